#include "gn_cuda_host_template.cuh"

namespace group_norm_v2 {

GN_CUDA_INST_DEFINE(1024, 1280)

}  // namespace group_norm_v2


// ===== COMPILED SASS (sm_90a) =====

	.target	sm_90a

	.elftype	@"ET_EXEC"


//--------------------- .note.nv.tkinfo           --------------------------
	.section	.note.nv.tkinfo,"",@"SHT_NOTE"
	.sectionflags	@"SHF_NOTE_NV_TKINFO"
	.tkinfo
        /*0018*/ 	.word	0x00000002
        /*0030*/ 	.string	""
        /*0030*/ 	.string	"ptxas"
        /*0030*/ 	.string	"Cuda compilation tools, release 13.0, V13.0.88"
        /*0030*/ 	.string	"Build cuda_13.0.r13.0/compiler.36424714_0"
        /*0030*/ 	.string	"-arch sm_90a -m 64 "



//--------------------- .note.nv.cuinfo           --------------------------
	.section	.note.nv.cuinfo,"",@"SHT_NOTE"
	.sectionflags	@"SHF_NOTE_NV_CUINFO"
        /*0018*/ 	.short	0x0002
        /*001a*/ 	.short	0x005a
        /*001c*/ 	.short	0x0082
	.zero		2


//--------------------- .nv.info                  --------------------------
	.section	.nv.info,"",@"SHT_CUDA_INFO"
	.align	4


	//----- nvinfo : EIATTR_REGCOUNT
	.align		4
        /*0000*/ 	.byte	0x04, 0x2f
        /*0002*/ 	.short	(.L_1 - .L_0)
	.align		4
.L_0:
        /*0004*/ 	.word	index@(_ZN13group_norm_v214gn_cuda_kernelI6__halfLi320ELi3ELi16ELi80ELi1024ELb1ELi64ELi320ELi320ELi4ELb1ELi27ELb0ELb0ENS_16CompileConditionILi900EEEEEvPT_PKS4_S7_S7_flPfS8_Pj)
        /*0008*/ 	.word	0x00000040


	//----- nvinfo : EIATTR_FRAME_SIZE
	.align		4
.L_1:
        /*000c*/ 	.byte	0x04, 0x11
        /*000e*/ 	.short	(.L_3 - .L_2)
	.align		4
.L_2:
        /*0010*/ 	.word	index@(_ZN13group_norm_v214gn_cuda_kernelI6__halfLi320ELi3ELi16ELi80ELi1024ELb1ELi64ELi320ELi320ELi4ELb1ELi27ELb0ELb0ENS_16CompileConditionILi900EEEEEvPT_PKS4_S7_S7_flPfS8_Pj)
        /*0014*/ 	.word	0x00000160


	//----- nvinfo : EIATTR_REGCOUNT
	.align		4
.L_3:
        /*0018*/ 	.byte	0x04, 0x2f
        /*001a*/ 	.short	(.L_5 - .L_4)
	.align		4
.L_4:
        /*001c*/ 	.word	index@(_ZN13group_norm_v214gn_cuda_kernelI6__halfLi320ELi3ELi16ELi80ELi1024ELb1ELi64ELi320ELi320ELi4ELb1ELi21ELb0ELb0ENS_16CompileConditionILi900EEEEEvPT_PKS4_S7_S7_flPfS8_Pj)
        /*0020*/ 	.word	0x00000040


	//----- nvinfo : EIATTR_FRAME_SIZE
	.align		4
.L_5:
        /*0024*/ 	.byte	0x04, 0x11
        /*0026*/ 	.short	(.L_7 - .L_6)
	.align		4
.L_6:
        /*0028*/ 	.word	index@(_ZN13group_norm_v214gn_cuda_kernelI6__halfLi320ELi3ELi16ELi80ELi1024ELb1ELi64ELi320ELi320ELi4ELb1ELi21ELb0ELb0ENS_16CompileConditionILi900EEEEEvPT_PKS4_S7_S7_flPfS8_Pj)
        /*002c*/ 	.word	0x00000160


	//----- nvinfo : EIATTR_REGCOUNT
	.align		4
.L_7:
        /*0030*/ 	.byte	0x04, 0x2f
        /*0032*/ 	.short	(.L_9 - .L_8)
	.align		4
.L_8:
        /*0034*/ 	.word	index@(_ZN13group_norm_v214gn_cuda_kernelI6__halfLi320ELi2ELi16ELi80ELi1024ELb1ELi64ELi320ELi320ELi4ELb1ELi18ELb0ELb0ENS_16CompileConditionILi900EEEEEvPT_PKS4_S7_S7_flPfS8_Pj)
        /*0038*/ 	.word	0x00000060


	//----- nvinfo : EIATTR_FRAME_SIZE
	.align		4
.L_9:
        /*003c*/ 	.byte	0x04, 0x11
        /*003e*/ 	.short	(.L_11 - .L_10)
	.align		4
.L_10:
        /*0040*/ 	.word	index@(_ZN13group_norm_v214gn_cuda_kernelI6__halfLi320ELi2ELi16ELi80ELi1024ELb1ELi64ELi320ELi320ELi4ELb1ELi18ELb0ELb0ENS_16CompileConditionILi900EEEEEvPT_PKS4_S7_S7_flPfS8_Pj)
        /*0044*/ 	.word	0x00000058


	//----- nvinfo : EIATTR_REGCOUNT
	.align		4
.L_11:
        /*0048*/ 	.byte	0x04, 0x2f
        /*004a*/ 	.short	(.L_13 - .L_12)
	.align		4
.L_12:
        /*004c*/ 	.word	index@(_ZN13group_norm_v214gn_cuda_kernelI6__halfLi320ELi1ELi16ELi80ELi1024ELb1ELi128ELi320ELi320ELi4ELb1ELi18ELb0ELb0ENS_16CompileConditionILi900EEEEEvPT_PKS4_S7_S7_flPfS8_Pj)
        /*0050*/ 	.word	0x000000a8


	//----- nvinfo : EIATTR_FRAME_SIZE
	.align		4
.L_13:
        /*0054*/ 	.byte	0x04, 0x11
        /*0056*/ 	.short	(.L_15 - .L_14)
	.align		4
.L_14:
        /*0058*/ 	.word	index@(_ZN13group_norm_v214gn_cuda_kernelI6__halfLi320ELi1ELi16ELi80ELi1024ELb1ELi128ELi320ELi320ELi4ELb1ELi18ELb0ELb0ENS_16CompileConditionILi900EEEEEvPT_PKS4_S7_S7_flPfS8_Pj)
        /*005c*/ 	.word	0x00000130


	//----- nvinfo : EIATTR_REGCOUNT
	.align		4
.L_15:
        /*0060*/ 	.byte	0x04, 0x2f
        /*0062*/ 	.short	(.L_17 - .L_16)
	.align		4
.L_16:
        /*0064*/ 	.word	index@(_ZN13group_norm_v214gn_cuda_kernelI6__halfLi320ELi1ELi16ELi80ELi1024ELb1ELi64ELi320ELi320ELi4ELb1ELi9ELb0ELb0ENS_16CompileConditionILi900EEEEEvPT_PKS4_S7_S7_flPfS8_Pj)
        /*0068*/ 	.word	0x000000a8


	//----- nvinfo : EIATTR_FRAME_SIZE
	.align		4
.L_17:
        /*006c*/ 	.byte	0x04, 0x11
        /*006e*/ 	.short	(.L_19 - .L_18)
	.align		4
.L_18:
        /*0070*/ 	.word	index@(_ZN13group_norm_v214gn_cuda_kernelI6__halfLi320ELi1ELi16ELi80ELi1024ELb1ELi64ELi320ELi320ELi4ELb1ELi9ELb0ELb0ENS_16CompileConditionILi900EEEEEvPT_PKS4_S7_S7_flPfS8_Pj)
        /*0074*/ 	.word	0x00000000


	//----- nvinfo : EIATTR_REGCOUNT
	.align		4
.L_19:
        /*0078*/ 	.byte	0x04, 0x2f
        /*007a*/ 	.short	(.L_21 - .L_20)
	.align		4
.L_20:
        /*007c*/ 	.word	index@(_ZN13group_norm_v214gn_cuda_kernelI6__halfLi320ELi3ELi16ELi80ELi1024ELb1ELi32ELi320ELi320ELi4ELb1ELi10ELb0ELb0ENS_16CompileConditionILi900EEEEEvPT_PKS4_S7_S7_flPfS8_Pj)
        /*0080*/ 	.word	0x00000040


	//----- nvinfo : EIATTR_FRAME_SIZE
	.align		4
.L_21:
        /*0084*/ 	.byte	0x04, 0x11
        /*0086*/ 	.short	(.L_23 - .L_22)
	.align		4
.L_22:
        /*0088*/ 	.word	index@(_ZN13group_norm_v214gn_cuda_kernelI6__halfLi320ELi3ELi16ELi80ELi1024ELb1ELi32ELi320ELi320ELi4ELb1ELi10ELb0ELb0ENS_16CompileConditionILi900EEEEEvPT_PKS4_S7_S7_flPfS8_Pj)
        /*008c*/ 	.word	0x00000000


	//----- nvinfo : EIATTR_REGCOUNT
	.align		4
.L_23:
        /*0090*/ 	.byte	0x04, 0x2f
        /*0092*/ 	.short	(.L_25 - .L_24)
	.align		4
.L_24:
        /*0094*/ 	.word	index@(_ZN13group_norm_v214gn_cuda_kernelI6__halfLi320ELi1ELi16ELi80ELi1024ELb1ELi32ELi320ELi320ELi4ELb1ELi4ELb0ELb0ENS_16CompileConditionILi900EEEEEvPT_PKS4_S7_S7_flPfS8_Pj)
        /*0098*/ 	.word	0x0000007d


	//----- nvinfo : EIATTR_FRAME_SIZE
	.align		4
.L_25:
        /*009c*/ 	.byte	0x04, 0x11
        /*009e*/ 	.short	(.L_27 - .L_26)
	.align		4
.L_26:
        /*00a0*/ 	.word	index@(_ZN13group_norm_v214gn_cuda_kernelI6__halfLi320ELi1ELi16ELi80ELi1024ELb1ELi32ELi320ELi320ELi4ELb1ELi4ELb0ELb0ENS_16CompileConditionILi900EEEEEvPT_PKS4_S7_S7_flPfS8_Pj)
        /*00a4*/ 	.word	0x00000000


	//----- nvinfo : EIATTR_REGCOUNT
	.align		4
.L_27:
        /*00a8*/ 	.byte	0x04, 0x2f
        /*00aa*/ 	.short	(.L_29 - .L_28)
	.align		4
.L_28:
        /*00ac*/ 	.word	index@(_ZN13group_norm_v214gn_cuda_kernelI6__halfLi320ELi3ELi16ELi80ELi1024ELb1ELi16ELi320ELi320ELi4ELb1ELi5ELb0ELb0ENS_16CompileConditionILi900EEEEEvPT_PKS4_S7_S7_flPfS8_Pj)
        /*00b0*/ 	.word	0x00000040


	//----- nvinfo : EIATTR_FRAME_SIZE
	.align		4
.L_29:
        /*00b4*/ 	.byte	0x04, 0x11
        /*00b6*/ 	.short	(.L_31 - .L_30)
	.align		4
.L_30:
        /*00b8*/ 	.word	index@(_ZN13group_norm_v214gn_cuda_kernelI6__halfLi320ELi3ELi16ELi80ELi1024ELb1ELi16ELi320ELi320ELi4ELb1ELi5ELb0ELb0ENS_16CompileConditionILi900EEEEEvPT_PKS4_S7_S7_flPfS8_Pj)
        /*00bc*/ 	.word	0x00000000


	//----- nvinfo : EIATTR_REGCOUNT
	.align		4
.L_31:
        /*00c0*/ 	.byte	0x04, 0x2f
        /*00c2*/ 	.short	(.L_33 - .L_32)
	.align		4
.L_32:
        /*00c4*/ 	.word	index@(_ZN13group_norm_v214gn_cuda_kernelI6__halfLi320ELi3ELi32ELi40ELi1024ELb0ELi64ELi320ELi320ELi4ELb1ELi27ELb0ELb0ENS_16CompileConditionILi900EEEEEvPT_PKS4_S7_S7_flPfS8_Pj)
        /*00c8*/ 	.word	0x00000040


	//----- nvinfo : EIATTR_FRAME_SIZE
	.align		4
.L_33:
        /*00cc*/ 	.byte	0x04, 0x11
        /*00ce*/ 	.short	(.L_35 - .L_34)
	.align		4
.L_34:
        /*00d0*/ 	.word	index@(_ZN13group_norm_v214gn_cuda_kernelI6__halfLi320ELi3ELi32ELi40ELi1024ELb0ELi64ELi320ELi320ELi4ELb1ELi27ELb0ELb0ENS_16CompileConditionILi900EEEEEvPT_PKS4_S7_S7_flPfS8_Pj)
        /*00d4*/ 	.word	0x00000160


	//----- nvinfo : EIATTR_REGCOUNT
	.align		4
.L_35:
        /*00d8*/ 	.byte	0x04, 0x2f
        /*00da*/ 	.short	(.L_37 - .L_36)
	.align		4
.L_36:
        /*00dc*/ 	.word	index@(_ZN13group_norm_v214gn_cuda_kernelI6__halfLi320ELi3ELi32ELi40ELi1024ELb0ELi64ELi320ELi320ELi4ELb1ELi21ELb0ELb0ENS_16CompileConditionILi900EEEEEvPT_PKS4_S7_S7_flPfS8_Pj)
        /*00e0*/ 	.word	0x00000040


	//----- nvinfo : EIATTR_FRAME_SIZE
	.align		4
.L_37:
        /*00e4*/ 	.byte	0x04, 0x11
        /*00e6*/ 	.short	(.L_39 - .L_38)
	.align		4
.L_38:
        /*00e8*/ 	.word	index@(_ZN13group_norm_v214gn_cuda_kernelI6__halfLi320ELi3ELi32ELi40ELi1024ELb0ELi64ELi320ELi320ELi4ELb1ELi21ELb0ELb0ENS_16CompileConditionILi900EEEEEvPT_PKS4_S7_S7_flPfS8_Pj)
        /*00ec*/ 	.word	0x00000160


	//----- nvinfo : EIATTR_REGCOUNT
	.align		4
.L_39:
        /*00f0*/ 	.byte	0x04, 0x2f
        /*00f2*/ 	.short	(.L_41 - .L_40)
	.align		4
.L_40:
        /*00f4*/ 	.word	index@(_ZN13group_norm_v214gn_cuda_kernelI6__halfLi320ELi2ELi32ELi40ELi1024ELb0ELi64ELi320ELi320ELi4ELb1ELi18ELb0ELb0ENS_16CompileConditionILi900EEEEEvPT_PKS4_S7_S7_flPfS8_Pj)
        /*00f8*/ 	.word	0x00000060


	//----- nvinfo : EIATTR_FRAME_SIZE
	.align		4
.L_41:
        /*00fc*/ 	.byte	0x04, 0x11
        /*00fe*/ 	.short	(.L_43 - .L_42)
	.align		4
.L_42:
        /*0100*/ 	.word	index@(_ZN13group_norm_v214gn_cuda_kernelI6__halfLi320ELi2ELi32ELi40ELi1024ELb0ELi64ELi320ELi320ELi4ELb1ELi18ELb0ELb0ENS_16CompileConditionILi900EEEEEvPT_PKS4_S7_S7_flPfS8_Pj)
        /*0104*/ 	.word	0x00000050


	//----- nvinfo : EIATTR_REGCOUNT
	.align		4
.L_43:
        /*0108*/ 	.byte	0x04, 0x2f
        /*010a*/ 	.short	(.L_45 - .L_44)
	.align		4
.L_44:
        /*010c*/ 	.word	index@(_ZN13group_norm_v214gn_cuda_kernelI6__halfLi320ELi1ELi32ELi40ELi1024ELb0ELi128ELi320ELi320ELi4ELb1ELi18ELb0ELb0ENS_16CompileConditionILi900EEEEEvPT_PKS4_S7_S7_flPfS8_Pj)
        /*0110*/ 	.word	0x000000a8


	//----- nvinfo : EIATTR_FRAME_SIZE
	.align		4
.L_45:
        /*0114*/ 	.byte	0x04, 0x11
        /*0116*/ 	.short	(.L_47 - .L_46)
	.align		4
.L_46:
        /*0118*/ 	.word	index@(_ZN13group_norm_v214gn_cuda_kernelI6__halfLi320ELi1ELi32ELi40ELi1024ELb0ELi128ELi320ELi320ELi4ELb1ELi18ELb0ELb0ENS_16CompileConditionILi900EEEEEvPT_PKS4_S7_S7_flPfS8_Pj)
        /*011c*/ 	.word	0x00000110


	//----- nvinfo : EIATTR_REGCOUNT
	.align		4
.L_47:
        /*0120*/ 	.byte	0x04, 0x2f
        /*0122*/ 	.short	(.L_49 - .L_48)
	.align		4
.L_48:
        /*0124*/ 	.word	index@(_ZN13group_norm_v214gn_cuda_kernelI6__halfLi320ELi1ELi32ELi40ELi1024ELb0ELi64ELi320ELi320ELi4ELb1ELi9ELb0ELb0ENS_16CompileConditionILi900EEEEEvPT_PKS4_S7_S7_flPfS8_Pj)
        /*0128*/ 	.word	0x000000a7


	//----- nvinfo : EIATTR_FRAME_SIZE
	.align		4
.L_49:
        /*012c*/ 	.byte	0x04, 0x11
        /*012e*/ 	.short	(.L_51 - .L_50)
	.align		4
.L_50:
        /*0130*/ 	.word	index@(_ZN13group_norm_v214gn_cuda_kernelI6__halfLi320ELi1ELi32ELi40ELi1024ELb0ELi64ELi320ELi320ELi4ELb1ELi9ELb0ELb0ENS_16CompileConditionILi900EEEEEvPT_PKS4_S7_S7_flPfS8_Pj)
        /*0134*/ 	.word	0x00000000


	//----- nvinfo : EIATTR_REGCOUNT
	.align		4
.L_51:
        /*0138*/ 	.byte	0x04, 0x2f
        /*013a*/ 	.short	(.L_53 - .L_52)
	.align		4
.L_52:
        /*013c*/ 	.word	index@(_ZN13group_norm_v214gn_cuda_kernelI6__halfLi320ELi3ELi32ELi40ELi1024ELb0ELi32ELi320ELi320ELi4ELb1ELi10ELb0ELb0ENS_16CompileConditionILi900EEEEEvPT_PKS4_S7_S7_flPfS8_Pj)
        /*0140*/ 	.word	0x00000040


	//----- nvinfo : EIATTR_FRAME_SIZE
	.align		4
.L_53:
        /*0144*/ 	.byte	0x04, 0x11
        /*0146*/ 	.short	(.L_55 - .L_54)
	.align		4
.L_54:
        /*0148*/ 	.word	index@(_ZN13group_norm_v214gn_cuda_kernelI6__halfLi320ELi3ELi32ELi40ELi1024ELb0ELi32ELi320ELi320ELi4ELb1ELi10ELb0ELb0ENS_16CompileConditionILi900EEEEEvPT_PKS4_S7_S7_flPfS8_Pj)
        /*014c*/ 	.word	0x00000000


	//----- nvinfo : EIATTR_REGCOUNT
	.align		4
.L_55:
        /*0150*/ 	.byte	0x04, 0x2f
        /*0152*/ 	.short	(.L_57 - .L_56)
	.align		4
.L_56:
        /*0154*/ 	.word	index@(_ZN13group_norm_v214gn_cuda_kernelI6__halfLi320ELi1ELi32ELi40ELi1024ELb0ELi32ELi320ELi320ELi4ELb1ELi4ELb0ELb0ENS_16CompileConditionILi900EEEEEvPT_PKS4_S7_S7_flPfS8_Pj)
        /*0158*/ 	.word	0x00000060


	//----- nvinfo : EIATTR_FRAME_SIZE
	.align		4
.L_57:
        /*015c*/ 	.byte	0x04, 0x11
        /*015e*/ 	.short	(.L_59 - .L_58)
	.align		4
.L_58:
        /*0160*/ 	.word	index@(_ZN13group_norm_v214gn_cuda_kernelI6__halfLi320ELi1ELi32ELi40ELi1024ELb0ELi32ELi320ELi320ELi4ELb1ELi4ELb0ELb0ENS_16CompileConditionILi900EEEEEvPT_PKS4_S7_S7_flPfS8_Pj)
        /*0164*/ 	.word	0x00000000


	//----- nvinfo : EIATTR_REGCOUNT
	.align		4
.L_59:
        /*0168*/ 	.byte	0x04, 0x2f
        /*016a*/ 	.short	(.L_61 - .L_60)
	.align		4
.L_60:
        /*016c*/ 	.word	index@(_ZN13group_norm_v214gn_cuda_kernelI6__halfLi320ELi3ELi32ELi40ELi1024ELb0ELi16ELi320ELi320ELi4ELb1ELi5ELb0ELb0ENS_16CompileConditionILi900EEEEEvPT_PKS4_S7_S7_flPfS8_Pj)
        /*0170*/ 	.word	0x00000040


	//----- nvinfo : EIATTR_FRAME_SIZE
	.align		4
.L_61:
        /*0174*/ 	.byte	0x04, 0x11
        /*0176*/ 	.short	(.L_63 - .L_62)
	.align		4
.L_62:
        /*0178*/ 	.word	index@(_ZN13group_norm_v214gn_cuda_kernelI6__halfLi320ELi3ELi32ELi40ELi1024ELb0ELi16ELi320ELi320ELi4ELb1ELi5ELb0ELb0ENS_16CompileConditionILi900EEEEEvPT_PKS4_S7_S7_flPfS8_Pj)
        /*017c*/ 	.word	0x00000000


	//----- nvinfo : EIATTR_REGCOUNT
	.align		4
.L_63:
        /*0180*/ 	.byte	0x04, 0x2f
        /*0182*/ 	.short	(.L_65 - .L_64)
	.align		4
.L_64:
        /*0184*/ 	.word	index@(_ZN13group_norm_v218gn_bwd_cuda_kernelI6__halfLi320ELi3ELi16ELi80ELi1024ELb1ELb1ELi32ELi320ELi320ELi4ELb1ELi12ELb0ELb0ELNS_15WgradSyncMethodE3ENS_16CompileConditionILi900EEEEEvPT_S6_S6_PKS5_S8_S8_S8_PKfflPfPj)
        /*0188*/ 	.word	0x00000040


	//----- nvinfo : EIATTR_FRAME_SIZE
	.align		4
.L_65:
        /*018c*/ 	.byte	0x04, 0x11
        /*018e*/ 	.short	(.L_67 - .L_66)
	.align		4
.L_66:
        /*0190*/ 	.word	index@(_ZN13group_norm_v218gn_bwd_cuda_kernelI6__halfLi320ELi3ELi16ELi80ELi1024ELb1ELb1ELi32ELi320ELi320ELi4ELb1ELi12ELb0ELb0ELNS_15WgradSyncMethodE3ENS_16CompileConditionILi900EEEEEvPT_S6_S6_PKS5_S8_S8_S8_PKfflPfPj)
        /*0194*/ 	.word	0x00000120


	//----- nvinfo : EIATTR_REGCOUNT
	.align		4
.L_67:
        /*0198*/ 	.byte	0x04, 0x2f
        /*019a*/ 	.short	(.L_69 - .L_68)
	.align		4
.L_68:
        /*019c*/ 	.word	index@(_ZN13group_norm_v218gn_bwd_cuda_kernelI6__halfLi320ELi3ELi16ELi80ELi1024ELb1ELb1ELi32ELi320ELi320ELi4ELb1ELi8ELb0ELb0ELNS_15WgradSyncMethodE3ENS_16CompileConditionILi900EEEEEvPT_S6_S6_PKS5_S8_S8_S8_PKfflPfPj)
        /*01a0*/ 	.word	0x00000040


	//----- nvinfo : EIATTR_FRAME_SIZE
	.align		4
.L_69:
        /*01a4*/ 	.byte	0x04, 0x11
        /*01a6*/ 	.short	(.L_71 - .L_70)
	.align		4
.L_70:
        /*01a8*/ 	.word	index@(_ZN13group_norm_v218gn_bwd_cuda_kernelI6__halfLi320ELi3ELi16ELi80ELi1024ELb1ELb1ELi32ELi320ELi320ELi4ELb1ELi8ELb0ELb0ELNS_15WgradSyncMethodE3ENS_16CompileConditionILi900EEEEEvPT_S6_S6_PKS5_S8_S8_S8_PKfflPfPj)
        /*01ac*/ 	.word	0x00000120


	//----- nvinfo : EIATTR_REGCOUNT
	.align		4
.L_71:
        /*01b0*/ 	.byte	0x04, 0x2f
        /*01b2*/ 	.short	(.L_73 - .L_72)
	.align		4
.L_72:
        /*01b4*/ 	.word	index@(_ZN13group_norm_v218gn_bwd_cuda_kernelI6__halfLi320ELi2ELi16ELi80ELi1024ELb1ELb1ELi32ELi320ELi320ELi4ELb1ELi8ELb0ELb0ELNS_15WgradSyncMethodE3ENS_16CompileConditionILi900EEEEEvPT_S6_S6_PKS5_S8_S8_S8_PKfflPfPj)
        /*01b8*/ 	.word	0x00000060


	//----- nvinfo : EIATTR_FRAME_SIZE
	.align		4
.L_73:
        /*01bc*/ 	.byte	0x04, 0x11
        /*01be*/ 	.short	(.L_75 - .L_74)
	.align		4
.L_74:
        /*01c0*/ 	.word	index@(_ZN13group_norm_v218gn_bwd_cuda_kernelI6__halfLi320ELi2ELi16ELi80ELi1024ELb1ELb1ELi32ELi320ELi320ELi4ELb1ELi8ELb0ELb0ELNS_15WgradSyncMethodE3ENS_16CompileConditionILi900EEEEEvPT_S6_S6_PKS5_S8_S8_S8_PKfflPfPj)
        /*01c4*/ 	.word	0x00000050


	//----- nvinfo : EIATTR_REGCOUNT
	.align		4
.L_75:
        /*01c8*/ 	.byte	0x04, 0x2f
        /*01ca*/ 	.short	(.L_77 - .L_76)
	.align		4
.L_76:
        /*01cc*/ 	.word	index@(_ZN13group_norm_v218gn_bwd_cuda_kernelI6__halfLi320ELi1ELi16ELi80ELi1024ELb1ELb1ELi64ELi320ELi320ELi4ELb1ELi8ELb0ELb0ELNS_15WgradSyncMethodE3ENS_16CompileConditionILi900EEEEEvPT_S6_S6_PKS5_S8_S8_S8_PKfflPfPj)
        /*01d0*/ 	.word	0x000000a8


	//----- nvinfo : EIATTR_FRAME_SIZE
	.align		4
.L_77:
        /*01d4*/ 	.byte	0x04, 0x11
        /*01d6*/ 	.short	(.L_79 - .L_78)
	.align		4
.L_78:
        /*01d8*/ 	.word	index@(_ZN13group_norm_v218gn_bwd_cuda_kernelI6__halfLi320ELi1ELi16ELi80ELi1024ELb1ELb1ELi64ELi320ELi320ELi4ELb1ELi8ELb0ELb0ELNS_15WgradSyncMethodE3ENS_16CompileConditionILi900EEEEEvPT_S6_S6_PKS5_S8_S8_S8_PKfflPfPj)
        /*01dc*/ 	.word	0x00000070


	//----- nvinfo : EIATTR_REGCOUNT
	.align		4
.L_79:
        /*01e0*/ 	.byte	0x04, 0x2f
        /*01e2*/ 	.short	(.L_81 - .L_80)
	.align		4
.L_80:
        /*01e4*/ 	.word	index@(_ZN13group_norm_v218gn_bwd_cuda_kernelI6__halfLi320ELi1ELi16ELi80ELi1024ELb1ELb1ELi32ELi320ELi320ELi4ELb1ELi4ELb0ELb0ELNS_15WgradSyncMethodE3ENS_16CompileConditionILi900EEEEEvPT_S6_S6_PKS5_S8_S8_S8_PKfflPfPj)
        /*01e8*/ 	.word	0x00000090


	//----- nvinfo : EIATTR_FRAME_SIZE
	.align		4
.L_81:
        /*01ec*/ 	.byte	0x04, 0x11
        /*01ee*/ 	.short	(.L_83 - .L_82)
	.align		4
.L_82:
        /*01f0*/ 	.word	index@(_ZN13group_norm_v218gn_bwd_cuda_kernelI6__halfLi320ELi1ELi16ELi80ELi1024ELb1ELb1ELi32ELi320ELi320ELi4ELb1ELi4ELb0ELb0ELNS_15WgradSyncMethodE3ENS_16CompileConditionILi900EEEEEvPT_S6_S6_PKS5_S8_S8_S8_PKfflPfPj)
        /*01f4*/ 	.word	0x00000000


	//----- nvinfo : EIATTR_REGCOUNT
	.align		4
.L_83:
        /*01f8*/ 	.byte	0x04, 0x2f
        /*01fa*/ 	.short	(.L_85 - .L_84)
	.align		4
.L_84:
        /*01fc*/ 	.word	index@(_ZN13group_norm_v218gn_bwd_cuda_kernelI6__halfLi320ELi3ELi16ELi80ELi1024ELb1ELb1ELi16ELi320ELi320ELi4ELb1ELi5ELb0ELb0ELNS_15WgradSyncMethodE2ENS_16CompileConditionILi900EEEEEvPT_S6_S6_PKS5_S8_S8_S8_PKfflPfPj)
        /*0200*/ 	.word	0x00000040


	//----- nvinfo : EIATTR_FRAME_SIZE
	.align		4
.L_85:
        /*0204*/ 	.byte	0x04, 0x11
        /*0206*/ 	.short	(.L_87 - .L_86)
	.align		4
.L_86:
        /*0208*/ 	.word	index@(_ZN13group_norm_v218gn_bwd_cuda_kernelI6__halfLi320ELi3ELi16ELi80ELi1024ELb1ELb1ELi16ELi320ELi320ELi4ELb1ELi5ELb0ELb0ELNS_15WgradSyncMethodE2ENS_16CompileConditionILi900EEEEEvPT_S6_S6_PKS5_S8_S8_S8_PKfflPfPj)
        /*020c*/ 	.word	0x00000000


	//----- nvinfo : EIATTR_REGCOUNT
	.align		4
.L_87:
        /*0210*/ 	.byte	0x04, 0x2f
        /*0212*/ 	.short	(.L_89 - .L_88)
	.align		4
.L_88:
        /*0214*/ 	.word	index@(_ZN13group_norm_v218gn_bwd_cuda_kernelI6__halfLi320ELi3ELi32ELi40ELi1024ELb0ELb1ELi32ELi320ELi320ELi4ELb1ELi12ELb0ELb0ELNS_15WgradSyncMethodE3ENS_16CompileConditionILi900EEEEEvPT_S6_S6_PKS5_S8_S8_S8_PKfflPfPj)
        /*0218*/ 	.word	0x00000040


	//----- nvinfo : EIATTR_FRAME_SIZE
	.align		4
.L_89:
        /*021c*/ 	.byte	0x04, 0x11
        /*021e*/ 	.short	(.L_91 - .L_90)
	.align		4
.L_90:
        /*0220*/ 	.word	index@(_ZN13group_norm_v218gn_bwd_cuda_kernelI6__halfLi320ELi3ELi32ELi40ELi1024ELb0ELb1ELi32ELi320ELi320ELi4ELb1ELi12ELb0ELb0ELNS_15WgradSyncMethodE3ENS_16CompileConditionILi900EEEEEvPT_S6_S6_PKS5_S8_S8_S8_PKfflPfPj)
        /*0224*/ 	.word	0x000000e0


	//----- nvinfo : EIATTR_REGCOUNT
	.align		4
.L_91:
        /*0228*/ 	.byte	0x04, 0x2f
        /*022a*/ 	.short	(.L_93 - .L_92)
	.align		4
.L_92:
        /*022c*/ 	.word	index@(_ZN13group_norm_v218gn_bwd_cuda_kernelI6__halfLi320ELi3ELi32ELi40ELi1024ELb0ELb1ELi32ELi320ELi320ELi4ELb1ELi8ELb0ELb0ELNS_15WgradSyncMethodE3ENS_16CompileConditionILi900EEEEEvPT_S6_S6_PKS5_S8_S8_S8_PKfflPfPj)
        /*0230*/ 	.word	0x00000040


	//----- nvinfo : EIATTR_FRAME_SIZE
	.align		4
.L_93:
        /*0234*/ 	.byte	0x04, 0x11
        /*0236*/ 	.short	(.L_95 - .L_94)
	.align		4
.L_94:
        /*0238*/ 	.word	index@(_ZN13group_norm_v218gn_bwd_cuda_kernelI6__halfLi320ELi3ELi32ELi40ELi1024ELb0ELb1ELi32ELi320ELi320ELi4ELb1ELi8ELb0ELb0ELNS_15WgradSyncMethodE3ENS_16CompileConditionILi900EEEEEvPT_S6_S6_PKS5_S8_S8_S8_PKfflPfPj)
        /*023c*/ 	.word	0x000000e0


	//----- nvinfo : EIATTR_REGCOUNT
	.align		4
.L_95:
        /*0240*/ 	.byte	0x04, 0x2f
        /*0242*/ 	.short	(.L_97 - .L_96)
	.align		4
.L_96:
        /*0244*/ 	.word	index@(_ZN13group_norm_v218gn_bwd_cuda_kernelI6__halfLi320ELi2ELi32ELi40ELi1024ELb0ELb1ELi32ELi320ELi320ELi4ELb1ELi8ELb0ELb0ELNS_15WgradSyncMethodE3ENS_16CompileConditionILi900EEEEEvPT_S6_S6_PKS5_S8_S8_S8_PKfflPfPj)
        /*0248*/ 	.word	0x00000060


	//----- nvinfo : EIATTR_FRAME_SIZE
	.align		4
.L_97:
        /*024c*/ 	.byte	0x04, 0x11
        /*024e*/ 	.short	(.L_99 - .L_98)
	.align		4
.L_98:
        /*0250*/ 	.word	index@(_ZN13group_norm_v218gn_bwd_cuda_kernelI6__halfLi320ELi2ELi32ELi40ELi1024ELb0ELb1ELi32ELi320ELi320ELi4ELb1ELi8ELb0ELb0ELNS_15WgradSyncMethodE3ENS_16CompileConditionILi900EEEEEvPT_S6_S6_PKS5_S8_S8_S8_PKfflPfPj)
        /*0254*/ 	.word	0x00000030


	//----- nvinfo : EIATTR_REGCOUNT
	.align		4
.L_99:
        /*0258*/ 	.byte	0x04, 0x2f
        /*025a*/ 	.short	(.L_101 - .L_100)
	.align		4
.L_100:
        /*025c*/ 	.word	index@(_ZN13group_norm_v218gn_bwd_cuda_kernelI6__halfLi320ELi1ELi32ELi40ELi1024ELb0ELb1ELi64ELi320ELi320ELi4ELb1ELi8ELb0ELb0ELNS_15WgradSyncMethodE3ENS_16CompileConditionILi900EEEEEvPT_S6_S6_PKS5_S8_S8_S8_PKfflPfPj)
        /*0260*/ 	.word	0x000000a8


	//----- nvinfo : EIATTR_FRAME_SIZE
	.align		4
.L_101:
        /*0264*/ 	.byte	0x04, 0x11
        /*0266*/ 	.short	(.L_103 - .L_102)
	.align		4
.L_102:
        /*0268*/ 	.word	index@(_ZN13group_norm_v218gn_bwd_cuda_kernelI6__halfLi320ELi1ELi32ELi40ELi1024ELb0ELb1ELi64ELi320ELi320ELi4ELb1ELi8ELb0ELb0ELNS_15WgradSyncMethodE3ENS_16CompileConditionILi900EEEEEvPT_S6_S6_PKS5_S8_S8_S8_PKfflPfPj)
        /*026c*/ 	.word	0x00000078


	//----- nvinfo : EIATTR_REGCOUNT
	.align		4
.L_103:
        /*0270*/ 	.byte	0x04, 0x2f
        /*0272*/ 	.short	(.L_105 - .L_104)
	.align		4
.L_104:
        /*0274*/ 	.word	index@(_ZN13group_norm_v218gn_bwd_cuda_kernelI6__halfLi320ELi1ELi32ELi40ELi1024ELb0ELb1ELi32ELi320ELi320ELi4ELb1ELi4ELb0ELb0ELNS_15WgradSyncMethodE3ENS_16CompileConditionILi900EEEEEvPT_S6_S6_PKS5_S8_S8_S8_PKfflPfPj)
        /*0278*/ 	.word	0x00000086


	//----- nvinfo : EIATTR_FRAME_SIZE
	.align		4
.L_105:
        /*027c*/ 	.byte	0x04, 0x11
        /*027e*/ 	.short	(.L_107 - .L_106)
	.align		4
.L_106:
        /*0280*/ 	.word	index@(_ZN13group_norm_v218gn_bwd_cuda_kernelI6__halfLi320ELi1ELi32ELi40ELi1024ELb0ELb1ELi32ELi320ELi320ELi4ELb1ELi4ELb0ELb0ELNS_15WgradSyncMethodE3ENS_16CompileConditionILi900EEEEEvPT_S6_S6_PKS5_S8_S8_S8_PKfflPfPj)
        /*0284*/ 	.word	0x00000000


	//----- nvinfo : EIATTR_REGCOUNT
	.align		4
.L_107:
        /*0288*/ 	.byte	0x04, 0x2f
        /*028a*/ 	.short	(.L_109 - .L_108)
	.align		4
.L_108:
        /*028c*/ 	.word	index@(_ZN13group_norm_v218gn_bwd_cuda_kernelI6__halfLi320ELi3ELi32ELi40ELi1024ELb0ELb1ELi16ELi320ELi320ELi4ELb1ELi5ELb0ELb0ELNS_15WgradSyncMethodE2ENS_16CompileConditionILi900EEEEEvPT_S6_S6_PKS5_S8_S8_S8_PKfflPfPj)
        /*0290*/ 	.word	0x00000040


	//----- nvinfo : EIATTR_FRAME_SIZE
	.align		4
.L_109:
        /*0294*/ 	.byte	0x04, 0x11
        /*0296*/ 	.short	(.L_111 - .L_110)
	.align		4
.L_110:
        /*0298*/ 	.word	index@(_ZN13group_norm_v218gn_bwd_cuda_kernelI6__halfLi320ELi3ELi32ELi40ELi1024ELb0ELb1ELi16ELi320ELi320ELi4ELb1ELi5ELb0ELb0ELNS_15WgradSyncMethodE2ENS_16CompileConditionILi900EEEEEvPT_S6_S6_PKS5_S8_S8_S8_PKfflPfPj)
        /*029c*/ 	.word	0x00000000


	//----- nvinfo : EIATTR_REGCOUNT
	.align		4
.L_111:
        /*02a0*/ 	.byte	0x04, 0x2f
        /*02a2*/ 	.short	(.L_113 - .L_112)
	.align		4
.L_112:
        /*02a4*/ 	.word	index@(_ZN13group_norm_v214gn_cuda_kernelI13__nv_bfloat16Li320ELi3ELi16ELi80ELi1024ELb1ELi64ELi320ELi320ELi4ELb1ELi27ELb0ELb0ENS_16CompileConditionILi900EEEEEvPT_PKS4_S7_S7_flPfS8_Pj)
        /*02a8*/ 	.word	0x00000040


	//----- nvinfo : EIATTR_FRAME_SIZE
	.align		4
.L_113:
        /*02ac*/ 	.byte	0x04, 0x11
        /*02ae*/ 	.short	(.L_115 - .L_114)
	.align		4
.L_114:
        /*02b0*/ 	.word	index@(_ZN13group_norm_v214gn_cuda_kernelI13__nv_bfloat16Li320ELi3ELi16ELi80ELi1024ELb1ELi64ELi320ELi320ELi4ELb1ELi27ELb0ELb0ENS_16CompileConditionILi900EEEEEvPT_PKS4_S7_S7_flPfS8_Pj)
        /*02b4*/ 	.word	0x00000160


	//----- nvinfo : EIATTR_REGCOUNT
	.align		4
.L_115:
        /*02b8*/ 	.byte	0x04, 0x2f
        /*02ba*/ 	.short	(.L_117 - .L_116)
	.align		4
.L_116:
        /*02bc*/ 	.word	index@(_ZN13group_norm_v214gn_cuda_kernelI13__nv_bfloat16Li320ELi3ELi16ELi80ELi1024ELb1ELi64ELi320ELi320ELi4ELb1ELi21ELb0ELb0ENS_16CompileConditionILi900EEEEEvPT_PKS4_S7_S7_flPfS8_Pj)
        /*02c0*/ 	.word	0x00000040


	//----- nvinfo : EIATTR_FRAME_SIZE
	.align		4
.L_117:
        /*02c4*/ 	.byte	0x04, 0x11
        /*02c6*/ 	.short	(.L_119 - .L_118)
	.align		4
.L_118:
        /*02c8*/ 	.word	index@(_ZN13group_norm_v214gn_cuda_kernelI13__nv_bfloat16Li320ELi3ELi16ELi80ELi1024ELb1ELi64ELi320ELi320ELi4ELb1ELi21ELb0ELb0ENS_16CompileConditionILi900EEEEEvPT_PKS4_S7_S7_flPfS8_Pj)
        /*02cc*/ 	.word	0x00000160


	//----- nvinfo : EIATTR_REGCOUNT
	.align		4
.L_119:
        /*02d0*/ 	.byte	0x04, 0x2f
        /*02d2*/ 	.short	(.L_121 - .L_120)
	.align		4
.L_120:
        /*02d4*/ 	.word	index@(_ZN13group_norm_v214gn_cuda_kernelI13__nv_bfloat16Li320ELi2ELi16ELi80ELi1024ELb1ELi64ELi320ELi320ELi4ELb1ELi18ELb0ELb0ENS_16CompileConditionILi900EEEEEvPT_PKS4_S7_S7_flPfS8_Pj)
        /*02d8*/ 	.word	0x00000060


	//----- nvinfo : EIATTR_FRAME_SIZE
	.align		4
.L_121:
        /*02dc*/ 	.byte	0x04, 0x11
        /*02de*/ 	.short	(.L_123 - .L_122)
	.align		4
.L_122:
        /*02e0*/ 	.word	index@(_ZN13group_norm_v214gn_cuda_kernelI13__nv_bfloat16Li320ELi2ELi16ELi80ELi1024ELb1ELi64ELi320ELi320ELi4ELb1ELi18ELb0ELb0ENS_16CompileConditionILi900EEEEEvPT_PKS4_S7_S7_flPfS8_Pj)
        /*02e4*/ 	.word	0x00000070


	//----- nvinfo : EIATTR_REGCOUNT
	.align		4
.L_123:
        /*02e8*/ 	.byte	0x04, 0x2f
        /*02ea*/ 	.short	(.L_125 - .L_124)
	.align		4
.L_124:
        /*02ec*/ 	.word	index@(_ZN13group_norm_v214gn_cuda_kernelI13__nv_bfloat16Li320ELi1ELi16ELi80ELi1024ELb1ELi128ELi320ELi320ELi4ELb1ELi18ELb0ELb0ENS_16CompileConditionILi900EEEEEvPT_PKS4_S7_S7_flPfS8_Pj)
        /*02f0*/ 	.word	0x000000a8


	//----- nvinfo : EIATTR_FRAME_SIZE
	.align		4
.L_125:
        /*02f4*/ 	.byte	0x04, 0x11
        /*02f6*/ 	.short	(.L_127 - .L_126)
	.align		4
.L_126:
        /*02f8*/ 	.word	index@(_ZN13group_norm_v214gn_cuda_kernelI13__nv_bfloat16Li320ELi1ELi16ELi80ELi1024ELb1ELi128ELi320ELi320ELi4ELb1ELi18ELb0ELb0ENS_16CompileConditionILi900EEEEEvPT_PKS4_S7_S7_flPfS8_Pj)
        /*02fc*/ 	.word	0x00000150


	//----- nvinfo : EIATTR_REGCOUNT
	.align		4
.L_127:
        /*0300*/ 	.byte	0x04, 0x2f
        /*0302*/ 	.short	(.L_129 - .L_128)
	.align		4
.L_128:
        /*0304*/ 	.word	index@(_ZN13group_norm_v214gn_cuda_kernelI13__nv_bfloat16Li320ELi1ELi16ELi80ELi1024ELb1ELi64ELi320ELi320ELi4ELb1ELi9ELb0ELb0ENS_16CompileConditionILi900EEEEEvPT_PKS4_S7_S7_flPfS8_Pj)
        /*0308*/ 	.word	0x000000a8


	//----- nvinfo : EIATTR_FRAME_SIZE
	.align		4
.L_129:
        /*030c*/ 	.byte	0x04, 0x11
        /*030e*/ 	.short	(.L_131 - .L_130)
	.align		4
.L_130:
        /*0310*/ 	.word	index@(_ZN13group_norm_v214gn_cuda_kernelI13__nv_bfloat16Li320ELi1ELi16ELi80ELi1024ELb1ELi64ELi320ELi320ELi4ELb1ELi9ELb0ELb0ENS_16CompileConditionILi900EEEEEvPT_PKS4_S7_S7_flPfS8_Pj)
        /*0314*/ 	.word	0x00000000


	//----- nvinfo : EIATTR_REGCOUNT
	.align		4
.L_131:
        /*0318*/ 	.byte	0x04, 0x2f
        /*031a*/ 	.short	(.L_133 - .L_132)
	.align		4
.L_132:
        /*031c*/ 	.word	index@(_ZN13group_norm_v214gn_cuda_kernelI13__nv_bfloat16Li320ELi3ELi16ELi80ELi1024ELb1ELi32ELi320ELi320ELi4ELb1ELi10ELb0ELb0ENS_16CompileConditionILi900EEEEEvPT_PKS4_S7_S7_flPfS8_Pj)
        /*0320*/ 	.word	0x00000040


	//----- nvinfo : EIATTR_FRAME_SIZE
	.align		4
.L_133:
        /*0324*/ 	.byte	0x04, 0x11
        /*0326*/ 	.short	(.L_135 - .L_134)
	.align		4
.L_134:
        /*0328*/ 	.word	index@(_ZN13group_norm_v214gn_cuda_kernelI13__nv_bfloat16Li320ELi3ELi16ELi80ELi1024ELb1ELi32ELi320ELi320ELi4ELb1ELi10ELb0ELb0ENS_16CompileConditionILi900EEEEEvPT_PKS4_S7_S7_flPfS8_Pj)
        /*032c*/ 	.word	0x00000000


	//----- nvinfo : EIATTR_REGCOUNT
	.align		4
.L_135:
        /*0330*/ 	.byte	0x04, 0x2f
        /*0332*/ 	.short	(.L_137 - .L_136)
	.align		4
.L_136:
        /*0334*/ 	.word	index@(_ZN13group_norm_v214gn_cuda_kernelI13__nv_bfloat16Li320ELi1ELi16ELi80ELi1024ELb1ELi32ELi320ELi320ELi4ELb1ELi4ELb0ELb0ENS_16CompileConditionILi900EEEEEvPT_PKS4_S7_S7_flPfS8_Pj)
        /*0338*/ 	.word	0x0000007c


	//----- nvinfo : EIATTR_FRAME_SIZE
	.align		4
.L_137:
        /*033c*/ 	.byte	0x04, 0x11
        /*033e*/ 	.short	(.L_139 - .L_138)
	.align		4
.L_138:
        /*0340*/ 	.word	index@(_ZN13group_norm_v214gn_cuda_kernelI13__nv_bfloat16Li320ELi1ELi16ELi80ELi1024ELb1ELi32ELi320ELi320ELi4ELb1ELi4ELb0ELb0ENS_16CompileConditionILi900EEEEEvPT_PKS4_S7_S7_flPfS8_Pj)
        /*0344*/ 	.word	0x00000000


	//----- nvinfo : EIATTR_REGCOUNT
	.align		4
.L_139:
        /*0348*/ 	.byte	0x04, 0x2f
        /*034a*/ 	.short	(.L_141 - .L_140)
	.align		4
.L_140:
        /*034c*/ 	.word	index@(_ZN13group_norm_v214gn_cuda_kernelI13__nv_bfloat16Li320ELi3ELi16ELi80ELi1024ELb1ELi16ELi320ELi320ELi4ELb1ELi5ELb0ELb0ENS_16CompileConditionILi900EEEEEvPT_PKS4_S7_S7_flPfS8_Pj)
        /*0350*/ 	.word	0x00000040


	//----- nvinfo : EIATTR_FRAME_SIZE
	.align		4
.L_141:
        /*0354*/ 	.byte	0x04, 0x11
        /*0356*/ 	.short	(.L_143 - .L_142)
	.align		4
.L_142:
        /*0358*/ 	.word	index@(_ZN13group_norm_v214gn_cuda_kernelI13__nv_bfloat16Li320ELi3ELi16ELi80ELi1024ELb1ELi16ELi320ELi320ELi4ELb1ELi5ELb0ELb0ENS_16CompileConditionILi900EEEEEvPT_PKS4_S7_S7_flPfS8_Pj)
        /*035c*/ 	.word	0x00000000


	//----- nvinfo : EIATTR_REGCOUNT
	.align		4
.L_143:
        /*0360*/ 	.byte	0x04, 0x2f
        /*0362*/ 	.short	(.L_145 - .L_144)
	.align		4
.L_144:
        /*0364*/ 	.word	index@(_ZN13group_norm_v214gn_cuda_kernelI13__nv_bfloat16Li320ELi3ELi32ELi40ELi1024ELb0ELi64ELi320ELi320ELi4ELb1ELi27ELb0ELb0ENS_16CompileConditionILi900EEEEEvPT_PKS4_S7_S7_flPfS8_Pj)
        /*0368*/ 	.word	0x00000040


	//----- nvinfo : EIATTR_FRAME_SIZE
	.align		4
.L_145:
        /*036c*/ 	.byte	0x04, 0x11
        /*036e*/ 	.short	(.L_147 - .L_146)
	.align		4
.L_146:
        /*0370*/ 	.word	index@(_ZN13group_norm_v214gn_cuda_kernelI13__nv_bfloat16Li320ELi3ELi32ELi40ELi1024ELb0ELi64ELi320ELi320ELi4ELb1ELi27ELb0ELb0ENS_16CompileConditionILi900EEEEEvPT_PKS4_S7_S7_flPfS8_Pj)
        /*0374*/ 	.word	0x00000170


	//----- nvinfo : EIATTR_REGCOUNT
	.align		4
.L_147:
        /*0378*/ 	.byte	0x04, 0x2f
        /*037a*/ 	.short	(.L_149 - .L_148)
	.align		4
.L_148:
        /*037c*/ 	.word	index@(_ZN13group_norm_v214gn_cuda_kernelI13__nv_bfloat16Li320ELi3ELi32ELi40ELi1024ELb0ELi64ELi320ELi320ELi4ELb1ELi21ELb0ELb0ENS_16CompileConditionILi900EEEEEvPT_PKS4_S7_S7_flPfS8_Pj)
        /*0380*/ 	.word	0x00000040


	//----- nvinfo : EIATTR_FRAME_SIZE
	.align		4
.L_149:
        /*0384*/ 	.byte	0x04, 0x11
        /*0386*/ 	.short	(.L_151 - .L_150)
	.align		4
.L_150:
        /*0388*/ 	.word	index@(_ZN13group_norm_v214gn_cuda_kernelI13__nv_bfloat16Li320ELi3ELi32ELi40ELi1024ELb0ELi64ELi320ELi320ELi4ELb1ELi21ELb0ELb0ENS_16CompileConditionILi900EEEEEvPT_PKS4_S7_S7_flPfS8_Pj)
        /*038c*/ 	.word	0x00000170


	//----- nvinfo : EIATTR_REGCOUNT
	.align		4
.L_151:
        /*0390*/ 	.byte	0x04, 0x2f
        /*0392*/ 	.short	(.L_153 - .L_152)
	.align		4
.L_152:
        /*0394*/ 	.word	index@(_ZN13group_norm_v214gn_cuda_kernelI13__nv_bfloat16Li320ELi2ELi32ELi40ELi1024ELb0ELi64ELi320ELi320ELi4ELb1ELi18ELb0ELb0ENS_16CompileConditionILi900EEEEEvPT_PKS4_S7_S7_flPfS8_Pj)
        /*0398*/ 	.word	0x00000060


	//----- nvinfo : EIATTR_FRAME_SIZE
	.align		4
.L_153:
        /*039c*/ 	.byte	0x04, 0x11
        /*039e*/ 	.short	(.L_155 - .L_154)
	.align		4
.L_154:
        /*03a0*/ 	.word	index@(_ZN13group_norm_v214gn_cuda_kernelI13__nv_bfloat16Li320ELi2ELi32ELi40ELi1024ELb0ELi64ELi320ELi320ELi4ELb1ELi18ELb0ELb0ENS_16CompileConditionILi900EEEEEvPT_PKS4_S7_S7_flPfS8_Pj)
        /*03a4*/ 	.word	0x00000050


	//----- nvinfo : EIATTR_REGCOUNT
	.align		4
.L_155:
        /*03a8*/ 	.byte	0x04, 0x2f
        /*03aa*/ 	.short	(.L_157 - .L_156)
	.align		4
.L_156:
        /*03ac*/ 	.word	index@(_ZN13group_norm_v214gn_cuda_kernelI13__nv_bfloat16Li320ELi1ELi32ELi40ELi1024ELb0ELi128ELi320ELi320ELi4ELb1ELi18ELb0ELb0ENS_16CompileConditionILi900EEEEEvPT_PKS4_S7_S7_flPfS8_Pj)
        /*03b0*/ 	.word	0x000000a8


	//----- nvinfo : EIATTR_FRAME_SIZE
	.align		4
.L_157:
        /*03b4*/ 	.byte	0x04, 0x11
        /*03b6*/ 	.short	(.L_159 - .L_158)
	.align		4
.L_158:
        /*03b8*/ 	.word	index@(_ZN13group_norm_v214gn_cuda_kernelI13__nv_bfloat16Li320ELi1ELi32ELi40ELi1024ELb0ELi128ELi320ELi320ELi4ELb1ELi18ELb0ELb0ENS_16CompileConditionILi900EEEEEvPT_PKS4_S7_S7_flPfS8_Pj)
        /*03bc*/ 	.word	0x00000128


	//----- nvinfo : EIATTR_REGCOUNT
	.align		4
.L_159:
        /*03c0*/ 	.byte	0x04, 0x2f
        /*03c2*/ 	.short	(.L_161 - .L_160)
	.align		4
.L_160:
        /*03c4*/ 	.word	index@(_ZN13group_norm_v214gn_cuda_kernelI13__nv_bfloat16Li320ELi1ELi32ELi40ELi1024ELb0ELi64ELi320ELi320ELi4ELb1ELi9ELb0ELb0ENS_16CompileConditionILi900EEEEEvPT_PKS4_S7_S7_flPfS8_Pj)
        /*03c8*/ 	.word	0x000000a8


	//----- nvinfo : EIATTR_FRAME_SIZE
	.align		4
.L_161:
        /*03cc*/ 	.byte	0x04, 0x11
        /*03ce*/ 	.short	(.L_163 - .L_162)
	.align		4
.L_162:
        /*03d0*/ 	.word	index@(_ZN13group_norm_v214gn_cuda_kernelI13__nv_bfloat16Li320ELi1ELi32ELi40ELi1024ELb0ELi64ELi320ELi320ELi4ELb1ELi9ELb0ELb0ENS_16CompileConditionILi900EEEEEvPT_PKS4_S7_S7_flPfS8_Pj)
        /*03d4*/ 	.word	0x00000000


	//----- nvinfo : EIATTR_REGCOUNT
	.align		4
.L_163:
        /*03d8*/ 	.byte	0x04, 0x2f
        /*03da*/ 	.short	(.L_165 - .L_164)
	.align		4
.L_164:
        /*03dc*/ 	.word	index@(_ZN13group_norm_v214gn_cuda_kernelI13__nv_bfloat16Li320ELi3ELi32ELi40ELi1024ELb0ELi32ELi320ELi320ELi4ELb1ELi10ELb0ELb0ENS_16CompileConditionILi900EEEEEvPT_PKS4_S7_S7_flPfS8_Pj)
        /*03e0*/ 	.word	0x00000040


	//----- nvinfo : EIATTR_FRAME_SIZE
	.align		4
.L_165:
        /*03e4*/ 	.byte	0x04, 0x11
        /*03e6*/ 	.short	(.L_167 - .L_166)
	.align		4
.L_166:
        /*03e8*/ 	.word	index@(_ZN13group_norm_v214gn_cuda_kernelI13__nv_bfloat16Li320ELi3ELi32ELi40ELi1024ELb0ELi32ELi320ELi320ELi4ELb1ELi10ELb0ELb0ENS_16CompileConditionILi900EEEEEvPT_PKS4_S7_S7_flPfS8_Pj)
        /*03ec*/ 	.word	0x00000000


	//----- nvinfo : EIATTR_REGCOUNT
	.align		4
.L_167:
        /*03f0*/ 	.byte	0x04, 0x2f
        /*03f2*/ 	.short	(.L_169 - .L_168)
	.align		4
.L_168:
        /*03f4*/ 	.word	index@(_ZN13group_norm_v214gn_cuda_kernelI13__nv_bfloat16Li320ELi1ELi32ELi40ELi1024ELb0ELi32ELi320ELi320ELi4ELb1ELi4ELb0ELb0ENS_16CompileConditionILi900EEEEEvPT_PKS4_S7_S7_flPfS8_Pj)
        /*03f8*/ 	.word	0x00000060


	//----- nvinfo : EIATTR_FRAME_SIZE
	.align		4
.L_169:
        /*03fc*/ 	.byte	0x04, 0x11
        /*03fe*/ 	.short	(.L_171 - .L_170)
	.align		4
.L_170:
        /*0400*/ 	.word	index@(_ZN13group_norm_v214gn_cuda_kernelI13__nv_bfloat16Li320ELi1ELi32ELi40ELi1024ELb0ELi32ELi320ELi320ELi4ELb1ELi4ELb0ELb0ENS_16CompileConditionILi900EEEEEvPT_PKS4_S7_S7_flPfS8_Pj)
        /*0404*/ 	.word	0x00000000


	//----- nvinfo : EIATTR_REGCOUNT
	.align		4
.L_171:
        /*0408*/ 	.byte	0x04, 0x2f
        /*040a*/ 	.short	(.L_173 - .L_172)
	.align		4
.L_172:
        /*040c*/ 	.word	index@(_ZN13group_norm_v214gn_cuda_kernelI13__nv_bfloat16Li320ELi3ELi32ELi40ELi1024ELb0ELi16ELi320ELi320ELi4ELb1ELi5ELb0ELb0ENS_16CompileConditionILi900EEEEEvPT_PKS4_S7_S7_flPfS8_Pj)
        /*0410*/ 	.word	0x00000040


	//----- nvinfo : EIATTR_FRAME_SIZE
	.align		4
.L_173:
        /*0414*/ 	.byte	0x04, 0x11
        /*0416*/ 	.short	(.L_175 - .L_174)
	.align		4
.L_174:
        /*0418*/ 	.word	index@(_ZN13group_norm_v214gn_cuda_kernelI13__nv_bfloat16Li320ELi3ELi32ELi40ELi1024ELb0ELi16ELi320ELi320ELi4ELb1ELi5ELb0ELb0ENS_16CompileConditionILi900EEEEEvPT_PKS4_S7_S7_flPfS8_Pj)
        /*041c*/ 	.word	0x00000000


	//----- nvinfo : EIATTR_REGCOUNT
	.align		4
.L_175:
        /*0420*/ 	.byte	0x04, 0x2f
        /*0422*/ 	.short	(.L_177 - .L_176)
	.align		4
.L_176:
        /*0424*/ 	.word	index@(_ZN13group_norm_v218gn_bwd_cuda_kernelI13__nv_bfloat16Li320ELi3ELi16ELi80ELi1024ELb1ELb1ELi32ELi320ELi320ELi4ELb1ELi12ELb0ELb0ELNS_15WgradSyncMethodE3ENS_16CompileConditionILi900EEEEEvPT_S6_S6_PKS5_S8_S8_S8_PKfflPfPj)
        /*0428*/ 	.word	0x00000040


	//----- nvinfo : EIATTR_FRAME_SIZE
	.align		4
.L_177:
        /*042c*/ 	.byte	0x04, 0x11
        /*042e*/ 	.short	(.L_179 - .L_178)
	.align		4
.L_178:
        /*0430*/ 	.word	index@(_ZN13group_norm_v218gn_bwd_cuda_kernelI13__nv_bfloat16Li320ELi3ELi16ELi80ELi1024ELb1ELb1ELi32ELi320ELi320ELi4ELb1ELi12ELb0ELb0ELNS_15WgradSyncMethodE3ENS_16CompileConditionILi900EEEEEvPT_S6_S6_PKS5_S8_S8_S8_PKfflPfPj)
        /*0434*/ 	.word	0x00000128


	//----- nvinfo : EIATTR_REGCOUNT
	.align		4
.L_179:
        /*0438*/ 	.byte	0x04, 0x2f
        /*043a*/ 	.short	(.L_181 - .L_180)
	.align		4
.L_180:
        /*043c*/ 	.word	index@(_ZN13group_norm_v218gn_bwd_cuda_kernelI13__nv_bfloat16Li320ELi3ELi16ELi80ELi1024ELb1ELb1ELi32ELi320ELi320ELi4ELb1ELi8ELb0ELb0ELNS_15WgradSyncMethodE3ENS_16CompileConditionILi900EEEEEvPT_S6_S6_PKS5_S8_S8_S8_PKfflPfPj)
        /*0440*/ 	.word	0x00000040


	//----- nvinfo : EIATTR_FRAME_SIZE
	.align		4
.L_181:
        /*0444*/ 	.byte	0x04, 0x11
        /*0446*/ 	.short	(.L_183 - .L_182)
	.align		4
.L_182:
        /*0448*/ 	.word	index@(_ZN13group_norm_v218gn_bwd_cuda_kernelI13__nv_bfloat16Li320ELi3ELi16ELi80ELi1024ELb1ELb1ELi32ELi320ELi320ELi4ELb1ELi8ELb0ELb0ELNS_15WgradSyncMethodE3ENS_16CompileConditionILi900EEEEEvPT_S6_S6_PKS5_S8_S8_S8_PKfflPfPj)
        /*044c*/ 	.word	0x00000128


	//----- nvinfo : EIATTR_REGCOUNT
	.align		4
.L_183:
        /*0450*/ 	.byte	0x04, 0x2f
        /*0452*/ 	.short	(.L_185 - .L_184)
	.align		4
.L_184:
        /*0454*/ 	.word	index@(_ZN13group_norm_v218gn_bwd_cuda_kernelI13__nv_bfloat16Li320ELi2ELi16ELi80ELi1024ELb1ELb1ELi32ELi320ELi320ELi4ELb1ELi8ELb0ELb0ELNS_15WgradSyncMethodE3ENS_16CompileConditionILi900EEEEEvPT_S6_S6_PKS5_S8_S8_S8_PKfflPfPj)
        /*0458*/ 	.word	0x00000060


	//----- nvinfo : EIATTR_FRAME_SIZE
	.align		4
.L_185:
        /*045c*/ 	.byte	0x04, 0x11
        /*045e*/ 	.short	(.L_187 - .L_186)
	.align		4
.L_186:
        /*0460*/ 	.word	index@(_ZN13group_norm_v218gn_bwd_cuda_kernelI13__nv_bfloat16Li320ELi2ELi16ELi80ELi1024ELb1ELb1ELi32ELi320ELi320ELi4ELb1ELi8ELb0ELb0ELNS_15WgradSyncMethodE3ENS_16CompileConditionILi900EEEEEvPT_S6_S6_PKS5_S8_S8_S8_PKfflPfPj)
        /*0464*/ 	.word	0x00000060


	//----- nvinfo : EIATTR_REGCOUNT
	.align		4
.L_187:
        /*0468*/ 	.byte	0x04, 0x2f
        /*046a*/ 	.short	(.L_189 - .L_188)
	.align		4
.L_188:
        /*046c*/ 	.word	index@(_ZN13group_norm_v218gn_bwd_cuda_kernelI13__nv_bfloat16Li320ELi1ELi16ELi80ELi1024ELb1ELb1ELi64ELi320ELi320ELi4ELb1ELi8ELb0ELb0ELNS_15WgradSyncMethodE3ENS_16CompileConditionILi900EEEEEvPT_S6_S6_PKS5_S8_S8_S8_PKfflPfPj)
        /*0470*/ 	.word	0x000000a8


	//----- nvinfo : EIATTR_FRAME_SIZE
	.align		4
.L_189:
        /*0474*/ 	.byte	0x04, 0x11
        /*0476*/ 	.short	(.L_191 - .L_190)
	.align		4
.L_190:
        /*0478*/ 	.word	index@(_ZN13group_norm_v218gn_bwd_cuda_kernelI13__nv_bfloat16Li320ELi1ELi16ELi80ELi1024ELb1ELb1ELi64ELi320ELi320ELi4ELb1ELi8ELb0ELb0ELNS_15WgradSyncMethodE3ENS_16CompileConditionILi900EEEEEvPT_S6_S6_PKS5_S8_S8_S8_PKfflPfPj)
        /*047c*/ 	.word	0x00000090


	//----- nvinfo : EIATTR_REGCOUNT
	.align		4
.L_191:
        /*0480*/ 	.byte	0x04, 0x2f
        /*0482*/ 	.short	(.L_193 - .L_192)
	.align		4
.L_192:
        /*0484*/ 	.word	index@(_ZN13group_norm_v218gn_bwd_cuda_kernelI13__nv_bfloat16Li320ELi1ELi16ELi80ELi1024ELb1ELb1ELi32ELi320ELi320ELi4ELb1ELi4ELb0ELb0ELNS_15WgradSyncMethodE3ENS_16CompileConditionILi900EEEEEvPT_S6_S6_PKS5_S8_S8_S8_PKfflPfPj)
        /*0488*/ 	.word	0x000000a1


	//----- nvinfo : EIATTR_FRAME_SIZE
	.align		4
.L_193:
        /*048c*/ 	.byte	0x04, 0x11
        /*048e*/ 	.short	(.L_195 - .L_194)
	.align		4
.L_194:
        /*0490*/ 	.word	index@(_ZN13group_norm_v218gn_bwd_cuda_kernelI13__nv_bfloat16Li320ELi1ELi16ELi80ELi1024ELb1ELb1ELi32ELi320ELi320ELi4ELb1ELi4ELb0ELb0ELNS_15WgradSyncMethodE3ENS_16CompileConditionILi900EEEEEvPT_S6_S6_PKS5_S8_S8_S8_PKfflPfPj)
        /*0494*/ 	.word	0x00000000


	//----- nvinfo : EIATTR_REGCOUNT
	.align		4
.L_195:
        /*0498*/ 	.byte	0x04, 0x2f
        /*049a*/ 	.short	(.L_197 - .L_196)
	.align		4
.L_196:
        /*049c*/ 	.word	index@(_ZN13group_norm_v218gn_bwd_cuda_kernelI13__nv_bfloat16Li320ELi3ELi16ELi80ELi1024ELb1ELb1ELi16ELi320ELi320ELi4ELb1ELi5ELb0ELb0ELNS_15WgradSyncMethodE2ENS_16CompileConditionILi900EEEEEvPT_S6_S6_PKS5_S8_S8_S8_PKfflPfPj)
        /*04a0*/ 	.word	0x00000040


	//----- nvinfo : EIATTR_FRAME_SIZE
	.align		4
.L_197:
        /*04a4*/ 	.byte	0x04, 0x11
        /*04a6*/ 	.short	(.L_199 - .L_198)
	.align		4
.L_198:
        /*04a8*/ 	.word	index@(_ZN13group_norm_v218gn_bwd_cuda_kernelI13__nv_bfloat16Li320ELi3ELi16ELi80ELi1024ELb1ELb1ELi16ELi320ELi320ELi4ELb1ELi5ELb0ELb0ELNS_15WgradSyncMethodE2ENS_16CompileConditionILi900EEEEEvPT_S6_S6_PKS5_S8_S8_S8_PKfflPfPj)
        /*04ac*/ 	.word	0x00000020


	//----- nvinfo : EIATTR_REGCOUNT
	.align		4
.L_199:
        /*04b0*/ 	.byte	0x04, 0x2f
        /*04b2*/ 	.short	(.L_201 - .L_200)
	.align		4
.L_200:
        /*04b4*/ 	.word	index@(_ZN13group_norm_v218gn_bwd_cuda_kernelI13__nv_bfloat16Li320ELi3ELi32ELi40ELi1024ELb0ELb1ELi32ELi320ELi320ELi4ELb1ELi12ELb0ELb0ELNS_15WgradSyncMethodE3ENS_16CompileConditionILi900EEEEEvPT_S6_S6_PKS5_S8_S8_S8_PKfflPfPj)
        /*04b8*/ 	.word	0x00000040


	//----- nvinfo : EIATTR_FRAME_SIZE
	.align		4
.L_201:
        /*04bc*/ 	.byte	0x04, 0x11
        /*04be*/ 	.short	(.L_203 - .L_202)
	.align		4
.L_202:
        /*04c0*/ 	.word	index@(_ZN13group_norm_v218gn_bwd_cuda_kernelI13__nv_bfloat16Li320ELi3ELi32ELi40ELi1024ELb0ELb1ELi32ELi320ELi320ELi4ELb1ELi12ELb0ELb0ELNS_15WgradSyncMethodE3ENS_16CompileConditionILi900EEEEEvPT_S6_S6_PKS5_S8_S8_S8_PKfflPfPj)
        /*04c4*/ 	.word	0x00000120


	//----- nvinfo : EIATTR_REGCOUNT
	.align		4
.L_203:
        /*04c8*/ 	.byte	0x04, 0x2f
        /*04ca*/ 	.short	(.L_205 - .L_204)
	.align		4
.L_204:
        /*04cc*/ 	.word	index@(_ZN13group_norm_v218gn_bwd_cuda_kernelI13__nv_bfloat16Li320ELi3ELi32ELi40ELi1024ELb0ELb1ELi32ELi320ELi320ELi4ELb1ELi8ELb0ELb0ELNS_15WgradSyncMethodE3ENS_16CompileConditionILi900EEEEEvPT_S6_S6_PKS5_S8_S8_S8_PKfflPfPj)
        /*04d0*/ 	.word	0x00000040


	//----- nvinfo : EIATTR_FRAME_SIZE
	.align		4
.L_205:
        /*04d4*/ 	.byte	0x04, 0x11
        /*04d6*/ 	.short	(.L_207 - .L_206)
	.align		4
.L_206:
        /*04d8*/ 	.word	index@(_ZN13group_norm_v218gn_bwd_cuda_kernelI13__nv_bfloat16Li320ELi3ELi32ELi40ELi1024ELb0ELb1ELi32ELi320ELi320ELi4ELb1ELi8ELb0ELb0ELNS_15WgradSyncMethodE3ENS_16CompileConditionILi900EEEEEvPT_S6_S6_PKS5_S8_S8_S8_PKfflPfPj)
        /*04dc*/ 	.word	0x00000120


	//----- nvinfo : EIATTR_REGCOUNT
	.align		4
.L_207:
        /*04e0*/ 	.byte	0x04, 0x2f
        /*04e2*/ 	.short	(.L_209 - .L_208)
	.align		4
.L_208:
        /*04e4*/ 	.word	index@(_ZN13group_norm_v218gn_bwd_cuda_kernelI13__nv_bfloat16Li320ELi2ELi32ELi40ELi1024ELb0ELb1ELi32ELi320ELi320ELi4ELb1ELi8ELb0ELb0ELNS_15WgradSyncMethodE3ENS_16CompileConditionILi900EEEEEvPT_S6_S6_PKS5_S8_S8_S8_PKfflPfPj)
        /*04e8*/ 	.word	0x00000060


	//----- nvinfo : EIATTR_FRAME_SIZE
	.align		4
.L_209:
        /*04ec*/ 	.byte	0x04, 0x11
        /*04ee*/ 	.short	(.L_211 - .L_210)
	.align		4
.L_210:
        /*04f0*/ 	.word	index@(_ZN13group_norm_v218gn_bwd_cuda_kernelI13__nv_bfloat16Li320ELi2ELi32ELi40ELi1024ELb0ELb1ELi32ELi320ELi320ELi4ELb1ELi8ELb0ELb0ELNS_15WgradSyncMethodE3ENS_16CompileConditionILi900EEEEEvPT_S6_S6_PKS5_S8_S8_S8_PKfflPfPj)
        /*04f4*/ 	.word	0x00000050


	//----- nvinfo : EIATTR_REGCOUNT
	.align		4
.L_211:
        /*04f8*/ 	.byte	0x04, 0x2f
        /*04fa*/ 	.short	(.L_213 - .L_212)
	.align		4
.L_212:
        /*04fc*/ 	.word	index@(_ZN13group_norm_v218gn_bwd_cuda_kernelI13__nv_bfloat16Li320ELi1ELi32ELi40ELi1024ELb0ELb1ELi64ELi320ELi320ELi4ELb1ELi8ELb0ELb0ELNS_15WgradSyncMethodE3ENS_16CompileConditionILi900EEEEEvPT_S6_S6_PKS5_S8_S8_S8_PKfflPfPj)
        /*0500*/ 	.word	0x000000a8


	//----- nvinfo : EIATTR_FRAME_SIZE
	.align		4
.L_213:
        /*0504*/ 	.byte	0x04, 0x11
        /*0506*/ 	.short	(.L_215 - .L_214)
	.align		4
.L_214:
        /*0508*/ 	.word	index@(_ZN13group_norm_v218gn_bwd_cuda_kernelI13__nv_bfloat16Li320ELi1ELi32ELi40ELi1024ELb0ELb1ELi64ELi320ELi320ELi4ELb1ELi8ELb0ELb0ELNS_15WgradSyncMethodE3ENS_16CompileConditionILi900EEEEEvPT_S6_S6_PKS5_S8_S8_S8_PKfflPfPj)
        /*050c*/ 	.word	0x00000080


	//----- nvinfo : EIATTR_REGCOUNT
	.align		4
.L_215:
        /*0510*/ 	.byte	0x04, 0x2f
        /*0512*/ 	.short	(.L_217 - .L_216)
	.align		4
.L_216:
        /*0514*/ 	.word	index@(_ZN13group_norm_v218gn_bwd_cuda_kernelI13__nv_bfloat16Li320ELi1ELi32ELi40ELi1024ELb0ELb1ELi32ELi320ELi320ELi4ELb1ELi4ELb0ELb0ELNS_15WgradSyncMethodE3ENS_16CompileConditionILi900EEEEEvPT_S6_S6_PKS5_S8_S8_S8_PKfflPfPj)
        /*0518*/ 	.word	0x0000008e


	//----- nvinfo : EIATTR_FRAME_SIZE
	.align		4
.L_217:
        /*051c*/ 	.byte	0x04, 0x11
        /*051e*/ 	.short	(.L_219 - .L_218)
	.align		4
.L_218:
        /*0520*/ 	.word	index@(_ZN13group_norm_v218gn_bwd_cuda_kernelI13__nv_bfloat16Li320ELi1ELi32ELi40ELi1024ELb0ELb1ELi32ELi320ELi320ELi4ELb1ELi4ELb0ELb0ELNS_15WgradSyncMethodE3ENS_16CompileConditionILi900EEEEEvPT_S6_S6_PKS5_S8_S8_S8_PKfflPfPj)
        /*0524*/ 	.word	0x00000000


	//----- nvinfo : EIATTR_REGCOUNT
	.align		4
.L_219:
        /*0528*/ 	.byte	0x04, 0x2f
        /*052a*/ 	.short	(.L_221 - .L_220)
	.align		4
.L_220:
        /*052c*/ 	.word	index@(_ZN13group_norm_v218gn_bwd_cuda_kernelI13__nv_bfloat16Li320ELi3ELi32ELi40ELi1024ELb0ELb1ELi16ELi320ELi320ELi4ELb1ELi5ELb0ELb0ELNS_15WgradSyncMethodE2ENS_16CompileConditionILi900EEEEEvPT_S6_S6_PKS5_S8_S8_S8_PKfflPfPj)
        /*0530*/ 	.word	0x00000040


	//----- nvinfo : EIATTR_FRAME_SIZE
	.align		4
.L_221:
        /*0534*/ 	.byte	0x04, 0x11
        /*0536*/ 	.short	(.L_223 - .L_222)
	.align		4
.L_222:
        /*0538*/ 	.word	index@(_ZN13group_norm_v218gn_bwd_cuda_kernelI13__nv_bfloat16Li320ELi3ELi32ELi40ELi1024ELb0ELb1ELi16ELi320ELi320ELi4ELb1ELi5ELb0ELb0ELNS_15WgradSyncMethodE2ENS_16CompileConditionILi900EEEEEvPT_S6_S6_PKS5_S8_S8_S8_PKfflPfPj)
        /*053c*/ 	.word	0x00000000


	//----- nvinfo : EIATTR_MIN_STACK_SIZE
	.align		4
.L_223:
        /*0540*/ 	.byte	0x04, 0x12
        /*0542*/ 	.short	(.L_225 - .L_224)
	.align		4
.L_224:
        /*0544*/ 	.word	index@(_ZN13group_norm_v218gn_bwd_cuda_kernelI13__nv_bfloat16Li320ELi3ELi32ELi40ELi1024ELb0ELb1ELi16ELi320ELi320ELi4ELb1ELi5ELb0ELb0ELNS_15WgradSyncMethodE2ENS_16CompileConditionILi900EEEEEvPT_S6_S6_PKS5_S8_S8_S8_PKfflPfPj)
        /*0548*/ 	.word	0x00000000


	//----- nvinfo : EIATTR_MIN_STACK_SIZE
	.align		4
.L_225:
        /*054c*/ 	.byte	0x04, 0x12
        /*054e*/ 	.short	(.L_227 - .L_226)
	.align		4
.L_226:
        /*0550*/ 	.word	index@(_ZN13group_norm_v218gn_bwd_cuda_kernelI13__nv_bfloat16Li320ELi1ELi32ELi40ELi1024ELb0ELb1ELi32ELi320ELi320ELi4ELb1ELi4ELb0ELb0ELNS_15WgradSyncMethodE3ENS_16CompileConditionILi900EEEEEvPT_S6_S6_PKS5_S8_S8_S8_PKfflPfPj)
        /*0554*/ 	.word	0x00000000


	//----- nvinfo : EIATTR_MIN_STACK_SIZE
	.align		4
.L_227:
        /*0558*/ 	.byte	0x04, 0x12
        /*055a*/ 	.short	(.L_229 - .L_228)
	.align		4
.L_228:
        /*055c*/ 	.word	index@(_ZN13group_norm_v218gn_bwd_cuda_kernelI13__nv_bfloat16Li320ELi1ELi32ELi40ELi1024ELb0ELb1ELi64ELi320ELi320ELi4ELb1ELi8ELb0ELb0ELNS_15WgradSyncMethodE3ENS_16CompileConditionILi900EEEEEvPT_S6_S6_PKS5_S8_S8_S8_PKfflPfPj)
        /*0560*/ 	.word	0x00000080


	//----- nvinfo : EIATTR_MIN_STACK_SIZE
	.align		4
.L_229:
        /*0564*/ 	.byte	0x04, 0x12
        /*0566*/ 	.short	(.L_231 - .L_230)
	.align		4
.L_230:
        /*0568*/ 	.word	index@(_ZN13group_norm_v218gn_bwd_cuda_kernelI13__nv_bfloat16Li320ELi2ELi32ELi40ELi1024ELb0ELb1ELi32ELi320ELi320ELi4ELb1ELi8ELb0ELb0ELNS_15WgradSyncMethodE3ENS_16CompileConditionILi900EEEEEvPT_S6_S6_PKS5_S8_S8_S8_PKfflPfPj)
        /*056c*/ 	.word	0x00000050


	//----- nvinfo : EIATTR_MIN_STACK_SIZE
	.align		4
.L_231:
        /*0570*/ 	.byte	0x04, 0x12
        /*0572*/ 	.short	(.L_233 - .L_232)
	.align		4
.L_232:
        /*0574*/ 	.word	index@(_ZN13group_norm_v218gn_bwd_cuda_kernelI13__nv_bfloat16Li320ELi3ELi32ELi40ELi1024ELb0ELb1ELi32ELi320ELi320ELi4ELb1ELi8ELb0ELb0ELNS_15WgradSyncMethodE3ENS_16CompileConditionILi900EEEEEvPT_S6_S6_PKS5_S8_S8_S8_PKfflPfPj)
        /*0578*/ 	.word	0x00000120


	//----- nvinfo : EIATTR_MIN_STACK_SIZE
	.align		4
.L_233:
        /*057c*/ 	.byte	0x04, 0x12
        /*057e*/ 	.short	(.L_235 - .L_234)
	.align		4
.L_234:
        /*0580*/ 	.word	index@(_ZN13group_norm_v218gn_bwd_cuda_kernelI13__nv_bfloat16Li320ELi3ELi32ELi40ELi1024ELb0ELb1ELi32ELi320ELi320ELi4ELb1ELi12ELb0ELb0ELNS_15WgradSyncMethodE3ENS_16CompileConditionILi900EEEEEvPT_S6_S6_PKS5_S8_S8_S8_PKfflPfPj)
        /*0584*/ 	.word	0x00000120


	//----- nvinfo : EIATTR_MIN_STACK_SIZE
	.align		4
.L_235:
        /*0588*/ 	.byte	0x04, 0x12
        /*058a*/ 	.short	(.L_237 - .L_236)
	.align		4
.L_236:
        /*058c*/ 	.word	index@(_ZN13group_norm_v218gn_bwd_cuda_kernelI13__nv_bfloat16Li320ELi3ELi16ELi80ELi1024ELb1ELb1ELi16ELi320ELi320ELi4ELb1ELi5ELb0ELb0ELNS_15WgradSyncMethodE2ENS_16CompileConditionILi900EEEEEvPT_S6_S6_PKS5_S8_S8_S8_PKfflPfPj)
        /*0590*/ 	.word	0x00000020


	//----- nvinfo : EIATTR_MIN_STACK_SIZE
	.align		4
.L_237:
        /*0594*/ 	.byte	0x04, 0x12
        /*0596*/ 	.short	(.L_239 - .L_238)
	.align		4
.L_238:
        /*0598*/ 	.word	index@(_ZN13group_norm_v218gn_bwd_cuda_kernelI13__nv_bfloat16Li320ELi1ELi16ELi80ELi1024ELb1ELb1ELi32ELi320ELi320ELi4ELb1ELi4ELb0ELb0ELNS_15WgradSyncMethodE3ENS_16CompileConditionILi900EEEEEvPT_S6_S6_PKS5_S8_S8_S8_PKfflPfPj)
        /*059c*/ 	.word	0x00000000


	//----- nvinfo : EIATTR_MIN_STACK_SIZE
	.align		4
.L_239:
        /*05a0*/ 	.byte	0x04, 0x12
        /*05a2*/ 	.short	(.L_241 - .L_240)
	.align		4
.L_240:
        /*05a4*/ 	.word	index@(_ZN13group_norm_v218gn_bwd_cuda_kernelI13__nv_bfloat16Li320ELi1ELi16ELi80ELi1024ELb1ELb1ELi64ELi320ELi320ELi4ELb1ELi8ELb0ELb0ELNS_15WgradSyncMethodE3ENS_16CompileConditionILi900EEEEEvPT_S6_S6_PKS5_S8_S8_S8_PKfflPfPj)
        /*05a8*/ 	.word	0x00000090


	//----- nvinfo : EIATTR_MIN_STACK_SIZE
	.align		4
.L_241:
        /*05ac*/ 	.byte	0x04, 0x12
        /*05ae*/ 	.short	(.L_243 - .L_242)
	.align		4
.L_242:
        /*05b0*/ 	.word	index@(_ZN13group_norm_v218gn_bwd_cuda_kernelI13__nv_bfloat16Li320ELi2ELi16ELi80ELi1024ELb1ELb1ELi32ELi320ELi320ELi4ELb1ELi8ELb0ELb0ELNS_15WgradSyncMethodE3ENS_16CompileConditionILi900EEEEEvPT_S6_S6_PKS5_S8_S8_S8_PKfflPfPj)
        /*05b4*/ 	.word	0x00000060


	//----- nvinfo : EIATTR_MIN_STACK_SIZE
	.align		4
.L_243:
        /*05b8*/ 	.byte	0x04, 0x12
        /*05ba*/ 	.short	(.L_245 - .L_244)
	.align		4
.L_244:
        /*05bc*/ 	.word	index@(_ZN13group_norm_v218gn_bwd_cuda_kernelI13__nv_bfloat16Li320ELi3ELi16ELi80ELi1024ELb1ELb1ELi32ELi320ELi320ELi4ELb1ELi8ELb0ELb0ELNS_15WgradSyncMethodE3ENS_16CompileConditionILi900EEEEEvPT_S6_S6_PKS5_S8_S8_S8_PKfflPfPj)
        /*05c0*/ 	.word	0x00000128


	//----- nvinfo : EIATTR_MIN_STACK_SIZE
	.align		4
.L_245:
        /*05c4*/ 	.byte	0x04, 0x12
        /*05c6*/ 	.short	(.L_247 - .L_246)
	.align		4
.L_246:
        /*05c8*/ 	.word	index@(_ZN13group_norm_v218gn_bwd_cuda_kernelI13__nv_bfloat16Li320ELi3ELi16ELi80ELi1024ELb1ELb1ELi32ELi320ELi320ELi4ELb1ELi12ELb0ELb0ELNS_15WgradSyncMethodE3ENS_16CompileConditionILi900EEEEEvPT_S6_S6_PKS5_S8_S8_S8_PKfflPfPj)
        /*05cc*/ 	.word	0x00000128


	//----- nvinfo : EIATTR_MIN_STACK_SIZE
	.align		4
.L_247:
        /*05d0*/ 	.byte	0x04, 0x12
        /*05d2*/ 	.short	(.L_249 - .L_248)
	.align		4
.L_248:
        /*05d4*/ 	.word	index@(_ZN13group_norm_v214gn_cuda_kernelI13__nv_bfloat16Li320ELi3ELi32ELi40ELi1024ELb0ELi16ELi320ELi320ELi4ELb1ELi5ELb0ELb0ENS_16CompileConditionILi900EEEEEvPT_PKS4_S7_S7_flPfS8_Pj)
        /*05d8*/ 	.word	0x00000000


	//----- nvinfo : EIATTR_MIN_STACK_SIZE
	.align		4
.L_249:
        /*05dc*/ 	.byte	0x04, 0x12
        /*05de*/ 	.short	(.L_251 - .L_250)
	.align		4
.L_250:
        /*05e0*/ 	.word	index@(_ZN13group_norm_v214gn_cuda_kernelI13__nv_bfloat16Li320ELi1ELi32ELi40ELi1024ELb0ELi32ELi320ELi320ELi4ELb1ELi4ELb0ELb0ENS_16CompileConditionILi900EEEEEvPT_PKS4_S7_S7_flPfS8_Pj)
        /*05e4*/ 	.word	0x00000000


	//----- nvinfo : EIATTR_MIN_STACK_SIZE
	.align		4
.L_251:
        /*05e8*/ 	.byte	0x04, 0x12
        /*05ea*/ 	.short	(.L_253 - .L_252)
	.align		4
.L_252:
        /*05ec*/ 	.word	index@(_ZN13group_norm_v214gn_cuda_kernelI13__nv_bfloat16Li320ELi3ELi32ELi40ELi1024ELb0ELi32ELi320ELi320ELi4ELb1ELi10ELb0ELb0ENS_16CompileConditionILi900EEEEEvPT_PKS4_S7_S7_flPfS8_Pj)
        /*05f0*/ 	.word	0x00000000


	//----- nvinfo : EIATTR_MIN_STACK_SIZE
	.align		4
.L_253:
        /*05f4*/ 	.byte	0x04, 0x12
        /*05f6*/ 	.short	(.L_255 - .L_254)
	.align		4
.L_254:
        /*05f8*/ 	.word	index@(_ZN13group_norm_v214gn_cuda_kernelI13__nv_bfloat16Li320ELi1ELi32ELi40ELi1024ELb0ELi64ELi320ELi320ELi4ELb1ELi9ELb0ELb0ENS_16CompileConditionILi900EEEEEvPT_PKS4_S7_S7_flPfS8_Pj)
        /*05fc*/ 	.word	0x00000000


	//----- nvinfo : EIATTR_MIN_STACK_SIZE
	.align		4
.L_255:
        /*0600*/ 	.byte	0x04, 0x12
        /*0602*/ 	.short	(.L_257 - .L_256)
	.align		4
.L_256:
        /*0604*/ 	.word	index@(_ZN13group_norm_v214gn_cuda_kernelI13__nv_bfloat16Li320ELi1ELi32ELi40ELi1024ELb0ELi128ELi320ELi320ELi4ELb1ELi18ELb0ELb0ENS_16CompileConditionILi900EEEEEvPT_PKS4_S7_S7_flPfS8_Pj)
        /*0608*/ 	.word	0x00000128


	//----- nvinfo : EIATTR_MIN_STACK_SIZE
	.align		4
.L_257:
        /*060c*/ 	.byte	0x04, 0x12
        /*060e*/ 	.short	(.L_259 - .L_258)
	.align		4
.L_258:
        /*0610*/ 	.word	index@(_ZN13group_norm_v214gn_cuda_kernelI13__nv_bfloat16Li320ELi2ELi32ELi40ELi1024ELb0ELi64ELi320ELi320ELi4ELb1ELi18ELb0ELb0ENS_16CompileConditionILi900EEEEEvPT_PKS4_S7_S7_flPfS8_Pj)
        /*0614*/ 	.word	0x00000050


	//----- nvinfo : EIATTR_MIN_STACK_SIZE
	.align		4
.L_259:
        /*0618*/ 	.byte	0x04, 0x12
        /*061a*/ 	.short	(.L_261 - .L_260)
	.align		4
.L_260:
        /*061c*/ 	.word	index@(_ZN13group_norm_v214gn_cuda_kernelI13__nv_bfloat16Li320ELi3ELi32ELi40ELi1024ELb0ELi64ELi320ELi320ELi4ELb1ELi21ELb0ELb0ENS_16CompileConditionILi900EEEEEvPT_PKS4_S7_S7_flPfS8_Pj)
        /*0620*/ 	.word	0x00000170


	//----- nvinfo : EIATTR_MIN_STACK_SIZE
	.align		4
.L_261:
        /*0624*/ 	.byte	0x04, 0x12
        /*0626*/ 	.short	(.L_263 - .L_262)
	.align		4
.L_262:
        /*0628*/ 	.word	index@(_ZN13group_norm_v214gn_cuda_kernelI13__nv_bfloat16Li320ELi3ELi32ELi40ELi1024ELb0ELi64ELi320ELi320ELi4ELb1ELi27ELb0ELb0ENS_16CompileConditionILi900EEEEEvPT_PKS4_S7_S7_flPfS8_Pj)
        /*062c*/ 	.word	0x00000170


	//----- nvinfo : EIATTR_MIN_STACK_SIZE
	.align		4
.L_263:
        /*0630*/ 	.byte	0x04, 0x12
        /*0632*/ 	.short	(.L_265 - .L_264)
	.align		4
.L_264:
        /*0634*/ 	.word	index@(_ZN13group_norm_v214gn_cuda_kernelI13__nv_bfloat16Li320ELi3ELi16ELi80ELi1024ELb1ELi16ELi320ELi320ELi4ELb1ELi5ELb0ELb0ENS_16CompileConditionILi900EEEEEvPT_PKS4_S7_S7_flPfS8_Pj)
        /*0638*/ 	.word	0x00000000


	//----- nvinfo : EIATTR_MIN_STACK_SIZE
	.align		4
.L_265:
        /*063c*/ 	.byte	0x04, 0x12
        /*063e*/ 	.short	(.L_267 - .L_266)
	.align		4
.L_266:
        /*0640*/ 	.word	index@(_ZN13group_norm_v214gn_cuda_kernelI13__nv_bfloat16Li320ELi1ELi16ELi80ELi1024ELb1ELi32ELi320ELi320ELi4ELb1ELi4ELb0ELb0ENS_16CompileConditionILi900EEEEEvPT_PKS4_S7_S7_flPfS8_Pj)
        /*0644*/ 	.word	0x00000000


	//----- nvinfo : EIATTR_MIN_STACK_SIZE
	.align		4
.L_267:
        /*0648*/ 	.byte	0x04, 0x12
        /*064a*/ 	.short	(.L_269 - .L_268)
	.align		4
.L_268:
        /*064c*/ 	.word	index@(_ZN13group_norm_v214gn_cuda_kernelI13__nv_bfloat16Li320ELi3ELi16ELi80ELi1024ELb1ELi32ELi320ELi320ELi4ELb1ELi10ELb0ELb0ENS_16CompileConditionILi900EEEEEvPT_PKS4_S7_S7_flPfS8_Pj)
        /*0650*/ 	.word	0x00000000


	//----- nvinfo : EIATTR_MIN_STACK_SIZE
	.align		4
.L_269:
        /*0654*/ 	.byte	0x04, 0x12
        /*0656*/ 	.short	(.L_271 - .L_270)
	.align		4
.L_270:
        /*0658*/ 	.word	index@(_ZN13group_norm_v214gn_cuda_kernelI13__nv_bfloat16Li320ELi1ELi16ELi80ELi1024ELb1ELi64ELi320ELi320ELi4ELb1ELi9ELb0ELb0ENS_16CompileConditionILi900EEEEEvPT_PKS4_S7_S7_flPfS8_Pj)
        /*065c*/ 	.word	0x00000000


	//----- nvinfo : EIATTR_MIN_STACK_SIZE
	.align		4
.L_271:
        /*0660*/ 	.byte	0x04, 0x12
        /*0662*/ 	.short	(.L_273 - .L_272)
	.align		4
.L_272:
        /*0664*/ 	.word	index@(_ZN13group_norm_v214gn_cuda_kernelI13__nv_bfloat16Li320ELi1ELi16ELi80ELi1024ELb1ELi128ELi320ELi320ELi4ELb1ELi18ELb0ELb0ENS_16CompileConditionILi900EEEEEvPT_PKS4_S7_S7_flPfS8_Pj)
        /*0668*/ 	.word	0x00000150


	//----- nvinfo : EIATTR_MIN_STACK_SIZE
	.align		4
.L_273:
        /*066c*/ 	.byte	0x04, 0x12
        /*066e*/ 	.short	(.L_275 - .L_274)
	.align		4
.L_274:
        /*0670*/ 	.word	index@(_ZN13group_norm_v214gn_cuda_kernelI13__nv_bfloat16Li320ELi2ELi16ELi80ELi1024ELb1ELi64ELi320ELi320ELi4ELb1ELi18ELb0ELb0ENS_16CompileConditionILi900EEEEEvPT_PKS4_S7_S7_flPfS8_Pj)
        /*0674*/ 	.word	0x00000070


	//----- nvinfo : EIATTR_MIN_STACK_SIZE
	.align		4
.L_275:
        /*0678*/ 	.byte	0x04, 0x12
        /*067a*/ 	.short	(.L_277 - .L_276)
	.align		4
.L_276:
        /*067c*/ 	.word	index@(_ZN13group_norm_v214gn_cuda_kernelI13__nv_bfloat16Li320ELi3ELi16ELi80ELi1024ELb1ELi64ELi320ELi320ELi4ELb1ELi21ELb0ELb0ENS_16CompileConditionILi900EEEEEvPT_PKS4_S7_S7_flPfS8_Pj)
        /*0680*/ 	.word	0x00000160


	//----- nvinfo : EIATTR_MIN_STACK_SIZE
	.align		4
.L_277:
        /*0684*/ 	.byte	0x04, 0x12
        /*0686*/ 	.short	(.L_279 - .L_278)
	.align		4
.L_278:
        /*0688*/ 	.word	index@(_ZN13group_norm_v214gn_cuda_kernelI13__nv_bfloat16Li320ELi3ELi16ELi80ELi1024ELb1ELi64ELi320ELi320ELi4ELb1ELi27ELb0ELb0ENS_16CompileConditionILi900EEEEEvPT_PKS4_S7_S7_flPfS8_Pj)
        /*068c*/ 	.word	0x00000160


	//----- nvinfo : EIATTR_MIN_STACK_SIZE
	.align		4
.L_279:
        /*0690*/ 	.byte	0x04, 0x12
        /*0692*/ 	.short	(.L_281 - .L_280)
	.align		4
.L_280:
        /*0694*/ 	.word	index@(_ZN13group_norm_v218gn_bwd_cuda_kernelI6__halfLi320ELi3ELi32ELi40ELi1024ELb0ELb1ELi16ELi320ELi320ELi4ELb1ELi5ELb0ELb0ELNS_15WgradSyncMethodE2ENS_16CompileConditionILi900EEEEEvPT_S6_S6_PKS5_S8_S8_S8_PKfflPfPj)
        /*0698*/ 	.word	0x00000000


	//----- nvinfo : EIATTR_MIN_STACK_SIZE
	.align		4
.L_281:
        /*069c*/ 	.byte	0x04, 0x12
        /*069e*/ 	.short	(.L_283 - .L_282)
	.align		4
.L_282:
        /*06a0*/ 	.word	index@(_ZN13group_norm_v218gn_bwd_cuda_kernelI6__halfLi320ELi1ELi32ELi40ELi1024ELb0ELb1ELi32ELi320ELi320ELi4ELb1ELi4ELb0ELb0ELNS_15WgradSyncMethodE3ENS_16CompileConditionILi900EEEEEvPT_S6_S6_PKS5_S8_S8_S8_PKfflPfPj)
        /*06a4*/ 	.word	0x00000000


	//----- nvinfo : EIATTR_MIN_STACK_SIZE
	.align		4
.L_283:
        /*06a8*/ 	.byte	0x04, 0x12
        /*06aa*/ 	.short	(.L_285 - .L_284)
	.align		4
.L_284:
        /*06ac*/ 	.word	index@(_ZN13group_norm_v218gn_bwd_cuda_kernelI6__halfLi320ELi1ELi32ELi40ELi1024ELb0ELb1ELi64ELi320ELi320ELi4ELb1ELi8ELb0ELb0ELNS_15WgradSyncMethodE3ENS_16CompileConditionILi900EEEEEvPT_S6_S6_PKS5_S8_S8_S8_PKfflPfPj)
        /*06b0*/ 	.word	0x00000078


	//----- nvinfo : EIATTR_MIN_STACK_SIZE
	.align		4
.L_285:
        /*06b4*/ 	.byte	0x04, 0x12
        /*06b6*/ 	.short	(.L_287 - .L_286)
	.align		4
.L_286:
        /*06b8*/ 	.word	index@(_ZN13group_norm_v218gn_bwd_cuda_kernelI6__halfLi320ELi2ELi32ELi40ELi1024ELb0ELb1ELi32ELi320ELi320ELi4ELb1ELi8ELb0ELb0ELNS_15WgradSyncMethodE3ENS_16CompileConditionILi900EEEEEvPT_S6_S6_PKS5_S8_S8_S8_PKfflPfPj)
        /*06bc*/ 	.word	0x00000030


	//----- nvinfo : EIATTR_MIN_STACK_SIZE
	.align		4
.L_287:
        /*06c0*/ 	.byte	0x04, 0x12
        /*06c2*/ 	.short	(.L_289 - .L_288)
	.align		4
.L_288:
        /*06c4*/ 	.word	index@(_ZN13group_norm_v218gn_bwd_cuda_kernelI6__halfLi320ELi3ELi32ELi40ELi1024ELb0ELb1ELi32ELi320ELi320ELi4ELb1ELi8ELb0ELb0ELNS_15WgradSyncMethodE3ENS_16CompileConditionILi900EEEEEvPT_S6_S6_PKS5_S8_S8_S8_PKfflPfPj)
        /*06c8*/ 	.word	0x000000e0


	//----- nvinfo : EIATTR_MIN_STACK_SIZE
	.align		4
.L_289:
        /*06cc*/ 	.byte	0x04, 0x12
        /*06ce*/ 	.short	(.L_291 - .L_290)
	.align		4
.L_290:
        /*06d0*/ 	.word	index@(_ZN13group_norm_v218gn_bwd_cuda_kernelI6__halfLi320ELi3ELi32ELi40ELi1024ELb0ELb1ELi32ELi320ELi320ELi4ELb1ELi12ELb0ELb0ELNS_15WgradSyncMethodE3ENS_16CompileConditionILi900EEEEEvPT_S6_S6_PKS5_S8_S8_S8_PKfflPfPj)
        /*06d4*/ 	.word	0x000000e0


	//----- nvinfo : EIATTR_MIN_STACK_SIZE
	.align		4
.L_291:
        /*06d8*/ 	.byte	0x04, 0x12
        /*06da*/ 	.short	(.L_293 - .L_292)
	.align		4
.L_292:
        /*06dc*/ 	.word	index@(_ZN13group_norm_v218gn_bwd_cuda_kernelI6__halfLi320ELi3ELi16ELi80ELi1024ELb1ELb1ELi16ELi320ELi320ELi4ELb1ELi5ELb0ELb0ELNS_15WgradSyncMethodE2ENS_16CompileConditionILi900EEEEEvPT_S6_S6_PKS5_S8_S8_S8_PKfflPfPj)
        /*06e0*/ 	.word	0x00000000


	//----- nvinfo : EIATTR_MIN_STACK_SIZE
	.align		4
.L_293:
        /*06e4*/ 	.byte	0x04, 0x12
        /*06e6*/ 	.short	(.L_295 - .L_294)
	.align		4
.L_294:
        /*06e8*/ 	.word	index@(_ZN13group_norm_v218gn_bwd_cuda_kernelI6__halfLi320ELi1ELi16ELi80ELi1024ELb1ELb1ELi32ELi320ELi320ELi4ELb1ELi4ELb0ELb0ELNS_15WgradSyncMethodE3ENS_16CompileConditionILi900EEEEEvPT_S6_S6_PKS5_S8_S8_S8_PKfflPfPj)
        /*06ec*/ 	.word	0x00000000


	//----- nvinfo : EIATTR_MIN_STACK_SIZE
	.align		4
.L_295:
        /*06f0*/ 	.byte	0x04, 0x12
        /*06f2*/ 	.short	(.L_297 - .L_296)
	.align		4
.L_296:
        /*06f4*/ 	.word	index@(_ZN13group_norm_v218gn_bwd_cuda_kernelI6__halfLi320ELi1ELi16ELi80ELi1024ELb1ELb1ELi64ELi320ELi320ELi4ELb1ELi8ELb0ELb0ELNS_15WgradSyncMethodE3ENS_16CompileConditionILi900EEEEEvPT_S6_S6_PKS5_S8_S8_S8_PKfflPfPj)
        /*06f8*/ 	.word	0x00000070


	//----- nvinfo : EIATTR_MIN_STACK_SIZE
	.align		4
.L_297:
        /*06fc*/ 	.byte	0x04, 0x12
        /*06fe*/ 	.short	(.L_299 - .L_298)
	.align		4
.L_298:
        /*0700*/ 	.word	index@(_ZN13group_norm_v218gn_bwd_cuda_kernelI6__halfLi320ELi2ELi16ELi80ELi1024ELb1ELb1ELi32ELi320ELi320ELi4ELb1ELi8ELb0ELb0ELNS_15WgradSyncMethodE3ENS_16CompileConditionILi900EEEEEvPT_S6_S6_PKS5_S8_S8_S8_PKfflPfPj)
        /*0704*/ 	.word	0x00000050


	//----- nvinfo : EIATTR_MIN_STACK_SIZE
	.align		4
.L_299:
        /*0708*/ 	.byte	0x04, 0x12
        /*070a*/ 	.short	(.L_301 - .L_300)
	.align		4
.L_300:
        /*070c*/ 	.word	index@(_ZN13group_norm_v218gn_bwd_cuda_kernelI6__halfLi320ELi3ELi16ELi80ELi1024ELb1ELb1ELi32ELi320ELi320ELi4ELb1ELi8ELb0ELb0ELNS_15WgradSyncMethodE3ENS_16CompileConditionILi900EEEEEvPT_S6_S6_PKS5_S8_S8_S8_PKfflPfPj)
        /*0710*/ 	.word	0x00000120


	//----- nvinfo : EIATTR_MIN_STACK_SIZE
	.align		4
.L_301:
        /*0714*/ 	.byte	0x04, 0x12
        /*0716*/ 	.short	(.L_303 - .L_302)
	.align		4
.L_302:
        /*0718*/ 	.word	index@(_ZN13group_norm_v218gn_bwd_cuda_kernelI6__halfLi320ELi3ELi16ELi80ELi1024ELb1ELb1ELi32ELi320ELi320ELi4ELb1ELi12ELb0ELb0ELNS_15WgradSyncMethodE3ENS_16CompileConditionILi900EEEEEvPT_S6_S6_PKS5_S8_S8_S8_PKfflPfPj)
        /*071c*/ 	.word	0x00000120


	//----- nvinfo : EIATTR_MIN_STACK_SIZE
	.align		4
.L_303:
        /*0720*/ 	.byte	0x04, 0x12
        /*0722*/ 	.short	(.L_305 - .L_304)
	.align		4
.L_304:
        /*0724*/ 	.word	index@(_ZN13group_norm_v214gn_cuda_kernelI6__halfLi320ELi3ELi32ELi40ELi1024ELb0ELi16ELi320ELi320ELi4ELb1ELi5ELb0ELb0ENS_16CompileConditionILi900EEEEEvPT_PKS4_S7_S7_flPfS8_Pj)
        /*0728*/ 	.word	0x00000000


	//----- nvinfo : EIATTR_MIN_STACK_SIZE
	.align		4
.L_305:
        /*072c*/ 	.byte	0x04, 0x12
        /*072e*/ 	.short	(.L_307 - .L_306)
	.align		4
.L_306:
        /*0730*/ 	.word	index@(_ZN13group_norm_v214gn_cuda_kernelI6__halfLi320ELi1ELi32ELi40ELi1024ELb0ELi32ELi320ELi320ELi4ELb1ELi4ELb0ELb0ENS_16CompileConditionILi900EEEEEvPT_PKS4_S7_S7_flPfS8_Pj)
        /*0734*/ 	.word	0x00000000


	//----- nvinfo : EIATTR_MIN_STACK_SIZE
	.align		4
.L_307:
        /*0738*/ 	.byte	0x04, 0x12
        /*073a*/ 	.short	(.L_309 - .L_308)
	.align		4
.L_308:
        /*073c*/ 	.word	index@(_ZN13group_norm_v214gn_cuda_kernelI6__halfLi320ELi3ELi32ELi40ELi1024ELb0ELi32ELi320ELi320ELi4ELb1ELi10ELb0ELb0ENS_16CompileConditionILi900EEEEEvPT_PKS4_S7_S7_flPfS8_Pj)
        /*0740*/ 	.word	0x00000000


	//----- nvinfo : EIATTR_MIN_STACK_SIZE
	.align		4
.L_309:
        /*0744*/ 	.byte	0x04, 0x12
        /*0746*/ 	.short	(.L_311 - .L_310)
	.align		4
.L_310:
        /*0748*/ 	.word	index@(_ZN13group_norm_v214gn_cuda_kernelI6__halfLi320ELi1ELi32ELi40ELi1024ELb0ELi64ELi320ELi320ELi4ELb1ELi9ELb0ELb0ENS_16CompileConditionILi900EEEEEvPT_PKS4_S7_S7_flPfS8_Pj)
        /*074c*/ 	.word	0x00000000


	//----- nvinfo : EIATTR_MIN_STACK_SIZE
	.align		4
.L_311:
        /*0750*/ 	.byte	0x04, 0x12
        /*0752*/ 	.short	(.L_313 - .L_312)
	.align		4
.L_312:
        /*0754*/ 	.word	index@(_ZN13group_norm_v214gn_cuda_kernelI6__halfLi320ELi1ELi32ELi40ELi1024ELb0ELi128ELi320ELi320ELi4ELb1ELi18ELb0ELb0ENS_16CompileConditionILi900EEEEEvPT_PKS4_S7_S7_flPfS8_Pj)
        /*0758*/ 	.word	0x00000110


	//----- nvinfo : EIATTR_MIN_STACK_SIZE
	.align		4
.L_313:
        /*075c*/ 	.byte	0x04, 0x12
        /*075e*/ 	.short	(.L_315 - .L_314)
	.align		4
.L_314:
        /*0760*/ 	.word	index@(_ZN13group_norm_v214gn_cuda_kernelI6__halfLi320ELi2ELi32ELi40ELi1024ELb0ELi64ELi320ELi320ELi4ELb1ELi18ELb0ELb0ENS_16CompileConditionILi900EEEEEvPT_PKS4_S7_S7_flPfS8_Pj)
        /*0764*/ 	.word	0x00000050


	//----- nvinfo : EIATTR_MIN_STACK_SIZE
	.align		4
.L_315:
        /*0768*/ 	.byte	0x04, 0x12
        /*076a*/ 	.short	(.L_317 - .L_316)
	.align		4
.L_316:
        /*076c*/ 	.word	index@(_ZN13group_norm_v214gn_cuda_kernelI6__halfLi320ELi3ELi32ELi40ELi1024ELb0ELi64ELi320ELi320ELi4ELb1ELi21ELb0ELb0ENS_16CompileConditionILi900EEEEEvPT_PKS4_S7_S7_flPfS8_Pj)
        /*0770*/ 	.word	0x00000160


	//----- nvinfo : EIATTR_MIN_STACK_SIZE
	.align		4
.L_317:
        /*0774*/ 	.byte	0x04, 0x12
        /*0776*/ 	.short	(.L_319 - .L_318)
	.align		4
.L_318:
        /*0778*/ 	.word	index@(_ZN13group_norm_v214gn_cuda_kernelI6__halfLi320ELi3ELi32ELi40ELi1024ELb0ELi64ELi320ELi320ELi4ELb1ELi27ELb0ELb0ENS_16CompileConditionILi900EEEEEvPT_PKS4_S7_S7_flPfS8_Pj)
        /*077c*/ 	.word	0x00000160


	//----- nvinfo : EIATTR_MIN_STACK_SIZE
	.align		4
.L_319:
        /*0780*/ 	.byte	0x04, 0x12
        /*0782*/ 	.short	(.L_321 - .L_320)
	.align		4
.L_320:
        /*0784*/ 	.word	index@(_ZN13group_norm_v214gn_cuda_kernelI6__halfLi320ELi3ELi16ELi80ELi1024ELb1ELi16ELi320ELi320ELi4ELb1ELi5ELb0ELb0ENS_16CompileConditionILi900EEEEEvPT_PKS4_S7_S7_flPfS8_Pj)
        /*0788*/ 	.word	0x00000000


	//----- nvinfo : EIATTR_MIN_STACK_SIZE
	.align		4
.L_321:
        /*078c*/ 	.byte	0x04, 0x12
        /*078e*/ 	.short	(.L_323 - .L_322)
	.align		4
.L_322:
        /*0790*/ 	.word	index@(_ZN13group_norm_v214gn_cuda_kernelI6__halfLi320ELi1ELi16ELi80ELi1024ELb1ELi32ELi320ELi320ELi4ELb1ELi4ELb0ELb0ENS_16CompileConditionILi900EEEEEvPT_PKS4_S7_S7_flPfS8_Pj)
        /*0794*/ 	.word	0x00000000


	//----- nvinfo : EIATTR_MIN_STACK_SIZE
	.align		4
.L_323:
        /*0798*/ 	.byte	0x04, 0x12
        /*079a*/ 	.short	(.L_325 - .L_324)
	.align		4
.L_324:
        /*079c*/ 	.word	index@(_ZN13group_norm_v214gn_cuda_kernelI6__halfLi320ELi3ELi16ELi80ELi1024ELb1ELi32ELi320ELi320ELi4ELb1ELi10ELb0ELb0ENS_16CompileConditionILi900EEEEEvPT_PKS4_S7_S7_flPfS8_Pj)
        /*07a0*/ 	.word	0x00000000


	//----- nvinfo : EIATTR_MIN_STACK_SIZE
	.align		4
.L_325:
        /*07a4*/ 	.byte	0x04, 0x12
        /*07a6*/ 	.short	(.L_327 - .L_326)
	.align		4
.L_326:
        /*07a8*/ 	.word	index@(_ZN13group_norm_v214gn_cuda_kernelI6__halfLi320ELi1ELi16ELi80ELi1024ELb1ELi64ELi320ELi320ELi4ELb1ELi9ELb0ELb0ENS_16CompileConditionILi900EEEEEvPT_PKS4_S7_S7_flPfS8_Pj)
        /*07ac*/ 	.word	0x00000000


	//----- nvinfo : EIATTR_MIN_STACK_SIZE
	.align		4
.L_327:
        /*07b0*/ 	.byte	0x04, 0x12
        /*07b2*/ 	.short	(.L_329 - .L_328)
	.align		4
.L_328:
        /*07b4*/ 	.word	index@(_ZN13group_norm_v214gn_cuda_kernelI6__halfLi320ELi1ELi16ELi80ELi1024ELb1ELi128ELi320ELi320ELi4ELb1ELi18ELb0ELb0ENS_16CompileConditionILi900EEEEEvPT_PKS4_S7_S7_flPfS8_Pj)
        /*07b8*/ 	.word	0x00000130


	//----- nvinfo : EIATTR_MIN_STACK_SIZE
	.align		4
.L_329:
        /*07bc*/ 	.byte	0x04, 0x12
        /*07be*/ 	.short	(.L_331 - .L_330)
	.align		4
.L_330:
        /*07c0*/ 	.word	index@(_ZN13group_norm_v214gn_cuda_kernelI6__halfLi320ELi2ELi16ELi80ELi1024ELb1ELi64ELi320ELi320ELi4ELb1ELi18ELb0ELb0ENS_16CompileConditionILi900EEEEEvPT_PKS4_S7_S7_flPfS8_Pj)
        /*07c4*/ 	.word	0x00000058


	//----- nvinfo : EIATTR_MIN_STACK_SIZE
	.align		4
.L_331:
        /*07c8*/ 	.byte	0x04, 0x12
        /*07ca*/ 	.short	(.L_333 - .L_332)
	.align		4
.L_332:
        /*07cc*/ 	.word	index@(_ZN13group_norm_v214gn_cuda_kernelI6__halfLi320ELi3ELi16ELi80ELi1024ELb1ELi64ELi320ELi320ELi4ELb1ELi21ELb0ELb0ENS_16CompileConditionILi900EEEEEvPT_PKS4_S7_S7_flPfS8_Pj)
        /*07d0*/ 	.word	0x00000160


	//----- nvinfo : EIATTR_MIN_STACK_SIZE
	.align		4
.L_333:
        /*07d4*/ 	.byte	0x04, 0x12
        /*07d6*/ 	.short	(.L_335 - .L_334)
	.align		4
.L_334:
        /*07d8*/ 	.word	index@(_ZN13group_norm_v214gn_cuda_kernelI6__halfLi320ELi3ELi16ELi80ELi1024ELb1ELi64ELi320ELi320ELi4ELb1ELi27ELb0ELb0ENS_16CompileConditionILi900EEEEEvPT_PKS4_S7_S7_flPfS8_Pj)
        /*07dc*/ 	.word	0x00000160
.L_335:


//--------------------- .nv.compat                --------------------------
	.section	.nv.compat,"",@"SHT_CUDA_COMPAT_INFO"
	.align	4
        /*0000*/ 	.byte	0x02, 0x09, 0x01, 0x00, 0x02, 0x02, 0x01, 0x00, 0x02, 0x05, 0x05, 0x00, 0x03, 0x07, 0x01, 0x01
        /*0010*/ 	.byte	0x02, 0x03, 0x00, 0x00, 0x02, 0x06, 0x01, 0x00, 0x04, 0x0b, 0x08, 0x00, 0x00, 0x00, 0x00, 0x00
        /*0020*/ 	.byte	0x00, 0x00, 0x00, 0x00


//--------------------- .nv.info._ZN13group_norm_v218gn_bwd_cuda_kernelI13__nv_bfloat16Li320ELi3ELi32ELi40ELi1024ELb0ELb1ELi16ELi320ELi320ELi4ELb1ELi5ELb0ELb0ELNS_15WgradSyncMethodE2ENS_16CompileConditionILi900EEEEEvPT_S6_S6_PKS5_S8_S8_S8_PKfflPfPj --------------------------
	.section	.nv.info._ZN13group_norm_v218gn_bwd_cuda_kernelI13__nv_bfloat16Li320ELi3ELi32ELi40ELi1024ELb0ELb1ELi16ELi320ELi320ELi4ELb1ELi5ELb0ELb0ELNS_15WgradSyncMethodE2ENS_16CompileConditionILi900EEEEEvPT_S6_S6_PKS5_S8_S8_S8_PKfflPfPj,"",@"SHT_CUDA_INFO"
	.sectionflags	@""
	.align	4


	//----- nvinfo : EIATTR_CUDA_API_VERSION
	.align		4
        /*0000*/ 	.byte	0x04, 0x37
        /*0002*/ 	.short	(.L_337 - .L_336)
.L_336:
        /*0004*/ 	.word	0x00000082


	//----- nvinfo : EIATTR_KPARAM_INFO
	.align		4
.L_337:
        /*0008*/ 	.byte	0x04, 0x17
        /*000a*/ 	.short	(.L_339 - .L_338)
.L_338:
        /*000c*/ 	.word	0x00000000
        /*0010*/ 	.short	0x000b
        /*0012*/ 	.short	0x0058
        /*0014*/ 	.byte	0x00, 0xf0, 0x21, 0x00


	//----- nvinfo : EIATTR_KPARAM_INFO
	.align		4
.L_339:
        /*0018*/ 	.byte	0x04, 0x17
        /*001a*/ 	.short	(.L_341 - .L_340)
.L_340:
        /*001c*/ 	.word	0x00000000
        /*0020*/ 	.short	0x000a
        /*0022*/ 	.short	0x0050
        /*0024*/ 	.byte	0x00, 0xf0, 0x21, 0x00


	//----- nvinfo : EIATTR_KPARAM_INFO
	.align		4
.L_341:
        /*0028*/ 	.byte	0x04, 0x17
        /*002a*/ 	.short	(.L_343 - .L_342)
.L_342:
        /*002c*/ 	.word	0x00000000
        /*0030*/ 	.short	0x0009
        /*0032*/ 	.short	0x0048
        /*0034*/ 	.byte	0x00, 0xf0, 0x21, 0x00


	//----- nvinfo : EIATTR_KPARAM_INFO
	.align		4
.L_343:
        /*0038*/ 	.byte	0x04, 0x17
        /*003a*/ 	.short	(.L_345 - .L_344)
.L_344:
        /*003c*/ 	.word	0x00000000
        /*0040*/ 	.short	0x0008
        /*0042*/ 	.short	0x0040
        /*0044*/ 	.byte	0x00, 0xf0, 0x11, 0x00


	//----- nvinfo : EIATTR_KPARAM_INFO
	.align		4
.L_345:
        /*0048*/ 	.byte	0x04, 0x17
        /*004a*/ 	.short	(.L_347 - .L_346)
.L_346:
        /*004c*/ 	.word	0x00000000
        /*0050*/ 	.short	0x0007
        /*0052*/ 	.short	0x0038
        /*0054*/ 	.byte	0x00, 0xf0, 0x21, 0x00


	//----- nvinfo : EIATTR_KPARAM_INFO
	.align		4
.L_347:
        /*0058*/ 	.byte	0x04, 0x17
        /*005a*/ 	.short	(.L_349 - .L_348)
.L_348:
        /*005c*/ 	.word	0x00000000
        /*0060*/ 	.short	0x0006
        /*0062*/ 	.short	0x0030
        /*0064*/ 	.byte	0x00, 0xf0, 0x21, 0x00


	//----- nvinfo : EIATTR_KPARAM_INFO
	.align		4
.L_349:
        /*0068*/ 	.byte	0x04, 0x17
        /*006a*/ 	.short	(.L_351 - .L_350)
.L_350:
        /*006c*/ 	.word	0x00000000
        /*0070*/ 	.short	0x0005
        /*0072*/ 	.short	0x0028
        /*0074*/ 	.byte	0x00, 0xf0, 0x21, 0x00


	//----- nvinfo : EIATTR_KPARAM_INFO
	.align		4
.L_351:
        /*0078*/ 	.byte	0x04, 0x17
        /*007a*/ 	.short	(.L_353 - .L_352)
.L_352:
        /*007c*/ 	.word	0x00000000
        /*0080*/ 	.short	0x0004
        /*0082*/ 	.short	0x0020
        /*0084*/ 	.byte	0x00, 0xf0, 0x21, 0x00


	//----- nvinfo : EIATTR_KPARAM_INFO
	.align		4
.L_353:
        /*0088*/ 	.byte	0x04, 0x17
        /*008a*/ 	.short	(.L_355 - .L_354)
.L_354:
        /*008c*/ 	.word	0x00000000
        /*0090*/ 	.short	0x0003
        /*0092*/ 	.short	0x0018
        /*0094*/ 	.byte	0x00, 0xf0, 0x21, 0x00


	//----- nvinfo : EIATTR_KPARAM_INFO
	.align		4
.L_355:
        /*0098*/ 	.byte	0x04, 0x17
        /*009a*/ 	.short	(.L_357 - .L_356)
.L_356:
        /*009c*/ 	.word	0x00000000
        /*00a0*/ 	.short	0x0002
        /*00a2*/ 	.short	0x0010
        /*00a4*/ 	.byte	0x00, 0xf0, 0x21, 0x00


	//----- nvinfo : EIATTR_KPARAM_INFO
	.align		4
.L_357:
        /*00a8*/ 	.byte	0x04, 0x17
        /*00aa*/ 	.short	(.L_359 - .L_358)
.L_358:
        /*00ac*/ 	.word	0x00000000
        /*00b0*/ 	.short	0x0001
        /*00b2*/ 	.short	0x0008
        /*00b4*/ 	.byte	0x00, 0xf0, 0x21, 0x00


	//----- nvinfo : EIATTR_KPARAM_INFO
	.align		4
.L_359:
        /*00b8*/ 	.byte	0x04, 0x17
        /*00ba*/ 	.short	(.L_361 - .L_360)
.L_360:
        /*00bc*/ 	.word	0x00000000
        /*00c0*/ 	.short	0x0000
        /*00c2*/ 	.short	0x0000
        /*00c4*/ 	.byte	0x00, 0xf0, 0x21, 0x00


	//----- nvinfo : EIATTR_SPARSE_MMA_MASK
	.align		4
.L_361:
        /*00c8*/ 	.byte	0x03, 0x50
        /*00ca*/ 	.short	0x0000


	//----- nvinfo : EIATTR_MAXREG_COUNT
	.align		4
        /*00cc*/ 	.byte	0x03, 0x1b
        /*00ce*/ 	.short	0x0040


	//----- nvinfo : EIATTR_NUM_BARRIERS
	.align		4
        /*00d0*/ 	.byte	0x02, 0x4c
        /*00d2*/ 	.byte	0x01
	.zero		1


	//----- nvinfo : EIATTR_MERCURY_ISA_VERSION
	.align		4
        /*00d4*/ 	.byte	0x03, 0x5f
        /*00d6*/ 	.short	0x0101


	//----- nvinfo : EIATTR_COOP_GROUP_MASK_REGIDS
	.align		4
        /*00d8*/ 	.byte	0x04, 0x29
        /*00da*/ 	.short	(.L_363 - .L_362)


	//   ....[0]....
.L_362:
        /*00dc*/ 	.word	0xffffffff


	//   ....[1]....
        /*00e0*/ 	.word	0xffffffff


	//   ....[2]....
        /*00e4*/ 	.word	0xffffffff


	//   ....[3]....
        /*00e8*/ 	.word	0xffffffff


	//   ....[4]....
        /*00ec*/ 	.word	0xffffffff


	//   ....[5]....
        /*00f0*/ 	.word	0xffffffff


	//   ....[6]....
        /*00f4*/ 	.word	0xffffffff


	//   ....[7]....
        /*00f8*/ 	.word	0xffffffff


	//   ....[8]....
        /*00fc*/ 	.word	0xffffffff


	//   ....[9]....
        /*0100*/ 	.word	0xffffffff


	//   ....[10]....
        /*0104*/ 	.word	0xffffffff


	//   ....[11]....
        /*0108*/ 	.word	0xffffffff


	//   ....[12]....
        /*010c*/ 	.word	0xffffffff


	//   ....[13]....
        /*0110*/ 	.word	0xffffffff


	//   ....[14]....
        /*0114*/ 	.word	0x05000017


	//   ....[15]....
        /*0118*/ 	.word	0x05000016


	//   ....[16]....
        /*011c*/ 	.word	0x05000018


	//   ....[17]....
        /*0120*/ 	.word	0x05000019


	//   ....[18]....
        /*0124*/ 	.word	0x0500001b


	//   ....[19]....
        /*0128*/ 	.word	0x0500001a


	//   ....[20]....
        /*012c*/ 	.word	0x0500001c


	//   ....[21]....
        /*0130*/ 	.word	0x05000011


	//   ....[22]....
        /*0134*/ 	.word	0x0500001b


	//   ....[23]....
        /*0138*/ 	.word	0x0500001a


	//   ....[24]....
        /*013c*/ 	.word	0x0500001c


	//   ....[25]....
        /*0140*/ 	.word	0x0500001d


	//   ....[26]....
        /*0144*/ 	.word	0x0500001f


	//   ....[27]....
        /*0148*/ 	.word	0x0500001e


	//   ....[28]....
        /*014c*/ 	.word	0x05000022


	//   ....[29]....
        /*0150*/ 	.word	0x05000011


	//   ....[30]....
        /*0154*/ 	.word	0x0500001b


	//   ....[31]....
        /*0158*/ 	.word	0x0500001a


	//   ....[32]....
        /*015c*/ 	.word	0x0500001c


	//   ....[33]....
        /*0160*/ 	.word	0x0500001d


	//   ....[34]....
        /*0164*/ 	.word	0x0500001f


	//   ....[35]....
        /*0168*/ 	.word	0x0500001e


	//   ....[36]....
        /*016c*/ 	.word	0x05000022


	//   ....[37]....
        /*0170*/ 	.word	0x05000011


	//   ....[38]....
        /*0174*/ 	.word	0x0500001d


	//   ....[39]....
        /*0178*/ 	.word	0x05000020


	//   ....[40]....
        /*017c*/ 	.word	0x0500001d


	//   ....[41]....
        /*0180*/ 	.word	0x05000028


	//   ....[42]....
        /*0184*/ 	.word	0x05000025


	//   ....[43]....
        /*0188*/ 	.word	0x0500001f


	//   ....[44]....
        /*018c*/ 	.word	0x0500001c


	//   ....[45]....
        /*0190*/ 	.word	0x0500001e


	//   ....[46]....
        /*0194*/ 	.word	0x05000019


	//   ....[47]....
        /*0198*/ 	.word	0x0500001c


	//   ....[48]....
        /*019c*/ 	.word	0x05000018


	//   ....[49]....
        /*01a0*/ 	.word	0x05000016


	//   ....[50]....
        /*01a4*/ 	.word	0x0500001a


	//   ....[51]....
        /*01a8*/ 	.word	0x0500001f


	//   ....[52]....
        /*01ac*/ 	.word	0x0500001d


	//   ....[53]....
        /*01b0*/ 	.word	0x05000017


	//   ....[54]....
        /*01b4*/ 	.word	0x05000020


	//   ....[55]....
        /*01b8*/ 	.word	0x05000019


	//   ....[56]....
        /*01bc*/ 	.word	0x05000016


	//   ....[57]....
        /*01c0*/ 	.word	0x05000015


	//   ....[58]....
        /*01c4*/ 	.word	0x0500001a


	//   ....[59]....
        /*01c8*/ 	.word	0x05000014


	//   ....[60]....
        /*01cc*/ 	.word	0x05000022


	//   ....[61]....
        /*01d0*/ 	.word	0x05000011


	//   ....[62]....
        /*01d4*/ 	.word	0x05000029


	//   ....[63]....
        /*01d8*/ 	.word	0x05000024


	//   ....[64]....
        /*01dc*/ 	.word	0x05000023


	//   ....[65]....
        /*01e0*/ 	.word	0x0500002a


	//   ....[66]....
        /*01e4*/ 	.word	0x0500002d


	//   ....[67]....
        /*01e8*/ 	.word	0x05000022


	//   ....[68]....
        /*01ec*/ 	.word	0x05000025


	//   ....[69]....
        /*01f0*/ 	.word	0x05000020


	//   ....[70]....
        /*01f4*/ 	.word	0x0500001c


	//   ....[71]....
        /*01f8*/ 	.word	0x0500001c


	//   ....[72]....
        /*01fc*/ 	.word	0x0500001c


	//   ....[73]....
        /*0200*/ 	.word	0x0500001c


	//   ....[74]....
        /*0204*/ 	.word	0x0500001c


	//   ....[75]....
        /*0208*/ 	.word	0x0500001c


	//   ....[76]....
        /*020c*/ 	.word	0x0500001c


	//   ....[77]....
        /*0210*/ 	.word	0x0500001c


	//   ....[78]....
        /*0214*/ 	.word	0x0500001c


	//   ....[79]....
        /*0218*/ 	.word	0x0500001c


	//   ....[80]....
        /*021c*/ 	.word	0x0500001c


	//   ....[81]....
        /*0220*/ 	.word	0x0500001c


	//   ....[82]....
        /*0224*/ 	.word	0x0500001c


	//   ....[83]....
        /*0228*/ 	.word	0x0500001c


	//   ....[84]....
        /*022c*/ 	.word	0x0500001c


	//   ....[85]....
        /*0230*/ 	.word	0x0500001c


	//   ....[86]....
        /*0234*/ 	.word	0x0500001c


	//   ....[87]....
        /*0238*/ 	.word	0x0500001c


	//   ....[88]....
        /*023c*/ 	.word	0x0500001c


	//   ....[89]....
        /*0240*/ 	.word	0x0500001c


	//   ....[90]....
        /*0244*/ 	.word	0x0500001c


	//   ....[91]....
        /*0248*/ 	.word	0x0500001c


	//   ....[92]....
        /*024c*/ 	.word	0x0500001c


	//   ....[93]....
        /*0250*/ 	.word	0x0500001c


	//   ....[94]....
        /*0254*/ 	.word	0x0500001c


	//   ....[95]....
        /*0258*/ 	.word	0x0500001c


	//   ....[96]....
        /*025c*/ 	.word	0x0500001c


	//   ....[97]....
        /*0260*/ 	.word	0x0500001c


	//   ....[98]....
        /*0264*/ 	.word	0x0500001c


	//   ....[99]....
        /*0268*/ 	.word	0x0500001c


	//   ....[100]....
        /*026c*/ 	.word	0x0500001c


	//   ....[101]....
        /*0270*/ 	.word	0x0500001c


	//   ....[102]....
        /*0274*/ 	.word	0x0500001c


	//   ....[103]....
        /*0278*/ 	.word	0x0500001c


	//   ....[104]....
        /*027c*/ 	.word	0x0500001c


	//   ....[105]....
        /*0280*/ 	.word	0x0500001c


	//   ....[106]....
        /*0284*/ 	.word	0x0500001c


	//   ....[107]....
        /*0288*/ 	.word	0x0500001c


	//   ....[108]....
        /*028c*/ 	.word	0x0500001c


	//   ....[109]....
        /*0290*/ 	.word	0x0500001c


	//   ....[110]....
        /*0294*/ 	.word	0x0500001c


	//   ....[111]....
        /*0298*/ 	.word	0x0500001c


	//   ....[112]....
        /*029c*/ 	.word	0x0500001c


	//   ....[113]....
        /*02a0*/ 	.word	0x0500001c


	//   ....[114]....
        /*02a4*/ 	.word	0x0500001c


	//   ....[115]....
        /*02a8*/ 	.word	0x0500001c


	//   ....[116]....
        /*02ac*/ 	.word	0x0500001c


	//   ....[117]....
        /*02b0*/ 	.word	0x0500001c


	//   ....[118]....
        /*02b4*/ 	.word	0x0500001c


	//   ....[119]....
        /*02b8*/ 	.word	0x0500001c


	//   ....[120]....
        /*02bc*/ 	.word	0x0500001c


	//   ....[121]....
        /*02c0*/ 	.word	0x0500001c


	//   ....[122]....
        /*02c4*/ 	.word	0x0500001c


	//   ....[123]....
        /*02c8*/ 	.word	0x0500001c


	//   ....[124]....
        /*02cc*/ 	.word	0x0500001c


	//   ....[125]....
        /*02d0*/ 	.word	0x0500001c


	//----- nvinfo : EIATTR_COOP_GROUP_INSTR_OFFSETS
	.align		4
.L_363:
        /*02d4*/ 	.byte	0x04, 0x28
        /*02d6*/ 	.short	(.L_365 - .L_364)


	//   ....[0]....
.L_364:
        /*02d8*/ 	.word	0x00001dc0


	//   ....[1]....
        /*02dc*/ 	.word	0x00001df0


	//   ....[2]....
        /*02e0*/ 	.word	0x00001e20


	//   ....[3]....
        /*02e4*/ 	.word	0x00001e30


	//   ....[4]....
        /*02e8*/ 	.word	0x000026c0


	//   ....[5]....
        /*02ec*/ 	.word	0x000026d0


	//   ....[6]....
        /*02f0*/ 	.word	0x00002700


	//   ....[7]....
        /*02f4*/ 	.word	0x00002710


	//   ....[8]....
        /*02f8*/ 	.word	0x00002760


	//   ....[9]....
        /*02fc*/ 	.word	0x00002770


	//   ....[10]....
        /*0300*/ 	.word	0x000027a0


	//   ....[11]....
        /*0304*/ 	.word	0x000027b0


	//   ....[12]....
        /*0308*/ 	.word	0x000027f0


	//   ....[13]....
        /*030c*/ 	.word	0x00002820


	//   ....[14]....
        /*0310*/ 	.word	0x00004020


	//   ....[15]....
        /*0314*/ 	.word	0x00004050


	//   ....[16]....
        /*0318*/ 	.word	0x00004080


	//   ....[17]....
        /*031c*/ 	.word	0x000040a0


	//   ....[18]....
        /*0320*/ 	.word	0x000040d0


	//   ....[19]....
        /*0324*/ 	.word	0x000040e0


	//   ....[20]....
        /*0328*/ 	.word	0x00004110


	//   ....[21]....
        /*032c*/ 	.word	0x00004120


	//   ....[22]....
        /*0330*/ 	.word	0x00004310


	//   ....[23]....
        /*0334*/ 	.word	0x00004340


	//   ....[24]....
        /*0338*/ 	.word	0x00004370


	//   ....[25]....
        /*033c*/ 	.word	0x00004390


	//   ....[26]....
        /*0340*/ 	.word	0x000043c0


	//   ....[27]....
        /*0344*/ 	.word	0x000043d0


	//   ....[28]....
        /*0348*/ 	.word	0x00004400


	//   ....[29]....
        /*034c*/ 	.word	0x00004410


	//   ....[30]....
        /*0350*/ 	.word	0x000045a0


	//   ....[31]....
        /*0354*/ 	.word	0x000045d0


	//   ....[32]....
        /*0358*/ 	.word	0x00004600


	//   ....[33]....
        /*035c*/ 	.word	0x00004620


	//   ....[34]....
        /*0360*/ 	.word	0x00004650


	//   ....[35]....
        /*0364*/ 	.word	0x00004660


	//   ....[36]....
        /*0368*/ 	.word	0x00004690


	//   ....[37]....
        /*036c*/ 	.word	0x000046a0


	//   ....[38]....
        /*0370*/ 	.word	0x00004a00


	//   ....[39]....
        /*0374*/ 	.word	0x00004a10


	//   ....[40]....
        /*0378*/ 	.word	0x00004a90


	//   ....[41]....
        /*037c*/ 	.word	0x00004ab0


	//   ....[42]....
        /*0380*/ 	.word	0x00004af0


	//   ....[43]....
        /*0384*/ 	.word	0x00004b00


	//   ....[44]....
        /*0388*/ 	.word	0x00004b10


	//   ....[45]....
        /*038c*/ 	.word	0x00004b40


	//   ....[46]....
        /*0390*/ 	.word	0x00004ba0


	//   ....[47]....
        /*0394*/ 	.word	0x00004be0


	//   ....[48]....
        /*0398*/ 	.word	0x00004c20


	//   ....[49]....
        /*039c*/ 	.word	0x00004c30


	//   ....[50]....
        /*03a0*/ 	.word	0x00004c60


	//   ....[51]....
        /*03a4*/ 	.word	0x00004c70


	//   ....[52]....
        /*03a8*/ 	.word	0x00004ca0


	//   ....[53]....
        /*03ac*/ 	.word	0x00004cc0


	//   ....[54]....
        /*03b0*/ 	.word	0x00004cd0


	//   ....[55]....
        /*03b4*/ 	.word	0x00004d10


	//   ....[56]....
        /*03b8*/ 	.word	0x00004d70


	//   ....[57]....
        /*03bc*/ 	.word	0x00004da0


	//   ....[58]....
        /*03c0*/ 	.word	0x00004dc0


	//   ....[59]....
        /*03c4*/ 	.word	0x00004df0


	//   ....[60]....
        /*03c8*/ 	.word	0x00004e00


	//   ....[61]....
        /*03cc*/ 	.word	0x00004e30


	//   ....[62]....
        /*03d0*/ 	.word	0x00004e50


	//   ....[63]....
        /*03d4*/ 	.word	0x00004e80


	//   ....[64]....
        /*03d8*/ 	.word	0x00004ea0


	//   ....[65]....
        /*03dc*/ 	.word	0x00004ed0


	//   ....[66]....
        /*03e0*/ 	.word	0x00004f00


	//   ....[67]....
        /*03e4*/ 	.word	0x00004f50


	//   ....[68]....
        /*03e8*/ 	.word	0x00005060


	//   ....[69]....
        /*03ec*/ 	.word	0x000050c0


	//   ....[70]....
        /*03f0*/ 	.word	0x00005270


	//   ....[71]....
        /*03f4*/ 	.word	0x000052c0


	//   ....[72]....
        /*03f8*/ 	.word	0x00005330


	//   ....[73]....
        /*03fc*/ 	.word	0x00005390


	//   ....[74]....
        /*0400*/ 	.word	0x00005400


	//   ....[75]....
        /*0404*/ 	.word	0x00005460


	//   ....[76]....
        /*0408*/ 	.word	0x000054d0


	//   ....[77]....
        /*040c*/ 	.word	0x00005530


	//   ....[78]....
        /*0410*/ 	.word	0x000055d0


	//   ....[79]....
        /*0414*/ 	.word	0x00005660


	//   ....[80]....
        /*0418*/ 	.word	0x000056d0


	//   ....[81]....
        /*041c*/ 	.word	0x00005730


	//   ....[82]....
        /*0420*/ 	.word	0x000057a0


	//   ....[83]....
        /*0424*/ 	.word	0x00005800


	//   ....[84]....
        /*0428*/ 	.word	0x00005870


	//   ....[85]....
        /*042c*/ 	.word	0x000058d0


	//   ....[86]....
        /*0430*/ 	.word	0x00005970


	//   ....[87]....
        /*0434*/ 	.word	0x00005a00


	//   ....[88]....
        /*0438*/ 	.word	0x00005a70


	//   ....[89]....
        /*043c*/ 	.word	0x00005ad0


	//   ....[90]....
        /*0440*/ 	.word	0x00005b40


	//   ....[91]....
        /*0444*/ 	.word	0x00005ba0


	//   ....[92]....
        /*0448*/ 	.word	0x00005c10


	//   ....[93]....
        /*044c*/ 	.word	0x00005c70


	//   ....[94]....
        /*0450*/ 	.word	0x00005d10


	//   ....[95]....
        /*0454*/ 	.word	0x00005dd0


	//   ....[96]....
        /*0458*/ 	.word	0x00005ed0


	//   ....[97]....
        /*045c*/ 	.word	0x00005f20


	//   ....[98]....
        /*0460*/ 	.word	0x00005fe0


	//   ....[99]....
        /*0464*/ 	.word	0x00006030


	//   ....[100]....
        /*0468*/ 	.word	0x000060a0


	//   ....[101]....
        /*046c*/ 	.word	0x000060f0


	//   ....[102]....
        /*0470*/ 	.word	0x00006160


	//   ....[103]....
        /*0474*/ 	.word	0x000061c0


	//   ....[104]....
        /*0478*/ 	.word	0x00006230


	//   ....[105]....
        /*047c*/ 	.word	0x00006290


	//   ....[106]....
        /*0480*/ 	.word	0x00006330


	//   ....[107]....
        /*0484*/ 	.word	0x000063b0


	//   ....[108]....
        /*0488*/ 	.word	0x00006440


	//   ....[109]....
        /*048c*/ 	.word	0x000064b0


	//   ....[110]....
        /*0490*/ 	.word	0x00006520


	//   ....[111]....
        /*0494*/ 	.word	0x00006580


	//   ....[112]....
        /*0498*/ 	.word	0x00006600


	//   ....[113]....
        /*049c*/ 	.word	0x00006680


	//   ....[114]....
        /*04a0*/ 	.word	0x00006720


	//   ....[115]....
        /*04a4*/ 	.word	0x00006790


	//   ....[116]....
        /*04a8*/ 	.word	0x00006820


	//   ....[117]....
        /*04ac*/ 	.word	0x000068c0


	//   ....[118]....
        /*04b0*/ 	.word	0x00006950


	//   ....[119]....
        /*04b4*/ 	.word	0x000069b0


	//   ....[120]....
        /*04b8*/ 	.word	0x00006a20


	//   ....[121]....
        /*04bc*/ 	.word	0x00006aa0


	//   ....[122]....
        /*04c0*/ 	.word	0x00006b40


	//   ....[123]....
        /*04c4*/ 	.word	0x00006bf0


	//   ....[124]....
        /*04c8*/ 	.word	0x00006d00


	//   ....[125]....
        /*04cc*/ 	.word	0x00006d80


	//----- nvinfo : EIATTR_EXIT_INSTR_OFFSETS
	.align		4
.L_365:
        /*04d0*/ 	.byte	0x04, 0x1c
        /*04d2*/ 	.short	(.L_367 - .L_366)


	//   ....[0]....
.L_366:
        /*04d4*/ 	.word	0x00003120


	//   ....[1]....
        /*04d8*/ 	.word	0x00005210


	//----- nvinfo : EIATTR_MAX_THREADS
	.align		4
.L_367:
        /*04dc*/ 	.byte	0x04, 0x05
        /*04de*/ 	.short	(.L_369 - .L_368)
.L_368:
        /*04e0*/ 	.word	0x00000140
        /*04e4*/ 	.word	0x00000001
        /*04e8*/ 	.word	0x00000001


	//----- nvinfo : EIATTR_CRS_STACK_SIZE
	.align		4
.L_369:
        /*04ec*/ 	.byte	0x04, 0x1e
        /*04ee*/ 	.short	(.L_371 - .L_370)
.L_370:
        /*04f0*/ 	.word	0x00000000


	//----- nvinfo : EIATTR_CBANK_PARAM_SIZE
	.align		4
.L_371:
        /*04f4*/ 	.byte	0x03, 0x19
        /*04f6*/ 	.short	0x0060


	//----- nvinfo : EIATTR_PARAM_CBANK
	.align		4
        /*04f8*/ 	.byte	0x04, 0x0a
        /*04fa*/ 	.short	(.L_373 - .L_372)
	.align		4
.L_372:
        /*04fc*/ 	.word	index@(.nv.constant0._ZN13group_norm_v218gn_bwd_cuda_kernelI13__nv_bfloat16Li320ELi3ELi32ELi40ELi1024ELb0ELb1ELi16ELi320ELi320ELi4ELb1ELi5ELb0ELb0ELNS_15WgradSyncMethodE2ENS_16CompileConditionILi900EEEEEvPT_S6_S6_PKS5_S8_S8_S8_PKfflPfPj)
        /*0500*/ 	.short	0x0210
        /*0502*/ 	.short	0x0060


	//----- nvinfo : EIATTR_SW_WAR
	.align		4
.L_373:
        /*0504*/ 	.byte	0x04, 0x36
        /*0506*/ 	.short	(.L_375 - .L_374)
.L_374:
        /*0508*/ 	.word	0x00000008
.L_375:


//--------------------- .nv.info._ZN13group_norm_v218gn_bwd_cuda_kernelI13__nv_bfloat16Li320ELi1ELi32ELi40ELi1024ELb0ELb1ELi32ELi320ELi320ELi4ELb1ELi4ELb0ELb0ELNS_15WgradSyncMethodE3ENS_16CompileConditionILi900EEEEEvPT_S6_S6_PKS5_S8_S8_S8_PKfflPfPj --------------------------
	.section	.nv.info._ZN13group_norm_v218gn_bwd_cuda_kernelI13__nv_bfloat16Li320ELi1ELi32ELi40ELi1024ELb0ELb1ELi32ELi320ELi320ELi4ELb1ELi4ELb0ELb0ELNS_15WgradSyncMethodE3ENS_16CompileConditionILi900EEEEEvPT_S6_S6_PKS5_S8_S8_S8_PKfflPfPj,"",@"SHT_CUDA_INFO"
	.sectionflags	@""
	.align	4


	//----- nvinfo : EIATTR_CUDA_API_VERSION
	.align		4
        /*0000*/ 	.byte	0x04, 0x37
        /*0002*/ 	.short	(.L_377 - .L_376)
.L_376:
        /*0004*/ 	.word	0x00000082


	//----- nvinfo : EIATTR_KPARAM_INFO
	.align		4
.L_377:
        /*0008*/ 	.byte	0x04, 0x17
        /*000a*/ 	.short	(.L_379 - .L_378)
.L_378:
        /*000c*/ 	.word	0x00000000
        /*0010*/ 	.short	0x000b
        /*0012*/ 	.short	0x0058
        /*0014*/ 	.byte	0x00, 0xf0, 0x21, 0x00


	//----- nvinfo : EIATTR_KPARAM_INFO
	.align		4
.L_379:
        /*0018*/ 	.byte	0x04, 0x17
        /*001a*/ 	.short	(.L_381 - .L_380)
.L_380:
        /*001c*/ 	.word	0x00000000
        /*0020*/ 	.short	0x000a
        /*0022*/ 	.short	0x0050
        /*0024*/ 	.byte	0x00, 0xf0, 0x21, 0x00


	//----- nvinfo : EIATTR_KPARAM_INFO
	.align		4
.L_381:
        /*0028*/ 	.byte	0x04, 0x17
        /*002a*/ 	.short	(.L_383 - .L_382)
.L_382:
        /*002c*/ 	.word	0x00000000
        /*0030*/ 	.short	0x0009
        /*0032*/ 	.short	0x0048
        /*0034*/ 	.byte	0x00, 0xf0, 0x21, 0x00


	//----- nvinfo : EIATTR_KPARAM_INFO
	.align		4
.L_383:
        /*0038*/ 	.byte	0x04, 0x17
        /*003a*/ 	.short	(.L_385 - .L_384)
.L_384:
        /*003c*/ 	.word	0x00000000
        /*0040*/ 	.short	0x0008
        /*0042*/ 	.short	0x0040
        /*0044*/ 	.byte	0x00, 0xf0, 0x11, 0x00


	//----- nvinfo : EIATTR_KPARAM_INFO
	.align		4
.L_385:
        /*0048*/ 	.byte	0x04, 0x17
        /*004a*/ 	.short	(.L_387 - .L_386)
.L_386:
        /*004c*/ 	.word	0x00000000
        /*0050*/ 	.short	0x0007
        /*0052*/ 	.short	0x0038
        /*0054*/ 	.byte	0x00, 0xf0, 0x21, 0x00


	//----- nvinfo : EIATTR_KPARAM_INFO
	.align		4
.L_387:
        /*0058*/ 	.byte	0x04, 0x17
        /*005a*/ 	.short	(.L_389 - .L_388)
.L_388:
        /*005c*/ 	.word	0x00000000
        /*0060*/ 	.short	0x0006
        /*0062*/ 	.short	0x0030
        /*0064*/ 	.byte	0x00, 0xf0, 0x21, 0x00


	//----- nvinfo : EIATTR_KPARAM_INFO
	.align		4
.L_389:
        /*0068*/ 	.byte	0x04, 0x17
        /*006a*/ 	.short	(.L_391 - .L_390)
.L_390:
        /*006c*/ 	.word	0x00000000
        /*0070*/ 	.short	0x0005
        /*0072*/ 	.short	0x0028
        /*0074*/ 	.byte	0x00, 0xf0, 0x21, 0x00


	//----- nvinfo : EIATTR_KPARAM_INFO
	.align		4
.L_391:
        /*0078*/ 	.byte	0x04, 0x17
        /*007a*/ 	.short	(.L_393 - .L_392)
.L_392:
        /*007c*/ 	.word	0x00000000
        /*0080*/ 	.short	0x0004
        /*0082*/ 	.short	0x0020
        /*0084*/ 	.byte	0x00, 0xf0, 0x21, 0x00


	//----- nvinfo : EIATTR_KPARAM_INFO
	.align		4
.L_393:
        /*0088*/ 	.byte	0x04, 0x17
        /*008a*/ 	.short	(.L_395 - .L_394)
.L_394:
        /*008c*/ 	.word	0x00000000
        /*0090*/ 	.short	0x0003
        /*0092*/ 	.short	0x0018
        /*0094*/ 	.byte	0x00, 0xf0, 0x21, 0x00


	//----- nvinfo : EIATTR_KPARAM_INFO
	.align		4
.L_395:
        /*0098*/ 	.byte	0x04, 0x17
        /*009a*/ 	.short	(.L_397 - .L_396)
.L_396:
        /*009c*/ 	.word	0x00000000
        /*00a0*/ 	.short	0x0002
        /*00a2*/ 	.short	0x0010
        /*00a4*/ 	.byte	0x00, 0xf0, 0x21, 0x00


	//----- nvinfo : EIATTR_KPARAM_INFO
	.align		4
.L_397:
        /*00a8*/ 	.byte	0x04, 0x17
        /*00aa*/ 	.short	(.L_399 - .L_398)
.L_398:
        /*00ac*/ 	.word	0x00000000
        /*00b0*/ 	.short	0x0001
        /*00b2*/ 	.short	0x0008
        /*00b4*/ 	.byte	0x00, 0xf0, 0x21, 0x00


	//----- nvinfo : EIATTR_KPARAM_INFO
	.align		4
.L_399:
        /*00b8*/ 	.byte	0x04, 0x17
        /*00ba*/ 	.short	(.L_401 - .L_400)
.L_400:
        /*00bc*/ 	.word	0x00000000
        /*00c0*/ 	.short	0x0000
        /*00c2*/ 	.short	0x0000
        /*00c4*/ 	.byte	0x00, 0xf0, 0x21, 0x00


	//----- nvinfo : EIATTR_SPARSE_MMA_MASK
	.align		4
.L_401:
        /*00c8*/ 	.byte	0x03, 0x50
        /*00ca*/ 	.short	0x0000


	//----- nvinfo : EIATTR_MAXREG_COUNT
	.align		4
        /*00cc*/ 	.byte	0x03, 0x1b
        /*00ce*/ 	.short	0x00a8


	//----- nvinfo : EIATTR_NUM_BARRIERS
	.align		4
        /*00d0*/ 	.byte	0x02, 0x4c
        /*00d2*/ 	.byte	0x01
	.zero		1


	//----- nvinfo : EIATTR_MERCURY_ISA_VERSION
	.align		4
        /*00d4*/ 	.byte	0x03, 0x5f
        /*00d6*/ 	.short	0x0101


	//----- nvinfo : EIATTR_COOP_GROUP_MASK_REGIDS
	.align		4
        /*00d8*/ 	.byte	0x04, 0x29
        /*00da*/ 	.short	(.L_403 - .L_402)


	//   ....[0]....
.L_402:
        /*00dc*/ 	.word	0xffffffff


	//   ....[1]....
        /*00e0*/ 	.word	0xffffffff


	//   ....[2]....
        /*00e4*/ 	.word	0xffffffff


	//   ....[3]....
        /*00e8*/ 	.word	0xffffffff


	//   ....[4]....
        /*00ec*/ 	.word	0xffffffff


	//   ....[5]....
        /*00f0*/ 	.word	0xffffffff


	//   ....[6]....
        /*00f4*/ 	.word	0xffffffff


	//   ....[7]....
        /*00f8*/ 	.word	0xffffffff


	//   ....[8]....
        /*00fc*/ 	.word	0xffffffff


	//   ....[9]....
        /*0100*/ 	.word	0xffffffff


	//   ....[10]....
        /*0104*/ 	.word	0xffffffff


	//   ....[11]....
        /*0108*/ 	.word	0xffffffff


	//   ....[12]....
        /*010c*/ 	.word	0xffffffff


	//   ....[13]....
        /*0110*/ 	.word	0xffffffff


	//   ....[14]....
        /*0114*/ 	.word	0x05000021


	//   ....[15]....
        /*0118*/ 	.word	0x05000020


	//   ....[16]....
        /*011c*/ 	.word	0x05000022


	//   ....[17]....
        /*0120*/ 	.word	0x05000023


	//   ....[18]....
        /*0124*/ 	.word	0x05000025


	//   ....[19]....
        /*0128*/ 	.word	0x0500001a


	//   ....[20]....
        /*012c*/ 	.word	0x05000024


	//   ....[21]....
        /*0130*/ 	.word	0x0500001b


	//   ....[22]....
        /*0134*/ 	.word	0x05000025


	//   ....[23]....
        /*0138*/ 	.word	0x05000024


	//   ....[24]....
        /*013c*/ 	.word	0x0500002a


	//   ....[25]....
        /*0140*/ 	.word	0x05000029


	//   ....[26]....
        /*0144*/ 	.word	0x0500002b


	//   ....[27]....
        /*0148*/ 	.word	0x0500002c


	//   ....[28]....
        /*014c*/ 	.word	0x0500002e


	//   ....[29]....
        /*0150*/ 	.word	0x0500001f


	//   ....[30]....
        /*0154*/ 	.word	0x05000025


	//   ....[31]....
        /*0158*/ 	.word	0x05000024


	//   ....[32]....
        /*015c*/ 	.word	0x0500002a


	//   ....[33]....
        /*0160*/ 	.word	0x05000029


	//   ....[34]....
        /*0164*/ 	.word	0x0500002b


	//   ....[35]....
        /*0168*/ 	.word	0x0500002c


	//   ....[36]....
        /*016c*/ 	.word	0x0500002e


	//   ....[37]....
        /*0170*/ 	.word	0x0500001f


	//   ....[38]....
        /*0174*/ 	.word	0x05000020


	//   ....[39]....
        /*0178*/ 	.word	0x0500001f


	//   ....[40]....
        /*017c*/ 	.word	0x05000034


	//   ....[41]....
        /*0180*/ 	.word	0x05000036


	//   ....[42]....
        /*0184*/ 	.word	0x0500001f


	//   ....[43]....
        /*0188*/ 	.word	0x05000022


	//   ....[44]....
        /*018c*/ 	.word	0x05000021


	//   ....[45]....
        /*0190*/ 	.word	0x05000034


	//   ....[46]....
        /*0194*/ 	.word	0x05000020


	//   ....[47]....
        /*0198*/ 	.word	0x05000031


	//   ....[48]....
        /*019c*/ 	.word	0x05000033


	//   ....[49]....
        /*01a0*/ 	.word	0x05000036


	//   ....[50]....
        /*01a4*/ 	.word	0x05000021


	//   ....[51]....
        /*01a8*/ 	.word	0x05000022


	//   ....[52]....
        /*01ac*/ 	.word	0x0500001c


	//   ....[53]....
        /*01b0*/ 	.word	0x0500002d


	//   ....[54]....
        /*01b4*/ 	.word	0x0500001d


	//   ....[55]....
        /*01b8*/ 	.word	0x05000036


	//   ....[56]....
        /*01bc*/ 	.word	0x0500002e


	//   ....[57]....
        /*01c0*/ 	.word	0x05000034


	//   ....[58]....
        /*01c4*/ 	.word	0x05000031


	//   ....[59]....
        /*01c8*/ 	.word	0x0500002f


	//   ....[60]....
        /*01cc*/ 	.word	0x05000021


	//   ....[61]....
        /*01d0*/ 	.word	0x05000022


	//   ....[62]....
        /*01d4*/ 	.word	0x05000030


	//   ....[63]....
        /*01d8*/ 	.word	0x05000029


	//   ....[64]....
        /*01dc*/ 	.word	0x05000023


	//   ....[65]....
        /*01e0*/ 	.word	0x05000024


	//   ....[66]....
        /*01e4*/ 	.word	0x0500002e


	//   ....[67]....
        /*01e8*/ 	.word	0x05000032


	//   ....[68]....
        /*01ec*/ 	.word	0x05000022


	//   ....[69]....
        /*01f0*/ 	.word	0x0500001e


	//   ....[70]....
        /*01f4*/ 	.word	0x05000033


	//   ....[71]....
        /*01f8*/ 	.word	0x05000033


	//   ....[72]....
        /*01fc*/ 	.word	0x05000033


	//   ....[73]....
        /*0200*/ 	.word	0x05000033


	//   ....[74]....
        /*0204*/ 	.word	0x05000033


	//   ....[75]....
        /*0208*/ 	.word	0x05000033


	//   ....[76]....
        /*020c*/ 	.word	0x05000033


	//   ....[77]....
        /*0210*/ 	.word	0x05000033


	//   ....[78]....
        /*0214*/ 	.word	0x05000033


	//   ....[79]....
        /*0218*/ 	.word	0x05000033


	//   ....[80]....
        /*021c*/ 	.word	0x05000033


	//   ....[81]....
        /*0220*/ 	.word	0x05000033


	//   ....[82]....
        /*0224*/ 	.word	0x05000033


	//   ....[83]....
        /*0228*/ 	.word	0x05000033


	//   ....[84]....
        /*022c*/ 	.word	0x05000033


	//   ....[85]....
        /*0230*/ 	.word	0x05000033


	//   ....[86]....
        /*0234*/ 	.word	0x05000033


	//   ....[87]....
        /*0238*/ 	.word	0x05000033


	//   ....[88]....
        /*023c*/ 	.word	0x05000033


	//   ....[89]....
        /*0240*/ 	.word	0x05000033


	//   ....[90]....
        /*0244*/ 	.word	0x05000033


	//   ....[91]....
        /*0248*/ 	.word	0x05000033


	//   ....[92]....
        /*024c*/ 	.word	0x05000033


	//   ....[93]....
        /*0250*/ 	.word	0x05000033


	//   ....[94]....
        /*0254*/ 	.word	0x05000033


	//   ....[95]....
        /*0258*/ 	.word	0x05000033


	//   ....[96]....
        /*025c*/ 	.word	0x05000033


	//   ....[97]....
        /*0260*/ 	.word	0x05000033


	//   ....[98]....
        /*0264*/ 	.word	0x05000033


	//   ....[99]....
        /*0268*/ 	.word	0x05000033


	//   ....[100]....
        /*026c*/ 	.word	0x05000033


	//   ....[101]....
        /*0270*/ 	.word	0x05000033


	//   ....[102]....
        /*0274*/ 	.word	0x05000033


	//   ....[103]....
        /*0278*/ 	.word	0x05000033


	//   ....[104]....
        /*027c*/ 	.word	0x05000033


	//   ....[105]....
        /*0280*/ 	.word	0x05000033


	//   ....[106]....
        /*0284*/ 	.word	0x05000033


	//   ....[107]....
        /*0288*/ 	.word	0x05000033


	//   ....[108]....
        /*028c*/ 	.word	0x05000033


	//   ....[109]....
        /*0290*/ 	.word	0x05000033


	//   ....[110]....
        /*0294*/ 	.word	0x05000033


	//   ....[111]....
        /*0298*/ 	.word	0x05000033


	//   ....[112]....
        /*029c*/ 	.word	0x05000033


	//   ....[113]....
        /*02a0*/ 	.word	0x05000033


	//   ....[114]....
        /*02a4*/ 	.word	0x05000033


	//   ....[115]....
        /*02a8*/ 	.word	0x05000033


	//   ....[116]....
        /*02ac*/ 	.word	0x05000033


	//   ....[117]....
        /*02b0*/ 	.word	0x05000033


	//   ....[118]....
        /*02b4*/ 	.word	0x05000033


	//   ....[119]....
        /*02b8*/ 	.word	0x05000033


	//   ....[120]....
        /*02bc*/ 	.word	0x05000033


	//   ....[121]....
        /*02c0*/ 	.word	0x05000033


	//   ....[122]....
        /*02c4*/ 	.word	0x05000033


	//   ....[123]....
        /*02c8*/ 	.word	0x05000033


	//   ....[124]....
        /*02cc*/ 	.word	0x05000033


	//   ....[125]....
        /*02d0*/ 	.word	0x05000033


	//----- nvinfo : EIATTR_COOP_GROUP_INSTR_OFFSETS
	.align		4
.L_403:
        /*02d4*/ 	.byte	0x04, 0x28
        /*02d6*/ 	.short	(.L_405 - .L_404)


	//   ....[0]....
.L_404:
        /*02d8*/ 	.word	0x000029e0


	//   ....[1]....
        /*02dc*/ 	.word	0x00002a20


	//   ....[2]....
        /*02e0*/ 	.word	0x00002a60


	//   ....[3]....
        /*02e4*/ 	.word	0x00002a70


	//   ....[4]....
        /*02e8*/ 	.word	0x00003420


	//   ....[5]....
        /*02ec*/ 	.word	0x00003430


	//   ....[6]....
        /*02f0*/ 	.word	0x00003460


	//   ....[7]....
        /*02f4*/ 	.word	0x00003470


	//   ....[8]....
        /*02f8*/ 	.word	0x000034a0


	//   ....[9]....
        /*02fc*/ 	.word	0x000034b0


	//   ....[10]....
        /*0300*/ 	.word	0x00003500


	//   ....[11]....
        /*0304*/ 	.word	0x00003510


	//   ....[12]....
        /*0308*/ 	.word	0x00003560


	//   ....[13]....
        /*030c*/ 	.word	0x00003590


	//   ....[14]....
        /*0310*/ 	.word	0x00005360


	//   ....[15]....
        /*0314*/ 	.word	0x00005390


	//   ....[16]....
        /*0318*/ 	.word	0x000053d0


	//   ....[17]....
        /*031c*/ 	.word	0x000053f0


	//   ....[18]....
        /*0320*/ 	.word	0x00005420


	//   ....[19]....
        /*0324*/ 	.word	0x00005430


	//   ....[20]....
        /*0328*/ 	.word	0x00005460


	//   ....[21]....
        /*032c*/ 	.word	0x00005470


	//   ....[22]....
        /*0330*/ 	.word	0x00005620


	//   ....[23]....
        /*0334*/ 	.word	0x00005650


	//   ....[24]....
        /*0338*/ 	.word	0x00005680


	//   ....[25]....
        /*033c*/ 	.word	0x000056a0


	//   ....[26]....
        /*0340*/ 	.word	0x000056d0


	//   ....[27]....
        /*0344*/ 	.word	0x000056e0


	//   ....[28]....
        /*0348*/ 	.word	0x00005710


	//   ....[29]....
        /*034c*/ 	.word	0x00005720


	//   ....[30]....
        /*0350*/ 	.word	0x00005870


	//   ....[31]....
        /*0354*/ 	.word	0x000058a0


	//   ....[32]....
        /*0358*/ 	.word	0x000058d0


	//   ....[33]....
        /*035c*/ 	.word	0x000058f0


	//   ....[34]....
        /*0360*/ 	.word	0x00005920


	//   ....[35]....
        /*0364*/ 	.word	0x00005930


	//   ....[36]....
        /*0368*/ 	.word	0x00005960


	//   ....[37]....
        /*036c*/ 	.word	0x00005970


	//   ....[38]....
        /*0370*/ 	.word	0x00005c90


	//   ....[39]....
        /*0374*/ 	.word	0x00005cb0


	//   ....[40]....
        /*0378*/ 	.word	0x00005cd0


	//   ....[41]....
        /*037c*/ 	.word	0x00005d10


	//   ....[42]....
        /*0380*/ 	.word	0x00005d40


	//   ....[43]....
        /*0384*/ 	.word	0x00005d70


	//   ....[44]....
        /*0388*/ 	.word	0x00005d90


	//   ....[45]....
        /*038c*/ 	.word	0x00005dc0


	//   ....[46]....
        /*0390*/ 	.word	0x00005de0


	//   ....[47]....
        /*0394*/ 	.word	0x00005e00


	//   ....[48]....
        /*0398*/ 	.word	0x00005e20


	//   ....[49]....
        /*039c*/ 	.word	0x00005e50


	//   ....[50]....
        /*03a0*/ 	.word	0x00005e70


	//   ....[51]....
        /*03a4*/ 	.word	0x00005e90


	//   ....[52]....
        /*03a8*/ 	.word	0x00005ed0


	//   ....[53]....
        /*03ac*/ 	.word	0x00005ef0


	//   ....[54]....
        /*03b0*/ 	.word	0x00005f10


	//   ....[55]....
        /*03b4*/ 	.word	0x00005f50


	//   ....[56]....
        /*03b8*/ 	.word	0x00005f70


	//   ....[57]....
        /*03bc*/ 	.word	0x00005f90


	//   ....[58]....
        /*03c0*/ 	.word	0x00005fb0


	//   ....[59]....
        /*03c4*/ 	.word	0x00005fd0


	//   ....[60]....
        /*03c8*/ 	.word	0x00006000


	//   ....[61]....
        /*03cc*/ 	.word	0x00006020


	//   ....[62]....
        /*03d0*/ 	.word	0x00006080


	//   ....[63]....
        /*03d4*/ 	.word	0x000060b0


	//   ....[64]....
        /*03d8*/ 	.word	0x000060e0


	//   ....[65]....
        /*03dc*/ 	.word	0x00006110


	//   ....[66]....
        /*03e0*/ 	.word	0x00006130


	//   ....[67]....
        /*03e4*/ 	.word	0x00006170


	//   ....[68]....
        /*03e8*/ 	.word	0x00006260


	//   ....[69]....
        /*03ec*/ 	.word	0x00006300


	//   ....[70]....
        /*03f0*/ 	.word	0x00006430


	//   ....[71]....
        /*03f4*/ 	.word	0x00006480


	//   ....[72]....
        /*03f8*/ 	.word	0x000064f0


	//   ....[73]....
        /*03fc*/ 	.word	0x00006550


	//   ....[74]....
        /*0400*/ 	.word	0x000065c0


	//   ....[75]....
        /*0404*/ 	.word	0x00006620


	//   ....[76]....
        /*0408*/ 	.word	0x00006690


	//   ....[77]....
        /*040c*/ 	.word	0x000066f0


	//   ....[78]....
        /*0410*/ 	.word	0x000067a0


	//   ....[79]....
        /*0414*/ 	.word	0x00006830


	//   ....[80]....
        /*0418*/ 	.word	0x000068a0


	//   ....[81]....
        /*041c*/ 	.word	0x00006900


	//   ....[82]....
        /*0420*/ 	.word	0x00006970


	//   ....[83]....
        /*0424*/ 	.word	0x000069d0


	//   ....[84]....
        /*0428*/ 	.word	0x00006a40


	//   ....[85]....
        /*042c*/ 	.word	0x00006aa0


	//   ....[86]....
        /*0430*/ 	.word	0x00006b50


	//   ....[87]....
        /*0434*/ 	.word	0x00006be0


	//   ....[88]....
        /*0438*/ 	.word	0x00006c50


	//   ....[89]....
        /*043c*/ 	.word	0x00006cb0


	//   ....[90]....
        /*0440*/ 	.word	0x00006d20


	//   ....[91]....
        /*0444*/ 	.word	0x00006d80


	//   ....[92]....
        /*0448*/ 	.word	0x00006df0


	//   ....[93]....
        /*044c*/ 	.word	0x00006e50


	//   ....[94]....
        /*0450*/ 	.word	0x00006f00


	//   ....[95]....
        /*0454*/ 	.word	0x00006fc0


	//   ....[96]....
        /*0458*/ 	.word	0x00007110


	//   ....[97]....
        /*045c*/ 	.word	0x00007180


	//   ....[98]....
        /*0460*/ 	.word	0x00007230


	//   ....[99]....
        /*0464*/ 	.word	0x00007290


	//   ....[100]....
        /*0468*/ 	.word	0x00007310


	//   ....[101]....
        /*046c*/ 	.word	0x000073d0


	//   ....[102]....
        /*0470*/ 	.word	0x00007460


	//   ....[103]....
        /*0474*/ 	.word	0x00007500


	//   ....[104]....
        /*0478*/ 	.word	0x000075e0


	//   ....[105]....
        /*047c*/ 	.word	0x00007640


	//   ....[106]....
        /*0480*/ 	.word	0x000076b0


	//   ....[107]....
        /*0484*/ 	.word	0x00007710


	//   ....[108]....
        /*0488*/ 	.word	0x00007780


	//   ....[109]....
        /*048c*/ 	.word	0x000077e0


	//   ....[110]....
        /*0490*/ 	.word	0x00007880


	//   ....[111]....
        /*0494*/ 	.word	0x00007900


	//   ....[112]....
        /*0498*/ 	.word	0x00007970


	//   ....[113]....
        /*049c*/ 	.word	0x000079d0


	//   ....[114]....
        /*04a0*/ 	.word	0x00007a40


	//   ....[115]....
        /*04a4*/ 	.word	0x00007aa0


	//   ....[116]....
        /*04a8*/ 	.word	0x00007b10


	//   ....[117]....
        /*04ac*/ 	.word	0x00007b70


	//   ....[118]....
        /*04b0*/ 	.word	0x00007c00


	//   ....[119]....
        /*04b4*/ 	.word	0x00007c80


	//   ....[120]....
        /*04b8*/ 	.word	0x00007cf0


	//   ....[121]....
        /*04bc*/ 	.word	0x00007d50


	//   ....[122]....
        /*04c0*/ 	.word	0x00007dc0


	//   ....[123]....
        /*04c4*/ 	.word	0x00007e20


	//   ....[124]....
        /*04c8*/ 	.word	0x00007e90


	//   ....[125]....
        /*04cc*/ 	.word	0x00007ef0


	//----- nvinfo : EIATTR_EXIT_INSTR_OFFSETS
	.align		4
.L_405:
        /*04d0*/ 	.byte	0x04, 0x1c
        /*04d2*/ 	.short	(.L_407 - .L_406)


	//   ....[0]....
.L_406:
        /*04d4*/ 	.word	0x00004360


	//   ....[1]....
        /*04d8*/ 	.word	0x000063d0


	//----- nvinfo : EIATTR_MAX_THREADS
	.align		4
.L_407:
        /*04dc*/ 	.byte	0x04, 0x05
        /*04de*/ 	.short	(.L_409 - .L_408)
.L_408:
        /*04e0*/ 	.word	0x00000140
        /*04e4*/ 	.word	0x00000001
        /*04e8*/ 	.word	0x00000001


	//----- nvinfo : EIATTR_CRS_STACK_SIZE
	.align		4
.L_409:
        /*04ec*/ 	.byte	0x04, 0x1e
        /*04ee*/ 	.short	(.L_411 - .L_410)
.L_410:
        /*04f0*/ 	.word	0x00000000


	//----- nvinfo : EIATTR_CBANK_PARAM_SIZE
	.align		4
.L_411:
        /*04f4*/ 	.byte	0x03, 0x19
        /*04f6*/ 	.short	0x0060


	//----- nvinfo : EIATTR_PARAM_CBANK
	.align		4
        /*04f8*/ 	.byte	0x04, 0x0a
        /*04fa*/ 	.short	(.L_413 - .L_412)
	.align		4
.L_412:
        /*04fc*/ 	.word	index@(.nv.constant0._ZN13group_norm_v218gn_bwd_cuda_kernelI13__nv_bfloat16Li320ELi1ELi32ELi40ELi1024ELb0ELb1ELi32ELi320ELi320ELi4ELb1ELi4ELb0ELb0ELNS_15WgradSyncMethodE3ENS_16CompileConditionILi900EEEEEvPT_S6_S6_PKS5_S8_S8_S8_PKfflPfPj)
        /*0500*/ 	.short	0x0210
        /*0502*/ 	.short	0x0060


	//----- nvinfo : EIATTR_SW_WAR
	.align		4
.L_413:
        /*0504*/ 	.byte	0x04, 0x36
        /*0506*/ 	.short	(.L_415 - .L_414)
.L_414:
        /*0508*/ 	.word	0x00000008
.L_415:


//--------------------- .nv.info._ZN13group_norm_v218gn_bwd_cuda_kernelI13__nv_bfloat16Li320ELi1ELi32ELi40ELi1024ELb0ELb1ELi64ELi320ELi320ELi4ELb1ELi8ELb0ELb0ELNS_15WgradSyncMethodE3ENS_16CompileConditionILi900EEEEEvPT_S6_S6_PKS5_S8_S8_S8_PKfflPfPj --------------------------
	.section	.nv.info._ZN13group_norm_v218gn_bwd_cuda_kernelI13__nv_bfloat16Li320ELi1ELi32ELi40ELi1024ELb0ELb1ELi64ELi320ELi320ELi4ELb1ELi8ELb0ELb0ELNS_15WgradSyncMethodE3ENS_16CompileConditionILi900EEEEEvPT_S6_S6_PKS5_S8_S8_S8_PKfflPfPj,"",@"SHT_CUDA_INFO"
	.sectionflags	@""
	.align	4


	//----- nvinfo : EIATTR_CUDA_API_VERSION
	.align		4
        /*0000*/ 	.byte	0x04, 0x37
        /*0002*/ 	.short	(.L_417 - .L_416)
.L_416:
        /*0004*/ 	.word	0x00000082


	//----- nvinfo : EIATTR_KPARAM_INFO
	.align		4
.L_417:
        /*0008*/ 	.byte	0x04, 0x17
        /*000a*/ 	.short	(.L_419 - .L_418)
.L_418:
        /*000c*/ 	.word	0x00000000
        /*0010*/ 	.short	0x000b
        /*0012*/ 	.short	0x0058
        /*0014*/ 	.byte	0x00, 0xf0, 0x21, 0x00


	//----- nvinfo : EIATTR_KPARAM_INFO
	.align		4
.L_419:
        /*0018*/ 	.byte	0x04, 0x17
        /*001a*/ 	.short	(.L_421 - .L_420)
.L_420:
        /*001c*/ 	.word	0x00000000
        /*0020*/ 	.short	0x000a
        /*0022*/ 	.short	0x0050
        /*0024*/ 	.byte	0x00, 0xf0, 0x21, 0x00


	//----- nvinfo : EIATTR_KPARAM_INFO
	.align		4
.L_421:
        /*0028*/ 	.byte	0x04, 0x17
        /*002a*/ 	.short	(.L_423 - .L_422)
.L_422:
        /*002c*/ 	.word	0x00000000
        /*0030*/ 	.short	0x0009
        /*0032*/ 	.short	0x0048
        /*0034*/ 	.byte	0x00, 0xf0, 0x21, 0x00


	//----- nvinfo : EIATTR_KPARAM_INFO
	.align		4
.L_423:
        /*0038*/ 	.byte	0x04, 0x17
        /*003a*/ 	.short	(.L_425 - .L_424)
.L_424:
        /*003c*/ 	.word	0x00000000
        /*0040*/ 	.short	0x0008
        /*0042*/ 	.short	0x0040
        /*0044*/ 	.byte	0x00, 0xf0, 0x11, 0x00


	//----- nvinfo : EIATTR_KPARAM_INFO
	.align		4
.L_425:
        /*0048*/ 	.byte	0x04, 0x17
        /*004a*/ 	.short	(.L_427 - .L_426)
.L_426:
        /*004c*/ 	.word	0x00000000
        /*0050*/ 	.short	0x0007
        /*0052*/ 	.short	0x0038
        /*0054*/ 	.byte	0x00, 0xf0, 0x21, 0x00


	//----- nvinfo : EIATTR_KPARAM_INFO
	.align		4
.L_427:
        /*0058*/ 	.byte	0x04, 0x17
        /*005a*/ 	.short	(.L_429 - .L_428)
.L_428:
        /*005c*/ 	.word	0x00000000
        /*0060*/ 	.short	0x0006
        /*0062*/ 	.short	0x0030
        /*0064*/ 	.byte	0x00, 0xf0, 0x21, 0x00


	//----- nvinfo : EIATTR_KPARAM_INFO
	.align		4
.L_429:
        /*0068*/ 	.byte	0x04, 0x17
        /*006a*/ 	.short	(.L_431 - .L_430)
.L_430:
        /*006c*/ 	.word	0x00000000
        /*0070*/ 	.short	0x0005
        /*0072*/ 	.short	0x0028
        /*0074*/ 	.byte	0x00, 0xf0, 0x21, 0x00


	//----- nvinfo : EIATTR_KPARAM_INFO
	.align		4
.L_431:
        /*0078*/ 	.byte	0x04, 0x17
        /*007a*/ 	.short	(.L_433 - .L_432)
.L_432:
        /*007c*/ 	.word	0x00000000
        /*0080*/ 	.short	0x0004
        /*0082*/ 	.short	0x0020
        /*0084*/ 	.byte	0x00, 0xf0, 0x21, 0x00


	//----- nvinfo : EIATTR_KPARAM_INFO
	.align		4
.L_433:
        /*0088*/ 	.byte	0x04, 0x17
        /*008a*/ 	.short	(.L_435 - .L_434)
.L_434:
        /*008c*/ 	.word	0x00000000
        /*0090*/ 	.short	0x0003
        /*0092*/ 	.short	0x0018
        /*0094*/ 	.byte	0x00, 0xf0, 0x21, 0x00


	//----- nvinfo : EIATTR_KPARAM_INFO
	.align		4
.L_435:
        /*0098*/ 	.byte	0x04, 0x17
        /*009a*/ 	.short	(.L_437 - .L_436)
.L_436:
        /*009c*/ 	.word	0x00000000
        /*00a0*/ 	.short	0x0002
        /*00a2*/ 	.short	0x0010
        /*00a4*/ 	.byte	0x00, 0xf0, 0x21, 0x00


	//----- nvinfo : EIATTR_KPARAM_INFO
	.align		4
.L_437:
        /*00a8*/ 	.byte	0x04, 0x17
        /*00aa*/ 	.short	(.L_439 - .L_438)
.L_438:
        /*00ac*/ 	.word	0x00000000
        /*00b0*/ 	.short	0x0001
        /*00b2*/ 	.short	0x0008
        /*00b4*/ 	.byte	0x00, 0xf0, 0x21, 0x00


	//----- nvinfo : EIATTR_KPARAM_INFO
	.align		4
.L_439:
        /*00b8*/ 	.byte	0x04, 0x17
        /*00ba*/ 	.short	(.L_441 - .L_440)
.L_440:
        /*00bc*/ 	.word	0x00000000
        /*00c0*/ 	.short	0x0000
        /*00c2*/ 	.short	0x0000
        /*00c4*/ 	.byte	0x00, 0xf0, 0x21, 0x00


	//----- nvinfo : EIATTR_SPARSE_MMA_MASK
	.align		4
.L_441:
        /*00c8*/ 	.byte	0x03, 0x50
        /*00ca*/ 	.short	0x0000


	//----- nvinfo : EIATTR_MAXREG_COUNT
	.align		4
        /*00cc*/ 	.byte	0x03, 0x1b
        /*00ce*/ 	.short	0x00a8


	//----- nvinfo : EIATTR_NUM_BARRIERS
	.align		4
        /*00d0*/ 	.byte	0x02, 0x4c
        /*00d2*/ 	.byte	0x01
	.zero		1


	//----- nvinfo : EIATTR_ANNOTATIONS
	.align		4
        /*00d4*/ 	.byte	0x04, 0x55
        /*00d6*/ 	.short	(.L_443 - .L_442)


	//   ....[0]....
.L_442:
        /*00d8*/ 	.word	0x00000001
        /*00dc*/ 	.byte	0xa0, 0x04, 0x00, 0x00, 0x01, 0x00, 0x00, 0x00, 0xa0, 0x05, 0x00, 0x00, 0x01, 0x00, 0x00, 0x00
        /* <DEDUP_REMOVED lines=31> */
        /*02dc*/ 	.byte	0x80, 0x69, 0x00, 0x00, 0x01, 0x00, 0x00, 0x00, 0x90, 0x69, 0x00, 0x00


	//----- nvinfo : EIATTR_MERCURY_ISA_VERSION
	.align		4
.L_443:
        /*02e8*/ 	.byte	0x03, 0x5f
        /*02ea*/ 	.short	0x0101


	//----- nvinfo : EIATTR_INT_WARP_WIDE_INSTR_OFFSETS
	.align		4
        /*02ec*/ 	.byte	0x04, 0x31
        /*02ee*/ 	.short	(.L_445 - .L_444)


	//   ....[0]....
.L_444:
        /*02f0*/ 	.word	0x000053f0


	//----- nvinfo : EIATTR_COOP_GROUP_MASK_REGIDS
	.align		4
.L_445:
        /*02f4*/ 	.byte	0x04, 0x29
        /*02f6*/ 	.short	(.L_447 - .L_446)


	//   ....[0]....
.L_446:
        /*02f8*/ 	.word	0xffffffff


	//   ....[1]....
        /*02fc*/ 	.word	0xffffffff


	//   ....[2]....
        /*0300*/ 	.word	0xffffffff


	//   ....[3]....
        /*0304*/ 	.word	0xffffffff


	//   ....[4]....
        /*0308*/ 	.word	0xffffffff


	//   ....[5]....
        /*030c*/ 	.word	0xffffffff


	//   ....[6]....
        /*0310*/ 	.word	0xffffffff


	//   ....[7]....
        /*0314*/ 	.word	0xffffffff


	//   ....[8]....
        /*0318*/ 	.word	0xffffffff


	//   ....[9]....
        /*031c*/ 	.word	0xffffffff


	//   ....[10]....
        /*0320*/ 	.word	0xffffffff


	//   ....[11]....
        /*0324*/ 	.word	0xffffffff


	//   ....[12]....
        /*0328*/ 	.word	0x05000020


	//   ....[13]....
        /*032c*/ 	.word	0x0500001f


	//   ....[14]....
        /*0330*/ 	.word	0x05000021


	//   ....[15]....
        /*0334*/ 	.word	0x05000022


	//   ....[16]....
        /*0338*/ 	.word	0x05000024


	//   ....[17]....
        /*033c*/ 	.word	0x05000023


	//   ....[18]....
        /*0340*/ 	.word	0x05000025


	//   ....[19]....
        /*0344*/ 	.word	0x0500001a


	//   ....[20]....
        /*0348*/ 	.word	0x05000024


	//   ....[21]....
        /*034c*/ 	.word	0x05000023


	//   ....[22]....
        /*0350*/ 	.word	0x05000025


	//   ....[23]....
        /*0354*/ 	.word	0x0500002a


	//   ....[24]....
        /*0358*/ 	.word	0x0500002c


	//   ....[25]....
        /*035c*/ 	.word	0x05000029


	//   ....[26]....
        /*0360*/ 	.word	0x0500002b


	//   ....[27]....
        /*0364*/ 	.word	0x0500001e


	//   ....[28]....
        /*0368*/ 	.word	0x05000024


	//   ....[29]....
        /*036c*/ 	.word	0x05000023


	//   ....[30]....
        /*0370*/ 	.word	0x05000025


	//   ....[31]....
        /*0374*/ 	.word	0x0500002a


	//   ....[32]....
        /*0378*/ 	.word	0x0500002c


	//   ....[33]....
        /*037c*/ 	.word	0x05000029


	//   ....[34]....
        /*0380*/ 	.word	0x0500002b


	//   ....[35]....
        /*0384*/ 	.word	0x0500001e


	//   ....[36]....
        /*0388*/ 	.word	0x0500001e


	//   ....[37]....
        /*038c*/ 	.word	0x0500001f


	//   ....[38]....
        /*0390*/ 	.word	0x05000032


	//   ....[39]....
        /*0394*/ 	.word	0x05000021


	//   ....[40]....
        /*0398*/ 	.word	0x05000020


	//   ....[41]....
        /*039c*/ 	.word	0x05000031


	//   ....[42]....
        /*03a0*/ 	.word	0x0500001f


	//   ....[43]....
        /*03a4*/ 	.word	0x05000034


	//   ....[44]....
        /*03a8*/ 	.word	0x0500001e


	//   ....[45]....
        /*03ac*/ 	.word	0x05000031


	//   ....[46]....
        /*03b0*/ 	.word	0x05000020


	//   ....[47]....
        /*03b4*/ 	.word	0x05000021


	//   ....[48]....
        /*03b8*/ 	.word	0x05000030


	//   ....[49]....
        /*03bc*/ 	.word	0x05000033


	//   ....[50]....
        /*03c0*/ 	.word	0x0500001c


	//   ....[51]....
        /*03c4*/ 	.word	0x0500002d


	//   ....[52]....
        /*03c8*/ 	.word	0x0500001d


	//   ....[53]....
        /*03cc*/ 	.word	0x05000031


	//   ....[54]....
        /*03d0*/ 	.word	0x05000030


	//   ....[55]....
        /*03d4*/ 	.word	0x05000034


	//   ....[56]....
        /*03d8*/ 	.word	0x0500002b


	//   ....[57]....
        /*03dc*/ 	.word	0x0500002e


	//   ....[58]....
        /*03e0*/ 	.word	0x05000020


	//   ....[59]....
        /*03e4*/ 	.word	0x05000021


	//   ....[60]....
        /*03e8*/ 	.word	0x05000022


	//   ....[61]....
        /*03ec*/ 	.word	0x05000023


	//   ....[62]....
        /*03f0*/ 	.word	0x05000029


	//   ....[63]....
        /*03f4*/ 	.word	0x0500002b


	//   ....[64]....
        /*03f8*/ 	.word	0x05000030


	//   ....[65]....
        /*03fc*/ 	.word	0x0500002f


	//   ....[66]....
        /*0400*/ 	.word	0x05000022


	//   ....[67]....
        /*0404*/ 	.word	0x05000019


	//   ....[68]....
        /*0408*/ 	.word	0x05000033


	//   ....[69]....
        /*040c*/ 	.word	0x05000033


	//   ....[70]....
        /*0410*/ 	.word	0x05000033


	//   ....[71]....
        /*0414*/ 	.word	0x05000033


	//   ....[72]....
        /*0418*/ 	.word	0x05000033


	//   ....[73]....
        /*041c*/ 	.word	0x05000033


	//   ....[74]....
        /*0420*/ 	.word	0x05000033


	//   ....[75]....
        /*0424*/ 	.word	0x05000033


	//   ....[76]....
        /*0428*/ 	.word	0x05000033


	//   ....[77]....
        /*042c*/ 	.word	0x05000033


	//   ....[78]....
        /*0430*/ 	.word	0x05000033


	//   ....[79]....
        /*0434*/ 	.word	0x05000033


	//   ....[80]....
        /*0438*/ 	.word	0x05000033


	//   ....[81]....
        /*043c*/ 	.word	0x05000033


	//   ....[82]....
        /*0440*/ 	.word	0x05000033


	//   ....[83]....
        /*0444*/ 	.word	0x05000033


	//   ....[84]....
        /*0448*/ 	.word	0x05000033


	//   ....[85]....
        /*044c*/ 	.word	0x05000033


	//   ....[86]....
        /*0450*/ 	.word	0x05000033


	//   ....[87]....
        /*0454*/ 	.word	0x05000033


	//   ....[88]....
        /*0458*/ 	.word	0x05000033


	//   ....[89]....
        /*045c*/ 	.word	0x05000033


	//   ....[90]....
        /*0460*/ 	.word	0x05000033


	//   ....[91]....
        /*0464*/ 	.word	0x05000033


	//   ....[92]....
        /*0468*/ 	.word	0x05000033


	//   ....[93]....
        /*046c*/ 	.word	0x05000033


	//   ....[94]....
        /*0470*/ 	.word	0x05000033


	//   ....[95]....
        /*0474*/ 	.word	0x05000033


	//   ....[96]....
        /*0478*/ 	.word	0x05000033


	//   ....[97]....
        /*047c*/ 	.word	0x05000033


	//   ....[98]....
        /*0480*/ 	.word	0x05000033


	//   ....[99]....
        /*0484*/ 	.word	0x05000033


	//   ....[100]....
        /*0488*/ 	.word	0x05000033


	//   ....[101]....
        /*048c*/ 	.word	0x05000033


	//   ....[102]....
        /*0490*/ 	.word	0x05000033


	//   ....[103]....
        /*0494*/ 	.word	0x05000033


	//   ....[104]....
        /*0498*/ 	.word	0x05000033


	//   ....[105]....
        /*049c*/ 	.word	0x05000033


	//   ....[106]....
        /*04a0*/ 	.word	0x05000033


	//   ....[107]....
        /*04a4*/ 	.word	0x05000033


	//   ....[108]....
        /*04a8*/ 	.word	0x05000033


	//   ....[109]....
        /*04ac*/ 	.word	0x05000033


	//   ....[110]....
        /*04b0*/ 	.word	0x05000033


	//   ....[111]....
        /*04b4*/ 	.word	0x05000033


	//   ....[112]....
        /*04b8*/ 	.word	0x05000033


	//   ....[113]....
        /*04bc*/ 	.word	0x05000033


	//   ....[114]....
        /*04c0*/ 	.word	0x05000033


	//   ....[115]....
        /*04c4*/ 	.word	0x05000033


	//   ....[116]....
        /*04c8*/ 	.word	0x05000033


	//   ....[117]....
        /*04cc*/ 	.word	0x05000033


	//   ....[118]....
        /*04d0*/ 	.word	0x05000033


	//   ....[119]....
        /*04d4*/ 	.word	0x05000033


	//   ....[120]....
        /*04d8*/ 	.word	0x05000033


	//   ....[121]....
        /*04dc*/ 	.word	0x05000033


	//   ....[122]....
        /*04e0*/ 	.word	0x05000033


	//   ....[123]....
        /*04e4*/ 	.word	0x05000033


	//----- nvinfo : EIATTR_COOP_GROUP_INSTR_OFFSETS
	.align		4
.L_447:
        /*04e8*/ 	.byte	0x04, 0x28
        /*04ea*/ 	.short	(.L_449 - .L_448)


	//   ....[0]....
.L_448:
        /*04ec*/ 	.word	0x00004940


	//   ....[1]....
        /*04f0*/ 	.word	0x00004960


	//   ....[2]....
        /*04f4*/ 	.word	0x000049b0


	//   ....[3]....
        /*04f8*/ 	.word	0x000049e0


	//   ....[4]....
        /*04fc*/ 	.word	0x00005620


	//   ....[5]....
        /*0500*/ 	.word	0x00005640


	//   ....[6]....
        /*0504*/ 	.word	0x00005660


	//   ....[7]....
        /*0508*/ 	.word	0x00005680


	//   ....[8]....
        /*050c*/ 	.word	0x000056a0


	//   ....[9]....
        /*0510*/ 	.word	0x000056c0


	//   ....[10]....
        /*0514*/ 	.word	0x000056e0


	//   ....[11]....
        /*0518*/ 	.word	0x00005700


	//   ....[12]....
        /*051c*/ 	.word	0x00008520


	//   ....[13]....
        /*0520*/ 	.word	0x00008550


	//   ....[14]....
        /*0524*/ 	.word	0x00008590


	//   ....[15]....
        /*0528*/ 	.word	0x000085b0


	//   ....[16]....
        /*052c*/ 	.word	0x000085e0


	//   ....[17]....
        /*0530*/ 	.word	0x000085f0


	//   ....[18]....
        /*0534*/ 	.word	0x00008620


	//   ....[19]....
        /*0538*/ 	.word	0x00008630


	//   ....[20]....
        /*053c*/ 	.word	0x000087d0


	//   ....[21]....
        /*0540*/ 	.word	0x00008800


	//   ....[22]....
        /*0544*/ 	.word	0x00008840


	//   ....[23]....
        /*0548*/ 	.word	0x00008860


	//   ....[24]....
        /*054c*/ 	.word	0x00008890


	//   ....[25]....
        /*0550*/ 	.word	0x000088a0


	//   ....[26]....
        /*0554*/ 	.word	0x000088d0


	//   ....[27]....
        /*0558*/ 	.word	0x000088e0


	//   ....[28]....
        /*055c*/ 	.word	0x00008a30


	//   ....[29]....
        /*0560*/ 	.word	0x00008a60


	//   ....[30]....
        /*0564*/ 	.word	0x00008aa0


	//   ....[31]....
        /*0568*/ 	.word	0x00008ac0


	//   ....[32]....
        /*056c*/ 	.word	0x00008af0


	//   ....[33]....
        /*0570*/ 	.word	0x00008b00


	//   ....[34]....
        /*0574*/ 	.word	0x00008b30


	//   ....[35]....
        /*0578*/ 	.word	0x00008b40


	//   ....[36]....
        /*057c*/ 	.word	0x00008e60


	//   ....[37]....
        /*0580*/ 	.word	0x00008e90


	//   ....[38]....
        /*0584*/ 	.word	0x00008ec0


	//   ....[39]....
        /*0588*/ 	.word	0x00008f10


	//   ....[40]....
        /*058c*/ 	.word	0x00008f30


	//   ....[41]....
        /*0590*/ 	.word	0x00008f60


	//   ....[42]....
        /*0594*/ 	.word	0x00008f80


	//   ....[43]....
        /*0598*/ 	.word	0x00008fa0


	//   ....[44]....
        /*059c*/ 	.word	0x00008fc0


	//   ....[45]....
        /*05a0*/ 	.word	0x00008fe0


	//   ....[46]....
        /*05a4*/ 	.word	0x00009000


	//   ....[47]....
        /*05a8*/ 	.word	0x00009020


	//   ....[48]....
        /*05ac*/ 	.word	0x00009040


	//   ....[49]....
        /*05b0*/ 	.word	0x00009070


	//   ....[50]....
        /*05b4*/ 	.word	0x000090b0


	//   ....[51]....
        /*05b8*/ 	.word	0x000090d0


	//   ....[52]....
        /*05bc*/ 	.word	0x000090f0


	//   ....[53]....
        /*05c0*/ 	.word	0x00009110


	//   ....[54]....
        /*05c4*/ 	.word	0x00009140


	//   ....[55]....
        /*05c8*/ 	.word	0x00009170


	//   ....[56]....
        /*05cc*/ 	.word	0x00009190


	//   ....[57]....
        /*05d0*/ 	.word	0x000091b0


	//   ....[58]....
        /*05d4*/ 	.word	0x000091d0


	//   ....[59]....
        /*05d8*/ 	.word	0x00009200


	//   ....[60]....
        /*05dc*/ 	.word	0x00009250


	//   ....[61]....
        /*05e0*/ 	.word	0x00009280


	//   ....[62]....
        /*05e4*/ 	.word	0x000092b0


	//   ....[63]....
        /*05e8*/ 	.word	0x000092e0


	//   ....[64]....
        /*05ec*/ 	.word	0x00009310


	//   ....[65]....
        /*05f0*/ 	.word	0x00009340


	//   ....[66]....
        /*05f4*/ 	.word	0x00009470


	//   ....[67]....
        /*05f8*/ 	.word	0x000094c0


	//   ....[68]....
        /*05fc*/ 	.word	0x000095f0


	//   ....[69]....
        /*0600*/ 	.word	0x00009640


	//   ....[70]....
        /*0604*/ 	.word	0x000096b0


	//   ....[71]....
        /*0608*/ 	.word	0x00009710


	//   ....[72]....
        /*060c*/ 	.word	0x00009780


	//   ....[73]....
        /*0610*/ 	.word	0x000097e0


	//   ....[74]....
        /*0614*/ 	.word	0x00009850


	//   ....[75]....
        /*0618*/ 	.word	0x000098b0


	//   ....[76]....
        /*061c*/ 	.word	0x00009960


	//   ....[77]....
        /*0620*/ 	.word	0x000099f0


	//   ....[78]....
        /*0624*/ 	.word	0x00009a60


	//   ....[79]....
        /*0628*/ 	.word	0x00009ac0


	//   ....[80]....
        /*062c*/ 	.word	0x00009b30


	//   ....[81]....
        /*0630*/ 	.word	0x00009b90


	//   ....[82]....
        /*0634*/ 	.word	0x00009c00


	//   ....[83]....
        /*0638*/ 	.word	0x00009c60


	//   ....[84]....
        /*063c*/ 	.word	0x00009d10


	//   ....[85]....
        /*0640*/ 	.word	0x00009da0


	//   ....[86]....
        /*0644*/ 	.word	0x00009e10


	//   ....[87]....
        /*0648*/ 	.word	0x00009e70


	//   ....[88]....
        /*064c*/ 	.word	0x00009ee0


	//   ....[89]....
        /*0650*/ 	.word	0x00009f40


	//   ....[90]....
        /*0654*/ 	.word	0x00009fb0


	//   ....[91]....
        /*0658*/ 	.word	0x0000a010


	//   ....[92]....
        /*065c*/ 	.word	0x0000a0c0


	//   ....[93]....
        /*0660*/ 	.word	0x0000a180


	//   ....[94]....
        /*0664*/ 	.word	0x0000a2b0


	//   ....[95]....
        /*0668*/ 	.word	0x0000a340


	//   ....[96]....
        /*066c*/ 	.word	0x0000a3e0


	//   ....[97]....
        /*0670*/ 	.word	0x0000a440


	//   ....[98]....
        /*0674*/ 	.word	0x0000a4c0


	//   ....[99]....
        /*0678*/ 	.word	0x0000a590


	//   ....[100]....
        /*067c*/ 	.word	0x0000a610


	//   ....[101]....
        /*0680*/ 	.word	0x0000a6b0


	//   ....[102]....
        /*0684*/ 	.word	0x0000a770


	//   ....[103]....
        /*0688*/ 	.word	0x0000a7d0


	//   ....[104]....
        /*068c*/ 	.word	0x0000a840


	//   ....[105]....
        /*0690*/ 	.word	0x0000a8a0


	//   ....[106]....
        /*0694*/ 	.word	0x0000a910


	//   ....[107]....
        /*0698*/ 	.word	0x0000a970


	//   ....[108]....
        /*069c*/ 	.word	0x0000a9f0


	//   ....[109]....
        /*06a0*/ 	.word	0x0000aa70


	//   ....[110]....
        /*06a4*/ 	.word	0x0000aae0


	//   ....[111]....
        /*06a8*/ 	.word	0x0000ab40


	//   ....[112]....
        /*06ac*/ 	.word	0x0000abb0


	//   ....[113]....
        /*06b0*/ 	.word	0x0000ac10


	//   ....[114]....
        /*06b4*/ 	.word	0x0000ac80


	//   ....[115]....
        /*06b8*/ 	.word	0x0000ace0


	//   ....[116]....
        /*06bc*/ 	.word	0x0000ad40


	//   ....[117]....
        /*06c0*/ 	.word	0x0000adb0


	//   ....[118]....
        /*06c4*/ 	.word	0x0000ae20


	//   ....[119]....
        /*06c8*/ 	.word	0x0000ae80


	//   ....[120]....
        /*06cc*/ 	.word	0x0000aef0


	//   ....[121]....
        /*06d0*/ 	.word	0x0000af50


	//   ....[122]....
        /*06d4*/ 	.word	0x0000b010


	//   ....[123]....
        /*06d8*/ 	.word	0x0000b0a0


	//----- nvinfo : EIATTR_EXIT_INSTR_OFFSETS
	.align		4
.L_449:
        /*06dc*/ 	.byte	0x04, 0x1c
        /*06de*/ 	.short	(.L_451 - .L_450)


	//   ....[0]....
.L_450:
        /*06e0*/ 	.word	0x000074e0


	//   ....[1]....
        /*06e4*/ 	.word	0x00009590


	//----- nvinfo : EIATTR_MAX_THREADS
	.align		4
.L_451:
        /*06e8*/ 	.byte	0x04, 0x05
        /*06ea*/ 	.short	(.L_453 - .L_452)
.L_452:
        /*06ec*/ 	.word	0x00000140
        /*06f0*/ 	.word	0x00000001
        /*06f4*/ 	.word	0x00000001


	//----- nvinfo : EIATTR_CRS_STACK_SIZE
	.align		4
.L_453:
        /*06f8*/ 	.byte	0x04, 0x1e
        /*06fa*/ 	.short	(.L_455 - .L_454)
.L_454:
        /*06fc*/ 	.word	0x00000000


	//----- nvinfo : EIATTR_CBANK_PARAM_SIZE
	.align		4
.L_455:
        /*0700*/ 	.byte	0x03, 0x19
        /*0702*/ 	.short	0x0060


	//----- nvinfo : EIATTR_PARAM_CBANK
	.align		4
        /*0704*/ 	.byte	0x04, 0x0a
        /*0706*/ 	.short	(.L_457 - .L_456)
	.align		4
.L_456:
        /*0708*/ 	.word	index@(.nv.constant0._ZN13group_norm_v218gn_bwd_cuda_kernelI13__nv_bfloat16Li320ELi1ELi32ELi40ELi1024ELb0ELb1ELi64ELi320ELi320ELi4ELb1ELi8ELb0ELb0ELNS_15WgradSyncMethodE3ENS_16CompileConditionILi900EEEEEvPT_S6_S6_PKS5_S8_S8_S8_PKfflPfPj)
        /*070c*/ 	.short	0x0210
        /*070e*/ 	.short	0x0060


	//----- nvinfo : EIATTR_SW_WAR
	.align		4
.L_457:
        /*0710*/ 	.byte	0x04, 0x36
        /*0712*/ 	.short	(.L_459 - .L_458)
.L_458:
        /*0714*/ 	.word	0x00000008
.L_459:


//--------------------- .nv.info._ZN13group_norm_v218gn_bwd_cuda_kernelI13__nv_bfloat16Li320ELi2ELi32ELi40ELi1024ELb0ELb1ELi32ELi320ELi320ELi4ELb1ELi8ELb0ELb0ELNS_15WgradSyncMethodE3ENS_16CompileConditionILi900EEEEEvPT_S6_S6_PKS5_S8_S8_S8_PKfflPfPj --------------------------
	.section	.nv.info._ZN13group_norm_v218gn_bwd_cuda_kernelI13__nv_bfloat16Li320ELi2ELi32ELi40ELi1024ELb0ELb1ELi32ELi320ELi320ELi4ELb1ELi8ELb0ELb0ELNS_15WgradSyncMethodE3ENS_16CompileConditionILi900EEEEEvPT_S6_S6_PKS5_S8_S8_S8_PKfflPfPj,"",@"SHT_CUDA_INFO"
	.sectionflags	@""
	.align	4


	//----- nvinfo : EIATTR_CUDA_API_VERSION
	.align		4
        /*0000*/ 	.byte	0x04, 0x37
        /*0002*/ 	.short	(.L_461 - .L_460)
.L_460:
        /*0004*/ 	.word	0x00000082


	//----- nvinfo : EIATTR_KPARAM_INFO
	.align		4
.L_461:
        /*0008*/ 	.byte	0x04, 0x17
        /*000a*/ 	.short	(.L_463 - .L_462)
.L_462:
        /*000c*/ 	.word	0x00000000
        /*0010*/ 	.short	0x000b
        /*0012*/ 	.short	0x0058
        /*0014*/ 	.byte	0x00, 0xf0, 0x21, 0x00


	//----- nvinfo : EIATTR_KPARAM_INFO
	.align		4
.L_463:
        /*0018*/ 	.byte	0x04, 0x17
        /*001a*/ 	.short	(.L_465 - .L_464)
.L_464:
        /*001c*/ 	.word	0x00000000
        /*0020*/ 	.short	0x000a
        /*0022*/ 	.short	0x0050
        /*0024*/ 	.byte	0x00, 0xf0, 0x21, 0x00


	//----- nvinfo : EIATTR_KPARAM_INFO
	.align		4
.L_465:
        /*0028*/ 	.byte	0x04, 0x17
        /*002a*/ 	.short	(.L_467 - .L_466)
.L_466:
        /*002c*/ 	.word	0x00000000
        /*0030*/ 	.short	0x0009
        /*0032*/ 	.short	0x0048
        /*0034*/ 	.byte	0x00, 0xf0, 0x21, 0x00


	//----- nvinfo : EIATTR_KPARAM_INFO
	.align		4
.L_467:
        /*0038*/ 	.byte	0x04, 0x17
        /*003a*/ 	.short	(.L_469 - .L_468)
.L_468:
        /*003c*/ 	.word	0x00000000
        /*0040*/ 	.short	0x0008
        /*0042*/ 	.short	0x0040
        /*0044*/ 	.byte	0x00, 0xf0, 0x11, 0x00


	//----- nvinfo : EIATTR_KPARAM_INFO
	.align		4
.L_469:
        /*0048*/ 	.byte	0x04, 0x17
        /*004a*/ 	.short	(.L_471 - .L_470)
.L_470:
        /*004c*/ 	.word	0x00000000
        /*0050*/ 	.short	0x0007
        /*0052*/ 	.short	0x0038
        /*0054*/ 	.byte	0x00, 0xf0, 0x21, 0x00


	//----- nvinfo : EIATTR_KPARAM_INFO
	.align		4
.L_471:
        /*0058*/ 	.byte	0x04, 0x17
        /*005a*/ 	.short	(.L_473 - .L_472)
.L_472:
        /*005c*/ 	.word	0x00000000
        /*0060*/ 	.short	0x0006
        /*0062*/ 	.short	0x0030
        /*0064*/ 	.byte	0x00, 0xf0, 0x21, 0x00


	//----- nvinfo : EIATTR_KPARAM_INFO
	.align		4
.L_473:
        /*0068*/ 	.byte	0x04, 0x17
        /*006a*/ 	.short	(.L_475 - .L_474)
.L_474:
        /*006c*/ 	.word	0x00000000
        /*0070*/ 	.short	0x0005
        /*0072*/ 	.short	0x0028
        /*0074*/ 	.byte	0x00, 0xf0, 0x21, 0x00


	//----- nvinfo : EIATTR_KPARAM_INFO
	.align		4
.L_475:
        /*0078*/ 	.byte	0x04, 0x17
        /*007a*/ 	.short	(.L_477 - .L_476)
.L_476:
        /*007c*/ 	.word	0x00000000
        /*0080*/ 	.short	0x0004
        /*0082*/ 	.short	0x0020
        /*0084*/ 	.byte	0x00, 0xf0, 0x21, 0x00


	//----- nvinfo : EIATTR_KPARAM_INFO
	.align		4
.L_477:
        /*0088*/ 	.byte	0x04, 0x17
        /*008a*/ 	.short	(.L_479 - .L_478)
.L_478:
        /*008c*/ 	.word	0x00000000
        /*0090*/ 	.short	0x0003
        /*0092*/ 	.short	0x0018
        /*0094*/ 	.byte	0x00, 0xf0, 0x21, 0x00


	//----- nvinfo : EIATTR_KPARAM_INFO
	.align		4
.L_479:
        /*0098*/ 	.byte	0x04, 0x17
        /*009a*/ 	.short	(.L_481 - .L_480)
.L_480:
        /*009c*/ 	.word	0x00000000
        /*00a0*/ 	.short	0x0002
        /*00a2*/ 	.short	0x0010
        /*00a4*/ 	.byte	0x00, 0xf0, 0x21, 0x00


	//----- nvinfo : EIATTR_KPARAM_INFO
	.align		4
.L_481:
        /*00a8*/ 	.byte	0x04, 0x17
        /*00aa*/ 	.short	(.L_483 - .L_482)
.L_482:
        /*00ac*/ 	.word	0x00000000
        /*00b0*/ 	.short	0x0001
        /*00b2*/ 	.short	0x0008
        /*00b4*/ 	.byte	0x00, 0xf0, 0x21, 0x00


	//----- nvinfo : EIATTR_KPARAM_INFO
	.align		4
.L_483:
        /*00b8*/ 	.byte	0x04, 0x17
        /*00ba*/ 	.short	(.L_485 - .L_484)
.L_484:
        /*00bc*/ 	.word	0x00000000
        /*00c0*/ 	.short	0x0000
        /*00c2*/ 	.short	0x0000
        /*00c4*/ 	.byte	0x00, 0xf0, 0x21, 0x00


	//----- nvinfo : EIATTR_SPARSE_MMA_MASK
	.align		4
.L_485:
        /*00c8*/ 	.byte	0x03, 0x50
        /*00ca*/ 	.short	0x0000


	//----- nvinfo : EIATTR_MAXREG_COUNT
	.align		4
        /*00cc*/ 	.byte	0x03, 0x1b
        /*00ce*/ 	.short	0x0060


	//----- nvinfo : EIATTR_NUM_BARRIERS
	.align		4
        /*00d0*/ 	.byte	0x02, 0x4c
        /*00d2*/ 	.byte	0x01
	.zero		1


	//----- nvinfo : EIATTR_ANNOTATIONS
	.align		4
        /*00d4*/ 	.byte	0x04, 0x55
        /*00d6*/ 	.short	(.L_487 - .L_486)


	//   ....[0]....
.L_486:
        /* <DEDUP_REMOVED lines=23> */


	//----- nvinfo : EIATTR_MERCURY_ISA_VERSION
	.align		4
.L_487:
        /*0238*/ 	.byte	0x03, 0x5f
        /*023a*/ 	.short	0x0101


	//----- nvinfo : EIATTR_COOP_GROUP_MASK_REGIDS
	.align		4
        /*023c*/ 	.byte	0x04, 0x29
        /*023e*/ 	.short	(.L_489 - .L_488)


	//   ....[0]....
.L_488:
        /*0240*/ 	.word	0xffffffff


	//   ....[1]....
        /*0244*/ 	.word	0xffffffff


	//   ....[2]....
        /*0248*/ 	.word	0xffffffff


	//   ....[3]....
        /*024c*/ 	.word	0xffffffff


	//   ....[4]....
        /*0250*/ 	.word	0xffffffff


	//   ....[5]....
        /*0254*/ 	.word	0xffffffff


	//   ....[6]....
        /*0258*/ 	.word	0xffffffff


	//   ....[7]....
        /*025c*/ 	.word	0xffffffff


	//   ....[8]....
        /*0260*/ 	.word	0xffffffff


	//   ....[9]....
        /*0264*/ 	.word	0xffffffff


	//   ....[10]....
        /*0268*/ 	.word	0xffffffff


	//   ....[11]....
        /*026c*/ 	.word	0xffffffff


	//   ....[12]....
        /*0270*/ 	.word	0xffffffff


	//   ....[13]....
        /*0274*/ 	.word	0xffffffff


	//   ....[14]....
        /*0278*/ 	.word	0x0500000f


	//   ....[15]....
        /*027c*/ 	.word	0x05000016


	//   ....[16]....
        /*0280*/ 	.word	0x05000018


	//   ....[17]....
        /*0284*/ 	.word	0x05000011


	//   ....[18]....
        /*0288*/ 	.word	0x0500001d


	//   ....[19]....
        /*028c*/ 	.word	0x05000012


	//   ....[20]....
        /*0290*/ 	.word	0x05000016


	//   ....[21]....
        /*0294*/ 	.word	0x05000017


	//   ....[22]....
        /*0298*/ 	.word	0x05000016


	//   ....[23]....
        /*029c*/ 	.word	0x0500000f


	//   ....[24]....
        /*02a0*/ 	.word	0x05000011


	//   ....[25]....
        /*02a4*/ 	.word	0x05000018


	//   ....[26]....
        /*02a8*/ 	.word	0x05000022


	//   ....[27]....
        /*02ac*/ 	.word	0x05000021


	//   ....[28]....
        /*02b0*/ 	.word	0x0500000f


	//   ....[29]....
        /*02b4*/ 	.word	0x05000016


	//   ....[30]....
        /*02b8*/ 	.word	0x05000016


	//   ....[31]....
        /*02bc*/ 	.word	0x0500000f


	//   ....[32]....
        /*02c0*/ 	.word	0x05000011


	//   ....[33]....
        /*02c4*/ 	.word	0x05000018


	//   ....[34]....
        /*02c8*/ 	.word	0x05000022


	//   ....[35]....
        /*02cc*/ 	.word	0x05000021


	//   ....[36]....
        /*02d0*/ 	.word	0x0500000f


	//   ....[37]....
        /*02d4*/ 	.word	0x05000016


	//   ....[38]....
        /*02d8*/ 	.word	0x0500000f


	//   ....[39]....
        /*02dc*/ 	.word	0x05000016


	//   ....[40]....
        /*02e0*/ 	.word	0x05000022


	//   ....[41]....
        /*02e4*/ 	.word	0x05000018


	//   ....[42]....
        /*02e8*/ 	.word	0x0500001c


	//   ....[43]....
        /*02ec*/ 	.word	0x0500002e


	//   ....[44]....
        /*02f0*/ 	.word	0x05000024


	//   ....[45]....
        /*02f4*/ 	.word	0x05000017


	//   ....[46]....
        /*02f8*/ 	.word	0x05000016


	//   ....[47]....
        /*02fc*/ 	.word	0x0500001b


	//   ....[48]....
        /*0300*/ 	.word	0x0500000f


	//   ....[49]....
        /*0304*/ 	.word	0x05000011


	//   ....[50]....
        /*0308*/ 	.word	0x05000029


	//   ....[51]....
        /*030c*/ 	.word	0x05000023


	//   ....[52]....
        /*0310*/ 	.word	0x0500002c


	//   ....[53]....
        /*0314*/ 	.word	0x05000012


	//   ....[54]....
        /*0318*/ 	.word	0x05000022


	//   ....[55]....
        /*031c*/ 	.word	0x05000025


	//   ....[56]....
        /*0320*/ 	.word	0x05000014


	//   ....[57]....
        /*0324*/ 	.word	0x05000020


	//   ....[58]....
        /*0328*/ 	.word	0x0500001e


	//   ....[59]....
        /*032c*/ 	.word	0x0500001c


	//   ....[60]....
        /*0330*/ 	.word	0x05000027


	//   ....[61]....
        /*0334*/ 	.word	0x0500001b


	//   ....[62]....
        /*0338*/ 	.word	0x05000023


	//   ....[63]....
        /*033c*/ 	.word	0x05000024


	//   ....[64]....
        /*0340*/ 	.word	0x0500002a


	//   ....[65]....
        /*0344*/ 	.word	0x0500002b


	//   ....[66]....
        /*0348*/ 	.word	0x05000031


	//   ....[67]....
        /*034c*/ 	.word	0x05000033


	//   ....[68]....
        /*0350*/ 	.word	0x05000021


	//   ....[69]....
        /*0354*/ 	.word	0x05000011


	//   ....[70]....
        /*0358*/ 	.word	0x0500000f


	//   ....[71]....
        /*035c*/ 	.word	0x0500000f


	//   ....[72]....
        /*0360*/ 	.word	0x0500000f


	//   ....[73]....
        /*0364*/ 	.word	0x0500000f


	//   ....[74]....
        /*0368*/ 	.word	0x0500000f


	//   ....[75]....
        /*036c*/ 	.word	0x0500000f


	//   ....[76]....
        /*0370*/ 	.word	0x0500000f


	//   ....[77]....
        /*0374*/ 	.word	0x0500000f


	//   ....[78]....
        /*0378*/ 	.word	0x0500000f


	//   ....[79]....
        /*037c*/ 	.word	0x0500000f


	//   ....[80]....
        /*0380*/ 	.word	0x0500000f


	//   ....[81]....
        /*0384*/ 	.word	0x0500000f


	//   ....[82]....
        /*0388*/ 	.word	0x0500000f


	//   ....[83]....
        /*038c*/ 	.word	0x0500000f


	//   ....[84]....
        /*0390*/ 	.word	0x0500000f


	//   ....[85]....
        /*0394*/ 	.word	0x0500000f


	//   ....[86]....
        /*0398*/ 	.word	0x0500000f


	//   ....[87]....
        /*039c*/ 	.word	0x0500000f


	//   ....[88]....
        /*03a0*/ 	.word	0x0500000f


	//   ....[89]....
        /*03a4*/ 	.word	0x0500000f


	//   ....[90]....
        /*03a8*/ 	.word	0x0500000f


	//   ....[91]....
        /*03ac*/ 	.word	0x0500000f


	//   ....[92]....
        /*03b0*/ 	.word	0x0500000f


	//   ....[93]....
        /*03b4*/ 	.word	0x0500000f


	//   ....[94]....
        /*03b8*/ 	.word	0x0500000f


	//   ....[95]....
        /*03bc*/ 	.word	0x0500000f


	//   ....[96]....
        /*03c0*/ 	.word	0x0500000f


	//   ....[97]....
        /*03c4*/ 	.word	0x0500000f


	//   ....[98]....
        /*03c8*/ 	.word	0x0500000f


	//   ....[99]....
        /*03cc*/ 	.word	0x0500000f


	//   ....[100]....
        /*03d0*/ 	.word	0x0500000f


	//   ....[101]....
        /*03d4*/ 	.word	0x0500000f


	//   ....[102]....
        /*03d8*/ 	.word	0x0500000f


	//   ....[103]....
        /*03dc*/ 	.word	0x0500000f


	//   ....[104]....
        /*03e0*/ 	.word	0x0500000f


	//   ....[105]....
        /*03e4*/ 	.word	0x0500000f


	//   ....[106]....
        /*03e8*/ 	.word	0x0500000f


	//   ....[107]....
        /*03ec*/ 	.word	0x0500000f


	//   ....[108]....
        /*03f0*/ 	.word	0x0500000f


	//   ....[109]....
        /*03f4*/ 	.word	0x0500000f


	//   ....[110]....
        /*03f8*/ 	.word	0x0500000f


	//   ....[111]....
        /*03fc*/ 	.word	0x0500000f


	//   ....[112]....
        /*0400*/ 	.word	0x0500000f


	//   ....[113]....
        /*0404*/ 	.word	0x0500000f


	//   ....[114]....
        /*0408*/ 	.word	0x0500000f


	//   ....[115]....
        /*040c*/ 	.word	0x0500000f


	//   ....[116]....
        /*0410*/ 	.word	0x0500000f


	//   ....[117]....
        /*0414*/ 	.word	0x0500000f


	//   ....[118]....
        /*0418*/ 	.word	0x0500000f


	//   ....[119]....
        /*041c*/ 	.word	0x0500000f


	//   ....[120]....
        /*0420*/ 	.word	0x0500000f


	//   ....[121]....
        /*0424*/ 	.word	0x0500000f


	//   ....[122]....
        /*0428*/ 	.word	0x0500000f


	//   ....[123]....
        /*042c*/ 	.word	0x0500000f


	//   ....[124]....
        /*0430*/ 	.word	0x0500000f


	//   ....[125]....
        /*0434*/ 	.word	0x0500000f


	//----- nvinfo : EIATTR_COOP_GROUP_INSTR_OFFSETS
	.align		4
.L_489:
        /*0438*/ 	.byte	0x04, 0x28
        /*043a*/ 	.short	(.L_491 - .L_490)


	//   ....[0]....
.L_490:
        /*043c*/ 	.word	0x00002da0


	//   ....[1]....
        /*0440*/ 	.word	0x00002db0


	//   ....[2]....
        /*0444*/ 	.word	0x00002df0


	//   ....[3]....
        /*0448*/ 	.word	0x00002e00


	//   ....[4]....
        /*044c*/ 	.word	0x000036b0


	//   ....[5]....
        /*0450*/ 	.word	0x000037f0


	//   ....[6]....
        /*0454*/ 	.word	0x00003850


	//   ....[7]....
        /*0458*/ 	.word	0x00003870


	//   ....[8]....
        /*045c*/ 	.word	0x00003890


	//   ....[9]....
        /*0460*/ 	.word	0x000038b0


	//   ....[10]....
        /*0464*/ 	.word	0x000038d0


	//   ....[11]....
        /*0468*/ 	.word	0x000038f0


	//   ....[12]....
        /*046c*/ 	.word	0x00003910


	//   ....[13]....
        /*0470*/ 	.word	0x00003930


	//   ....[14]....
        /*0474*/ 	.word	0x00005880


	//   ....[15]....
        /*0478*/ 	.word	0x000058a0


	//   ....[16]....
        /*047c*/ 	.word	0x000058e0


	//   ....[17]....
        /*0480*/ 	.word	0x000058f0


	//   ....[18]....
        /*0484*/ 	.word	0x00005920


	//   ....[19]....
        /*0488*/ 	.word	0x00005930


	//   ....[20]....
        /*048c*/ 	.word	0x00005960


	//   ....[21]....
        /*0490*/ 	.word	0x00005970


	//   ....[22]....
        /*0494*/ 	.word	0x00005b50


	//   ....[23]....
        /*0498*/ 	.word	0x00005b80


	//   ....[24]....
        /*049c*/ 	.word	0x00005bb0


	//   ....[25]....
        /*04a0*/ 	.word	0x00005bc0


	//   ....[26]....
        /*04a4*/ 	.word	0x00005bf0


	//   ....[27]....
        /*04a8*/ 	.word	0x00005c00


	//   ....[28]....
        /*04ac*/ 	.word	0x00005c30


	//   ....[29]....
        /*04b0*/ 	.word	0x00005c40


	//   ....[30]....
        /*04b4*/ 	.word	0x00005dd0


	//   ....[31]....
        /*04b8*/ 	.word	0x00005df0


	//   ....[32]....
        /*04bc*/ 	.word	0x00005e20


	//   ....[33]....
        /*04c0*/ 	.word	0x00005e30


	//   ....[34]....
        /*04c4*/ 	.word	0x00005e60


	//   ....[35]....
        /*04c8*/ 	.word	0x00005e70


	//   ....[36]....
        /*04cc*/ 	.word	0x00005ea0


	//   ....[37]....
        /*04d0*/ 	.word	0x00005eb0


	//   ....[38]....
        /*04d4*/ 	.word	0x000061d0


	//   ....[39]....
        /*04d8*/ 	.word	0x00006200


	//   ....[40]....
        /*04dc*/ 	.word	0x000062b0


	//   ....[41]....
        /*04e0*/ 	.word	0x00006300


	//   ....[42]....
        /*04e4*/ 	.word	0x00006330


	//   ....[43]....
        /*04e8*/ 	.word	0x00006350


	//   ....[44]....
        /*04ec*/ 	.word	0x00006360


	//   ....[45]....
        /*04f0*/ 	.word	0x00006390


	//   ....[46]....
        /*04f4*/ 	.word	0x000063d0


	//   ....[47]....
        /*04f8*/ 	.word	0x00006400


	//   ....[48]....
        /*04fc*/ 	.word	0x00006420


	//   ....[49]....
        /*0500*/ 	.word	0x00006440


	//   ....[50]....
        /*0504*/ 	.word	0x00006460


	//   ....[51]....
        /*0508*/ 	.word	0x00006480


	//   ....[52]....
        /*050c*/ 	.word	0x000064a0


	//   ....[53]....
        /*0510*/ 	.word	0x000064d0


	//   ....[54]....
        /*0514*/ 	.word	0x00006520


	//   ....[55]....
        /*0518*/ 	.word	0x00006550


	//   ....[56]....
        /*051c*/ 	.word	0x00006570


	//   ....[57]....
        /*0520*/ 	.word	0x00006590


	//   ....[58]....
        /*0524*/ 	.word	0x000065c0


	//   ....[59]....
        /*0528*/ 	.word	0x000065e0


	//   ....[60]....
        /*052c*/ 	.word	0x000065f0


	//   ....[61]....
        /*0530*/ 	.word	0x00006610


	//   ....[62]....
        /*0534*/ 	.word	0x00006650


	//   ....[63]....
        /*0538*/ 	.word	0x00006680


	//   ....[64]....
        /*053c*/ 	.word	0x000066a0


	//   ....[65]....
        /*0540*/ 	.word	0x000066d0


	//   ....[66]....
        /*0544*/ 	.word	0x000066f0


	//   ....[67]....
        /*0548*/ 	.word	0x00006730


	//   ....[68]....
        /*054c*/ 	.word	0x000068d0


	//   ....[69]....
        /*0550*/ 	.word	0x00006920


	//   ....[70]....
        /*0554*/ 	.word	0x00006ab0


	//   ....[71]....
        /*0558*/ 	.word	0x00006b00


	//   ....[72]....
        /*055c*/ 	.word	0x00006b70


	//   ....[73]....
        /*0560*/ 	.word	0x00006bd0


	//   ....[74]....
        /*0564*/ 	.word	0x00006c40


	//   ....[75]....
        /*0568*/ 	.word	0x00006ca0


	//   ....[76]....
        /*056c*/ 	.word	0x00006d10


	//   ....[77]....
        /*0570*/ 	.word	0x00006d70


	//   ....[78]....
        /*0574*/ 	.word	0x00006e10


	//   ....[79]....
        /*0578*/ 	.word	0x00006ea0


	//   ....[80]....
        /*057c*/ 	.word	0x00006f10


	//   ....[81]....
        /*0580*/ 	.word	0x00006f70


	//   ....[82]....
        /*0584*/ 	.word	0x00006fe0


	//   ....[83]....
        /*0588*/ 	.word	0x00007040


	//   ....[84]....
        /*058c*/ 	.word	0x000070b0


	//   ....[85]....
        /*0590*/ 	.word	0x00007110


	//   ....[86]....
        /*0594*/ 	.word	0x000071b0


	//   ....[87]....
        /*0598*/ 	.word	0x00007240


	//   ....[88]....
        /*059c*/ 	.word	0x000072b0


	//   ....[89]....
        /*05a0*/ 	.word	0x00007310


	//   ....[90]....
        /*05a4*/ 	.word	0x00007380


	//   ....[91]....
        /*05a8*/ 	.word	0x000073e0


	//   ....[92]....
        /*05ac*/ 	.word	0x00007450


	//   ....[93]....
        /*05b0*/ 	.word	0x000074b0


	//   ....[94]....
        /*05b4*/ 	.word	0x00007550


	//   ....[95]....
        /*05b8*/ 	.word	0x00007610


	//   ....[96]....
        /*05bc*/ 	.word	0x00007720


	//   ....[97]....
        /*05c0*/ 	.word	0x00007770


	//   ....[98]....
        /*05c4*/ 	.word	0x00007800


	//   ....[99]....
        /*05c8*/ 	.word	0x00007850


	//   ....[100]....
        /*05cc*/ 	.word	0x000078e0


	//   ....[101]....
        /*05d0*/ 	.word	0x00007980


	//   ....[102]....
        /*05d4*/ 	.word	0x000079f0


	//   ....[103]....
        /*05d8*/ 	.word	0x00007a60


	//   ....[104]....
        /*05dc*/ 	.word	0x00007ad0


	//   ....[105]....
        /*05e0*/ 	.word	0x00007b30


	//   ....[106]....
        /*05e4*/ 	.word	0x00007ba0


	//   ....[107]....
        /*05e8*/ 	.word	0x00007c00


	//   ....[108]....
        /*05ec*/ 	.word	0x00007c80


	//   ....[109]....
        /*05f0*/ 	.word	0x00007ce0


	//   ....[110]....
        /*05f4*/ 	.word	0x00007d50


	//   ....[111]....
        /*05f8*/ 	.word	0x00007da0


	//   ....[112]....
        /*05fc*/ 	.word	0x00007e10


	//   ....[113]....
        /*0600*/ 	.word	0x00007e70


	//   ....[114]....
        /*0604*/ 	.word	0x00007f10


	//   ....[115]....
        /*0608*/ 	.word	0x00007fa0


	//   ....[116]....
        /*060c*/ 	.word	0x00008020


	//   ....[117]....
        /*0610*/ 	.word	0x000080c0


	//   ....[118]....
        /*0614*/ 	.word	0x00008150


	//   ....[119]....
        /*0618*/ 	.word	0x000081b0


	//   ....[120]....
        /*061c*/ 	.word	0x00008220


	//   ....[121]....
        /*0620*/ 	.word	0x00008290


	//   ....[122]....
        /*0624*/ 	.word	0x00008360


	//   ....[123]....
        /*0628*/ 	.word	0x00008420


	//   ....[124]....
        /*062c*/ 	.word	0x00008550


	//   ....[125]....
        /*0630*/ 	.word	0x000085d0


	//----- nvinfo : EIATTR_EXIT_INSTR_OFFSETS
	.align		4
.L_491:
        /*0634*/ 	.byte	0x04, 0x1c
        /*0636*/ 	.short	(.L_493 - .L_492)


	//   ....[0]....
.L_492:
        /*0638*/ 	.word	0x00004890


	//   ....[1]....
        /*063c*/ 	.word	0x00006a50


	//----- nvinfo : EIATTR_MAX_THREADS
	.align		4
.L_493:
        /*0640*/ 	.byte	0x04, 0x05
        /*0642*/ 	.short	(.L_495 - .L_494)
.L_494:
        /*0644*/ 	.word	0x00000140
        /*0648*/ 	.word	0x00000001
        /*064c*/ 	.word	0x00000001


	//----- nvinfo : EIATTR_CRS_STACK_SIZE
	.align		4
.L_495:
        /*0650*/ 	.byte	0x04, 0x1e
        /*0652*/ 	.short	(.L_497 - .L_496)
.L_496:
        /*0654*/ 	.word	0x00000000


	//----- nvinfo : EIATTR_CBANK_PARAM_SIZE
	.align		4
.L_497:
        /*0658*/ 	.byte	0x03, 0x19
        /*065a*/ 	.short	0x0060


	//----- nvinfo : EIATTR_PARAM_CBANK
	.align		4
        /*065c*/ 	.byte	0x04, 0x0a
        /*065e*/ 	.short	(.L_499 - .L_498)
	.align		4
.L_498:
        /*0660*/ 	.word	index@(.nv.constant0._ZN13group_norm_v218gn_bwd_cuda_kernelI13__nv_bfloat16Li320ELi2ELi32ELi40ELi1024ELb0ELb1ELi32ELi320ELi320ELi4ELb1ELi8ELb0ELb0ELNS_15WgradSyncMethodE3ENS_16CompileConditionILi900EEEEEvPT_S6_S6_PKS5_S8_S8_S8_PKfflPfPj)
        /*0664*/ 	.short	0x0210
        /*0666*/ 	.short	0x0060


	//----- nvinfo : EIATTR_SW_WAR
	.align		4
.L_499:
        /*0668*/ 	.byte	0x04, 0x36
        /*066a*/ 	.short	(.L_501 - .L_500)
.L_500:
        /*066c*/ 	.word	0x00000008
.L_501:


//--------------------- .nv.info._ZN13group_norm_v218gn_bwd_cuda_kernelI13__nv_bfloat16Li320ELi3ELi32ELi40ELi1024ELb0ELb1ELi32ELi320ELi320ELi4ELb1ELi8ELb0ELb0ELNS_15WgradSyncMethodE3ENS_16CompileConditionILi900EEEEEvPT_S6_S6_PKS5_S8_S8_S8_PKfflPfPj --------------------------
	.section	.nv.info._ZN13group_norm_v218gn_bwd_cuda_kernelI13__nv_bfloat16Li320ELi3ELi32ELi40ELi1024ELb0ELb1ELi32ELi320ELi320ELi4ELb1ELi8ELb0ELb0ELNS_15WgradSyncMethodE3ENS_16CompileConditionILi900EEEEEvPT_S6_S6_PKS5_S8_S8_S8_PKfflPfPj,"",@"SHT_CUDA_INFO"
	.sectionflags	@""
	.align	4


	//----- nvinfo : EIATTR_CUDA_API_VERSION
	.align		4
        /*0000*/ 	.byte	0x04, 0x37
        /*0002*/ 	.short	(.L_503 - .L_502)
.L_502:
        /*0004*/ 	.word	0x00000082


	//----- nvinfo : EIATTR_KPARAM_INFO
	.align		4
.L_503:
        /*0008*/ 	.byte	0x04, 0x17
        /*000a*/ 	.short	(.L_505 - .L_504)
.L_504:
        /*000c*/ 	.word	0x00000000
        /*0010*/ 	.short	0x000b
        /*0012*/ 	.short	0x0058
        /*0014*/ 	.byte	0x00, 0xf0, 0x21, 0x00


	//----- nvinfo : EIATTR_KPARAM_INFO
	.align		4
.L_505:
        /*0018*/ 	.byte	0x04, 0x17
        /*001a*/ 	.short	(.L_507 - .L_506)
.L_506:
        /*001c*/ 	.word	0x00000000
        /*0020*/ 	.short	0x000a
        /*0022*/ 	.short	0x0050
        /*0024*/ 	.byte	0x00, 0xf0, 0x21, 0x00


	//----- nvinfo : EIATTR_KPARAM_INFO
	.align		4
.L_507:
        /*0028*/ 	.byte	0x04, 0x17
        /*002a*/ 	.short	(.L_509 - .L_508)
.L_508:
        /*002c*/ 	.word	0x00000000
        /*0030*/ 	.short	0x0009
        /*0032*/ 	.short	0x0048
        /*0034*/ 	.byte	0x00, 0xf0, 0x21, 0x00


	//----- nvinfo : EIATTR_KPARAM_INFO
	.align		4
.L_509:
        /*0038*/ 	.byte	0x04, 0x17
        /*003a*/ 	.short	(.L_511 - .L_510)
.L_510:
        /*003c*/ 	.word	0x00000000
        /*0040*/ 	.short	0x0008
        /*0042*/ 	.short	0x0040
        /*0044*/ 	.byte	0x00, 0xf0, 0x11, 0x00


	//----- nvinfo : EIATTR_KPARAM_INFO
	.align		4
.L_511:
        /*0048*/ 	.byte	0x04, 0x17
        /*004a*/ 	.short	(.L_513 - .L_512)
.L_512:
        /*004c*/ 	.word	0x00000000
        /*0050*/ 	.short	0x0007
        /*0052*/ 	.short	0x0038
        /*0054*/ 	.byte	0x00, 0xf0, 0x21, 0x00


	//----- nvinfo : EIATTR_KPARAM_INFO
	.align		4
.L_513:
        /*0058*/ 	.byte	0x04, 0x17
        /*005a*/ 	.short	(.L_515 - .L_514)
.L_514:
        /*005c*/ 	.word	0x00000000
        /*0060*/ 	.short	0x0006
        /*0062*/ 	.short	0x0030
        /*0064*/ 	.byte	0x00, 0xf0, 0x21, 0x00


	//----- nvinfo : EIATTR_KPARAM_INFO
	.align		4
.L_515:
        /*0068*/ 	.byte	0x04, 0x17
        /*006a*/ 	.short	(.L_517 - .L_516)
.L_516:
        /*006c*/ 	.word	0x00000000
        /*0070*/ 	.short	0x0005
        /*0072*/ 	.short	0x0028
        /*0074*/ 	.byte	0x00, 0xf0, 0x21, 0x00


	//----- nvinfo : EIATTR_KPARAM_INFO
	.align		4
.L_517:
        /*0078*/ 	.byte	0x04, 0x17
        /*007a*/ 	.short	(.L_519 - .L_518)
.L_518:
        /*007c*/ 	.word	0x00000000
        /*0080*/ 	.short	0x0004
        /*0082*/ 	.short	0x0020
        /*0084*/ 	.byte	0x00, 0xf0, 0x21, 0x00


	//----- nvinfo : EIATTR_KPARAM_INFO
	.align		4
.L_519:
        /*0088*/ 	.byte	0x04, 0x17
        /*008a*/ 	.short	(.L_521 - .L_520)
.L_520:
        /*008c*/ 	.word	0x00000000
        /*0090*/ 	.short	0x0003
        /*0092*/ 	.short	0x0018
        /*0094*/ 	.byte	0x00, 0xf0, 0x21, 0x00


	//----- nvinfo : EIATTR_KPARAM_INFO
	.align		4
.L_521:
        /*0098*/ 	.byte	0x04, 0x17
        /*009a*/ 	.short	(.L_523 - .L_522)
.L_522:
        /*009c*/ 	.word	0x00000000
        /*00a0*/ 	.short	0x0002
        /*00a2*/ 	.short	0x0010
        /*00a4*/ 	.byte	0x00, 0xf0, 0x21, 0x00


	//----- nvinfo : EIATTR_KPARAM_INFO
	.align		4
.L_523:
        /*00a8*/ 	.byte	0x04, 0x17
        /*00aa*/ 	.short	(.L_525 - .L_524)
.L_524:
        /*00ac*/ 	.word	0x00000000
        /*00b0*/ 	.short	0x0001
        /*00b2*/ 	.short	0x0008
        /*00b4*/ 	.byte	0x00, 0xf0, 0x21, 0x00


	//----- nvinfo : EIATTR_KPARAM_INFO
	.align		4
.L_525:
        /*00b8*/ 	.byte	0x04, 0x17
        /*00ba*/ 	.short	(.L_527 - .L_526)
.L_526:
        /*00bc*/ 	.word	0x00000000
        /*00c0*/ 	.short	0x0000
        /*00c2*/ 	.short	0x0000
        /*00c4*/ 	.byte	0x00, 0xf0, 0x21, 0x00


	//----- nvinfo : EIATTR_SPARSE_MMA_MASK
	.align		4
.L_527:
        /*00c8*/ 	.byte	0x03, 0x50
        /*00ca*/ 	.short	0x0000


	//----- nvinfo : EIATTR_MAXREG_COUNT
	.align		4
        /*00cc*/ 	.byte	0x03, 0x1b
        /*00ce*/ 	.short	0x0040


	//----- nvinfo : EIATTR_NUM_BARRIERS
	.align		4
        /*00d0*/ 	.byte	0x02, 0x4c
        /*00d2*/ 	.byte	0x01
	.zero		1


	//----- nvinfo : EIATTR_ANNOTATIONS
	.align		4
        /*00d4*/ 	.byte	0x04, 0x55
        /*00d6*/ 	.short	(.L_529 - .L_528)


	//   ....[0]....
.L_528:
        /* <DEDUP_REMOVED lines=81> */
        /*05dc*/ 	.byte	0x50, 0x4c, 0x00, 0x00


	//----- nvinfo : EIATTR_MERCURY_ISA_VERSION
	.align		4
.L_529:
        /*05e0*/ 	.byte	0x03, 0x5f
        /*05e2*/ 	.short	0x0101


	//----- nvinfo : EIATTR_COOP_GROUP_MASK_REGIDS
	.align		4
        /*05e4*/ 	.byte	0x04, 0x29
        /*05e6*/ 	.short	(.L_531 - .L_530)


	//   ....[0]....
.L_530:
        /*05e8*/ 	.word	0xffffffff


	//   ....[1]....
        /*05ec*/ 	.word	0xffffffff


	//   ....[2]....
        /*05f0*/ 	.word	0xffffffff


	//   ....[3]....
        /*05f4*/ 	.word	0xffffffff


	//   ....[4]....
        /*05f8*/ 	.word	0xffffffff


	//   ....[5]....
        /*05fc*/ 	.word	0xffffffff


	//   ....[6]....
        /*0600*/ 	.word	0xffffffff


	//   ....[7]....
        /*0604*/ 	.word	0xffffffff


	//   ....[8]....
        /*0608*/ 	.word	0xffffffff


	//   ....[9]....
        /*060c*/ 	.word	0xffffffff


	//   ....[10]....
        /*0610*/ 	.word	0xffffffff


	//   ....[11]....
        /*0614*/ 	.word	0xffffffff


	//   ....[12]....
        /*0618*/ 	.word	0xffffffff


	//   ....[13]....
        /*061c*/ 	.word	0xffffffff


	//   ....[14]....
        /*0620*/ 	.word	0x05000015


	//   ....[15]....
        /*0624*/ 	.word	0x05000014


	//   ....[16]....
        /*0628*/ 	.word	0x05000016


	//   ....[17]....
        /*062c*/ 	.word	0x05000017


	//   ....[18]....
        /*0630*/ 	.word	0x05000019


	//   ....[19]....
        /*0634*/ 	.word	0x05000018


	//   ....[20]....
        /*0638*/ 	.word	0x0500001a


	//   ....[21]....
        /*063c*/ 	.word	0x0500000f


	//   ....[22]....
        /*0640*/ 	.word	0x05000019


	//   ....[23]....
        /*0644*/ 	.word	0x05000018


	//   ....[24]....
        /*0648*/ 	.word	0x0500001a


	//   ....[25]....
        /*064c*/ 	.word	0x0500001b


	//   ....[26]....
        /*0650*/ 	.word	0x0500001d


	//   ....[27]....
        /*0654*/ 	.word	0x0500001c


	//   ....[28]....
        /*0658*/ 	.word	0x05000020


	//   ....[29]....
        /*065c*/ 	.word	0x0500000f


	//   ....[30]....
        /*0660*/ 	.word	0x05000019


	//   ....[31]....
        /*0664*/ 	.word	0x05000018


	//   ....[32]....
        /*0668*/ 	.word	0x0500001a


	//   ....[33]....
        /*066c*/ 	.word	0x0500001b


	//   ....[34]....
        /*0670*/ 	.word	0x0500001d


	//   ....[35]....
        /*0674*/ 	.word	0x0500001c


	//   ....[36]....
        /*0678*/ 	.word	0x05000020


	//   ....[37]....
        /*067c*/ 	.word	0x0500000f


	//   ....[38]....
        /*0680*/ 	.word	0x05000011


	//   ....[39]....
        /*0684*/ 	.word	0x0500001b


	//   ....[40]....
        /*0688*/ 	.word	0x05000010


	//   ....[41]....
        /*068c*/ 	.word	0x0500001d


	//   ....[42]....
        /*0690*/ 	.word	0x05000023


	//   ....[43]....
        /*0694*/ 	.word	0x0500001e


	//   ....[44]....
        /*0698*/ 	.word	0x05000026


	//   ....[45]....
        /*069c*/ 	.word	0x05000025


	//   ....[46]....
        /*06a0*/ 	.word	0x0500001c


	//   ....[47]....
        /*06a4*/ 	.word	0x05000016


	//   ....[48]....
        /*06a8*/ 	.word	0x05000011


	//   ....[49]....
        /*06ac*/ 	.word	0x0500001b


	//   ....[50]....
        /*06b0*/ 	.word	0x05000014


	//   ....[51]....
        /*06b4*/ 	.word	0x05000017


	//   ....[52]....
        /*06b8*/ 	.word	0x05000018


	//   ....[53]....
        /*06bc*/ 	.word	0x0500001a


	//   ....[54]....
        /*06c0*/ 	.word	0x05000029


	//   ....[55]....
        /*06c4*/ 	.word	0x05000013


	//   ....[56]....
        /*06c8*/ 	.word	0x05000018


	//   ....[57]....
        /*06cc*/ 	.word	0x0500000e


	//   ....[58]....
        /*06d0*/ 	.word	0x05000014


	//   ....[59]....
        /*06d4*/ 	.word	0x05000012


	//   ....[60]....
        /*06d8*/ 	.word	0x05000015


	//   ....[61]....
        /*06dc*/ 	.word	0x05000017


	//   ....[62]....
        /*06e0*/ 	.word	0x0500002b


	//   ....[63]....
        /*06e4*/ 	.word	0x05000028


	//   ....[64]....
        /*06e8*/ 	.word	0x05000020


	//   ....[65]....
        /*06ec*/ 	.word	0x05000022


	//   ....[66]....
        /*06f0*/ 	.word	0x05000021


	//   ....[67]....
        /*06f4*/ 	.word	0x05000027


	//   ....[68]....
        /*06f8*/ 	.word	0x05000023


	//   ....[69]....
        /*06fc*/ 	.word	0x0500001e


	//   ....[70]....
        /*0700*/ 	.word	0x0500001a


	//   ....[71]....
        /*0704*/ 	.word	0x0500001a


	//   ....[72]....
        /*0708*/ 	.word	0x0500001a


	//   ....[73]....
        /*070c*/ 	.word	0x0500001a


	//   ....[74]....
        /*0710*/ 	.word	0x0500001a


	//   ....[75]....
        /*0714*/ 	.word	0x0500001a


	//   ....[76]....
        /*0718*/ 	.word	0x0500001a


	//   ....[77]....
        /*071c*/ 	.word	0x0500001a


	//   ....[78]....
        /*0720*/ 	.word	0x0500001a


	//   ....[79]....
        /*0724*/ 	.word	0x0500001a


	//   ....[80]....
        /*0728*/ 	.word	0x0500001a


	//   ....[81]....
        /*072c*/ 	.word	0x0500001a


	//   ....[82]....
        /*0730*/ 	.word	0x0500001a


	//   ....[83]....
        /*0734*/ 	.word	0x0500001a


	//   ....[84]....
        /*0738*/ 	.word	0x0500001a


	//   ....[85]....
        /*073c*/ 	.word	0x0500001a


	//   ....[86]....
        /*0740*/ 	.word	0x0500001a


	//   ....[87]....
        /*0744*/ 	.word	0x0500001a


	//   ....[88]....
        /*0748*/ 	.word	0x0500001a


	//   ....[89]....
        /*074c*/ 	.word	0x0500001a


	//   ....[90]....
        /*0750*/ 	.word	0x0500001a


	//   ....[91]....
        /*0754*/ 	.word	0x0500001a


	//   ....[92]....
        /*0758*/ 	.word	0x0500001a


	//   ....[93]....
        /*075c*/ 	.word	0x0500001a


	//   ....[94]....
        /*0760*/ 	.word	0x0500001a


	//   ....[95]....
        /*0764*/ 	.word	0x0500001a


	//   ....[96]....
        /*0768*/ 	.word	0x0500001a


	//   ....[97]....
        /*076c*/ 	.word	0x0500001a


	//   ....[98]....
        /*0770*/ 	.word	0x0500001a


	//   ....[99]....
        /*0774*/ 	.word	0x0500001a


	//   ....[100]....
        /*0778*/ 	.word	0x0500001a


	//   ....[101]....
        /*077c*/ 	.word	0x0500001a


	//   ....[102]....
        /*0780*/ 	.word	0x0500001a


	//   ....[103]....
        /*0784*/ 	.word	0x0500001a


	//   ....[104]....
        /*0788*/ 	.word	0x0500001a


	//   ....[105]....
        /*078c*/ 	.word	0x0500001a


	//   ....[106]....
        /*0790*/ 	.word	0x0500001a


	//   ....[107]....
        /*0794*/ 	.word	0x0500001a


	//   ....[108]....
        /*0798*/ 	.word	0x0500001a


	//   ....[109]....
        /*079c*/ 	.word	0x0500001a


	//   ....[110]....
        /*07a0*/ 	.word	0x0500001a


	//   ....[111]....
        /*07a4*/ 	.word	0x0500001a


	//   ....[112]....
        /*07a8*/ 	.word	0x0500001a


	//   ....[113]....
        /*07ac*/ 	.word	0x0500001a


	//   ....[114]....
        /*07b0*/ 	.word	0x0500001a


	//   ....[115]....
        /*07b4*/ 	.word	0x0500001a


	//   ....[116]....
        /*07b8*/ 	.word	0x0500001a


	//   ....[117]....
        /*07bc*/ 	.word	0x0500001a


	//   ....[118]....
        /*07c0*/ 	.word	0x0500001a


	//   ....[119]....
        /*07c4*/ 	.word	0x0500001a


	//   ....[120]....
        /*07c8*/ 	.word	0x0500001a


	//   ....[121]....
        /*07cc*/ 	.word	0x0500001a


	//   ....[122]....
        /*07d0*/ 	.word	0x0500001a


	//   ....[123]....
        /*07d4*/ 	.word	0x0500001a


	//   ....[124]....
        /*07d8*/ 	.word	0x0500001a


	//   ....[125]....
        /*07dc*/ 	.word	0x0500001a


	//----- nvinfo : EIATTR_COOP_GROUP_INSTR_OFFSETS
	.align		4
.L_531:
        /*07e0*/ 	.byte	0x04, 0x28
        /*07e2*/ 	.short	(.L_533 - .L_532)


	//   ....[0]....
.L_532:
        /*07e4*/ 	.word	0x00003350


	//   ....[1]....
        /*07e8*/ 	.word	0x00003360


	//   ....[2]....
        /*07ec*/ 	.word	0x000033a0


	//   ....[3]....
        /*07f0*/ 	.word	0x000033c0


	//   ....[4]....
        /*07f4*/ 	.word	0x00003d80


	//   ....[5]....
        /*07f8*/ 	.word	0x00003de0


	//   ....[6]....
        /*07fc*/ 	.word	0x00003e00


	//   ....[7]....
        /*0800*/ 	.word	0x00003e20


	//   ....[8]....
        /*0804*/ 	.word	0x00003e40


	//   ....[9]....
        /*0808*/ 	.word	0x00003e60


	//   ....[10]....
        /*080c*/ 	.word	0x00003e80


	//   ....[11]....
        /*0810*/ 	.word	0x00003ea0


	//   ....[12]....
        /*0814*/ 	.word	0x00003ec0


	//   ....[13]....
        /*0818*/ 	.word	0x00003ee0


	//   ....[14]....
        /*081c*/ 	.word	0x00005fd0


	//   ....[15]....
        /*0820*/ 	.word	0x00006000


	//   ....[16]....
        /*0824*/ 	.word	0x00006030


	//   ....[17]....
        /*0828*/ 	.word	0x00006050


	//   ....[18]....
        /*082c*/ 	.word	0x00006080


	//   ....[19]....
        /*0830*/ 	.word	0x00006090


	//   ....[20]....
        /*0834*/ 	.word	0x000060c0


	//   ....[21]....
        /*0838*/ 	.word	0x000060d0


	//   ....[22]....
        /*083c*/ 	.word	0x000062a0


	//   ....[23]....
        /*0840*/ 	.word	0x000062d0


	//   ....[24]....
        /*0844*/ 	.word	0x00006310


	//   ....[25]....
        /*0848*/ 	.word	0x00006330


	//   ....[26]....
        /*084c*/ 	.word	0x00006360


	//   ....[27]....
        /*0850*/ 	.word	0x00006370


	//   ....[28]....
        /*0854*/ 	.word	0x000063a0


	//   ....[29]....
        /*0858*/ 	.word	0x000063b0


	//   ....[30]....
        /*085c*/ 	.word	0x00006540


	//   ....[31]....
        /*0860*/ 	.word	0x00006570


	//   ....[32]....
        /*0864*/ 	.word	0x000065a0


	//   ....[33]....
        /*0868*/ 	.word	0x000065c0


	//   ....[34]....
        /*086c*/ 	.word	0x000065f0


	//   ....[35]....
        /*0870*/ 	.word	0x00006600


	//   ....[36]....
        /*0874*/ 	.word	0x00006630


	//   ....[37]....
        /*0878*/ 	.word	0x00006640


	//   ....[38]....
        /*087c*/ 	.word	0x00006840


	//   ....[39]....
        /*0880*/ 	.word	0x00006940


	//   ....[40]....
        /*0884*/ 	.word	0x000069d0


	//   ....[41]....
        /*0888*/ 	.word	0x00006a70


	//   ....[42]....
        /*088c*/ 	.word	0x00006aa0


	//   ....[43]....
        /*0890*/ 	.word	0x00006af0


	//   ....[44]....
        /*0894*/ 	.word	0x00006b10


	//   ....[45]....
        /*0898*/ 	.word	0x00006b40


	//   ....[46]....
        /*089c*/ 	.word	0x00006b50


	//   ....[47]....
        /*08a0*/ 	.word	0x00006b70


	//   ....[48]....
        /*08a4*/ 	.word	0x00006bf0


	//   ....[49]....
        /*08a8*/ 	.word	0x00006c30


	//   ....[50]....
        /*08ac*/ 	.word	0x00006c70


	//   ....[51]....
        /*08b0*/ 	.word	0x00006ca0


	//   ....[52]....
        /*08b4*/ 	.word	0x00006cb0


	//   ....[53]....
        /*08b8*/ 	.word	0x00006cc0


	//   ....[54]....
        /*08bc*/ 	.word	0x00006cd0


	//   ....[55]....
        /*08c0*/ 	.word	0x00006d10


	//   ....[56]....
        /*08c4*/ 	.word	0x00006d50


	//   ....[57]....
        /*08c8*/ 	.word	0x00006d80


	//   ....[58]....
        /*08cc*/ 	.word	0x00006dc0


	//   ....[59]....
        /*08d0*/ 	.word	0x00006de0


	//   ....[60]....
        /*08d4*/ 	.word	0x00006e10


	//   ....[61]....
        /*08d8*/ 	.word	0x00006e30


	//   ....[62]....
        /*08dc*/ 	.word	0x00006e50


	//   ....[63]....
        /*08e0*/ 	.word	0x00006e90


	//   ....[64]....
        /*08e4*/ 	.word	0x00006ee0


	//   ....[65]....
        /*08e8*/ 	.word	0x00006f00


	//   ....[66]....
        /*08ec*/ 	.word	0x00006f30


	//   ....[67]....
        /*08f0*/ 	.word	0x00006f40


	//   ....[68]....
        /*08f4*/ 	.word	0x00007060


	//   ....[69]....
        /*08f8*/ 	.word	0x000070b0


	//   ....[70]....
        /*08fc*/ 	.word	0x00007290


	//   ....[71]....
        /*0900*/ 	.word	0x000072e0


	//   ....[72]....
        /*0904*/ 	.word	0x00007350


	//   ....[73]....
        /*0908*/ 	.word	0x000073b0


	//   ....[74]....
        /*090c*/ 	.word	0x00007420


	//   ....[75]....
        /*0910*/ 	.word	0x00007480


	//   ....[76]....
        /*0914*/ 	.word	0x000074f0


	//   ....[77]....
        /*0918*/ 	.word	0x00007550


	//   ....[78]....
        /*091c*/ 	.word	0x000075f0


	//   ....[79]....
        /*0920*/ 	.word	0x00007680


	//   ....[80]....
        /*0924*/ 	.word	0x000076f0


	//   ....[81]....
        /*0928*/ 	.word	0x00007750


	//   ....[82]....
        /*092c*/ 	.word	0x000077c0


	//   ....[83]....
        /*0930*/ 	.word	0x00007820


	//   ....[84]....
        /*0934*/ 	.word	0x00007890


	//   ....[85]....
        /*0938*/ 	.word	0x000078f0


	//   ....[86]....
        /*093c*/ 	.word	0x00007990


	//   ....[87]....
        /*0940*/ 	.word	0x00007a20


	//   ....[88]....
        /*0944*/ 	.word	0x00007a90


	//   ....[89]....
        /*0948*/ 	.word	0x00007af0


	//   ....[90]....
        /*094c*/ 	.word	0x00007b60


	//   ....[91]....
        /*0950*/ 	.word	0x00007bc0


	//   ....[92]....
        /*0954*/ 	.word	0x00007c30


	//   ....[93]....
        /*0958*/ 	.word	0x00007c90


	//   ....[94]....
        /*095c*/ 	.word	0x00007d30


	//   ....[95]....
        /*0960*/ 	.word	0x00007df0


	//   ....[96]....
        /*0964*/ 	.word	0x00007ef0


	//   ....[97]....
        /*0968*/ 	.word	0x00007f40


	//   ....[98]....
        /*096c*/ 	.word	0x00008030


	//   ....[99]....
        /*0970*/ 	.word	0x00008080


	//   ....[100]....
        /*0974*/ 	.word	0x00008110


	//   ....[101]....
        /*0978*/ 	.word	0x00008160


	//   ....[102]....
        /*097c*/ 	.word	0x000081d0


	//   ....[103]....
        /*0980*/ 	.word	0x00008230


	//   ....[104]....
        /*0984*/ 	.word	0x000082a0


	//   ....[105]....
        /*0988*/ 	.word	0x00008300


	//   ....[106]....
        /*098c*/ 	.word	0x00008370


	//   ....[107]....
        /*0990*/ 	.word	0x000083d0


	//   ....[108]....
        /*0994*/ 	.word	0x00008450


	//   ....[109]....
        /*0998*/ 	.word	0x000084c0


	//   ....[110]....
        /*099c*/ 	.word	0x00008530


	//   ....[111]....
        /*09a0*/ 	.word	0x00008590


	//   ....[112]....
        /*09a4*/ 	.word	0x00008610


	//   ....[113]....
        /*09a8*/ 	.word	0x00008690


	//   ....[114]....
        /*09ac*/ 	.word	0x00008730


	//   ....[115]....
        /*09b0*/ 	.word	0x000087a0


	//   ....[116]....
        /*09b4*/ 	.word	0x00008830


	//   ....[117]....
        /*09b8*/ 	.word	0x000088c0


	//   ....[118]....
        /*09bc*/ 	.word	0x00008930


	//   ....[119]....
        /*09c0*/ 	.word	0x00008990


	//   ....[120]....
        /*09c4*/ 	.word	0x00008a00


	//   ....[121]....
        /*09c8*/ 	.word	0x00008a80


	//   ....[122]....
        /*09cc*/ 	.word	0x00008b40


	//   ....[123]....
        /*09d0*/ 	.word	0x00008c10


	//   ....[124]....
        /*09d4*/ 	.word	0x00008cf0


	//   ....[125]....
        /*09d8*/ 	.word	0x00008da0


	//----- nvinfo : EIATTR_EXIT_INSTR_OFFSETS
	.align		4
.L_533:
        /*09dc*/ 	.byte	0x04, 0x1c
        /*09de*/ 	.short	(.L_535 - .L_534)


	//   ....[0]....
.L_534:
        /*09e0*/ 	.word	0x00004ff0


	//   ....[1]....
        /*09e4*/ 	.word	0x00007230


	//----- nvinfo : EIATTR_MAX_THREADS
	.align		4
.L_535:
        /*09e8*/ 	.byte	0x04, 0x05
        /*09ea*/ 	.short	(.L_537 - .L_536)
.L_536:
        /*09ec*/ 	.word	0x00000140
        /*09f0*/ 	.word	0x00000001
        /*09f4*/ 	.word	0x00000001


	//----- nvinfo : EIATTR_CRS_STACK_SIZE
	.align		4
.L_537:
        /*09f8*/ 	.byte	0x04, 0x1e
        /*09fa*/ 	.short	(.L_539 - .L_538)
.L_538:
        /*09fc*/ 	.word	0x00000000


	//----- nvinfo : EIATTR_CBANK_PARAM_SIZE
	.align		4
.L_539:
        /*0a00*/ 	.byte	0x03, 0x19
        /*0a02*/ 	.short	0x0060


	//----- nvinfo : EIATTR_PARAM_CBANK
	.align		4
        /*0a04*/ 	.byte	0x04, 0x0a
        /*0a06*/ 	.short	(.L_541 - .L_540)
	.align		4
.L_540:
        /*0a08*/ 	.word	index@(.nv.constant0._ZN13group_norm_v218gn_bwd_cuda_kernelI13__nv_bfloat16Li320ELi3ELi32ELi40ELi1024ELb0ELb1ELi32ELi320ELi320ELi4ELb1ELi8ELb0ELb0ELNS_15WgradSyncMethodE3ENS_16CompileConditionILi900EEEEEvPT_S6_S6_PKS5_S8_S8_S8_PKfflPfPj)
        /*0a0c*/ 	.short	0x0210
        /*0a0e*/ 	.short	0x0060


	//----- nvinfo : EIATTR_SW_WAR
	.align		4
.L_541:
        /*0a10*/ 	.byte	0x04, 0x36
        /*0a12*/ 	.short	(.L_543 - .L_542)
.L_542:
        /*0a14*/ 	.word	0x00000008
.L_543:


//--------------------- .nv.info._ZN13group_norm_v218gn_bwd_cuda_kernelI13__nv_bfloat16Li320ELi3ELi32ELi40ELi1024ELb0ELb1ELi32ELi320ELi320ELi4ELb1ELi12ELb0ELb0ELNS_15WgradSyncMethodE3ENS_16CompileConditionILi900EEEEEvPT_S6_S6_PKS5_S8_S8_S8_PKfflPfPj --------------------------
	.section	.nv.info._ZN13group_norm_v218gn_bwd_cuda_kernelI13__nv_bfloat16Li320ELi3ELi32ELi40ELi1024ELb0ELb1ELi32ELi320ELi320ELi4ELb1ELi12ELb0ELb0ELNS_15WgradSyncMethodE3ENS_16CompileConditionILi900EEEEEvPT_S6_S6_PKS5_S8_S8_S8_PKfflPfPj,"",@"SHT_CUDA_INFO"
	.sectionflags	@""
	.align	4


	//----- nvinfo : EIATTR_CUDA_API_VERSION
	.align		4
        /*0000*/ 	.byte	0x04, 0x37
        /*0002*/ 	.short	(.L_545 - .L_544)
.L_544:
        /*0004*/ 	.word	0x00000082


	//----- nvinfo : EIATTR_KPARAM_INFO
	.align		4
.L_545:
        /*0008*/ 	.byte	0x04, 0x17
        /*000a*/ 	.short	(.L_547 - .L_546)
.L_546:
        /*000c*/ 	.word	0x00000000
        /*0010*/ 	.short	0x000b
        /*0012*/ 	.short	0x0058
        /*0014*/ 	.byte	0x00, 0xf0, 0x21, 0x00


	//----- nvinfo : EIATTR_KPARAM_INFO
	.align		4
.L_547:
        /*0018*/ 	.byte	0x04, 0x17
        /*001a*/ 	.short	(.L_549 - .L_548)
.L_548:
        /*001c*/ 	.word	0x00000000
        /*0020*/ 	.short	0x000a
        /*0022*/ 	.short	0x0050
        /*0024*/ 	.byte	0x00, 0xf0, 0x21, 0x00


	//----- nvinfo : EIATTR_KPARAM_INFO
	.align		4
.L_549:
        /*0028*/ 	.byte	0x04, 0x17
        /*002a*/ 	.short	(.L_551 - .L_550)
.L_550:
        /*002c*/ 	.word	0x00000000
        /*0030*/ 	.short	0x0009
        /*0032*/ 	.short	0x0048
        /*0034*/ 	.byte	0x00, 0xf0, 0x21, 0x00


	//----- nvinfo : EIATTR_KPARAM_INFO
	.align		4
.L_551:
        /*0038*/ 	.byte	0x04, 0x17
        /*003a*/ 	.short	(.L_553 - .L_552)
.L_552:
        /*003c*/ 	.word	0x00000000
        /*0040*/ 	.short	0x0008
        /*0042*/ 	.short	0x0040
        /*0044*/ 	.byte	0x00, 0xf0, 0x11, 0x00


	//----- nvinfo : EIATTR_KPARAM_INFO
	.align		4
.L_553:
        /*0048*/ 	.byte	0x04, 0x17
        /*004a*/ 	.short	(.L_555 - .L_554)
.L_554:
        /*004c*/ 	.word	0x00000000
        /*0050*/ 	.short	0x0007
        /*0052*/ 	.short	0x0038
        /*0054*/ 	.byte	0x00, 0xf0, 0x21, 0x00


	//----- nvinfo : EIATTR_KPARAM_INFO
	.align		4
.L_555:
        /*0058*/ 	.byte	0x04, 0x17
        /*005a*/ 	.short	(.L_557 - .L_556)
.L_556:
        /*005c*/ 	.word	0x00000000
        /*0060*/ 	.short	0x0006
        /*0062*/ 	.short	0x0030
        /*0064*/ 	.byte	0x00, 0xf0, 0x21, 0x00


	//----- nvinfo : EIATTR_KPARAM_INFO
	.align		4
.L_557:
        /*0068*/ 	.byte	0x04, 0x17
        /*006a*/ 	.short	(.L_559 - .L_558)
.L_558:
        /*006c*/ 	.word	0x00000000
        /*0070*/ 	.short	0x0005
        /*0072*/ 	.short	0x0028
        /*0074*/ 	.byte	0x00, 0xf0, 0x21, 0x00


	//----- nvinfo : EIATTR_KPARAM_INFO
	.align		4
.L_559:
        /*0078*/ 	.byte	0x04, 0x17
        /*007a*/ 	.short	(.L_561 - .L_560)
.L_560:
        /*007c*/ 	.word	0x00000000
        /*0080*/ 	.short	0x0004
        /*0082*/ 	.short	0x0020
        /*0084*/ 	.byte	0x00, 0xf0, 0x21, 0x00


	//----- nvinfo : EIATTR_KPARAM_INFO
	.align		4
.L_561:
        /*0088*/ 	.byte	0x04, 0x17
        /*008a*/ 	.short	(.L_563 - .L_562)
.L_562:
        /*008c*/ 	.word	0x00000000
        /*0090*/ 	.short	0x0003
        /*0092*/ 	.short	0x0018
        /*0094*/ 	.byte	0x00, 0xf0, 0x21, 0x00


	//----- nvinfo : EIATTR_KPARAM_INFO
	.align		4
.L_563:
        /*0098*/ 	.byte	0x04, 0x17
        /*009a*/ 	.short	(.L_565 - .L_564)
.L_564:
        /*009c*/ 	.word	0x00000000
        /*00a0*/ 	.short	0x0002
        /*00a2*/ 	.short	0x0010
        /*00a4*/ 	.byte	0x00, 0xf0, 0x21, 0x00


	//----- nvinfo : EIATTR_KPARAM_INFO
	.align		4
.L_565:
        /*00a8*/ 	.byte	0x04, 0x17
        /*00aa*/ 	.short	(.L_567 - .L_566)
.L_566:
        /*00ac*/ 	.word	0x00000000
        /*00b0*/ 	.short	0x0001
        /*00b2*/ 	.short	0x0008
        /*00b4*/ 	.byte	0x00, 0xf0, 0x21, 0x00


	//----- nvinfo : EIATTR_KPARAM_INFO
	.align		4
.L_567:
        /*00b8*/ 	.byte	0x04, 0x17
        /*00ba*/ 	.short	(.L_569 - .L_568)
.L_568:
        /*00bc*/ 	.word	0x00000000
        /*00c0*/ 	.short	0x0000
        /*00c2*/ 	.short	0x0000
        /*00c4*/ 	.byte	0x00, 0xf0, 0x21, 0x00


	//----- nvinfo : EIATTR_SPARSE_MMA_MASK
	.align		4
.L_569:
        /*00c8*/ 	.byte	0x03, 0x50
        /*00ca*/ 	.short	0x0000


	//----- nvinfo : EIATTR_MAXREG_COUNT
	.align		4
        /*00cc*/ 	.byte	0x03, 0x1b
        /*00ce*/ 	.short	0x0040


	//----- nvinfo : EIATTR_NUM_BARRIERS
	.align		4
        /*00d0*/ 	.byte	0x02, 0x4c
        /*00d2*/ 	.byte	0x01
	.zero		1


	//----- nvinfo : EIATTR_ANNOTATIONS
	.align		4
        /*00d4*/ 	.byte	0x04, 0x55
        /*00d6*/ 	.short	(.L_571 - .L_570)


	//   ....[0]....
.L_570:
        /* <DEDUP_REMOVED lines=82> */


	//----- nvinfo : EIATTR_MERCURY_ISA_VERSION
	.align		4
.L_571:
        /*05e0*/ 	.byte	0x03, 0x5f
        /*05e2*/ 	.short	0x0101


	//----- nvinfo : EIATTR_COOP_GROUP_MASK_REGIDS
	.align		4
        /*05e4*/ 	.byte	0x04, 0x29
        /*05e6*/ 	.short	(.L_573 - .L_572)


	//   ....[0]....
.L_572:
        /*05e8*/ 	.word	0xffffffff


	//   ....[1]....
        /*05ec*/ 	.word	0xffffffff


	//   ....[2]....
        /*05f0*/ 	.word	0xffffffff


	//   ....[3]....
        /*05f4*/ 	.word	0xffffffff


	//   ....[4]....
        /*05f8*/ 	.word	0xffffffff


	//   ....[5]....
        /*05fc*/ 	.word	0xffffffff


	//   ....[6]....
        /*0600*/ 	.word	0xffffffff


	//   ....[7]....
        /*0604*/ 	.word	0xffffffff


	//   ....[8]....
        /*0608*/ 	.word	0xffffffff


	//   ....[9]....
        /*060c*/ 	.word	0xffffffff


	//   ....[10]....
        /*0610*/ 	.word	0xffffffff


	//   ....[11]....
        /*0614*/ 	.word	0xffffffff


	//   ....[12]....
        /*0618*/ 	.word	0xffffffff


	//   ....[13]....
        /*061c*/ 	.word	0xffffffff


	//   ....[14]....
        /*0620*/ 	.word	0x05000015


	//   ....[15]....
        /*0624*/ 	.word	0x05000014


	//   ....[16]....
        /*0628*/ 	.word	0x05000016


	//   ....[17]....
        /*062c*/ 	.word	0x05000017


	//   ....[18]....
        /*0630*/ 	.word	0x05000019


	//   ....[19]....
        /*0634*/ 	.word	0x05000018


	//   ....[20]....
        /*0638*/ 	.word	0x0500001a


	//   ....[21]....
        /*063c*/ 	.word	0x0500000f


	//   ....[22]....
        /*0640*/ 	.word	0x05000019


	//   ....[23]....
        /*0644*/ 	.word	0x05000018


	//   ....[24]....
        /*0648*/ 	.word	0x0500001a


	//   ....[25]....
        /*064c*/ 	.word	0x0500001b


	//   ....[26]....
        /*0650*/ 	.word	0x0500001d


	//   ....[27]....
        /*0654*/ 	.word	0x0500001c


	//   ....[28]....
        /*0658*/ 	.word	0x05000020


	//   ....[29]....
        /*065c*/ 	.word	0x0500000f


	//   ....[30]....
        /*0660*/ 	.word	0x05000019


	//   ....[31]....
        /*0664*/ 	.word	0x05000018


	//   ....[32]....
        /*0668*/ 	.word	0x0500001a


	//   ....[33]....
        /*066c*/ 	.word	0x0500001b


	//   ....[34]....
        /*0670*/ 	.word	0x0500001d


	//   ....[35]....
        /*0674*/ 	.word	0x0500001c


	//   ....[36]....
        /*0678*/ 	.word	0x05000020


	//   ....[37]....
        /*067c*/ 	.word	0x0500000f


	//   ....[38]....
        /*0680*/ 	.word	0x05000011


	//   ....[39]....
        /*0684*/ 	.word	0x0500001b


	//   ....[40]....
        /*0688*/ 	.word	0x05000010


	//   ....[41]....
        /*068c*/ 	.word	0x0500001d


	//   ....[42]....
        /*0690*/ 	.word	0x05000023


	//   ....[43]....
        /*0694*/ 	.word	0x0500001e


	//   ....[44]....
        /*0698*/ 	.word	0x05000026


	//   ....[45]....
        /*069c*/ 	.word	0x05000025


	//   ....[46]....
        /*06a0*/ 	.word	0x0500001c


	//   ....[47]....
        /*06a4*/ 	.word	0x05000016


	//   ....[48]....
        /*06a8*/ 	.word	0x05000011


	//   ....[49]....
        /*06ac*/ 	.word	0x0500001b


	//   ....[50]....
        /*06b0*/ 	.word	0x05000014


	//   ....[51]....
        /*06b4*/ 	.word	0x05000017


	//   ....[52]....
        /*06b8*/ 	.word	0x05000018


	//   ....[53]....
        /*06bc*/ 	.word	0x0500001a


	//   ....[54]....
        /*06c0*/ 	.word	0x05000029


	//   ....[55]....
        /*06c4*/ 	.word	0x05000013


	//   ....[56]....
        /*06c8*/ 	.word	0x05000018


	//   ....[57]....
        /*06cc*/ 	.word	0x0500000e


	//   ....[58]....
        /*06d0*/ 	.word	0x05000014


	//   ....[59]....
        /*06d4*/ 	.word	0x05000012


	//   ....[60]....
        /*06d8*/ 	.word	0x05000015


	//   ....[61]....
        /*06dc*/ 	.word	0x05000017


	//   ....[62]....
        /*06e0*/ 	.word	0x0500002b


	//   ....[63]....
        /*06e4*/ 	.word	0x05000028


	//   ....[64]....
        /*06e8*/ 	.word	0x05000020


	//   ....[65]....
        /*06ec*/ 	.word	0x05000022


	//   ....[66]....
        /*06f0*/ 	.word	0x05000021


	//   ....[67]....
        /*06f4*/ 	.word	0x05000027


	//   ....[68]....
        /*06f8*/ 	.word	0x05000023


	//   ....[69]....
        /*06fc*/ 	.word	0x0500001e


	//   ....[70]....
        /*0700*/ 	.word	0x0500001a


	//   ....[71]....
        /*0704*/ 	.word	0x0500001a


	//   ....[72]....
        /*0708*/ 	.word	0x0500001a


	//   ....[73]....
        /*070c*/ 	.word	0x0500001a


	//   ....[74]....
        /*0710*/ 	.word	0x0500001a


	//   ....[75]....
        /*0714*/ 	.word	0x0500001a


	//   ....[76]....
        /*0718*/ 	.word	0x0500001a


	//   ....[77]....
        /*071c*/ 	.word	0x0500001a


	//   ....[78]....
        /*0720*/ 	.word	0x0500001a


	//   ....[79]....
        /*0724*/ 	.word	0x0500001a


	//   ....[80]....
        /*0728*/ 	.word	0x0500001a


	//   ....[81]....
        /*072c*/ 	.word	0x0500001a


	//   ....[82]....
        /*0730*/ 	.word	0x0500001a


	//   ....[83]....
        /*0734*/ 	.word	0x0500001a


	//   ....[84]....
        /*0738*/ 	.word	0x0500001a


	//   ....[85]....
        /*073c*/ 	.word	0x0500001a


	//   ....[86]....
        /*0740*/ 	.word	0x0500001a


	//   ....[87]....
        /*0744*/ 	.word	0x0500001a


	//   ....[88]....
        /*0748*/ 	.word	0x0500001a


	//   ....[89]....
        /*074c*/ 	.word	0x0500001a


	//   ....[90]....
        /*0750*/ 	.word	0x0500001a


	//   ....[91]....
        /*0754*/ 	.word	0x0500001a


	//   ....[92]....
        /*0758*/ 	.word	0x0500001a


	//   ....[93]....
        /*075c*/ 	.word	0x0500001a


	//   ....[94]....
        /*0760*/ 	.word	0x0500001a


	//   ....[95]....
        /*0764*/ 	.word	0x0500001a


	//   ....[96]....
        /*0768*/ 	.word	0x0500001a


	//   ....[97]....
        /*076c*/ 	.word	0x0500001a


	//   ....[98]....
        /*0770*/ 	.word	0x0500001a


	//   ....[99]....
        /*0774*/ 	.word	0x0500001a


	//   ....[100]....
        /*0778*/ 	.word	0x0500001a


	//   ....[101]....
        /*077c*/ 	.word	0x0500001a


	//   ....[102]....
        /*0780*/ 	.word	0x0500001a


	//   ....[103]....
        /*0784*/ 	.word	0x0500001a


	//   ....[104]....
        /*0788*/ 	.word	0x0500001a


	//   ....[105]....
        /*078c*/ 	.word	0x0500001a


	//   ....[106]....
        /*0790*/ 	.word	0x0500001a


	//   ....[107]....
        /*0794*/ 	.word	0x0500001a


	//   ....[108]....
        /*0798*/ 	.word	0x0500001a


	//   ....[109]....
        /*079c*/ 	.word	0x0500001a


	//   ....[110]....
        /*07a0*/ 	.word	0x0500001a


	//   ....[111]....
        /*07a4*/ 	.word	0x0500001a


	//   ....[112]....
        /*07a8*/ 	.word	0x0500001a


	//   ....[113]....
        /*07ac*/ 	.word	0x0500001a


	//   ....[114]....
        /*07b0*/ 	.word	0x0500001a


	//   ....[115]....
        /*07b4*/ 	.word	0x0500001a


	//   ....[116]....
        /*07b8*/ 	.word	0x0500001a


	//   ....[117]....
        /*07bc*/ 	.word	0x0500001a


	//   ....[118]....
        /*07c0*/ 	.word	0x0500001a


	//   ....[119]....
        /*07c4*/ 	.word	0x0500001a


	//   ....[120]....
        /*07c8*/ 	.word	0x0500001a


	//   ....[121]....
        /*07cc*/ 	.word	0x0500001a


	//   ....[122]....
        /*07d0*/ 	.word	0x0500001a


	//   ....[123]....
        /*07d4*/ 	.word	0x0500001a


	//   ....[124]....
        /*07d8*/ 	.word	0x0500001a


	//   ....[125]....
        /*07dc*/ 	.word	0x0500001a


	//----- nvinfo : EIATTR_COOP_GROUP_INSTR_OFFSETS
	.align		4
.L_573:
        /*07e0*/ 	.byte	0x04, 0x28
        /*07e2*/ 	.short	(.L_575 - .L_574)


	//   ....[0]....
.L_574:
        /*07e4*/ 	.word	0x00003350


	//   ....[1]....
        /*07e8*/ 	.word	0x00003360


	//   ....[2]....
        /*07ec*/ 	.word	0x000033a0


	//   ....[3]....
        /*07f0*/ 	.word	0x000033c0


	//   ....[4]....
        /*07f4*/ 	.word	0x00003d80


	//   ....[5]....
        /*07f8*/ 	.word	0x00003de0


	//   ....[6]....
        /*07fc*/ 	.word	0x00003e00


	//   ....[7]....
        /*0800*/ 	.word	0x00003e20


	//   ....[8]....
        /*0804*/ 	.word	0x00003e40


	//   ....[9]....
        /*0808*/ 	.word	0x00003e60


	//   ....[10]....
        /*080c*/ 	.word	0x00003e80


	//   ....[11]....
        /*0810*/ 	.word	0x00003ea0


	//   ....[12]....
        /*0814*/ 	.word	0x00003ec0


	//   ....[13]....
        /*0818*/ 	.word	0x00003ee0


	//   ....[14]....
        /*081c*/ 	.word	0x00005fd0


	//   ....[15]....
        /*0820*/ 	.word	0x00006000


	//   ....[16]....
        /*0824*/ 	.word	0x00006030


	//   ....[17]....
        /*0828*/ 	.word	0x00006050


	//   ....[18]....
        /*082c*/ 	.word	0x00006080


	//   ....[19]....
        /*0830*/ 	.word	0x00006090


	//   ....[20]....
        /*0834*/ 	.word	0x000060c0


	//   ....[21]....
        /*0838*/ 	.word	0x000060d0


	//   ....[22]....
        /*083c*/ 	.word	0x000062a0


	//   ....[23]....
        /*0840*/ 	.word	0x000062d0


	//   ....[24]....
        /*0844*/ 	.word	0x00006310


	//   ....[25]....
        /*0848*/ 	.word	0x00006330


	//   ....[26]....
        /*084c*/ 	.word	0x00006360


	//   ....[27]....
        /*0850*/ 	.word	0x00006370


	//   ....[28]....
        /*0854*/ 	.word	0x000063a0


	//   ....[29]....
        /*0858*/ 	.word	0x000063b0


	//   ....[30]....
        /*085c*/ 	.word	0x00006540


	//   ....[31]....
        /*0860*/ 	.word	0x00006570


	//   ....[32]....
        /*0864*/ 	.word	0x000065a0


	//   ....[33]....
        /*0868*/ 	.word	0x000065c0


	//   ....[34]....
        /*086c*/ 	.word	0x000065f0


	//   ....[35]....
        /*0870*/ 	.word	0x00006600


	//   ....[36]....
        /*0874*/ 	.word	0x00006630


	//   ....[37]....
        /*0878*/ 	.word	0x00006640


	//   ....[38]....
        /*087c*/ 	.word	0x00006840


	//   ....[39]....
        /*0880*/ 	.word	0x00006940


	//   ....[40]....
        /*0884*/ 	.word	0x000069d0


	//   ....[41]....
        /*0888*/ 	.word	0x00006a70


	//   ....[42]....
        /*088c*/ 	.word	0x00006aa0


	//   ....[43]....
        /*0890*/ 	.word	0x00006af0


	//   ....[44]....
        /*0894*/ 	.word	0x00006b10


	//   ....[45]....
        /*0898*/ 	.word	0x00006b40


	//   ....[46]....
        /*089c*/ 	.word	0x00006b50


	//   ....[47]....
        /*08a0*/ 	.word	0x00006b70


	//   ....[48]....
        /*08a4*/ 	.word	0x00006bf0


	//   ....[49]....
        /*08a8*/ 	.word	0x00006c30


	//   ....[50]....
        /*08ac*/ 	.word	0x00006c70


	//   ....[51]....
        /*08b0*/ 	.word	0x00006ca0


	//   ....[52]....
        /*08b4*/ 	.word	0x00006cb0


	//   ....[53]....
        /*08b8*/ 	.word	0x00006cc0


	//   ....[54]....
        /*08bc*/ 	.word	0x00006cd0


	//   ....[55]....
        /*08c0*/ 	.word	0x00006d10


	//   ....[56]....
        /*08c4*/ 	.word	0x00006d50


	//   ....[57]....
        /*08c8*/ 	.word	0x00006d80


	//   ....[58]....
        /*08cc*/ 	.word	0x00006dc0


	//   ....[59]....
        /*08d0*/ 	.word	0x00006de0


	//   ....[60]....
        /*08d4*/ 	.word	0x00006e10


	//   ....[61]....
        /*08d8*/ 	.word	0x00006e30


	//   ....[62]....
        /*08dc*/ 	.word	0x00006e50


	//   ....[63]....
        /*08e0*/ 	.word	0x00006e90


	//   ....[64]....
        /*08e4*/ 	.word	0x00006ee0


	//   ....[65]....
        /*08e8*/ 	.word	0x00006f00


	//   ....[66]....
        /*08ec*/ 	.word	0x00006f30


	//   ....[67]....
        /*08f0*/ 	.word	0x00006f40


	//   ....[68]....
        /*08f4*/ 	.word	0x00007060


	//   ....[69]....
        /*08f8*/ 	.word	0x000070b0


	//   ....[70]....
        /*08fc*/ 	.word	0x00007290


	//   ....[71]....
        /*0900*/ 	.word	0x000072e0


	//   ....[72]....
        /*0904*/ 	.word	0x00007350


	//   ....[73]....
        /*0908*/ 	.word	0x000073b0


	//   ....[74]....
        /*090c*/ 	.word	0x00007420


	//   ....[75]....
        /*0910*/ 	.word	0x00007480


	//   ....[76]....
        /*0914*/ 	.word	0x000074f0


	//   ....[77]....
        /*0918*/ 	.word	0x00007550


	//   ....[78]....
        /*091c*/ 	.word	0x000075f0


	//   ....[79]....
        /*0920*/ 	.word	0x00007680


	//   ....[80]....
        /*0924*/ 	.word	0x000076f0


	//   ....[81]....
        /*0928*/ 	.word	0x00007750


	//   ....[82]....
        /*092c*/ 	.word	0x000077c0


	//   ....[83]....
        /*0930*/ 	.word	0x00007820


	//   ....[84]....
        /*0934*/ 	.word	0x00007890


	//   ....[85]....
        /*0938*/ 	.word	0x000078f0


	//   ....[86]....
        /*093c*/ 	.word	0x00007990


	//   ....[87]....
        /*0940*/ 	.word	0x00007a20


	//   ....[88]....
        /*0944*/ 	.word	0x00007a90


	//   ....[89]....
        /*0948*/ 	.word	0x00007af0


	//   ....[90]....
        /*094c*/ 	.word	0x00007b60


	//   ....[91]....
        /*0950*/ 	.word	0x00007bc0


	//   ....[92]....
        /*0954*/ 	.word	0x00007c30


	//   ....[93]....
        /*0958*/ 	.word	0x00007c90


	//   ....[94]....
        /*095c*/ 	.word	0x00007d30


	//   ....[95]....
        /*0960*/ 	.word	0x00007df0


	//   ....[96]....
        /*0964*/ 	.word	0x00007ef0


	//   ....[97]....
        /*0968*/ 	.word	0x00007f40


	//   ....[98]....
        /*096c*/ 	.word	0x00008030


	//   ....[99]....
        /*0970*/ 	.word	0x00008080


	//   ....[100]....
        /*0974*/ 	.word	0x00008110


	//   ....[101]....
        /*0978*/ 	.word	0x00008160


	//   ....[102]....
        /*097c*/ 	.word	0x000081d0


	//   ....[103]....
        /*0980*/ 	.word	0x00008230


	//   ....[104]....
        /*0984*/ 	.word	0x000082a0


	//   ....[105]....
        /*0988*/ 	.word	0x00008300


	//   ....[106]....
        /*098c*/ 	.word	0x00008370


	//   ....[107]....
        /*0990*/ 	.word	0x000083d0


	//   ....[108]....
        /*0994*/ 	.word	0x00008450


	//   ....[109]....
        /*0998*/ 	.word	0x000084c0


	//   ....[110]....
        /*099c*/ 	.word	0x00008530


	//   ....[111]....
        /*09a0*/ 	.word	0x00008590


	//   ....[112]....
        /*09a4*/ 	.word	0x00008610


	//   ....[113]....
        /*09a8*/ 	.word	0x00008690


	//   ....[114]....
        /*09ac*/ 	.word	0x00008730


	//   ....[115]....
        /*09b0*/ 	.word	0x000087a0


	//   ....[116]....
        /*09b4*/ 	.word	0x00008830


	//   ....[117]....
        /*09b8*/ 	.word	0x000088c0


	//   ....[118]....
        /*09bc*/ 	.word	0x00008930


	//   ....[119]....
        /*09c0*/ 	.word	0x00008990


	//   ....[120]....
        /*09c4*/ 	.word	0x00008a00


	//   ....[121]....
        /*09c8*/ 	.word	0x00008a80


	//   ....[122]....
        /*09cc*/ 	.word	0x00008b40


	//   ....[123]....
        /*09d0*/ 	.word	0x00008c10


	//   ....[124]....
        /*09d4*/ 	.word	0x00008cf0


	//   ....[125]....
        /*09d8*/ 	.word	0x00008da0


	//----- nvinfo : EIATTR_EXIT_INSTR_OFFSETS
	.align		4
.L_575:
        /*09dc*/ 	.byte	0x04, 0x1c
        /*09de*/ 	.short	(.L_577 - .L_576)


	//   ....[0]....
.L_576:
        /*09e0*/ 	.word	0x00004ff0


	//   ....[1]....
        /*09e4*/ 	.word	0x00007230


	//----- nvinfo : EIATTR_MAX_THREADS
	.align		4
.L_577:
        /*09e8*/ 	.byte	0x04, 0x05
        /*09ea*/ 	.short	(.L_579 - .L_578)
.L_578:
        /*09ec*/ 	.word	0x00000140
        /*09f0*/ 	.word	0x00000001
        /*09f4*/ 	.word	0x00000001


	//----- nvinfo : EIATTR_CRS_STACK_SIZE
	.align		4
.L_579:
        /*09f8*/ 	.byte	0x04, 0x1e
        /*09fa*/ 	.short	(.L_581 - .L_580)
.L_580:
        /*09fc*/ 	.word	0x00000000


	//----- nvinfo : EIATTR_CBANK_PARAM_SIZE
	.align		4
.L_581:
        /*0a00*/ 	.byte	0x03, 0x19
        /*0a02*/ 	.short	0x0060


	//----- nvinfo : EIATTR_PARAM_CBANK
	.align		4
        /*0a04*/ 	.byte	0x04, 0x0a
        /*0a06*/ 	.short	(.L_583 - .L_582)
	.align		4
.L_582:
        /*0a08*/ 	.word	index@(.nv.constant0._ZN13group_norm_v218gn_bwd_cuda_kernelI13__nv_bfloat16Li320ELi3ELi32ELi40ELi1024ELb0ELb1ELi32ELi320ELi320ELi4ELb1ELi12ELb0ELb0ELNS_15WgradSyncMethodE3ENS_16CompileConditionILi900EEEEEvPT_S6_S6_PKS5_S8_S8_S8_PKfflPfPj)
        /*0a0c*/ 	.short	0x0210
        /*0a0e*/ 	.short	0x0060


	//----- nvinfo : EIATTR_SW_WAR
	.align		4
.L_583:
        /*0a10*/ 	.byte	0x04, 0x36
        /*0a12*/ 	.short	(.L_585 - .L_584)
.L_584:
        /*0a14*/ 	.word	0x00000008
.L_585:


//--------------------- .nv.info._ZN13group_norm_v218gn_bwd_cuda_kernelI13__nv_bfloat16Li320ELi3ELi16ELi80ELi1024ELb1ELb1ELi16ELi320ELi320ELi4ELb1ELi5ELb0ELb0ELNS_15WgradSyncMethodE2ENS_16CompileConditionILi900EEEEEvPT_S6_S6_PKS5_S8_S8_S8_PKfflPfPj --------------------------
	.section	.nv.info._ZN13group_norm_v218gn_bwd_cuda_kernelI13__nv_bfloat16Li320ELi3ELi16ELi80ELi1024ELb1ELb1ELi16ELi320ELi320ELi4ELb1ELi5ELb0ELb0ELNS_15WgradSyncMethodE2ENS_16CompileConditionILi900EEEEEvPT_S6_S6_PKS5_S8_S8_S8_PKfflPfPj,"",@"SHT_CUDA_INFO"
	.sectionflags	@""
	.align	4


	//----- nvinfo : EIATTR_CUDA_API_VERSION
	.align		4
        /*0000*/ 	.byte	0x04, 0x37
        /*0002*/ 	.short	(.L_587 - .L_586)
.L_586:
        /*0004*/ 	.word	0x00000082


	//----- nvinfo : EIATTR_KPARAM_INFO
	.align		4
.L_587:
        /*0008*/ 	.byte	0x04, 0x17
        /*000a*/ 	.short	(.L_589 - .L_588)
.L_588:
        /*000c*/ 	.word	0x00000000
        /*0010*/ 	.short	0x000b
        /*0012*/ 	.short	0x0058
        /*0014*/ 	.byte	0x00, 0xf0, 0x21, 0x00


	//----- nvinfo : EIATTR_KPARAM_INFO
	.align		4
.L_589:
        /*0018*/ 	.byte	0x04, 0x17
        /*001a*/ 	.short	(.L_591 - .L_590)
.L_590:
        /*001c*/ 	.word	0x00000000
        /*0020*/ 	.short	0x000a
        /*0022*/ 	.short	0x0050
        /*0024*/ 	.byte	0x00, 0xf0, 0x21, 0x00


	//----- nvinfo : EIATTR_KPARAM_INFO
	.align		4
.L_591:
        /*0028*/ 	.byte	0x04, 0x17
        /*002a*/ 	.short	(.L_593 - .L_592)
.L_592:
        /*002c*/ 	.word	0x00000000
        /*0030*/ 	.short	0x0009
        /*0032*/ 	.short	0x0048
        /*0034*/ 	.byte	0x00, 0xf0, 0x21, 0x00


	//----- nvinfo : EIATTR_KPARAM_INFO
	.align		4
.L_593:
        /*0038*/ 	.byte	0x04, 0x17
        /*003a*/ 	.short	(.L_595 - .L_594)
.L_594:
        /*003c*/ 	.word	0x00000000
        /*0040*/ 	.short	0x0008
        /*0042*/ 	.short	0x0040
        /*0044*/ 	.byte	0x00, 0xf0, 0x11, 0x00


	//----- nvinfo : EIATTR_KPARAM_INFO
	.align		4
.L_595:
        /*0048*/ 	.byte	0x04, 0x17
        /*004a*/ 	.short	(.L_597 - .L_596)
.L_596:
        /*004c*/ 	.word	0x00000000
        /*0050*/ 	.short	0x0007
        /*0052*/ 	.short	0x0038
        /*0054*/ 	.byte	0x00, 0xf0, 0x21, 0x00


	//----- nvinfo : EIATTR_KPARAM_INFO
	.align		4
.L_597:
        /*0058*/ 	.byte	0x04, 0x17
        /*005a*/ 	.short	(.L_599 - .L_598)
.L_598:
        /*005c*/ 	.word	0x00000000
        /*0060*/ 	.short	0x0006
        /*0062*/ 	.short	0x0030
        /*0064*/ 	.byte	0x00, 0xf0, 0x21, 0x00


	//----- nvinfo : EIATTR_KPARAM_INFO
	.align		4
.L_599:
        /*0068*/ 	.byte	0x04, 0x17
        /*006a*/ 	.short	(.L_601 - .L_600)
.L_600:
        /*006c*/ 	.word	0x00000000
        /*0070*/ 	.short	0x0005
        /*0072*/ 	.short	0x0028
        /*0074*/ 	.byte	0x00, 0xf0, 0x21, 0x00


	//----- nvinfo : EIATTR_KPARAM_INFO
	.align		4
.L_601:
        /*0078*/ 	.byte	0x04, 0x17
        /*007a*/ 	.short	(.L_603 - .L_602)
.L_602:
        /*007c*/ 	.word	0x00000000
        /*0080*/ 	.short	0x0004
        /*0082*/ 	.short	0x0020
        /*0084*/ 	.byte	0x00, 0xf0, 0x21, 0x00


	//----- nvinfo : EIATTR_KPARAM_INFO
	.align		4
.L_603:
        /*0088*/ 	.byte	0x04, 0x17
        /*008a*/ 	.short	(.L_605 - .L_604)
.L_604:
        /*008c*/ 	.word	0x00000000
        /*0090*/ 	.short	0x0003
        /*0092*/ 	.short	0x0018
        /*0094*/ 	.byte	0x00, 0xf0, 0x21, 0x00


	//----- nvinfo : EIATTR_KPARAM_INFO
	.align		4
.L_605:
        /*0098*/ 	.byte	0x04, 0x17
        /*009a*/ 	.short	(.L_607 - .L_606)
.L_606:
        /*009c*/ 	.word	0x00000000
        /*00a0*/ 	.short	0x0002
        /*00a2*/ 	.short	0x0010
        /*00a4*/ 	.byte	0x00, 0xf0, 0x21, 0x00


	//----- nvinfo : EIATTR_KPARAM_INFO
	.align		4
.L_607:
        /*00a8*/ 	.byte	0x04, 0x17
        /*00aa*/ 	.short	(.L_609 - .L_608)
.L_608:
        /*00ac*/ 	.word	0x00000000
        /*00b0*/ 	.short	0x0001
        /*00b2*/ 	.short	0x0008
        /*00b4*/ 	.byte	0x00, 0xf0, 0x21, 0x00


	//----- nvinfo : EIATTR_KPARAM_INFO
	.align		4
.L_609:
        /*00b8*/ 	.byte	0x04, 0x17
        /*00ba*/ 	.short	(.L_611 - .L_610)
.L_610:
        /*00bc*/ 	.word	0x00000000
        /*00c0*/ 	.short	0x0000
        /*00c2*/ 	.short	0x0000
        /*00c4*/ 	.byte	0x00, 0xf0, 0x21, 0x00


	//----- nvinfo : EIATTR_SPARSE_MMA_MASK
	.align		4
.L_611:
        /*00c8*/ 	.byte	0x03, 0x50
        /*00ca*/ 	.short	0x0000


	//----- nvinfo : EIATTR_MAXREG_COUNT
	.align		4
        /*00cc*/ 	.byte	0x03, 0x1b
        /*00ce*/ 	.short	0x0040


	//----- nvinfo : EIATTR_NUM_BARRIERS
	.align		4
        /*00d0*/ 	.byte	0x02, 0x4c
        /*00d2*/ 	.byte	0x01
	.zero		1


	//----- nvinfo : EIATTR_ANNOTATIONS
	.align		4
        /*00d4*/ 	.byte	0x04, 0x55
        /*00d6*/ 	.short	(.L_613 - .L_612)


	//   ....[0]....
.L_612:
        /* <DEDUP_REMOVED lines=9> */


	//----- nvinfo : EIATTR_MERCURY_ISA_VERSION
	.align		4
.L_613:
        /*0158*/ 	.byte	0x03, 0x5f
        /*015a*/ 	.short	0x0101


	//----- nvinfo : EIATTR_COOP_GROUP_MASK_REGIDS
	.align		4
        /*015c*/ 	.byte	0x04, 0x29
        /*015e*/ 	.short	(.L_615 - .L_614)


	//   ....[0]....
.L_614:
        /*0160*/ 	.word	0xffffffff


	//   ....[1]....
        /*0164*/ 	.word	0xffffffff


	//   ....[2]....
        /*0168*/ 	.word	0xffffffff


	//   ....[3]....
        /*016c*/ 	.word	0xffffffff


	//   ....[4]....
        /*0170*/ 	.word	0xffffffff


	//   ....[5]....
        /*0174*/ 	.word	0xffffffff


	//   ....[6]....
        /*0178*/ 	.word	0xffffffff


	//   ....[7]....
        /*017c*/ 	.word	0xffffffff


	//   ....[8]....
        /*0180*/ 	.word	0xffffffff


	//   ....[9]....
        /*0184*/ 	.word	0xffffffff


	//   ....[10]....
        /*0188*/ 	.word	0xffffffff


	//   ....[11]....
        /*018c*/ 	.word	0xffffffff


	//   ....[12]....
        /*0190*/ 	.word	0xffffffff


	//   ....[13]....
        /*0194*/ 	.word	0xffffffff


	//   ....[14]....
        /*0198*/ 	.word	0x05000015


	//   ....[15]....
        /*019c*/ 	.word	0x05000014


	//   ....[16]....
        /*01a0*/ 	.word	0x05000016


	//   ....[17]....
        /*01a4*/ 	.word	0x05000017


	//   ....[18]....
        /*01a8*/ 	.word	0x05000019


	//   ....[19]....
        /*01ac*/ 	.word	0x05000018


	//   ....[20]....
        /*01b0*/ 	.word	0x0500001a


	//   ....[21]....
        /*01b4*/ 	.word	0x0500000f


	//   ....[22]....
        /*01b8*/ 	.word	0x05000019


	//   ....[23]....
        /*01bc*/ 	.word	0x05000018


	//   ....[24]....
        /*01c0*/ 	.word	0x0500001a


	//   ....[25]....
        /*01c4*/ 	.word	0x0500001b


	//   ....[26]....
        /*01c8*/ 	.word	0x0500001d


	//   ....[27]....
        /*01cc*/ 	.word	0x0500001c


	//   ....[28]....
        /*01d0*/ 	.word	0x05000020


	//   ....[29]....
        /*01d4*/ 	.word	0x0500000f


	//   ....[30]....
        /*01d8*/ 	.word	0x05000019


	//   ....[31]....
        /*01dc*/ 	.word	0x05000018


	//   ....[32]....
        /*01e0*/ 	.word	0x0500001a


	//   ....[33]....
        /*01e4*/ 	.word	0x0500001b


	//   ....[34]....
        /*01e8*/ 	.word	0x0500001d


	//   ....[35]....
        /*01ec*/ 	.word	0x0500001c


	//   ....[36]....
        /*01f0*/ 	.word	0x05000020


	//   ....[37]....
        /*01f4*/ 	.word	0x0500000f


	//   ....[38]....
        /*01f8*/ 	.word	0x05000011


	//   ....[39]....
        /*01fc*/ 	.word	0x0500001b


	//   ....[40]....
        /*0200*/ 	.word	0x0500001d


	//   ....[41]....
        /*0204*/ 	.word	0x05000010


	//   ....[42]....
        /*0208*/ 	.word	0x05000023


	//   ....[43]....
        /*020c*/ 	.word	0x05000026


	//   ....[44]....
        /*0210*/ 	.word	0x05000025


	//   ....[45]....
        /*0214*/ 	.word	0x0500001e


	//   ....[46]....
        /*0218*/ 	.word	0x0500001c


	//   ....[47]....
        /*021c*/ 	.word	0x05000016


	//   ....[48]....
        /*0220*/ 	.word	0x0500001b


	//   ....[49]....
        /*0224*/ 	.word	0x05000014


	//   ....[50]....
        /*0228*/ 	.word	0x05000017


	//   ....[51]....
        /*022c*/ 	.word	0x05000018


	//   ....[52]....
        /*0230*/ 	.word	0x0500001a


	//   ....[53]....
        /*0234*/ 	.word	0x05000011


	//   ....[54]....
        /*0238*/ 	.word	0x05000029


	//   ....[55]....
        /*023c*/ 	.word	0x05000018


	//   ....[56]....
        /*0240*/ 	.word	0x05000013


	//   ....[57]....
        /*0244*/ 	.word	0x05000014


	//   ....[58]....
        /*0248*/ 	.word	0x05000012


	//   ....[59]....
        /*024c*/ 	.word	0x05000015


	//   ....[60]....
        /*0250*/ 	.word	0x05000017


	//   ....[61]....
        /*0254*/ 	.word	0x0500000e


	//   ....[62]....
        /*0258*/ 	.word	0x0500002b


	//   ....[63]....
        /*025c*/ 	.word	0x05000028


	//   ....[64]....
        /*0260*/ 	.word	0x05000020


	//   ....[65]....
        /*0264*/ 	.word	0x05000022


	//   ....[66]....
        /*0268*/ 	.word	0x05000021


	//   ....[67]....
        /*026c*/ 	.word	0x05000027


	//   ....[68]....
        /*0270*/ 	.word	0x05000023


	//   ....[69]....
        /*0274*/ 	.word	0x0500001e


	//   ....[70]....
        /*0278*/ 	.word	0x0500001a


	//   ....[71]....
        /*027c*/ 	.word	0x0500001a


	//   ....[72]....
        /*0280*/ 	.word	0x0500001a


	//   ....[73]....
        /*0284*/ 	.word	0x0500001a


	//   ....[74]....
        /*0288*/ 	.word	0x0500001a


	//   ....[75]....
        /*028c*/ 	.word	0x0500001a


	//   ....[76]....
        /*0290*/ 	.word	0x0500001a


	//   ....[77]....
        /*0294*/ 	.word	0x0500001a


	//   ....[78]....
        /*0298*/ 	.word	0x0500001a


	//   ....[79]....
        /*029c*/ 	.word	0x0500001a


	//   ....[80]....
        /*02a0*/ 	.word	0x0500001a


	//   ....[81]....
        /*02a4*/ 	.word	0x0500001a


	//   ....[82]....
        /*02a8*/ 	.word	0x0500001a


	//   ....[83]....
        /*02ac*/ 	.word	0x0500001a


	//   ....[84]....
        /*02b0*/ 	.word	0x0500001a


	//   ....[85]....
        /*02b4*/ 	.word	0x0500001a


	//   ....[86]....
        /*02b8*/ 	.word	0x0500001a


	//   ....[87]....
        /*02bc*/ 	.word	0x0500001a


	//   ....[88]....
        /*02c0*/ 	.word	0x0500001a


	//   ....[89]....
        /*02c4*/ 	.word	0x0500001a


	//   ....[90]....
        /*02c8*/ 	.word	0x0500001a


	//   ....[91]....
        /*02cc*/ 	.word	0x0500001a


	//   ....[92]....
        /*02d0*/ 	.word	0x0500001a


	//   ....[93]....
        /*02d4*/ 	.word	0x0500001a


	//   ....[94]....
        /*02d8*/ 	.word	0x0500001a


	//   ....[95]....
        /*02dc*/ 	.word	0x0500001a


	//   ....[96]....
        /*02e0*/ 	.word	0x0500001a


	//   ....[97]....
        /*02e4*/ 	.word	0x0500001a


	//   ....[98]....
        /*02e8*/ 	.word	0x0500001a


	//   ....[99]....
        /*02ec*/ 	.word	0x0500001a


	//   ....[100]....
        /*02f0*/ 	.word	0x0500001a


	//   ....[101]....
        /*02f4*/ 	.word	0x0500001a


	//   ....[102]....
        /*02f8*/ 	.word	0x0500001a


	//   ....[103]....
        /*02fc*/ 	.word	0x0500001a


	//   ....[104]....
        /*0300*/ 	.word	0x0500001a


	//   ....[105]....
        /*0304*/ 	.word	0x0500001a


	//   ....[106]....
        /*0308*/ 	.word	0x0500001a


	//   ....[107]....
        /*030c*/ 	.word	0x0500001a


	//   ....[108]....
        /*0310*/ 	.word	0x0500001a


	//   ....[109]....
        /*0314*/ 	.word	0x0500001a


	//   ....[110]....
        /*0318*/ 	.word	0x0500001a


	//   ....[111]....
        /*031c*/ 	.word	0x0500001a


	//   ....[112]....
        /*0320*/ 	.word	0x0500001a


	//   ....[113]....
        /*0324*/ 	.word	0x0500001a


	//   ....[114]....
        /*0328*/ 	.word	0x0500001a


	//   ....[115]....
        /*032c*/ 	.word	0x0500001a


	//   ....[116]....
        /*0330*/ 	.word	0x0500001a


	//   ....[117]....
        /*0334*/ 	.word	0x0500001a


	//   ....[118]....
        /*0338*/ 	.word	0x0500001a


	//   ....[119]....
        /*033c*/ 	.word	0x0500001a


	//   ....[120]....
        /*0340*/ 	.word	0x0500001a


	//   ....[121]....
        /*0344*/ 	.word	0x0500001a


	//   ....[122]....
        /*0348*/ 	.word	0x0500001a


	//   ....[123]....
        /*034c*/ 	.word	0x0500001a


	//   ....[124]....
        /*0350*/ 	.word	0x0500001a


	//   ....[125]....
        /*0354*/ 	.word	0x0500001a


	//----- nvinfo : EIATTR_COOP_GROUP_INSTR_OFFSETS
	.align		4
.L_615:
        /*0358*/ 	.byte	0x04, 0x28
        /*035a*/ 	.short	(.L_617 - .L_616)


	//   ....[0]....
.L_616:
        /*035c*/ 	.word	0x00002e90


	//   ....[1]....
        /*0360*/ 	.word	0x00002ea0


	//   ....[2]....
        /*0364*/ 	.word	0x00002ee0


	//   ....[3]....
        /*0368*/ 	.word	0x00002f00


	//   ....[4]....
        /*036c*/ 	.word	0x00003780


	//   ....[5]....
        /*0370*/ 	.word	0x00003790


	//   ....[6]....
        /*0374*/ 	.word	0x000037c0


	//   ....[7]....
        /*0378*/ 	.word	0x000037d0


	//   ....[8]....
        /*037c*/ 	.word	0x00003800


	//   ....[9]....
        /*0380*/ 	.word	0x00003810


	//   ....[10]....
        /*0384*/ 	.word	0x00003840


	//   ....[11]....
        /*0388*/ 	.word	0x00003870


	//   ....[12]....
        /*038c*/ 	.word	0x000038d0


	//   ....[13]....
        /*0390*/ 	.word	0x00003900


	//   ....[14]....
        /*0394*/ 	.word	0x000055b0


	//   ....[15]....
        /*0398*/ 	.word	0x000055e0


	//   ....[16]....
        /*039c*/ 	.word	0x00005620


	//   ....[17]....
        /*03a0*/ 	.word	0x00005640


	//   ....[18]....
        /*03a4*/ 	.word	0x00005670


	//   ....[19]....
        /*03a8*/ 	.word	0x00005680


	//   ....[20]....
        /*03ac*/ 	.word	0x000056b0


	//   ....[21]....
        /*03b0*/ 	.word	0x000056c0


	//   ....[22]....
        /*03b4*/ 	.word	0x00005890


	//   ....[23]....
        /*03b8*/ 	.word	0x000058c0


	//   ....[24]....
        /*03bc*/ 	.word	0x00005900


	//   ....[25]....
        /*03c0*/ 	.word	0x00005920


	//   ....[26]....
        /*03c4*/ 	.word	0x00005950


	//   ....[27]....
        /*03c8*/ 	.word	0x00005960


	//   ....[28]....
        /*03cc*/ 	.word	0x00005990


	//   ....[29]....
        /*03d0*/ 	.word	0x000059a0


	//   ....[30]....
        /*03d4*/ 	.word	0x00005b20


	//   ....[31]....
        /*03d8*/ 	.word	0x00005b50


	//   ....[32]....
        /*03dc*/ 	.word	0x00005b90


	//   ....[33]....
        /*03e0*/ 	.word	0x00005bb0


	//   ....[34]....
        /*03e4*/ 	.word	0x00005be0


	//   ....[35]....
        /*03e8*/ 	.word	0x00005bf0


	//   ....[36]....
        /*03ec*/ 	.word	0x00005c20


	//   ....[37]....
        /*03f0*/ 	.word	0x00005c30


	//   ....[38]....
        /*03f4*/ 	.word	0x00005f20


	//   ....[39]....
        /*03f8*/ 	.word	0x00005f50


	//   ....[40]....
        /*03fc*/ 	.word	0x00006030


	//   ....[41]....
        /*0400*/ 	.word	0x00006070


	//   ....[42]....
        /*0404*/ 	.word	0x000060c0


	//   ....[43]....
        /*0408*/ 	.word	0x000060e0


	//   ....[44]....
        /*040c*/ 	.word	0x000060f0


	//   ....[45]....
        /*0410*/ 	.word	0x00006120


	//   ....[46]....
        /*0414*/ 	.word	0x00006140


	//   ....[47]....
        /*0418*/ 	.word	0x00006170


	//   ....[48]....
        /*041c*/ 	.word	0x000061f0


	//   ....[49]....
        /*0420*/ 	.word	0x00006230


	//   ....[50]....
        /*0424*/ 	.word	0x00006260


	//   ....[51]....
        /*0428*/ 	.word	0x00006270


	//   ....[52]....
        /*042c*/ 	.word	0x00006290


	//   ....[53]....
        /*0430*/ 	.word	0x000062b0


	//   ....[54]....
        /*0434*/ 	.word	0x000062d0


	//   ....[55]....
        /*0438*/ 	.word	0x00006310


	//   ....[56]....
        /*043c*/ 	.word	0x00006340


	//   ....[57]....
        /*0440*/ 	.word	0x00006380


	//   ....[58]....
        /*0444*/ 	.word	0x000063a0


	//   ....[59]....
        /*0448*/ 	.word	0x000063d0


	//   ....[60]....
        /*044c*/ 	.word	0x000063f0


	//   ....[61]....
        /*0450*/ 	.word	0x00006410


	//   ....[62]....
        /*0454*/ 	.word	0x00006450


	//   ....[63]....
        /*0458*/ 	.word	0x00006470


	//   ....[64]....
        /*045c*/ 	.word	0x000064a0


	//   ....[65]....
        /*0460*/ 	.word	0x000064d0


	//   ....[66]....
        /*0464*/ 	.word	0x000064f0


	//   ....[67]....
        /*0468*/ 	.word	0x00006520


	//   ....[68]....
        /*046c*/ 	.word	0x00006620


	//   ....[69]....
        /*0470*/ 	.word	0x00006690


	//   ....[70]....
        /*0474*/ 	.word	0x00006860


	//   ....[71]....
        /*0478*/ 	.word	0x000068b0


	//   ....[72]....
        /*047c*/ 	.word	0x00006920


	//   ....[73]....
        /*0480*/ 	.word	0x00006980


	//   ....[74]....
        /*0484*/ 	.word	0x000069f0


	//   ....[75]....
        /*0488*/ 	.word	0x00006a50


	//   ....[76]....
        /*048c*/ 	.word	0x00006ac0


	//   ....[77]....
        /*0490*/ 	.word	0x00006b20


	//   ....[78]....
        /*0494*/ 	.word	0x00006bc0


	//   ....[79]....
        /*0498*/ 	.word	0x00006c50


	//   ....[80]....
        /*049c*/ 	.word	0x00006cc0


	//   ....[81]....
        /*04a0*/ 	.word	0x00006d20


	//   ....[82]....
        /*04a4*/ 	.word	0x00006d90


	//   ....[83]....
        /*04a8*/ 	.word	0x00006df0


	//   ....[84]....
        /*04ac*/ 	.word	0x00006e60


	//   ....[85]....
        /*04b0*/ 	.word	0x00006ec0


	//   ....[86]....
        /*04b4*/ 	.word	0x00006f60


	//   ....[87]....
        /*04b8*/ 	.word	0x00006ff0


	//   ....[88]....
        /*04bc*/ 	.word	0x00007060


	//   ....[89]....
        /*04c0*/ 	.word	0x000070c0


	//   ....[90]....
        /*04c4*/ 	.word	0x00007130


	//   ....[91]....
        /*04c8*/ 	.word	0x00007190


	//   ....[92]....
        /*04cc*/ 	.word	0x00007200


	//   ....[93]....
        /*04d0*/ 	.word	0x00007260


	//   ....[94]....
        /*04d4*/ 	.word	0x00007300


	//   ....[95]....
        /*04d8*/ 	.word	0x000073c0


	//   ....[96]....
        /*04dc*/ 	.word	0x000074c0


	//   ....[97]....
        /*04e0*/ 	.word	0x00007510


	//   ....[98]....
        /*04e4*/ 	.word	0x000075f0


	//   ....[99]....
        /*04e8*/ 	.word	0x00007650


	//   ....[100]....
        /*04ec*/ 	.word	0x000076e0


	//   ....[101]....
        /*04f0*/ 	.word	0x00007730


	//   ....[102]....
        /*04f4*/ 	.word	0x000077a0


	//   ....[103]....
        /*04f8*/ 	.word	0x00007800


	//   ....[104]....
        /*04fc*/ 	.word	0x00007870


	//   ....[105]....
        /*0500*/ 	.word	0x000078d0


	//   ....[106]....
        /*0504*/ 	.word	0x00007940


	//   ....[107]....
        /*0508*/ 	.word	0x000079a0


	//   ....[108]....
        /*050c*/ 	.word	0x00007a20


	//   ....[109]....
        /*0510*/ 	.word	0x00007a90


	//   ....[110]....
        /*0514*/ 	.word	0x00007b00


	//   ....[111]....
        /*0518*/ 	.word	0x00007b60


	//   ....[112]....
        /*051c*/ 	.word	0x00007be0


	//   ....[113]....
        /*0520*/ 	.word	0x00007c60


	//   ....[114]....
        /*0524*/ 	.word	0x00007d00


	//   ....[115]....
        /*0528*/ 	.word	0x00007d70


	//   ....[116]....
        /*052c*/ 	.word	0x00007e00


	//   ....[117]....
        /*0530*/ 	.word	0x00007e90


	//   ....[118]....
        /*0534*/ 	.word	0x00007f00


	//   ....[119]....
        /*0538*/ 	.word	0x00007f60


	//   ....[120]....
        /*053c*/ 	.word	0x00007fd0


	//   ....[121]....
        /*0540*/ 	.word	0x00008050


	//   ....[122]....
        /*0544*/ 	.word	0x00008110


	//   ....[123]....
        /*0548*/ 	.word	0x000081e0


	//   ....[124]....
        /*054c*/ 	.word	0x000082d0


	//   ....[125]....
        /*0550*/ 	.word	0x00008370


	//----- nvinfo : EIATTR_EXIT_INSTR_OFFSETS
	.align		4
.L_617:
        /*0554*/ 	.byte	0x04, 0x1c
        /*0556*/ 	.short	(.L_619 - .L_618)


	//   ....[0]....
.L_618:
        /*0558*/ 	.word	0x000046d0


	//   ....[1]....
        /*055c*/ 	.word	0x00006800


	//----- nvinfo : EIATTR_MAX_THREADS
	.align		4
.L_619:
        /*0560*/ 	.byte	0x04, 0x05
        /*0562*/ 	.short	(.L_621 - .L_620)
.L_620:
        /*0564*/ 	.word	0x00000140
        /*0568*/ 	.word	0x00000001
        /*056c*/ 	.word	0x00000001


	//----- nvinfo : EIATTR_CRS_STACK_SIZE
	.align		4
.L_621:
        /*0570*/ 	.byte	0x04, 0x1e
        /*0572*/ 	.short	(.L_623 - .L_622)
.L_622:
        /*0574*/ 	.word	0x00000000


	//----- nvinfo : EIATTR_CBANK_PARAM_SIZE
	.align		4
.L_623:
        /*0578*/ 	.byte	0x03, 0x19
        /*057a*/ 	.short	0x0060


	//----- nvinfo : EIATTR_PARAM_CBANK
	.align		4
        /*057c*/ 	.byte	0x04, 0x0a
        /*057e*/ 	.short	(.L_625 - .L_624)
	.align		4
.L_624:
        /*0580*/ 	.word	index@(.nv.constant0._ZN13group_norm_v218gn_bwd_cuda_kernelI13__nv_bfloat16Li320ELi3ELi16ELi80ELi1024ELb1ELb1ELi16ELi320ELi320ELi4ELb1ELi5ELb0ELb0ELNS_15WgradSyncMethodE2ENS_16CompileConditionILi900EEEEEvPT_S6_S6_PKS5_S8_S8_S8_PKfflPfPj)
        /*0584*/ 	.short	0x0210
        /*0586*/ 	.short	0x0060


	//----- nvinfo : EIATTR_SW_WAR
	.align		4
.L_625:
        /*0588*/ 	.byte	0x04, 0x36
        /*058a*/ 	.short	(.L_627 - .L_626)
.L_626:
        /*058c*/ 	.word	0x00000008
.L_627:


//--------------------- .nv.info._ZN13group_norm_v218gn_bwd_cuda_kernelI13__nv_bfloat16Li320ELi1ELi16ELi80ELi1024ELb1ELb1ELi32ELi320ELi320ELi4ELb1ELi4ELb0ELb0ELNS_15WgradSyncMethodE3ENS_16CompileConditionILi900EEEEEvPT_S6_S6_PKS5_S8_S8_S8_PKfflPfPj --------------------------
	.section	.nv.info._ZN13group_norm_v218gn_bwd_cuda_kernelI13__nv_bfloat16Li320ELi1ELi16ELi80ELi1024ELb1ELb1ELi32ELi320ELi320ELi4ELb1ELi4ELb0ELb0ELNS_15WgradSyncMethodE3ENS_16CompileConditionILi900EEEEEvPT_S6_S6_PKS5_S8_S8_S8_PKfflPfPj,"",@"SHT_CUDA_INFO"
	.sectionflags	@""
	.align	4


	//----- nvinfo : EIATTR_CUDA_API_VERSION
	.align		4
        /*0000*/ 	.byte	0x04, 0x37
        /*0002*/ 	.short	(.L_629 - .L_628)
.L_628:
        /*0004*/ 	.word	0x00000082


	//----- nvinfo : EIATTR_KPARAM_INFO
	.align		4
.L_629:
        /*0008*/ 	.byte	0x04, 0x17
        /*000a*/ 	.short	(.L_631 - .L_630)
.L_630:
        /*000c*/ 	.word	0x00000000
        /*0010*/ 	.short	0x000b
        /*0012*/ 	.short	0x0058
        /*0014*/ 	.byte	0x00, 0xf0, 0x21, 0x00


	//----- nvinfo : EIATTR_KPARAM_INFO
	.align		4
.L_631:
        /*0018*/ 	.byte	0x04, 0x17
        /*001a*/ 	.short	(.L_633 - .L_632)
.L_632:
        /*001c*/ 	.word	0x00000000
        /*0020*/ 	.short	0x000a
        /*0022*/ 	.short	0x0050
        /*0024*/ 	.byte	0x00, 0xf0, 0x21, 0x00


	//----- nvinfo : EIATTR_KPARAM_INFO
	.align		4
.L_633:
        /*0028*/ 	.byte	0x04, 0x17
        /*002a*/ 	.short	(.L_635 - .L_634)
.L_634:
        /*002c*/ 	.word	0x00000000
        /*0030*/ 	.short	0x0009
        /*0032*/ 	.short	0x0048
        /*0034*/ 	.byte	0x00, 0xf0, 0x21, 0x00


	//----- nvinfo : EIATTR_KPARAM_INFO
	.align		4
.L_635:
        /*0038*/ 	.byte	0x04, 0x17
        /*003a*/ 	.short	(.L_637 - .L_636)
.L_636:
        /*003c*/ 	.word	0x00000000
        /*0040*/ 	.short	0x0008
        /*0042*/ 	.short	0x0040
        /*0044*/ 	.byte	0x00, 0xf0, 0x11, 0x00


	//----- nvinfo : EIATTR_KPARAM_INFO
	.align		4
.L_637:
        /*0048*/ 	.byte	0x04, 0x17
        /*004a*/ 	.short	(.L_639 - .L_638)
.L_638:
        /*004c*/ 	.word	0x00000000
        /*0050*/ 	.short	0x0007
        /*0052*/ 	.short	0x0038
        /*0054*/ 	.byte	0x00, 0xf0, 0x21, 0x00


	//----- nvinfo : EIATTR_KPARAM_INFO
	.align		4
.L_639:
        /*0058*/ 	.byte	0x04, 0x17
        /*005a*/ 	.short	(.L_641 - .L_640)
.L_640:
        /*005c*/ 	.word	0x00000000
        /*0060*/ 	.short	0x0006
        /*0062*/ 	.short	0x0030
        /*0064*/ 	.byte	0x00, 0xf0, 0x21, 0x00


	//----- nvinfo : EIATTR_KPARAM_INFO
	.align		4
.L_641:
        /*0068*/ 	.byte	0x04, 0x17
        /*006a*/ 	.short	(.L_643 - .L_642)
.L_642:
        /*006c*/ 	.word	0x00000000
        /*0070*/ 	.short	0x0005
        /*0072*/ 	.short	0x0028
        /*0074*/ 	.byte	0x00, 0xf0, 0x21, 0x00


	//----- nvinfo : EIATTR_KPARAM_INFO
	.align		4
.L_643:
        /*0078*/ 	.byte	0x04, 0x17
        /*007a*/ 	.short	(.L_645 - .L_644)
.L_644:
        /*007c*/ 	.word	0x00000000
        /*0080*/ 	.short	0x0004
        /*0082*/ 	.short	0x0020
        /*0084*/ 	.byte	0x00, 0xf0, 0x21, 0x00


	//----- nvinfo : EIATTR_KPARAM_INFO
	.align		4
.L_645:
        /*0088*/ 	.byte	0x04, 0x17
        /*008a*/ 	.short	(.L_647 - .L_646)
.L_646:
        /*008c*/ 	.word	0x00000000
        /*0090*/ 	.short	0x0003
        /*0092*/ 	.short	0x0018
        /*0094*/ 	.byte	0x00, 0xf0, 0x21, 0x00


	//----- nvinfo : EIATTR_KPARAM_INFO
	.align		4
.L_647:
        /*0098*/ 	.byte	0x04, 0x17
        /*009a*/ 	.short	(.L_649 - .L_648)
.L_648:
        /*009c*/ 	.word	0x00000000
        /*00a0*/ 	.short	0x0002
        /*00a2*/ 	.short	0x0010
        /*00a4*/ 	.byte	0x00, 0xf0, 0x21, 0x00


	//----- nvinfo : EIATTR_KPARAM_INFO
	.align		4
.L_649:
        /*00a8*/ 	.byte	0x04, 0x17
        /*00aa*/ 	.short	(.L_651 - .L_650)
.L_650:
        /*00ac*/ 	.word	0x00000000
        /*00b0*/ 	.short	0x0001
        /*00b2*/ 	.short	0x0008
        /*00b4*/ 	.byte	0x00, 0xf0, 0x21, 0x00


	//----- nvinfo : EIATTR_KPARAM_INFO
	.align		4
.L_651:
        /*00b8*/ 	.byte	0x04, 0x17
        /*00ba*/ 	.short	(.L_653 - .L_652)
.L_652:
        /*00bc*/ 	.word	0x00000000
        /*00c0*/ 	.short	0x0000
        /*00c2*/ 	.short	0x0000
        /*00c4*/ 	.byte	0x00, 0xf0, 0x21, 0x00


	//----- nvinfo : EIATTR_SPARSE_MMA_MASK
	.align		4
.L_653:
        /*00c8*/ 	.byte	0x03, 0x50
        /*00ca*/ 	.short	0x0000


	//----- nvinfo : EIATTR_MAXREG_COUNT
	.align		4
        /*00cc*/ 	.byte	0x03, 0x1b
        /*00ce*/ 	.short	0x00a8


	//----- nvinfo : EIATTR_NUM_BARRIERS
	.align		4
        /*00d0*/ 	.byte	0x02, 0x4c
        /*00d2*/ 	.byte	0x01
	.zero		1


	//----- nvinfo : EIATTR_MERCURY_ISA_VERSION
	.align		4
        /*00d4*/ 	.byte	0x03, 0x5f
        /*00d6*/ 	.short	0x0101


	//----- nvinfo : EIATTR_COOP_GROUP_MASK_REGIDS
	.align		4
        /*00d8*/ 	.byte	0x04, 0x29
        /*00da*/ 	.short	(.L_655 - .L_654)


	//   ....[0]....
.L_654:
        /*00dc*/ 	.word	0xffffffff


	//   ....[1]....
        /*00e0*/ 	.word	0xffffffff


	//   ....[2]....
        /*00e4*/ 	.word	0xffffffff


	//   ....[3]....
        /*00e8*/ 	.word	0xffffffff


	//   ....[4]....
        /*00ec*/ 	.word	0xffffffff


	//   ....[5]....
        /*00f0*/ 	.word	0xffffffff


	//   ....[6]....
        /*00f4*/ 	.word	0xffffffff


	//   ....[7]....
        /*00f8*/ 	.word	0xffffffff


	//   ....[8]....
        /*00fc*/ 	.word	0xffffffff


	//   ....[9]....
        /*0100*/ 	.word	0xffffffff


	//   ....[10]....
        /*0104*/ 	.word	0xffffffff


	//   ....[11]....
        /*0108*/ 	.word	0xffffffff


	//   ....[12]....
        /*010c*/ 	.word	0xffffffff


	//   ....[13]....
        /*0110*/ 	.word	0xffffffff


	//   ....[14]....
        /*0114*/ 	.word	0x0500001c


	//   ....[15]....
        /*0118*/ 	.word	0x0500001b


	//   ....[16]....
        /*011c*/ 	.word	0x0500001d


	//   ....[17]....
        /*0120*/ 	.word	0x0500001e


	//   ....[18]....
        /*0124*/ 	.word	0x05000020


	//   ....[19]....
        /*0128*/ 	.word	0x0500001f


	//   ....[20]....
        /*012c*/ 	.word	0x05000021


	//   ....[21]....
        /*0130*/ 	.word	0x05000016


	//   ....[22]....
        /*0134*/ 	.word	0x05000020


	//   ....[23]....
        /*0138*/ 	.word	0x0500001f


	//   ....[24]....
        /*013c*/ 	.word	0x05000021


	//   ....[25]....
        /*0140*/ 	.word	0x05000026


	//   ....[26]....
        /*0144*/ 	.word	0x05000028


	//   ....[27]....
        /*0148*/ 	.word	0x05000025


	//   ....[28]....
        /*014c*/ 	.word	0x05000027


	//   ....[29]....
        /*0150*/ 	.word	0x0500001a


	//   ....[30]....
        /*0154*/ 	.word	0x05000020


	//   ....[31]....
        /*0158*/ 	.word	0x0500001f


	//   ....[32]....
        /*015c*/ 	.word	0x05000021


	//   ....[33]....
        /*0160*/ 	.word	0x05000026


	//   ....[34]....
        /*0164*/ 	.word	0x05000028


	//   ....[35]....
        /*0168*/ 	.word	0x05000025


	//   ....[36]....
        /*016c*/ 	.word	0x05000027


	//   ....[37]....
        /*0170*/ 	.word	0x0500001a


	//   ....[38]....
        /*0174*/ 	.word	0x0500001b


	//   ....[39]....
        /*0178*/ 	.word	0x0500002e


	//   ....[40]....
        /*017c*/ 	.word	0x0500001c


	//   ....[41]....
        /*0180*/ 	.word	0x0500001e


	//   ....[42]....
        /*0184*/ 	.word	0x05000032


	//   ....[43]....
        /*0188*/ 	.word	0x05000030


	//   ....[44]....
        /*018c*/ 	.word	0x0500001c


	//   ....[45]....
        /*0190*/ 	.word	0x0500001e


	//   ....[46]....
        /*0194*/ 	.word	0x0500002b


	//   ....[47]....
        /*0198*/ 	.word	0x0500001b


	//   ....[48]....
        /*019c*/ 	.word	0x0500001f


	//   ....[49]....
        /*01a0*/ 	.word	0x0500002f


	//   ....[50]....
        /*01a4*/ 	.word	0x0500002d


	//   ....[51]....
        /*01a8*/ 	.word	0x05000030


	//   ....[52]....
        /*01ac*/ 	.word	0x05000017


	//   ....[53]....
        /*01b0*/ 	.word	0x05000032


	//   ....[54]....
        /*01b4*/ 	.word	0x05000027


	//   ....[55]....
        /*01b8*/ 	.word	0x05000018


	//   ....[56]....
        /*01bc*/ 	.word	0x05000030


	//   ....[57]....
        /*01c0*/ 	.word	0x05000034


	//   ....[58]....
        /*01c4*/ 	.word	0x0500002a


	//   ....[59]....
        /*01c8*/ 	.word	0x05000029


	//   ....[60]....
        /*01cc*/ 	.word	0x0500001f


	//   ....[61]....
        /*01d0*/ 	.word	0x0500001c


	//   ....[62]....
        /*01d4*/ 	.word	0x0500001e


	//   ....[63]....
        /*01d8*/ 	.word	0x0500001d


	//   ....[64]....
        /*01dc*/ 	.word	0x05000021


	//   ....[65]....
        /*01e0*/ 	.word	0x0500002a


	//   ....[66]....
        /*01e4*/ 	.word	0x0500002e


	//   ....[67]....
        /*01e8*/ 	.word	0x0500002c


	//   ....[68]....
        /*01ec*/ 	.word	0x0500001e


	//   ....[69]....
        /*01f0*/ 	.word	0x0500001a


	//   ....[70]....
        /*01f4*/ 	.word	0x0500002d


	//   ....[71]....
        /*01f8*/ 	.word	0x0500002d


	//   ....[72]....
        /*01fc*/ 	.word	0x0500002d


	//   ....[73]....
        /*0200*/ 	.word	0x0500002d


	//   ....[74]....
        /*0204*/ 	.word	0x0500002d


	//   ....[75]....
        /*0208*/ 	.word	0x0500002d


	//   ....[76]....
        /*020c*/ 	.word	0x0500002d


	//   ....[77]....
        /*0210*/ 	.word	0x0500002d


	//   ....[78]....
        /*0214*/ 	.word	0x0500002d


	//   ....[79]....
        /*0218*/ 	.word	0x0500002d


	//   ....[80]....
        /*021c*/ 	.word	0x0500002d


	//   ....[81]....
        /*0220*/ 	.word	0x0500002d


	//   ....[82]....
        /*0224*/ 	.word	0x0500002d


	//   ....[83]....
        /*0228*/ 	.word	0x0500002d


	//   ....[84]....
        /*022c*/ 	.word	0x0500002d


	//   ....[85]....
        /*0230*/ 	.word	0x0500002d


	//   ....[86]....
        /*0234*/ 	.word	0x0500002d


	//   ....[87]....
        /*0238*/ 	.word	0x0500002d


	//   ....[88]....
        /*023c*/ 	.word	0x0500002d


	//   ....[89]....
        /*0240*/ 	.word	0x0500002d


	//   ....[90]....
        /*0244*/ 	.word	0x0500002d


	//   ....[91]....
        /*0248*/ 	.word	0x0500002d


	//   ....[92]....
        /*024c*/ 	.word	0x0500002d


	//   ....[93]....
        /*0250*/ 	.word	0x0500002d


	//   ....[94]....
        /*0254*/ 	.word	0x0500002d


	//   ....[95]....
        /*0258*/ 	.word	0x0500002d


	//   ....[96]....
        /*025c*/ 	.word	0x0500002d


	//   ....[97]....
        /*0260*/ 	.word	0x0500002d


	//   ....[98]....
        /*0264*/ 	.word	0x0500002d


	//   ....[99]....
        /*0268*/ 	.word	0x0500002d


	//   ....[100]....
        /*026c*/ 	.word	0x0500002d


	//   ....[101]....
        /*0270*/ 	.word	0x0500002d


	//   ....[102]....
        /*0274*/ 	.word	0x0500002d


	//   ....[103]....
        /*0278*/ 	.word	0x0500002d


	//   ....[104]....
        /*027c*/ 	.word	0x0500002d


	//   ....[105]....
        /*0280*/ 	.word	0x0500002d


	//   ....[106]....
        /*0284*/ 	.word	0x0500002d


	//   ....[107]....
        /*0288*/ 	.word	0x0500002d


	//   ....[108]....
        /*028c*/ 	.word	0x0500002d


	//   ....[109]....
        /*0290*/ 	.word	0x0500002d


	//   ....[110]....
        /*0294*/ 	.word	0x0500002d


	//   ....[111]....
        /*0298*/ 	.word	0x0500002d


	//   ....[112]....
        /*029c*/ 	.word	0x0500002d


	//   ....[113]....
        /*02a0*/ 	.word	0x0500002d


	//   ....[114]....
        /*02a4*/ 	.word	0x0500002d


	//   ....[115]....
        /*02a8*/ 	.word	0x0500002d


	//   ....[116]....
        /*02ac*/ 	.word	0x0500002d


	//   ....[117]....
        /*02b0*/ 	.word	0x0500002d


	//   ....[118]....
        /*02b4*/ 	.word	0x0500002d


	//   ....[119]....
        /*02b8*/ 	.word	0x0500002d


	//   ....[120]....
        /*02bc*/ 	.word	0x0500002d


	//   ....[121]....
        /*02c0*/ 	.word	0x0500002d


	//   ....[122]....
        /*02c4*/ 	.word	0x0500002d


	//   ....[123]....
        /*02c8*/ 	.word	0x0500002d


	//   ....[124]....
        /*02cc*/ 	.word	0x0500002d


	//   ....[125]....
        /*02d0*/ 	.word	0x0500002d


	//----- nvinfo : EIATTR_COOP_GROUP_INSTR_OFFSETS
	.align		4
.L_655:
        /*02d4*/ 	.byte	0x04, 0x28
        /*02d6*/ 	.short	(.L_657 - .L_656)


	//   ....[0]....
.L_656:
        /*02d8*/ 	.word	0x00004220


	//   ....[1]....
        /*02dc*/ 	.word	0x00004260


	//   ....[2]....
        /*02e0*/ 	.word	0x00004290


	//   ....[3]....
        /*02e4*/ 	.word	0x000042b0


	//   ....[4]....
        /*02e8*/ 	.word	0x000051e0


	//   ....[5]....
        /*02ec*/ 	.word	0x00005220


	//   ....[6]....
        /*02f0*/ 	.word	0x000052b0


	//   ....[7]....
        /*02f4*/ 	.word	0x000052d0


	//   ....[8]....
        /*02f8*/ 	.word	0x00005320


	//   ....[9]....
        /*02fc*/ 	.word	0x00005330


	//   ....[10]....
        /*0300*/ 	.word	0x000053d0


	//   ....[11]....
        /*0304*/ 	.word	0x00005410


	//   ....[12]....
        /*0308*/ 	.word	0x000055a0


	//   ....[13]....
        /*030c*/ 	.word	0x000055e0


	//   ....[14]....
        /*0310*/ 	.word	0x00007500


	//   ....[15]....
        /*0314*/ 	.word	0x00007530


	//   ....[16]....
        /*0318*/ 	.word	0x00007580


	//   ....[17]....
        /*031c*/ 	.word	0x000075a0


	//   ....[18]....
        /*0320*/ 	.word	0x000075d0


	//   ....[19]....
        /*0324*/ 	.word	0x000075e0


	//   ....[20]....
        /*0328*/ 	.word	0x00007610


	//   ....[21]....
        /*032c*/ 	.word	0x00007620


	//   ....[22]....
        /*0330*/ 	.word	0x000077c0


	//   ....[23]....
        /*0334*/ 	.word	0x000077f0


	//   ....[24]....
        /*0338*/ 	.word	0x00007840


	//   ....[25]....
        /*033c*/ 	.word	0x00007860


	//   ....[26]....
        /*0340*/ 	.word	0x00007890


	//   ....[27]....
        /*0344*/ 	.word	0x000078a0


	//   ....[28]....
        /*0348*/ 	.word	0x000078d0


	//   ....[29]....
        /*034c*/ 	.word	0x000078e0


	//   ....[30]....
        /*0350*/ 	.word	0x00007a60


	//   ....[31]....
        /*0354*/ 	.word	0x00007a90


	//   ....[32]....
        /*0358*/ 	.word	0x00007ae0


	//   ....[33]....
        /*035c*/ 	.word	0x00007b00


	//   ....[34]....
        /*0360*/ 	.word	0x00007b30


	//   ....[35]....
        /*0364*/ 	.word	0x00007b40


	//   ....[36]....
        /*0368*/ 	.word	0x00007b70


	//   ....[37]....
        /*036c*/ 	.word	0x00007b80


	//   ....[38]....
        /*0370*/ 	.word	0x00007e80


	//   ....[39]....
        /*0374*/ 	.word	0x00007f80


	//   ....[40]....
        /*0378*/ 	.word	0x00007fa0


	//   ....[41]....
        /*037c*/ 	.word	0x00007fc0


	//   ....[42]....
        /*0380*/ 	.word	0x00007ff0


	//   ....[43]....
        /*0384*/ 	.word	0x00008000


	//   ....[44]....
        /*0388*/ 	.word	0x00008030


	//   ....[45]....
        /*038c*/ 	.word	0x00008050


	//   ....[46]....
        /*0390*/ 	.word	0x00008070


	//   ....[47]....
        /*0394*/ 	.word	0x00008090


	//   ....[48]....
        /*0398*/ 	.word	0x000080b0


	//   ....[49]....
        /*039c*/ 	.word	0x000080d0


	//   ....[50]....
        /*03a0*/ 	.word	0x000080f0


	//   ....[51]....
        /*03a4*/ 	.word	0x00008110


	//   ....[52]....
        /*03a8*/ 	.word	0x00008150


	//   ....[53]....
        /*03ac*/ 	.word	0x00008180


	//   ....[54]....
        /*03b0*/ 	.word	0x000081a0


	//   ....[55]....
        /*03b4*/ 	.word	0x000081d0


	//   ....[56]....
        /*03b8*/ 	.word	0x000081f0


	//   ....[57]....
        /*03bc*/ 	.word	0x00008220


	//   ....[58]....
        /*03c0*/ 	.word	0x00008230


	//   ....[59]....
        /*03c4*/ 	.word	0x00008240


	//   ....[60]....
        /*03c8*/ 	.word	0x00008290


	//   ....[61]....
        /*03cc*/ 	.word	0x000082e0


	//   ....[62]....
        /*03d0*/ 	.word	0x00008300


	//   ....[63]....
        /*03d4*/ 	.word	0x00008340


	//   ....[64]....
        /*03d8*/ 	.word	0x00008380


	//   ....[65]....
        /*03dc*/ 	.word	0x00008390


	//   ....[66]....
        /*03e0*/ 	.word	0x000083a0


	//   ....[67]....
        /*03e4*/ 	.word	0x000083c0


	//   ....[68]....
        /*03e8*/ 	.word	0x00008530


	//   ....[69]....
        /*03ec*/ 	.word	0x00008590


	//   ....[70]....
        /*03f0*/ 	.word	0x000086c0


	//   ....[71]....
        /*03f4*/ 	.word	0x00008710


	//   ....[72]....
        /*03f8*/ 	.word	0x00008780


	//   ....[73]....
        /*03fc*/ 	.word	0x000087e0


	//   ....[74]....
        /*0400*/ 	.word	0x00008850


	//   ....[75]....
        /*0404*/ 	.word	0x000088b0


	//   ....[76]....
        /*0408*/ 	.word	0x00008920


	//   ....[77]....
        /*040c*/ 	.word	0x00008980


	//   ....[78]....
        /*0410*/ 	.word	0x00008a30


	//   ....[79]....
        /*0414*/ 	.word	0x00008ac0


	//   ....[80]....
        /*0418*/ 	.word	0x00008b30


	//   ....[81]....
        /*041c*/ 	.word	0x00008b90


	//   ....[82]....
        /*0420*/ 	.word	0x00008c00


	//   ....[83]....
        /*0424*/ 	.word	0x00008c60


	//   ....[84]....
        /*0428*/ 	.word	0x00008cd0


	//   ....[85]....
        /*042c*/ 	.word	0x00008d30


	//   ....[86]....
        /*0430*/ 	.word	0x00008de0


	//   ....[87]....
        /*0434*/ 	.word	0x00008e70


	//   ....[88]....
        /*0438*/ 	.word	0x00008ee0


	//   ....[89]....
        /*043c*/ 	.word	0x00008f40


	//   ....[90]....
        /*0440*/ 	.word	0x00008fb0


	//   ....[91]....
        /*0444*/ 	.word	0x00009010


	//   ....[92]....
        /*0448*/ 	.word	0x00009080


	//   ....[93]....
        /*044c*/ 	.word	0x000090e0


	//   ....[94]....
        /*0450*/ 	.word	0x00009190


	//   ....[95]....
        /*0454*/ 	.word	0x00009250


	//   ....[96]....
        /*0458*/ 	.word	0x00009380


	//   ....[97]....
        /*045c*/ 	.word	0x000093e0


	//   ....[98]....
        /*0460*/ 	.word	0x00009470


	//   ....[99]....
        /*0464*/ 	.word	0x000094d0


	//   ....[100]....
        /*0468*/ 	.word	0x00009550


	//   ....[101]....
        /*046c*/ 	.word	0x00009600


	//   ....[102]....
        /*0470*/ 	.word	0x00009680


	//   ....[103]....
        /*0474*/ 	.word	0x00009700


	//   ....[104]....
        /*0478*/ 	.word	0x00009770


	//   ....[105]....
        /*047c*/ 	.word	0x000097d0


	//   ....[106]....
        /*0480*/ 	.word	0x00009840


	//   ....[107]....
        /*0484*/ 	.word	0x000098a0


	//   ....[108]....
        /*0488*/ 	.word	0x00009970


	//   ....[109]....
        /*048c*/ 	.word	0x000099e0


	//   ....[110]....
        /*0490*/ 	.word	0x00009aa0


	//   ....[111]....
        /*0494*/ 	.word	0x00009bd0


	//   ....[112]....
        /*0498*/ 	.word	0x00009c40


	//   ....[113]....
        /*049c*/ 	.word	0x00009ca0


	//   ....[114]....
        /*04a0*/ 	.word	0x00009d10


	//   ....[115]....
        /*04a4*/ 	.word	0x00009d70


	//   ....[116]....
        /*04a8*/ 	.word	0x00009de0


	//   ....[117]....
        /*04ac*/ 	.word	0x00009e40


	//   ....[118]....
        /*04b0*/ 	.word	0x00009ed0


	//   ....[119]....
        /*04b4*/ 	.word	0x00009f50


	//   ....[120]....
        /*04b8*/ 	.word	0x00009fc0


	//   ....[121]....
        /*04bc*/ 	.word	0x0000a020


	//   ....[122]....
        /*04c0*/ 	.word	0x0000a090


	//   ....[123]....
        /*04c4*/ 	.word	0x0000a0f0


	//   ....[124]....
        /*04c8*/ 	.word	0x0000a160


	//   ....[125]....
        /*04cc*/ 	.word	0x0000a1c0


	//----- nvinfo : EIATTR_EXIT_INSTR_OFFSETS
	.align		4
.L_657:
        /*04d0*/ 	.byte	0x04, 0x1c
        /*04d2*/ 	.short	(.L_659 - .L_658)


	//   ....[0]....
.L_658:
        /*04d4*/ 	.word	0x000064f0


	//   ....[1]....
        /*04d8*/ 	.word	0x00008660


	//----- nvinfo : EIATTR_MAX_THREADS
	.align		4
.L_659:
        /*04dc*/ 	.byte	0x04, 0x05
        /*04de*/ 	.short	(.L_661 - .L_660)
.L_660:
        /*04e0*/ 	.word	0x00000140
        /*04e4*/ 	.word	0x00000001
        /*04e8*/ 	.word	0x00000001


	//----- nvinfo : EIATTR_CRS_STACK_SIZE
	.align		4
.L_661:
        /*04ec*/ 	.byte	0x04, 0x1e
        /*04ee*/ 	.short	(.L_663 - .L_662)
.L_662:
        /*04f0*/ 	.word	0x00000000


	//----- nvinfo : EIATTR_CBANK_PARAM_SIZE
	.align		4
.L_663:
        /*04f4*/ 	.byte	0x03, 0x19
        /*04f6*/ 	.short	0x0060


	//----- nvinfo : EIATTR_PARAM_CBANK
	.align		4
        /*04f8*/ 	.byte	0x04, 0x0a
        /*04fa*/ 	.short	(.L_665 - .L_664)
	.align		4
.L_664:
        /*04fc*/ 	.word	index@(.nv.constant0._ZN13group_norm_v218gn_bwd_cuda_kernelI13__nv_bfloat16Li320ELi1ELi16ELi80ELi1024ELb1ELb1ELi32ELi320ELi320ELi4ELb1ELi4ELb0ELb0ELNS_15WgradSyncMethodE3ENS_16CompileConditionILi900EEEEEvPT_S6_S6_PKS5_S8_S8_S8_PKfflPfPj)
        /*0500*/ 	.short	0x0210
        /*0502*/ 	.short	0x0060


	//----- nvinfo : EIATTR_SW_WAR
	.align		4
.L_665:
        /*0504*/ 	.byte	0x04, 0x36
        /*0506*/ 	.short	(.L_667 - .L_666)
.L_666:
        /*0508*/ 	.word	0x00000008
.L_667:


//--------------------- .nv.info._ZN13group_norm_v218gn_bwd_cuda_kernelI13__nv_bfloat16Li320ELi1ELi16ELi80ELi1024ELb1ELb1ELi64ELi320ELi320ELi4ELb1ELi8ELb0ELb0ELNS_15WgradSyncMethodE3ENS_16CompileConditionILi900EEEEEvPT_S6_S6_PKS5_S8_S8_S8_PKfflPfPj --------------------------
	.section	.nv.info._ZN13group_norm_v218gn_bwd_cuda_kernelI13__nv_bfloat16Li320ELi1ELi16ELi80ELi1024ELb1ELb1ELi64ELi320ELi320ELi4ELb1ELi8ELb0ELb0ELNS_15WgradSyncMethodE3ENS_16CompileConditionILi900EEEEEvPT_S6_S6_PKS5_S8_S8_S8_PKfflPfPj,"",@"SHT_CUDA_INFO"
	.sectionflags	@""
	.align	4


	//----- nvinfo : EIATTR_CUDA_API_VERSION
	.align		4
        /*0000*/ 	.byte	0x04, 0x37
        /*0002*/ 	.short	(.L_669 - .L_668)
.L_668:
        /*0004*/ 	.word	0x00000082


	//----- nvinfo : EIATTR_KPARAM_INFO
	.align		4
.L_669:
        /*0008*/ 	.byte	0x04, 0x17
        /*000a*/ 	.short	(.L_671 - .L_670)
.L_670:
        /*000c*/ 	.word	0x00000000
        /*0010*/ 	.short	0x000b
        /*0012*/ 	.short	0x0058
        /*0014*/ 	.byte	0x00, 0xf0, 0x21, 0x00


	//----- nvinfo : EIATTR_KPARAM_INFO
	.align		4
.L_671:
        /*0018*/ 	.byte	0x04, 0x17
        /*001a*/ 	.short	(.L_673 - .L_672)
.L_672:
        /*001c*/ 	.word	0x00000000
        /*0020*/ 	.short	0x000a
        /*0022*/ 	.short	0x0050
        /*0024*/ 	.byte	0x00, 0xf0, 0x21, 0x00


	//----- nvinfo : EIATTR_KPARAM_INFO
	.align		4
.L_673:
        /*0028*/ 	.byte	0x04, 0x17
        /*002a*/ 	.short	(.L_675 - .L_674)
.L_674:
        /*002c*/ 	.word	0x00000000
        /*0030*/ 	.short	0x0009
        /*0032*/ 	.short	0x0048
        /*0034*/ 	.byte	0x00, 0xf0, 0x21, 0x00


	//----- nvinfo : EIATTR_KPARAM_INFO
	.align		4
.L_675:
        /*0038*/ 	.byte	0x04, 0x17
        /*003a*/ 	.short	(.L_677 - .L_676)
.L_676:
        /*003c*/ 	.word	0x00000000
        /*0040*/ 	.short	0x0008
        /*0042*/ 	.short	0x0040
        /*0044*/ 	.byte	0x00, 0xf0, 0x11, 0x00


	//----- nvinfo : EIATTR_KPARAM_INFO
	.align		4
.L_677:
        /*0048*/ 	.byte	0x04, 0x17
        /*004a*/ 	.short	(.L_679 - .L_678)
.L_678:
        /*004c*/ 	.word	0x00000000
        /*0050*/ 	.short	0x0007
        /*0052*/ 	.short	0x0038
        /*0054*/ 	.byte	0x00, 0xf0, 0x21, 0x00


	//----- nvinfo : EIATTR_KPARAM_INFO
	.align		4
.L_679:
        /*0058*/ 	.byte	0x04, 0x17
        /*005a*/ 	.short	(.L_681 - .L_680)
.L_680:
        /*005c*/ 	.word	0x00000000
        /*0060*/ 	.short	0x0006
        /*0062*/ 	.short	0x0030
        /*0064*/ 	.byte	0x00, 0xf0, 0x21, 0x00


	//----- nvinfo : EIATTR_KPARAM_INFO
	.align		4
.L_681:
        /*0068*/ 	.byte	0x04, 0x17
        /*006a*/ 	.short	(.L_683 - .L_682)
.L_682:
        /*006c*/ 	.word	0x00000000
        /*0070*/ 	.short	0x0005
        /*0072*/ 	.short	0x0028
        /*0074*/ 	.byte	0x00, 0xf0, 0x21, 0x00


	//----- nvinfo : EIATTR_KPARAM_INFO
	.align		4
.L_683:
        /*0078*/ 	.byte	0x04, 0x17
        /*007a*/ 	.short	(.L_685 - .L_684)
.L_684:
        /*007c*/ 	.word	0x00000000
        /*0080*/ 	.short	0x0004
        /*0082*/ 	.short	0x0020
        /*0084*/ 	.byte	0x00, 0xf0, 0x21, 0x00


	//----- nvinfo : EIATTR_KPARAM_INFO
	.align		4
.L_685:
        /*0088*/ 	.byte	0x04, 0x17
        /*008a*/ 	.short	(.L_687 - .L_686)
.L_686:
        /*008c*/ 	.word	0x00000000
        /*0090*/ 	.short	0x0003
        /*0092*/ 	.short	0x0018
        /*0094*/ 	.byte	0x00, 0xf0, 0x21, 0x00


	//----- nvinfo : EIATTR_KPARAM_INFO
	.align		4
.L_687:
        /*0098*/ 	.byte	0x04, 0x17
        /*009a*/ 	.short	(.L_689 - .L_688)
.L_688:
        /*009c*/ 	.word	0x00000000
        /*00a0*/ 	.short	0x0002
        /*00a2*/ 	.short	0x0010
        /*00a4*/ 	.byte	0x00, 0xf0, 0x21, 0x00


	//----- nvinfo : EIATTR_KPARAM_INFO
	.align		4
.L_689:
        /*00a8*/ 	.byte	0x04, 0x17
        /*00aa*/ 	.short	(.L_691 - .L_690)
.L_690:
        /*00ac*/ 	.word	0x00000000
        /*00b0*/ 	.short	0x0001
        /*00b2*/ 	.short	0x0008
        /*00b4*/ 	.byte	0x00, 0xf0, 0x21, 0x00


	//----- nvinfo : EIATTR_KPARAM_INFO
	.align		4
.L_691:
        /*00b8*/ 	.byte	0x04, 0x17
        /*00ba*/ 	.short	(.L_693 - .L_692)
.L_692:
        /*00bc*/ 	.word	0x00000000
        /*00c0*/ 	.short	0x0000
        /*00c2*/ 	.short	0x0000
        /*00c4*/ 	.byte	0x00, 0xf0, 0x21, 0x00


	//----- nvinfo : EIATTR_SPARSE_MMA_MASK
	.align		4
.L_693:
        /*00c8*/ 	.byte	0x03, 0x50
        /*00ca*/ 	.short	0x0000


	//----- nvinfo : EIATTR_MAXREG_COUNT
	.align		4
        /*00cc*/ 	.byte	0x03, 0x1b
        /*00ce*/ 	.short	0x00a8


	//----- nvinfo : EIATTR_NUM_BARRIERS
	.align		4
        /*00d0*/ 	.byte	0x02, 0x4c
        /*00d2*/ 	.byte	0x01
	.zero		1


	//----- nvinfo : EIATTR_ANNOTATIONS
	.align		4
        /*00d4*/ 	.byte	0x04, 0x55
        /*00d6*/ 	.short	(.L_695 - .L_694)


	//   ....[0]....
.L_694:
        /* <DEDUP_REMOVED lines=36> */


	//----- nvinfo : EIATTR_MERCURY_ISA_VERSION
	.align		4
.L_695:
        /*0308*/ 	.byte	0x03, 0x5f
        /*030a*/ 	.short	0x0101


	//----- nvinfo : EIATTR_INT_WARP_WIDE_INSTR_OFFSETS
	.align		4
        /*030c*/ 	.byte	0x04, 0x31
        /*030e*/ 	.short	(.L_697 - .L_696)


	//   ....[0]....
.L_696:
        /*0310*/ 	.word	0x00007d50


	//----- nvinfo : EIATTR_COOP_GROUP_MASK_REGIDS
	.align		4
.L_697:
        /*0314*/ 	.byte	0x04, 0x29
        /*0316*/ 	.short	(.L_699 - .L_698)


	//   ....[0]....
.L_698:
        /*0318*/ 	.word	0xffffffff


	//   ....[1]....
        /*031c*/ 	.word	0xffffffff


	//   ....[2]....
        /*0320*/ 	.word	0xffffffff


	//   ....[3]....
        /*0324*/ 	.word	0xffffffff


	//   ....[4]....
        /*0328*/ 	.word	0xffffffff


	//   ....[5]....
        /*032c*/ 	.word	0xffffffff


	//   ....[6]....
        /*0330*/ 	.word	0xffffffff


	//   ....[7]....
        /*0334*/ 	.word	0xffffffff


	//   ....[8]....
        /*0338*/ 	.word	0xffffffff


	//   ....[9]....
        /*033c*/ 	.word	0xffffffff


	//   ....[10]....
        /*0340*/ 	.word	0xffffffff


	//   ....[11]....
        /*0344*/ 	.word	0xffffffff


	//   ....[12]....
        /*0348*/ 	.word	0x05000020


	//   ....[13]....
        /*034c*/ 	.word	0x0500001f


	//   ....[14]....
        /*0350*/ 	.word	0x05000021


	//   ....[15]....
        /*0354*/ 	.word	0x05000022


	//   ....[16]....
        /*0358*/ 	.word	0x05000024


	//   ....[17]....
        /*035c*/ 	.word	0x05000023


	//   ....[18]....
        /*0360*/ 	.word	0x05000025


	//   ....[19]....
        /*0364*/ 	.word	0x0500001a


	//   ....[20]....
        /*0368*/ 	.word	0x05000024


	//   ....[21]....
        /*036c*/ 	.word	0x05000023


	//   ....[22]....
        /*0370*/ 	.word	0x05000025


	//   ....[23]....
        /*0374*/ 	.word	0x0500002a


	//   ....[24]....
        /*0378*/ 	.word	0x0500002c


	//   ....[25]....
        /*037c*/ 	.word	0x05000029


	//   ....[26]....
        /*0380*/ 	.word	0x0500002b


	//   ....[27]....
        /*0384*/ 	.word	0x0500001e


	//   ....[28]....
        /*0388*/ 	.word	0x05000024


	//   ....[29]....
        /*038c*/ 	.word	0x05000023


	//   ....[30]....
        /*0390*/ 	.word	0x05000025


	//   ....[31]....
        /*0394*/ 	.word	0x0500002a


	//   ....[32]....
        /*0398*/ 	.word	0x0500002c


	//   ....[33]....
        /*039c*/ 	.word	0x05000029


	//   ....[34]....
        /*03a0*/ 	.word	0x0500002b


	//   ....[35]....
        /*03a4*/ 	.word	0x0500001e


	//   ....[36]....
        /*03a8*/ 	.word	0x0500001e


	//   ....[37]....
        /*03ac*/ 	.word	0x0500001f


	//   ....[38]....
        /*03b0*/ 	.word	0x05000032


	//   ....[39]....
        /*03b4*/ 	.word	0x05000021


	//   ....[40]....
        /*03b8*/ 	.word	0x05000020


	//   ....[41]....
        /*03bc*/ 	.word	0x05000031


	//   ....[42]....
        /*03c0*/ 	.word	0x0500001f


	//   ....[43]....
        /*03c4*/ 	.word	0x05000034


	//   ....[44]....
        /*03c8*/ 	.word	0x0500001e


	//   ....[45]....
        /*03cc*/ 	.word	0x05000031


	//   ....[46]....
        /*03d0*/ 	.word	0x05000020


	//   ....[47]....
        /*03d4*/ 	.word	0x05000021


	//   ....[48]....
        /*03d8*/ 	.word	0x05000030


	//   ....[49]....
        /*03dc*/ 	.word	0x05000033


	//   ....[50]....
        /*03e0*/ 	.word	0x0500001c


	//   ....[51]....
        /*03e4*/ 	.word	0x0500002d


	//   ....[52]....
        /*03e8*/ 	.word	0x0500001d


	//   ....[53]....
        /*03ec*/ 	.word	0x05000031


	//   ....[54]....
        /*03f0*/ 	.word	0x05000030


	//   ....[55]....
        /*03f4*/ 	.word	0x05000034


	//   ....[56]....
        /*03f8*/ 	.word	0x0500002b


	//   ....[57]....
        /*03fc*/ 	.word	0x0500002e


	//   ....[58]....
        /*0400*/ 	.word	0x05000020


	//   ....[59]....
        /*0404*/ 	.word	0x05000021


	//   ....[60]....
        /*0408*/ 	.word	0x05000022


	//   ....[61]....
        /*040c*/ 	.word	0x05000023


	//   ....[62]....
        /*0410*/ 	.word	0x05000029


	//   ....[63]....
        /*0414*/ 	.word	0x0500002b


	//   ....[64]....
        /*0418*/ 	.word	0x05000030


	//   ....[65]....
        /*041c*/ 	.word	0x0500002f


	//   ....[66]....
        /*0420*/ 	.word	0x05000022


	//   ....[67]....
        /*0424*/ 	.word	0x05000019


	//   ....[68]....
        /*0428*/ 	.word	0x05000033


	//   ....[69]....
        /*042c*/ 	.word	0x05000033


	//   ....[70]....
        /*0430*/ 	.word	0x05000033


	//   ....[71]....
        /*0434*/ 	.word	0x05000033


	//   ....[72]....
        /*0438*/ 	.word	0x05000033


	//   ....[73]....
        /*043c*/ 	.word	0x05000033


	//   ....[74]....
        /*0440*/ 	.word	0x05000033


	//   ....[75]....
        /*0444*/ 	.word	0x05000033


	//   ....[76]....
        /*0448*/ 	.word	0x05000033


	//   ....[77]....
        /*044c*/ 	.word	0x05000033


	//   ....[78]....
        /*0450*/ 	.word	0x05000033


	//   ....[79]....
        /*0454*/ 	.word	0x05000033


	//   ....[80]....
        /*0458*/ 	.word	0x05000033


	//   ....[81]....
        /*045c*/ 	.word	0x05000033


	//   ....[82]....
        /*0460*/ 	.word	0x05000033


	//   ....[83]....
        /*0464*/ 	.word	0x05000033


	//   ....[84]....
        /*0468*/ 	.word	0x05000033


	//   ....[85]....
        /*046c*/ 	.word	0x05000033


	//   ....[86]....
        /*0470*/ 	.word	0x05000033


	//   ....[87]....
        /*0474*/ 	.word	0x05000033


	//   ....[88]....
        /*0478*/ 	.word	0x05000033


	//   ....[89]....
        /*047c*/ 	.word	0x05000033


	//   ....[90]....
        /*0480*/ 	.word	0x05000033


	//   ....[91]....
        /*0484*/ 	.word	0x05000033


	//   ....[92]....
        /*0488*/ 	.word	0x05000033


	//   ....[93]....
        /*048c*/ 	.word	0x05000033


	//   ....[94]....
        /*0490*/ 	.word	0x05000033


	//   ....[95]....
        /*0494*/ 	.word	0x05000033


	//   ....[96]....
        /*0498*/ 	.word	0x05000033


	//   ....[97]....
        /*049c*/ 	.word	0x05000033


	//   ....[98]....
        /*04a0*/ 	.word	0x05000033


	//   ....[99]....
        /*04a4*/ 	.word	0x05000033


	//   ....[100]....
        /*04a8*/ 	.word	0x05000033


	//   ....[101]....
        /*04ac*/ 	.word	0x05000033


	//   ....[102]....
        /*04b0*/ 	.word	0x05000033


	//   ....[103]....
        /*04b4*/ 	.word	0x05000033


	//   ....[104]....
        /*04b8*/ 	.word	0x05000033


	//   ....[105]....
        /*04bc*/ 	.word	0x05000033


	//   ....[106]....
        /*04c0*/ 	.word	0x05000033


	//   ....[107]....
        /*04c4*/ 	.word	0x05000033


	//   ....[108]....
        /*04c8*/ 	.word	0x05000033


	//   ....[109]....
        /*04cc*/ 	.word	0x05000033


	//   ....[110]....
        /*04d0*/ 	.word	0x05000033


	//   ....[111]....
        /*04d4*/ 	.word	0x05000033


	//   ....[112]....
        /*04d8*/ 	.word	0x05000033


	//   ....[113]....
        /*04dc*/ 	.word	0x05000033


	//   ....[114]....
        /*04e0*/ 	.word	0x05000033


	//   ....[115]....
        /*04e4*/ 	.word	0x05000033


	//   ....[116]....
        /*04e8*/ 	.word	0x05000033


	//   ....[117]....
        /*04ec*/ 	.word	0x05000033


	//   ....[118]....
        /*04f0*/ 	.word	0x05000033


	//   ....[119]....
        /*04f4*/ 	.word	0x05000033


	//   ....[120]....
        /*04f8*/ 	.word	0x05000033


	//   ....[121]....
        /*04fc*/ 	.word	0x05000033


	//   ....[122]....
        /*0500*/ 	.word	0x05000033


	//   ....[123]....
        /*0504*/ 	.word	0x05000033


	//----- nvinfo : EIATTR_COOP_GROUP_INSTR_OFFSETS
	.align		4
.L_699:
        /*0508*/ 	.byte	0x04, 0x28
        /*050a*/ 	.short	(.L_701 - .L_700)


	//   ....[0]....
.L_700:
        /*050c*/ 	.word	0x00007420


	//   ....[1]....
        /*0510*/ 	.word	0x00007460


	//   ....[2]....
        /*0514*/ 	.word	0x00007580


	//   ....[3]....
        /*0518*/ 	.word	0x000075b0


	//   ....[4]....
        /*051c*/ 	.word	0x00007ec0


	//   ....[5]....
        /*0520*/ 	.word	0x00007ee0


	//   ....[6]....
        /*0524*/ 	.word	0x00007f00


	//   ....[7]....
        /*0528*/ 	.word	0x00007f20


	//   ....[8]....
        /*052c*/ 	.word	0x00007f40


	//   ....[9]....
        /*0530*/ 	.word	0x00007f60


	//   ....[10]....
        /*0534*/ 	.word	0x00007f80


	//   ....[11]....
        /*0538*/ 	.word	0x00007fa0


	//   ....[12]....
        /*053c*/ 	.word	0x0000c2d0


	//   ....[13]....
        /*0540*/ 	.word	0x0000c300


	//   ....[14]....
        /*0544*/ 	.word	0x0000c350


	//   ....[15]....
        /*0548*/ 	.word	0x0000c370


	//   ....[16]....
        /*054c*/ 	.word	0x0000c3a0


	//   ....[17]....
        /*0550*/ 	.word	0x0000c3b0


	//   ....[18]....
        /*0554*/ 	.word	0x0000c3e0


	//   ....[19]....
        /*0558*/ 	.word	0x0000c3f0


	//   ....[20]....
        /*055c*/ 	.word	0x0000c580


	//   ....[21]....
        /*0560*/ 	.word	0x0000c5b0


	//   ....[22]....
        /*0564*/ 	.word	0x0000c600


	//   ....[23]....
        /*0568*/ 	.word	0x0000c620


	//   ....[24]....
        /*056c*/ 	.word	0x0000c650


	//   ....[25]....
        /*0570*/ 	.word	0x0000c660


	//   ....[26]....
        /*0574*/ 	.word	0x0000c690


	//   ....[27]....
        /*0578*/ 	.word	0x0000c6a0


	//   ....[28]....
        /*057c*/ 	.word	0x0000c7e0


	//   ....[29]....
        /*0580*/ 	.word	0x0000c810


	//   ....[30]....
        /*0584*/ 	.word	0x0000c860


	//   ....[31]....
        /*0588*/ 	.word	0x0000c880


	//   ....[32]....
        /*058c*/ 	.word	0x0000c8b0


	//   ....[33]....
        /*0590*/ 	.word	0x0000c8c0


	//   ....[34]....
        /*0594*/ 	.word	0x0000c8f0


	//   ....[35]....
        /*0598*/ 	.word	0x0000c900


	//   ....[36]....
        /*059c*/ 	.word	0x0000cc20


	//   ....[37]....
        /*05a0*/ 	.word	0x0000cc50


	//   ....[38]....
        /*05a4*/ 	.word	0x0000cc80


	//   ....[39]....
        /*05a8*/ 	.word	0x0000ccd0


	//   ....[40]....
        /*05ac*/ 	.word	0x0000ccf0


	//   ....[41]....
        /*05b0*/ 	.word	0x0000cd20


	//   ....[42]....
        /*05b4*/ 	.word	0x0000cd40


	//   ....[43]....
        /*05b8*/ 	.word	0x0000cd60


	//   ....[44]....
        /*05bc*/ 	.word	0x0000cd80


	//   ....[45]....
        /*05c0*/ 	.word	0x0000cda0


	//   ....[46]....
        /*05c4*/ 	.word	0x0000cdc0


	//   ....[47]....
        /*05c8*/ 	.word	0x0000cde0


	//   ....[48]....
        /*05cc*/ 	.word	0x0000ce00


	//   ....[49]....
        /*05d0*/ 	.word	0x0000ce30


	//   ....[50]....
        /*05d4*/ 	.word	0x0000ce70


	//   ....[51]....
        /*05d8*/ 	.word	0x0000ce90


	//   ....[52]....
        /*05dc*/ 	.word	0x0000ceb0


	//   ....[53]....
        /*05e0*/ 	.word	0x0000ced0


	//   ....[54]....
        /*05e4*/ 	.word	0x0000cf00


	//   ....[55]....
        /*05e8*/ 	.word	0x0000cf30


	//   ....[56]....
        /*05ec*/ 	.word	0x0000cf50


	//   ....[57]....
        /*05f0*/ 	.word	0x0000cf70


	//   ....[58]....
        /*05f4*/ 	.word	0x0000cf90


	//   ....[59]....
        /*05f8*/ 	.word	0x0000cfc0


	//   ....[60]....
        /*05fc*/ 	.word	0x0000d010


	//   ....[61]....
        /*0600*/ 	.word	0x0000d040


	//   ....[62]....
        /*0604*/ 	.word	0x0000d070


	//   ....[63]....
        /*0608*/ 	.word	0x0000d0a0


	//   ....[64]....
        /*060c*/ 	.word	0x0000d0d0


	//   ....[65]....
        /*0610*/ 	.word	0x0000d100


	//   ....[66]....
        /*0614*/ 	.word	0x0000d230


	//   ....[67]....
        /*0618*/ 	.word	0x0000d280


	//   ....[68]....
        /*061c*/ 	.word	0x0000d3b0


	//   ....[69]....
        /*0620*/ 	.word	0x0000d400


	//   ....[70]....
        /*0624*/ 	.word	0x0000d470


	//   ....[71]....
        /*0628*/ 	.word	0x0000d4d0


	//   ....[72]....
        /*062c*/ 	.word	0x0000d540


	//   ....[73]....
        /*0630*/ 	.word	0x0000d5a0


	//   ....[74]....
        /*0634*/ 	.word	0x0000d610


	//   ....[75]....
        /*0638*/ 	.word	0x0000d670


	//   ....[76]....
        /*063c*/ 	.word	0x0000d720


	//   ....[77]....
        /*0640*/ 	.word	0x0000d7b0


	//   ....[78]....
        /*0644*/ 	.word	0x0000d820


	//   ....[79]....
        /*0648*/ 	.word	0x0000d880


	//   ....[80]....
        /*064c*/ 	.word	0x0000d8f0


	//   ....[81]....
        /*0650*/ 	.word	0x0000d950


	//   ....[82]....
        /*0654*/ 	.word	0x0000d9c0


	//   ....[83]....
        /*0658*/ 	.word	0x0000da20


	//   ....[84]....
        /*065c*/ 	.word	0x0000dad0


	//   ....[85]....
        /*0660*/ 	.word	0x0000db60


	//   ....[86]....
        /*0664*/ 	.word	0x0000dbd0


	//   ....[87]....
        /*0668*/ 	.word	0x0000dc30


	//   ....[88]....
        /*066c*/ 	.word	0x0000dca0


	//   ....[89]....
        /*0670*/ 	.word	0x0000dd00


	//   ....[90]....
        /*0674*/ 	.word	0x0000dd70


	//   ....[91]....
        /*0678*/ 	.word	0x0000ddd0


	//   ....[92]....
        /*067c*/ 	.word	0x0000de80


	//   ....[93]....
        /*0680*/ 	.word	0x0000df40


	//   ....[94]....
        /*0684*/ 	.word	0x0000e070


	//   ....[95]....
        /*0688*/ 	.word	0x0000e0f0


	//   ....[96]....
        /*068c*/ 	.word	0x0000e1a0


	//   ....[97]....
        /*0690*/ 	.word	0x0000e200


	//   ....[98]....
        /*0694*/ 	.word	0x0000e280


	//   ....[99]....
        /*0698*/ 	.word	0x0000e350


	//   ....[100]....
        /*069c*/ 	.word	0x0000e3d0


	//   ....[101]....
        /*06a0*/ 	.word	0x0000e470


	//   ....[102]....
        /*06a4*/ 	.word	0x0000e530


	//   ....[103]....
        /*06a8*/ 	.word	0x0000e590


	//   ....[104]....
        /*06ac*/ 	.word	0x0000e600


	//   ....[105]....
        /*06b0*/ 	.word	0x0000e660


	//   ....[106]....
        /*06b4*/ 	.word	0x0000e6d0


	//   ....[107]....
        /*06b8*/ 	.word	0x0000e730


	//   ....[108]....
        /*06bc*/ 	.word	0x0000e7b0


	//   ....[109]....
        /*06c0*/ 	.word	0x0000e830


	//   ....[110]....
        /*06c4*/ 	.word	0x0000e8a0


	//   ....[111]....
        /*06c8*/ 	.word	0x0000e900


	//   ....[112]....
        /*06cc*/ 	.word	0x0000e970


	//   ....[113]....
        /*06d0*/ 	.word	0x0000e9d0


	//   ....[114]....
        /*06d4*/ 	.word	0x0000ea40


	//   ....[115]....
        /*06d8*/ 	.word	0x0000eaa0


	//   ....[116]....
        /*06dc*/ 	.word	0x0000eb00


	//   ....[117]....
        /*06e0*/ 	.word	0x0000eb70


	//   ....[118]....
        /*06e4*/ 	.word	0x0000ebe0


	//   ....[119]....
        /*06e8*/ 	.word	0x0000ec40


	//   ....[120]....
        /*06ec*/ 	.word	0x0000ecb0


	//   ....[121]....
        /*06f0*/ 	.word	0x0000ed10


	//   ....[122]....
        /*06f4*/ 	.word	0x0000edd0


	//   ....[123]....
        /*06f8*/ 	.word	0x0000ee60


	//----- nvinfo : EIATTR_EXIT_INSTR_OFFSETS
	.align		4
.L_701:
        /*06fc*/ 	.byte	0x04, 0x1c
        /*06fe*/ 	.short	(.L_703 - .L_702)


	//   ....[0]....
.L_702:
        /*0700*/ 	.word	0x0000b2a0


	//   ....[1]....
        /*0704*/ 	.word	0x0000d350


	//----- nvinfo : EIATTR_MAX_THREADS
	.align		4
.L_703:
        /*0708*/ 	.byte	0x04, 0x05
        /*070a*/ 	.short	(.L_705 - .L_704)
.L_704:
        /*070c*/ 	.word	0x00000140
        /*0710*/ 	.word	0x00000001
        /*0714*/ 	.word	0x00000001


	//----- nvinfo : EIATTR_CRS_STACK_SIZE
	.align		4
.L_705:
        /*0718*/ 	.byte	0x04, 0x1e
        /*071a*/ 	.short	(.L_707 - .L_706)
.L_706:
        /*071c*/ 	.word	0x00000000


	//----- nvinfo : EIATTR_CBANK_PARAM_SIZE
	.align		4
.L_707:
        /*0720*/ 	.byte	0x03, 0x19
        /*0722*/ 	.short	0x0060


	//----- nvinfo : EIATTR_PARAM_CBANK
	.align		4
        /*0724*/ 	.byte	0x04, 0x0a
        /*0726*/ 	.short	(.L_709 - .L_708)
	.align		4
.L_708:
        /*0728*/ 	.word	index@(.nv.constant0._ZN13group_norm_v218gn_bwd_cuda_kernelI13__nv_bfloat16Li320ELi1ELi16ELi80ELi1024ELb1ELb1ELi64ELi320ELi320ELi4ELb1ELi8ELb0ELb0ELNS_15WgradSyncMethodE3ENS_16CompileConditionILi900EEEEEvPT_S6_S6_PKS5_S8_S8_S8_PKfflPfPj)
        /*072c*/ 	.short	0x0210
        /*072e*/ 	.short	0x0060


	//----- nvinfo : EIATTR_SW_WAR
	.align		4
.L_709:
        /*0730*/ 	.byte	0x04, 0x36
        /*0732*/ 	.short	(.L_711 - .L_710)
.L_710:
        /*0734*/ 	.word	0x00000008
.L_711:


//--------------------- .nv.info._ZN13group_norm_v218gn_bwd_cuda_kernelI13__nv_bfloat16Li320ELi2ELi16ELi80ELi1024ELb1ELb1ELi32ELi320ELi320ELi4ELb1ELi8ELb0ELb0ELNS_15WgradSyncMethodE3ENS_16CompileConditionILi900EEEEEvPT_S6_S6_PKS5_S8_S8_S8_PKfflPfPj --------------------------
	.section	.nv.info._ZN13group_norm_v218gn_bwd_cuda_kernelI13__nv_bfloat16Li320ELi2ELi16ELi80ELi1024ELb1ELb1ELi32ELi320ELi320ELi4ELb1ELi8ELb0ELb0ELNS_15WgradSyncMethodE3ENS_16CompileConditionILi900EEEEEvPT_S6_S6_PKS5_S8_S8_S8_PKfflPfPj,"",@"SHT_CUDA_INFO"
	.sectionflags	@""
	.align	4


	//----- nvinfo : EIATTR_CUDA_API_VERSION
	.align		4
        /*0000*/ 	.byte	0x04, 0x37
        /*0002*/ 	.short	(.L_713 - .L_712)
.L_712:
        /*0004*/ 	.word	0x00000082


	//----- nvinfo : EIATTR_KPARAM_INFO
	.align		4
.L_713:
        /*0008*/ 	.byte	0x04, 0x17
        /*000a*/ 	.short	(.L_715 - .L_714)
.L_714:
        /*000c*/ 	.word	0x00000000
        /*0010*/ 	.short	0x000b
        /*0012*/ 	.short	0x0058
        /*0014*/ 	.byte	0x00, 0xf0, 0x21, 0x00


	//----- nvinfo : EIATTR_KPARAM_INFO
	.align		4
.L_715:
        /*0018*/ 	.byte	0x04, 0x17
        /*001a*/ 	.short	(.L_717 - .L_716)
.L_716:
        /*001c*/ 	.word	0x00000000
        /*0020*/ 	.short	0x000a
        /*0022*/ 	.short	0x0050
        /*0024*/ 	.byte	0x00, 0xf0, 0x21, 0x00


	//----- nvinfo : EIATTR_KPARAM_INFO
	.align		4
.L_717:
        /*0028*/ 	.byte	0x04, 0x17
        /*002a*/ 	.short	(.L_719 - .L_718)
.L_718:
        /*002c*/ 	.word	0x00000000
        /*0030*/ 	.short	0x0009
        /*0032*/ 	.short	0x0048
        /*0034*/ 	.byte	0x00, 0xf0, 0x21, 0x00


	//----- nvinfo : EIATTR_KPARAM_INFO
	.align		4
.L_719:
        /*0038*/ 	.byte	0x04, 0x17
        /*003a*/ 	.short	(.L_721 - .L_720)
.L_720:
        /*003c*/ 	.word	0x00000000
        /*0040*/ 	.short	0x0008
        /*0042*/ 	.short	0x0040
        /*0044*/ 	.byte	0x00, 0xf0, 0x11, 0x00


	//----- nvinfo : EIATTR_KPARAM_INFO
	.align		4
.L_721:
        /*0048*/ 	.byte	0x04, 0x17
        /*004a*/ 	.short	(.L_723 - .L_722)
.L_722:
        /*004c*/ 	.word	0x00000000
        /*0050*/ 	.short	0x0007
        /*0052*/ 	.short	0x0038
        /*0054*/ 	.byte	0x00, 0xf0, 0x21, 0x00


	//----- nvinfo : EIATTR_KPARAM_INFO
	.align		4
.L_723:
        /*0058*/ 	.byte	0x04, 0x17
        /*005a*/ 	.short	(.L_725 - .L_724)
.L_724:
        /*005c*/ 	.word	0x00000000
        /*0060*/ 	.short	0x0006
        /*0062*/ 	.short	0x0030
        /*0064*/ 	.byte	0x00, 0xf0, 0x21, 0x00


	//----- nvinfo : EIATTR_KPARAM_INFO
	.align		4
.L_725:
        /*0068*/ 	.byte	0x04, 0x17
        /*006a*/ 	.short	(.L_727 - .L_726)
.L_726:
        /*006c*/ 	.word	0x00000000
        /*0070*/ 	.short	0x0005
        /*0072*/ 	.short	0x0028
        /*0074*/ 	.byte	0x00, 0xf0, 0x21, 0x00


	//----- nvinfo : EIATTR_KPARAM_INFO
	.align		4
.L_727:
        /*0078*/ 	.byte	0x04, 0x17
        /*007a*/ 	.short	(.L_729 - .L_728)
.L_728:
        /*007c*/ 	.word	0x00000000
        /*0080*/ 	.short	0x0004
        /*0082*/ 	.short	0x0020
        /*0084*/ 	.byte	0x00, 0xf0, 0x21, 0x00


	//----- nvinfo : EIATTR_KPARAM_INFO
	.align		4
.L_729:
        /*0088*/ 	.byte	0x04, 0x17
        /*008a*/ 	.short	(.L_731 - .L_730)
.L_730:
        /*008c*/ 	.word	0x00000000
        /*0090*/ 	.short	0x0003
        /*0092*/ 	.short	0x0018
        /*0094*/ 	.byte	0x00, 0xf0, 0x21, 0x00


	//----- nvinfo : EIATTR_KPARAM_INFO
	.align		4
.L_731:
        /*0098*/ 	.byte	0x04, 0x17
        /*009a*/ 	.short	(.L_733 - .L_732)
.L_732:
        /*009c*/ 	.word	0x00000000
        /*00a0*/ 	.short	0x0002
        /*00a2*/ 	.short	0x0010
        /*00a4*/ 	.byte	0x00, 0xf0, 0x21, 0x00


	//----- nvinfo : EIATTR_KPARAM_INFO
	.align		4
.L_733:
        /*00a8*/ 	.byte	0x04, 0x17
        /*00aa*/ 	.short	(.L_735 - .L_734)
.L_734:
        /*00ac*/ 	.word	0x00000000
        /*00b0*/ 	.short	0x0001
        /*00b2*/ 	.short	0x0008
        /*00b4*/ 	.byte	0x00, 0xf0, 0x21, 0x00


	//----- nvinfo : EIATTR_KPARAM_INFO
	.align		4
.L_735:
        /*00b8*/ 	.byte	0x04, 0x17
        /*00ba*/ 	.short	(.L_737 - .L_736)
.L_736:
        /*00bc*/ 	.word	0x00000000
        /*00c0*/ 	.short	0x0000
        /*00c2*/ 	.short	0x0000
        /*00c4*/ 	.byte	0x00, 0xf0, 0x21, 0x00


	//----- nvinfo : EIATTR_SPARSE_MMA_MASK
	.align		4
.L_737:
        /*00c8*/ 	.byte	0x03, 0x50
        /*00ca*/ 	.short	0x0000


	//----- nvinfo : EIATTR_MAXREG_COUNT
	.align		4
        /*00cc*/ 	.byte	0x03, 0x1b
        /*00ce*/ 	.short	0x0060


	//----- nvinfo : EIATTR_NUM_BARRIERS
	.align		4
        /*00d0*/ 	.byte	0x02, 0x4c
        /*00d2*/ 	.byte	0x01
	.zero		1


	//----- nvinfo : EIATTR_ANNOTATIONS
	.align		4
        /*00d4*/ 	.byte	0x04, 0x55
        /*00d6*/ 	.short	(.L_739 - .L_738)


	//   ....[0]....
.L_738:
        /* <DEDUP_REMOVED lines=25> */


	//----- nvinfo : EIATTR_MERCURY_ISA_VERSION
	.align		4
.L_739:
        /*0258*/ 	.byte	0x03, 0x5f
        /*025a*/ 	.short	0x0101


	//----- nvinfo : EIATTR_COOP_GROUP_MASK_REGIDS
	.align		4
        /*025c*/ 	.byte	0x04, 0x29
        /*025e*/ 	.short	(.L_741 - .L_740)


	//   ....[0]....
.L_740:
        /*0260*/ 	.word	0xffffffff


	//   ....[1]....
        /*0264*/ 	.word	0xffffffff


	//   ....[2]....
        /*0268*/ 	.word	0xffffffff


	//   ....[3]....
        /*026c*/ 	.word	0xffffffff


	//   ....[4]....
        /*0270*/ 	.word	0xffffffff


	//   ....[5]....
        /*0274*/ 	.word	0xffffffff


	//   ....[6]....
        /*0278*/ 	.word	0xffffffff


	//   ....[7]....
        /*027c*/ 	.word	0xffffffff


	//   ....[8]....
        /*0280*/ 	.word	0xffffffff


	//   ....[9]....
        /*0284*/ 	.word	0xffffffff


	//   ....[10]....
        /*0288*/ 	.word	0xffffffff


	//   ....[11]....
        /*028c*/ 	.word	0xffffffff


	//   ....[12]....
        /*0290*/ 	.word	0xffffffff


	//   ....[13]....
        /*0294*/ 	.word	0xffffffff


	//   ....[14]....
        /*0298*/ 	.word	0x0500000f


	//   ....[15]....
        /*029c*/ 	.word	0x05000016


	//   ....[16]....
        /*02a0*/ 	.word	0x05000018


	//   ....[17]....
        /*02a4*/ 	.word	0x05000011


	//   ....[18]....
        /*02a8*/ 	.word	0x0500001d


	//   ....[19]....
        /*02ac*/ 	.word	0x05000012


	//   ....[20]....
        /*02b0*/ 	.word	0x05000016


	//   ....[21]....
        /*02b4*/ 	.word	0x05000017


	//   ....[22]....
        /*02b8*/ 	.word	0x05000016


	//   ....[23]....
        /*02bc*/ 	.word	0x0500000f


	//   ....[24]....
        /*02c0*/ 	.word	0x05000011


	//   ....[25]....
        /*02c4*/ 	.word	0x05000018


	//   ....[26]....
        /*02c8*/ 	.word	0x05000022


	//   ....[27]....
        /*02cc*/ 	.word	0x05000021


	//   ....[28]....
        /*02d0*/ 	.word	0x0500000f


	//   ....[29]....
        /*02d4*/ 	.word	0x05000016


	//   ....[30]....
        /*02d8*/ 	.word	0x05000016


	//   ....[31]....
        /*02dc*/ 	.word	0x0500000f


	//   ....[32]....
        /*02e0*/ 	.word	0x05000011


	//   ....[33]....
        /*02e4*/ 	.word	0x05000018


	//   ....[34]....
        /*02e8*/ 	.word	0x05000022


	//   ....[35]....
        /*02ec*/ 	.word	0x05000021


	//   ....[36]....
        /*02f0*/ 	.word	0x0500000f


	//   ....[37]....
        /*02f4*/ 	.word	0x05000016


	//   ....[38]....
        /*02f8*/ 	.word	0x0500000f


	//   ....[39]....
        /*02fc*/ 	.word	0x05000016


	//   ....[40]....
        /*0300*/ 	.word	0x05000022


	//   ....[41]....
        /*0304*/ 	.word	0x05000018


	//   ....[42]....
        /*0308*/ 	.word	0x0500001c


	//   ....[43]....
        /*030c*/ 	.word	0x0500002e


	//   ....[44]....
        /*0310*/ 	.word	0x05000024


	//   ....[45]....
        /*0314*/ 	.word	0x05000017


	//   ....[46]....
        /*0318*/ 	.word	0x05000016


	//   ....[47]....
        /*031c*/ 	.word	0x0500001b


	//   ....[48]....
        /*0320*/ 	.word	0x0500000f


	//   ....[49]....
        /*0324*/ 	.word	0x05000011


	//   ....[50]....
        /*0328*/ 	.word	0x05000029


	//   ....[51]....
        /*032c*/ 	.word	0x05000023


	//   ....[52]....
        /*0330*/ 	.word	0x0500002c


	//   ....[53]....
        /*0334*/ 	.word	0x05000012


	//   ....[54]....
        /*0338*/ 	.word	0x05000022


	//   ....[55]....
        /*033c*/ 	.word	0x05000025


	//   ....[56]....
        /*0340*/ 	.word	0x05000014


	//   ....[57]....
        /*0344*/ 	.word	0x05000020


	//   ....[58]....
        /*0348*/ 	.word	0x0500001e


	//   ....[59]....
        /*034c*/ 	.word	0x0500001c


	//   ....[60]....
        /*0350*/ 	.word	0x05000027


	//   ....[61]....
        /*0354*/ 	.word	0x0500001b


	//   ....[62]....
        /*0358*/ 	.word	0x05000023


	//   ....[63]....
        /*035c*/ 	.word	0x05000024


	//   ....[64]....
        /*0360*/ 	.word	0x0500002a


	//   ....[65]....
        /*0364*/ 	.word	0x0500002b


	//   ....[66]....
        /*0368*/ 	.word	0x05000031


	//   ....[67]....
        /*036c*/ 	.word	0x05000033


	//   ....[68]....
        /*0370*/ 	.word	0x05000021


	//   ....[69]....
        /*0374*/ 	.word	0x05000011


	//   ....[70]....
        /*0378*/ 	.word	0x0500000f


	//   ....[71]....
        /*037c*/ 	.word	0x0500000f


	//   ....[72]....
        /*0380*/ 	.word	0x0500000f


	//   ....[73]....
        /*0384*/ 	.word	0x0500000f


	//   ....[74]....
        /*0388*/ 	.word	0x0500000f


	//   ....[75]....
        /*038c*/ 	.word	0x0500000f


	//   ....[76]....
        /*0390*/ 	.word	0x0500000f


	//   ....[77]....
        /*0394*/ 	.word	0x0500000f


	//   ....[78]....
        /*0398*/ 	.word	0x0500000f


	//   ....[79]....
        /*039c*/ 	.word	0x0500000f


	//   ....[80]....
        /*03a0*/ 	.word	0x0500000f


	//   ....[81]....
        /*03a4*/ 	.word	0x0500000f


	//   ....[82]....
        /*03a8*/ 	.word	0x0500000f


	//   ....[83]....
        /*03ac*/ 	.word	0x0500000f


	//   ....[84]....
        /*03b0*/ 	.word	0x0500000f


	//   ....[85]....
        /*03b4*/ 	.word	0x0500000f


	//   ....[86]....
        /*03b8*/ 	.word	0x0500000f


	//   ....[87]....
        /*03bc*/ 	.word	0x0500000f


	//   ....[88]....
        /*03c0*/ 	.word	0x0500000f


	//   ....[89]....
        /*03c4*/ 	.word	0x0500000f


	//   ....[90]....
        /*03c8*/ 	.word	0x0500000f


	//   ....[91]....
        /*03cc*/ 	.word	0x0500000f


	//   ....[92]....
        /*03d0*/ 	.word	0x0500000f


	//   ....[93]....
        /*03d4*/ 	.word	0x0500000f


	//   ....[94]....
        /*03d8*/ 	.word	0x0500000f


	//   ....[95]....
        /*03dc*/ 	.word	0x0500000f


	//   ....[96]....
        /*03e0*/ 	.word	0x0500000f


	//   ....[97]....
        /*03e4*/ 	.word	0x0500000f


	//   ....[98]....
        /*03e8*/ 	.word	0x0500000f


	//   ....[99]....
        /*03ec*/ 	.word	0x0500000f


	//   ....[100]....
        /*03f0*/ 	.word	0x0500000f


	//   ....[101]....
        /*03f4*/ 	.word	0x0500000f


	//   ....[102]....
        /*03f8*/ 	.word	0x0500000f


	//   ....[103]....
        /*03fc*/ 	.word	0x0500000f


	//   ....[104]....
        /*0400*/ 	.word	0x0500000f


	//   ....[105]....
        /*0404*/ 	.word	0x0500000f


	//   ....[106]....
        /*0408*/ 	.word	0x0500000f


	//   ....[107]....
        /*040c*/ 	.word	0x0500000f


	//   ....[108]....
        /*0410*/ 	.word	0x0500000f


	//   ....[109]....
        /*0414*/ 	.word	0x0500000f


	//   ....[110]....
        /*0418*/ 	.word	0x0500000f


	//   ....[111]....
        /*041c*/ 	.word	0x0500000f


	//   ....[112]....
        /*0420*/ 	.word	0x0500000f


	//   ....[113]....
        /*0424*/ 	.word	0x0500000f


	//   ....[114]....
        /*0428*/ 	.word	0x0500000f


	//   ....[115]....
        /*042c*/ 	.word	0x0500000f


	//   ....[116]....
        /*0430*/ 	.word	0x0500000f


	//   ....[117]....
        /*0434*/ 	.word	0x0500000f


	//   ....[118]....
        /*0438*/ 	.word	0x0500000f


	//   ....[119]....
        /*043c*/ 	.word	0x0500000f


	//   ....[120]....
        /*0440*/ 	.word	0x0500000f


	//   ....[121]....
        /*0444*/ 	.word	0x0500000f


	//   ....[122]....
        /*0448*/ 	.word	0x0500000f


	//   ....[123]....
        /*044c*/ 	.word	0x0500000f


	//   ....[124]....
        /*0450*/ 	.word	0x0500000f


	//   ....[125]....
        /*0454*/ 	.word	0x0500000f


	//----- nvinfo : EIATTR_COOP_GROUP_INSTR_OFFSETS
	.align		4
.L_741:
        /*0458*/ 	.byte	0x04, 0x28
        /*045a*/ 	.short	(.L_743 - .L_742)


	//   ....[0]....
.L_742:
        /*045c*/ 	.word	0x00004670


	//   ....[1]....
        /*0460*/ 	.word	0x000046b0


	//   ....[2]....
        /*0464*/ 	.word	0x000046e0


	//   ....[3]....
        /*0468*/ 	.word	0x00004700


	//   ....[4]....
        /*046c*/ 	.word	0x00004fa0


	//   ....[5]....
        /*0470*/ 	.word	0x00004fe0


	//   ....[6]....
        /*0474*/ 	.word	0x00005000


	//   ....[7]....
        /*0478*/ 	.word	0x00005020


	//   ....[8]....
        /*047c*/ 	.word	0x00005040


	//   ....[9]....
        /*0480*/ 	.word	0x00005060


	//   ....[10]....
        /*0484*/ 	.word	0x00005080


	//   ....[11]....
        /*0488*/ 	.word	0x000050a0


	//   ....[12]....
        /*048c*/ 	.word	0x000050c0


	//   ....[13]....
        /*0490*/ 	.word	0x000050e0


	//   ....[14]....
        /*0494*/ 	.word	0x00007aa0


	//   ....[15]....
        /*0498*/ 	.word	0x00007ad0


	//   ....[16]....
        /*049c*/ 	.word	0x00007b20


	//   ....[17]....
        /*04a0*/ 	.word	0x00007b30


	//   ....[18]....
        /*04a4*/ 	.word	0x00007b60


	//   ....[19]....
        /*04a8*/ 	.word	0x00007b70


	//   ....[20]....
        /*04ac*/ 	.word	0x00007ba0


	//   ....[21]....
        /*04b0*/ 	.word	0x00007bb0


	//   ....[22]....
        /*04b4*/ 	.word	0x00007d80


	//   ....[23]....
        /*04b8*/ 	.word	0x00007db0


	//   ....[24]....
        /*04bc*/ 	.word	0x00007df0


	//   ....[25]....
        /*04c0*/ 	.word	0x00007e00


	//   ....[26]....
        /*04c4*/ 	.word	0x00007e30


	//   ....[27]....
        /*04c8*/ 	.word	0x00007e40


	//   ....[28]....
        /*04cc*/ 	.word	0x00007e70


	//   ....[29]....
        /*04d0*/ 	.word	0x00007e80


	//   ....[30]....
        /*04d4*/ 	.word	0x00007ff0


	//   ....[31]....
        /*04d8*/ 	.word	0x00008020


	//   ....[32]....
        /*04dc*/ 	.word	0x00008060


	//   ....[33]....
        /*04e0*/ 	.word	0x00008070


	//   ....[34]....
        /*04e4*/ 	.word	0x000080a0


	//   ....[35]....
        /*04e8*/ 	.word	0x000080b0


	//   ....[36]....
        /*04ec*/ 	.word	0x000080e0


	//   ....[37]....
        /*04f0*/ 	.word	0x000080f0


	//   ....[38]....
        /*04f4*/ 	.word	0x000083c0


	//   ....[39]....
        /*04f8*/ 	.word	0x000083f0


	//   ....[40]....
        /*04fc*/ 	.word	0x000084f0


	//   ....[41]....
        /*0500*/ 	.word	0x00008530


	//   ....[42]....
        /*0504*/ 	.word	0x00008560


	//   ....[43]....
        /*0508*/ 	.word	0x00008590


	//   ....[44]....
        /*050c*/ 	.word	0x000085a0


	//   ....[45]....
        /*0510*/ 	.word	0x000085c0


	//   ....[46]....
        /*0514*/ 	.word	0x00008600


	//   ....[47]....
        /*0518*/ 	.word	0x00008630


	//   ....[48]....
        /*051c*/ 	.word	0x00008660


	//   ....[49]....
        /*0520*/ 	.word	0x00008680


	//   ....[50]....
        /*0524*/ 	.word	0x000086a0


	//   ....[51]....
        /*0528*/ 	.word	0x000086c0


	//   ....[52]....
        /*052c*/ 	.word	0x000086e0


	//   ....[53]....
        /*0530*/ 	.word	0x00008710


	//   ....[54]....
        /*0534*/ 	.word	0x00008760


	//   ....[55]....
        /*0538*/ 	.word	0x00008790


	//   ....[56]....
        /*053c*/ 	.word	0x000087b0


	//   ....[57]....
        /*0540*/ 	.word	0x000087d0


	//   ....[58]....
        /*0544*/ 	.word	0x00008800


	//   ....[59]....
        /*0548*/ 	.word	0x00008820


	//   ....[60]....
        /*054c*/ 	.word	0x00008830


	//   ....[61]....
        /*0550*/ 	.word	0x00008850


	//   ....[62]....
        /*0554*/ 	.word	0x00008890


	//   ....[63]....
        /*0558*/ 	.word	0x000088c0


	//   ....[64]....
        /*055c*/ 	.word	0x000088e0


	//   ....[65]....
        /*0560*/ 	.word	0x00008910


	//   ....[66]....
        /*0564*/ 	.word	0x00008930


	//   ....[67]....
        /*0568*/ 	.word	0x00008970


	//   ....[68]....
        /*056c*/ 	.word	0x00008b10


	//   ....[69]....
        /*0570*/ 	.word	0x00008b60


	//   ....[70]....
        /*0574*/ 	.word	0x00008cf0


	//   ....[71]....
        /*0578*/ 	.word	0x00008d40


	//   ....[72]....
        /*057c*/ 	.word	0x00008db0


	//   ....[73]....
        /*0580*/ 	.word	0x00008e10


	//   ....[74]....
        /*0584*/ 	.word	0x00008e80


	//   ....[75]....
        /*0588*/ 	.word	0x00008ee0


	//   ....[76]....
        /*058c*/ 	.word	0x00008f50


	//   ....[77]....
        /*0590*/ 	.word	0x00008fb0


	//   ....[78]....
        /*0594*/ 	.word	0x00009050


	//   ....[79]....
        /*0598*/ 	.word	0x000090e0


	//   ....[80]....
        /*059c*/ 	.word	0x00009150


	//   ....[81]....
        /*05a0*/ 	.word	0x000091b0


	//   ....[82]....
        /*05a4*/ 	.word	0x00009220


	//   ....[83]....
        /*05a8*/ 	.word	0x00009280


	//   ....[84]....
        /*05ac*/ 	.word	0x000092f0


	//   ....[85]....
        /*05b0*/ 	.word	0x00009350


	//   ....[86]....
        /*05b4*/ 	.word	0x000093f0


	//   ....[87]....
        /*05b8*/ 	.word	0x00009480


	//   ....[88]....
        /*05bc*/ 	.word	0x000094f0


	//   ....[89]....
        /*05c0*/ 	.word	0x00009550


	//   ....[90]....
        /*05c4*/ 	.word	0x000095c0


	//   ....[91]....
        /*05c8*/ 	.word	0x00009620


	//   ....[92]....
        /*05cc*/ 	.word	0x00009690


	//   ....[93]....
        /*05d0*/ 	.word	0x000096f0


	//   ....[94]....
        /*05d4*/ 	.word	0x00009790


	//   ....[95]....
        /*05d8*/ 	.word	0x00009840


	//   ....[96]....
        /*05dc*/ 	.word	0x00009950


	//   ....[97]....
        /*05e0*/ 	.word	0x000099b0


	//   ....[98]....
        /*05e4*/ 	.word	0x00009a40


	//   ....[99]....
        /*05e8*/ 	.word	0x00009a90


	//   ....[100]....
        /*05ec*/ 	.word	0x00009b20


	//   ....[101]....
        /*05f0*/ 	.word	0x00009bc0


	//   ....[102]....
        /*05f4*/ 	.word	0x00009c30


	//   ....[103]....
        /*05f8*/ 	.word	0x00009ca0


	//   ....[104]....
        /*05fc*/ 	.word	0x00009d10


	//   ....[105]....
        /*0600*/ 	.word	0x00009d70


	//   ....[106]....
        /*0604*/ 	.word	0x00009de0


	//   ....[107]....
        /*0608*/ 	.word	0x00009e40


	//   ....[108]....
        /*060c*/ 	.word	0x00009ec0


	//   ....[109]....
        /*0610*/ 	.word	0x00009f20


	//   ....[110]....
        /*0614*/ 	.word	0x00009f90


	//   ....[111]....
        /*0618*/ 	.word	0x00009fe0


	//   ....[112]....
        /*061c*/ 	.word	0x0000a050


	//   ....[113]....
        /*0620*/ 	.word	0x0000a0b0


	//   ....[114]....
        /*0624*/ 	.word	0x0000a150


	//   ....[115]....
        /*0628*/ 	.word	0x0000a1e0


	//   ....[116]....
        /*062c*/ 	.word	0x0000a260


	//   ....[117]....
        /*0630*/ 	.word	0x0000a300


	//   ....[118]....
        /*0634*/ 	.word	0x0000a390


	//   ....[119]....
        /*0638*/ 	.word	0x0000a3f0


	//   ....[120]....
        /*063c*/ 	.word	0x0000a460


	//   ....[121]....
        /*0640*/ 	.word	0x0000a4d0


	//   ....[122]....
        /*0644*/ 	.word	0x0000a5a0


	//   ....[123]....
        /*0648*/ 	.word	0x0000a660


	//   ....[124]....
        /*064c*/ 	.word	0x0000a790


	//   ....[125]....
        /*0650*/ 	.word	0x0000a810


	//----- nvinfo : EIATTR_EXIT_INSTR_OFFSETS
	.align		4
.L_743:
        /*0654*/ 	.byte	0x04, 0x1c
        /*0656*/ 	.short	(.L_745 - .L_744)


	//   ....[0]....
.L_744:
        /*0658*/ 	.word	0x00006ad0


	//   ....[1]....
        /*065c*/ 	.word	0x00008c90


	//----- nvinfo : EIATTR_MAX_THREADS
	.align		4
.L_745:
        /*0660*/ 	.byte	0x04, 0x05
        /*0662*/ 	.short	(.L_747 - .L_746)
.L_746:
        /*0664*/ 	.word	0x00000140
        /*0668*/ 	.word	0x00000001
        /*066c*/ 	.word	0x00000001


	//----- nvinfo : EIATTR_CRS_STACK_SIZE
	.align		4
.L_747:
        /*0670*/ 	.byte	0x04, 0x1e
        /*0672*/ 	.short	(.L_749 - .L_748)
.L_748:
        /*0674*/ 	.word	0x00000000


	//----- nvinfo : EIATTR_CBANK_PARAM_SIZE
	.align		4
.L_749:
        /*0678*/ 	.byte	0x03, 0x19
        /*067a*/ 	.short	0x0060


	//----- nvinfo : EIATTR_PARAM_CBANK
	.align		4
        /*067c*/ 	.byte	0x04, 0x0a
        /*067e*/ 	.short	(.L_751 - .L_750)
	.align		4
.L_750:
        /*0680*/ 	.word	index@(.nv.constant0._ZN13group_norm_v218gn_bwd_cuda_kernelI13__nv_bfloat16Li320ELi2ELi16ELi80ELi1024ELb1ELb1ELi32ELi320ELi320ELi4ELb1ELi8ELb0ELb0ELNS_15WgradSyncMethodE3ENS_16CompileConditionILi900EEEEEvPT_S6_S6_PKS5_S8_S8_S8_PKfflPfPj)
        /*0684*/ 	.short	0x0210
        /*0686*/ 	.short	0x0060


	//----- nvinfo : EIATTR_SW_WAR
	.align		4
.L_751:
        /*0688*/ 	.byte	0x04, 0x36
        /*068a*/ 	.short	(.L_753 - .L_752)
.L_752:
        /*068c*/ 	.word	0x00000008
.L_753:


//--------------------- .nv.info._ZN13group_norm_v218gn_bwd_cuda_kernelI13__nv_bfloat16Li320ELi3ELi16ELi80ELi1024ELb1ELb1ELi32ELi320ELi320ELi4ELb1ELi8ELb0ELb0ELNS_15WgradSyncMethodE3ENS_16CompileConditionILi900EEEEEvPT_S6_S6_PKS5_S8_S8_S8_PKfflPfPj --------------------------
	.section	.nv.info._ZN13group_norm_v218gn_bwd_cuda_kernelI13__nv_bfloat16Li320ELi3ELi16ELi80ELi1024ELb1ELb1ELi32ELi320ELi320ELi4ELb1ELi8ELb0ELb0ELNS_15WgradSyncMethodE3ENS_16CompileConditionILi900EEEEEvPT_S6_S6_PKS5_S8_S8_S8_PKfflPfPj,"",@"SHT_CUDA_INFO"
	.sectionflags	@""
	.align	4


	//----- nvinfo : EIATTR_CUDA_API_VERSION
	.align		4
        /*0000*/ 	.byte	0x04, 0x37
        /*0002*/ 	.short	(.L_755 - .L_754)
.L_754:
        /*0004*/ 	.word	0x00000082


	//----- nvinfo : EIATTR_KPARAM_INFO
	.align		4
.L_755:
        /*0008*/ 	.byte	0x04, 0x17
        /*000a*/ 	.short	(.L_757 - .L_756)
.L_756:
        /*000c*/ 	.word	0x00000000
        /*0010*/ 	.short	0x000b
        /*0012*/ 	.short	0x0058
        /*0014*/ 	.byte	0x00, 0xf0, 0x21, 0x00


	//----- nvinfo : EIATTR_KPARAM_INFO
	.align		4
.L_757:
        /*0018*/ 	.byte	0x04, 0x17
        /*001a*/ 	.short	(.L_759 - .L_758)
.L_758:
        /*001c*/ 	.word	0x00000000
        /*0020*/ 	.short	0x000a
        /*0022*/ 	.short	0x0050
        /*0024*/ 	.byte	0x00, 0xf0, 0x21, 0x00


	//----- nvinfo : EIATTR_KPARAM_INFO
	.align		4
.L_759:
        /*0028*/ 	.byte	0x04, 0x17
        /*002a*/ 	.short	(.L_761 - .L_760)
.L_760:
        /*002c*/ 	.word	0x00000000
        /*0030*/ 	.short	0x0009
        /*0032*/ 	.short	0x0048
        /*0034*/ 	.byte	0x00, 0xf0, 0x21, 0x00


	//----- nvinfo : EIATTR_KPARAM_INFO
	.align		4
.L_761:
        /*0038*/ 	.byte	0x04, 0x17
        /*003a*/ 	.short	(.L_763 - .L_762)
.L_762:
        /*003c*/ 	.word	0x00000000
        /*0040*/ 	.short	0x0008
        /*0042*/ 	.short	0x0040
        /*0044*/ 	.byte	0x00, 0xf0, 0x11, 0x00


	//----- nvinfo : EIATTR_KPARAM_INFO
	.align		4
.L_763:
        /*0048*/ 	.byte	0x04, 0x17
        /*004a*/ 	.short	(.L_765 - .L_764)
.L_764:
        /*004c*/ 	.word	0x00000000
        /*0050*/ 	.short	0x0007
        /*0052*/ 	.short	0x0038
        /*0054*/ 	.byte	0x00, 0xf0, 0x21, 0x00


	//----- nvinfo : EIATTR_KPARAM_INFO
	.align		4
.L_765:
        /*0058*/ 	.byte	0x04, 0x17
        /*005a*/ 	.short	(.L_767 - .L_766)
.L_766:
        /*005c*/ 	.word	0x00000000
        /*0060*/ 	.short	0x0006
        /*0062*/ 	.short	0x0030
        /*0064*/ 	.byte	0x00, 0xf0, 0x21, 0x00


	//----- nvinfo : EIATTR_KPARAM_INFO
	.align		4
.L_767:
        /*0068*/ 	.byte	0x04, 0x17
        /*006a*/ 	.short	(.L_769 - .L_768)
.L_768:
        /*006c*/ 	.word	0x00000000
        /*0070*/ 	.short	0x0005
        /*0072*/ 	.short	0x0028
        /*0074*/ 	.byte	0x00, 0xf0, 0x21, 0x00


	//----- nvinfo : EIATTR_KPARAM_INFO
	.align		4
.L_769:
        /*0078*/ 	.byte	0x04, 0x17
        /*007a*/ 	.short	(.L_771 - .L_770)
.L_770:
        /*007c*/ 	.word	0x00000000
        /*0080*/ 	.short	0x0004
        /*0082*/ 	.short	0x0020
        /*0084*/ 	.byte	0x00, 0xf0, 0x21, 0x00


	//----- nvinfo : EIATTR_KPARAM_INFO
	.align		4
.L_771:
        /*0088*/ 	.byte	0x04, 0x17
        /*008a*/ 	.short	(.L_773 - .L_772)
.L_772:
        /*008c*/ 	.word	0x00000000
        /*0090*/ 	.short	0x0003
        /*0092*/ 	.short	0x0018
        /*0094*/ 	.byte	0x00, 0xf0, 0x21, 0x00


	//----- nvinfo : EIATTR_KPARAM_INFO
	.align		4
.L_773:
        /*0098*/ 	.byte	0x04, 0x17
        /*009a*/ 	.short	(.L_775 - .L_774)
.L_774:
        /*009c*/ 	.word	0x00000000
        /*00a0*/ 	.short	0x0002
        /*00a2*/ 	.short	0x0010
        /*00a4*/ 	.byte	0x00, 0xf0, 0x21, 0x00


	//----- nvinfo : EIATTR_KPARAM_INFO
	.align		4
.L_775:
        /*00a8*/ 	.byte	0x04, 0x17
        /*00aa*/ 	.short	(.L_777 - .L_776)
.L_776:
        /*00ac*/ 	.word	0x00000000
        /*00b0*/ 	.short	0x0001
        /*00b2*/ 	.short	0x0008
        /*00b4*/ 	.byte	0x00, 0xf0, 0x21, 0x00


	//----- nvinfo : EIATTR_KPARAM_INFO
	.align		4
.L_777:
        /*00b8*/ 	.byte	0x04, 0x17
        /*00ba*/ 	.short	(.L_779 - .L_778)
.L_778:
        /*00bc*/ 	.word	0x00000000
        /*00c0*/ 	.short	0x0000
        /*00c2*/ 	.short	0x0000
        /*00c4*/ 	.byte	0x00, 0xf0, 0x21, 0x00


	//----- nvinfo : EIATTR_SPARSE_MMA_MASK
	.align		4
.L_779:
        /*00c8*/ 	.byte	0x03, 0x50
        /*00ca*/ 	.short	0x0000


	//----- nvinfo : EIATTR_MAXREG_COUNT
	.align		4
        /*00cc*/ 	.byte	0x03, 0x1b
        /*00ce*/ 	.short	0x0040


	//----- nvinfo : EIATTR_NUM_BARRIERS
	.align		4
        /*00d0*/ 	.byte	0x02, 0x4c
        /*00d2*/ 	.byte	0x01
	.zero		1


	//----- nvinfo : EIATTR_ANNOTATIONS
	.align		4
        /*00d4*/ 	.byte	0x04, 0x55
        /*00d6*/ 	.short	(.L_781 - .L_780)


	//   ....[0]....
.L_780:
        /* <DEDUP_REMOVED lines=83> */


	//----- nvinfo : EIATTR_MERCURY_ISA_VERSION
	.align		4
.L_781:
        /*05f0*/ 	.byte	0x03, 0x5f
        /*05f2*/ 	.short	0x0101


	//----- nvinfo : EIATTR_COOP_GROUP_MASK_REGIDS
	.align		4
        /*05f4*/ 	.byte	0x04, 0x29
        /*05f6*/ 	.short	(.L_783 - .L_782)


	//   ....[0]....
.L_782:
        /*05f8*/ 	.word	0xffffffff


	//   ....[1]....
        /*05fc*/ 	.word	0xffffffff


	//   ....[2]....
        /*0600*/ 	.word	0xffffffff


	//   ....[3]....
        /*0604*/ 	.word	0xffffffff


	//   ....[4]....
        /*0608*/ 	.word	0xffffffff


	//   ....[5]....
        /*060c*/ 	.word	0xffffffff


	//   ....[6]....
        /*0610*/ 	.word	0xffffffff


	//   ....[7]....
        /*0614*/ 	.word	0xffffffff


	//   ....[8]....
        /*0618*/ 	.word	0xffffffff


	//   ....[9]....
        /*061c*/ 	.word	0xffffffff


	//   ....[10]....
        /*0620*/ 	.word	0xffffffff


	//   ....[11]....
        /*0624*/ 	.word	0xffffffff


	//   ....[12]....
        /*0628*/ 	.word	0xffffffff


	//   ....[13]....
        /*062c*/ 	.word	0xffffffff


	//   ....[14]....
        /*0630*/ 	.word	0x05000015


	//   ....[15]....
        /*0634*/ 	.word	0x05000014


	//   ....[16]....
        /*0638*/ 	.word	0x05000016


	//   ....[17]....
        /*063c*/ 	.word	0x05000017


	//   ....[18]....
        /*0640*/ 	.word	0x05000019


	//   ....[19]....
        /*0644*/ 	.word	0x05000018


	//   ....[20]....
        /*0648*/ 	.word	0x0500001a


	//   ....[21]....
        /*064c*/ 	.word	0x0500000f


	//   ....[22]....
        /*0650*/ 	.word	0x05000019


	//   ....[23]....
        /*0654*/ 	.word	0x05000018


	//   ....[24]....
        /*0658*/ 	.word	0x0500001a


	//   ....[25]....
        /*065c*/ 	.word	0x0500001b


	//   ....[26]....
        /*0660*/ 	.word	0x0500001d


	//   ....[27]....
        /*0664*/ 	.word	0x0500001c


	//   ....[28]....
        /*0668*/ 	.word	0x05000020


	//   ....[29]....
        /*066c*/ 	.word	0x0500000f


	//   ....[30]....
        /*0670*/ 	.word	0x05000019


	//   ....[31]....
        /*0674*/ 	.word	0x05000018


	//   ....[32]....
        /*0678*/ 	.word	0x0500001a


	//   ....[33]....
        /*067c*/ 	.word	0x0500001b


	//   ....[34]....
        /*0680*/ 	.word	0x0500001d


	//   ....[35]....
        /*0684*/ 	.word	0x0500001c


	//   ....[36]....
        /*0688*/ 	.word	0x05000020


	//   ....[37]....
        /*068c*/ 	.word	0x0500000f


	//   ....[38]....
        /*0690*/ 	.word	0x05000011


	//   ....[39]....
        /*0694*/ 	.word	0x0500001b


	//   ....[40]....
        /*0698*/ 	.word	0x0500001d


	//   ....[41]....
        /*069c*/ 	.word	0x05000010


	//   ....[42]....
        /*06a0*/ 	.word	0x05000023


	//   ....[43]....
        /*06a4*/ 	.word	0x0500001e


	//   ....[44]....
        /*06a8*/ 	.word	0x05000026


	//   ....[45]....
        /*06ac*/ 	.word	0x05000025


	//   ....[46]....
        /*06b0*/ 	.word	0x0500001c


	//   ....[47]....
        /*06b4*/ 	.word	0x05000016


	//   ....[48]....
        /*06b8*/ 	.word	0x05000014


	//   ....[49]....
        /*06bc*/ 	.word	0x05000017


	//   ....[50]....
        /*06c0*/ 	.word	0x05000018


	//   ....[51]....
        /*06c4*/ 	.word	0x0500001a


	//   ....[52]....
        /*06c8*/ 	.word	0x0500001b


	//   ....[53]....
        /*06cc*/ 	.word	0x05000011


	//   ....[54]....
        /*06d0*/ 	.word	0x05000029


	//   ....[55]....
        /*06d4*/ 	.word	0x05000013


	//   ....[56]....
        /*06d8*/ 	.word	0x05000014


	//   ....[57]....
        /*06dc*/ 	.word	0x05000012


	//   ....[58]....
        /*06e0*/ 	.word	0x05000015


	//   ....[59]....
        /*06e4*/ 	.word	0x05000017


	//   ....[60]....
        /*06e8*/ 	.word	0x05000018


	//   ....[61]....
        /*06ec*/ 	.word	0x0500000e


	//   ....[62]....
        /*06f0*/ 	.word	0x0500002b


	//   ....[63]....
        /*06f4*/ 	.word	0x05000020


	//   ....[64]....
        /*06f8*/ 	.word	0x05000022


	//   ....[65]....
        /*06fc*/ 	.word	0x05000021


	//   ....[66]....
        /*0700*/ 	.word	0x05000027


	//   ....[67]....
        /*0704*/ 	.word	0x05000028


	//   ....[68]....
        /*0708*/ 	.word	0x05000023


	//   ....[69]....
        /*070c*/ 	.word	0x0500001e


	//   ....[70]....
        /*0710*/ 	.word	0x0500001a


	//   ....[71]....
        /*0714*/ 	.word	0x0500001a


	//   ....[72]....
        /*0718*/ 	.word	0x0500001a


	//   ....[73]....
        /*071c*/ 	.word	0x0500001a


	//   ....[74]....
        /*0720*/ 	.word	0x0500001a


	//   ....[75]....
        /*0724*/ 	.word	0x0500001a


	//   ....[76]....
        /*0728*/ 	.word	0x0500001a


	//   ....[77]....
        /*072c*/ 	.word	0x0500001a


	//   ....[78]....
        /*0730*/ 	.word	0x0500001a


	//   ....[79]....
        /*0734*/ 	.word	0x0500001a


	//   ....[80]....
        /*0738*/ 	.word	0x0500001a


	//   ....[81]....
        /*073c*/ 	.word	0x0500001a


	//   ....[82]....
        /*0740*/ 	.word	0x0500001a


	//   ....[83]....
        /*0744*/ 	.word	0x0500001a


	//   ....[84]....
        /*0748*/ 	.word	0x0500001a


	//   ....[85]....
        /*074c*/ 	.word	0x0500001a


	//   ....[86]....
        /*0750*/ 	.word	0x0500001a


	//   ....[87]....
        /*0754*/ 	.word	0x0500001a


	//   ....[88]....
        /*0758*/ 	.word	0x0500001a


	//   ....[89]....
        /*075c*/ 	.word	0x0500001a


	//   ....[90]....
        /*0760*/ 	.word	0x0500001a


	//   ....[91]....
        /*0764*/ 	.word	0x0500001a


	//   ....[92]....
        /*0768*/ 	.word	0x0500001a


	//   ....[93]....
        /*076c*/ 	.word	0x0500001a


	//   ....[94]....
        /*0770*/ 	.word	0x0500001a


	//   ....[95]....
        /*0774*/ 	.word	0x0500001a


	//   ....[96]....
        /*0778*/ 	.word	0x0500001a


	//   ....[97]....
        /*077c*/ 	.word	0x0500001a


	//   ....[98]....
        /*0780*/ 	.word	0x0500001a


	//   ....[99]....
        /*0784*/ 	.word	0x0500001a


	//   ....[100]....
        /*0788*/ 	.word	0x0500001a


	//   ....[101]....
        /*078c*/ 	.word	0x0500001a


	//   ....[102]....
        /*0790*/ 	.word	0x0500001a


	//   ....[103]....
        /*0794*/ 	.word	0x0500001a


	//   ....[104]....
        /*0798*/ 	.word	0x0500001a


	//   ....[105]....
        /*079c*/ 	.word	0x0500001a


	//   ....[106]....
        /*07a0*/ 	.word	0x0500001a


	//   ....[107]....
        /*07a4*/ 	.word	0x0500001a


	//   ....[108]....
        /*07a8*/ 	.word	0x0500001a


	//   ....[109]....
        /*07ac*/ 	.word	0x0500001a


	//   ....[110]....
        /*07b0*/ 	.word	0x0500001a


	//   ....[111]....
        /*07b4*/ 	.word	0x0500001a


	//   ....[112]....
        /*07b8*/ 	.word	0x0500001a


	//   ....[113]....
        /*07bc*/ 	.word	0x0500001a


	//   ....[114]....
        /*07c0*/ 	.word	0x0500001a


	//   ....[115]....
        /*07c4*/ 	.word	0x0500001a


	//   ....[116]....
        /*07c8*/ 	.word	0x0500001a


	//   ....[117]....
        /*07cc*/ 	.word	0x0500001a


	//   ....[118]....
        /*07d0*/ 	.word	0x0500001a


	//   ....[119]....
        /*07d4*/ 	.word	0x0500001a


	//   ....[120]....
        /*07d8*/ 	.word	0x0500001a


	//   ....[121]....
        /*07dc*/ 	.word	0x0500001a


	//   ....[122]....
        /*07e0*/ 	.word	0x0500001a


	//   ....[123]....
        /*07e4*/ 	.word	0x0500001a


	//   ....[124]....
        /*07e8*/ 	.word	0x0500001a


	//   ....[125]....
        /*07ec*/ 	.word	0x0500001a


	//----- nvinfo : EIATTR_COOP_GROUP_INSTR_OFFSETS
	.align		4
.L_783:
        /*07f0*/ 	.byte	0x04, 0x28
        /*07f2*/ 	.short	(.L_785 - .L_784)


	//   ....[0]....
.L_784:
        /*07f4*/ 	.word	0x00004c80


	//   ....[1]....
        /*07f8*/ 	.word	0x00004c90


	//   ....[2]....
        /*07fc*/ 	.word	0x00004cc0


	//   ....[3]....
        /*0800*/ 	.word	0x00004cd0


	//   ....[4]....
        /*0804*/ 	.word	0x000054e0


	//   ....[5]....
        /*0808*/ 	.word	0x00005500


	//   ....[6]....
        /*080c*/ 	.word	0x00005520


	//   ....[7]....
        /*0810*/ 	.word	0x00005540


	//   ....[8]....
        /*0814*/ 	.word	0x00005560


	//   ....[9]....
        /*0818*/ 	.word	0x00005580


	//   ....[10]....
        /*081c*/ 	.word	0x000055a0


	//   ....[11]....
        /*0820*/ 	.word	0x000055c0


	//   ....[12]....
        /*0824*/ 	.word	0x000055e0


	//   ....[13]....
        /*0828*/ 	.word	0x00005600


	//   ....[14]....
        /*082c*/ 	.word	0x00008210


	//   ....[15]....
        /*0830*/ 	.word	0x00008240


	//   ....[16]....
        /*0834*/ 	.word	0x00008290


	//   ....[17]....
        /*0838*/ 	.word	0x000082b0


	//   ....[18]....
        /*083c*/ 	.word	0x000082e0


	//   ....[19]....
        /*0840*/ 	.word	0x000082f0


	//   ....[20]....
        /*0844*/ 	.word	0x00008320


	//   ....[21]....
        /*0848*/ 	.word	0x00008330


	//   ....[22]....
        /*084c*/ 	.word	0x000084f0


	//   ....[23]....
        /*0850*/ 	.word	0x00008520


	//   ....[24]....
        /*0854*/ 	.word	0x00008570


	//   ....[25]....
        /*0858*/ 	.word	0x00008590


	//   ....[26]....
        /*085c*/ 	.word	0x000085c0


	//   ....[27]....
        /*0860*/ 	.word	0x000085d0


	//   ....[28]....
        /*0864*/ 	.word	0x00008600


	//   ....[29]....
        /*0868*/ 	.word	0x00008610


	//   ....[30]....
        /*086c*/ 	.word	0x00008780


	//   ....[31]....
        /*0870*/ 	.word	0x000087b0


	//   ....[32]....
        /*0874*/ 	.word	0x00008800


	//   ....[33]....
        /*0878*/ 	.word	0x00008820


	//   ....[34]....
        /*087c*/ 	.word	0x00008850


	//   ....[35]....
        /*0880*/ 	.word	0x00008860


	//   ....[36]....
        /*0884*/ 	.word	0x00008890


	//   ....[37]....
        /*0888*/ 	.word	0x000088a0


	//   ....[38]....
        /*088c*/ 	.word	0x00008b60


	//   ....[39]....
        /*0890*/ 	.word	0x00008b90


	//   ....[40]....
        /*0894*/ 	.word	0x00008c70


	//   ....[41]....
        /*0898*/ 	.word	0x00008cb0


	//   ....[42]....
        /*089c*/ 	.word	0x00008ce0


	//   ....[43]....
        /*08a0*/ 	.word	0x00008d10


	//   ....[44]....
        /*08a4*/ 	.word	0x00008d40


	//   ....[45]....
        /*08a8*/ 	.word	0x00008d70


	//   ....[46]....
        /*08ac*/ 	.word	0x00008db0


	//   ....[47]....
        /*08b0*/ 	.word	0x00008de0


	//   ....[48]....
        /*08b4*/ 	.word	0x00008e80


	//   ....[49]....
        /*08b8*/ 	.word	0x00008ea0


	//   ....[50]....
        /*08bc*/ 	.word	0x00008ed0


	//   ....[51]....
        /*08c0*/ 	.word	0x00008ef0


	//   ....[52]....
        /*08c4*/ 	.word	0x00008f10


	//   ....[53]....
        /*08c8*/ 	.word	0x00008f20


	//   ....[54]....
        /*08cc*/ 	.word	0x00008f50


	//   ....[55]....
        /*08d0*/ 	.word	0x00008f80


	//   ....[56]....
        /*08d4*/ 	.word	0x00008fc0


	//   ....[57]....
        /*08d8*/ 	.word	0x00008fe0


	//   ....[58]....
        /*08dc*/ 	.word	0x00009010


	//   ....[59]....
        /*08e0*/ 	.word	0x00009040


	//   ....[60]....
        /*08e4*/ 	.word	0x00009050


	//   ....[61]....
        /*08e8*/ 	.word	0x00009080


	//   ....[62]....
        /*08ec*/ 	.word	0x000090b0


	//   ....[63]....
        /*08f0*/ 	.word	0x000090e0


	//   ....[64]....
        /*08f4*/ 	.word	0x00009110


	//   ....[65]....
        /*08f8*/ 	.word	0x00009130


	//   ....[66]....
        /*08fc*/ 	.word	0x00009160


	//   ....[67]....
        /*0900*/ 	.word	0x00009180


	//   ....[68]....
        /*0904*/ 	.word	0x00009240


	//   ....[69]....
        /*0908*/ 	.word	0x00009340


	//   ....[70]....
        /*090c*/ 	.word	0x000094f0


	//   ....[71]....
        /*0910*/ 	.word	0x00009540


	//   ....[72]....
        /*0914*/ 	.word	0x000095b0


	//   ....[73]....
        /*0918*/ 	.word	0x00009610


	//   ....[74]....
        /*091c*/ 	.word	0x00009680


	//   ....[75]....
        /*0920*/ 	.word	0x000096e0


	//   ....[76]....
        /*0924*/ 	.word	0x00009750


	//   ....[77]....
        /*0928*/ 	.word	0x000097b0


	//   ....[78]....
        /*092c*/ 	.word	0x00009850


	//   ....[79]....
        /*0930*/ 	.word	0x000098e0


	//   ....[80]....
        /*0934*/ 	.word	0x00009950


	//   ....[81]....
        /*0938*/ 	.word	0x000099b0


	//   ....[82]....
        /*093c*/ 	.word	0x00009a20


	//   ....[83]....
        /*0940*/ 	.word	0x00009a80


	//   ....[84]....
        /*0944*/ 	.word	0x00009af0


	//   ....[85]....
        /*0948*/ 	.word	0x00009b50


	//   ....[86]....
        /*094c*/ 	.word	0x00009bf0


	//   ....[87]....
        /*0950*/ 	.word	0x00009c80


	//   ....[88]....
        /*0954*/ 	.word	0x00009cf0


	//   ....[89]....
        /*0958*/ 	.word	0x00009d50


	//   ....[90]....
        /*095c*/ 	.word	0x00009dc0


	//   ....[91]....
        /*0960*/ 	.word	0x00009e20


	//   ....[92]....
        /*0964*/ 	.word	0x00009e90


	//   ....[93]....
        /*0968*/ 	.word	0x00009ef0


	//   ....[94]....
        /*096c*/ 	.word	0x00009f90


	//   ....[95]....
        /*0970*/ 	.word	0x0000a040


	//   ....[96]....
        /*0974*/ 	.word	0x0000a150


	//   ....[97]....
        /*0978*/ 	.word	0x0000a1a0


	//   ....[98]....
        /*097c*/ 	.word	0x0000a270


	//   ....[99]....
        /*0980*/ 	.word	0x0000a2e0


	//   ....[100]....
        /*0984*/ 	.word	0x0000a370


	//   ....[101]....
        /*0988*/ 	.word	0x0000a3c0


	//   ....[102]....
        /*098c*/ 	.word	0x0000a430


	//   ....[103]....
        /*0990*/ 	.word	0x0000a490


	//   ....[104]....
        /*0994*/ 	.word	0x0000a500


	//   ....[105]....
        /*0998*/ 	.word	0x0000a560


	//   ....[106]....
        /*099c*/ 	.word	0x0000a5d0


	//   ....[107]....
        /*09a0*/ 	.word	0x0000a630


	//   ....[108]....
        /*09a4*/ 	.word	0x0000a6b0


	//   ....[109]....
        /*09a8*/ 	.word	0x0000a720


	//   ....[110]....
        /*09ac*/ 	.word	0x0000a790


	//   ....[111]....
        /*09b0*/ 	.word	0x0000a7f0


	//   ....[112]....
        /*09b4*/ 	.word	0x0000a870


	//   ....[113]....
        /*09b8*/ 	.word	0x0000a8f0


	//   ....[114]....
        /*09bc*/ 	.word	0x0000a990


	//   ....[115]....
        /*09c0*/ 	.word	0x0000aa00


	//   ....[116]....
        /*09c4*/ 	.word	0x0000aa90


	//   ....[117]....
        /*09c8*/ 	.word	0x0000ab20


	//   ....[118]....
        /*09cc*/ 	.word	0x0000ab90


	//   ....[119]....
        /*09d0*/ 	.word	0x0000abf0


	//   ....[120]....
        /*09d4*/ 	.word	0x0000ac60


	//   ....[121]....
        /*09d8*/ 	.word	0x0000ace0


	//   ....[122]....
        /*09dc*/ 	.word	0x0000ada0


	//   ....[123]....
        /*09e0*/ 	.word	0x0000ae70


	//   ....[124]....
        /*09e4*/ 	.word	0x0000af50


	//   ....[125]....
        /*09e8*/ 	.word	0x0000b000


	//----- nvinfo : EIATTR_EXIT_INSTR_OFFSETS
	.align		4
.L_785:
        /*09ec*/ 	.byte	0x04, 0x1c
        /*09ee*/ 	.short	(.L_787 - .L_786)


	//   ....[0]....
.L_786:
        /*09f0*/ 	.word	0x00007250


	//   ....[1]....
        /*09f4*/ 	.word	0x00009490


	//----- nvinfo : EIATTR_MAX_THREADS
	.align		4
.L_787:
        /*09f8*/ 	.byte	0x04, 0x05
        /*09fa*/ 	.short	(.L_789 - .L_788)
.L_788:
        /*09fc*/ 	.word	0x00000140
        /*0a00*/ 	.word	0x00000001
        /*0a04*/ 	.word	0x00000001


	//----- nvinfo : EIATTR_CRS_STACK_SIZE
	.align		4
.L_789:
        /*0a08*/ 	.byte	0x04, 0x1e
        /*0a0a*/ 	.short	(.L_791 - .L_790)
.L_790:
        /*0a0c*/ 	.word	0x00000000


	//----- nvinfo : EIATTR_CBANK_PARAM_SIZE
	.align		4
.L_791:
        /*0a10*/ 	.byte	0x03, 0x19
        /*0a12*/ 	.short	0x0060


	//----- nvinfo : EIATTR_PARAM_CBANK
	.align		4
        /*0a14*/ 	.byte	0x04, 0x0a
        /*0a16*/ 	.short	(.L_793 - .L_792)
	.align		4
.L_792:
        /*0a18*/ 	.word	index@(.nv.constant0._ZN13group_norm_v218gn_bwd_cuda_kernelI13__nv_bfloat16Li320ELi3ELi16ELi80ELi1024ELb1ELb1ELi32ELi320ELi320ELi4ELb1ELi8ELb0ELb0ELNS_15WgradSyncMethodE3ENS_16CompileConditionILi900EEEEEvPT_S6_S6_PKS5_S8_S8_S8_PKfflPfPj)
        /*0a1c*/ 	.short	0x0210
        /*0a1e*/ 	.short	0x0060


	//----- nvinfo : EIATTR_SW_WAR
	.align		4
.L_793:
        /*0a20*/ 	.byte	0x04, 0x36
        /*0a22*/ 	.short	(.L_795 - .L_794)
.L_794:
        /*0a24*/ 	.word	0x00000008
.L_795:


//--------------------- .nv.info._ZN13group_norm_v218gn_bwd_cuda_kernelI13__nv_bfloat16Li320ELi3ELi16ELi80ELi1024ELb1ELb1ELi32ELi320ELi320ELi4ELb1ELi12ELb0ELb0ELNS_15WgradSyncMethodE3ENS_16CompileConditionILi900EEEEEvPT_S6_S6_PKS5_S8_S8_S8_PKfflPfPj --------------------------
	.section	.nv.info._ZN13group_norm_v218gn_bwd_cuda_kernelI13__nv_bfloat16Li320ELi3ELi16ELi80ELi1024ELb1ELb1ELi32ELi320ELi320ELi4ELb1ELi12ELb0ELb0ELNS_15WgradSyncMethodE3ENS_16CompileConditionILi900EEEEEvPT_S6_S6_PKS5_S8_S8_S8_PKfflPfPj,"",@"SHT_CUDA_INFO"
	.sectionflags	@""
	.align	4


	//----- nvinfo : EIATTR_CUDA_API_VERSION
	.align		4
        /*0000*/ 	.byte	0x04, 0x37
        /*0002*/ 	.short	(.L_797 - .L_796)
.L_796:
        /*0004*/ 	.word	0x00000082


	//----- nvinfo : EIATTR_KPARAM_INFO
	.align		4
.L_797:
        /*0008*/ 	.byte	0x04, 0x17
        /*000a*/ 	.short	(.L_799 - .L_798)
.L_798:
        /*000c*/ 	.word	0x00000000
        /*0010*/ 	.short	0x000b
        /*0012*/ 	.short	0x0058
        /*0014*/ 	.byte	0x00, 0xf0, 0x21, 0x00


	//----- nvinfo : EIATTR_KPARAM_INFO
	.align		4
.L_799:
        /*0018*/ 	.byte	0x04, 0x17
        /*001a*/ 	.short	(.L_801 - .L_800)
.L_800:
        /*001c*/ 	.word	0x00000000
        /*0020*/ 	.short	0x000a
        /*0022*/ 	.short	0x0050
        /*0024*/ 	.byte	0x00, 0xf0, 0x21, 0x00


	//----- nvinfo : EIATTR_KPARAM_INFO
	.align		4
.L_801:
        /*0028*/ 	.byte	0x04, 0x17
        /*002a*/ 	.short	(.L_803 - .L_802)
.L_802:
        /*002c*/ 	.word	0x00000000
        /*0030*/ 	.short	0x0009
        /*0032*/ 	.short	0x0048
        /*0034*/ 	.byte	0x00, 0xf0, 0x21, 0x00


	//----- nvinfo : EIATTR_KPARAM_INFO
	.align		4
.L_803:
        /*0038*/ 	.byte	0x04, 0x17
        /*003a*/ 	.short	(.L_805 - .L_804)
.L_804:
        /*003c*/ 	.word	0x00000000
        /*0040*/ 	.short	0x0008
        /*0042*/ 	.short	0x0040
        /*0044*/ 	.byte	0x00, 0xf0, 0x11, 0x00


	//----- nvinfo : EIATTR_KPARAM_INFO
	.align		4
.L_805:
        /*0048*/ 	.byte	0x04, 0x17
        /*004a*/ 	.short	(.L_807 - .L_806)
.L_806:
        /*004c*/ 	.word	0x00000000
        /*0050*/ 	.short	0x0007
        /*0052*/ 	.short	0x0038
        /*0054*/ 	.byte	0x00, 0xf0, 0x21, 0x00


	//----- nvinfo : EIATTR_KPARAM_INFO
	.align		4
.L_807:
        /*0058*/ 	.byte	0x04, 0x17
        /*005a*/ 	.short	(.L_809 - .L_808)
.L_808:
        /*005c*/ 	.word	0x00000000
        /*0060*/ 	.short	0x0006
        /*0062*/ 	.short	0x0030
        /*0064*/ 	.byte	0x00, 0xf0, 0x21, 0x00


	//----- nvinfo : EIATTR_KPARAM_INFO
	.align		4
.L_809:
        /*0068*/ 	.byte	0x04, 0x17
        /*006a*/ 	.short	(.L_811 - .L_810)
.L_810:
        /*006c*/ 	.word	0x00000000
        /*0070*/ 	.short	0x0005
        /*0072*/ 	.short	0x0028
        /*0074*/ 	.byte	0x00, 0xf0, 0x21, 0x00


	//----- nvinfo : EIATTR_KPARAM_INFO
	.align		4
.L_811:
        /*0078*/ 	.byte	0x04, 0x17
        /*007a*/ 	.short	(.L_813 - .L_812)
.L_812:
        /*007c*/ 	.word	0x00000000
        /*0080*/ 	.short	0x0004
        /*0082*/ 	.short	0x0020
        /*0084*/ 	.byte	0x00, 0xf0, 0x21, 0x00


	//----- nvinfo : EIATTR_KPARAM_INFO
	.align		4
.L_813:
        /*0088*/ 	.byte	0x04, 0x17
        /*008a*/ 	.short	(.L_815 - .L_814)
.L_814:
        /*008c*/ 	.word	0x00000000
        /*0090*/ 	.short	0x0003
        /*0092*/ 	.short	0x0018
        /*0094*/ 	.byte	0x00, 0xf0, 0x21, 0x00


	//----- nvinfo : EIATTR_KPARAM_INFO
	.align		4
.L_815:
        /*0098*/ 	.byte	0x04, 0x17
        /*009a*/ 	.short	(.L_817 - .L_816)
.L_816:
        /*009c*/ 	.word	0x00000000
        /*00a0*/ 	.short	0x0002
        /*00a2*/ 	.short	0x0010
        /*00a4*/ 	.byte	0x00, 0xf0, 0x21, 0x00


	//----- nvinfo : EIATTR_KPARAM_INFO
	.align		4
.L_817:
        /*00a8*/ 	.byte	0x04, 0x17
        /*00aa*/ 	.short	(.L_819 - .L_818)
.L_818:
        /*00ac*/ 	.word	0x00000000
        /*00b0*/ 	.short	0x0001
        /*00b2*/ 	.short	0x0008
        /*00b4*/ 	.byte	0x00, 0xf0, 0x21, 0x00


	//----- nvinfo : EIATTR_KPARAM_INFO
	.align		4
.L_819:
        /*00b8*/ 	.byte	0x04, 0x17
        /*00ba*/ 	.short	(.L_821 - .L_820)
.L_820:
        /*00bc*/ 	.word	0x00000000
        /*00c0*/ 	.short	0x0000
        /*00c2*/ 	.short	0x0000
        /*00c4*/ 	.byte	0x00, 0xf0, 0x21, 0x00


	//----- nvinfo : EIATTR_SPARSE_MMA_MASK
	.align		4
.L_821:
        /*00c8*/ 	.byte	0x03, 0x50
        /*00ca*/ 	.short	0x0000


	//----- nvinfo : EIATTR_MAXREG_COUNT
	.align		4
        /*00cc*/ 	.byte	0x03, 0x1b
        /*00ce*/ 	.short	0x0040


	//----- nvinfo : EIATTR_NUM_BARRIERS
	.align		4
        /*00d0*/ 	.byte	0x02, 0x4c
        /*00d2*/ 	.byte	0x01
	.zero		1


	//----- nvinfo : EIATTR_ANNOTATIONS
	.align		4
        /*00d4*/ 	.byte	0x04, 0x55
        /*00d6*/ 	.short	(.L_823 - .L_822)


	//   ....[0]....
.L_822:
        /* <DEDUP_REMOVED lines=83> */


	//----- nvinfo : EIATTR_MERCURY_ISA_VERSION
	.align		4
.L_823:
        /*05f0*/ 	.byte	0x03, 0x5f
        /*05f2*/ 	.short	0x0101


	//----- nvinfo : EIATTR_COOP_GROUP_MASK_REGIDS
	.align		4
        /*05f4*/ 	.byte	0x04, 0x29
        /*05f6*/ 	.short	(.L_825 - .L_824)


	//   ....[0]....
.L_824:
        /*05f8*/ 	.word	0xffffffff


	//   ....[1]....
        /*05fc*/ 	.word	0xffffffff


	//   ....[2]....
        /*0600*/ 	.word	0xffffffff


	//   ....[3]....
        /*0604*/ 	.word	0xffffffff


	//   ....[4]....
        /*0608*/ 	.word	0xffffffff


	//   ....[5]....
        /*060c*/ 	.word	0xffffffff


	//   ....[6]....
        /*0610*/ 	.word	0xffffffff


	//   ....[7]....
        /*0614*/ 	.word	0xffffffff


	//   ....[8]....
        /*0618*/ 	.word	0xffffffff


	//   ....[9]....
        /*061c*/ 	.word	0xffffffff


	//   ....[10]....
        /*0620*/ 	.word	0xffffffff


	//   ....[11]....
        /*0624*/ 	.word	0xffffffff


	//   ....[12]....
        /*0628*/ 	.word	0xffffffff


	//   ....[13]....
        /*062c*/ 	.word	0xffffffff


	//   ....[14]....
        /*0630*/ 	.word	0x05000015


	//   ....[15]....
        /*0634*/ 	.word	0x05000014


	//   ....[16]....
        /*0638*/ 	.word	0x05000016


	//   ....[17]....
        /*063c*/ 	.word	0x05000017


	//   ....[18]....
        /*0640*/ 	.word	0x05000019


	//   ....[19]....
        /*0644*/ 	.word	0x05000018


	//   ....[20]....
        /*0648*/ 	.word	0x0500001a


	//   ....[21]....
        /*064c*/ 	.word	0x0500000f


	//   ....[22]....
        /*0650*/ 	.word	0x05000019


	//   ....[23]....
        /*0654*/ 	.word	0x05000018


	//   ....[24]....
        /*0658*/ 	.word	0x0500001a


	//   ....[25]....
        /*065c*/ 	.word	0x0500001b


	//   ....[26]....
        /*0660*/ 	.word	0x0500001d


	//   ....[27]....
        /*0664*/ 	.word	0x0500001c


	//   ....[28]....
        /*0668*/ 	.word	0x05000020


	//   ....[29]....
        /*066c*/ 	.word	0x0500000f


	//   ....[30]....
        /*0670*/ 	.word	0x05000019


	//   ....[31]....
        /*0674*/ 	.word	0x05000018


	//   ....[32]....
        /*0678*/ 	.word	0x0500001a


	//   ....[33]....
        /*067c*/ 	.word	0x0500001b


	//   ....[34]....
        /*0680*/ 	.word	0x0500001d


	//   ....[35]....
        /*0684*/ 	.word	0x0500001c


	//   ....[36]....
        /*0688*/ 	.word	0x05000020


	//   ....[37]....
        /*068c*/ 	.word	0x0500000f


	//   ....[38]....
        /*0690*/ 	.word	0x05000011


	//   ....[39]....
        /*0694*/ 	.word	0x0500001b


	//   ....[40]....
        /*0698*/ 	.word	0x0500001d


	//   ....[41]....
        /*069c*/ 	.word	0x05000010


	//   ....[42]....
        /*06a0*/ 	.word	0x05000023


	//   ....[43]....
        /*06a4*/ 	.word	0x0500001e


	//   ....[44]....
        /*06a8*/ 	.word	0x05000026


	//   ....[45]....
        /*06ac*/ 	.word	0x05000025


	//   ....[46]....
        /*06b0*/ 	.word	0x0500001c


	//   ....[47]....
        /*06b4*/ 	.word	0x05000016


	//   ....[48]....
        /*06b8*/ 	.word	0x05000014


	//   ....[49]....
        /*06bc*/ 	.word	0x05000017


	//   ....[50]....
        /*06c0*/ 	.word	0x05000018


	//   ....[51]....
        /*06c4*/ 	.word	0x0500001a


	//   ....[52]....
        /*06c8*/ 	.word	0x0500001b


	//   ....[53]....
        /*06cc*/ 	.word	0x05000011


	//   ....[54]....
        /*06d0*/ 	.word	0x05000029


	//   ....[55]....
        /*06d4*/ 	.word	0x05000013


	//   ....[56]....
        /*06d8*/ 	.word	0x05000014


	//   ....[57]....
        /*06dc*/ 	.word	0x05000012


	//   ....[58]....
        /*06e0*/ 	.word	0x05000015


	//   ....[59]....
        /*06e4*/ 	.word	0x05000017


	//   ....[60]....
        /*06e8*/ 	.word	0x05000018


	//   ....[61]....
        /*06ec*/ 	.word	0x0500000e


	//   ....[62]....
        /*06f0*/ 	.word	0x0500002b


	//   ....[63]....
        /*06f4*/ 	.word	0x05000020


	//   ....[64]....
        /*06f8*/ 	.word	0x05000022


	//   ....[65]....
        /*06fc*/ 	.word	0x05000021


	//   ....[66]....
        /*0700*/ 	.word	0x05000027


	//   ....[67]....
        /*0704*/ 	.word	0x05000028


	//   ....[68]....
        /*0708*/ 	.word	0x05000023


	//   ....[69]....
        /*070c*/ 	.word	0x0500001e


	//   ....[70]....
        /*0710*/ 	.word	0x0500001a


	//   ....[71]....
        /*0714*/ 	.word	0x0500001a


	//   ....[72]....
        /*0718*/ 	.word	0x0500001a


	//   ....[73]....
        /*071c*/ 	.word	0x0500001a


	//   ....[74]....
        /*0720*/ 	.word	0x0500001a


	//   ....[75]....
        /*0724*/ 	.word	0x0500001a


	//   ....[76]....
        /*0728*/ 	.word	0x0500001a


	//   ....[77]....
        /*072c*/ 	.word	0x0500001a


	//   ....[78]....
        /*0730*/ 	.word	0x0500001a


	//   ....[79]....
        /*0734*/ 	.word	0x0500001a


	//   ....[80]....
        /*0738*/ 	.word	0x0500001a


	//   ....[81]....
        /*073c*/ 	.word	0x0500001a


	//   ....[82]....
        /*0740*/ 	.word	0x0500001a


	//   ....[83]....
        /*0744*/ 	.word	0x0500001a


	//   ....[84]....
        /*0748*/ 	.word	0x0500001a


	//   ....[85]....
        /*074c*/ 	.word	0x0500001a


	//   ....[86]....
        /*0750*/ 	.word	0x0500001a


	//   ....[87]....
        /*0754*/ 	.word	0x0500001a


	//   ....[88]....
        /*0758*/ 	.word	0x0500001a


	//   ....[89]....
        /*075c*/ 	.word	0x0500001a


	//   ....[90]....
        /*0760*/ 	.word	0x0500001a


	//   ....[91]....
        /*0764*/ 	.word	0x0500001a


	//   ....[92]....
        /*0768*/ 	.word	0x0500001a


	//   ....[93]....
        /*076c*/ 	.word	0x0500001a


	//   ....[94]....
        /*0770*/ 	.word	0x0500001a


	//   ....[95]....
        /*0774*/ 	.word	0x0500001a


	//   ....[96]....
        /*0778*/ 	.word	0x0500001a


	//   ....[97]....
        /*077c*/ 	.word	0x0500001a


	//   ....[98]....
        /*0780*/ 	.word	0x0500001a


	//   ....[99]....
        /*0784*/ 	.word	0x0500001a


	//   ....[100]....
        /*0788*/ 	.word	0x0500001a


	//   ....[101]....
        /*078c*/ 	.word	0x0500001a


	//   ....[102]....
        /*0790*/ 	.word	0x0500001a


	//   ....[103]....
        /*0794*/ 	.word	0x0500001a


	//   ....[104]....
        /*0798*/ 	.word	0x0500001a


	//   ....[105]....
        /*079c*/ 	.word	0x0500001a


	//   ....[106]....
        /*07a0*/ 	.word	0x0500001a


	//   ....[107]....
        /*07a4*/ 	.word	0x0500001a


	//   ....[108]....
        /*07a8*/ 	.word	0x0500001a


	//   ....[109]....
        /*07ac*/ 	.word	0x0500001a


	//   ....[110]....
        /*07b0*/ 	.word	0x0500001a


	//   ....[111]....
        /*07b4*/ 	.word	0x0500001a


	//   ....[112]....
        /*07b8*/ 	.word	0x0500001a


	//   ....[113]....
        /*07bc*/ 	.word	0x0500001a


	//   ....[114]....
        /*07c0*/ 	.word	0x0500001a


	//   ....[115]....
        /*07c4*/ 	.word	0x0500001a


	//   ....[116]....
        /*07c8*/ 	.word	0x0500001a


	//   ....[117]....
        /*07cc*/ 	.word	0x0500001a


	//   ....[118]....
        /*07d0*/ 	.word	0x0500001a


	//   ....[119]....
        /*07d4*/ 	.word	0x0500001a


	//   ....[120]....
        /*07d8*/ 	.word	0x0500001a


	//   ....[121]....
        /*07dc*/ 	.word	0x0500001a


	//   ....[122]....
        /*07e0*/ 	.word	0x0500001a


	//   ....[123]....
        /*07e4*/ 	.word	0x0500001a


	//   ....[124]....
        /*07e8*/ 	.word	0x0500001a


	//   ....[125]....
        /*07ec*/ 	.word	0x0500001a


	//----- nvinfo : EIATTR_COOP_GROUP_INSTR_OFFSETS
	.align		4
.L_825:
        /*07f0*/ 	.byte	0x04, 0x28
        /*07f2*/ 	.short	(.L_827 - .L_826)


	//   ....[0]....
.L_826:
        /*07f4*/ 	.word	0x00004c80


	//   ....[1]....
        /*07f8*/ 	.word	0x00004c90


	//   ....[2]....
        /*07fc*/ 	.word	0x00004cc0


	//   ....[3]....
        /*0800*/ 	.word	0x00004cd0


	//   ....[4]....
        /*0804*/ 	.word	0x000054e0


	//   ....[5]....
        /*0808*/ 	.word	0x00005500


	//   ....[6]....
        /*080c*/ 	.word	0x00005520


	//   ....[7]....
        /*0810*/ 	.word	0x00005540


	//   ....[8]....
        /*0814*/ 	.word	0x00005560


	//   ....[9]....
        /*0818*/ 	.word	0x00005580


	//   ....[10]....
        /*081c*/ 	.word	0x000055a0


	//   ....[11]....
        /*0820*/ 	.word	0x000055c0


	//   ....[12]....
        /*0824*/ 	.word	0x000055e0


	//   ....[13]....
        /*0828*/ 	.word	0x00005600


	//   ....[14]....
        /*082c*/ 	.word	0x00008210


	//   ....[15]....
        /*0830*/ 	.word	0x00008240


	//   ....[16]....
        /*0834*/ 	.word	0x00008290


	//   ....[17]....
        /*0838*/ 	.word	0x000082b0


	//   ....[18]....
        /*083c*/ 	.word	0x000082e0


	//   ....[19]....
        /*0840*/ 	.word	0x000082f0


	//   ....[20]....
        /*0844*/ 	.word	0x00008320


	//   ....[21]....
        /*0848*/ 	.word	0x00008330


	//   ....[22]....
        /*084c*/ 	.word	0x000084f0


	//   ....[23]....
        /*0850*/ 	.word	0x00008520


	//   ....[24]....
        /*0854*/ 	.word	0x00008570


	//   ....[25]....
        /*0858*/ 	.word	0x00008590


	//   ....[26]....
        /*085c*/ 	.word	0x000085c0


	//   ....[27]....
        /*0860*/ 	.word	0x000085d0


	//   ....[28]....
        /*0864*/ 	.word	0x00008600


	//   ....[29]....
        /*0868*/ 	.word	0x00008610


	//   ....[30]....
        /*086c*/ 	.word	0x00008780


	//   ....[31]....
        /*0870*/ 	.word	0x000087b0


	//   ....[32]....
        /*0874*/ 	.word	0x00008800


	//   ....[33]....
        /*0878*/ 	.word	0x00008820


	//   ....[34]....
        /*087c*/ 	.word	0x00008850


	//   ....[35]....
        /*0880*/ 	.word	0x00008860


	//   ....[36]....
        /*0884*/ 	.word	0x00008890


	//   ....[37]....
        /*0888*/ 	.word	0x000088a0


	//   ....[38]....
        /*088c*/ 	.word	0x00008b60


	//   ....[39]....
        /*0890*/ 	.word	0x00008b90


	//   ....[40]....
        /*0894*/ 	.word	0x00008c70


	//   ....[41]....
        /*0898*/ 	.word	0x00008cb0


	//   ....[42]....
        /*089c*/ 	.word	0x00008ce0


	//   ....[43]....
        /*08a0*/ 	.word	0x00008d10


	//   ....[44]....
        /*08a4*/ 	.word	0x00008d40


	//   ....[45]....
        /*08a8*/ 	.word	0x00008d70


	//   ....[46]....
        /*08ac*/ 	.word	0x00008db0


	//   ....[47]....
        /*08b0*/ 	.word	0x00008de0


	//   ....[48]....
        /*08b4*/ 	.word	0x00008e80


	//   ....[49]....
        /*08b8*/ 	.word	0x00008ea0


	//   ....[50]....
        /*08bc*/ 	.word	0x00008ed0


	//   ....[51]....
        /*08c0*/ 	.word	0x00008ef0


	//   ....[52]....
        /*08c4*/ 	.word	0x00008f10


	//   ....[53]....
        /*08c8*/ 	.word	0x00008f20


	//   ....[54]....
        /*08cc*/ 	.word	0x00008f50


	//   ....[55]....
        /*08d0*/ 	.word	0x00008f80


	//   ....[56]....
        /*08d4*/ 	.word	0x00008fc0


	//   ....[57]....
        /*08d8*/ 	.word	0x00008fe0


	//   ....[58]....
        /*08dc*/ 	.word	0x00009010


	//   ....[59]....
        /*08e0*/ 	.word	0x00009040


	//   ....[60]....
        /*08e4*/ 	.word	0x00009050


	//   ....[61]....
        /*08e8*/ 	.word	0x00009080


	//   ....[62]....
        /*08ec*/ 	.word	0x000090b0


	//   ....[63]....
        /*08f0*/ 	.word	0x000090e0


	//   ....[64]....
        /*08f4*/ 	.word	0x00009110


	//   ....[65]....
        /*08f8*/ 	.word	0x00009130


	//   ....[66]....
        /*08fc*/ 	.word	0x00009160


	//   ....[67]....
        /*0900*/ 	.word	0x00009180


	//   ....[68]....
        /*0904*/ 	.word	0x00009240


	//   ....[69]....
        /*0908*/ 	.word	0x00009340


	//   ....[70]....
        /*090c*/ 	.word	0x000094f0


	//   ....[71]....
        /*0910*/ 	.word	0x00009540


	//   ....[72]....
        /*0914*/ 	.word	0x000095b0


	//   ....[73]....
        /*0918*/ 	.word	0x00009610


	//   ....[74]....
        /*091c*/ 	.word	0x00009680


	//   ....[75]....
        /*0920*/ 	.word	0x000096e0


	//   ....[76]....
        /*0924*/ 	.word	0x00009750


	//   ....[77]....
        /*0928*/ 	.word	0x000097b0


	//   ....[78]....
        /*092c*/ 	.word	0x00009850


	//   ....[79]....
        /*0930*/ 	.word	0x000098e0


	//   ....[80]....
        /*0934*/ 	.word	0x00009950


	//   ....[81]....
        /*0938*/ 	.word	0x000099b0


	//   ....[82]....
        /*093c*/ 	.word	0x00009a20


	//   ....[83]....
        /*0940*/ 	.word	0x00009a80


	//   ....[84]....
        /*0944*/ 	.word	0x00009af0


	//   ....[85]....
        /*0948*/ 	.word	0x00009b50


	//   ....[86]....
        /*094c*/ 	.word	0x00009bf0


	//   ....[87]....
        /*0950*/ 	.word	0x00009c80


	//   ....[88]....
        /*0954*/ 	.word	0x00009cf0


	//   ....[89]....
        /*0958*/ 	.word	0x00009d50


	//   ....[90]....
        /*095c*/ 	.word	0x00009dc0


	//   ....[91]....
        /*0960*/ 	.word	0x00009e20


	//   ....[92]....
        /*0964*/ 	.word	0x00009e90


	//   ....[93]....
        /*0968*/ 	.word	0x00009ef0


	//   ....[94]....
        /*096c*/ 	.word	0x00009f90


	//   ....[95]....
        /*0970*/ 	.word	0x0000a040


	//   ....[96]....
        /*0974*/ 	.word	0x0000a150


	//   ....[97]....
        /*0978*/ 	.word	0x0000a1a0


	//   ....[98]....
        /*097c*/ 	.word	0x0000a270


	//   ....[99]....
        /*0980*/ 	.word	0x0000a2e0


	//   ....[100]....
        /*0984*/ 	.word	0x0000a370


	//   ....[101]....
        /*0988*/ 	.word	0x0000a3c0


	//   ....[102]....
        /*098c*/ 	.word	0x0000a430


	//   ....[103]....
        /*0990*/ 	.word	0x0000a490


	//   ....[104]....
        /*0994*/ 	.word	0x0000a500


	//   ....[105]....
        /*0998*/ 	.word	0x0000a560


	//   ....[106]....
        /*099c*/ 	.word	0x0000a5d0


	//   ....[107]....
        /*09a0*/ 	.word	0x0000a630


	//   ....[108]....
        /*09a4*/ 	.word	0x0000a6b0


	//   ....[109]....
        /*09a8*/ 	.word	0x0000a720


	//   ....[110]....
        /*09ac*/ 	.word	0x0000a790


	//   ....[111]....
        /*09b0*/ 	.word	0x0000a7f0


	//   ....[112]....
        /*09b4*/ 	.word	0x0000a870


	//   ....[113]....
        /*09b8*/ 	.word	0x0000a8f0


	//   ....[114]....
        /*09bc*/ 	.word	0x0000a990


	//   ....[115]....
        /*09c0*/ 	.word	0x0000aa00


	//   ....[116]....
        /*09c4*/ 	.word	0x0000aa90


	//   ....[117]....
        /*09c8*/ 	.word	0x0000ab20


	//   ....[118]....
        /*09cc*/ 	.word	0x0000ab90


	//   ....[119]....
        /*09d0*/ 	.word	0x0000abf0


	//   ....[120]....
        /*09d4*/ 	.word	0x0000ac60


	//   ....[121]....
        /*09d8*/ 	.word	0x0000ace0


	//   ....[122]....
        /*09dc*/ 	.word	0x0000ada0


	//   ....[123]....
        /*09e0*/ 	.word	0x0000ae70


	//   ....[124]....
        /*09e4*/ 	.word	0x0000af50


	//   ....[125]....
        /*09e8*/ 	.word	0x0000b000


	//----- nvinfo : EIATTR_EXIT_INSTR_OFFSETS
	.align		4
.L_827:
        /*09ec*/ 	.byte	0x04, 0x1c
        /*09ee*/ 	.short	(.L_829 - .L_828)


	//   ....[0]....
.L_828:
        /*09f0*/ 	.word	0x00007250


	//   ....[1]....
        /*09f4*/ 	.word	0x00009490


	//----- nvinfo : EIATTR_MAX_THREADS
	.align		4
.L_829:
        /*09f8*/ 	.byte	0x04, 0x05
        /*09fa*/ 	.short	(.L_831 - .L_830)
.L_830:
        /*09fc*/ 	.word	0x00000140
        /*0a00*/ 	.word	0x00000001
        /*0a04*/ 	.word	0x00000001


	//----- nvinfo : EIATTR_CRS_STACK_SIZE
	.align		4
.L_831:
        /*0a08*/ 	.byte	0x04, 0x1e
        /*0a0a*/ 	.short	(.L_833 - .L_832)
.L_832:
        /*0a0c*/ 	.word	0x00000000


	//----- nvinfo : EIATTR_CBANK_PARAM_SIZE
	.align		4
.L_833:
        /*0a10*/ 	.byte	0x03, 0x19
        /*0a12*/ 	.short	0x0060


	//----- nvinfo : EIATTR_PARAM_CBANK
	.align		4
        /*0a14*/ 	.byte	0x04, 0x0a
        /*0a16*/ 	.short	(.L_835 - .L_834)
	.align		4
.L_834:
        /*0a18*/ 	.word	index@(.nv.constant0._ZN13group_norm_v218gn_bwd_cuda_kernelI13__nv_bfloat16Li320ELi3ELi16ELi80ELi1024ELb1ELb1ELi32ELi320ELi320ELi4ELb1ELi12ELb0ELb0ELNS_15WgradSyncMethodE3ENS_16CompileConditionILi900EEEEEvPT_S6_S6_PKS5_S8_S8_S8_PKfflPfPj)
        /*0a1c*/ 	.short	0x0210
        /*0a1e*/ 	.short	0x0060


	//----- nvinfo : EIATTR_SW_WAR
	.align		4
.L_835:
        /*0a20*/ 	.byte	0x04, 0x36
        /*0a22*/ 	.short	(.L_837 - .L_836)
.L_836:
        /*0a24*/ 	.word	0x00000008
.L_837:


//--------------------- .nv.info._ZN13group_norm_v214gn_cuda_kernelI13__nv_bfloat16Li320ELi3ELi32ELi40ELi1024ELb0ELi16ELi320ELi320ELi4ELb1ELi5ELb0ELb0ENS_16CompileConditionILi900EEEEEvPT_PKS4_S7_S7_flPfS8_Pj --------------------------
	.section	.nv.info._ZN13group_norm_v214gn_cuda_kernelI13__nv_bfloat16Li320ELi3ELi32ELi40ELi1024ELb0ELi16ELi320ELi320ELi4ELb1ELi5ELb0ELb0ENS_16CompileConditionILi900EEEEEvPT_PKS4_S7_S7_flPfS8_Pj,"",@"SHT_CUDA_INFO"
	.sectionflags	@""
	.align	4


	//----- nvinfo : EIATTR_CUDA_API_VERSION
	.align		4
        /*0000*/ 	.byte	0x04, 0x37
        /*0002*/ 	.short	(.L_839 - .L_838)
.L_838:
        /*0004*/ 	.word	0x00000082


	//----- nvinfo : EIATTR_KPARAM_INFO
	.align		4
.L_839:
        /*0008*/ 	.byte	0x04, 0x17
        /*000a*/ 	.short	(.L_841 - .L_840)
.L_840:
        /*000c*/ 	.word	0x00000000
        /*0010*/ 	.short	0x0008
        /*0012*/ 	.short	0x0040
        /*0014*/ 	.byte	0x00, 0xf0, 0x21, 0x00


	//----- nvinfo : EIATTR_KPARAM_INFO
	.align		4
.L_841:
        /*0018*/ 	.byte	0x04, 0x17
        /*001a*/ 	.short	(.L_843 - .L_842)
.L_842:
        /*001c*/ 	.word	0x00000000
        /*0020*/ 	.short	0x0007
        /*0022*/ 	.short	0x0038
        /*0024*/ 	.byte	0x00, 0xf0, 0x21, 0x00


	//----- nvinfo : EIATTR_KPARAM_INFO
	.align		4
.L_843:
        /*0028*/ 	.byte	0x04, 0x17
        /*002a*/ 	.short	(.L_845 - .L_844)
.L_844:
        /*002c*/ 	.word	0x00000000
        /*0030*/ 	.short	0x0006
        /*0032*/ 	.short	0x0030
        /*0034*/ 	.byte	0x00, 0xf0, 0x21, 0x00


	//----- nvinfo : EIATTR_KPARAM_INFO
	.align		4
.L_845:
        /*0038*/ 	.byte	0x04, 0x17
        /*003a*/ 	.short	(.L_847 - .L_846)
.L_846:
        /*003c*/ 	.word	0x00000000
        /*0040*/ 	.short	0x0005
        /*0042*/ 	.short	0x0028
        /*0044*/ 	.byte	0x00, 0xf0, 0x21, 0x00


	//----- nvinfo : EIATTR_KPARAM_INFO
	.align		4
.L_847:
        /*0048*/ 	.byte	0x04, 0x17
        /*004a*/ 	.short	(.L_849 - .L_848)
.L_848:
        /*004c*/ 	.word	0x00000000
        /*0050*/ 	.short	0x0004
        /*0052*/ 	.short	0x0020
        /*0054*/ 	.byte	0x00, 0xf0, 0x11, 0x00


	//----- nvinfo : EIATTR_KPARAM_INFO
	.align		4
.L_849:
        /*0058*/ 	.byte	0x04, 0x17
        /*005a*/ 	.short	(.L_851 - .L_850)
.L_850:
        /*005c*/ 	.word	0x00000000
        /*0060*/ 	.short	0x0003
        /*0062*/ 	.short	0x0018
        /*0064*/ 	.byte	0x00, 0xf0, 0x21, 0x00


	//----- nvinfo : EIATTR_KPARAM_INFO
	.align		4
.L_851:
        /*0068*/ 	.byte	0x04, 0x17
        /*006a*/ 	.short	(.L_853 - .L_852)
.L_852:
        /*006c*/ 	.word	0x00000000
        /*0070*/ 	.short	0x0002
        /*0072*/ 	.short	0x0010
        /*0074*/ 	.byte	0x00, 0xf0, 0x21, 0x00


	//----- nvinfo : EIATTR_KPARAM_INFO
	.align		4
.L_853:
        /*0078*/ 	.byte	0x04, 0x17
        /*007a*/ 	.short	(.L_855 - .L_854)
.L_854:
        /*007c*/ 	.word	0x00000000
        /*0080*/ 	.short	0x0001
        /*0082*/ 	.short	0x0008
        /*0084*/ 	.byte	0x00, 0xf0, 0x21, 0x00


	//----- nvinfo : EIATTR_KPARAM_INFO
	.align		4
.L_855:
        /*0088*/ 	.byte	0x04, 0x17
        /*008a*/ 	.short	(.L_857 - .L_856)
.L_856:
        /*008c*/ 	.word	0x00000000
        /*0090*/ 	.short	0x0000
        /*0092*/ 	.short	0x0000
        /*0094*/ 	.byte	0x00, 0xf0, 0x21, 0x00


	//----- nvinfo : EIATTR_SPARSE_MMA_MASK
	.align		4
.L_857:
        /*0098*/ 	.byte	0x03, 0x50
        /*009a*/ 	.short	0x0000


	//----- nvinfo : EIATTR_MAXREG_COUNT
	.align		4
        /*009c*/ 	.byte	0x03, 0x1b
        /*009e*/ 	.short	0x0040


	//----- nvinfo : EIATTR_NUM_BARRIERS
	.align		4
        /*00a0*/ 	.byte	0x02, 0x4c
        /*00a2*/ 	.byte	0x01
	.zero		1


	//----- nvinfo : EIATTR_MERCURY_ISA_VERSION
	.align		4
        /*00a4*/ 	.byte	0x03, 0x5f
        /*00a6*/ 	.short	0x0101


	//----- nvinfo : EIATTR_COOP_GROUP_MASK_REGIDS
	.align		4
        /*00a8*/ 	.byte	0x04, 0x29
        /*00aa*/ 	.short	(.L_859 - .L_858)


	//   ....[0]....
.L_858:
        /*00ac*/ 	.word	0xffffffff


	//   ....[1]....
        /*00b0*/ 	.word	0xffffffff


	//   ....[2]....
        /*00b4*/ 	.word	0xffffffff


	//   ....[3]....
        /*00b8*/ 	.word	0xffffffff


	//   ....[4]....
        /*00bc*/ 	.word	0xffffffff


	//   ....[5]....
        /*00c0*/ 	.word	0xffffffff


	//   ....[6]....
        /*00c4*/ 	.word	0xffffffff


	//   ....[7]....
        /*00c8*/ 	.word	0xffffffff


	//   ....[8]....
        /*00cc*/ 	.word	0xffffffff


	//   ....[9]....
        /*00d0*/ 	.word	0xffffffff


	//   ....[10]....
        /*00d4*/ 	.word	0xffffffff


	//   ....[11]....
        /*00d8*/ 	.word	0xffffffff


	//   ....[12]....
        /*00dc*/ 	.word	0xffffffff


	//   ....[13]....
        /*00e0*/ 	.word	0xffffffff


	//----- nvinfo : EIATTR_COOP_GROUP_INSTR_OFFSETS
	.align		4
.L_859:
        /*00e4*/ 	.byte	0x04, 0x28
        /*00e6*/ 	.short	(.L_861 - .L_860)


	//   ....[0]....
.L_860:
        /*00e8*/ 	.word	0x00000e60


	//   ....[1]....
        /*00ec*/ 	.word	0x00000e90


	//   ....[2]....
        /*00f0*/ 	.word	0x00000ec0


	//   ....[3]....
        /*00f4*/ 	.word	0x00000ed0


	//   ....[4]....
        /*00f8*/ 	.word	0x00001350


	//   ....[5]....
        /*00fc*/ 	.word	0x00001360


	//   ....[6]....
        /*0100*/ 	.word	0x00001390


	//   ....[7]....
        /*0104*/ 	.word	0x000013a0


	//   ....[8]....
        /*0108*/ 	.word	0x000013d0


	//   ....[9]....
        /*010c*/ 	.word	0x000013f0


	//   ....[10]....
        /*0110*/ 	.word	0x00001420


	//   ....[11]....
        /*0114*/ 	.word	0x00001430


	//   ....[12]....
        /*0118*/ 	.word	0x00001480


	//   ....[13]....
        /*011c*/ 	.word	0x000014b0


	//----- nvinfo : EIATTR_EXIT_INSTR_OFFSETS
	.align		4
.L_861:
        /*0120*/ 	.byte	0x04, 0x1c
        /*0122*/ 	.short	(.L_863 - .L_862)


	//   ....[0]....
.L_862:
        /*0124*/ 	.word	0x00000080


	//   ....[1]....
        /*0128*/ 	.word	0x00001f60


	//----- nvinfo : EIATTR_MAX_THREADS
	.align		4
.L_863:
        /*012c*/ 	.byte	0x04, 0x05
        /*012e*/ 	.short	(.L_865 - .L_864)
.L_864:
        /*0130*/ 	.word	0x00000140
        /*0134*/ 	.word	0x00000001
        /*0138*/ 	.word	0x00000001


	//----- nvinfo : EIATTR_CRS_STACK_SIZE
	.align		4
.L_865:
        /*013c*/ 	.byte	0x04, 0x1e
        /*013e*/ 	.short	(.L_867 - .L_866)
.L_866:
        /*0140*/ 	.word	0x00000000


	//----- nvinfo : EIATTR_CBANK_PARAM_SIZE
	.align		4
.L_867:
        /*0144*/ 	.byte	0x03, 0x19
        /*0146*/ 	.short	0x0048


	//----- nvinfo : EIATTR_PARAM_CBANK
	.align		4
        /*0148*/ 	.byte	0x04, 0x0a
        /*014a*/ 	.short	(.L_869 - .L_868)
	.align		4
.L_868:
        /*014c*/ 	.word	index@(.nv.constant0._ZN13group_norm_v214gn_cuda_kernelI13__nv_bfloat16Li320ELi3ELi32ELi40ELi1024ELb0ELi16ELi320ELi320ELi4ELb1ELi5ELb0ELb0ENS_16CompileConditionILi900EEEEEvPT_PKS4_S7_S7_flPfS8_Pj)
        /*0150*/ 	.short	0x0210
        /*0152*/ 	.short	0x0048


	//----- nvinfo : EIATTR_SW_WAR
	.align		4
.L_869:
        /*0154*/ 	.byte	0x04, 0x36
        /*0156*/ 	.short	(.L_871 - .L_870)
.L_870:
        /*0158*/ 	.word	0x00000008
.L_871:


//--------------------- .nv.info._ZN13group_norm_v214gn_cuda_kernelI13__nv_bfloat16Li320ELi1ELi32ELi40ELi1024ELb0ELi32ELi320ELi320ELi4ELb1ELi4ELb0ELb0ENS_16CompileConditionILi900EEEEEvPT_PKS4_S7_S7_flPfS8_Pj --------------------------
	.section	.nv.info._ZN13group_norm_v214gn_cuda_kernelI13__nv_bfloat16Li320ELi1ELi32ELi40ELi1024ELb0ELi32ELi320ELi320ELi4ELb1ELi4ELb0ELb0ENS_16CompileConditionILi900EEEEEvPT_PKS4_S7_S7_flPfS8_Pj,"",@"SHT_CUDA_INFO"
	.sectionflags	@""
	.align	4


	//----- nvinfo : EIATTR_CUDA_API_VERSION
	.align		4
        /*0000*/ 	.byte	0x04, 0x37
        /*0002*/ 	.short	(.L_873 - .L_872)
.L_872:
        /*0004*/ 	.word	0x00000082


	//----- nvinfo : EIATTR_KPARAM_INFO
	.align		4
.L_873:
        /*0008*/ 	.byte	0x04, 0x17
        /*000a*/ 	.short	(.L_875 - .L_874)
.L_874:
        /*000c*/ 	.word	0x00000000
        /*0010*/ 	.short	0x0008
        /*0012*/ 	.short	0x0040
        /*0014*/ 	.byte	0x00, 0xf0, 0x21, 0x00


	//----- nvinfo : EIATTR_KPARAM_INFO
	.align		4
.L_875:
        /*0018*/ 	.byte	0x04, 0x17
        /*001a*/ 	.short	(.L_877 - .L_876)
.L_876:
        /*001c*/ 	.word	0x00000000
        /*0020*/ 	.short	0x0007
        /*0022*/ 	.short	0x0038
        /*0024*/ 	.byte	0x00, 0xf0, 0x21, 0x00


	//----- nvinfo : EIATTR_KPARAM_INFO
	.align		4
.L_877:
        /*0028*/ 	.byte	0x04, 0x17
        /*002a*/ 	.short	(.L_879 - .L_878)
.L_878:
        /*002c*/ 	.word	0x00000000
        /*0030*/ 	.short	0x0006
        /*0032*/ 	.short	0x0030
        /*0034*/ 	.byte	0x00, 0xf0, 0x21, 0x00


	//----- nvinfo : EIATTR_KPARAM_INFO
	.align		4
.L_879:
        /*0038*/ 	.byte	0x04, 0x17
        /*003a*/ 	.short	(.L_881 - .L_880)
.L_880:
        /*003c*/ 	.word	0x00000000
        /*0040*/ 	.short	0x0005
        /*0042*/ 	.short	0x0028
        /*0044*/ 	.byte	0x00, 0xf0, 0x21, 0x00


	//----- nvinfo : EIATTR_KPARAM_INFO
	.align		4
.L_881:
        /*0048*/ 	.byte	0x04, 0x17
        /*004a*/ 	.short	(.L_883 - .L_882)
.L_882:
        /*004c*/ 	.word	0x00000000
        /*0050*/ 	.short	0x0004
        /*0052*/ 	.short	0x0020
        /*0054*/ 	.byte	0x00, 0xf0, 0x11, 0x00


	//----- nvinfo : EIATTR_KPARAM_INFO
	.align		4
.L_883:
        /*0058*/ 	.byte	0x04, 0x17
        /*005a*/ 	.short	(.L_885 - .L_884)
.L_884:
        /*005c*/ 	.word	0x00000000
        /*0060*/ 	.short	0x0003
        /*0062*/ 	.short	0x0018
        /*0064*/ 	.byte	0x00, 0xf0, 0x21, 0x00


	//----- nvinfo : EIATTR_KPARAM_INFO
	.align		4
.L_885:
        /*0068*/ 	.byte	0x04, 0x17
        /*006a*/ 	.short	(.L_887 - .L_886)
.L_886:
        /*006c*/ 	.word	0x00000000
        /*0070*/ 	.short	0x0002
        /*0072*/ 	.short	0x0010
        /*0074*/ 	.byte	0x00, 0xf0, 0x21, 0x00


	//----- nvinfo : EIATTR_KPARAM_INFO
	.align		4
.L_887:
        /*0078*/ 	.byte	0x04, 0x17
        /*007a*/ 	.short	(.L_889 - .L_888)
.L_888:
        /*007c*/ 	.word	0x00000000
        /*0080*/ 	.short	0x0001
        /*0082*/ 	.short	0x0008
        /*0084*/ 	.byte	0x00, 0xf0, 0x21, 0x00


	//----- nvinfo : EIATTR_KPARAM_INFO
	.align		4
.L_889:
        /*0088*/ 	.byte	0x04, 0x17
        /*008a*/ 	.short	(.L_891 - .L_890)
.L_890:
        /*008c*/ 	.word	0x00000000
        /*0090*/ 	.short	0x0000
        /*0092*/ 	.short	0x0000
        /*0094*/ 	.byte	0x00, 0xf0, 0x21, 0x00


	//----- nvinfo : EIATTR_SPARSE_MMA_MASK
	.align		4
.L_891:
        /*0098*/ 	.byte	0x03, 0x50
        /*009a*/ 	.short	0x0000


	//----- nvinfo : EIATTR_MAXREG_COUNT
	.align		4
        /*009c*/ 	.byte	0x03, 0x1b
        /*009e*/ 	.short	0x00a8


	//----- nvinfo : EIATTR_NUM_BARRIERS
	.align		4
        /*00a0*/ 	.byte	0x02, 0x4c
        /*00a2*/ 	.byte	0x01
	.zero		1


	//----- nvinfo : EIATTR_MERCURY_ISA_VERSION
	.align		4
        /*00a4*/ 	.byte	0x03, 0x5f
        /*00a6*/ 	.short	0x0101


	//----- nvinfo : EIATTR_COOP_GROUP_MASK_REGIDS
	.align		4
        /*00a8*/ 	.byte	0x04, 0x29
        /*00aa*/ 	.short	(.L_893 - .L_892)


	//   ....[0]....
.L_892:
        /*00ac*/ 	.word	0xffffffff


	//   ....[1]....
        /*00b0*/ 	.word	0xffffffff


	//   ....[2]....
        /*00b4*/ 	.word	0xffffffff


	//   ....[3]....
        /*00b8*/ 	.word	0xffffffff


	//   ....[4]....
        /*00bc*/ 	.word	0xffffffff


	//   ....[5]....
        /*00c0*/ 	.word	0xffffffff


	//   ....[6]....
        /*00c4*/ 	.word	0xffffffff


	//   ....[7]....
        /*00c8*/ 	.word	0xffffffff


	//   ....[8]....
        /*00cc*/ 	.word	0xffffffff


	//   ....[9]....
        /*00d0*/ 	.word	0xffffffff


	//   ....[10]....
        /*00d4*/ 	.word	0xffffffff


	//   ....[11]....
        /*00d8*/ 	.word	0xffffffff


	//   ....[12]....
        /*00dc*/ 	.word	0xffffffff


	//   ....[13]....
        /*00e0*/ 	.word	0xffffffff


	//----- nvinfo : EIATTR_COOP_GROUP_INSTR_OFFSETS
	.align		4
.L_893:
        /*00e4*/ 	.byte	0x04, 0x28
        /*00e6*/ 	.short	(.L_895 - .L_894)


	//   ....[0]....
.L_894:
        /*00e8*/ 	.word	0x00001340


	//   ....[1]....
        /*00ec*/ 	.word	0x00001370


	//   ....[2]....
        /*00f0*/ 	.word	0x000013d0


	//   ....[3]....
        /*00f4*/ 	.word	0x000013f0


	//   ....[4]....
        /*00f8*/ 	.word	0x000016f0


	//   ....[5]....
        /*00fc*/ 	.word	0x00001700


	//   ....[6]....
        /*0100*/ 	.word	0x00001720


	//   ....[7]....
        /*0104*/ 	.word	0x00001740


	//   ....[8]....
        /*0108*/ 	.word	0x00001760


	//   ....[9]....
        /*010c*/ 	.word	0x00001780


	//   ....[10]....
        /*0110*/ 	.word	0x000017a0


	//   ....[11]....
        /*0114*/ 	.word	0x000017c0


	//   ....[12]....
        /*0118*/ 	.word	0x000017e0


	//   ....[13]....
        /*011c*/ 	.word	0x00001800


	//----- nvinfo : EIATTR_EXIT_INSTR_OFFSETS
	.align		4
.L_895:
        /*0120*/ 	.byte	0x04, 0x1c
        /*0122*/ 	.short	(.L_897 - .L_896)


	//   ....[0]....
.L_896:
        /*0124*/ 	.word	0x00000060


	//   ....[1]....
        /*0128*/ 	.word	0x00002770


	//----- nvinfo : EIATTR_MAX_THREADS
	.align		4
.L_897:
        /*012c*/ 	.byte	0x04, 0x05
        /*012e*/ 	.short	(.L_899 - .L_898)
.L_898:
        /*0130*/ 	.word	0x00000140
        /*0134*/ 	.word	0x00000001
        /*0138*/ 	.word	0x00000001


	//----- nvinfo : EIATTR_CRS_STACK_SIZE
	.align		4
.L_899:
        /*013c*/ 	.byte	0x04, 0x1e
        /*013e*/ 	.short	(.L_901 - .L_900)
.L_900:
        /*0140*/ 	.word	0x00000000


	//----- nvinfo : EIATTR_CBANK_PARAM_SIZE
	.align		4
.L_901:
        /*0144*/ 	.byte	0x03, 0x19
        /*0146*/ 	.short	0x0048


	//----- nvinfo : EIATTR_PARAM_CBANK
	.align		4
        /*0148*/ 	.byte	0x04, 0x0a
        /*014a*/ 	.short	(.L_903 - .L_902)
	.align		4
.L_902:
        /*014c*/ 	.word	index@(.nv.constant0._ZN13group_norm_v214gn_cuda_kernelI13__nv_bfloat16Li320ELi1ELi32ELi40ELi1024ELb0ELi32ELi320ELi320ELi4ELb1ELi4ELb0ELb0ENS_16CompileConditionILi900EEEEEvPT_PKS4_S7_S7_flPfS8_Pj)
        /*0150*/ 	.short	0x0210
        /*0152*/ 	.short	0x0048


	//----- nvinfo : EIATTR_SW_WAR
	.align		4
.L_903:
        /*0154*/ 	.byte	0x04, 0x36
        /*0156*/ 	.short	(.L_905 - .L_904)
.L_904:
        /*0158*/ 	.word	0x00000008
.L_905:


//--------------------- .nv.info._ZN13group_norm_v214gn_cuda_kernelI13__nv_bfloat16Li320ELi3ELi32ELi40ELi1024ELb0ELi32ELi320ELi320ELi4ELb1ELi10ELb0ELb0ENS_16CompileConditionILi900EEEEEvPT_PKS4_S7_S7_flPfS8_Pj --------------------------
	.section	.nv.info._ZN13group_norm_v214gn_cuda_kernelI13__nv_bfloat16Li320ELi3ELi32ELi40ELi1024ELb0ELi32ELi320ELi320ELi4ELb1ELi10ELb0ELb0ENS_16CompileConditionILi900EEEEEvPT_PKS4_S7_S7_flPfS8_Pj,"",@"SHT_CUDA_INFO"
	.sectionflags	@""
	.align	4


	//----- nvinfo : EIATTR_CUDA_API_VERSION
	.align		4
        /*0000*/ 	.byte	0x04, 0x37
        /*0002*/ 	.short	(.L_907 - .L_906)
.L_906:
        /*0004*/ 	.word	0x00000082


	//----- nvinfo : EIATTR_KPARAM_INFO
	.align		4
.L_907:
        /*0008*/ 	.byte	0x04, 0x17
        /*000a*/ 	.short	(.L_909 - .L_908)
.L_908:
        /*000c*/ 	.word	0x00000000
        /*0010*/ 	.short	0x0008
        /*0012*/ 	.short	0x0040
        /*0014*/ 	.byte	0x00, 0xf0, 0x21, 0x00


	//----- nvinfo : EIATTR_KPARAM_INFO
	.align		4
.L_909:
        /*0018*/ 	.byte	0x04, 0x17
        /*001a*/ 	.short	(.L_911 - .L_910)
.L_910:
        /*001c*/ 	.word	0x00000000
        /*0020*/ 	.short	0x0007
        /*0022*/ 	.short	0x0038
        /*0024*/ 	.byte	0x00, 0xf0, 0x21, 0x00


	//----- nvinfo : EIATTR_KPARAM_INFO
	.align		4
.L_911:
        /*0028*/ 	.byte	0x04, 0x17
        /*002a*/ 	.short	(.L_913 - .L_912)
.L_912:
        /*002c*/ 	.word	0x00000000
        /*0030*/ 	.short	0x0006
        /*0032*/ 	.short	0x0030
        /*0034*/ 	.byte	0x00, 0xf0, 0x21, 0x00


	//----- nvinfo : EIATTR_KPARAM_INFO
	.align		4
.L_913:
        /*0038*/ 	.byte	0x04, 0x17
        /*003a*/ 	.short	(.L_915 - .L_914)
.L_914:
        /*003c*/ 	.word	0x00000000
        /*0040*/ 	.short	0x0005
        /*0042*/ 	.short	0x0028
        /*0044*/ 	.byte	0x00, 0xf0, 0x21, 0x00


	//----- nvinfo : EIATTR_KPARAM_INFO
	.align		4
.L_915:
        /*0048*/ 	.byte	0x04, 0x17
        /*004a*/ 	.short	(.L_917 - .L_916)
.L_916:
        /*004c*/ 	.word	0x00000000
        /*0050*/ 	.short	0x0004
        /*0052*/ 	.short	0x0020
        /*0054*/ 	.byte	0x00, 0xf0, 0x11, 0x00


	//----- nvinfo : EIATTR_KPARAM_INFO
	.align		4
.L_917:
        /*0058*/ 	.byte	0x04, 0x17
        /*005a*/ 	.short	(.L_919 - .L_918)
.L_918:
        /*005c*/ 	.word	0x00000000
        /*0060*/ 	.short	0x0003
        /*0062*/ 	.short	0x0018
        /*0064*/ 	.byte	0x00, 0xf0, 0x21, 0x00


	//----- nvinfo : EIATTR_KPARAM_INFO
	.align		4
.L_919:
        /*0068*/ 	.byte	0x04, 0x17
        /*006a*/ 	.short	(.L_921 - .L_920)
.L_920:
        /*006c*/ 	.word	0x00000000
        /*0070*/ 	.short	0x0002
        /*0072*/ 	.short	0x0010
        /*0074*/ 	.byte	0x00, 0xf0, 0x21, 0x00


	//----- nvinfo : EIATTR_KPARAM_INFO
	.align		4
.L_921:
        /*0078*/ 	.byte	0x04, 0x17
        /*007a*/ 	.short	(.L_923 - .L_922)
.L_922:
        /*007c*/ 	.word	0x00000000
        /*0080*/ 	.short	0x0001
        /*0082*/ 	.short	0x0008
        /*0084*/ 	.byte	0x00, 0xf0, 0x21, 0x00


	//----- nvinfo : EIATTR_KPARAM_INFO
	.align		4
.L_923:
        /*0088*/ 	.byte	0x04, 0x17
        /*008a*/ 	.short	(.L_925 - .L_924)
.L_924:
        /*008c*/ 	.word	0x00000000
        /*0090*/ 	.short	0x0000
        /*0092*/ 	.short	0x0000
        /*0094*/ 	.byte	0x00, 0xf0, 0x21, 0x00


	//----- nvinfo : EIATTR_SPARSE_MMA_MASK
	.align		4
.L_925:
        /*0098*/ 	.byte	0x03, 0x50
        /*009a*/ 	.short	0x0000


	//----- nvinfo : EIATTR_MAXREG_COUNT
	.align		4
        /*009c*/ 	.byte	0x03, 0x1b
        /*009e*/ 	.short	0x0040


	//----- nvinfo : EIATTR_NUM_BARRIERS
	.align		4
        /*00a0*/ 	.byte	0x02, 0x4c
        /*00a2*/ 	.byte	0x01
	.zero		1


	//----- nvinfo : EIATTR_MERCURY_ISA_VERSION
	.align		4
        /*00a4*/ 	.byte	0x03, 0x5f
        /*00a6*/ 	.short	0x0101


	//----- nvinfo : EIATTR_COOP_GROUP_MASK_REGIDS
	.align		4
        /*00a8*/ 	.byte	0x04, 0x29
        /*00aa*/ 	.short	(.L_927 - .L_926)


	//   ....[0]....
.L_926:
        /*00ac*/ 	.word	0xffffffff


	//   ....[1]....
        /*00b0*/ 	.word	0xffffffff


	//   ....[2]....
        /*00b4*/ 	.word	0xffffffff


	//   ....[3]....
        /*00b8*/ 	.word	0xffffffff


	//   ....[4]....
        /*00bc*/ 	.word	0xffffffff


	//   ....[5]....
        /*00c0*/ 	.word	0xffffffff


	//   ....[6]....
        /*00c4*/ 	.word	0xffffffff


	//   ....[7]....
        /*00c8*/ 	.word	0xffffffff


	//   ....[8]....
        /*00cc*/ 	.word	0xffffffff


	//   ....[9]....
        /*00d0*/ 	.word	0xffffffff


	//   ....[10]....
        /*00d4*/ 	.word	0xffffffff


	//   ....[11]....
        /*00d8*/ 	.word	0xffffffff


	//   ....[12]....
        /*00dc*/ 	.word	0xffffffff


	//   ....[13]....
        /*00e0*/ 	.word	0xffffffff


	//----- nvinfo : EIATTR_COOP_GROUP_INSTR_OFFSETS
	.align		4
.L_927:
        /*00e4*/ 	.byte	0x04, 0x28
        /*00e6*/ 	.short	(.L_929 - .L_928)


	//   ....[0]....
.L_928:
        /*00e8*/ 	.word	0x00001390


	//   ....[1]....
        /*00ec*/ 	.word	0x000013c0


	//   ....[2]....
        /*00f0*/ 	.word	0x000013f0


	//   ....[3]....
        /*00f4*/ 	.word	0x00001400


	//   ....[4]....
        /*00f8*/ 	.word	0x000018c0


	//   ....[5]....
        /*00fc*/ 	.word	0x000018d0


	//   ....[6]....
        /*0100*/ 	.word	0x00001900


	//   ....[7]....
        /*0104*/ 	.word	0x00001910


	//   ....[8]....
        /*0108*/ 	.word	0x00001940


	//   ....[9]....
        /*010c*/ 	.word	0x00001950


	//   ....[10]....
        /*0110*/ 	.word	0x00001980


	//   ....[11]....
        /*0114*/ 	.word	0x000019a0


	//   ....[12]....
        /*0118*/ 	.word	0x000019f0


	//   ....[13]....
        /*011c*/ 	.word	0x00001a00


	//----- nvinfo : EIATTR_EXIT_INSTR_OFFSETS
	.align		4
.L_929:
        /*0120*/ 	.byte	0x04, 0x1c
        /*0122*/ 	.short	(.L_931 - .L_930)


	//   ....[0]....
.L_930:
        /*0124*/ 	.word	0x00000080


	//   ....[1]....
        /*0128*/ 	.word	0x00002bb0


	//----- nvinfo : EIATTR_MAX_THREADS
	.align		4
.L_931:
        /*012c*/ 	.byte	0x04, 0x05
        /*012e*/ 	.short	(.L_933 - .L_932)
.L_932:
        /*0130*/ 	.word	0x00000140
        /*0134*/ 	.word	0x00000001
        /*0138*/ 	.word	0x00000001


	//----- nvinfo : EIATTR_CRS_STACK_SIZE
	.align		4
.L_933:
        /*013c*/ 	.byte	0x04, 0x1e
        /*013e*/ 	.short	(.L_935 - .L_934)
.L_934:
        /*0140*/ 	.word	0x00000000


	//----- nvinfo : EIATTR_CBANK_PARAM_SIZE
	.align		4
.L_935:
        /*0144*/ 	.byte	0x03, 0x19
        /*0146*/ 	.short	0x0048


	//----- nvinfo : EIATTR_PARAM_CBANK
	.align		4
        /*0148*/ 	.byte	0x04, 0x0a
        /*014a*/ 	.short	(.L_937 - .L_936)
	.align		4
.L_936:
        /*014c*/ 	.word	index@(.nv.constant0._ZN13group_norm_v214gn_cuda_kernelI13__nv_bfloat16Li320ELi3ELi32ELi40ELi1024ELb0ELi32ELi320ELi320ELi4ELb1ELi10ELb0ELb0ENS_16CompileConditionILi900EEEEEvPT_PKS4_S7_S7_flPfS8_Pj)
        /*0150*/ 	.short	0x0210
        /*0152*/ 	.short	0x0048


	//----- nvinfo : EIATTR_SW_WAR
	.align		4
.L_937:
        /*0154*/ 	.byte	0x04, 0x36
        /*0156*/ 	.short	(.L_939 - .L_938)
.L_938:
        /*0158*/ 	.word	0x00000008
.L_939:


//--------------------- .nv.info._ZN13group_norm_v214gn_cuda_kernelI13__nv_bfloat16Li320ELi1ELi32ELi40ELi1024ELb0ELi64ELi320ELi320ELi4ELb1ELi9ELb0ELb0ENS_16CompileConditionILi900EEEEEvPT_PKS4_S7_S7_flPfS8_Pj --------------------------
	.section	.nv.info._ZN13group_norm_v214gn_cuda_kernelI13__nv_bfloat16Li320ELi1ELi32ELi40ELi1024ELb0ELi64ELi320ELi320ELi4ELb1ELi9ELb0ELb0ENS_16CompileConditionILi900EEEEEvPT_PKS4_S7_S7_flPfS8_Pj,"",@"SHT_CUDA_INFO"
	.sectionflags	@""
	.align	4


	//----- nvinfo : EIATTR_CUDA_API_VERSION
	.align		4
        /*0000*/ 	.byte	0x04, 0x37
        /*0002*/ 	.short	(.L_941 - .L_940)
.L_940:
        /*0004*/ 	.word	0x00000082


	//----- nvinfo : EIATTR_KPARAM_INFO
	.align		4
.L_941:
        /*0008*/ 	.byte	0x04, 0x17
        /*000a*/ 	.short	(.L_943 - .L_942)
.L_942:
        /*000c*/ 	.word	0x00000000
        /*0010*/ 	.short	0x0008
        /*0012*/ 	.short	0x0040
        /*0014*/ 	.byte	0x00, 0xf0, 0x21, 0x00


	//----- nvinfo : EIATTR_KPARAM_INFO
	.align		4
.L_943:
        /*0018*/ 	.byte	0x04, 0x17
        /*001a*/ 	.short	(.L_945 - .L_944)
.L_944:
        /*001c*/ 	.word	0x00000000
        /*0020*/ 	.short	0x0007
        /*0022*/ 	.short	0x0038
        /*0024*/ 	.byte	0x00, 0xf0, 0x21, 0x00


	//----- nvinfo : EIATTR_KPARAM_INFO
	.align		4
.L_945:
        /*0028*/ 	.byte	0x04, 0x17
        /*002a*/ 	.short	(.L_947 - .L_946)
.L_946:
        /*002c*/ 	.word	0x00000000
        /*0030*/ 	.short	0x0006
        /*0032*/ 	.short	0x0030
        /*0034*/ 	.byte	0x00, 0xf0, 0x21, 0x00


	//----- nvinfo : EIATTR_KPARAM_INFO
	.align		4
.L_947:
        /*0038*/ 	.byte	0x04, 0x17
        /*003a*/ 	.short	(.L_949 - .L_948)
.L_948:
        /*003c*/ 	.word	0x00000000
        /*0040*/ 	.short	0x0005
        /*0042*/ 	.short	0x0028
        /*0044*/ 	.byte	0x00, 0xf0, 0x21, 0x00


	//----- nvinfo : EIATTR_KPARAM_INFO
	.align		4
.L_949:
        /*0048*/ 	.byte	0x04, 0x17
        /*004a*/ 	.short	(.L_951 - .L_950)
.L_950:
        /*004c*/ 	.word	0x00000000
        /*0050*/ 	.short	0x0004
        /*0052*/ 	.short	0x0020
        /*0054*/ 	.byte	0x00, 0xf0, 0x11, 0x00


	//----- nvinfo : EIATTR_KPARAM_INFO
	.align		4
.L_951:
        /*0058*/ 	.byte	0x04, 0x17
        /*005a*/ 	.short	(.L_953 - .L_952)
.L_952:
        /*005c*/ 	.word	0x00000000
        /*0060*/ 	.short	0x0003
        /*0062*/ 	.short	0x0018
        /*0064*/ 	.byte	0x00, 0xf0, 0x21, 0x00


	//----- nvinfo : EIATTR_KPARAM_INFO
	.align		4
.L_953:
        /*0068*/ 	.byte	0x04, 0x17
        /*006a*/ 	.short	(.L_955 - .L_954)
.L_954:
        /*006c*/ 	.word	0x00000000
        /*0070*/ 	.short	0x0002
        /*0072*/ 	.short	0x0010
        /*0074*/ 	.byte	0x00, 0xf0, 0x21, 0x00


	//----- nvinfo : EIATTR_KPARAM_INFO
	.align		4
.L_955:
        /*0078*/ 	.byte	0x04, 0x17
        /*007a*/ 	.short	(.L_957 - .L_956)
.L_956:
        /*007c*/ 	.word	0x00000000
        /*0080*/ 	.short	0x0001
        /*0082*/ 	.short	0x0008
        /*0084*/ 	.byte	0x00, 0xf0, 0x21, 0x00


	//----- nvinfo : EIATTR_KPARAM_INFO
	.align		4
.L_957:
        /*0088*/ 	.byte	0x04, 0x17
        /*008a*/ 	.short	(.L_959 - .L_958)
.L_958:
        /*008c*/ 	.word	0x00000000
        /*0090*/ 	.short	0x0000
        /*0092*/ 	.short	0x0000
        /*0094*/ 	.byte	0x00, 0xf0, 0x21, 0x00


	//----- nvinfo : EIATTR_SPARSE_MMA_MASK
	.align		4
.L_959:
        /*0098*/ 	.byte	0x03, 0x50
        /*009a*/ 	.short	0x0000


	//----- nvinfo : EIATTR_MAXREG_COUNT
	.align		4
        /*009c*/ 	.byte	0x03, 0x1b
        /*009e*/ 	.short	0x00a8


	//----- nvinfo : EIATTR_NUM_BARRIERS
	.align		4
        /*00a0*/ 	.byte	0x02, 0x4c
        /*00a2*/ 	.byte	0x01
	.zero		1


	//----- nvinfo : EIATTR_MERCURY_ISA_VERSION
	.align		4
        /*00a4*/ 	.byte	0x03, 0x5f
        /*00a6*/ 	.short	0x0101


	//----- nvinfo : EIATTR_COOP_GROUP_MASK_REGIDS
	.align		4
        /*00a8*/ 	.byte	0x04, 0x29
        /*00aa*/ 	.short	(.L_961 - .L_960)


	//   ....[0]....
.L_960:
        /*00ac*/ 	.word	0xffffffff


	//   ....[1]....
        /*00b0*/ 	.word	0xffffffff


	//   ....[2]....
        /*00b4*/ 	.word	0xffffffff


	//   ....[3]....
        /*00b8*/ 	.word	0xffffffff


	//   ....[4]....
        /*00bc*/ 	.word	0xffffffff


	//   ....[5]....
        /*00c0*/ 	.word	0xffffffff


	//   ....[6]....
        /*00c4*/ 	.word	0xffffffff


	//   ....[7]....
        /*00c8*/ 	.word	0xffffffff


	//   ....[8]....
        /*00cc*/ 	.word	0xffffffff


	//   ....[9]....
        /*00d0*/ 	.word	0xffffffff


	//   ....[10]....
        /*00d4*/ 	.word	0xffffffff


	//   ....[11]....
        /*00d8*/ 	.word	0xffffffff


	//----- nvinfo : EIATTR_COOP_GROUP_INSTR_OFFSETS
	.align		4
.L_961:
        /*00dc*/ 	.byte	0x04, 0x28
        /*00de*/ 	.short	(.L_963 - .L_962)


	//   ....[0]....
.L_962:
        /*00e0*/ 	.word	0x000020c0


	//   ....[1]....
        /*00e4*/ 	.word	0x00002100


	//   ....[2]....
        /*00e8*/ 	.word	0x00002140


	//   ....[3]....
        /*00ec*/ 	.word	0x00002150


	//   ....[4]....
        /*00f0*/ 	.word	0x000023f0


	//   ....[5]....
        /*00f4*/ 	.word	0x00002430


	//   ....[6]....
        /*00f8*/ 	.word	0x00002520


	//   ....[7]....
        /*00fc*/ 	.word	0x00002550


	//   ....[8]....
        /*0100*/ 	.word	0x00002640


	//   ....[9]....
        /*0104*/ 	.word	0x00002670


	//   ....[10]....
        /*0108*/ 	.word	0x000026e0


	//   ....[11]....
        /*010c*/ 	.word	0x000026f0


	//----- nvinfo : EIATTR_EXIT_INSTR_OFFSETS
	.align		4
.L_963:
        /*0110*/ 	.byte	0x04, 0x1c
        /*0112*/ 	.short	(.L_965 - .L_964)


	//   ....[0]....
.L_964:
        /*0114*/ 	.word	0x00000070


	//   ....[1]....
        /*0118*/ 	.word	0x00004240


	//----- nvinfo : EIATTR_MAX_THREADS
	.align		4
.L_965:
        /*011c*/ 	.byte	0x04, 0x05
        /*011e*/ 	.short	(.L_967 - .L_966)
.L_966:
        /*0120*/ 	.word	0x00000140
        /*0124*/ 	.word	0x00000001
        /*0128*/ 	.word	0x00000001


	//----- nvinfo : EIATTR_CRS_STACK_SIZE
	.align		4
.L_967:
        /*012c*/ 	.byte	0x04, 0x1e
        /*012e*/ 	.short	(.L_969 - .L_968)
.L_968:
        /*0130*/ 	.word	0x00000000


	//----- nvinfo : EIATTR_CBANK_PARAM_SIZE
	.align		4
.L_969:
        /*0134*/ 	.byte	0x03, 0x19
        /*0136*/ 	.short	0x0048


	//----- nvinfo : EIATTR_PARAM_CBANK
	.align		4
        /*0138*/ 	.byte	0x04, 0x0a
        /*013a*/ 	.short	(.L_971 - .L_970)
	.align		4
.L_970:
        /*013c*/ 	.word	index@(.nv.constant0._ZN13group_norm_v214gn_cuda_kernelI13__nv_bfloat16Li320ELi1ELi32ELi40ELi1024ELb0ELi64ELi320ELi320ELi4ELb1ELi9ELb0ELb0ENS_16CompileConditionILi900EEEEEvPT_PKS4_S7_S7_flPfS8_Pj)
        /*0140*/ 	.short	0x0210
        /*0142*/ 	.short	0x0048


	//----- nvinfo : EIATTR_SW_WAR
	.align		4
.L_971:
        /*0144*/ 	.byte	0x04, 0x36
        /*0146*/ 	.short	(.L_973 - .L_972)
.L_972:
        /*0148*/ 	.word	0x00000008
.L_973:


//--------------------- .nv.info._ZN13group_norm_v214gn_cuda_kernelI13__nv_bfloat16Li320ELi1ELi32ELi40ELi1024ELb0ELi128ELi320ELi320ELi4ELb1ELi18ELb0ELb0ENS_16CompileConditionILi900EEEEEvPT_PKS4_S7_S7_flPfS8_Pj --------------------------
	.section	.nv.info._ZN13group_norm_v214gn_cuda_kernelI13__nv_bfloat16Li320ELi1ELi32ELi40ELi1024ELb0ELi128ELi320ELi320ELi4ELb1ELi18ELb0ELb0ENS_16CompileConditionILi900EEEEEvPT_PKS4_S7_S7_flPfS8_Pj,"",@"SHT_CUDA_INFO"
	.sectionflags	@""
	.align	4


	//----- nvinfo : EIATTR_CUDA_API_VERSION
	.align		4
        /*0000*/ 	.byte	0x04, 0x37
        /*0002*/ 	.short	(.L_975 - .L_974)
.L_974:
        /*0004*/ 	.word	0x00000082


	//----- nvinfo : EIATTR_KPARAM_INFO
	.align		4
.L_975:
        /*0008*/ 	.byte	0x04, 0x17
        /*000a*/ 	.short	(.L_977 - .L_976)
.L_976:
        /*000c*/ 	.word	0x00000000
        /*0010*/ 	.short	0x0008
        /*0012*/ 	.short	0x0040
        /*0014*/ 	.byte	0x00, 0xf0, 0x21, 0x00


	//----- nvinfo : EIATTR_KPARAM_INFO
	.align		4
.L_977:
        /*0018*/ 	.byte	0x04, 0x17
        /*001a*/ 	.short	(.L_979 - .L_978)
.L_978:
        /*001c*/ 	.word	0x00000000
        /*0020*/ 	.short	0x0007
        /*0022*/ 	.short	0x0038
        /*0024*/ 	.byte	0x00, 0xf0, 0x21, 0x00


	//----- nvinfo : EIATTR_KPARAM_INFO
	.align		4
.L_979:
        /*0028*/ 	.byte	0x04, 0x17
        /*002a*/ 	.short	(.L_981 - .L_980)
.L_980:
        /*002c*/ 	.word	0x00000000
        /*0030*/ 	.short	0x0006
        /*0032*/ 	.short	0x0030
        /*0034*/ 	.byte	0x00, 0xf0, 0x21, 0x00


	//----- nvinfo : EIATTR_KPARAM_INFO
	.align		4
.L_981:
        /*0038*/ 	.byte	0x04, 0x17
        /*003a*/ 	.short	(.L_983 - .L_982)
.L_982:
        /*003c*/ 	.word	0x00000000
        /*0040*/ 	.short	0x0005
        /*0042*/ 	.short	0x0028
        /*0044*/ 	.byte	0x00, 0xf0, 0x21, 0x00


	//----- nvinfo : EIATTR_KPARAM_INFO
	.align		4
.L_983:
        /*0048*/ 	.byte	0x04, 0x17
        /*004a*/ 	.short	(.L_985 - .L_984)
.L_984:
        /*004c*/ 	.word	0x00000000
        /*0050*/ 	.short	0x0004
        /*0052*/ 	.short	0x0020
        /*0054*/ 	.byte	0x00, 0xf0, 0x11, 0x00


	//----- nvinfo : EIATTR_KPARAM_INFO
	.align		4
.L_985:
        /*0058*/ 	.byte	0x04, 0x17
        /*005a*/ 	.short	(.L_987 - .L_986)
.L_986:
        /*005c*/ 	.word	0x00000000
        /*0060*/ 	.short	0x0003
        /*0062*/ 	.short	0x0018
        /*0064*/ 	.byte	0x00, 0xf0, 0x21, 0x00


	//----- nvinfo : EIATTR_KPARAM_INFO
	.align		4
.L_987:
        /*0068*/ 	.byte	0x04, 0x17
        /*006a*/ 	.short	(.L_989 - .L_988)
.L_988:
        /*006c*/ 	.word	0x00000000
        /*0070*/ 	.short	0x0002
        /*0072*/ 	.short	0x0010
        /*0074*/ 	.byte	0x00, 0xf0, 0x21, 0x00


	//----- nvinfo : EIATTR_KPARAM_INFO
	.align		4
.L_989:
        /*0078*/ 	.byte	0x04, 0x17
        /*007a*/ 	.short	(.L_991 - .L_990)
.L_990:
        /*007c*/ 	.word	0x00000000
        /*0080*/ 	.short	0x0001
        /*0082*/ 	.short	0x0008
        /*0084*/ 	.byte	0x00, 0xf0, 0x21, 0x00


	//----- nvinfo : EIATTR_KPARAM_INFO
	.align		4
.L_991:
        /*0088*/ 	.byte	0x04, 0x17
        /*008a*/ 	.short	(.L_993 - .L_992)
.L_992:
        /*008c*/ 	.word	0x00000000
        /*0090*/ 	.short	0x0000
        /*0092*/ 	.short	0x0000
        /*0094*/ 	.byte	0x00, 0xf0, 0x21, 0x00


	//----- nvinfo : EIATTR_SPARSE_MMA_MASK
	.align		4
.L_993:
        /*0098*/ 	.byte	0x03, 0x50
        /*009a*/ 	.short	0x0000


	//----- nvinfo : EIATTR_MAXREG_COUNT
	.align		4
        /*009c*/ 	.byte	0x03, 0x1b
        /*009e*/ 	.short	0x00a8


	//----- nvinfo : EIATTR_NUM_BARRIERS
	.align		4
        /*00a0*/ 	.byte	0x02, 0x4c
        /*00a2*/ 	.byte	0x01
	.zero		1


	//----- nvinfo : EIATTR_ANNOTATIONS
	.align		4
        /*00a4*/ 	.byte	0x04, 0x55
        /*00a6*/ 	.short	(.L_995 - .L_994)


	//   ....[0]....
.L_994:
        /* <DEDUP_REMOVED lines=86> */


	//----- nvinfo : EIATTR_MERCURY_ISA_VERSION
	.align		4
.L_995:
        /*05f8*/ 	.byte	0x03, 0x5f
        /*05fa*/ 	.short	0x0101


	//----- nvinfo : EIATTR_COOP_GROUP_MASK_REGIDS
	.align		4
        /*05fc*/ 	.byte	0x04, 0x29
        /*05fe*/ 	.short	(.L_997 - .L_996)


	//   ....[0]....
.L_996:
        /*0600*/ 	.word	0xffffffff


	//   ....[1]....
        /*0604*/ 	.word	0xffffffff


	//   ....[2]....
        /*0608*/ 	.word	0xffffffff


	//   ....[3]....
        /*060c*/ 	.word	0xffffffff


	//   ....[4]....
        /*0610*/ 	.word	0xffffffff


	//   ....[5]....
        /*0614*/ 	.word	0xffffffff


	//   ....[6]....
        /*0618*/ 	.word	0xffffffff


	//   ....[7]....
        /*061c*/ 	.word	0xffffffff


	//   ....[8]....
        /*0620*/ 	.word	0xffffffff


	//   ....[9]....
        /*0624*/ 	.word	0xffffffff


	//----- nvinfo : EIATTR_COOP_GROUP_INSTR_OFFSETS
	.align		4
.L_997:
        /*0628*/ 	.byte	0x04, 0x28
        /*062a*/ 	.short	(.L_999 - .L_998)


	//   ....[0]....
.L_998:
        /*062c*/ 	.word	0x00003420


	//   ....[1]....
        /*0630*/ 	.word	0x00003430


	//   ....[2]....
        /*0634*/ 	.word	0x00003490


	//   ....[3]....
        /*0638*/ 	.word	0x000034b0


	//   ....[4]....
        /*063c*/ 	.word	0x00003b60


	//   ....[5]....
        /*0640*/ 	.word	0x00003b70


	//   ....[6]....
        /*0644*/ 	.word	0x00003b90


	//   ....[7]....
        /*0648*/ 	.word	0x00003bb0


	//   ....[8]....
        /*064c*/ 	.word	0x00003bd0


	//   ....[9]....
        /*0650*/ 	.word	0x00003c00


	//----- nvinfo : EIATTR_EXIT_INSTR_OFFSETS
	.align		4
.L_999:
        /*0654*/ 	.byte	0x04, 0x1c
        /*0656*/ 	.short	(.L_1001 - .L_1000)


	//   ....[0]....
.L_1000:
        /*0658*/ 	.word	0x00000090


	//   ....[1]....
        /*065c*/ 	.word	0x00007e70


	//----- nvinfo : EIATTR_MAX_THREADS
	.align		4
.L_1001:
        /*0660*/ 	.byte	0x04, 0x05
        /*0662*/ 	.short	(.L_1003 - .L_1002)
.L_1002:
        /*0664*/ 	.word	0x00000140
        /*0668*/ 	.word	0x00000001
        /*066c*/ 	.word	0x00000001


	//----- nvinfo : EIATTR_CRS_STACK_SIZE
	.align		4
.L_1003:
        /*0670*/ 	.byte	0x04, 0x1e
        /*0672*/ 	.short	(.L_1005 - .L_1004)
.L_1004:
        /*0674*/ 	.word	0x00000000


	//----- nvinfo : EIATTR_CBANK_PARAM_SIZE
	.align		4
.L_1005:
        /*0678*/ 	.byte	0x03, 0x19
        /*067a*/ 	.short	0x0048


	//----- nvinfo : EIATTR_PARAM_CBANK
	.align		4
        /*067c*/ 	.byte	0x04, 0x0a
        /*067e*/ 	.short	(.L_1007 - .L_1006)
	.align		4
.L_1006:
        /*0680*/ 	.word	index@(.nv.constant0._ZN13group_norm_v214gn_cuda_kernelI13__nv_bfloat16Li320ELi1ELi32ELi40ELi1024ELb0ELi128ELi320ELi320ELi4ELb1ELi18ELb0ELb0ENS_16CompileConditionILi900EEEEEvPT_PKS4_S7_S7_flPfS8_Pj)
        /*0684*/ 	.short	0x0210
        /*0686*/ 	.short	0x0048


	//----- nvinfo : EIATTR_SW_WAR
	.align		4
.L_1007:
        /*0688*/ 	.byte	0x04, 0x36
        /*068a*/ 	.short	(.L_1009 - .L_1008)
.L_1008:
        /*068c*/ 	.word	0x00000008
.L_1009:


//--------------------- .nv.info._ZN13group_norm_v214gn_cuda_kernelI13__nv_bfloat16Li320ELi2ELi32ELi40ELi1024ELb0ELi64ELi320ELi320ELi4ELb1ELi18ELb0ELb0ENS_16CompileConditionILi900EEEEEvPT_PKS4_S7_S7_flPfS8_Pj --------------------------
	.section	.nv.info._ZN13group_norm_v214gn_cuda_kernelI13__nv_bfloat16Li320ELi2ELi32ELi40ELi1024ELb0ELi64ELi320ELi320ELi4ELb1ELi18ELb0ELb0ENS_16CompileConditionILi900EEEEEvPT_PKS4_S7_S7_flPfS8_Pj,"",@"SHT_CUDA_INFO"
	.sectionflags	@""
	.align	4


	//----- nvinfo : EIATTR_CUDA_API_VERSION
	.align		4
        /*0000*/ 	.byte	0x04, 0x37
        /*0002*/ 	.short	(.L_1011 - .L_1010)
.L_1010:
        /*0004*/ 	.word	0x00000082


	//----- nvinfo : EIATTR_KPARAM_INFO
	.align		4
.L_1011:
        /*0008*/ 	.byte	0x04, 0x17
        /*000a*/ 	.short	(.L_1013 - .L_1012)
.L_1012:
        /*000c*/ 	.word	0x00000000
        /*0010*/ 	.short	0x0008
        /*0012*/ 	.short	0x0040
        /*0014*/ 	.byte	0x00, 0xf0, 0x21, 0x00


	//----- nvinfo : EIATTR_KPARAM_INFO
	.align		4
.L_1013:
        /*0018*/ 	.byte	0x04, 0x17
        /*001a*/ 	.short	(.L_1015 - .L_1014)
.L_1014:
        /*001c*/ 	.word	0x00000000
        /*0020*/ 	.short	0x0007
        /*0022*/ 	.short	0x0038
        /*0024*/ 	.byte	0x00, 0xf0, 0x21, 0x00


	//----- nvinfo : EIATTR_KPARAM_INFO
	.align		4
.L_1015:
        /*0028*/ 	.byte	0x04, 0x17
        /*002a*/ 	.short	(.L_1017 - .L_1016)
.L_1016:
        /*002c*/ 	.word	0x00000000
        /*0030*/ 	.short	0x0006
        /*0032*/ 	.short	0x0030
        /*0034*/ 	.byte	0x00, 0xf0, 0x21, 0x00


	//----- nvinfo : EIATTR_KPARAM_INFO
	.align		4
.L_1017:
        /*0038*/ 	.byte	0x04, 0x17
        /*003a*/ 	.short	(.L_1019 - .L_1018)
.L_1018:
        /*003c*/ 	.word	0x00000000
        /*0040*/ 	.short	0x0005
        /*0042*/ 	.short	0x0028
        /*0044*/ 	.byte	0x00, 0xf0, 0x21, 0x00


	//----- nvinfo : EIATTR_KPARAM_INFO
	.align		4
.L_1019:
        /*0048*/ 	.byte	0x04, 0x17
        /*004a*/ 	.short	(.L_1021 - .L_1020)
.L_1020:
        /*004c*/ 	.word	0x00000000
        /*0050*/ 	.short	0x0004
        /*0052*/ 	.short	0x0020
        /*0054*/ 	.byte	0x00, 0xf0, 0x11, 0x00


	//----- nvinfo : EIATTR_KPARAM_INFO
	.align		4
.L_1021:
        /*0058*/ 	.byte	0x04, 0x17
        /*005a*/ 	.short	(.L_1023 - .L_1022)
.L_1022:
        /*005c*/ 	.word	0x00000000
        /*0060*/ 	.short	0x0003
        /*0062*/ 	.short	0x0018
        /*0064*/ 	.byte	0x00, 0xf0, 0x21, 0x00


	//----- nvinfo : EIATTR_KPARAM_INFO
	.align		4
.L_1023:
        /*0068*/ 	.byte	0x04, 0x17
        /*006a*/ 	.short	(.L_1025 - .L_1024)
.L_1024:
        /*006c*/ 	.word	0x00000000
        /*0070*/ 	.short	0x0002
        /*0072*/ 	.short	0x0010
        /*0074*/ 	.byte	0x00, 0xf0, 0x21, 0x00


	//----- nvinfo : EIATTR_KPARAM_INFO
	.align		4
.L_1025:
        /*0078*/ 	.byte	0x04, 0x17
        /*007a*/ 	.short	(.L_1027 - .L_1026)
.L_1026:
        /*007c*/ 	.word	0x00000000
        /*0080*/ 	.short	0x0001
        /*0082*/ 	.short	0x0008
        /*0084*/ 	.byte	0x00, 0xf0, 0x21, 0x00


	//----- nvinfo : EIATTR_KPARAM_INFO
	.align		4
.L_1027:
        /*0088*/ 	.byte	0x04, 0x17
        /*008a*/ 	.short	(.L_1029 - .L_1028)
.L_1028:
        /*008c*/ 	.word	0x00000000
        /*0090*/ 	.short	0x0000
        /*0092*/ 	.short	0x0000
        /*0094*/ 	.byte	0x00, 0xf0, 0x21, 0x00


	//----- nvinfo : EIATTR_SPARSE_MMA_MASK
	.align		4
.L_1029:
        /*0098*/ 	.byte	0x03, 0x50
        /*009a*/ 	.short	0x0000


	//----- nvinfo : EIATTR_MAXREG_COUNT
	.align		4
        /*009c*/ 	.byte	0x03, 0x1b
        /*009e*/ 	.short	0x0060


	//----- nvinfo : EIATTR_NUM_BARRIERS
	.align		4
        /*00a0*/ 	.byte	0x02, 0x4c
        /*00a2*/ 	.byte	0x01
	.zero		1


	//----- nvinfo : EIATTR_ANNOTATIONS
	.align		4
        /*00a4*/ 	.byte	0x04, 0x55
        /*00a6*/ 	.short	(.L_1031 - .L_1030)


	//   ....[0]....
.L_1030:
        /* <DEDUP_REMOVED lines=29> */


	//----- nvinfo : EIATTR_MERCURY_ISA_VERSION
	.align		4
.L_1031:
        /*0268*/ 	.byte	0x03, 0x5f
        /*026a*/ 	.short	0x0101


	//----- nvinfo : EIATTR_COOP_GROUP_MASK_REGIDS
	.align		4
        /*026c*/ 	.byte	0x04, 0x29
        /*026e*/ 	.short	(.L_1033 - .L_1032)


	//   ....[0]....
.L_1032:
        /*0270*/ 	.word	0xffffffff


	//   ....[1]....
        /*0274*/ 	.word	0xffffffff


	//   ....[2]....
        /*0278*/ 	.word	0xffffffff


	//   ....[3]....
        /*027c*/ 	.word	0xffffffff


	//   ....[4]....
        /*0280*/ 	.word	0xffffffff


	//   ....[5]....
        /*0284*/ 	.word	0xffffffff


	//   ....[6]....
        /*0288*/ 	.word	0xffffffff


	//   ....[7]....
        /*028c*/ 	.word	0xffffffff


	//   ....[8]....
        /*0290*/ 	.word	0xffffffff


	//   ....[9]....
        /*0294*/ 	.word	0xffffffff


	//   ....[10]....
        /*0298*/ 	.word	0xffffffff


	//   ....[11]....
        /*029c*/ 	.word	0xffffffff


	//----- nvinfo : EIATTR_COOP_GROUP_INSTR_OFFSETS
	.align		4
.L_1033:
        /*02a0*/ 	.byte	0x04, 0x28
        /*02a2*/ 	.short	(.L_1035 - .L_1034)


	//   ....[0]....
.L_1034:
        /*02a4*/ 	.word	0x00001e70


	//   ....[1]....
        /*02a8*/ 	.word	0x00001ea0


	//   ....[2]....
        /*02ac*/ 	.word	0x00001ed0


	//   ....[3]....
        /*02b0*/ 	.word	0x00001ee0


	//   ....[4]....
        /*02b4*/ 	.word	0x00002540


	//   ....[5]....
        /*02b8*/ 	.word	0x00002560


	//   ....[6]....
        /*02bc*/ 	.word	0x00002580


	//   ....[7]....
        /*02c0*/ 	.word	0x000025a0


	//   ....[8]....
        /*02c4*/ 	.word	0x000025c0


	//   ....[9]....
        /*02c8*/ 	.word	0x000025e0


	//   ....[10]....
        /*02cc*/ 	.word	0x00002600


	//   ....[11]....
        /*02d0*/ 	.word	0x00002620


	//----- nvinfo : EIATTR_EXIT_INSTR_OFFSETS
	.align		4
.L_1035:
        /*02d4*/ 	.byte	0x04, 0x1c
        /*02d6*/ 	.short	(.L_1037 - .L_1036)


	//   ....[0]....
.L_1036:
        /*02d8*/ 	.word	0x00000090


	//   ....[1]....
        /*02dc*/ 	.word	0x000046c0


	//----- nvinfo : EIATTR_MAX_THREADS
	.align		4
.L_1037:
        /*02e0*/ 	.byte	0x04, 0x05
        /*02e2*/ 	.short	(.L_1039 - .L_1038)
.L_1038:
        /*02e4*/ 	.word	0x00000140
        /*02e8*/ 	.word	0x00000001
        /*02ec*/ 	.word	0x00000001


	//----- nvinfo : EIATTR_CRS_STACK_SIZE
	.align		4
.L_1039:
        /*02f0*/ 	.byte	0x04, 0x1e
        /*02f2*/ 	.short	(.L_1041 - .L_1040)
.L_1040:
        /*02f4*/ 	.word	0x00000000


	//----- nvinfo : EIATTR_CBANK_PARAM_SIZE
	.align		4
.L_1041:
        /*02f8*/ 	.byte	0x03, 0x19
        /*02fa*/ 	.short	0x0048


	//----- nvinfo : EIATTR_PARAM_CBANK
	.align		4
        /*02fc*/ 	.byte	0x04, 0x0a
        /*02fe*/ 	.short	(.L_1043 - .L_1042)
	.align		4
.L_1042:
        /*0300*/ 	.word	index@(.nv.constant0._ZN13group_norm_v214gn_cuda_kernelI13__nv_bfloat16Li320ELi2ELi32ELi40ELi1024ELb0ELi64ELi320ELi320ELi4ELb1ELi18ELb0ELb0ENS_16CompileConditionILi900EEEEEvPT_PKS4_S7_S7_flPfS8_Pj)
        /*0304*/ 	.short	0x0210
        /*0306*/ 	.short	0x0048


	//----- nvinfo : EIATTR_SW_WAR
	.align		4
.L_1043:
        /*0308*/ 	.byte	0x04, 0x36
        /*030a*/ 	.short	(.L_1045 - .L_1044)
.L_1044:
        /*030c*/ 	.word	0x00000008
.L_1045:


//--------------------- .nv.info._ZN13group_norm_v214gn_cuda_kernelI13__nv_bfloat16Li320ELi3ELi32ELi40ELi1024ELb0ELi64ELi320ELi320ELi4ELb1ELi21ELb0ELb0ENS_16CompileConditionILi900EEEEEvPT_PKS4_S7_S7_flPfS8_Pj --------------------------
	.section	.nv.info._ZN13group_norm_v214gn_cuda_kernelI13__nv_bfloat16Li320ELi3ELi32ELi40ELi1024ELb0ELi64ELi320ELi320ELi4ELb1ELi21ELb0ELb0ENS_16CompileConditionILi900EEEEEvPT_PKS4_S7_S7_flPfS8_Pj,"",@"SHT_CUDA_INFO"
	.sectionflags	@""
	.align	4


	//----- nvinfo : EIATTR_CUDA_API_VERSION
	.align		4
        /*0000*/ 	.byte	0x04, 0x37
        /*0002*/ 	.short	(.L_1047 - .L_1046)
.L_1046:
        /*0004*/ 	.word	0x00000082


	//----- nvinfo : EIATTR_KPARAM_INFO
	.align		4
.L_1047:
        /*0008*/ 	.byte	0x04, 0x17
        /*000a*/ 	.short	(.L_1049 - .L_1048)
.L_1048:
        /*000c*/ 	.word	0x00000000
        /*0010*/ 	.short	0x0008
        /*0012*/ 	.short	0x0040
        /*0014*/ 	.byte	0x00, 0xf0, 0x21, 0x00


	//----- nvinfo : EIATTR_KPARAM_INFO
	.align		4
.L_1049:
        /*0018*/ 	.byte	0x04, 0x17
        /*001a*/ 	.short	(.L_1051 - .L_1050)
.L_1050:
        /*001c*/ 	.word	0x00000000
        /*0020*/ 	.short	0x0007
        /*0022*/ 	.short	0x0038
        /*0024*/ 	.byte	0x00, 0xf0, 0x21, 0x00


	//----- nvinfo : EIATTR_KPARAM_INFO
	.align		4
.L_1051:
        /*0028*/ 	.byte	0x04, 0x17
        /*002a*/ 	.short	(.L_1053 - .L_1052)
.L_1052:
        /*002c*/ 	.word	0x00000000
        /*0030*/ 	.short	0x0006
        /*0032*/ 	.short	0x0030
        /*0034*/ 	.byte	0x00, 0xf0, 0x21, 0x00


	//----- nvinfo : EIATTR_KPARAM_INFO
	.align		4
.L_1053:
        /*0038*/ 	.byte	0x04, 0x17
        /*003a*/ 	.short	(.L_1055 - .L_1054)
.L_1054:
        /*003c*/ 	.word	0x00000000
        /*0040*/ 	.short	0x0005
        /*0042*/ 	.short	0x0028
        /*0044*/ 	.byte	0x00, 0xf0, 0x21, 0x00


	//----- nvinfo : EIATTR_KPARAM_INFO
	.align		4
.L_1055:
        /*0048*/ 	.byte	0x04, 0x17
        /*004a*/ 	.short	(.L_1057 - .L_1056)
.L_1056:
        /*004c*/ 	.word	0x00000000
        /*0050*/ 	.short	0x0004
        /*0052*/ 	.short	0x0020
        /*0054*/ 	.byte	0x00, 0xf0, 0x11, 0x00


	//----- nvinfo : EIATTR_KPARAM_INFO
	.align		4
.L_1057:
        /*0058*/ 	.byte	0x04, 0x17
        /*005a*/ 	.short	(.L_1059 - .L_1058)
.L_1058:
        /*005c*/ 	.word	0x00000000
        /*0060*/ 	.short	0x0003
        /*0062*/ 	.short	0x0018
        /*0064*/ 	.byte	0x00, 0xf0, 0x21, 0x00


	//----- nvinfo : EIATTR_KPARAM_INFO
	.align		4
.L_1059:
        /*0068*/ 	.byte	0x04, 0x17
        /*006a*/ 	.short	(.L_1061 - .L_1060)
.L_1060:
        /*006c*/ 	.word	0x00000000
        /*0070*/ 	.short	0x0002
        /*0072*/ 	.short	0x0010
        /*0074*/ 	.byte	0x00, 0xf0, 0x21, 0x00


	//----- nvinfo : EIATTR_KPARAM_INFO
	.align		4
.L_1061:
        /*0078*/ 	.byte	0x04, 0x17
        /*007a*/ 	.short	(.L_1063 - .L_1062)
.L_1062:
        /*007c*/ 	.word	0x00000000
        /*0080*/ 	.short	0x0001
        /*0082*/ 	.short	0x0008
        /*0084*/ 	.byte	0x00, 0xf0, 0x21, 0x00


	//----- nvinfo : EIATTR_KPARAM_INFO
	.align		4
.L_1063:
        /*0088*/ 	.byte	0x04, 0x17
        /*008a*/ 	.short	(.L_1065 - .L_1064)
.L_1064:
        /*008c*/ 	.word	0x00000000
        /*0090*/ 	.short	0x0000
        /*0092*/ 	.short	0x0000
        /*0094*/ 	.byte	0x00, 0xf0, 0x21, 0x00


	//----- nvinfo : EIATTR_SPARSE_MMA_MASK
	.align		4
.L_1065:
        /*0098*/ 	.byte	0x03, 0x50
        /*009a*/ 	.short	0x0000


	//----- nvinfo : EIATTR_MAXREG_COUNT
	.align		4
        /*009c*/ 	.byte	0x03, 0x1b
        /*009e*/ 	.short	0x0040


	//----- nvinfo : EIATTR_NUM_BARRIERS
	.align		4
        /*00a0*/ 	.byte	0x02, 0x4c
        /*00a2*/ 	.byte	0x01
	.zero		1


	//----- nvinfo : EIATTR_ANNOTATIONS
	.align		4
        /*00a4*/ 	.byte	0x04, 0x55
        /*00a6*/ 	.short	(.L_1067 - .L_1066)


	//   ....[0]....
.L_1066:
        /* <DEDUP_REMOVED lines=104> */


	//----- nvinfo : EIATTR_MERCURY_ISA_VERSION
	.align		4
.L_1067:
        /*0718*/ 	.byte	0x03, 0x5f
        /*071a*/ 	.short	0x0101


	//----- nvinfo : EIATTR_COOP_GROUP_MASK_REGIDS
	.align		4
        /*071c*/ 	.byte	0x04, 0x29
        /*071e*/ 	.short	(.L_1069 - .L_1068)


	//   ....[0]....
.L_1068:
        /*0720*/ 	.word	0xffffffff


	//   ....[1]....
        /*0724*/ 	.word	0xffffffff


	//   ....[2]....
        /*0728*/ 	.word	0xffffffff


	//   ....[3]....
        /*072c*/ 	.word	0xffffffff


	//   ....[4]....
        /*0730*/ 	.word	0xffffffff


	//   ....[5]....
        /*0734*/ 	.word	0xffffffff


	//   ....[6]....
        /*0738*/ 	.word	0xffffffff


	//   ....[7]....
        /*073c*/ 	.word	0xffffffff


	//   ....[8]....
        /*0740*/ 	.word	0xffffffff


	//   ....[9]....
        /*0744*/ 	.word	0xffffffff


	//   ....[10]....
        /*0748*/ 	.word	0xffffffff


	//   ....[11]....
        /*074c*/ 	.word	0xffffffff


	//----- nvinfo : EIATTR_COOP_GROUP_INSTR_OFFSETS
	.align		4
.L_1069:
        /*0750*/ 	.byte	0x04, 0x28
        /*0752*/ 	.short	(.L_1071 - .L_1070)


	//   ....[0]....
.L_1070:
        /*0754*/ 	.word	0x000020c0


	//   ....[1]....
        /*0758*/ 	.word	0x000020e0


	//   ....[2]....
        /*075c*/ 	.word	0x00002120


	//   ....[3]....
        /*0760*/ 	.word	0x00002130


	//   ....[4]....
        /*0764*/ 	.word	0x000028f0


	//   ....[5]....
        /*0768*/ 	.word	0x00002910


	//   ....[6]....
        /*076c*/ 	.word	0x00002930


	//   ....[7]....
        /*0770*/ 	.word	0x00002950


	//   ....[8]....
        /*0774*/ 	.word	0x00002970


	//   ....[9]....
        /*0778*/ 	.word	0x00002990


	//   ....[10]....
        /*077c*/ 	.word	0x000029b0


	//   ....[11]....
        /*0780*/ 	.word	0x000029d0


	//----- nvinfo : EIATTR_EXIT_INSTR_OFFSETS
	.align		4
.L_1071:
        /*0784*/ 	.byte	0x04, 0x1c
        /*0786*/ 	.short	(.L_1073 - .L_1072)


	//   ....[0]....
.L_1072:
        /*0788*/ 	.word	0x00000090


	//   ....[1]....
        /*078c*/ 	.word	0x000051e0


	//----- nvinfo : EIATTR_MAX_THREADS
	.align		4
.L_1073:
        /*0790*/ 	.byte	0x04, 0x05
        /*0792*/ 	.short	(.L_1075 - .L_1074)
.L_1074:
        /*0794*/ 	.word	0x00000140
        /*0798*/ 	.word	0x00000001
        /*079c*/ 	.word	0x00000001


	//----- nvinfo : EIATTR_CRS_STACK_SIZE
	.align		4
.L_1075:
        /*07a0*/ 	.byte	0x04, 0x1e
        /*07a2*/ 	.short	(.L_1077 - .L_1076)
.L_1076:
        /*07a4*/ 	.word	0x00000000


	//----- nvinfo : EIATTR_CBANK_PARAM_SIZE
	.align		4
.L_1077:
        /*07a8*/ 	.byte	0x03, 0x19
        /*07aa*/ 	.short	0x0048


	//----- nvinfo : EIATTR_PARAM_CBANK
	.align		4
        /*07ac*/ 	.byte	0x04, 0x0a
        /*07ae*/ 	.short	(.L_1079 - .L_1078)
	.align		4
.L_1078:
        /*07b0*/ 	.word	index@(.nv.constant0._ZN13group_norm_v214gn_cuda_kernelI13__nv_bfloat16Li320ELi3ELi32ELi40ELi1024ELb0ELi64ELi320ELi320ELi4ELb1ELi21ELb0ELb0ENS_16CompileConditionILi900EEEEEvPT_PKS4_S7_S7_flPfS8_Pj)
        /*07b4*/ 	.short	0x0210
        /*07b6*/ 	.short	0x0048


	//----- nvinfo : EIATTR_SW_WAR
	.align		4
.L_1079:
        /*07b8*/ 	.byte	0x04, 0x36
        /*07ba*/ 	.short	(.L_1081 - .L_1080)
.L_1080:
        /*07bc*/ 	.word	0x00000008
.L_1081:


//--------------------- .nv.info._ZN13group_norm_v214gn_cuda_kernelI13__nv_bfloat16Li320ELi3ELi32ELi40ELi1024ELb0ELi64ELi320ELi320ELi4ELb1ELi27ELb0ELb0ENS_16CompileConditionILi900EEEEEvPT_PKS4_S7_S7_flPfS8_Pj --------------------------
	.section	.nv.info._ZN13group_norm_v214gn_cuda_kernelI13__nv_bfloat16Li320ELi3ELi32ELi40ELi1024ELb0ELi64ELi320ELi320ELi4ELb1ELi27ELb0ELb0ENS_16CompileConditionILi900EEEEEvPT_PKS4_S7_S7_flPfS8_Pj,"",@"SHT_CUDA_INFO"
	.sectionflags	@""
	.align	4


	//----- nvinfo : EIATTR_CUDA_API_VERSION
	.align		4
        /*0000*/ 	.byte	0x04, 0x37
        /*0002*/ 	.short	(.L_1083 - .L_1082)
.L_1082:
        /*0004*/ 	.word	0x00000082


	//----- nvinfo : EIATTR_KPARAM_INFO
	.align		4
.L_1083:
        /*0008*/ 	.byte	0x04, 0x17
        /*000a*/ 	.short	(.L_1085 - .L_1084)
.L_1084:
        /*000c*/ 	.word	0x00000000
        /*0010*/ 	.short	0x0008
        /*0012*/ 	.short	0x0040
        /*0014*/ 	.byte	0x00, 0xf0, 0x21, 0x00


	//----- nvinfo : EIATTR_KPARAM_INFO
	.align		4
.L_1085:
        /*0018*/ 	.byte	0x04, 0x17
        /*001a*/ 	.short	(.L_1087 - .L_1086)
.L_1086:
        /*001c*/ 	.word	0x00000000
        /*0020*/ 	.short	0x0007
        /*0022*/ 	.short	0x0038
        /*0024*/ 	.byte	0x00, 0xf0, 0x21, 0x00


	//----- nvinfo : EIATTR_KPARAM_INFO
	.align		4
.L_1087:
        /*0028*/ 	.byte	0x04, 0x17
        /*002a*/ 	.short	(.L_1089 - .L_1088)
.L_1088:
        /*002c*/ 	.word	0x00000000
        /*0030*/ 	.short	0x0006
        /*0032*/ 	.short	0x0030
        /*0034*/ 	.byte	0x00, 0xf0, 0x21, 0x00


	//----- nvinfo : EIATTR_KPARAM_INFO
	.align		4
.L_1089:
        /*0038*/ 	.byte	0x04, 0x17
        /*003a*/ 	.short	(.L_1091 - .L_1090)
.L_1090:
        /*003c*/ 	.word	0x00000000
        /*0040*/ 	.short	0x0005
        /*0042*/ 	.short	0x0028
        /*0044*/ 	.byte	0x00, 0xf0, 0x21, 0x00


	//----- nvinfo : EIATTR_KPARAM_INFO
	.align		4
.L_1091:
        /*0048*/ 	.byte	0x04, 0x17
        /*004a*/ 	.short	(.L_1093 - .L_1092)
.L_1092:
        /*004c*/ 	.word	0x00000000
        /*0050*/ 	.short	0x0004
        /*0052*/ 	.short	0x0020
        /*0054*/ 	.byte	0x00, 0xf0, 0x11, 0x00


	//----- nvinfo : EIATTR_KPARAM_INFO
	.align		4
.L_1093:
        /*0058*/ 	.byte	0x04, 0x17
        /*005a*/ 	.short	(.L_1095 - .L_1094)
.L_1094:
        /*005c*/ 	.word	0x00000000
        /*0060*/ 	.short	0x0003
        /*0062*/ 	.short	0x0018
        /*0064*/ 	.byte	0x00, 0xf0, 0x21, 0x00


	//----- nvinfo : EIATTR_KPARAM_INFO
	.align		4
.L_1095:
        /*0068*/ 	.byte	0x04, 0x17
        /*006a*/ 	.short	(.L_1097 - .L_1096)
.L_1096:
        /*006c*/ 	.word	0x00000000
        /*0070*/ 	.short	0x0002
        /*0072*/ 	.short	0x0010
        /*0074*/ 	.byte	0x00, 0xf0, 0x21, 0x00


	//----- nvinfo : EIATTR_KPARAM_INFO
	.align		4
.L_1097:
        /*0078*/ 	.byte	0x04, 0x17
        /*007a*/ 	.short	(.L_1099 - .L_1098)
.L_1098:
        /*007c*/ 	.word	0x00000000
        /*0080*/ 	.short	0x0001
        /*0082*/ 	.short	0x0008
        /*0084*/ 	.byte	0x00, 0xf0, 0x21, 0x00


	//----- nvinfo : EIATTR_KPARAM_INFO
	.align		4
.L_1099:
        /*0088*/ 	.byte	0x04, 0x17
        /*008a*/ 	.short	(.L_1101 - .L_1100)
.L_1100:
        /*008c*/ 	.word	0x00000000
        /*0090*/ 	.short	0x0000
        /*0092*/ 	.short	0x0000
        /*0094*/ 	.byte	0x00, 0xf0, 0x21, 0x00


	//----- nvinfo : EIATTR_SPARSE_MMA_MASK
	.align		4
.L_1101:
        /*0098*/ 	.byte	0x03, 0x50
        /*009a*/ 	.short	0x0000


	//----- nvinfo : EIATTR_MAXREG_COUNT
	.align		4
        /*009c*/ 	.byte	0x03, 0x1b
        /*009e*/ 	.short	0x0040


	//----- nvinfo : EIATTR_NUM_BARRIERS
	.align		4
        /*00a0*/ 	.byte	0x02, 0x4c
        /*00a2*/ 	.byte	0x01
	.zero		1


	//----- nvinfo : EIATTR_ANNOTATIONS
	.align		4
        /*00a4*/ 	.byte	0x04, 0x55
        /*00a6*/ 	.short	(.L_1103 - .L_1102)


	//   ....[0]....
.L_1102:
        /* <DEDUP_REMOVED lines=104> */


	//----- nvinfo : EIATTR_MERCURY_ISA_VERSION
	.align		4
.L_1103:
        /*0718*/ 	.byte	0x03, 0x5f
        /*071a*/ 	.short	0x0101


	//----- nvinfo : EIATTR_COOP_GROUP_MASK_REGIDS
	.align		4
        /*071c*/ 	.byte	0x04, 0x29
        /*071e*/ 	.short	(.L_1105 - .L_1104)


	//   ....[0]....
.L_1104:
        /*0720*/ 	.word	0xffffffff


	//   ....[1]....
        /*0724*/ 	.word	0xffffffff


	//   ....[2]....
        /*0728*/ 	.word	0xffffffff


	//   ....[3]....
        /*072c*/ 	.word	0xffffffff


	//   ....[4]....
        /*0730*/ 	.word	0xffffffff


	//   ....[5]....
        /*0734*/ 	.word	0xffffffff


	//   ....[6]....
        /*0738*/ 	.word	0xffffffff


	//   ....[7]....
        /*073c*/ 	.word	0xffffffff


	//   ....[8]....
        /*0740*/ 	.word	0xffffffff


	//   ....[9]....
        /*0744*/ 	.word	0xffffffff


	//   ....[10]....
        /*0748*/ 	.word	0xffffffff


	//   ....[11]....
        /*074c*/ 	.word	0xffffffff


	//----- nvinfo : EIATTR_COOP_GROUP_INSTR_OFFSETS
	.align		4
.L_1105:
        /*0750*/ 	.byte	0x04, 0x28
        /*0752*/ 	.short	(.L_1107 - .L_1106)


	//   ....[0]....
.L_1106:
        /*0754*/ 	.word	0x000020c0


	//   ....[1]....
        /*0758*/ 	.word	0x000020e0


	//   ....[2]....
        /*075c*/ 	.word	0x00002120


	//   ....[3]....
        /*0760*/ 	.word	0x00002130


	//   ....[4]....
        /*0764*/ 	.word	0x000028f0


	//   ....[5]....
        /*0768*/ 	.word	0x00002910


	//   ....[6]....
        /*076c*/ 	.word	0x00002930


	//   ....[7]....
        /*0770*/ 	.word	0x00002950


	//   ....[8]....
        /*0774*/ 	.word	0x00002970


	//   ....[9]....
        /*0778*/ 	.word	0x00002990


	//   ....[10]....
        /*077c*/ 	.word	0x000029b0


	//   ....[11]....
        /*0780*/ 	.word	0x000029d0


	//----- nvinfo : EIATTR_EXIT_INSTR_OFFSETS
	.align		4
.L_1107:
        /*0784*/ 	.byte	0x04, 0x1c
        /*0786*/ 	.short	(.L_1109 - .L_1108)


	//   ....[0]....
.L_1108:
        /*0788*/ 	.word	0x00000090


	//   ....[1]....
        /*078c*/ 	.word	0x000051e0


	//----- nvinfo : EIATTR_MAX_THREADS
	.align		4
.L_1109:
        /*0790*/ 	.byte	0x04, 0x05
        /*0792*/ 	.short	(.L_1111 - .L_1110)
.L_1110:
        /*0794*/ 	.word	0x00000140
        /*0798*/ 	.word	0x00000001
        /*079c*/ 	.word	0x00000001


	//----- nvinfo : EIATTR_CRS_STACK_SIZE
	.align		4
.L_1111:
        /*07a0*/ 	.byte	0x04, 0x1e
        /*07a2*/ 	.short	(.L_1113 - .L_1112)
.L_1112:
        /*07a4*/ 	.word	0x00000000


	//----- nvinfo : EIATTR_CBANK_PARAM_SIZE
	.align		4
.L_1113:
        /*07a8*/ 	.byte	0x03, 0x19
        /*07aa*/ 	.short	0x0048


	//----- nvinfo : EIATTR_PARAM_CBANK
	.align		4
        /*07ac*/ 	.byte	0x04, 0x0a
        /*07ae*/ 	.short	(.L_1115 - .L_1114)
	.align		4
.L_1114:
        /*07b0*/ 	.word	index@(.nv.constant0._ZN13group_norm_v214gn_cuda_kernelI13__nv_bfloat16Li320ELi3ELi32ELi40ELi1024ELb0ELi64ELi320ELi320ELi4ELb1ELi27ELb0ELb0ENS_16CompileConditionILi900EEEEEvPT_PKS4_S7_S7_flPfS8_Pj)
        /*07b4*/ 	.short	0x0210
        /*07b6*/ 	.short	0x0048


	//----- nvinfo : EIATTR_SW_WAR
	.align		4
.L_1115:
        /*07b8*/ 	.byte	0x04, 0x36
        /*07ba*/ 	.short	(.L_1117 - .L_1116)
.L_1116:
        /*07bc*/ 	.word	0x00000008
.L_1117:


//--------------------- .nv.info._ZN13group_norm_v214gn_cuda_kernelI13__nv_bfloat16Li320ELi3ELi16ELi80ELi1024ELb1ELi16ELi320ELi320ELi4ELb1ELi5ELb0ELb0ENS_16CompileConditionILi900EEEEEvPT_PKS4_S7_S7_flPfS8_Pj --------------------------
	.section	.nv.info._ZN13group_norm_v214gn_cuda_kernelI13__nv_bfloat16Li320ELi3ELi16ELi80ELi1024ELb1ELi16ELi320ELi320ELi4ELb1ELi5ELb0ELb0ENS_16CompileConditionILi900EEEEEvPT_PKS4_S7_S7_flPfS8_Pj,"",@"SHT_CUDA_INFO"
	.sectionflags	@""
	.align	4


	//----- nvinfo : EIATTR_CUDA_API_VERSION
	.align		4
        /*0000*/ 	.byte	0x04, 0x37
        /*0002*/ 	.short	(.L_1119 - .L_1118)
.L_1118:
        /*0004*/ 	.word	0x00000082


	//----- nvinfo : EIATTR_KPARAM_INFO
	.align		4
.L_1119:
        /*0008*/ 	.byte	0x04, 0x17
        /*000a*/ 	.short	(.L_1121 - .L_1120)
.L_1120:
        /*000c*/ 	.word	0x00000000
        /*0010*/ 	.short	0x0008
        /*0012*/ 	.short	0x0040
        /*0014*/ 	.byte	0x00, 0xf0, 0x21, 0x00


	//----- nvinfo : EIATTR_KPARAM_INFO
	.align		4
.L_1121:
        /*0018*/ 	.byte	0x04, 0x17
        /*001a*/ 	.short	(.L_1123 - .L_1122)
.L_1122:
        /*001c*/ 	.word	0x00000000
        /*0020*/ 	.short	0x0007
        /*0022*/ 	.short	0x0038
        /*0024*/ 	.byte	0x00, 0xf0, 0x21, 0x00


	//----- nvinfo : EIATTR_KPARAM_INFO
	.align		4
.L_1123:
        /*0028*/ 	.byte	0x04, 0x17
        /*002a*/ 	.short	(.L_1125 - .L_1124)
.L_1124:
        /*002c*/ 	.word	0x00000000
        /*0030*/ 	.short	0x0006
        /*0032*/ 	.short	0x0030
        /*0034*/ 	.byte	0x00, 0xf0, 0x21, 0x00


	//----- nvinfo : EIATTR_KPARAM_INFO
	.align		4
.L_1125:
        /*0038*/ 	.byte	0x04, 0x17
        /*003a*/ 	.short	(.L_1127 - .L_1126)
.L_1126:
        /*003c*/ 	.word	0x00000000
        /*0040*/ 	.short	0x0005
        /*0042*/ 	.short	0x0028
        /*0044*/ 	.byte	0x00, 0xf0, 0x21, 0x00


	//----- nvinfo : EIATTR_KPARAM_INFO
	.align		4
.L_1127:
        /*0048*/ 	.byte	0x04, 0x17
        /*004a*/ 	.short	(.L_1129 - .L_1128)
.L_1128:
        /*004c*/ 	.word	0x00000000
        /*0050*/ 	.short	0x0004
        /*0052*/ 	.short	0x0020
        /*0054*/ 	.byte	0x00, 0xf0, 0x11, 0x00


	//----- nvinfo : EIATTR_KPARAM_INFO
	.align		4
.L_1129:
        /*0058*/ 	.byte	0x04, 0x17
        /*005a*/ 	.short	(.L_1131 - .L_1130)
.L_1130:
        /*005c*/ 	.word	0x00000000
        /*0060*/ 	.short	0x0003
        /*0062*/ 	.short	0x0018
        /*0064*/ 	.byte	0x00, 0xf0, 0x21, 0x00


	//----- nvinfo : EIATTR_KPARAM_INFO
	.align		4
.L_1131:
        /*0068*/ 	.byte	0x04, 0x17
        /*006a*/ 	.short	(.L_1133 - .L_1132)
.L_1132:
        /*006c*/ 	.word	0x00000000
        /*0070*/ 	.short	0x0002
        /*0072*/ 	.short	0x0010
        /*0074*/ 	.byte	0x00, 0xf0, 0x21, 0x00


	//----- nvinfo : EIATTR_KPARAM_INFO
	.align		4
.L_1133:
        /*0078*/ 	.byte	0x04, 0x17
        /*007a*/ 	.short	(.L_1135 - .L_1134)
.L_1134:
        /*007c*/ 	.word	0x00000000
        /*0080*/ 	.short	0x0001
        /*0082*/ 	.short	0x0008
        /*0084*/ 	.byte	0x00, 0xf0, 0x21, 0x00


	//----- nvinfo : EIATTR_KPARAM_INFO
	.align		4
.L_1135:
        /*0088*/ 	.byte	0x04, 0x17
        /*008a*/ 	.short	(.L_1137 - .L_1136)
.L_1136:
        /*008c*/ 	.word	0x00000000
        /*0090*/ 	.short	0x0000
        /*0092*/ 	.short	0x0000
        /*0094*/ 	.byte	0x00, 0xf0, 0x21, 0x00


	//----- nvinfo : EIATTR_SPARSE_MMA_MASK
	.align		4
.L_1137:
        /*0098*/ 	.byte	0x03, 0x50
        /*009a*/ 	.short	0x0000


	//----- nvinfo : EIATTR_MAXREG_COUNT
	.align		4
        /*009c*/ 	.byte	0x03, 0x1b
        /*009e*/ 	.short	0x0040


	//----- nvinfo : EIATTR_NUM_BARRIERS
	.align		4
        /*00a0*/ 	.byte	0x02, 0x4c
        /*00a2*/ 	.byte	0x01
	.zero		1


	//----- nvinfo : EIATTR_MERCURY_ISA_VERSION
	.align		4
        /*00a4*/ 	.byte	0x03, 0x5f
        /*00a6*/ 	.short	0x0101


	//----- nvinfo : EIATTR_COOP_GROUP_MASK_REGIDS
	.align		4
        /*00a8*/ 	.byte	0x04, 0x29
        /*00aa*/ 	.short	(.L_1139 - .L_1138)


	//   ....[0]....
.L_1138:
        /*00ac*/ 	.word	0xffffffff


	//   ....[1]....
        /*00b0*/ 	.word	0xffffffff


	//   ....[2]....
        /*00b4*/ 	.word	0xffffffff


	//   ....[3]....
        /*00b8*/ 	.word	0xffffffff


	//   ....[4]....
        /*00bc*/ 	.word	0xffffffff


	//   ....[5]....
        /*00c0*/ 	.word	0xffffffff


	//   ....[6]....
        /*00c4*/ 	.word	0xffffffff


	//   ....[7]....
        /*00c8*/ 	.word	0xffffffff


	//   ....[8]....
        /*00cc*/ 	.word	0xffffffff


	//   ....[9]....
        /*00d0*/ 	.word	0xffffffff


	//   ....[10]....
        /*00d4*/ 	.word	0xffffffff


	//   ....[11]....
        /*00d8*/ 	.word	0xffffffff


	//   ....[12]....
        /*00dc*/ 	.word	0xffffffff


	//   ....[13]....
        /*00e0*/ 	.word	0xffffffff


	//----- nvinfo : EIATTR_COOP_GROUP_INSTR_OFFSETS
	.align		4
.L_1139:
        /*00e4*/ 	.byte	0x04, 0x28
        /*00e6*/ 	.short	(.L_1141 - .L_1140)


	//   ....[0]....
.L_1140:
        /*00e8*/ 	.word	0x00001400


	//   ....[1]....
        /*00ec*/ 	.word	0x00001430


	//   ....[2]....
        /*00f0*/ 	.word	0x00001460


	//   ....[3]....
        /*00f4*/ 	.word	0x00001470


	//   ....[4]....
        /*00f8*/ 	.word	0x000018f0


	//   ....[5]....
        /*00fc*/ 	.word	0x00001900


	//   ....[6]....
        /*0100*/ 	.word	0x00001930


	//   ....[7]....
        /*0104*/ 	.word	0x00001940


	//   ....[8]....
        /*0108*/ 	.word	0x00001970


	//   ....[9]....
        /*010c*/ 	.word	0x00001990


	//   ....[10]....
        /*0110*/ 	.word	0x000019c0


	//   ....[11]....
        /*0114*/ 	.word	0x000019d0


	//   ....[12]....
        /*0118*/ 	.word	0x00001a20


	//   ....[13]....
        /*011c*/ 	.word	0x00001a50


	//----- nvinfo : EIATTR_EXIT_INSTR_OFFSETS
	.align		4
.L_1141:
        /*0120*/ 	.byte	0x04, 0x1c
        /*0122*/ 	.short	(.L_1143 - .L_1142)


	//   ....[0]....
.L_1142:
        /*0124*/ 	.word	0x00000080


	//   ....[1]....
        /*0128*/ 	.word	0x00002a00


	//----- nvinfo : EIATTR_MAX_THREADS
	.align		4
.L_1143:
        /*012c*/ 	.byte	0x04, 0x05
        /*012e*/ 	.short	(.L_1145 - .L_1144)
.L_1144:
        /*0130*/ 	.word	0x00000140
        /*0134*/ 	.word	0x00000001
        /*0138*/ 	.word	0x00000001


	//----- nvinfo : EIATTR_CRS_STACK_SIZE
	.align		4
.L_1145:
        /*013c*/ 	.byte	0x04, 0x1e
        /*013e*/ 	.short	(.L_1147 - .L_1146)
.L_1146:
        /*0140*/ 	.word	0x00000000


	//----- nvinfo : EIATTR_CBANK_PARAM_SIZE
	.align		4
.L_1147:
        /*0144*/ 	.byte	0x03, 0x19
        /*0146*/ 	.short	0x0048


	//----- nvinfo : EIATTR_PARAM_CBANK
	.align		4
        /*0148*/ 	.byte	0x04, 0x0a
        /*014a*/ 	.short	(.L_1149 - .L_1148)
	.align		4
.L_1148:
        /*014c*/ 	.word	index@(.nv.constant0._ZN13group_norm_v214gn_cuda_kernelI13__nv_bfloat16Li320ELi3ELi16ELi80ELi1024ELb1ELi16ELi320ELi320ELi4ELb1ELi5ELb0ELb0ENS_16CompileConditionILi900EEEEEvPT_PKS4_S7_S7_flPfS8_Pj)
        /*0150*/ 	.short	0x0210
        /*0152*/ 	.short	0x0048


	//----- nvinfo : EIATTR_SW_WAR
	.align		4
.L_1149:
        /*0154*/ 	.byte	0x04, 0x36
        /*0156*/ 	.short	(.L_1151 - .L_1150)
.L_1150:
        /*0158*/ 	.word	0x00000008
.L_1151:


//--------------------- .nv.info._ZN13group_norm_v214gn_cuda_kernelI13__nv_bfloat16Li320ELi1ELi16ELi80ELi1024ELb1ELi32ELi320ELi320ELi4ELb1ELi4ELb0ELb0ENS_16CompileConditionILi900EEEEEvPT_PKS4_S7_S7_flPfS8_Pj --------------------------
	.section	.nv.info._ZN13group_norm_v214gn_cuda_kernelI13__nv_bfloat16Li320ELi1ELi16ELi80ELi1024ELb1ELi32ELi320ELi320ELi4ELb1ELi4ELb0ELb0ENS_16CompileConditionILi900EEEEEvPT_PKS4_S7_S7_flPfS8_Pj,"",@"SHT_CUDA_INFO"
	.sectionflags	@""
	.align	4


	//----- nvinfo : EIATTR_CUDA_API_VERSION
	.align		4
        /*0000*/ 	.byte	0x04, 0x37
        /*0002*/ 	.short	(.L_1153 - .L_1152)
.L_1152:
        /*0004*/ 	.word	0x00000082


	//----- nvinfo : EIATTR_KPARAM_INFO
	.align		4
.L_1153:
        /*0008*/ 	.byte	0x04, 0x17
        /*000a*/ 	.short	(.L_1155 - .L_1154)
.L_1154:
        /*000c*/ 	.word	0x00000000
        /*0010*/ 	.short	0x0008
        /*0012*/ 	.short	0x0040
        /*0014*/ 	.byte	0x00, 0xf0, 0x21, 0x00


	//----- nvinfo : EIATTR_KPARAM_INFO
	.align		4
.L_1155:
        /*0018*/ 	.byte	0x04, 0x17
        /*001a*/ 	.short	(.L_1157 - .L_1156)
.L_1156:
        /*001c*/ 	.word	0x00000000
        /*0020*/ 	.short	0x0007
        /*0022*/ 	.short	0x0038
        /*0024*/ 	.byte	0x00, 0xf0, 0x21, 0x00


	//----- nvinfo : EIATTR_KPARAM_INFO
	.align		4
.L_1157:
        /*0028*/ 	.byte	0x04, 0x17
        /*002a*/ 	.short	(.L_1159 - .L_1158)
.L_1158:
        /*002c*/ 	.word	0x00000000
        /*0030*/ 	.short	0x0006
        /*0032*/ 	.short	0x0030
        /*0034*/ 	.byte	0x00, 0xf0, 0x21, 0x00


	//----- nvinfo : EIATTR_KPARAM_INFO
	.align		4
.L_1159:
        /*0038*/ 	.byte	0x04, 0x17
        /*003a*/ 	.short	(.L_1161 - .L_1160)
.L_1160:
        /*003c*/ 	.word	0x00000000
        /*0040*/ 	.short	0x0005
        /*0042*/ 	.short	0x0028
        /*0044*/ 	.byte	0x00, 0xf0, 0x21, 0x00


	//----- nvinfo : EIATTR_KPARAM_INFO
	.align		4
.L_1161:
        /*0048*/ 	.byte	0x04, 0x17
        /*004a*/ 	.short	(.L_1163 - .L_1162)
.L_1162:
        /*004c*/ 	.word	0x00000000
        /*0050*/ 	.short	0x0004
        /*0052*/ 	.short	0x0020
        /*0054*/ 	.byte	0x00, 0xf0, 0x11, 0x00


	//----- nvinfo : EIATTR_KPARAM_INFO
	.align		4
.L_1163:
        /*0058*/ 	.byte	0x04, 0x17
        /*005a*/ 	.short	(.L_1165 - .L_1164)
.L_1164:
        /*005c*/ 	.word	0x00000000
        /*0060*/ 	.short	0x0003
        /*0062*/ 	.short	0x0018
        /*0064*/ 	.byte	0x00, 0xf0, 0x21, 0x00


	//----- nvinfo : EIATTR_KPARAM_INFO
	.align		4
.L_1165:
        /*0068*/ 	.byte	0x04, 0x17
        /*006a*/ 	.short	(.L_1167 - .L_1166)
.L_1166:
        /*006c*/ 	.word	0x00000000
        /*0070*/ 	.short	0x0002
        /*0072*/ 	.short	0x0010
        /*0074*/ 	.byte	0x00, 0xf0, 0x21, 0x00


	//----- nvinfo : EIATTR_KPARAM_INFO
	.align		4
.L_1167:
        /*0078*/ 	.byte	0x04, 0x17
        /*007a*/ 	.short	(.L_1169 - .L_1168)
.L_1168:
        /*007c*/ 	.word	0x00000000
        /*0080*/ 	.short	0x0001
        /*0082*/ 	.short	0x0008
        /*0084*/ 	.byte	0x00, 0xf0, 0x21, 0x00


	//----- nvinfo : EIATTR_KPARAM_INFO
	.align		4
.L_1169:
        /*0088*/ 	.byte	0x04, 0x17
        /*008a*/ 	.short	(.L_1171 - .L_1170)
.L_1170:
        /*008c*/ 	.word	0x00000000
        /*0090*/ 	.short	0x0000
        /*0092*/ 	.short	0x0000
        /*0094*/ 	.byte	0x00, 0xf0, 0x21, 0x00


	//----- nvinfo : EIATTR_SPARSE_MMA_MASK
	.align		4
.L_1171:
        /*0098*/ 	.byte	0x03, 0x50
        /*009a*/ 	.short	0x0000


	//----- nvinfo : EIATTR_MAXREG_COUNT
	.align		4
        /*009c*/ 	.byte	0x03, 0x1b
        /*009e*/ 	.short	0x00a8


	//----- nvinfo : EIATTR_NUM_BARRIERS
	.align		4
        /*00a0*/ 	.byte	0x02, 0x4c
        /*00a2*/ 	.byte	0x01
	.zero		1


	//----- nvinfo : EIATTR_MERCURY_ISA_VERSION
	.align		4
        /*00a4*/ 	.byte	0x03, 0x5f
        /*00a6*/ 	.short	0x0101


	//----- nvinfo : EIATTR_COOP_GROUP_MASK_REGIDS
	.align		4
        /*00a8*/ 	.byte	0x04, 0x29
        /*00aa*/ 	.short	(.L_1173 - .L_1172)


	//   ....[0]....
.L_1172:
        /*00ac*/ 	.word	0xffffffff


	//   ....[1]....
        /*00b0*/ 	.word	0xffffffff


	//   ....[2]....
        /*00b4*/ 	.word	0xffffffff


	//   ....[3]....
        /*00b8*/ 	.word	0xffffffff


	//   ....[4]....
        /*00bc*/ 	.word	0xffffffff


	//   ....[5]....
        /*00c0*/ 	.word	0xffffffff


	//   ....[6]....
        /*00c4*/ 	.word	0xffffffff


	//   ....[7]....
        /*00c8*/ 	.word	0xffffffff


	//   ....[8]....
        /*00cc*/ 	.word	0xffffffff


	//   ....[9]....
        /*00d0*/ 	.word	0xffffffff


	//   ....[10]....
        /*00d4*/ 	.word	0xffffffff


	//   ....[11]....
        /*00d8*/ 	.word	0xffffffff


	//   ....[12]....
        /*00dc*/ 	.word	0xffffffff


	//   ....[13]....
        /*00e0*/ 	.word	0xffffffff


	//----- nvinfo : EIATTR_COOP_GROUP_INSTR_OFFSETS
	.align		4
.L_1173:
        /*00e4*/ 	.byte	0x04, 0x28
        /*00e6*/ 	.short	(.L_1175 - .L_1174)


	//   ....[0]....
.L_1174:
        /*00e8*/ 	.word	0x000017c0


	//   ....[1]....
        /*00ec*/ 	.word	0x000017f0


	//   ....[2]....
        /*00f0*/ 	.word	0x00001860


	//   ....[3]....
        /*00f4*/ 	.word	0x00001880


	//   ....[4]....
        /*00f8*/ 	.word	0x00001bc0


	//   ....[5]....
        /*00fc*/ 	.word	0x00001bd0


	//   ....[6]....
        /*0100*/ 	.word	0x00001bf0


	//   ....[7]....
        /*0104*/ 	.word	0x00001c10


	//   ....[8]....
        /*0108*/ 	.word	0x00001c30


	//   ....[9]....
        /*010c*/ 	.word	0x00001c50


	//   ....[10]....
        /*0110*/ 	.word	0x00001c70


	//   ....[11]....
        /*0114*/ 	.word	0x00001c90


	//   ....[12]....
        /*0118*/ 	.word	0x00001cb0


	//   ....[13]....
        /*011c*/ 	.word	0x00001cd0


	//----- nvinfo : EIATTR_EXIT_INSTR_OFFSETS
	.align		4
.L_1175:
        /*0120*/ 	.byte	0x04, 0x1c
        /*0122*/ 	.short	(.L_1177 - .L_1176)


	//   ....[0]....
.L_1176:
        /*0124*/ 	.word	0x00000060


	//   ....[1]....
        /*0128*/ 	.word	0x000035f0


	//----- nvinfo : EIATTR_MAX_THREADS
	.align		4
.L_1177:
        /*012c*/ 	.byte	0x04, 0x05
        /*012e*/ 	.short	(.L_1179 - .L_1178)
.L_1178:
        /*0130*/ 	.word	0x00000140
        /*0134*/ 	.word	0x00000001
        /*0138*/ 	.word	0x00000001


	//----- nvinfo : EIATTR_CRS_STACK_SIZE
	.align		4
.L_1179:
        /*013c*/ 	.byte	0x04, 0x1e
        /*013e*/ 	.short	(.L_1181 - .L_1180)
.L_1180:
        /*0140*/ 	.word	0x00000000


	//----- nvinfo : EIATTR_CBANK_PARAM_SIZE
	.align		4
.L_1181:
        /*0144*/ 	.byte	0x03, 0x19
        /*0146*/ 	.short	0x0048


	//----- nvinfo : EIATTR_PARAM_CBANK
	.align		4
        /*0148*/ 	.byte	0x04, 0x0a
        /*014a*/ 	.short	(.L_1183 - .L_1182)
	.align		4
.L_1182:
        /*014c*/ 	.word	index@(.nv.constant0._ZN13group_norm_v214gn_cuda_kernelI13__nv_bfloat16Li320ELi1ELi16ELi80ELi1024ELb1ELi32ELi320ELi320ELi4ELb1ELi4ELb0ELb0ENS_16CompileConditionILi900EEEEEvPT_PKS4_S7_S7_flPfS8_Pj)
        /*0150*/ 	.short	0x0210
        /*0152*/ 	.short	0x0048


	//----- nvinfo : EIATTR_SW_WAR
	.align		4
.L_1183:
        /*0154*/ 	.byte	0x04, 0x36
        /*0156*/ 	.short	(.L_1185 - .L_1184)
.L_1184:
        /*0158*/ 	.word	0x00000008
.L_1185:


//--------------------- .nv.info._ZN13group_norm_v214gn_cuda_kernelI13__nv_bfloat16Li320ELi3ELi16ELi80ELi1024ELb1ELi32ELi320ELi320ELi4ELb1ELi10ELb0ELb0ENS_16CompileConditionILi900EEEEEvPT_PKS4_S7_S7_flPfS8_Pj --------------------------
	.section	.nv.info._ZN13group_norm_v214gn_cuda_kernelI13__nv_bfloat16Li320ELi3ELi16ELi80ELi1024ELb1ELi32ELi320ELi320ELi4ELb1ELi10ELb0ELb0ENS_16CompileConditionILi900EEEEEvPT_PKS4_S7_S7_flPfS8_Pj,"",@"SHT_CUDA_INFO"
	.sectionflags	@""
	.align	4


	//----- nvinfo : EIATTR_CUDA_API_VERSION
	.align		4
        /*0000*/ 	.byte	0x04, 0x37
        /*0002*/ 	.short	(.L_1187 - .L_1186)
.L_1186:
        /*0004*/ 	.word	0x00000082


	//----- nvinfo : EIATTR_KPARAM_INFO
	.align		4
.L_1187:
        /*0008*/ 	.byte	0x04, 0x17
        /*000a*/ 	.short	(.L_1189 - .L_1188)
.L_1188:
        /*000c*/ 	.word	0x00000000
        /*0010*/ 	.short	0x0008
        /*0012*/ 	.short	0x0040
        /*0014*/ 	.byte	0x00, 0xf0, 0x21, 0x00


	//----- nvinfo : EIATTR_KPARAM_INFO
	.align		4
.L_1189:
        /*0018*/ 	.byte	0x04, 0x17
        /*001a*/ 	.short	(.L_1191 - .L_1190)
.L_1190:
        /*001c*/ 	.word	0x00000000
        /*0020*/ 	.short	0x0007
        /*0022*/ 	.short	0x0038
        /*0024*/ 	.byte	0x00, 0xf0, 0x21, 0x00


	//----- nvinfo : EIATTR_KPARAM_INFO
	.align		4
.L_1191:
        /*0028*/ 	.byte	0x04, 0x17
        /*002a*/ 	.short	(.L_1193 - .L_1192)
.L_1192:
        /*002c*/ 	.word	0x00000000
        /*0030*/ 	.short	0x0006
        /*0032*/ 	.short	0x0030
        /*0034*/ 	.byte	0x00, 0xf0, 0x21, 0x00


	//----- nvinfo : EIATTR_KPARAM_INFO
	.align		4
.L_1193:
        /*0038*/ 	.byte	0x04, 0x17
        /*003a*/ 	.short	(.L_1195 - .L_1194)
.L_1194:
        /*003c*/ 	.word	0x00000000
        /*0040*/ 	.short	0x0005
        /*0042*/ 	.short	0x0028
        /*0044*/ 	.byte	0x00, 0xf0, 0x21, 0x00


	//----- nvinfo : EIATTR_KPARAM_INFO
	.align		4
.L_1195:
        /*0048*/ 	.byte	0x04, 0x17
        /*004a*/ 	.short	(.L_1197 - .L_1196)
.L_1196:
        /*004c*/ 	.word	0x00000000
        /*0050*/ 	.short	0x0004
        /*0052*/ 	.short	0x0020
        /*0054*/ 	.byte	0x00, 0xf0, 0x11, 0x00


	//----- nvinfo : EIATTR_KPARAM_INFO
	.align		4
.L_1197:
        /*0058*/ 	.byte	0x04, 0x17
        /*005a*/ 	.short	(.L_1199 - .L_1198)
.L_1198:
        /*005c*/ 	.word	0x00000000
        /*0060*/ 	.short	0x0003
        /*0062*/ 	.short	0x0018
        /*0064*/ 	.byte	0x00, 0xf0, 0x21, 0x00


	//----- nvinfo : EIATTR_KPARAM_INFO
	.align		4
.L_1199:
        /*0068*/ 	.byte	0x04, 0x17
        /*006a*/ 	.short	(.L_1201 - .L_1200)
.L_1200:
        /*006c*/ 	.word	0x00000000
        /*0070*/ 	.short	0x0002
        /*0072*/ 	.short	0x0010
        /*0074*/ 	.byte	0x00, 0xf0, 0x21, 0x00


	//----- nvinfo : EIATTR_KPARAM_INFO
	.align		4
.L_1201:
        /*0078*/ 	.byte	0x04, 0x17
        /*007a*/ 	.short	(.L_1203 - .L_1202)
.L_1202:
        /*007c*/ 	.word	0x00000000
        /*0080*/ 	.short	0x0001
        /*0082*/ 	.short	0x0008
        /*0084*/ 	.byte	0x00, 0xf0, 0x21, 0x00


	//----- nvinfo : EIATTR_KPARAM_INFO
	.align		4
.L_1203:
        /*0088*/ 	.byte	0x04, 0x17
        /*008a*/ 	.short	(.L_1205 - .L_1204)
.L_1204:
        /*008c*/ 	.word	0x00000000
        /*0090*/ 	.short	0x0000
        /*0092*/ 	.short	0x0000
        /*0094*/ 	.byte	0x00, 0xf0, 0x21, 0x00


	//----- nvinfo : EIATTR_SPARSE_MMA_MASK
	.align		4
.L_1205:
        /*0098*/ 	.byte	0x03, 0x50
        /*009a*/ 	.short	0x0000


	//----- nvinfo : EIATTR_MAXREG_COUNT
	.align		4
        /*009c*/ 	.byte	0x03, 0x1b
        /*009e*/ 	.short	0x0040


	//----- nvinfo : EIATTR_NUM_BARRIERS
	.align		4
        /*00a0*/ 	.byte	0x02, 0x4c
        /*00a2*/ 	.byte	0x01
	.zero		1


	//----- nvinfo : EIATTR_MERCURY_ISA_VERSION
	.align		4
        /*00a4*/ 	.byte	0x03, 0x5f
        /*00a6*/ 	.short	0x0101


	//----- nvinfo : EIATTR_COOP_GROUP_MASK_REGIDS
	.align		4
        /*00a8*/ 	.byte	0x04, 0x29
        /*00aa*/ 	.short	(.L_1207 - .L_1206)


	//   ....[0]....
.L_1206:
        /*00ac*/ 	.word	0xffffffff


	//   ....[1]....
        /*00b0*/ 	.word	0xffffffff


	//   ....[2]....
        /*00b4*/ 	.word	0xffffffff


	//   ....[3]....
        /*00b8*/ 	.word	0xffffffff


	//   ....[4]....
        /*00bc*/ 	.word	0xffffffff


	//   ....[5]....
        /*00c0*/ 	.word	0xffffffff


	//   ....[6]....
        /*00c4*/ 	.word	0xffffffff


	//   ....[7]....
        /*00c8*/ 	.word	0xffffffff


	//   ....[8]....
        /*00cc*/ 	.word	0xffffffff


	//   ....[9]....
        /*00d0*/ 	.word	0xffffffff


	//   ....[10]....
        /*00d4*/ 	.word	0xffffffff


	//   ....[11]....
        /*00d8*/ 	.word	0xffffffff


	//   ....[12]....
        /*00dc*/ 	.word	0xffffffff


	//   ....[13]....
        /*00e0*/ 	.word	0xffffffff


	//----- nvinfo : EIATTR_COOP_GROUP_INSTR_OFFSETS
	.align		4
.L_1207:
        /*00e4*/ 	.byte	0x04, 0x28
        /*00e6*/ 	.short	(.L_1209 - .L_1208)


	//   ....[0]....
.L_1208:
        /*00e8*/ 	.word	0x00001930


	//   ....[1]....
        /*00ec*/ 	.word	0x00001960


	//   ....[2]....
        /*00f0*/ 	.word	0x00001990


	//   ....[3]....
        /*00f4*/ 	.word	0x000019a0


	//   ....[4]....
        /*00f8*/ 	.word	0x00001e60


	//   ....[5]....
        /*00fc*/ 	.word	0x00001e70


	//   ....[6]....
        /*0100*/ 	.word	0x00001ea0


	//   ....[7]....
        /*0104*/ 	.word	0x00001eb0


	//   ....[8]....
        /*0108*/ 	.word	0x00001ee0


	//   ....[9]....
        /*010c*/ 	.word	0x00001ef0


	//   ....[10]....
        /*0110*/ 	.word	0x00001f20


	//   ....[11]....
        /*0114*/ 	.word	0x00001f40


	//   ....[12]....
        /*0118*/ 	.word	0x00001f90


	//   ....[13]....
        /*011c*/ 	.word	0x00001fa0


	//----- nvinfo : EIATTR_EXIT_INSTR_OFFSETS
	.align		4
.L_1209:
        /*0120*/ 	.byte	0x04, 0x1c
        /*0122*/ 	.short	(.L_1211 - .L_1210)


	//   ....[0]....
.L_1210:
        /*0124*/ 	.word	0x00000080


	//   ....[1]....
        /*0128*/ 	.word	0x00003b50


	//----- nvinfo : EIATTR_MAX_THREADS
	.align		4
.L_1211:
        /*012c*/ 	.byte	0x04, 0x05
        /*012e*/ 	.short	(.L_1213 - .L_1212)
.L_1212:
        /*0130*/ 	.word	0x00000140
        /*0134*/ 	.word	0x00000001
        /*0138*/ 	.word	0x00000001


	//----- nvinfo : EIATTR_CRS_STACK_SIZE
	.align		4
.L_1213:
        /*013c*/ 	.byte	0x04, 0x1e
        /*013e*/ 	.short	(.L_1215 - .L_1214)
.L_1214:
        /*0140*/ 	.word	0x00000000


	//----- nvinfo : EIATTR_CBANK_PARAM_SIZE
	.align		4
.L_1215:
        /*0144*/ 	.byte	0x03, 0x19
        /*0146*/ 	.short	0x0048


	//----- nvinfo : EIATTR_PARAM_CBANK
	.align		4
        /*0148*/ 	.byte	0x04, 0x0a
        /*014a*/ 	.short	(.L_1217 - .L_1216)
	.align		4
.L_1216:
        /*014c*/ 	.word	index@(.nv.constant0._ZN13group_norm_v214gn_cuda_kernelI13__nv_bfloat16Li320ELi3ELi16ELi80ELi1024ELb1ELi32ELi320ELi320ELi4ELb1ELi10ELb0ELb0ENS_16CompileConditionILi900EEEEEvPT_PKS4_S7_S7_flPfS8_Pj)
        /*0150*/ 	.short	0x0210
        /*0152*/ 	.short	0x0048


	//----- nvinfo : EIATTR_SW_WAR
	.align		4
.L_1217:
        /*0154*/ 	.byte	0x04, 0x36
        /*0156*/ 	.short	(.L_1219 - .L_1218)
.L_1218:
        /*0158*/ 	.word	0x00000008
.L_1219:


//--------------------- .nv.info._ZN13group_norm_v214gn_cuda_kernelI13__nv_bfloat16Li320ELi1ELi16ELi80ELi1024ELb1ELi64ELi320ELi320ELi4ELb1ELi9ELb0ELb0ENS_16CompileConditionILi900EEEEEvPT_PKS4_S7_S7_flPfS8_Pj --------------------------
	.section	.nv.info._ZN13group_norm_v214gn_cuda_kernelI13__nv_bfloat16Li320ELi1ELi16ELi80ELi1024ELb1ELi64ELi320ELi320ELi4ELb1ELi9ELb0ELb0ENS_16CompileConditionILi900EEEEEvPT_PKS4_S7_S7_flPfS8_Pj,"",@"SHT_CUDA_INFO"
	.sectionflags	@""
	.align	4


	//----- nvinfo : EIATTR_CUDA_API_VERSION
	.align		4
        /*0000*/ 	.byte	0x04, 0x37
        /*0002*/ 	.short	(.L_1221 - .L_1220)
.L_1220:
        /*0004*/ 	.word	0x00000082


	//----- nvinfo : EIATTR_KPARAM_INFO
	.align		4
.L_1221:
        /*0008*/ 	.byte	0x04, 0x17
        /*000a*/ 	.short	(.L_1223 - .L_1222)
.L_1222:
        /*000c*/ 	.word	0x00000000
        /*0010*/ 	.short	0x0008
        /*0012*/ 	.short	0x0040
        /*0014*/ 	.byte	0x00, 0xf0, 0x21, 0x00


	//----- nvinfo : EIATTR_KPARAM_INFO
	.align		4
.L_1223:
        /*0018*/ 	.byte	0x04, 0x17
        /*001a*/ 	.short	(.L_1225 - .L_1224)
.L_1224:
        /*001c*/ 	.word	0x00000000
        /*0020*/ 	.short	0x0007
        /*0022*/ 	.short	0x0038
        /*0024*/ 	.byte	0x00, 0xf0, 0x21, 0x00


	//----- nvinfo : EIATTR_KPARAM_INFO
	.align		4
.L_1225:
        /*0028*/ 	.byte	0x04, 0x17
        /*002a*/ 	.short	(.L_1227 - .L_1226)
.L_1226:
        /*002c*/ 	.word	0x00000000
        /*0030*/ 	.short	0x0006
        /*0032*/ 	.short	0x0030
        /*0034*/ 	.byte	0x00, 0xf0, 0x21, 0x00


	//----- nvinfo : EIATTR_KPARAM_INFO
	.align		4
.L_1227:
        /*0038*/ 	.byte	0x04, 0x17
        /*003a*/ 	.short	(.L_1229 - .L_1228)
.L_1228:
        /*003c*/ 	.word	0x00000000
        /*0040*/ 	.short	0x0005
        /*0042*/ 	.short	0x0028
        /*0044*/ 	.byte	0x00, 0xf0, 0x21, 0x00


	//----- nvinfo : EIATTR_KPARAM_INFO
	.align		4
.L_1229:
        /*0048*/ 	.byte	0x04, 0x17
        /*004a*/ 	.short	(.L_1231 - .L_1230)
.L_1230:
        /*004c*/ 	.word	0x00000000
        /*0050*/ 	.short	0x0004
        /*0052*/ 	.short	0x0020
        /*0054*/ 	.byte	0x00, 0xf0, 0x11, 0x00


	//----- nvinfo : EIATTR_KPARAM_INFO
	.align		4
.L_1231:
        /*0058*/ 	.byte	0x04, 0x17
        /*005a*/ 	.short	(.L_1233 - .L_1232)
.L_1232:
        /*005c*/ 	.word	0x00000000
        /*0060*/ 	.short	0x0003
        /*0062*/ 	.short	0x0018
        /*0064*/ 	.byte	0x00, 0xf0, 0x21, 0x00


	//----- nvinfo : EIATTR_KPARAM_INFO
	.align		4
.L_1233:
        /*0068*/ 	.byte	0x04, 0x17
        /*006a*/ 	.short	(.L_1235 - .L_1234)
.L_1234:
        /*006c*/ 	.word	0x00000000
        /*0070*/ 	.short	0x0002
        /*0072*/ 	.short	0x0010
        /*0074*/ 	.byte	0x00, 0xf0, 0x21, 0x00


	//----- nvinfo : EIATTR_KPARAM_INFO
	.align		4
.L_1235:
        /*0078*/ 	.byte	0x04, 0x17
        /*007a*/ 	.short	(.L_1237 - .L_1236)
.L_1236:
        /*007c*/ 	.word	0x00000000
        /*0080*/ 	.short	0x0001
        /*0082*/ 	.short	0x0008
        /*0084*/ 	.byte	0x00, 0xf0, 0x21, 0x00


	//----- nvinfo : EIATTR_KPARAM_INFO
	.align		4
.L_1237:
        /*0088*/ 	.byte	0x04, 0x17
        /*008a*/ 	.short	(.L_1239 - .L_1238)
.L_1238:
        /*008c*/ 	.word	0x00000000
        /*0090*/ 	.short	0x0000
        /*0092*/ 	.short	0x0000
        /*0094*/ 	.byte	0x00, 0xf0, 0x21, 0x00


	//----- nvinfo : EIATTR_SPARSE_MMA_MASK
	.align		4
.L_1239:
        /*0098*/ 	.byte	0x03, 0x50
        /*009a*/ 	.short	0x0000


	//----- nvinfo : EIATTR_MAXREG_COUNT
	.align		4
        /*009c*/ 	.byte	0x03, 0x1b
        /*009e*/ 	.short	0x00a8


	//----- nvinfo : EIATTR_NUM_BARRIERS
	.align		4
        /*00a0*/ 	.byte	0x02, 0x4c
        /*00a2*/ 	.byte	0x01
	.zero		1


	//----- nvinfo : EIATTR_MERCURY_ISA_VERSION
	.align		4
        /*00a4*/ 	.byte	0x03, 0x5f
        /*00a6*/ 	.short	0x0101


	//----- nvinfo : EIATTR_COOP_GROUP_MASK_REGIDS
	.align		4
        /*00a8*/ 	.byte	0x04, 0x29
        /*00aa*/ 	.short	(.L_1241 - .L_1240)


	//   ....[0]....
.L_1240:
        /*00ac*/ 	.word	0xffffffff


	//   ....[1]....
        /*00b0*/ 	.word	0xffffffff


	//   ....[2]....
        /*00b4*/ 	.word	0xffffffff


	//   ....[3]....
        /*00b8*/ 	.word	0xffffffff


	//   ....[4]....
        /*00bc*/ 	.word	0xffffffff


	//   ....[5]....
        /*00c0*/ 	.word	0xffffffff


	//   ....[6]....
        /*00c4*/ 	.word	0xffffffff


	//   ....[7]....
        /*00c8*/ 	.word	0xffffffff


	//   ....[8]....
        /*00cc*/ 	.word	0xffffffff


	//   ....[9]....
        /*00d0*/ 	.word	0xffffffff


	//   ....[10]....
        /*00d4*/ 	.word	0xffffffff


	//   ....[11]....
        /*00d8*/ 	.word	0xffffffff


	//----- nvinfo : EIATTR_COOP_GROUP_INSTR_OFFSETS
	.align		4
.L_1241:
        /*00dc*/ 	.byte	0x04, 0x28
        /*00de*/ 	.short	(.L_1243 - .L_1242)


	//   ....[0]....
.L_1242:
        /*00e0*/ 	.word	0x00002650


	//   ....[1]....
        /*00e4*/ 	.word	0x00002690


	//   ....[2]....
        /*00e8*/ 	.word	0x000026d0


	//   ....[3]....
        /*00ec*/ 	.word	0x000026e0


	//   ....[4]....
        /*00f0*/ 	.word	0x00002980


	//   ....[5]....
        /*00f4*/ 	.word	0x000029c0


	//   ....[6]....
        /*00f8*/ 	.word	0x00002ab0


	//   ....[7]....
        /*00fc*/ 	.word	0x00002ae0


	//   ....[8]....
        /*0100*/ 	.word	0x00002bb0


	//   ....[9]....
        /*0104*/ 	.word	0x00002bc0


	//   ....[10]....
        /*0108*/ 	.word	0x00002c00


	//   ....[11]....
        /*010c*/ 	.word	0x00002c30


	//----- nvinfo : EIATTR_EXIT_INSTR_OFFSETS
	.align		4
.L_1243:
        /*0110*/ 	.byte	0x04, 0x1c
        /*0112*/ 	.short	(.L_1245 - .L_1244)


	//   ....[0]....
.L_1244:
        /*0114*/ 	.word	0x00000070


	//   ....[1]....
        /*0118*/ 	.word	0x00005bd0


	//----- nvinfo : EIATTR_MAX_THREADS
	.align		4
.L_1245:
        /*011c*/ 	.byte	0x04, 0x05
        /*011e*/ 	.short	(.L_1247 - .L_1246)
.L_1246:
        /*0120*/ 	.word	0x00000140
        /*0124*/ 	.word	0x00000001
        /*0128*/ 	.word	0x00000001


	//----- nvinfo : EIATTR_CRS_STACK_SIZE
	.align		4
.L_1247:
        /*012c*/ 	.byte	0x04, 0x1e
        /*012e*/ 	.short	(.L_1249 - .L_1248)
.L_1248:
        /*0130*/ 	.word	0x00000000


	//----- nvinfo : EIATTR_CBANK_PARAM_SIZE
	.align		4
.L_1249:
        /*0134*/ 	.byte	0x03, 0x19
        /*0136*/ 	.short	0x0048


	//----- nvinfo : EIATTR_PARAM_CBANK
	.align		4
        /*0138*/ 	.byte	0x04, 0x0a
        /*013a*/ 	.short	(.L_1251 - .L_1250)
	.align		4
.L_1250:
        /*013c*/ 	.word	index@(.nv.constant0._ZN13group_norm_v214gn_cuda_kernelI13__nv_bfloat16Li320ELi1ELi16ELi80ELi1024ELb1ELi64ELi320ELi320ELi4ELb1ELi9ELb0ELb0ENS_16CompileConditionILi900EEEEEvPT_PKS4_S7_S7_flPfS8_Pj)
        /*0140*/ 	.short	0x0210
        /*0142*/ 	.short	0x0048


	//----- nvinfo : EIATTR_SW_WAR
	.align		4
.L_1251:
        /*0144*/ 	.byte	0x04, 0x36
        /*0146*/ 	.short	(.L_1253 - .L_1252)
.L_1252:
        /*0148*/ 	.word	0x00000008
.L_1253:


//--------------------- .nv.info._ZN13group_norm_v214gn_cuda_kernelI13__nv_bfloat16Li320ELi1ELi16ELi80ELi1024ELb1ELi128ELi320ELi320ELi4ELb1ELi18ELb0ELb0ENS_16CompileConditionILi900EEEEEvPT_PKS4_S7_S7_flPfS8_Pj --------------------------
	.section	.nv.info._ZN13group_norm_v214gn_cuda_kernelI13__nv_bfloat16Li320ELi1ELi16ELi80ELi1024ELb1ELi128ELi320ELi320ELi4ELb1ELi18ELb0ELb0ENS_16CompileConditionILi900EEEEEvPT_PKS4_S7_S7_flPfS8_Pj,"",@"SHT_CUDA_INFO"
	.sectionflags	@""
	.align	4


	//----- nvinfo : EIATTR_CUDA_API_VERSION
	.align		4
        /*0000*/ 	.byte	0x04, 0x37
        /*0002*/ 	.short	(.L_1255 - .L_1254)
.L_1254:
        /*0004*/ 	.word	0x00000082


	//----- nvinfo : EIATTR_KPARAM_INFO
	.align		4
.L_1255:
        /*0008*/ 	.byte	0x04, 0x17
        /*000a*/ 	.short	(.L_1257 - .L_1256)
.L_1256:
        /*000c*/ 	.word	0x00000000
        /*0010*/ 	.short	0x0008
        /*0012*/ 	.short	0x0040
        /*0014*/ 	.byte	0x00, 0xf0, 0x21, 0x00


	//----- nvinfo : EIATTR_KPARAM_INFO
	.align		4
.L_1257:
        /*0018*/ 	.byte	0x04, 0x17
        /*001a*/ 	.short	(.L_1259 - .L_1258)
.L_1258:
        /*001c*/ 	.word	0x00000000
        /*0020*/ 	.short	0x0007
        /*0022*/ 	.short	0x0038
        /*0024*/ 	.byte	0x00, 0xf0, 0x21, 0x00


	//----- nvinfo : EIATTR_KPARAM_INFO
	.align		4
.L_1259:
        /*0028*/ 	.byte	0x04, 0x17
        /*002a*/ 	.short	(.L_1261 - .L_1260)
.L_1260:
        /*002c*/ 	.word	0x00000000
        /*0030*/ 	.short	0x0006
        /*0032*/ 	.short	0x0030
        /*0034*/ 	.byte	0x00, 0xf0, 0x21, 0x00


	//----- nvinfo : EIATTR_KPARAM_INFO
	.align		4
.L_1261:
        /*0038*/ 	.byte	0x04, 0x17
        /*003a*/ 	.short	(.L_1263 - .L_1262)
.L_1262:
        /*003c*/ 	.word	0x00000000
        /*0040*/ 	.short	0x0005
        /*0042*/ 	.short	0x0028
        /*0044*/ 	.byte	0x00, 0xf0, 0x21, 0x00


	//----- nvinfo : EIATTR_KPARAM_INFO
	.align		4
.L_1263:
        /*0048*/ 	.byte	0x04, 0x17
        /*004a*/ 	.short	(.L_1265 - .L_1264)
.L_1264:
        /*004c*/ 	.word	0x00000000
        /*0050*/ 	.short	0x0004
        /*0052*/ 	.short	0x0020
        /*0054*/ 	.byte	0x00, 0xf0, 0x11, 0x00


	//----- nvinfo : EIATTR_KPARAM_INFO
	.align		4
.L_1265:
        /*0058*/ 	.byte	0x04, 0x17
        /*005a*/ 	.short	(.L_1267 - .L_1266)
.L_1266:
        /*005c*/ 	.word	0x00000000
        /*0060*/ 	.short	0x0003
        /*0062*/ 	.short	0x0018
        /*0064*/ 	.byte	0x00, 0xf0, 0x21, 0x00


	//----- nvinfo : EIATTR_KPARAM_INFO
	.align		4
.L_1267:
        /*0068*/ 	.byte	0x04, 0x17
        /*006a*/ 	.short	(.L_1269 - .L_1268)
.L_1268:
        /*006c*/ 	.word	0x00000000
        /*0070*/ 	.short	0x0002
        /*0072*/ 	.short	0x0010
        /*0074*/ 	.byte	0x00, 0xf0, 0x21, 0x00


	//----- nvinfo : EIATTR_KPARAM_INFO
	.align		4
.L_1269:
        /*0078*/ 	.byte	0x04, 0x17
        /*007a*/ 	.short	(.L_1271 - .L_1270)
.L_1270:
        /*007c*/ 	.word	0x00000000
        /*0080*/ 	.short	0x0001
        /*0082*/ 	.short	0x0008
        /*0084*/ 	.byte	0x00, 0xf0, 0x21, 0x00


	//----- nvinfo : EIATTR_KPARAM_INFO
	.align		4
.L_1271:
        /*0088*/ 	.byte	0x04, 0x17
        /*008a*/ 	.short	(.L_1273 - .L_1272)
.L_1272:
        /*008c*/ 	.word	0x00000000
        /*0090*/ 	.short	0x0000
        /*0092*/ 	.short	0x0000
        /*0094*/ 	.byte	0x00, 0xf0, 0x21, 0x00


	//----- nvinfo : EIATTR_SPARSE_MMA_MASK
	.align		4
.L_1273:
        /*0098*/ 	.byte	0x03, 0x50
        /*009a*/ 	.short	0x0000


	//----- nvinfo : EIATTR_MAXREG_COUNT
	.align		4
        /*009c*/ 	.byte	0x03, 0x1b
        /*009e*/ 	.short	0x00a8


	//----- nvinfo : EIATTR_NUM_BARRIERS
	.align		4
        /*00a0*/ 	.byte	0x02, 0x4c
        /*00a2*/ 	.byte	0x01
	.zero		1


	//----- nvinfo : EIATTR_ANNOTATIONS
	.align		4
        /*00a4*/ 	.byte	0x04, 0x55
        /*00a6*/ 	.short	(.L_1275 - .L_1274)


	//   ....[0]....
.L_1274:
        /* <DEDUP_REMOVED lines=88> */


	//----- nvinfo : EIATTR_MERCURY_ISA_VERSION
	.align		4
.L_1275:
        /*0618*/ 	.byte	0x03, 0x5f
        /*061a*/ 	.short	0x0101


	//----- nvinfo : EIATTR_COOP_GROUP_MASK_REGIDS
	.align		4
        /*061c*/ 	.byte	0x04, 0x29
        /*061e*/ 	.short	(.L_1277 - .L_1276)


	//   ....[0]....
.L_1276:
        /*0620*/ 	.word	0xffffffff


	//   ....[1]....
        /*0624*/ 	.word	0xffffffff


	//   ....[2]....
        /*0628*/ 	.word	0xffffffff


	//   ....[3]....
        /*062c*/ 	.word	0xffffffff


	//   ....[4]....
        /*0630*/ 	.word	0xffffffff


	//   ....[5]....
        /*0634*/ 	.word	0xffffffff


	//   ....[6]....
        /*0638*/ 	.word	0xffffffff


	//   ....[7]....
        /*063c*/ 	.word	0xffffffff


	//   ....[8]....
        /*0640*/ 	.word	0xffffffff


	//   ....[9]....
        /*0644*/ 	.word	0xffffffff


	//----- nvinfo : EIATTR_COOP_GROUP_INSTR_OFFSETS
	.align		4
.L_1277:
        /*0648*/ 	.byte	0x04, 0x28
        /*064a*/ 	.short	(.L_1279 - .L_1278)


	//   ....[0]....
.L_1278:
        /*064c*/ 	.word	0x000038e0


	//   ....[1]....
        /*0650*/ 	.word	0x000038f0


	//   ....[2]....
        /*0654*/ 	.word	0x00003950


	//   ....[3]....
        /*0658*/ 	.word	0x00003970


	//   ....[4]....
        /*065c*/ 	.word	0x00004040


	//   ....[5]....
        /*0660*/ 	.word	0x00004050


	//   ....[6]....
        /*0664*/ 	.word	0x00004090


	//   ....[7]....
        /*0668*/ 	.word	0x000040a0


	//   ....[8]....
        /*066c*/ 	.word	0x000040d0


	//   ....[9]....
        /*0670*/ 	.word	0x000040f0


	//----- nvinfo : EIATTR_EXIT_INSTR_OFFSETS
	.align		4
.L_1279:
        /*0674*/ 	.byte	0x04, 0x1c
        /*0676*/ 	.short	(.L_1281 - .L_1280)


	//   ....[0]....
.L_1280:
        /*0678*/ 	.word	0x00000090


	//   ....[1]....
        /*067c*/ 	.word	0x0000aec0


	//----- nvinfo : EIATTR_MAX_THREADS
	.align		4
.L_1281:
        /*0680*/ 	.byte	0x04, 0x05
        /*0682*/ 	.short	(.L_1283 - .L_1282)
.L_1282:
        /*0684*/ 	.word	0x00000140
        /*0688*/ 	.word	0x00000001
        /*068c*/ 	.word	0x00000001


	//----- nvinfo : EIATTR_CRS_STACK_SIZE
	.align		4
.L_1283:
        /*0690*/ 	.byte	0x04, 0x1e
        /*0692*/ 	.short	(.L_1285 - .L_1284)
.L_1284:
        /*0694*/ 	.word	0x00000000


	//----- nvinfo : EIATTR_CBANK_PARAM_SIZE
	.align		4
.L_1285:
        /*0698*/ 	.byte	0x03, 0x19
        /*069a*/ 	.short	0x0048


	//----- nvinfo : EIATTR_PARAM_CBANK
	.align		4
        /*069c*/ 	.byte	0x04, 0x0a
        /*069e*/ 	.short	(.L_1287 - .L_1286)
	.align		4
.L_1286:
        /*06a0*/ 	.word	index@(.nv.constant0._ZN13group_norm_v214gn_cuda_kernelI13__nv_bfloat16Li320ELi1ELi16ELi80ELi1024ELb1ELi128ELi320ELi320ELi4ELb1ELi18ELb0ELb0ENS_16CompileConditionILi900EEEEEvPT_PKS4_S7_S7_flPfS8_Pj)
        /*06a4*/ 	.short	0x0210
        /*06a6*/ 	.short	0x0048


	//----- nvinfo : EIATTR_SW_WAR
	.align		4
.L_1287:
        /*06a8*/ 	.byte	0x04, 0x36
        /*06aa*/ 	.short	(.L_1289 - .L_1288)
.L_1288:
        /*06ac*/ 	.word	0x00000008
.L_1289:


//--------------------- .nv.info._ZN13group_norm_v214gn_cuda_kernelI13__nv_bfloat16Li320ELi2ELi16ELi80ELi1024ELb1ELi64ELi320ELi320ELi4ELb1ELi18ELb0ELb0ENS_16CompileConditionILi900EEEEEvPT_PKS4_S7_S7_flPfS8_Pj --------------------------
	.section	.nv.info._ZN13group_norm_v214gn_cuda_kernelI13__nv_bfloat16Li320ELi2ELi16ELi80ELi1024ELb1ELi64ELi320ELi320ELi4ELb1ELi18ELb0ELb0ENS_16CompileConditionILi900EEEEEvPT_PKS4_S7_S7_flPfS8_Pj,"",@"SHT_CUDA_INFO"
	.sectionflags	@""
	.align	4


	//----- nvinfo : EIATTR_CUDA_API_VERSION
	.align		4
        /*0000*/ 	.byte	0x04, 0x37
        /*0002*/ 	.short	(.L_1291 - .L_1290)
.L_1290:
        /*0004*/ 	.word	0x00000082


	//----- nvinfo : EIATTR_KPARAM_INFO
	.align		4
.L_1291:
        /*0008*/ 	.byte	0x04, 0x17
        /*000a*/ 	.short	(.L_1293 - .L_1292)
.L_1292:
        /*000c*/ 	.word	0x00000000
        /*0010*/ 	.short	0x0008
        /*0012*/ 	.short	0x0040
        /*0014*/ 	.byte	0x00, 0xf0, 0x21, 0x00


	//----- nvinfo : EIATTR_KPARAM_INFO
	.align		4
.L_1293:
        /*0018*/ 	.byte	0x04, 0x17
        /*001a*/ 	.short	(.L_1295 - .L_1294)
.L_1294:
        /*001c*/ 	.word	0x00000000
        /*0020*/ 	.short	0x0007
        /*0022*/ 	.short	0x0038
        /*0024*/ 	.byte	0x00, 0xf0, 0x21, 0x00


	//----- nvinfo : EIATTR_KPARAM_INFO
	.align		4
.L_1295:
        /*0028*/ 	.byte	0x04, 0x17
        /*002a*/ 	.short	(.L_1297 - .L_1296)
.L_1296:
        /*002c*/ 	.word	0x00000000
        /*0030*/ 	.short	0x0006
        /*0032*/ 	.short	0x0030
        /*0034*/ 	.byte	0x00, 0xf0, 0x21, 0x00


	//----- nvinfo : EIATTR_KPARAM_INFO
	.align		4
.L_1297:
        /*0038*/ 	.byte	0x04, 0x17
        /*003a*/ 	.short	(.L_1299 - .L_1298)
.L_1298:
        /*003c*/ 	.word	0x00000000
        /*0040*/ 	.short	0x0005
        /*0042*/ 	.short	0x0028
        /*0044*/ 	.byte	0x00, 0xf0, 0x21, 0x00


	//----- nvinfo : EIATTR_KPARAM_INFO
	.align		4
.L_1299:
        /*0048*/ 	.byte	0x04, 0x17
        /*004a*/ 	.short	(.L_1301 - .L_1300)
.L_1300:
        /*004c*/ 	.word	0x00000000
        /*0050*/ 	.short	0x0004
        /*0052*/ 	.short	0x0020
        /*0054*/ 	.byte	0x00, 0xf0, 0x11, 0x00


	//----- nvinfo : EIATTR_KPARAM_INFO
	.align		4
.L_1301:
        /*0058*/ 	.byte	0x04, 0x17
        /*005a*/ 	.short	(.L_1303 - .L_1302)
.L_1302:
        /*005c*/ 	.word	0x00000000
        /*0060*/ 	.short	0x0003
        /*0062*/ 	.short	0x0018
        /*0064*/ 	.byte	0x00, 0xf0, 0x21, 0x00


	//----- nvinfo : EIATTR_KPARAM_INFO
	.align		4
.L_1303:
        /*0068*/ 	.byte	0x04, 0x17
        /*006a*/ 	.short	(.L_1305 - .L_1304)
.L_1304:
        /*006c*/ 	.word	0x00000000
        /*0070*/ 	.short	0x0002
        /*0072*/ 	.short	0x0010
        /*0074*/ 	.byte	0x00, 0xf0, 0x21, 0x00


	//----- nvinfo : EIATTR_KPARAM_INFO
	.align		4
.L_1305:
        /*0078*/ 	.byte	0x04, 0x17
        /*007a*/ 	.short	(.L_1307 - .L_1306)
.L_1306:
        /*007c*/ 	.word	0x00000000
        /*0080*/ 	.short	0x0001
        /*0082*/ 	.short	0x0008
        /*0084*/ 	.byte	0x00, 0xf0, 0x21, 0x00


	//----- nvinfo : EIATTR_KPARAM_INFO
	.align		4
.L_1307:
        /*0088*/ 	.byte	0x04, 0x17
        /*008a*/ 	.short	(.L_1309 - .L_1308)
.L_1308:
        /*008c*/ 	.word	0x00000000
        /*0090*/ 	.short	0x0000
        /*0092*/ 	.short	0x0000
        /*0094*/ 	.byte	0x00, 0xf0, 0x21, 0x00


	//----- nvinfo : EIATTR_SPARSE_MMA_MASK
	.align		4
.L_1309:
        /*0098*/ 	.byte	0x03, 0x50
        /*009a*/ 	.short	0x0000


	//----- nvinfo : EIATTR_MAXREG_COUNT
	.align		4
        /*009c*/ 	.byte	0x03, 0x1b
        /*009e*/ 	.short	0x0060


	//----- nvinfo : EIATTR_NUM_BARRIERS
	.align		4
        /*00a0*/ 	.byte	0x02, 0x4c
        /*00a2*/ 	.byte	0x01
	.zero		1


	//----- nvinfo : EIATTR_ANNOTATIONS
	.align		4
        /*00a4*/ 	.byte	0x04, 0x55
        /*00a6*/ 	.short	(.L_1311 - .L_1310)


	//   ....[0]....
.L_1310:
        /* <DEDUP_REMOVED lines=34> */


	//----- nvinfo : EIATTR_MERCURY_ISA_VERSION
	.align		4
.L_1311:
        /*02b8*/ 	.byte	0x03, 0x5f
        /*02ba*/ 	.short	0x0101


	//----- nvinfo : EIATTR_COOP_GROUP_MASK_REGIDS
	.align		4
        /*02bc*/ 	.byte	0x04, 0x29
        /*02be*/ 	.short	(.L_1313 - .L_1312)


	//   ....[0]....
.L_1312:
        /*02c0*/ 	.word	0xffffffff


	//   ....[1]....
        /*02c4*/ 	.word	0xffffffff


	//   ....[2]....
        /*02c8*/ 	.word	0xffffffff


	//   ....[3]....
        /*02cc*/ 	.word	0xffffffff


	//   ....[4]....
        /*02d0*/ 	.word	0xffffffff


	//   ....[5]....
        /*02d4*/ 	.word	0xffffffff


	//   ....[6]....
        /*02d8*/ 	.word	0xffffffff


	//   ....[7]....
        /*02dc*/ 	.word	0xffffffff


	//   ....[8]....
        /*02e0*/ 	.word	0xffffffff


	//   ....[9]....
        /*02e4*/ 	.word	0xffffffff


	//   ....[10]....
        /*02e8*/ 	.word	0xffffffff


	//   ....[11]....
        /*02ec*/ 	.word	0xffffffff


	//----- nvinfo : EIATTR_COOP_GROUP_INSTR_OFFSETS
	.align		4
.L_1313:
        /*02f0*/ 	.byte	0x04, 0x28
        /*02f2*/ 	.short	(.L_1315 - .L_1314)


	//   ....[0]....
.L_1314:
        /*02f4*/ 	.word	0x00002410


	//   ....[1]....
        /*02f8*/ 	.word	0x00002440


	//   ....[2]....
        /*02fc*/ 	.word	0x00002470


	//   ....[3]....
        /*0300*/ 	.word	0x00002480


	//   ....[4]....
        /*0304*/ 	.word	0x00002b20


	//   ....[5]....
        /*0308*/ 	.word	0x00002b40


	//   ....[6]....
        /*030c*/ 	.word	0x00002b60


	//   ....[7]....
        /*0310*/ 	.word	0x00002b80


	//   ....[8]....
        /*0314*/ 	.word	0x00002ba0


	//   ....[9]....
        /*0318*/ 	.word	0x00002bc0


	//   ....[10]....
        /*031c*/ 	.word	0x00002be0


	//   ....[11]....
        /*0320*/ 	.word	0x00002c00


	//----- nvinfo : EIATTR_EXIT_INSTR_OFFSETS
	.align		4
.L_1315:
        /*0324*/ 	.byte	0x04, 0x1c
        /*0326*/ 	.short	(.L_1317 - .L_1316)


	//   ....[0]....
.L_1316:
        /*0328*/ 	.word	0x00000090


	//   ....[1]....
        /*032c*/ 	.word	0x000060f0


	//----- nvinfo : EIATTR_MAX_THREADS
	.align		4
.L_1317:
        /*0330*/ 	.byte	0x04, 0x05
        /*0332*/ 	.short	(.L_1319 - .L_1318)
.L_1318:
        /*0334*/ 	.word	0x00000140
        /*0338*/ 	.word	0x00000001
        /*033c*/ 	.word	0x00000001


	//----- nvinfo : EIATTR_CRS_STACK_SIZE
	.align		4
.L_1319:
        /*0340*/ 	.byte	0x04, 0x1e
        /*0342*/ 	.short	(.L_1321 - .L_1320)
.L_1320:
        /*0344*/ 	.word	0x00000000


	//----- nvinfo : EIATTR_CBANK_PARAM_SIZE
	.align		4
.L_1321:
        /*0348*/ 	.byte	0x03, 0x19
        /*034a*/ 	.short	0x0048


	//----- nvinfo : EIATTR_PARAM_CBANK
	.align		4
        /*034c*/ 	.byte	0x04, 0x0a
        /*034e*/ 	.short	(.L_1323 - .L_1322)
	.align		4
.L_1322:
        /*0350*/ 	.word	index@(.nv.constant0._ZN13group_norm_v214gn_cuda_kernelI13__nv_bfloat16Li320ELi2ELi16ELi80ELi1024ELb1ELi64ELi320ELi320ELi4ELb1ELi18ELb0ELb0ENS_16CompileConditionILi900EEEEEvPT_PKS4_S7_S7_flPfS8_Pj)
        /*0354*/ 	.short	0x0210
        /*0356*/ 	.short	0x0048


	//----- nvinfo : EIATTR_SW_WAR
	.align		4
.L_1323:
        /*0358*/ 	.byte	0x04, 0x36
        /*035a*/ 	.short	(.L_1325 - .L_1324)
.L_1324:
        /*035c*/ 	.word	0x00000008
.L_1325:


//--------------------- .nv.info._ZN13group_norm_v214gn_cuda_kernelI13__nv_bfloat16Li320ELi3ELi16ELi80ELi1024ELb1ELi64ELi320ELi320ELi4ELb1ELi21ELb0ELb0ENS_16CompileConditionILi900EEEEEvPT_PKS4_S7_S7_flPfS8_Pj --------------------------
	.section	.nv.info._ZN13group_norm_v214gn_cuda_kernelI13__nv_bfloat16Li320ELi3ELi16ELi80ELi1024ELb1ELi64ELi320ELi320ELi4ELb1ELi21ELb0ELb0ENS_16CompileConditionILi900EEEEEvPT_PKS4_S7_S7_flPfS8_Pj,"",@"SHT_CUDA_INFO"
	.sectionflags	@""
	.align	4


	//----- nvinfo : EIATTR_CUDA_API_VERSION
	.align		4
        /*0000*/ 	.byte	0x04, 0x37
        /*0002*/ 	.short	(.L_1327 - .L_1326)
.L_1326:
        /*0004*/ 	.word	0x00000082


	//----- nvinfo : EIATTR_KPARAM_INFO
	.align		4
.L_1327:
        /*0008*/ 	.byte	0x04, 0x17
        /*000a*/ 	.short	(.L_1329 - .L_1328)
.L_1328:
        /*000c*/ 	.word	0x00000000
        /*0010*/ 	.short	0x0008
        /*0012*/ 	.short	0x0040
        /*0014*/ 	.byte	0x00, 0xf0, 0x21, 0x00


	//----- nvinfo : EIATTR_KPARAM_INFO
	.align		4
.L_1329:
        /*0018*/ 	.byte	0x04, 0x17
        /*001a*/ 	.short	(.L_1331 - .L_1330)
.L_1330:
        /*001c*/ 	.word	0x00000000
        /*0020*/ 	.short	0x0007
        /*0022*/ 	.short	0x0038
        /*0024*/ 	.byte	0x00, 0xf0, 0x21, 0x00


	//----- nvinfo : EIATTR_KPARAM_INFO
	.align		4
.L_1331:
        /*0028*/ 	.byte	0x04, 0x17
        /*002a*/ 	.short	(.L_1333 - .L_1332)
.L_1332:
        /*002c*/ 	.word	0x00000000
        /*0030*/ 	.short	0x0006
        /*0032*/ 	.short	0x0030
        /*0034*/ 	.byte	0x00, 0xf0, 0x21, 0x00


	//----- nvinfo : EIATTR_KPARAM_INFO
	.align		4
.L_1333:
        /*0038*/ 	.byte	0x04, 0x17
        /*003a*/ 	.short	(.L_1335 - .L_1334)
.L_1334:
        /*003c*/ 	.word	0x00000000
        /*0040*/ 	.short	0x0005
        /*0042*/ 	.short	0x0028
        /*0044*/ 	.byte	0x00, 0xf0, 0x21, 0x00


	//----- nvinfo : EIATTR_KPARAM_INFO
	.align		4
.L_1335:
        /*0048*/ 	.byte	0x04, 0x17
        /*004a*/ 	.short	(.L_1337 - .L_1336)
.L_1336:
        /*004c*/ 	.word	0x00000000
        /*0050*/ 	.short	0x0004
        /*0052*/ 	.short	0x0020
        /*0054*/ 	.byte	0x00, 0xf0, 0x11, 0x00


	//----- nvinfo : EIATTR_KPARAM_INFO
	.align		4
.L_1337:
        /*0058*/ 	.byte	0x04, 0x17
        /*005a*/ 	.short	(.L_1339 - .L_1338)
.L_1338:
        /*005c*/ 	.word	0x00000000
        /*0060*/ 	.short	0x0003
        /*0062*/ 	.short	0x0018
        /*0064*/ 	.byte	0x00, 0xf0, 0x21, 0x00


	//----- nvinfo : EIATTR_KPARAM_INFO
	.align		4
.L_1339:
        /*0068*/ 	.byte	0x04, 0x17
        /*006a*/ 	.short	(.L_1341 - .L_1340)
.L_1340:
        /*006c*/ 	.word	0x00000000
        /*0070*/ 	.short	0x0002
        /*0072*/ 	.short	0x0010
        /*0074*/ 	.byte	0x00, 0xf0, 0x21, 0x00


	//----- nvinfo : EIATTR_KPARAM_INFO
	.align		4
.L_1341:
        /*0078*/ 	.byte	0x04, 0x17
        /*007a*/ 	.short	(.L_1343 - .L_1342)
.L_1342:
        /*007c*/ 	.word	0x00000000
        /*0080*/ 	.short	0x0001
        /*0082*/ 	.short	0x0008
        /*0084*/ 	.byte	0x00, 0xf0, 0x21, 0x00


	//----- nvinfo : EIATTR_KPARAM_INFO
	.align		4
.L_1343:
        /*0088*/ 	.byte	0x04, 0x17
        /*008a*/ 	.short	(.L_1345 - .L_1344)
.L_1344:
        /*008c*/ 	.word	0x00000000
        /*0090*/ 	.short	0x0000
        /*0092*/ 	.short	0x0000
        /*0094*/ 	.byte	0x00, 0xf0, 0x21, 0x00


	//----- nvinfo : EIATTR_SPARSE_MMA_MASK
	.align		4
.L_1345:
        /*0098*/ 	.byte	0x03, 0x50
        /*009a*/ 	.short	0x0000


	//----- nvinfo : EIATTR_MAXREG_COUNT
	.align		4
        /*009c*/ 	.byte	0x03, 0x1b
        /*009e*/ 	.short	0x0040


	//----- nvinfo : EIATTR_NUM_BARRIERS
	.align		4
        /*00a0*/ 	.byte	0x02, 0x4c
        /*00a2*/ 	.byte	0x01
	.zero		1


	//----- nvinfo : EIATTR_ANNOTATIONS
	.align		4
        /*00a4*/ 	.byte	0x04, 0x55
        /*00a6*/ 	.short	(.L_1347 - .L_1346)


	//   ....[0]....
.L_1346:
        /* <DEDUP_REMOVED lines=111> */


	//----- nvinfo : EIATTR_MERCURY_ISA_VERSION
	.align		4
.L_1347:
        /*0788*/ 	.byte	0x03, 0x5f
        /*078a*/ 	.short	0x0101


	//----- nvinfo : EIATTR_COOP_GROUP_MASK_REGIDS
	.align		4
        /*078c*/ 	.byte	0x04, 0x29
        /*078e*/ 	.short	(.L_1349 - .L_1348)


	//   ....[0]....
.L_1348:
        /*0790*/ 	.word	0xffffffff


	//   ....[1]....
        /*0794*/ 	.word	0xffffffff


	//   ....[2]....
        /*0798*/ 	.word	0xffffffff


	//   ....[3]....
        /*079c*/ 	.word	0xffffffff


	//   ....[4]....
        /*07a0*/ 	.word	0xffffffff


	//   ....[5]....
        /*07a4*/ 	.word	0xffffffff


	//   ....[6]....
        /*07a8*/ 	.word	0xffffffff


	//   ....[7]....
        /*07ac*/ 	.word	0xffffffff


	//   ....[8]....
        /*07b0*/ 	.word	0xffffffff


	//   ....[9]....
        /*07b4*/ 	.word	0xffffffff


	//   ....[10]....
        /*07b8*/ 	.word	0xffffffff


	//   ....[11]....
        /*07bc*/ 	.word	0xffffffff


	//----- nvinfo : EIATTR_COOP_GROUP_INSTR_OFFSETS
	.align		4
.L_1349:
        /*07c0*/ 	.byte	0x04, 0x28
        /*07c2*/ 	.short	(.L_1351 - .L_1350)


	//   ....[0]....
.L_1350:
        /*07c4*/ 	.word	0x00002610


	//   ....[1]....
        /*07c8*/ 	.word	0x00002630


	//   ....[2]....
        /*07cc*/ 	.word	0x00002690


	//   ....[3]....
        /*07d0*/ 	.word	0x000026a0


	//   ....[4]....
        /*07d4*/ 	.word	0x00002d80


	//   ....[5]....
        /*07d8*/ 	.word	0x00002da0


	//   ....[6]....
        /*07dc*/ 	.word	0x00002dc0


	//   ....[7]....
        /*07e0*/ 	.word	0x00002de0


	//   ....[8]....
        /*07e4*/ 	.word	0x00002e00


	//   ....[9]....
        /*07e8*/ 	.word	0x00002e20


	//   ....[10]....
        /*07ec*/ 	.word	0x00002e40


	//   ....[11]....
        /*07f0*/ 	.word	0x00002e60


	//----- nvinfo : EIATTR_EXIT_INSTR_OFFSETS
	.align		4
.L_1351:
        /*07f4*/ 	.byte	0x04, 0x1c
        /*07f6*/ 	.short	(.L_1353 - .L_1352)


	//   ....[0]....
.L_1352:
        /*07f8*/ 	.word	0x00000090


	//   ....[1]....
        /*07fc*/ 	.word	0x00006a90


	//----- nvinfo : EIATTR_MAX_THREADS
	.align		4
.L_1353:
        /*0800*/ 	.byte	0x04, 0x05
        /*0802*/ 	.short	(.L_1355 - .L_1354)
.L_1354:
        /*0804*/ 	.word	0x00000140
        /*0808*/ 	.word	0x00000001
        /*080c*/ 	.word	0x00000001


	//----- nvinfo : EIATTR_CRS_STACK_SIZE
	.align		4
.L_1355:
        /*0810*/ 	.byte	0x04, 0x1e
        /*0812*/ 	.short	(.L_1357 - .L_1356)
.L_1356:
        /*0814*/ 	.word	0x00000000


	//----- nvinfo : EIATTR_CBANK_PARAM_SIZE
	.align		4
.L_1357:
        /*0818*/ 	.byte	0x03, 0x19
        /*081a*/ 	.short	0x0048


	//----- nvinfo : EIATTR_PARAM_CBANK
	.align		4
        /*081c*/ 	.byte	0x04, 0x0a
        /*081e*/ 	.short	(.L_1359 - .L_1358)
	.align		4
.L_1358:
        /*0820*/ 	.word	index@(.nv.constant0._ZN13group_norm_v214gn_cuda_kernelI13__nv_bfloat16Li320ELi3ELi16ELi80ELi1024ELb1ELi64ELi320ELi320ELi4ELb1ELi21ELb0ELb0ENS_16CompileConditionILi900EEEEEvPT_PKS4_S7_S7_flPfS8_Pj)
        /*0824*/ 	.short	0x0210
        /*0826*/ 	.short	0x0048


	//----- nvinfo : EIATTR_SW_WAR
	.align		4
.L_1359:
        /*0828*/ 	.byte	0x04, 0x36
        /*082a*/ 	.short	(.L_1361 - .L_1360)
.L_1360:
        /*082c*/ 	.word	0x00000008
.L_1361:


//--------------------- .nv.info._ZN13group_norm_v214gn_cuda_kernelI13__nv_bfloat16Li320ELi3ELi16ELi80ELi1024ELb1ELi64ELi320ELi320ELi4ELb1ELi27ELb0ELb0ENS_16CompileConditionILi900EEEEEvPT_PKS4_S7_S7_flPfS8_Pj --------------------------
	.section	.nv.info._ZN13group_norm_v214gn_cuda_kernelI13__nv_bfloat16Li320ELi3ELi16ELi80ELi1024ELb1ELi64ELi320ELi320ELi4ELb1ELi27ELb0ELb0ENS_16CompileConditionILi900EEEEEvPT_PKS4_S7_S7_flPfS8_Pj,"",@"SHT_CUDA_INFO"
	.sectionflags	@""
	.align	4


	//----- nvinfo : EIATTR_CUDA_API_VERSION
	.align		4
        /*0000*/ 	.byte	0x04, 0x37
        /*0002*/ 	.short	(.L_1363 - .L_1362)
.L_1362:
        /*0004*/ 	.word	0x00000082


	//----- nvinfo : EIATTR_KPARAM_INFO
	.align		4
.L_1363:
        /*0008*/ 	.byte	0x04, 0x17
        /*000a*/ 	.short	(.L_1365 - .L_1364)
.L_1364:
        /*000c*/ 	.word	0x00000000
        /*0010*/ 	.short	0x0008
        /*0012*/ 	.short	0x0040
        /*0014*/ 	.byte	0x00, 0xf0, 0x21, 0x00


	//----- nvinfo : EIATTR_KPARAM_INFO
	.align		4
.L_1365:
        /*0018*/ 	.byte	0x04, 0x17
        /*001a*/ 	.short	(.L_1367 - .L_1366)
.L_1366:
        /*001c*/ 	.word	0x00000000
        /*0020*/ 	.short	0x0007
        /*0022*/ 	.short	0x0038
        /*0024*/ 	.byte	0x00, 0xf0, 0x21, 0x00


	//----- nvinfo : EIATTR_KPARAM_INFO
	.align		4
.L_1367:
        /*0028*/ 	.byte	0x04, 0x17
        /*002a*/ 	.short	(.L_1369 - .L_1368)
.L_1368:
        /*002c*/ 	.word	0x00000000
        /*0030*/ 	.short	0x0006
        /*0032*/ 	.short	0x0030
        /*0034*/ 	.byte	0x00, 0xf0, 0x21, 0x00


	//----- nvinfo : EIATTR_KPARAM_INFO
	.align		4
.L_1369:
        /*0038*/ 	.byte	0x04, 0x17
        /*003a*/ 	.short	(.L_1371 - .L_1370)
.L_1370:
        /*003c*/ 	.word	0x00000000
        /*0040*/ 	.short	0x0005
        /*0042*/ 	.short	0x0028
        /*0044*/ 	.byte	0x00, 0xf0, 0x21, 0x00


	//----- nvinfo : EIATTR_KPARAM_INFO
	.align		4
.L_1371:
        /*0048*/ 	.byte	0x04, 0x17
        /*004a*/ 	.short	(.L_1373 - .L_1372)
.L_1372:
        /*004c*/ 	.word	0x00000000
        /*0050*/ 	.short	0x0004
        /*0052*/ 	.short	0x0020
        /*0054*/ 	.byte	0x00, 0xf0, 0x11, 0x00


	//----- nvinfo : EIATTR_KPARAM_INFO
	.align		4
.L_1373:
        /*0058*/ 	.byte	0x04, 0x17
        /*005a*/ 	.short	(.L_1375 - .L_1374)
.L_1374:
        /*005c*/ 	.word	0x00000000
        /*0060*/ 	.short	0x0003
        /*0062*/ 	.short	0x0018
        /*0064*/ 	.byte	0x00, 0xf0, 0x21, 0x00


	//----- nvinfo : EIATTR_KPARAM_INFO
	.align		4
.L_1375:
        /*0068*/ 	.byte	0x04, 0x17
        /*006a*/ 	.short	(.L_1377 - .L_1376)
.L_1376:
        /*006c*/ 	.word	0x00000000
        /*0070*/ 	.short	0x0002
        /*0072*/ 	.short	0x0010
        /*0074*/ 	.byte	0x00, 0xf0, 0x21, 0x00


	//----- nvinfo : EIATTR_KPARAM_INFO
	.align		4
.L_1377:
        /*0078*/ 	.byte	0x04, 0x17
        /*007a*/ 	.short	(.L_1379 - .L_1378)
.L_1378:
        /*007c*/ 	.word	0x00000000
        /*0080*/ 	.short	0x0001
        /*0082*/ 	.short	0x0008
        /*0084*/ 	.byte	0x00, 0xf0, 0x21, 0x00


	//----- nvinfo : EIATTR_KPARAM_INFO
	.align		4
.L_1379:
        /*0088*/ 	.byte	0x04, 0x17
        /*008a*/ 	.short	(.L_1381 - .L_1380)
.L_1380:
        /*008c*/ 	.word	0x00000000
        /*0090*/ 	.short	0x0000
        /*0092*/ 	.short	0x0000
        /*0094*/ 	.byte	0x00, 0xf0, 0x21, 0x00


	//----- nvinfo : EIATTR_SPARSE_MMA_MASK
	.align		4
.L_1381:
        /*0098*/ 	.byte	0x03, 0x50
        /*009a*/ 	.short	0x0000


	//----- nvinfo : EIATTR_MAXREG_COUNT
	.align		4
        /*009c*/ 	.byte	0x03, 0x1b
        /*009e*/ 	.short	0x0040


	//----- nvinfo : EIATTR_NUM_BARRIERS
	.align		4
        /*00a0*/ 	.byte	0x02, 0x4c
        /*00a2*/ 	.byte	0x01
	.zero		1


	//----- nvinfo : EIATTR_ANNOTATIONS
	.align		4
        /*00a4*/ 	.byte	0x04, 0x55
        /*00a6*/ 	.short	(.L_1383 - .L_1382)


	//   ....[0]....
.L_1382:
        /* <DEDUP_REMOVED lines=111> */


	//----- nvinfo : EIATTR_MERCURY_ISA_VERSION
	.align		4
.L_1383:
        /*0788*/ 	.byte	0x03, 0x5f
        /*078a*/ 	.short	0x0101


	//----- nvinfo : EIATTR_COOP_GROUP_MASK_REGIDS
	.align		4
        /*078c*/ 	.byte	0x04, 0x29
        /*078e*/ 	.short	(.L_1385 - .L_1384)


	//   ....[0]....
.L_1384:
        /*0790*/ 	.word	0xffffffff


	//   ....[1]....
        /*0794*/ 	.word	0xffffffff


	//   ....[2]....
        /*0798*/ 	.word	0xffffffff


	//   ....[3]....
        /*079c*/ 	.word	0xffffffff


	//   ....[4]....
        /*07a0*/ 	.word	0xffffffff


	//   ....[5]....
        /*07a4*/ 	.word	0xffffffff


	//   ....[6]....
        /*07a8*/ 	.word	0xffffffff


	//   ....[7]....
        /*07ac*/ 	.word	0xffffffff


	//   ....[8]....
        /*07b0*/ 	.word	0xffffffff


	//   ....[9]....
        /*07b4*/ 	.word	0xffffffff


	//   ....[10]....
        /*07b8*/ 	.word	0xffffffff


	//   ....[11]....
        /*07bc*/ 	.word	0xffffffff


	//----- nvinfo : EIATTR_COOP_GROUP_INSTR_OFFSETS
	.align		4
.L_1385:
        /*07c0*/ 	.byte	0x04, 0x28
        /*07c2*/ 	.short	(.L_1387 - .L_1386)


	//   ....[0]....
.L_1386:
        /*07c4*/ 	.word	0x00002610


	//   ....[1]....
        /*07c8*/ 	.word	0x00002630


	//   ....[2]....
        /*07cc*/ 	.word	0x00002690


	//   ....[3]....
        /*07d0*/ 	.word	0x000026a0


	//   ....[4]....
        /*07d4*/ 	.word	0x00002d80


	//   ....[5]....
        /*07d8*/ 	.word	0x00002da0


	//   ....[6]....
        /*07dc*/ 	.word	0x00002dc0


	//   ....[7]....
        /*07e0*/ 	.word	0x00002de0


	//   ....[8]....
        /*07e4*/ 	.word	0x00002e00


	//   ....[9]....
        /*07e8*/ 	.word	0x00002e20


	//   ....[10]....
        /*07ec*/ 	.word	0x00002e40


	//   ....[11]....
        /*07f0*/ 	.word	0x00002e60


	//----- nvinfo : EIATTR_EXIT_INSTR_OFFSETS
	.align		4
.L_1387:
        /*07f4*/ 	.byte	0x04, 0x1c
        /*07f6*/ 	.short	(.L_1389 - .L_1388)


	//   ....[0]....
.L_1388:
        /*07f8*/ 	.word	0x00000090


	//   ....[1]....
        /*07fc*/ 	.word	0x00006a90


	//----- nvinfo : EIATTR_MAX_THREADS
	.align		4
.L_1389:
        /*0800*/ 	.byte	0x04, 0x05
        /*0802*/ 	.short	(.L_1391 - .L_1390)
.L_1390:
        /*0804*/ 	.word	0x00000140
        /*0808*/ 	.word	0x00000001
        /*080c*/ 	.word	0x00000001


	//----- nvinfo : EIATTR_CRS_STACK_SIZE
	.align		4
.L_1391:
        /*0810*/ 	.byte	0x04, 0x1e
        /*0812*/ 	.short	(.L_1393 - .L_1392)
.L_1392:
        /*0814*/ 	.word	0x00000000


	//----- nvinfo : EIATTR_CBANK_PARAM_SIZE
	.align		4
.L_1393:
        /*0818*/ 	.byte	0x03, 0x19
        /*081a*/ 	.short	0x0048


	//----- nvinfo : EIATTR_PARAM_CBANK
	.align		4
        /*081c*/ 	.byte	0x04, 0x0a
        /*081e*/ 	.short	(.L_1395 - .L_1394)
	.align		4
.L_1394:
        /*0820*/ 	.word	index@(.nv.constant0._ZN13group_norm_v214gn_cuda_kernelI13__nv_bfloat16Li320ELi3ELi16ELi80ELi1024ELb1ELi64ELi320ELi320ELi4ELb1ELi27ELb0ELb0ENS_16CompileConditionILi900EEEEEvPT_PKS4_S7_S7_flPfS8_Pj)
        /*0824*/ 	.short	0x0210
        /*0826*/ 	.short	0x0048


	//----- nvinfo : EIATTR_SW_WAR
	.align		4
.L_1395:
        /*0828*/ 	.byte	0x04, 0x36
        /*082a*/ 	.short	(.L_1397 - .L_1396)
.L_1396:
        /*082c*/ 	.word	0x00000008
.L_1397:


//--------------------- .nv.info._ZN13group_norm_v218gn_bwd_cuda_kernelI6__halfLi320ELi3ELi32ELi40ELi1024ELb0ELb1ELi16ELi320ELi320ELi4ELb1ELi5ELb0ELb0ELNS_15WgradSyncMethodE2ENS_16CompileConditionILi900EEEEEvPT_S6_S6_PKS5_S8_S8_S8_PKfflPfPj --------------------------
	.section	.nv.info._ZN13group_norm_v218gn_bwd_cuda_kernelI6__halfLi320ELi3ELi32ELi40ELi1024ELb0ELb1ELi16ELi320ELi320ELi4ELb1ELi5ELb0ELb0ELNS_15WgradSyncMethodE2ENS_16CompileConditionILi900EEEEEvPT_S6_S6_PKS5_S8_S8_S8_PKfflPfPj,"",@"SHT_CUDA_INFO"
	.sectionflags	@""
	.align	4


	//----- nvinfo : EIATTR_CUDA_API_VERSION
	.align		4
        /*0000*/ 	.byte	0x04, 0x37
        /*0002*/ 	.short	(.L_1399 - .L_1398)
.L_1398:
        /*0004*/ 	.word	0x00000082


	//----- nvinfo : EIATTR_KPARAM_INFO
	.align		4
.L_1399:
        /*0008*/ 	.byte	0x04, 0x17
        /*000a*/ 	.short	(.L_1401 - .L_1400)
.L_1400:
        /*000c*/ 	.word	0x00000000
        /*0010*/ 	.short	0x000b
        /*0012*/ 	.short	0x0058
        /*0014*/ 	.byte	0x00, 0xf0, 0x21, 0x00


	//----- nvinfo : EIATTR_KPARAM_INFO
	.align		4
.L_1401:
        /*0018*/ 	.byte	0x04, 0x17
        /*001a*/ 	.short	(.L_1403 - .L_1402)
.L_1402:
        /*001c*/ 	.word	0x00000000
        /*0020*/ 	.short	0x000a
        /*0022*/ 	.short	0x0050
        /*0024*/ 	.byte	0x00, 0xf0, 0x21, 0x00


	//----- nvinfo : EIATTR_KPARAM_INFO
	.align		4
.L_1403:
        /*0028*/ 	.byte	0x04, 0x17
        /*002a*/ 	.short	(.L_1405 - .L_1404)
.L_1404:
        /*002c*/ 	.word	0x00000000
        /*0030*/ 	.short	0x0009
        /*0032*/ 	.short	0x0048
        /*0034*/ 	.byte	0x00, 0xf0, 0x21, 0x00


	//----- nvinfo : EIATTR_KPARAM_INFO
	.align		4
.L_1405:
        /*0038*/ 	.byte	0x04, 0x17
        /*003a*/ 	.short	(.L_1407 - .L_1406)
.L_1406:
        /*003c*/ 	.word	0x00000000
        /*0040*/ 	.short	0x0008
        /*0042*/ 	.short	0x0040
        /*0044*/ 	.byte	0x00, 0xf0, 0x11, 0x00


	//----- nvinfo : EIATTR_KPARAM_INFO
	.align		4
.L_1407:
        /*0048*/ 	.byte	0x04, 0x17
        /*004a*/ 	.short	(.L_1409 - .L_1408)
.L_1408:
        /*004c*/ 	.word	0x00000000
        /*0050*/ 	.short	0x0007
        /*0052*/ 	.short	0x0038
        /*0054*/ 	.byte	0x00, 0xf0, 0x21, 0x00


	//----- nvinfo : EIATTR_KPARAM_INFO
	.align		4
.L_1409:
        /*0058*/ 	.byte	0x04, 0x17
        /*005a*/ 	.short	(.L_1411 - .L_1410)
.L_1410:
        /*005c*/ 	.word	0x00000000
        /*0060*/ 	.short	0x0006
        /*0062*/ 	.short	0x0030
        /*0064*/ 	.byte	0x00, 0xf0, 0x21, 0x00


	//----- nvinfo : EIATTR_KPARAM_INFO
	.align		4
.L_1411:
        /*0068*/ 	.byte	0x04, 0x17
        /*006a*/ 	.short	(.L_1413 - .L_1412)
.L_1412:
        /*006c*/ 	.word	0x00000000
        /*0070*/ 	.short	0x0005
        /*0072*/ 	.short	0x0028
        /*0074*/ 	.byte	0x00, 0xf0, 0x21, 0x00


	//----- nvinfo : EIATTR_KPARAM_INFO
	.align		4
.L_1413:
        /*0078*/ 	.byte	0x04, 0x17
        /*007a*/ 	.short	(.L_1415 - .L_1414)
.L_1414:
        /*007c*/ 	.word	0x00000000
        /*0080*/ 	.short	0x0004
        /*0082*/ 	.short	0x0020
        /*0084*/ 	.byte	0x00, 0xf0, 0x21, 0x00


	//----- nvinfo : EIATTR_KPARAM_INFO
	.align		4
.L_1415:
        /*0088*/ 	.byte	0x04, 0x17
        /*008a*/ 	.short	(.L_1417 - .L_1416)
.L_1416:
        /*008c*/ 	.word	0x00000000
        /*0090*/ 	.short	0x0003
        /*0092*/ 	.short	0x0018
        /*0094*/ 	.byte	0x00, 0xf0, 0x21, 0x00


	//----- nvinfo : EIATTR_KPARAM_INFO
	.align		4
.L_1417:
        /*0098*/ 	.byte	0x04, 0x17
        /*009a*/ 	.short	(.L_1419 - .L_1418)
.L_1418:
        /*009c*/ 	.word	0x00000000
        /*00a0*/ 	.short	0x0002
        /*00a2*/ 	.short	0x0010
        /*00a4*/ 	.byte	0x00, 0xf0, 0x21, 0x00


	//----- nvinfo : EIATTR_KPARAM_INFO
	.align		4
.L_1419:
        /*00a8*/ 	.byte	0x04, 0x17
        /*00aa*/ 	.short	(.L_1421 - .L_1420)
.L_1420:
        /*00ac*/ 	.word	0x00000000
        /*00b0*/ 	.short	0x0001
        /*00b2*/ 	.short	0x0008
        /*00b4*/ 	.byte	0x00, 0xf0, 0x21, 0x00


	//----- nvinfo : EIATTR_KPARAM_INFO
	.align		4
.L_1421:
        /*00b8*/ 	.byte	0x04, 0x17
        /*00ba*/ 	.short	(.L_1423 - .L_1422)
.L_1422:
        /*00bc*/ 	.word	0x00000000
        /*00c0*/ 	.short	0x0000
        /*00c2*/ 	.short	0x0000
        /*00c4*/ 	.byte	0x00, 0xf0, 0x21, 0x00


	//----- nvinfo : EIATTR_SPARSE_MMA_MASK
	.align		4
.L_1423:
        /*00c8*/ 	.byte	0x03, 0x50
        /*00ca*/ 	.short	0x0000


	//----- nvinfo : EIATTR_MAXREG_COUNT
	.align		4
        /*00cc*/ 	.byte	0x03, 0x1b
        /*00ce*/ 	.short	0x0040


	//----- nvinfo : EIATTR_NUM_BARRIERS
	.align		4
        /*00d0*/ 	.byte	0x02, 0x4c
        /*00d2*/ 	.byte	0x01
	.zero		1


	//----- nvinfo : EIATTR_MERCURY_ISA_VERSION
	.align		4
        /*00d4*/ 	.byte	0x03, 0x5f
        /*00d6*/ 	.short	0x0101


	//----- nvinfo : EIATTR_COOP_GROUP_MASK_REGIDS
	.align		4
        /*00d8*/ 	.byte	0x04, 0x29
        /*00da*/ 	.short	(.L_1425 - .L_1424)


	//   ....[0]....
.L_1424:
        /*00dc*/ 	.word	0xffffffff


	//   ....[1]....
        /*00e0*/ 	.word	0xffffffff


	//   ....[2]....
        /*00e4*/ 	.word	0xffffffff


	//   ....[3]....
        /*00e8*/ 	.word	0xffffffff


	//   ....[4]....
        /*00ec*/ 	.word	0xffffffff


	//   ....[5]....
        /*00f0*/ 	.word	0xffffffff


	//   ....[6]....
        /*00f4*/ 	.word	0xffffffff


	//   ....[7]....
        /*00f8*/ 	.word	0xffffffff


	//   ....[8]....
        /*00fc*/ 	.word	0xffffffff


	//   ....[9]....
        /*0100*/ 	.word	0xffffffff


	//   ....[10]....
        /*0104*/ 	.word	0xffffffff


	//   ....[11]....
        /*0108*/ 	.word	0xffffffff


	//   ....[12]....
        /*010c*/ 	.word	0xffffffff


	//   ....[13]....
        /*0110*/ 	.word	0xffffffff


	//   ....[14]....
        /*0114*/ 	.word	0x05000017


	//   ....[15]....
        /*0118*/ 	.word	0x05000016


	//   ....[16]....
        /*011c*/ 	.word	0x05000018


	//   ....[17]....
        /*0120*/ 	.word	0x05000019


	//   ....[18]....
        /*0124*/ 	.word	0x0500001b


	//   ....[19]....
        /*0128*/ 	.word	0x0500001a


	//   ....[20]....
        /*012c*/ 	.word	0x0500001c


	//   ....[21]....
        /*0130*/ 	.word	0x05000011


	//   ....[22]....
        /*0134*/ 	.word	0x0500001b


	//   ....[23]....
        /*0138*/ 	.word	0x0500001a


	//   ....[24]....
        /*013c*/ 	.word	0x0500001c


	//   ....[25]....
        /*0140*/ 	.word	0x0500001d


	//   ....[26]....
        /*0144*/ 	.word	0x0500001f


	//   ....[27]....
        /*0148*/ 	.word	0x0500001e


	//   ....[28]....
        /*014c*/ 	.word	0x05000022


	//   ....[29]....
        /*0150*/ 	.word	0x05000011


	//   ....[30]....
        /*0154*/ 	.word	0x0500001b


	//   ....[31]....
        /*0158*/ 	.word	0x0500001a


	//   ....[32]....
        /*015c*/ 	.word	0x0500001c


	//   ....[33]....
        /*0160*/ 	.word	0x0500001d


	//   ....[34]....
        /*0164*/ 	.word	0x0500001f


	//   ....[35]....
        /*0168*/ 	.word	0x0500001e


	//   ....[36]....
        /*016c*/ 	.word	0x05000022


	//   ....[37]....
        /*0170*/ 	.word	0x05000011


	//   ....[38]....
        /*0174*/ 	.word	0x0500001d


	//   ....[39]....
        /*0178*/ 	.word	0x05000020


	//   ....[40]....
        /*017c*/ 	.word	0x0500001d


	//   ....[41]....
        /*0180*/ 	.word	0x05000028


	//   ....[42]....
        /*0184*/ 	.word	0x05000025


	//   ....[43]....
        /*0188*/ 	.word	0x0500001f


	//   ....[44]....
        /*018c*/ 	.word	0x0500001c


	//   ....[45]....
        /*0190*/ 	.word	0x0500001e


	//   ....[46]....
        /*0194*/ 	.word	0x05000019


	//   ....[47]....
        /*0198*/ 	.word	0x0500001c


	//   ....[48]....
        /*019c*/ 	.word	0x05000016


	//   ....[49]....
        /*01a0*/ 	.word	0x05000018


	//   ....[50]....
        /*01a4*/ 	.word	0x0500001a


	//   ....[51]....
        /*01a8*/ 	.word	0x0500001f


	//   ....[52]....
        /*01ac*/ 	.word	0x0500001d


	//   ....[53]....
        /*01b0*/ 	.word	0x05000017


	//   ....[54]....
        /*01b4*/ 	.word	0x05000020


	//   ....[55]....
        /*01b8*/ 	.word	0x05000019


	//   ....[56]....
        /*01bc*/ 	.word	0x05000016


	//   ....[57]....
        /*01c0*/ 	.word	0x05000015


	//   ....[58]....
        /*01c4*/ 	.word	0x0500001a


	//   ....[59]....
        /*01c8*/ 	.word	0x05000022


	//   ....[60]....
        /*01cc*/ 	.word	0x05000014


	//   ....[61]....
        /*01d0*/ 	.word	0x0500002d


	//   ....[62]....
        /*01d4*/ 	.word	0x05000011


	//   ....[63]....
        /*01d8*/ 	.word	0x05000024


	//   ....[64]....
        /*01dc*/ 	.word	0x05000023


	//   ....[65]....
        /*01e0*/ 	.word	0x05000029


	//   ....[66]....
        /*01e4*/ 	.word	0x0500002a


	//   ....[67]....
        /*01e8*/ 	.word	0x05000022


	//   ....[68]....
        /*01ec*/ 	.word	0x05000025


	//   ....[69]....
        /*01f0*/ 	.word	0x05000020


	//   ....[70]....
        /*01f4*/ 	.word	0x0500001c


	//   ....[71]....
        /*01f8*/ 	.word	0x0500001c


	//   ....[72]....
        /*01fc*/ 	.word	0x0500001c


	//   ....[73]....
        /*0200*/ 	.word	0x0500001c


	//   ....[74]....
        /*0204*/ 	.word	0x0500001c


	//   ....[75]....
        /*0208*/ 	.word	0x0500001c


	//   ....[76]....
        /*020c*/ 	.word	0x0500001c


	//   ....[77]....
        /*0210*/ 	.word	0x0500001c


	//   ....[78]....
        /*0214*/ 	.word	0x0500001c


	//   ....[79]....
        /*0218*/ 	.word	0x0500001c


	//   ....[80]....
        /*021c*/ 	.word	0x0500001c


	//   ....[81]....
        /*0220*/ 	.word	0x0500001c


	//   ....[82]....
        /*0224*/ 	.word	0x0500001c


	//   ....[83]....
        /*0228*/ 	.word	0x0500001c


	//   ....[84]....
        /*022c*/ 	.word	0x0500001c


	//   ....[85]....
        /*0230*/ 	.word	0x0500001c


	//   ....[86]....
        /*0234*/ 	.word	0x0500001c


	//   ....[87]....
        /*0238*/ 	.word	0x0500001c


	//   ....[88]....
        /*023c*/ 	.word	0x0500001c


	//   ....[89]....
        /*0240*/ 	.word	0x0500001c


	//   ....[90]....
        /*0244*/ 	.word	0x0500001c


	//   ....[91]....
        /*0248*/ 	.word	0x0500001c


	//   ....[92]....
        /*024c*/ 	.word	0x0500001c


	//   ....[93]....
        /*0250*/ 	.word	0x0500001c


	//   ....[94]....
        /*0254*/ 	.word	0x0500001c


	//   ....[95]....
        /*0258*/ 	.word	0x0500001c


	//   ....[96]....
        /*025c*/ 	.word	0x0500001c


	//   ....[97]....
        /*0260*/ 	.word	0x0500001c


	//   ....[98]....
        /*0264*/ 	.word	0x0500001c


	//   ....[99]....
        /*0268*/ 	.word	0x0500001c


	//   ....[100]....
        /*026c*/ 	.word	0x0500001c


	//   ....[101]....
        /*0270*/ 	.word	0x0500001c


	//   ....[102]....
        /*0274*/ 	.word	0x0500001c


	//   ....[103]....
        /*0278*/ 	.word	0x0500001c


	//   ....[104]....
        /*027c*/ 	.word	0x0500001c


	//   ....[105]....
        /*0280*/ 	.word	0x0500001c


	//   ....[106]....
        /*0284*/ 	.word	0x0500001c


	//   ....[107]....
        /*0288*/ 	.word	0x0500001c


	//   ....[108]....
        /*028c*/ 	.word	0x0500001c


	//   ....[109]....
        /*0290*/ 	.word	0x0500001c


	//   ....[110]....
        /*0294*/ 	.word	0x0500001c


	//   ....[111]....
        /*0298*/ 	.word	0x0500001c


	//   ....[112]....
        /*029c*/ 	.word	0x0500001c


	//   ....[113]....
        /*02a0*/ 	.word	0x0500001c


	//   ....[114]....
        /*02a4*/ 	.word	0x0500001c


	//   ....[115]....
        /*02a8*/ 	.word	0x0500001c


	//   ....[116]....
        /*02ac*/ 	.word	0x0500001c


	//   ....[117]....
        /*02b0*/ 	.word	0x0500001c


	//   ....[118]....
        /*02b4*/ 	.word	0x0500001c


	//   ....[119]....
        /*02b8*/ 	.word	0x0500001c


	//   ....[120]....
        /*02bc*/ 	.word	0x0500001c


	//   ....[121]....
        /*02c0*/ 	.word	0x0500001c


	//   ....[122]....
        /*02c4*/ 	.word	0x0500001c


	//   ....[123]....
        /*02c8*/ 	.word	0x0500001c


	//   ....[124]....
        /*02cc*/ 	.word	0x0500001c


	//   ....[125]....
        /*02d0*/ 	.word	0x0500001c


	//----- nvinfo : EIATTR_COOP_GROUP_INSTR_OFFSETS
	.align		4
.L_1425:
        /*02d4*/ 	.byte	0x04, 0x28
        /*02d6*/ 	.short	(.L_1427 - .L_1426)


	//   ....[0]....
.L_1426:
        /*02d8*/ 	.word	0x00001c00


	//   ....[1]....
        /*02dc*/ 	.word	0x00001c30


	//   ....[2]....
        /*02e0*/ 	.word	0x00001c60


	//   ....[3]....
        /*02e4*/ 	.word	0x00001c70


	//   ....[4]....
        /*02e8*/ 	.word	0x000022e0


	//   ....[5]....
        /*02ec*/ 	.word	0x000022f0


	//   ....[6]....
        /*02f0*/ 	.word	0x00002340


	//   ....[7]....
        /*02f4*/ 	.word	0x00002350


	//   ....[8]....
        /*02f8*/ 	.word	0x00002380


	//   ....[9]....
        /*02fc*/ 	.word	0x00002390


	//   ....[10]....
        /*0300*/ 	.word	0x000023c0


	//   ....[11]....
        /*0304*/ 	.word	0x000023e0


	//   ....[12]....
        /*0308*/ 	.word	0x00002410


	//   ....[13]....
        /*030c*/ 	.word	0x00002430


	//   ....[14]....
        /*0310*/ 	.word	0x00003b60


	//   ....[15]....
        /*0314*/ 	.word	0x00003b90


	//   ....[16]....
        /*0318*/ 	.word	0x00003bc0


	//   ....[17]....
        /*031c*/ 	.word	0x00003be0


	//   ....[18]....
        /*0320*/ 	.word	0x00003c10


	//   ....[19]....
        /*0324*/ 	.word	0x00003c20


	//   ....[20]....
        /*0328*/ 	.word	0x00003c50


	//   ....[21]....
        /*032c*/ 	.word	0x00003c60


	//   ....[22]....
        /*0330*/ 	.word	0x00003e40


	//   ....[23]....
        /*0334*/ 	.word	0x00003e70


	//   ....[24]....
        /*0338*/ 	.word	0x00003eb0


	//   ....[25]....
        /*033c*/ 	.word	0x00003ed0


	//   ....[26]....
        /*0340*/ 	.word	0x00003f00


	//   ....[27]....
        /*0344*/ 	.word	0x00003f10


	//   ....[28]....
        /*0348*/ 	.word	0x00003f40


	//   ....[29]....
        /*034c*/ 	.word	0x00003f50


	//   ....[30]....
        /*0350*/ 	.word	0x000040e0


	//   ....[31]....
        /*0354*/ 	.word	0x00004110


	//   ....[32]....
        /*0358*/ 	.word	0x00004140


	//   ....[33]....
        /*035c*/ 	.word	0x00004160


	//   ....[34]....
        /*0360*/ 	.word	0x00004190


	//   ....[35]....
        /*0364*/ 	.word	0x000041a0


	//   ....[36]....
        /*0368*/ 	.word	0x000041d0


	//   ....[37]....
        /*036c*/ 	.word	0x000041e0


	//   ....[38]....
        /*0370*/ 	.word	0x00004520


	//   ....[39]....
        /*0374*/ 	.word	0x00004550


	//   ....[40]....
        /*0378*/ 	.word	0x000045d0


	//   ....[41]....
        /*037c*/ 	.word	0x000045f0


	//   ....[42]....
        /*0380*/ 	.word	0x00004620


	//   ....[43]....
        /*0384*/ 	.word	0x00004640


	//   ....[44]....
        /*0388*/ 	.word	0x00004650


	//   ....[45]....
        /*038c*/ 	.word	0x00004680


	//   ....[46]....
        /*0390*/ 	.word	0x000046e0


	//   ....[47]....
        /*0394*/ 	.word	0x00004720


	//   ....[48]....
        /*0398*/ 	.word	0x00004750


	//   ....[49]....
        /*039c*/ 	.word	0x00004770


	//   ....[50]....
        /*03a0*/ 	.word	0x000047a0


	//   ....[51]....
        /*03a4*/ 	.word	0x000047b0


	//   ....[52]....
        /*03a8*/ 	.word	0x000047e0


	//   ....[53]....
        /*03ac*/ 	.word	0x00004800


	//   ....[54]....
        /*03b0*/ 	.word	0x00004820


	//   ....[55]....
        /*03b4*/ 	.word	0x00004860


	//   ....[56]....
        /*03b8*/ 	.word	0x00004890


	//   ....[57]....
        /*03bc*/ 	.word	0x000048c0


	//   ....[58]....
        /*03c0*/ 	.word	0x000048f0


	//   ....[59]....
        /*03c4*/ 	.word	0x00004910


	//   ....[60]....
        /*03c8*/ 	.word	0x00004940


	//   ....[61]....
        /*03cc*/ 	.word	0x00004960


	//   ....[62]....
        /*03d0*/ 	.word	0x00004990


	//   ....[63]....
        /*03d4*/ 	.word	0x000049b0


	//   ....[64]....
        /*03d8*/ 	.word	0x000049e0


	//   ....[65]....
        /*03dc*/ 	.word	0x00004a20


	//   ....[66]....
        /*03e0*/ 	.word	0x00004a40


	//   ....[67]....
        /*03e4*/ 	.word	0x00004a80


	//   ....[68]....
        /*03e8*/ 	.word	0x00004b10


	//   ....[69]....
        /*03ec*/ 	.word	0x00004c20


	//   ....[70]....
        /*03f0*/ 	.word	0x00004db0


	//   ....[71]....
        /*03f4*/ 	.word	0x00004e00


	//   ....[72]....
        /*03f8*/ 	.word	0x00004e70


	//   ....[73]....
        /*03fc*/ 	.word	0x00004ed0


	//   ....[74]....
        /*0400*/ 	.word	0x00004f40


	//   ....[75]....
        /*0404*/ 	.word	0x00004fa0


	//   ....[76]....
        /*0408*/ 	.word	0x00005010


	//   ....[77]....
        /*040c*/ 	.word	0x00005070


	//   ....[78]....
        /*0410*/ 	.word	0x00005110


	//   ....[79]....
        /*0414*/ 	.word	0x000051a0


	//   ....[80]....
        /*0418*/ 	.word	0x00005210


	//   ....[81]....
        /*041c*/ 	.word	0x00005270


	//   ....[82]....
        /*0420*/ 	.word	0x000052e0


	//   ....[83]....
        /*0424*/ 	.word	0x00005340


	//   ....[84]....
        /*0428*/ 	.word	0x000053b0


	//   ....[85]....
        /*042c*/ 	.word	0x00005410


	//   ....[86]....
        /*0430*/ 	.word	0x000054b0


	//   ....[87]....
        /*0434*/ 	.word	0x00005540


	//   ....[88]....
        /*0438*/ 	.word	0x000055b0


	//   ....[89]....
        /*043c*/ 	.word	0x00005610


	//   ....[90]....
        /*0440*/ 	.word	0x00005680


	//   ....[91]....
        /*0444*/ 	.word	0x000056e0


	//   ....[92]....
        /*0448*/ 	.word	0x00005750


	//   ....[93]....
        /*044c*/ 	.word	0x000057b0


	//   ....[94]....
        /*0450*/ 	.word	0x00005850


	//   ....[95]....
        /*0454*/ 	.word	0x00005910


	//   ....[96]....
        /*0458*/ 	.word	0x00005a10


	//   ....[97]....
        /*045c*/ 	.word	0x00005a60


	//   ....[98]....
        /*0460*/ 	.word	0x00005b20


	//   ....[99]....
        /*0464*/ 	.word	0x00005b70


	//   ....[100]....
        /*0468*/ 	.word	0x00005be0


	//   ....[101]....
        /*046c*/ 	.word	0x00005c30


	//   ....[102]....
        /*0470*/ 	.word	0x00005ca0


	//   ....[103]....
        /*0474*/ 	.word	0x00005d00


	//   ....[104]....
        /*0478*/ 	.word	0x00005d70


	//   ....[105]....
        /*047c*/ 	.word	0x00005dd0


	//   ....[106]....
        /*0480*/ 	.word	0x00005e80


	//   ....[107]....
        /*0484*/ 	.word	0x00005ef0


	//   ....[108]....
        /*0488*/ 	.word	0x00005f80


	//   ....[109]....
        /*048c*/ 	.word	0x00005ff0


	//   ....[110]....
        /*0490*/ 	.word	0x00006060


	//   ....[111]....
        /*0494*/ 	.word	0x000060c0


	//   ....[112]....
        /*0498*/ 	.word	0x00006140


	//   ....[113]....
        /*049c*/ 	.word	0x000061c0


	//   ....[114]....
        /*04a0*/ 	.word	0x00006260


	//   ....[115]....
        /*04a4*/ 	.word	0x000062d0


	//   ....[116]....
        /*04a8*/ 	.word	0x00006360


	//   ....[117]....
        /*04ac*/ 	.word	0x00006400


	//   ....[118]....
        /*04b0*/ 	.word	0x00006490


	//   ....[119]....
        /*04b4*/ 	.word	0x000064f0


	//   ....[120]....
        /*04b8*/ 	.word	0x00006560


	//   ....[121]....
        /*04bc*/ 	.word	0x000065e0


	//   ....[122]....
        /*04c0*/ 	.word	0x00006680


	//   ....[123]....
        /*04c4*/ 	.word	0x00006730


	//   ....[124]....
        /*04c8*/ 	.word	0x00006810


	//   ....[125]....
        /*04cc*/ 	.word	0x000068c0


	//----- nvinfo : EIATTR_EXIT_INSTR_OFFSETS
	.align		4
.L_1427:
        /*04d0*/ 	.byte	0x04, 0x1c
        /*04d2*/ 	.short	(.L_1429 - .L_1428)


	//   ....[0]....
.L_1428:
        /*04d4*/ 	.word	0x00002c60


	//   ....[1]....
        /*04d8*/ 	.word	0x00004d50


	//----- nvinfo : EIATTR_MAX_THREADS
	.align		4
.L_1429:
        /*04dc*/ 	.byte	0x04, 0x05
        /*04de*/ 	.short	(.L_1431 - .L_1430)
.L_1430:
        /*04e0*/ 	.word	0x00000140
        /*04e4*/ 	.word	0x00000001
        /*04e8*/ 	.word	0x00000001


	//----- nvinfo : EIATTR_CRS_STACK_SIZE
	.align		4
.L_1431:
        /*04ec*/ 	.byte	0x04, 0x1e
        /*04ee*/ 	.short	(.L_1433 - .L_1432)
.L_1432:
        /*04f0*/ 	.word	0x00000000


	//----- nvinfo : EIATTR_CBANK_PARAM_SIZE
	.align		4
.L_1433:
        /*04f4*/ 	.byte	0x03, 0x19
        /*04f6*/ 	.short	0x0060


	//----- nvinfo : EIATTR_PARAM_CBANK
	.align		4
        /*04f8*/ 	.byte	0x04, 0x0a
        /*04fa*/ 	.short	(.L_1435 - .L_1434)
	.align		4
.L_1434:
        /*04fc*/ 	.word	index@(.nv.constant0._ZN13group_norm_v218gn_bwd_cuda_kernelI6__halfLi320ELi3ELi32ELi40ELi1024ELb0ELb1ELi16ELi320ELi320ELi4ELb1ELi5ELb0ELb0ELNS_15WgradSyncMethodE2ENS_16CompileConditionILi900EEEEEvPT_S6_S6_PKS5_S8_S8_S8_PKfflPfPj)
        /*0500*/ 	.short	0x0210
        /*0502*/ 	.short	0x0060


	//----- nvinfo : EIATTR_SW_WAR
	.align		4
.L_1435:
        /*0504*/ 	.byte	0x04, 0x36
        /*0506*/ 	.short	(.L_1437 - .L_1436)
.L_1436:
        /*0508*/ 	.word	0x00000008
.L_1437:


//--------------------- .nv.info._ZN13group_norm_v218gn_bwd_cuda_kernelI6__halfLi320ELi1ELi32ELi40ELi1024ELb0ELb1ELi32ELi320ELi320ELi4ELb1ELi4ELb0ELb0ELNS_15WgradSyncMethodE3ENS_16CompileConditionILi900EEEEEvPT_S6_S6_PKS5_S8_S8_S8_PKfflPfPj --------------------------
	.section	.nv.info._ZN13group_norm_v218gn_bwd_cuda_kernelI6__halfLi320ELi1ELi32ELi40ELi1024ELb0ELb1ELi32ELi320ELi320ELi4ELb1ELi4ELb0ELb0ELNS_15WgradSyncMethodE3ENS_16CompileConditionILi900EEEEEvPT_S6_S6_PKS5_S8_S8_S8_PKfflPfPj,"",@"SHT_CUDA_INFO"
	.sectionflags	@""
	.align	4


	//----- nvinfo : EIATTR_CUDA_API_VERSION
	.align		4
        /*0000*/ 	.byte	0x04, 0x37
        /*0002*/ 	.short	(.L_1439 - .L_1438)
.L_1438:
        /*0004*/ 	.word	0x00000082


	//----- nvinfo : EIATTR_KPARAM_INFO
	.align		4
.L_1439:
        /*0008*/ 	.byte	0x04, 0x17
        /*000a*/ 	.short	(.L_1441 - .L_1440)
.L_1440:
        /*000c*/ 	.word	0x00000000
        /*0010*/ 	.short	0x000b
        /*0012*/ 	.short	0x0058
        /*0014*/ 	.byte	0x00, 0xf0, 0x21, 0x00


	//----- nvinfo : EIATTR_KPARAM_INFO
	.align		4
.L_1441:
        /*0018*/ 	.byte	0x04, 0x17
        /*001a*/ 	.short	(.L_1443 - .L_1442)
.L_1442:
        /*001c*/ 	.word	0x00000000
        /*0020*/ 	.short	0x000a
        /*0022*/ 	.short	0x0050
        /*0024*/ 	.byte	0x00, 0xf0, 0x21, 0x00


	//----- nvinfo : EIATTR_KPARAM_INFO
	.align		4
.L_1443:
        /*0028*/ 	.byte	0x04, 0x17
        /*002a*/ 	.short	(.L_1445 - .L_1444)
.L_1444:
        /*002c*/ 	.word	0x00000000
        /*0030*/ 	.short	0x0009
        /*0032*/ 	.short	0x0048
        /*0034*/ 	.byte	0x00, 0xf0, 0x21, 0x00


	//----- nvinfo : EIATTR_KPARAM_INFO
	.align		4
.L_1445:
        /*0038*/ 	.byte	0x04, 0x17
        /*003a*/ 	.short	(.L_1447 - .L_1446)
.L_1446:
        /*003c*/ 	.word	0x00000000
        /*0040*/ 	.short	0x0008
        /*0042*/ 	.short	0x0040
        /*0044*/ 	.byte	0x00, 0xf0, 0x11, 0x00


	//----- nvinfo : EIATTR_KPARAM_INFO
	.align		4
.L_1447:
        /*0048*/ 	.byte	0x04, 0x17
        /*004a*/ 	.short	(.L_1449 - .L_1448)
.L_1448:
        /*004c*/ 	.word	0x00000000
        /*0050*/ 	.short	0x0007
        /*0052*/ 	.short	0x0038
        /*0054*/ 	.byte	0x00, 0xf0, 0x21, 0x00


	//----- nvinfo : EIATTR_KPARAM_INFO
	.align		4
.L_1449:
        /*0058*/ 	.byte	0x04, 0x17
        /*005a*/ 	.short	(.L_1451 - .L_1450)
.L_1450:
        /*005c*/ 	.word	0x00000000
        /*0060*/ 	.short	0x0006
        /*0062*/ 	.short	0x0030
        /*0064*/ 	.byte	0x00, 0xf0, 0x21, 0x00


	//----- nvinfo : EIATTR_KPARAM_INFO
	.align		4
.L_1451:
        /*0068*/ 	.byte	0x04, 0x17
        /*006a*/ 	.short	(.L_1453 - .L_1452)
.L_1452:
        /*006c*/ 	.word	0x00000000
        /*0070*/ 	.short	0x0005
        /*0072*/ 	.short	0x0028
        /*0074*/ 	.byte	0x00, 0xf0, 0x21, 0x00


	//----- nvinfo : EIATTR_KPARAM_INFO
	.align		4
.L_1453:
        /*0078*/ 	.byte	0x04, 0x17
        /*007a*/ 	.short	(.L_1455 - .L_1454)
.L_1454:
        /*007c*/ 	.word	0x00000000
        /*0080*/ 	.short	0x0004
        /*0082*/ 	.short	0x0020
        /*0084*/ 	.byte	0x00, 0xf0, 0x21, 0x00


	//----- nvinfo : EIATTR_KPARAM_INFO
	.align		4
.L_1455:
        /*0088*/ 	.byte	0x04, 0x17
        /*008a*/ 	.short	(.L_1457 - .L_1456)
.L_1456:
        /*008c*/ 	.word	0x00000000
        /*0090*/ 	.short	0x0003
        /*0092*/ 	.short	0x0018
        /*0094*/ 	.byte	0x00, 0xf0, 0x21, 0x00


	//----- nvinfo : EIATTR_KPARAM_INFO
	.align		4
.L_1457:
        /*0098*/ 	.byte	0x04, 0x17
        /*009a*/ 	.short	(.L_1459 - .L_1458)
.L_1458:
        /*009c*/ 	.word	0x00000000
        /*00a0*/ 	.short	0x0002
        /*00a2*/ 	.short	0x0010
        /*00a4*/ 	.byte	0x00, 0xf0, 0x21, 0x00


	//----- nvinfo : EIATTR_KPARAM_INFO
	.align		4
.L_1459:
        /*00a8*/ 	.byte	0x04, 0x17
        /*00aa*/ 	.short	(.L_1461 - .L_1460)
.L_1460:
        /*00ac*/ 	.word	0x00000000
        /*00b0*/ 	.short	0x0001
        /*00b2*/ 	.short	0x0008
        /*00b4*/ 	.byte	0x00, 0xf0, 0x21, 0x00


	//----- nvinfo : EIATTR_KPARAM_INFO
	.align		4
.L_1461:
        /*00b8*/ 	.byte	0x04, 0x17
        /*00ba*/ 	.short	(.L_1463 - .L_1462)
.L_1462:
        /*00bc*/ 	.word	0x00000000
        /*00c0*/ 	.short	0x0000
        /*00c2*/ 	.short	0x0000
        /*00c4*/ 	.byte	0x00, 0xf0, 0x21, 0x00


	//----- nvinfo : EIATTR_SPARSE_MMA_MASK
	.align		4
.L_1463:
        /*00c8*/ 	.byte	0x03, 0x50
        /*00ca*/ 	.short	0x0000


	//----- nvinfo : EIATTR_MAXREG_COUNT
	.align		4
        /*00cc*/ 	.byte	0x03, 0x1b
        /*00ce*/ 	.short	0x00a8


	//----- nvinfo : EIATTR_NUM_BARRIERS
	.align		4
        /*00d0*/ 	.byte	0x02, 0x4c
        /*00d2*/ 	.byte	0x01
	.zero		1


	//----- nvinfo : EIATTR_MERCURY_ISA_VERSION
	.align		4
        /*00d4*/ 	.byte	0x03, 0x5f
        /*00d6*/ 	.short	0x0101


	//----- nvinfo : EIATTR_COOP_GROUP_MASK_REGIDS
	.align		4
        /*00d8*/ 	.byte	0x04, 0x29
        /*00da*/ 	.short	(.L_1465 - .L_1464)


	//   ....[0]....
.L_1464:
        /*00dc*/ 	.word	0xffffffff


	//   ....[1]....
        /*00e0*/ 	.word	0xffffffff


	//   ....[2]....
        /*00e4*/ 	.word	0xffffffff


	//   ....[3]....
        /*00e8*/ 	.word	0xffffffff


	//   ....[4]....
        /*00ec*/ 	.word	0xffffffff


	//   ....[5]....
        /*00f0*/ 	.word	0xffffffff


	//   ....[6]....
        /*00f4*/ 	.word	0xffffffff


	//   ....[7]....
        /*00f8*/ 	.word	0xffffffff


	//   ....[8]....
        /*00fc*/ 	.word	0xffffffff


	//   ....[9]....
        /*0100*/ 	.word	0xffffffff


	//   ....[10]....
        /*0104*/ 	.word	0xffffffff


	//   ....[11]....
        /*0108*/ 	.word	0xffffffff


	//   ....[12]....
        /*010c*/ 	.word	0xffffffff


	//   ....[13]....
        /*0110*/ 	.word	0xffffffff


	//   ....[14]....
        /*0114*/ 	.word	0x05000021


	//   ....[15]....
        /*0118*/ 	.word	0x05000020


	//   ....[16]....
        /*011c*/ 	.word	0x05000022


	//   ....[17]....
        /*0120*/ 	.word	0x05000023


	//   ....[18]....
        /*0124*/ 	.word	0x05000025


	//   ....[19]....
        /*0128*/ 	.word	0x0500001a


	//   ....[20]....
        /*012c*/ 	.word	0x05000024


	//   ....[21]....
        /*0130*/ 	.word	0x0500001b


	//   ....[22]....
        /*0134*/ 	.word	0x05000025


	//   ....[23]....
        /*0138*/ 	.word	0x05000024


	//   ....[24]....
        /*013c*/ 	.word	0x0500002a


	//   ....[25]....
        /*0140*/ 	.word	0x05000029


	//   ....[26]....
        /*0144*/ 	.word	0x0500002b


	//   ....[27]....
        /*0148*/ 	.word	0x0500002c


	//   ....[28]....
        /*014c*/ 	.word	0x0500002e


	//   ....[29]....
        /*0150*/ 	.word	0x0500001f


	//   ....[30]....
        /*0154*/ 	.word	0x05000025


	//   ....[31]....
        /*0158*/ 	.word	0x05000024


	//   ....[32]....
        /*015c*/ 	.word	0x0500002a


	//   ....[33]....
        /*0160*/ 	.word	0x05000029


	//   ....[34]....
        /*0164*/ 	.word	0x0500002b


	//   ....[35]....
        /*0168*/ 	.word	0x0500002c


	//   ....[36]....
        /*016c*/ 	.word	0x0500002e


	//   ....[37]....
        /*0170*/ 	.word	0x0500001f


	//   ....[38]....
        /*0174*/ 	.word	0x05000020


	//   ....[39]....
        /*0178*/ 	.word	0x0500001f


	//   ....[40]....
        /*017c*/ 	.word	0x05000022


	//   ....[41]....
        /*0180*/ 	.word	0x05000021


	//   ....[42]....
        /*0184*/ 	.word	0x05000036


	//   ....[43]....
        /*0188*/ 	.word	0x05000034


	//   ....[44]....
        /*018c*/ 	.word	0x0500001f


	//   ....[45]....
        /*0190*/ 	.word	0x05000020


	//   ....[46]....
        /*0194*/ 	.word	0x05000034


	//   ....[47]....
        /*0198*/ 	.word	0x05000021


	//   ....[48]....
        /*019c*/ 	.word	0x05000022


	//   ....[49]....
        /*01a0*/ 	.word	0x05000033


	//   ....[50]....
        /*01a4*/ 	.word	0x05000031


	//   ....[51]....
        /*01a8*/ 	.word	0x05000036


	//   ....[52]....
        /*01ac*/ 	.word	0x0500001c


	//   ....[53]....
        /*01b0*/ 	.word	0x0500001d


	//   ....[54]....
        /*01b4*/ 	.word	0x0500002d


	//   ....[55]....
        /*01b8*/ 	.word	0x05000034


	//   ....[56]....
        /*01bc*/ 	.word	0x05000031


	//   ....[57]....
        /*01c0*/ 	.word	0x05000036


	//   ....[58]....
        /*01c4*/ 	.word	0x0500002e


	//   ....[59]....
        /*01c8*/ 	.word	0x0500002f


	//   ....[60]....
        /*01cc*/ 	.word	0x05000022


	//   ....[61]....
        /*01d0*/ 	.word	0x05000021


	//   ....[62]....
        /*01d4*/ 	.word	0x05000030


	//   ....[63]....
        /*01d8*/ 	.word	0x05000023


	//   ....[64]....
        /*01dc*/ 	.word	0x05000024


	//   ....[65]....
        /*01e0*/ 	.word	0x05000029


	//   ....[66]....
        /*01e4*/ 	.word	0x0500002e


	//   ....[67]....
        /*01e8*/ 	.word	0x05000032


	//   ....[68]....
        /*01ec*/ 	.word	0x05000022


	//   ....[69]....
        /*01f0*/ 	.word	0x0500001e


	//   ....[70]....
        /*01f4*/ 	.word	0x05000033


	//   ....[71]....
        /*01f8*/ 	.word	0x05000033


	//   ....[72]....
        /*01fc*/ 	.word	0x05000033


	//   ....[73]....
        /*0200*/ 	.word	0x05000033


	//   ....[74]....
        /*0204*/ 	.word	0x05000033


	//   ....[75]....
        /*0208*/ 	.word	0x05000033


	//   ....[76]....
        /*020c*/ 	.word	0x05000033


	//   ....[77]....
        /*0210*/ 	.word	0x05000033


	//   ....[78]....
        /*0214*/ 	.word	0x05000033


	//   ....[79]....
        /*0218*/ 	.word	0x05000033


	//   ....[80]....
        /*021c*/ 	.word	0x05000033


	//   ....[81]....
        /*0220*/ 	.word	0x05000033


	//   ....[82]....
        /*0224*/ 	.word	0x05000033


	//   ....[83]....
        /*0228*/ 	.word	0x05000033


	//   ....[84]....
        /*022c*/ 	.word	0x05000033


	//   ....[85]....
        /*0230*/ 	.word	0x05000033


	//   ....[86]....
        /*0234*/ 	.word	0x05000033


	//   ....[87]....
        /*0238*/ 	.word	0x05000033


	//   ....[88]....
        /*023c*/ 	.word	0x05000033


	//   ....[89]....
        /*0240*/ 	.word	0x05000033


	//   ....[90]....
        /*0244*/ 	.word	0x05000033


	//   ....[91]....
        /*0248*/ 	.word	0x05000033


	//   ....[92]....
        /*024c*/ 	.word	0x05000033


	//   ....[93]....
        /*0250*/ 	.word	0x05000033


	//   ....[94]....
        /*0254*/ 	.word	0x05000033


	//   ....[95]....
        /*0258*/ 	.word	0x05000033


	//   ....[96]....
        /*025c*/ 	.word	0x05000033


	//   ....[97]....
        /*0260*/ 	.word	0x05000033


	//   ....[98]....
        /*0264*/ 	.word	0x05000033


	//   ....[99]....
        /*0268*/ 	.word	0x05000033


	//   ....[100]....
        /*026c*/ 	.word	0x05000033


	//   ....[101]....
        /*0270*/ 	.word	0x05000033


	//   ....[102]....
        /*0274*/ 	.word	0x05000033


	//   ....[103]....
        /*0278*/ 	.word	0x05000033


	//   ....[104]....
        /*027c*/ 	.word	0x05000033


	//   ....[105]....
        /*0280*/ 	.word	0x05000033


	//   ....[106]....
        /*0284*/ 	.word	0x05000033


	//   ....[107]....
        /*0288*/ 	.word	0x05000033


	//   ....[108]....
        /*028c*/ 	.word	0x05000033


	//   ....[109]....
        /*0290*/ 	.word	0x05000033


	//   ....[110]....
        /*0294*/ 	.word	0x05000033


	//   ....[111]....
        /*0298*/ 	.word	0x05000033


	//   ....[112]....
        /*029c*/ 	.word	0x05000033


	//   ....[113]....
        /*02a0*/ 	.word	0x05000033


	//   ....[114]....
        /*02a4*/ 	.word	0x05000033


	//   ....[115]....
        /*02a8*/ 	.word	0x05000033


	//   ....[116]....
        /*02ac*/ 	.word	0x05000033


	//   ....[117]....
        /*02b0*/ 	.word	0x05000033


	//   ....[118]....
        /*02b4*/ 	.word	0x05000033


	//   ....[119]....
        /*02b8*/ 	.word	0x05000033


	//   ....[120]....
        /*02bc*/ 	.word	0x05000033


	//   ....[121]....
        /*02c0*/ 	.word	0x05000033


	//   ....[122]....
        /*02c4*/ 	.word	0x05000033


	//   ....[123]....
        /*02c8*/ 	.word	0x05000033


	//   ....[124]....
        /*02cc*/ 	.word	0x05000033


	//   ....[125]....
        /*02d0*/ 	.word	0x05000033


	//----- nvinfo : EIATTR_COOP_GROUP_INSTR_OFFSETS
	.align		4
.L_1465:
        /*02d4*/ 	.byte	0x04, 0x28
        /*02d6*/ 	.short	(.L_1467 - .L_1466)


	//   ....[0]....
.L_1466:
        /*02d8*/ 	.word	0x000027d0


	//   ....[1]....
        /*02dc*/ 	.word	0x00002810


	//   ....[2]....
        /*02e0*/ 	.word	0x00002850


	//   ....[3]....
        /*02e4*/ 	.word	0x00002860


	//   ....[4]....
        /*02e8*/ 	.word	0x00002d80


	//   ....[5]....
        /*02ec*/ 	.word	0x00002d90


	//   ....[6]....
        /*02f0*/ 	.word	0x00002dc0


	//   ....[7]....
        /*02f4*/ 	.word	0x00002dd0


	//   ....[8]....
        /*02f8*/ 	.word	0x00002e00


	//   ....[9]....
        /*02fc*/ 	.word	0x00002e10


	//   ....[10]....
        /*0300*/ 	.word	0x00002e60


	//   ....[11]....
        /*0304*/ 	.word	0x00002e80


	//   ....[12]....
        /*0308*/ 	.word	0x00002ec0


	//   ....[13]....
        /*030c*/ 	.word	0x00002ed0


	//   ....[14]....
        /*0310*/ 	.word	0x00004b10


	//   ....[15]....
        /*0314*/ 	.word	0x00004b40


	//   ....[16]....
        /*0318*/ 	.word	0x00004b80


	//   ....[17]....
        /*031c*/ 	.word	0x00004ba0


	//   ....[18]....
        /*0320*/ 	.word	0x00004bd0


	//   ....[19]....
        /*0324*/ 	.word	0x00004be0


	//   ....[20]....
        /*0328*/ 	.word	0x00004c10


	//   ....[21]....
        /*032c*/ 	.word	0x00004c20


	//   ....[22]....
        /*0330*/ 	.word	0x00004dc0


	//   ....[23]....
        /*0334*/ 	.word	0x00004df0


	//   ....[24]....
        /*0338*/ 	.word	0x00004e30


	//   ....[25]....
        /*033c*/ 	.word	0x00004e50


	//   ....[26]....
        /*0340*/ 	.word	0x00004e80


	//   ....[27]....
        /*0344*/ 	.word	0x00004e90


	//   ....[28]....
        /*0348*/ 	.word	0x00004ec0


	//   ....[29]....
        /*034c*/ 	.word	0x00004ed0


	//   ....[30]....
        /*0350*/ 	.word	0x00005010


	//   ....[31]....
        /*0354*/ 	.word	0x00005040


	//   ....[32]....
        /*0358*/ 	.word	0x00005080


	//   ....[33]....
        /*035c*/ 	.word	0x000050a0


	//   ....[34]....
        /*0360*/ 	.word	0x000050d0


	//   ....[35]....
        /*0364*/ 	.word	0x000050e0


	//   ....[36]....
        /*0368*/ 	.word	0x00005110


	//   ....[37]....
        /*036c*/ 	.word	0x00005120


	//   ....[38]....
        /*0370*/ 	.word	0x00005440


	//   ....[39]....
        /*0374*/ 	.word	0x00005460


	//   ....[40]....
        /*0378*/ 	.word	0x000054d0


	//   ....[41]....
        /*037c*/ 	.word	0x000054f0


	//   ....[42]....
        /*0380*/ 	.word	0x00005520


	//   ....[43]....
        /*0384*/ 	.word	0x00005540


	//   ....[44]....
        /*0388*/ 	.word	0x00005560


	//   ....[45]....
        /*038c*/ 	.word	0x00005570


	//   ....[46]....
        /*0390*/ 	.word	0x00005590


	//   ....[47]....
        /*0394*/ 	.word	0x000055b0


	//   ....[48]....
        /*0398*/ 	.word	0x000055d0


	//   ....[49]....
        /*039c*/ 	.word	0x000055f0


	//   ....[50]....
        /*03a0*/ 	.word	0x00005610


	//   ....[51]....
        /*03a4*/ 	.word	0x00005640


	//   ....[52]....
        /*03a8*/ 	.word	0x00005660


	//   ....[53]....
        /*03ac*/ 	.word	0x00005690


	//   ....[54]....
        /*03b0*/ 	.word	0x000056c0


	//   ....[55]....
        /*03b4*/ 	.word	0x000056e0


	//   ....[56]....
        /*03b8*/ 	.word	0x00005710


	//   ....[57]....
        /*03bc*/ 	.word	0x00005740


	//   ....[58]....
        /*03c0*/ 	.word	0x00005760


	//   ....[59]....
        /*03c4*/ 	.word	0x00005780


	//   ....[60]....
        /*03c8*/ 	.word	0x000057b0


	//   ....[61]....
        /*03cc*/ 	.word	0x000057f0


	//   ....[62]....
        /*03d0*/ 	.word	0x00005830


	//   ....[63]....
        /*03d4*/ 	.word	0x00005860


	//   ....[64]....
        /*03d8*/ 	.word	0x00005890


	//   ....[65]....
        /*03dc*/ 	.word	0x000058c0


	//   ....[66]....
        /*03e0*/ 	.word	0x000058f0


	//   ....[67]....
        /*03e4*/ 	.word	0x00005910


	//   ....[68]....
        /*03e8*/ 	.word	0x000059e0


	//   ....[69]....
        /*03ec*/ 	.word	0x00005ab0


	//   ....[70]....
        /*03f0*/ 	.word	0x00005be0


	//   ....[71]....
        /*03f4*/ 	.word	0x00005c30


	//   ....[72]....
        /*03f8*/ 	.word	0x00005ca0


	//   ....[73]....
        /*03fc*/ 	.word	0x00005d00


	//   ....[74]....
        /*0400*/ 	.word	0x00005d70


	//   ....[75]....
        /*0404*/ 	.word	0x00005dd0


	//   ....[76]....
        /*0408*/ 	.word	0x00005e40


	//   ....[77]....
        /*040c*/ 	.word	0x00005ea0


	//   ....[78]....
        /*0410*/ 	.word	0x00005f50


	//   ....[79]....
        /*0414*/ 	.word	0x00005fe0


	//   ....[80]....
        /*0418*/ 	.word	0x00006050


	//   ....[81]....
        /*041c*/ 	.word	0x000060b0


	//   ....[82]....
        /*0420*/ 	.word	0x00006120


	//   ....[83]....
        /*0424*/ 	.word	0x00006180


	//   ....[84]....
        /*0428*/ 	.word	0x000061f0


	//   ....[85]....
        /*042c*/ 	.word	0x00006250


	//   ....[86]....
        /*0430*/ 	.word	0x00006300


	//   ....[87]....
        /*0434*/ 	.word	0x000063a0


	//   ....[88]....
        /*0438*/ 	.word	0x00006400


	//   ....[89]....
        /*043c*/ 	.word	0x00006460


	//   ....[90]....
        /*0440*/ 	.word	0x000064d0


	//   ....[91]....
        /*0444*/ 	.word	0x00006530


	//   ....[92]....
        /*0448*/ 	.word	0x000065a0


	//   ....[93]....
        /*044c*/ 	.word	0x00006600


	//   ....[94]....
        /*0450*/ 	.word	0x000066b0


	//   ....[95]....
        /*0454*/ 	.word	0x00006790


	//   ....[96]....
        /*0458*/ 	.word	0x000068c0


	//   ....[97]....
        /*045c*/ 	.word	0x00006930


	//   ....[98]....
        /*0460*/ 	.word	0x000069e0


	//   ....[99]....
        /*0464*/ 	.word	0x00006a40


	//   ....[100]....
        /*0468*/ 	.word	0x00006ac0


	//   ....[101]....
        /*046c*/ 	.word	0x00006b80


	//   ....[102]....
        /*0470*/ 	.word	0x00006c10


	//   ....[103]....
        /*0474*/ 	.word	0x00006cb0


	//   ....[104]....
        /*0478*/ 	.word	0x00006d90


	//   ....[105]....
        /*047c*/ 	.word	0x00006df0


	//   ....[106]....
        /*0480*/ 	.word	0x00006e60


	//   ....[107]....
        /*0484*/ 	.word	0x00006ec0


	//   ....[108]....
        /*0488*/ 	.word	0x00006f30


	//   ....[109]....
        /*048c*/ 	.word	0x00006f90


	//   ....[110]....
        /*0490*/ 	.word	0x00007030


	//   ....[111]....
        /*0494*/ 	.word	0x000070b0


	//   ....[112]....
        /*0498*/ 	.word	0x00007120


	//   ....[113]....
        /*049c*/ 	.word	0x00007180


	//   ....[114]....
        /*04a0*/ 	.word	0x000071f0


	//   ....[115]....
        /*04a4*/ 	.word	0x00007250


	//   ....[116]....
        /*04a8*/ 	.word	0x000072c0


	//   ....[117]....
        /*04ac*/ 	.word	0x00007320


	//   ....[118]....
        /*04b0*/ 	.word	0x000073b0


	//   ....[119]....
        /*04b4*/ 	.word	0x00007430


	//   ....[120]....
        /*04b8*/ 	.word	0x000074a0


	//   ....[121]....
        /*04bc*/ 	.word	0x00007500


	//   ....[122]....
        /*04c0*/ 	.word	0x00007570


	//   ....[123]....
        /*04c4*/ 	.word	0x000075d0


	//   ....[124]....
        /*04c8*/ 	.word	0x00007640


	//   ....[125]....
        /*04cc*/ 	.word	0x000076a0


	//----- nvinfo : EIATTR_EXIT_INSTR_OFFSETS
	.align		4
.L_1467:
        /*04d0*/ 	.byte	0x04, 0x1c
        /*04d2*/ 	.short	(.L_1469 - .L_1468)


	//   ....[0]....
.L_1468:
        /*04d4*/ 	.word	0x00003b10


	//   ....[1]....
        /*04d8*/ 	.word	0x00005b80


	//----- nvinfo : EIATTR_MAX_THREADS
	.align		4
.L_1469:
        /*04dc*/ 	.byte	0x04, 0x05
        /*04de*/ 	.short	(.L_1471 - .L_1470)
.L_1470:
        /*04e0*/ 	.word	0x00000140
        /*04e4*/ 	.word	0x00000001
        /*04e8*/ 	.word	0x00000001


	//----- nvinfo : EIATTR_CRS_STACK_SIZE
	.align		4
.L_1471:
        /*04ec*/ 	.byte	0x04, 0x1e
        /*04ee*/ 	.short	(.L_1473 - .L_1472)
.L_1472:
        /*04f0*/ 	.word	0x00000000


	//----- nvinfo : EIATTR_CBANK_PARAM_SIZE
	.align		4
.L_1473:
        /*04f4*/ 	.byte	0x03, 0x19
        /*04f6*/ 	.short	0x0060


	//----- nvinfo : EIATTR_PARAM_CBANK
	.align		4
        /*04f8*/ 	.byte	0x04, 0x0a
        /*04fa*/ 	.short	(.L_1475 - .L_1474)
	.align		4
.L_1474:
        /*04fc*/ 	.word	index@(.nv.constant0._ZN13group_norm_v218gn_bwd_cuda_kernelI6__halfLi320ELi1ELi32ELi40ELi1024ELb0ELb1ELi32ELi320ELi320ELi4ELb1ELi4ELb0ELb0ELNS_15WgradSyncMethodE3ENS_16CompileConditionILi900EEEEEvPT_S6_S6_PKS5_S8_S8_S8_PKfflPfPj)
        /*0500*/ 	.short	0x0210
        /*0502*/ 	.short	0x0060


	//----- nvinfo : EIATTR_SW_WAR
	.align		4
.L_1475:
        /*0504*/ 	.byte	0x04, 0x36
        /*0506*/ 	.short	(.L_1477 - .L_1476)
.L_1476:
        /*0508*/ 	.word	0x00000008
.L_1477:


//--------------------- .nv.info._ZN13group_norm_v218gn_bwd_cuda_kernelI6__halfLi320ELi1ELi32ELi40ELi1024ELb0ELb1ELi64ELi320ELi320ELi4ELb1ELi8ELb0ELb0ELNS_15WgradSyncMethodE3ENS_16CompileConditionILi900EEEEEvPT_S6_S6_PKS5_S8_S8_S8_PKfflPfPj --------------------------
	.section	.nv.info._ZN13group_norm_v218gn_bwd_cuda_kernelI6__halfLi320ELi1ELi32ELi40ELi1024ELb0ELb1ELi64ELi320ELi320ELi4ELb1ELi8ELb0ELb0ELNS_15WgradSyncMethodE3ENS_16CompileConditionILi900EEEEEvPT_S6_S6_PKS5_S8_S8_S8_PKfflPfPj,"",@"SHT_CUDA_INFO"
	.sectionflags	@""
	.align	4


	//----- nvinfo : EIATTR_CUDA_API_VERSION
	.align		4
        /*0000*/ 	.byte	0x04, 0x37
        /*0002*/ 	.short	(.L_1479 - .L_1478)
.L_1478:
        /*0004*/ 	.word	0x00000082


	//----- nvinfo : EIATTR_KPARAM_INFO
	.align		4
.L_1479:
        /*0008*/ 	.byte	0x04, 0x17
        /*000a*/ 	.short	(.L_1481 - .L_1480)
.L_1480:
        /*000c*/ 	.word	0x00000000
        /*0010*/ 	.short	0x000b
        /*0012*/ 	.short	0x0058
        /*0014*/ 	.byte	0x00, 0xf0, 0x21, 0x00


	//----- nvinfo : EIATTR_KPARAM_INFO
	.align		4
.L_1481:
        /*0018*/ 	.byte	0x04, 0x17
        /*001a*/ 	.short	(.L_1483 - .L_1482)
.L_1482:
        /*001c*/ 	.word	0x00000000
        /*0020*/ 	.short	0x000a
        /*0022*/ 	.short	0x0050
        /*0024*/ 	.byte	0x00, 0xf0, 0x21, 0x00


	//----- nvinfo : EIATTR_KPARAM_INFO
	.align		4
.L_1483:
        /*0028*/ 	.byte	0x04, 0x17
        /*002a*/ 	.short	(.L_1485 - .L_1484)
.L_1484:
        /*002c*/ 	.word	0x00000000
        /*0030*/ 	.short	0x0009
        /*0032*/ 	.short	0x0048
        /*0034*/ 	.byte	0x00, 0xf0, 0x21, 0x00


	//----- nvinfo : EIATTR_KPARAM_INFO
	.align		4
.L_1485:
        /*0038*/ 	.byte	0x04, 0x17
        /*003a*/ 	.short	(.L_1487 - .L_1486)
.L_1486:
        /*003c*/ 	.word	0x00000000
        /*0040*/ 	.short	0x0008
        /*0042*/ 	.short	0x0040
        /*0044*/ 	.byte	0x00, 0xf0, 0x11, 0x00


	//----- nvinfo : EIATTR_KPARAM_INFO
	.align		4
.L_1487:
        /*0048*/ 	.byte	0x04, 0x17
        /*004a*/ 	.short	(.L_1489 - .L_1488)
.L_1488:
        /*004c*/ 	.word	0x00000000
        /*0050*/ 	.short	0x0007
        /*0052*/ 	.short	0x0038
        /*0054*/ 	.byte	0x00, 0xf0, 0x21, 0x00


	//----- nvinfo : EIATTR_KPARAM_INFO
	.align		4
.L_1489:
        /*0058*/ 	.byte	0x04, 0x17
        /*005a*/ 	.short	(.L_1491 - .L_1490)
.L_1490:
        /*005c*/ 	.word	0x00000000
        /*0060*/ 	.short	0x0006
        /*0062*/ 	.short	0x0030
        /*0064*/ 	.byte	0x00, 0xf0, 0x21, 0x00


	//----- nvinfo : EIATTR_KPARAM_INFO
	.align		4
.L_1491:
        /*0068*/ 	.byte	0x04, 0x17
        /*006a*/ 	.short	(.L_1493 - .L_1492)
.L_1492:
        /*006c*/ 	.word	0x00000000
        /*0070*/ 	.short	0x0005
        /*0072*/ 	.short	0x0028
        /*0074*/ 	.byte	0x00, 0xf0, 0x21, 0x00


	//----- nvinfo : EIATTR_KPARAM_INFO
	.align		4
.L_1493:
        /*0078*/ 	.byte	0x04, 0x17
        /*007a*/ 	.short	(.L_1495 - .L_1494)
.L_1494:
        /*007c*/ 	.word	0x00000000
        /*0080*/ 	.short	0x0004
        /*0082*/ 	.short	0x0020
        /*0084*/ 	.byte	0x00, 0xf0, 0x21, 0x00


	//----- nvinfo : EIATTR_KPARAM_INFO
	.align		4
.L_1495:
        /*0088*/ 	.byte	0x04, 0x17
        /*008a*/ 	.short	(.L_1497 - .L_1496)
.L_1496:
        /*008c*/ 	.word	0x00000000
        /*0090*/ 	.short	0x0003
        /*0092*/ 	.short	0x0018
        /*0094*/ 	.byte	0x00, 0xf0, 0x21, 0x00


	//----- nvinfo : EIATTR_KPARAM_INFO
	.align		4
.L_1497:
        /*0098*/ 	.byte	0x04, 0x17
        /*009a*/ 	.short	(.L_1499 - .L_1498)
.L_1498:
        /*009c*/ 	.word	0x00000000
        /*00a0*/ 	.short	0x0002
        /*00a2*/ 	.short	0x0010
        /*00a4*/ 	.byte	0x00, 0xf0, 0x21, 0x00


	//----- nvinfo : EIATTR_KPARAM_INFO
	.align		4
.L_1499:
        /*00a8*/ 	.byte	0x04, 0x17
        /*00aa*/ 	.short	(.L_1501 - .L_1500)
.L_1500:
        /*00ac*/ 	.word	0x00000000
        /*00b0*/ 	.short	0x0001
        /*00b2*/ 	.short	0x0008
        /*00b4*/ 	.byte	0x00, 0xf0, 0x21, 0x00


	//----- nvinfo : EIATTR_KPARAM_INFO
	.align		4
.L_1501:
        /*00b8*/ 	.byte	0x04, 0x17
        /*00ba*/ 	.short	(.L_1503 - .L_1502)
.L_1502:
        /*00bc*/ 	.word	0x00000000
        /*00c0*/ 	.short	0x0000
        /*00c2*/ 	.short	0x0000
        /*00c4*/ 	.byte	0x00, 0xf0, 0x21, 0x00


	//----- nvinfo : EIATTR_SPARSE_MMA_MASK
	.align		4
.L_1503:
        /*00c8*/ 	.byte	0x03, 0x50
        /*00ca*/ 	.short	0x0000


	//----- nvinfo : EIATTR_MAXREG_COUNT
	.align		4
        /*00cc*/ 	.byte	0x03, 0x1b
        /*00ce*/ 	.short	0x00a8


	//----- nvinfo : EIATTR_NUM_BARRIERS
	.align		4
        /*00d0*/ 	.byte	0x02, 0x4c
        /*00d2*/ 	.byte	0x01
	.zero		1


	//----- nvinfo : EIATTR_ANNOTATIONS
	.align		4
        /*00d4*/ 	.byte	0x04, 0x55
        /*00d6*/ 	.short	(.L_1505 - .L_1504)


	//   ....[0]....
.L_1504:
        /* <DEDUP_REMOVED lines=31> */


	//----- nvinfo : EIATTR_MERCURY_ISA_VERSION
	.align		4
.L_1505:
        /*02b8*/ 	.byte	0x03, 0x5f
        /*02ba*/ 	.short	0x0101


	//----- nvinfo : EIATTR_INT_WARP_WIDE_INSTR_OFFSETS
	.align		4
        /*02bc*/ 	.byte	0x04, 0x31
        /*02be*/ 	.short	(.L_1507 - .L_1506)


	//   ....[0]....
.L_1506:
        /*02c0*/ 	.word	0x00004ae0


	//----- nvinfo : EIATTR_COOP_GROUP_MASK_REGIDS
	.align		4
.L_1507:
        /*02c4*/ 	.byte	0x04, 0x29
        /*02c6*/ 	.short	(.L_1509 - .L_1508)


	//   ....[0]....
.L_1508:
        /*02c8*/ 	.word	0xffffffff


	//   ....[1]....
        /*02cc*/ 	.word	0xffffffff


	//   ....[2]....
        /*02d0*/ 	.word	0xffffffff


	//   ....[3]....
        /*02d4*/ 	.word	0xffffffff


	//   ....[4]....
        /*02d8*/ 	.word	0xffffffff


	//   ....[5]....
        /*02dc*/ 	.word	0xffffffff


	//   ....[6]....
        /*02e0*/ 	.word	0xffffffff


	//   ....[7]....
        /*02e4*/ 	.word	0xffffffff


	//   ....[8]....
        /*02e8*/ 	.word	0xffffffff


	//   ....[9]....
        /*02ec*/ 	.word	0xffffffff


	//   ....[10]....
        /*02f0*/ 	.word	0xffffffff


	//   ....[11]....
        /*02f4*/ 	.word	0xffffffff


	//   ....[12]....
        /*02f8*/ 	.word	0x05000020


	//   ....[13]....
        /*02fc*/ 	.word	0x0500001f


	//   ....[14]....
        /*0300*/ 	.word	0x05000021


	//   ....[15]....
        /*0304*/ 	.word	0x05000022


	//   ....[16]....
        /*0308*/ 	.word	0x05000024


	//   ....[17]....
        /*030c*/ 	.word	0x05000023


	//   ....[18]....
        /*0310*/ 	.word	0x05000025


	//   ....[19]....
        /*0314*/ 	.word	0x0500001a


	//   ....[20]....
        /*0318*/ 	.word	0x05000024


	//   ....[21]....
        /*031c*/ 	.word	0x05000023


	//   ....[22]....
        /*0320*/ 	.word	0x05000025


	//   ....[23]....
        /*0324*/ 	.word	0x0500002a


	//   ....[24]....
        /*0328*/ 	.word	0x0500002c


	//   ....[25]....
        /*032c*/ 	.word	0x05000029


	//   ....[26]....
        /*0330*/ 	.word	0x0500002b


	//   ....[27]....
        /*0334*/ 	.word	0x0500001e


	//   ....[28]....
        /*0338*/ 	.word	0x05000024


	//   ....[29]....
        /*033c*/ 	.word	0x05000023


	//   ....[30]....
        /*0340*/ 	.word	0x05000025


	//   ....[31]....
        /*0344*/ 	.word	0x0500002a


	//   ....[32]....
        /*0348*/ 	.word	0x0500002c


	//   ....[33]....
        /*034c*/ 	.word	0x05000029


	//   ....[34]....
        /*0350*/ 	.word	0x0500002b


	//   ....[35]....
        /*0354*/ 	.word	0x0500001e


	//   ....[36]....
        /*0358*/ 	.word	0x0500001e


	//   ....[37]....
        /*035c*/ 	.word	0x0500001f


	//   ....[38]....
        /*0360*/ 	.word	0x05000032


	//   ....[39]....
        /*0364*/ 	.word	0x05000021


	//   ....[40]....
        /*0368*/ 	.word	0x05000020


	//   ....[41]....
        /*036c*/ 	.word	0x05000031


	//   ....[42]....
        /*0370*/ 	.word	0x0500001f


	//   ....[43]....
        /*0374*/ 	.word	0x05000034


	//   ....[44]....
        /*0378*/ 	.word	0x0500001e


	//   ....[45]....
        /*037c*/ 	.word	0x05000031


	//   ....[46]....
        /*0380*/ 	.word	0x05000020


	//   ....[47]....
        /*0384*/ 	.word	0x05000021


	//   ....[48]....
        /*0388*/ 	.word	0x05000030


	//   ....[49]....
        /*038c*/ 	.word	0x05000033


	//   ....[50]....
        /*0390*/ 	.word	0x0500001c


	//   ....[51]....
        /*0394*/ 	.word	0x0500002d


	//   ....[52]....
        /*0398*/ 	.word	0x0500001d


	//   ....[53]....
        /*039c*/ 	.word	0x05000031


	//   ....[54]....
        /*03a0*/ 	.word	0x05000030


	//   ....[55]....
        /*03a4*/ 	.word	0x05000034


	//   ....[56]....
        /*03a8*/ 	.word	0x0500002b


	//   ....[57]....
        /*03ac*/ 	.word	0x0500002e


	//   ....[58]....
        /*03b0*/ 	.word	0x05000020


	//   ....[59]....
        /*03b4*/ 	.word	0x05000021


	//   ....[60]....
        /*03b8*/ 	.word	0x05000022


	//   ....[61]....
        /*03bc*/ 	.word	0x05000023


	//   ....[62]....
        /*03c0*/ 	.word	0x05000029


	//   ....[63]....
        /*03c4*/ 	.word	0x0500002b


	//   ....[64]....
        /*03c8*/ 	.word	0x05000030


	//   ....[65]....
        /*03cc*/ 	.word	0x0500002f


	//   ....[66]....
        /*03d0*/ 	.word	0x05000022


	//   ....[67]....
        /*03d4*/ 	.word	0x05000019


	//   ....[68]....
        /*03d8*/ 	.word	0x05000033


	//   ....[69]....
        /*03dc*/ 	.word	0x05000033


	//   ....[70]....
        /*03e0*/ 	.word	0x05000033


	//   ....[71]....
        /*03e4*/ 	.word	0x05000033


	//   ....[72]....
        /*03e8*/ 	.word	0x05000033


	//   ....[73]....
        /*03ec*/ 	.word	0x05000033


	//   ....[74]....
        /*03f0*/ 	.word	0x05000033


	//   ....[75]....
        /*03f4*/ 	.word	0x05000033


	//   ....[76]....
        /*03f8*/ 	.word	0x05000033


	//   ....[77]....
        /*03fc*/ 	.word	0x05000033


	//   ....[78]....
        /*0400*/ 	.word	0x05000033


	//   ....[79]....
        /*0404*/ 	.word	0x05000033


	//   ....[80]....
        /*0408*/ 	.word	0x05000033


	//   ....[81]....
        /*040c*/ 	.word	0x05000033


	//   ....[82]....
        /*0410*/ 	.word	0x05000033


	//   ....[83]....
        /*0414*/ 	.word	0x05000033


	//   ....[84]....
        /*0418*/ 	.word	0x05000033


	//   ....[85]....
        /*041c*/ 	.word	0x05000033


	//   ....[86]....
        /*0420*/ 	.word	0x05000033


	//   ....[87]....
        /*0424*/ 	.word	0x05000033


	//   ....[88]....
        /*0428*/ 	.word	0x05000033


	//   ....[89]....
        /*042c*/ 	.word	0x05000033


	//   ....[90]....
        /*0430*/ 	.word	0x05000033


	//   ....[91]....
        /*0434*/ 	.word	0x05000033


	//   ....[92]....
        /*0438*/ 	.word	0x05000033


	//   ....[93]....
        /*043c*/ 	.word	0x05000033


	//   ....[94]....
        /*0440*/ 	.word	0x05000033


	//   ....[95]....
        /*0444*/ 	.word	0x05000033


	//   ....[96]....
        /*0448*/ 	.word	0x05000033


	//   ....[97]....
        /*044c*/ 	.word	0x05000033


	//   ....[98]....
        /*0450*/ 	.word	0x05000033


	//   ....[99]....
        /*0454*/ 	.word	0x05000033


	//   ....[100]....
        /*0458*/ 	.word	0x05000033


	//   ....[101]....
        /*045c*/ 	.word	0x05000033


	//   ....[102]....
        /*0460*/ 	.word	0x05000033


	//   ....[103]....
        /*0464*/ 	.word	0x05000033


	//   ....[104]....
        /*0468*/ 	.word	0x05000033


	//   ....[105]....
        /*046c*/ 	.word	0x05000033


	//   ....[106]....
        /*0470*/ 	.word	0x05000033


	//   ....[107]....
        /*0474*/ 	.word	0x05000033


	//   ....[108]....
        /*0478*/ 	.word	0x05000033


	//   ....[109]....
        /*047c*/ 	.word	0x05000033


	//   ....[110]....
        /*0480*/ 	.word	0x05000033


	//   ....[111]....
        /*0484*/ 	.word	0x05000033


	//   ....[112]....
        /*0488*/ 	.word	0x05000033


	//   ....[113]....
        /*048c*/ 	.word	0x05000033


	//   ....[114]....
        /*0490*/ 	.word	0x05000033


	//   ....[115]....
        /*0494*/ 	.word	0x05000033


	//   ....[116]....
        /*0498*/ 	.word	0x05000033


	//   ....[117]....
        /*049c*/ 	.word	0x05000033


	//   ....[118]....
        /*04a0*/ 	.word	0x05000033


	//   ....[119]....
        /*04a4*/ 	.word	0x05000033


	//   ....[120]....
        /*04a8*/ 	.word	0x05000033


	//   ....[121]....
        /*04ac*/ 	.word	0x05000033


	//   ....[122]....
        /*04b0*/ 	.word	0x05000033


	//   ....[123]....
        /*04b4*/ 	.word	0x05000033


	//----- nvinfo : EIATTR_COOP_GROUP_INSTR_OFFSETS
	.align		4
.L_1509:
        /*04b8*/ 	.byte	0x04, 0x28
        /*04ba*/ 	.short	(.L_1511 - .L_1510)


	//   ....[0]....
.L_1510:
        /*04bc*/ 	.word	0x000045e0


	//   ....[1]....
        /*04c0*/ 	.word	0x00004660


	//   ....[2]....
        /*04c4*/ 	.word	0x000046b0


	//   ....[3]....
        /*04c8*/ 	.word	0x00004740


	//   ....[4]....
        /*04cc*/ 	.word	0x00004c40


	//   ....[5]....
        /*04d0*/ 	.word	0x00004c60


	//   ....[6]....
        /*04d4*/ 	.word	0x00004c80


	//   ....[7]....
        /*04d8*/ 	.word	0x00004ca0


	//   ....[8]....
        /*04dc*/ 	.word	0x00004cc0


	//   ....[9]....
        /*04e0*/ 	.word	0x00004ce0


	//   ....[10]....
        /*04e4*/ 	.word	0x00004d00


	//   ....[11]....
        /*04e8*/ 	.word	0x00004d20


	//   ....[12]....
        /*04ec*/ 	.word	0x000075c0


	//   ....[13]....
        /*04f0*/ 	.word	0x000075f0


	//   ....[14]....
        /*04f4*/ 	.word	0x00007640


	//   ....[15]....
        /*04f8*/ 	.word	0x00007660


	//   ....[16]....
        /*04fc*/ 	.word	0x00007690


	//   ....[17]....
        /*0500*/ 	.word	0x000076a0


	//   ....[18]....
        /*0504*/ 	.word	0x000076d0


	//   ....[19]....
        /*0508*/ 	.word	0x000076e0


	//   ....[20]....
        /*050c*/ 	.word	0x00007870


	//   ....[21]....
        /*0510*/ 	.word	0x000078a0


	//   ....[22]....
        /*0514*/ 	.word	0x000078f0


	//   ....[23]....
        /*0518*/ 	.word	0x00007910


	//   ....[24]....
        /*051c*/ 	.word	0x00007940


	//   ....[25]....
        /*0520*/ 	.word	0x00007950


	//   ....[26]....
        /*0524*/ 	.word	0x00007980


	//   ....[27]....
        /*0528*/ 	.word	0x00007990


	//   ....[28]....
        /*052c*/ 	.word	0x00007ad0


	//   ....[29]....
        /*0530*/ 	.word	0x00007b00


	//   ....[30]....
        /*0534*/ 	.word	0x00007b50


	//   ....[31]....
        /*0538*/ 	.word	0x00007b70


	//   ....[32]....
        /*053c*/ 	.word	0x00007ba0


	//   ....[33]....
        /*0540*/ 	.word	0x00007bb0


	//   ....[34]....
        /*0544*/ 	.word	0x00007be0


	//   ....[35]....
        /*0548*/ 	.word	0x00007bf0


	//   ....[36]....
        /*054c*/ 	.word	0x00007f10


	//   ....[37]....
        /*0550*/ 	.word	0x00007f40


	//   ....[38]....
        /*0554*/ 	.word	0x00007f70


	//   ....[39]....
        /*0558*/ 	.word	0x00007fc0


	//   ....[40]....
        /*055c*/ 	.word	0x00007fe0


	//   ....[41]....
        /*0560*/ 	.word	0x00008010


	//   ....[42]....
        /*0564*/ 	.word	0x00008030


	//   ....[43]....
        /*0568*/ 	.word	0x00008050


	//   ....[44]....
        /*056c*/ 	.word	0x00008070


	//   ....[45]....
        /*0570*/ 	.word	0x00008090


	//   ....[46]....
        /*0574*/ 	.word	0x000080b0


	//   ....[47]....
        /*0578*/ 	.word	0x000080d0


	//   ....[48]....
        /*057c*/ 	.word	0x000080f0


	//   ....[49]....
        /*0580*/ 	.word	0x00008120


	//   ....[50]....
        /*0584*/ 	.word	0x00008160


	//   ....[51]....
        /*0588*/ 	.word	0x00008180


	//   ....[52]....
        /*058c*/ 	.word	0x000081a0


	//   ....[53]....
        /*0590*/ 	.word	0x000081c0


	//   ....[54]....
        /*0594*/ 	.word	0x000081f0


	//   ....[55]....
        /*0598*/ 	.word	0x00008220


	//   ....[56]....
        /*059c*/ 	.word	0x00008240


	//   ....[57]....
        /*05a0*/ 	.word	0x00008260


	//   ....[58]....
        /*05a4*/ 	.word	0x00008280


	//   ....[59]....
        /*05a8*/ 	.word	0x000082b0


	//   ....[60]....
        /*05ac*/ 	.word	0x00008300


	//   ....[61]....
        /*05b0*/ 	.word	0x00008330


	//   ....[62]....
        /*05b4*/ 	.word	0x00008360


	//   ....[63]....
        /*05b8*/ 	.word	0x00008390


	//   ....[64]....
        /*05bc*/ 	.word	0x000083c0


	//   ....[65]....
        /*05c0*/ 	.word	0x000083f0


	//   ....[66]....
        /*05c4*/ 	.word	0x00008520


	//   ....[67]....
        /*05c8*/ 	.word	0x00008570


	//   ....[68]....
        /*05cc*/ 	.word	0x000086a0


	//   ....[69]....
        /*05d0*/ 	.word	0x000086f0


	//   ....[70]....
        /*05d4*/ 	.word	0x00008760


	//   ....[71]....
        /*05d8*/ 	.word	0x000087c0


	//   ....[72]....
        /*05dc*/ 	.word	0x00008830


	//   ....[73]....
        /*05e0*/ 	.word	0x00008890


	//   ....[74]....
        /*05e4*/ 	.word	0x00008900


	//   ....[75]....
        /*05e8*/ 	.word	0x00008960


	//   ....[76]....
        /*05ec*/ 	.word	0x00008a10


	//   ....[77]....
        /*05f0*/ 	.word	0x00008aa0


	//   ....[78]....
        /*05f4*/ 	.word	0x00008b10


	//   ....[79]....
        /*05f8*/ 	.word	0x00008b70


	//   ....[80]....
        /*05fc*/ 	.word	0x00008be0


	//   ....[81]....
        /*0600*/ 	.word	0x00008c40


	//   ....[82]....
        /*0604*/ 	.word	0x00008cb0


	//   ....[83]....
        /*0608*/ 	.word	0x00008d10


	//   ....[84]....
        /*060c*/ 	.word	0x00008dc0


	//   ....[85]....
        /*0610*/ 	.word	0x00008e50


	//   ....[86]....
        /*0614*/ 	.word	0x00008ec0


	//   ....[87]....
        /*0618*/ 	.word	0x00008f20


	//   ....[88]....
        /*061c*/ 	.word	0x00008f90


	//   ....[89]....
        /*0620*/ 	.word	0x00008ff0


	//   ....[90]....
        /*0624*/ 	.word	0x00009060


	//   ....[91]....
        /*0628*/ 	.word	0x000090c0


	//   ....[92]....
        /*062c*/ 	.word	0x00009170


	//   ....[93]....
        /*0630*/ 	.word	0x00009230


	//   ....[94]....
        /*0634*/ 	.word	0x00009360


	//   ....[95]....
        /*0638*/ 	.word	0x000093e0


	//   ....[96]....
        /*063c*/ 	.word	0x00009490


	//   ....[97]....
        /*0640*/ 	.word	0x000094f0


	//   ....[98]....
        /*0644*/ 	.word	0x00009570


	//   ....[99]....
        /*0648*/ 	.word	0x00009640


	//   ....[100]....
        /*064c*/ 	.word	0x000096c0


	//   ....[101]....
        /*0650*/ 	.word	0x00009760


	//   ....[102]....
        /*0654*/ 	.word	0x00009820


	//   ....[103]....
        /*0658*/ 	.word	0x00009880


	//   ....[104]....
        /*065c*/ 	.word	0x000098f0


	//   ....[105]....
        /*0660*/ 	.word	0x00009950


	//   ....[106]....
        /*0664*/ 	.word	0x000099c0


	//   ....[107]....
        /*0668*/ 	.word	0x00009a20


	//   ....[108]....
        /*066c*/ 	.word	0x00009aa0


	//   ....[109]....
        /*0670*/ 	.word	0x00009b20


	//   ....[110]....
        /*0674*/ 	.word	0x00009b90


	//   ....[111]....
        /*0678*/ 	.word	0x00009bf0


	//   ....[112]....
        /*067c*/ 	.word	0x00009c60


	//   ....[113]....
        /*0680*/ 	.word	0x00009cc0


	//   ....[114]....
        /*0684*/ 	.word	0x00009d30


	//   ....[115]....
        /*0688*/ 	.word	0x00009d90


	//   ....[116]....
        /*068c*/ 	.word	0x00009df0


	//   ....[117]....
        /*0690*/ 	.word	0x00009e60


	//   ....[118]....
        /*0694*/ 	.word	0x00009ed0


	//   ....[119]....
        /*0698*/ 	.word	0x00009f30


	//   ....[120]....
        /*069c*/ 	.word	0x00009fa0


	//   ....[121]....
        /*06a0*/ 	.word	0x0000a000


	//   ....[122]....
        /*06a4*/ 	.word	0x0000a0c0


	//   ....[123]....
        /*06a8*/ 	.word	0x0000a150


	//----- nvinfo : EIATTR_EXIT_INSTR_OFFSETS
	.align		4
.L_1511:
        /*06ac*/ 	.byte	0x04, 0x1c
        /*06ae*/ 	.short	(.L_1513 - .L_1512)


	//   ....[0]....
.L_1512:
        /*06b0*/ 	.word	0x00006590


	//   ....[1]....
        /*06b4*/ 	.word	0x00008640


	//----- nvinfo : EIATTR_MAX_THREADS
	.align		4
.L_1513:
        /*06b8*/ 	.byte	0x04, 0x05
        /*06ba*/ 	.short	(.L_1515 - .L_1514)
.L_1514:
        /*06bc*/ 	.word	0x00000140
        /*06c0*/ 	.word	0x00000001
        /*06c4*/ 	.word	0x00000001


	//----- nvinfo : EIATTR_CRS_STACK_SIZE
	.align		4
.L_1515:
        /*06c8*/ 	.byte	0x04, 0x1e
        /*06ca*/ 	.short	(.L_1517 - .L_1516)
.L_1516:
        /*06cc*/ 	.word	0x00000000


	//----- nvinfo : EIATTR_CBANK_PARAM_SIZE
	.align		4
.L_1517:
        /*06d0*/ 	.byte	0x03, 0x19
        /*06d2*/ 	.short	0x0060


	//----- nvinfo : EIATTR_PARAM_CBANK
	.align		4
        /*06d4*/ 	.byte	0x04, 0x0a
        /*06d6*/ 	.short	(.L_1519 - .L_1518)
	.align		4
.L_1518:
        /*06d8*/ 	.word	index@(.nv.constant0._ZN13group_norm_v218gn_bwd_cuda_kernelI6__halfLi320ELi1ELi32ELi40ELi1024ELb0ELb1ELi64ELi320ELi320ELi4ELb1ELi8ELb0ELb0ELNS_15WgradSyncMethodE3ENS_16CompileConditionILi900EEEEEvPT_S6_S6_PKS5_S8_S8_S8_PKfflPfPj)
        /*06dc*/ 	.short	0x0210
        /*06de*/ 	.short	0x0060


	//----- nvinfo : EIATTR_SW_WAR
	.align		4
.L_1519:
        /*06e0*/ 	.byte	0x04, 0x36
        /*06e2*/ 	.short	(.L_1521 - .L_1520)
.L_1520:
        /*06e4*/ 	.word	0x00000008
.L_1521:


//--------------------- .nv.info._ZN13group_norm_v218gn_bwd_cuda_kernelI6__halfLi320ELi2ELi32ELi40ELi1024ELb0ELb1ELi32ELi320ELi320ELi4ELb1ELi8ELb0ELb0ELNS_15WgradSyncMethodE3ENS_16CompileConditionILi900EEEEEvPT_S6_S6_PKS5_S8_S8_S8_PKfflPfPj --------------------------
	.section	.nv.info._ZN13group_norm_v218gn_bwd_cuda_kernelI6__halfLi320ELi2ELi32ELi40ELi1024ELb0ELb1ELi32ELi320ELi320ELi4ELb1ELi8ELb0ELb0ELNS_15WgradSyncMethodE3ENS_16CompileConditionILi900EEEEEvPT_S6_S6_PKS5_S8_S8_S8_PKfflPfPj,"",@"SHT_CUDA_INFO"
	.sectionflags	@""
	.align	4


	//----- nvinfo : EIATTR_CUDA_API_VERSION
	.align		4
        /*0000*/ 	.byte	0x04, 0x37
        /*0002*/ 	.short	(.L_1523 - .L_1522)
.L_1522:
        /*0004*/ 	.word	0x00000082


	//----- nvinfo : EIATTR_KPARAM_INFO
	.align		4
.L_1523:
        /*0008*/ 	.byte	0x04, 0x17
        /*000a*/ 	.short	(.L_1525 - .L_1524)
.L_1524:
        /*000c*/ 	.word	0x00000000
        /*0010*/ 	.short	0x000b
        /*0012*/ 	.short	0x0058
        /*0014*/ 	.byte	0x00, 0xf0, 0x21, 0x00


	//----- nvinfo : EIATTR_KPARAM_INFO
	.align		4
.L_1525:
        /*0018*/ 	.byte	0x04, 0x17
        /*001a*/ 	.short	(.L_1527 - .L_1526)
.L_1526:
        /*001c*/ 	.word	0x00000000
        /*0020*/ 	.short	0x000a
        /*0022*/ 	.short	0x0050
        /*0024*/ 	.byte	0x00, 0xf0, 0x21, 0x00


	//----- nvinfo : EIATTR_KPARAM_INFO
	.align		4
.L_1527:
        /*0028*/ 	.byte	0x04, 0x17
        /*002a*/ 	.short	(.L_1529 - .L_1528)
.L_1528:
        /*002c*/ 	.word	0x00000000
        /*0030*/ 	.short	0x0009
        /*0032*/ 	.short	0x0048
        /*0034*/ 	.byte	0x00, 0xf0, 0x21, 0x00


	//----- nvinfo : EIATTR_KPARAM_INFO
	.align		4
.L_1529:
        /*0038*/ 	.byte	0x04, 0x17
        /*003a*/ 	.short	(.L_1531 - .L_1530)
.L_1530:
        /*003c*/ 	.word	0x00000000
        /*0040*/ 	.short	0x0008
        /*0042*/ 	.short	0x0040
        /*0044*/ 	.byte	0x00, 0xf0, 0x11, 0x00


	//----- nvinfo : EIATTR_KPARAM_INFO
	.align		4
.L_1531:
        /*0048*/ 	.byte	0x04, 0x17
        /*004a*/ 	.short	(.L_1533 - .L_1532)
.L_1532:
        /*004c*/ 	.word	0x00000000
        /*0050*/ 	.short	0x0007
        /*0052*/ 	.short	0x0038
        /*0054*/ 	.byte	0x00, 0xf0, 0x21, 0x00


	//----- nvinfo : EIATTR_KPARAM_INFO
	.align		4
.L_1533:
        /*0058*/ 	.byte	0x04, 0x17
        /*005a*/ 	.short	(.L_1535 - .L_1534)
.L_1534:
        /*005c*/ 	.word	0x00000000
        /*0060*/ 	.short	0x0006
        /*0062*/ 	.short	0x0030
        /*0064*/ 	.byte	0x00, 0xf0, 0x21, 0x00


	//----- nvinfo : EIATTR_KPARAM_INFO
	.align		4
.L_1535:
        /*0068*/ 	.byte	0x04, 0x17
        /*006a*/ 	.short	(.L_1537 - .L_1536)
.L_1536:
        /*006c*/ 	.word	0x00000000
        /*0070*/ 	.short	0x0005
        /*0072*/ 	.short	0x0028
        /*0074*/ 	.byte	0x00, 0xf0, 0x21, 0x00


	//----- nvinfo : EIATTR_KPARAM_INFO
	.align		4
.L_1537:
        /*0078*/ 	.byte	0x04, 0x17
        /*007a*/ 	.short	(.L_1539 - .L_1538)
.L_1538:
        /*007c*/ 	.word	0x00000000
        /*0080*/ 	.short	0x0004
        /*0082*/ 	.short	0x0020
        /*0084*/ 	.byte	0x00, 0xf0, 0x21, 0x00


	//----- nvinfo : EIATTR_KPARAM_INFO
	.align		4
.L_1539:
        /*0088*/ 	.byte	0x04, 0x17
        /*008a*/ 	.short	(.L_1541 - .L_1540)
.L_1540:
        /*008c*/ 	.word	0x00000000
        /*0090*/ 	.short	0x0003
        /*0092*/ 	.short	0x0018
        /*0094*/ 	.byte	0x00, 0xf0, 0x21, 0x00


	//----- nvinfo : EIATTR_KPARAM_INFO
	.align		4
.L_1541:
        /*0098*/ 	.byte	0x04, 0x17
        /*009a*/ 	.short	(.L_1543 - .L_1542)
.L_1542:
        /*009c*/ 	.word	0x00000000
        /*00a0*/ 	.short	0x0002
        /*00a2*/ 	.short	0x0010
        /*00a4*/ 	.byte	0x00, 0xf0, 0x21, 0x00


	//----- nvinfo : EIATTR_KPARAM_INFO
	.align		4
.L_1543:
        /*00a8*/ 	.byte	0x04, 0x17
        /*00aa*/ 	.short	(.L_1545 - .L_1544)
.L_1544:
        /*00ac*/ 	.word	0x00000000
        /*00b0*/ 	.short	0x0001
        /*00b2*/ 	.short	0x0008
        /*00b4*/ 	.byte	0x00, 0xf0, 0x21, 0x00


	//----- nvinfo : EIATTR_KPARAM_INFO
	.align		4
.L_1545:
        /*00b8*/ 	.byte	0x04, 0x17
        /*00ba*/ 	.short	(.L_1547 - .L_1546)
.L_1546:
        /*00bc*/ 	.word	0x00000000
        /*00c0*/ 	.short	0x0000
        /*00c2*/ 	.short	0x0000
        /*00c4*/ 	.byte	0x00, 0xf0, 0x21, 0x00


	//----- nvinfo : EIATTR_SPARSE_MMA_MASK
	.align		4
.L_1547:
        /*00c8*/ 	.byte	0x03, 0x50
        /*00ca*/ 	.short	0x0000


	//----- nvinfo : EIATTR_MAXREG_COUNT
	.align		4
        /*00cc*/ 	.byte	0x03, 0x1b
        /*00ce*/ 	.short	0x0060


	//----- nvinfo : EIATTR_NUM_BARRIERS
	.align		4
        /*00d0*/ 	.byte	0x02, 0x4c
        /*00d2*/ 	.byte	0x01
	.zero		1


	//----- nvinfo : EIATTR_ANNOTATIONS
	.align		4
        /*00d4*/ 	.byte	0x04, 0x55
        /*00d6*/ 	.short	(.L_1549 - .L_1548)


	//   ....[0]....
.L_1548:
        /* <DEDUP_REMOVED lines=13> */


	//----- nvinfo : EIATTR_MERCURY_ISA_VERSION
	.align		4
.L_1549:
        /*0198*/ 	.byte	0x03, 0x5f
        /*019a*/ 	.short	0x0101


	//----- nvinfo : EIATTR_COOP_GROUP_MASK_REGIDS
	.align		4
        /*019c*/ 	.byte	0x04, 0x29
        /*019e*/ 	.short	(.L_1551 - .L_1550)


	//   ....[0]....
.L_1550:
        /*01a0*/ 	.word	0xffffffff


	//   ....[1]....
        /*01a4*/ 	.word	0xffffffff


	//   ....[2]....
        /*01a8*/ 	.word	0xffffffff


	//   ....[3]....
        /*01ac*/ 	.word	0xffffffff


	//   ....[4]....
        /*01b0*/ 	.word	0xffffffff


	//   ....[5]....
        /*01b4*/ 	.word	0xffffffff


	//   ....[6]....
        /*01b8*/ 	.word	0xffffffff


	//   ....[7]....
        /*01bc*/ 	.word	0xffffffff


	//   ....[8]....
        /*01c0*/ 	.word	0xffffffff


	//   ....[9]....
        /*01c4*/ 	.word	0xffffffff


	//   ....[10]....
        /*01c8*/ 	.word	0xffffffff


	//   ....[11]....
        /*01cc*/ 	.word	0xffffffff


	//   ....[12]....
        /*01d0*/ 	.word	0xffffffff


	//   ....[13]....
        /*01d4*/ 	.word	0xffffffff


	//   ....[14]....
        /*01d8*/ 	.word	0x0500000f


	//   ....[15]....
        /*01dc*/ 	.word	0x05000016


	//   ....[16]....
        /*01e0*/ 	.word	0x05000018


	//   ....[17]....
        /*01e4*/ 	.word	0x05000011


	//   ....[18]....
        /*01e8*/ 	.word	0x0500001d


	//   ....[19]....
        /*01ec*/ 	.word	0x05000012


	//   ....[20]....
        /*01f0*/ 	.word	0x05000016


	//   ....[21]....
        /*01f4*/ 	.word	0x05000017


	//   ....[22]....
        /*01f8*/ 	.word	0x05000016


	//   ....[23]....
        /*01fc*/ 	.word	0x0500000f


	//   ....[24]....
        /*0200*/ 	.word	0x05000011


	//   ....[25]....
        /*0204*/ 	.word	0x05000018


	//   ....[26]....
        /*0208*/ 	.word	0x05000022


	//   ....[27]....
        /*020c*/ 	.word	0x05000021


	//   ....[28]....
        /*0210*/ 	.word	0x0500000f


	//   ....[29]....
        /*0214*/ 	.word	0x05000016


	//   ....[30]....
        /*0218*/ 	.word	0x05000016


	//   ....[31]....
        /*021c*/ 	.word	0x0500000f


	//   ....[32]....
        /*0220*/ 	.word	0x05000011


	//   ....[33]....
        /*0224*/ 	.word	0x05000018


	//   ....[34]....
        /*0228*/ 	.word	0x05000022


	//   ....[35]....
        /*022c*/ 	.word	0x05000021


	//   ....[36]....
        /*0230*/ 	.word	0x0500000f


	//   ....[37]....
        /*0234*/ 	.word	0x05000016


	//   ....[38]....
        /*0238*/ 	.word	0x0500000f


	//   ....[39]....
        /*023c*/ 	.word	0x05000016


	//   ....[40]....
        /*0240*/ 	.word	0x05000022


	//   ....[41]....
        /*0244*/ 	.word	0x05000018


	//   ....[42]....
        /*0248*/ 	.word	0x0500001c


	//   ....[43]....
        /*024c*/ 	.word	0x0500002e


	//   ....[44]....
        /*0250*/ 	.word	0x05000024


	//   ....[45]....
        /*0254*/ 	.word	0x05000017


	//   ....[46]....
        /*0258*/ 	.word	0x05000016


	//   ....[47]....
        /*025c*/ 	.word	0x0500001b


	//   ....[48]....
        /*0260*/ 	.word	0x0500000f


	//   ....[49]....
        /*0264*/ 	.word	0x05000011


	//   ....[50]....
        /*0268*/ 	.word	0x05000029


	//   ....[51]....
        /*026c*/ 	.word	0x05000023


	//   ....[52]....
        /*0270*/ 	.word	0x0500002c


	//   ....[53]....
        /*0274*/ 	.word	0x05000012


	//   ....[54]....
        /*0278*/ 	.word	0x05000022


	//   ....[55]....
        /*027c*/ 	.word	0x05000025


	//   ....[56]....
        /*0280*/ 	.word	0x05000014


	//   ....[57]....
        /*0284*/ 	.word	0x05000020


	//   ....[58]....
        /*0288*/ 	.word	0x0500001e


	//   ....[59]....
        /*028c*/ 	.word	0x0500001c


	//   ....[60]....
        /*0290*/ 	.word	0x05000027


	//   ....[61]....
        /*0294*/ 	.word	0x0500001b


	//   ....[62]....
        /*0298*/ 	.word	0x05000023


	//   ....[63]....
        /*029c*/ 	.word	0x05000024


	//   ....[64]....
        /*02a0*/ 	.word	0x0500002a


	//   ....[65]....
        /*02a4*/ 	.word	0x0500002b


	//   ....[66]....
        /*02a8*/ 	.word	0x05000031


	//   ....[67]....
        /*02ac*/ 	.word	0x05000033


	//   ....[68]....
        /*02b0*/ 	.word	0x05000021


	//   ....[69]....
        /*02b4*/ 	.word	0x05000011


	//   ....[70]....
        /*02b8*/ 	.word	0x0500000f


	//   ....[71]....
        /*02bc*/ 	.word	0x0500000f


	//   ....[72]....
        /*02c0*/ 	.word	0x0500000f


	//   ....[73]....
        /*02c4*/ 	.word	0x0500000f


	//   ....[74]....
        /*02c8*/ 	.word	0x0500000f


	//   ....[75]....
        /*02cc*/ 	.word	0x0500000f


	//   ....[76]....
        /*02d0*/ 	.word	0x0500000f


	//   ....[77]....
        /*02d4*/ 	.word	0x0500000f


	//   ....[78]....
        /*02d8*/ 	.word	0x0500000f


	//   ....[79]....
        /*02dc*/ 	.word	0x0500000f


	//   ....[80]....
        /*02e0*/ 	.word	0x0500000f


	//   ....[81]....
        /*02e4*/ 	.word	0x0500000f


	//   ....[82]....
        /*02e8*/ 	.word	0x0500000f


	//   ....[83]....
        /*02ec*/ 	.word	0x0500000f


	//   ....[84]....
        /*02f0*/ 	.word	0x0500000f


	//   ....[85]....
        /*02f4*/ 	.word	0x0500000f


	//   ....[86]....
        /*02f8*/ 	.word	0x0500000f


	//   ....[87]....
        /*02fc*/ 	.word	0x0500000f


	//   ....[88]....
        /*0300*/ 	.word	0x0500000f


	//   ....[89]....
        /*0304*/ 	.word	0x0500000f


	//   ....[90]....
        /*0308*/ 	.word	0x0500000f


	//   ....[91]....
        /*030c*/ 	.word	0x0500000f


	//   ....[92]....
        /*0310*/ 	.word	0x0500000f


	//   ....[93]....
        /*0314*/ 	.word	0x0500000f


	//   ....[94]....
        /*0318*/ 	.word	0x0500000f


	//   ....[95]....
        /*031c*/ 	.word	0x0500000f


	//   ....[96]....
        /*0320*/ 	.word	0x0500000f


	//   ....[97]....
        /*0324*/ 	.word	0x0500000f


	//   ....[98]....
        /*0328*/ 	.word	0x0500000f


	//   ....[99]....
        /*032c*/ 	.word	0x0500000f


	//   ....[100]....
        /*0330*/ 	.word	0x0500000f


	//   ....[101]....
        /*0334*/ 	.word	0x0500000f


	//   ....[102]....
        /*0338*/ 	.word	0x0500000f


	//   ....[103]....
        /*033c*/ 	.word	0x0500000f


	//   ....[104]....
        /*0340*/ 	.word	0x0500000f


	//   ....[105]....
        /*0344*/ 	.word	0x0500000f


	//   ....[106]....
        /*0348*/ 	.word	0x0500000f


	//   ....[107]....
        /*034c*/ 	.word	0x0500000f


	//   ....[108]....
        /*0350*/ 	.word	0x0500000f


	//   ....[109]....
        /*0354*/ 	.word	0x0500000f


	//   ....[110]....
        /*0358*/ 	.word	0x0500000f


	//   ....[111]....
        /*035c*/ 	.word	0x0500000f


	//   ....[112]....
        /*0360*/ 	.word	0x0500000f


	//   ....[113]....
        /*0364*/ 	.word	0x0500000f


	//   ....[114]....
        /*0368*/ 	.word	0x0500000f


	//   ....[115]....
        /*036c*/ 	.word	0x0500000f


	//   ....[116]....
        /*0370*/ 	.word	0x0500000f


	//   ....[117]....
        /*0374*/ 	.word	0x0500000f


	//   ....[118]....
        /*0378*/ 	.word	0x0500000f


	//   ....[119]....
        /*037c*/ 	.word	0x0500000f


	//   ....[120]....
        /*0380*/ 	.word	0x0500000f


	//   ....[121]....
        /*0384*/ 	.word	0x0500000f


	//   ....[122]....
        /*0388*/ 	.word	0x0500000f


	//   ....[123]....
        /*038c*/ 	.word	0x0500000f


	//   ....[124]....
        /*0390*/ 	.word	0x0500000f


	//   ....[125]....
        /*0394*/ 	.word	0x0500000f


	//----- nvinfo : EIATTR_COOP_GROUP_INSTR_OFFSETS
	.align		4
.L_1551:
        /*0398*/ 	.byte	0x04, 0x28
        /*039a*/ 	.short	(.L_1553 - .L_1552)


	//   ....[0]....
.L_1552:
        /*039c*/ 	.word	0x00002c00


	//   ....[1]....
        /*03a0*/ 	.word	0x00002c20


	//   ....[2]....
        /*03a4*/ 	.word	0x00002c60


	//   ....[3]....
        /*03a8*/ 	.word	0x00002c70


	//   ....[4]....
        /*03ac*/ 	.word	0x000032a0


	//   ....[5]....
        /*03b0*/ 	.word	0x000032c0


	//   ....[6]....
        /*03b4*/ 	.word	0x000032e0


	//   ....[7]....
        /*03b8*/ 	.word	0x00003300


	//   ....[8]....
        /*03bc*/ 	.word	0x00003320


	//   ....[9]....
        /*03c0*/ 	.word	0x00003340


	//   ....[10]....
        /*03c4*/ 	.word	0x00003360


	//   ....[11]....
        /*03c8*/ 	.word	0x00003380


	//   ....[12]....
        /*03cc*/ 	.word	0x000033a0


	//   ....[13]....
        /*03d0*/ 	.word	0x000033c0


	//   ....[14]....
        /*03d4*/ 	.word	0x00005060


	//   ....[15]....
        /*03d8*/ 	.word	0x00005090


	//   ....[16]....
        /*03dc*/ 	.word	0x000050e0


	//   ....[17]....
        /*03e0*/ 	.word	0x000050f0


	//   ....[18]....
        /*03e4*/ 	.word	0x00005120


	//   ....[19]....
        /*03e8*/ 	.word	0x00005130


	//   ....[20]....
        /*03ec*/ 	.word	0x00005160


	//   ....[21]....
        /*03f0*/ 	.word	0x00005170


	//   ....[22]....
        /*03f4*/ 	.word	0x00005340


	//   ....[23]....
        /*03f8*/ 	.word	0x00005370


	//   ....[24]....
        /*03fc*/ 	.word	0x000053b0


	//   ....[25]....
        /*0400*/ 	.word	0x000053c0


	//   ....[26]....
        /*0404*/ 	.word	0x000053f0


	//   ....[27]....
        /*0408*/ 	.word	0x00005400


	//   ....[28]....
        /*040c*/ 	.word	0x00005430


	//   ....[29]....
        /*0410*/ 	.word	0x00005440


	//   ....[30]....
        /*0414*/ 	.word	0x000055b0


	//   ....[31]....
        /*0418*/ 	.word	0x000055e0


	//   ....[32]....
        /*041c*/ 	.word	0x00005620


	//   ....[33]....
        /*0420*/ 	.word	0x00005630


	//   ....[34]....
        /*0424*/ 	.word	0x00005660


	//   ....[35]....
        /*0428*/ 	.word	0x00005670


	//   ....[36]....
        /*042c*/ 	.word	0x000056a0


	//   ....[37]....
        /*0430*/ 	.word	0x000056b0


	//   ....[38]....
        /*0434*/ 	.word	0x000059b0


	//   ....[39]....
        /*0438*/ 	.word	0x000059e0


	//   ....[40]....
        /*043c*/ 	.word	0x00005ab0


	//   ....[41]....
        /*0440*/ 	.word	0x00005af0


	//   ....[42]....
        /*0444*/ 	.word	0x00005b20


	//   ....[43]....
        /*0448*/ 	.word	0x00005b50


	//   ....[44]....
        /*044c*/ 	.word	0x00005b60


	//   ....[45]....
        /*0450*/ 	.word	0x00005b90


	//   ....[46]....
        /*0454*/ 	.word	0x00005bd0


	//   ....[47]....
        /*0458*/ 	.word	0x00005c00


	//   ....[48]....
        /*045c*/ 	.word	0x00005c20


	//   ....[49]....
        /*0460*/ 	.word	0x00005c40


	//   ....[50]....
        /*0464*/ 	.word	0x00005c60


	//   ....[51]....
        /*0468*/ 	.word	0x00005c80


	//   ....[52]....
        /*046c*/ 	.word	0x00005ca0


	//   ....[53]....
        /*0470*/ 	.word	0x00005cd0


	//   ....[54]....
        /*0474*/ 	.word	0x00005d20


	//   ....[55]....
        /*0478*/ 	.word	0x00005d50


	//   ....[56]....
        /*047c*/ 	.word	0x00005d70


	//   ....[57]....
        /*0480*/ 	.word	0x00005d90


	//   ....[58]....
        /*0484*/ 	.word	0x00005dc0


	//   ....[59]....
        /*0488*/ 	.word	0x00005de0


	//   ....[60]....
        /*048c*/ 	.word	0x00005df0


	//   ....[61]....
        /*0490*/ 	.word	0x00005e10


	//   ....[62]....
        /*0494*/ 	.word	0x00005e50


	//   ....[63]....
        /*0498*/ 	.word	0x00005e80


	//   ....[64]....
        /*049c*/ 	.word	0x00005ea0


	//   ....[65]....
        /*04a0*/ 	.word	0x00005ed0


	//   ....[66]....
        /*04a4*/ 	.word	0x00005ef0


	//   ....[67]....
        /*04a8*/ 	.word	0x00005f30


	//   ....[68]....
        /*04ac*/ 	.word	0x000060d0


	//   ....[69]....
        /*04b0*/ 	.word	0x00006120


	//   ....[70]....
        /*04b4*/ 	.word	0x000062b0


	//   ....[71]....
        /*04b8*/ 	.word	0x00006300


	//   ....[72]....
        /*04bc*/ 	.word	0x00006370


	//   ....[73]....
        /*04c0*/ 	.word	0x000063d0


	//   ....[74]....
        /*04c4*/ 	.word	0x00006440


	//   ....[75]....
        /*04c8*/ 	.word	0x000064a0


	//   ....[76]....
        /*04cc*/ 	.word	0x00006510


	//   ....[77]....
        /*04d0*/ 	.word	0x00006570


	//   ....[78]....
        /*04d4*/ 	.word	0x00006610


	//   ....[79]....
        /*04d8*/ 	.word	0x000066a0


	//   ....[80]....
        /*04dc*/ 	.word	0x00006710


	//   ....[81]....
        /*04e0*/ 	.word	0x00006770


	//   ....[82]....
        /*04e4*/ 	.word	0x000067e0


	//   ....[83]....
        /*04e8*/ 	.word	0x00006840


	//   ....[84]....
        /*04ec*/ 	.word	0x000068b0


	//   ....[85]....
        /*04f0*/ 	.word	0x00006910


	//   ....[86]....
        /*04f4*/ 	.word	0x000069b0


	//   ....[87]....
        /*04f8*/ 	.word	0x00006a40


	//   ....[88]....
        /*04fc*/ 	.word	0x00006ab0


	//   ....[89]....
        /*0500*/ 	.word	0x00006b10


	//   ....[90]....
        /*0504*/ 	.word	0x00006b80


	//   ....[91]....
        /*0508*/ 	.word	0x00006be0


	//   ....[92]....
        /*050c*/ 	.word	0x00006c50


	//   ....[93]....
        /*0510*/ 	.word	0x00006cb0


	//   ....[94]....
        /*0514*/ 	.word	0x00006d50


	//   ....[95]....
        /*0518*/ 	.word	0x00006e30


	//   ....[96]....
        /*051c*/ 	.word	0x00006f20


	//   ....[97]....
        /*0520*/ 	.word	0x00006f70


	//   ....[98]....
        /*0524*/ 	.word	0x00007000


	//   ....[99]....
        /*0528*/ 	.word	0x00007050


	//   ....[100]....
        /*052c*/ 	.word	0x000070e0


	//   ....[101]....
        /*0530*/ 	.word	0x00007180


	//   ....[102]....
        /*0534*/ 	.word	0x000071f0


	//   ....[103]....
        /*0538*/ 	.word	0x00007260


	//   ....[104]....
        /*053c*/ 	.word	0x000072d0


	//   ....[105]....
        /*0540*/ 	.word	0x00007330


	//   ....[106]....
        /*0544*/ 	.word	0x000073a0


	//   ....[107]....
        /*0548*/ 	.word	0x00007400


	//   ....[108]....
        /*054c*/ 	.word	0x00007480


	//   ....[109]....
        /*0550*/ 	.word	0x000074e0


	//   ....[110]....
        /*0554*/ 	.word	0x00007550


	//   ....[111]....
        /*0558*/ 	.word	0x000075a0


	//   ....[112]....
        /*055c*/ 	.word	0x00007610


	//   ....[113]....
        /*0560*/ 	.word	0x00007670


	//   ....[114]....
        /*0564*/ 	.word	0x00007710


	//   ....[115]....
        /*0568*/ 	.word	0x000077a0


	//   ....[116]....
        /*056c*/ 	.word	0x00007820


	//   ....[117]....
        /*0570*/ 	.word	0x000078c0


	//   ....[118]....
        /*0574*/ 	.word	0x00007950


	//   ....[119]....
        /*0578*/ 	.word	0x000079b0


	//   ....[120]....
        /*057c*/ 	.word	0x00007a20


	//   ....[121]....
        /*0580*/ 	.word	0x00007a90


	//   ....[122]....
        /*0584*/ 	.word	0x00007b60


	//   ....[123]....
        /*0588*/ 	.word	0x00007c20


	//   ....[124]....
        /*058c*/ 	.word	0x00007d50


	//   ....[125]....
        /*0590*/ 	.word	0x00007dd0


	//----- nvinfo : EIATTR_EXIT_INSTR_OFFSETS
	.align		4
.L_1553:
        /*0594*/ 	.byte	0x04, 0x1c
        /*0596*/ 	.short	(.L_1555 - .L_1554)


	//   ....[0]....
.L_1554:
        /*0598*/ 	.word	0x00004090


	//   ....[1]....
        /*059c*/ 	.word	0x00006250


	//----- nvinfo : EIATTR_MAX_THREADS
	.align		4
.L_1555:
        /*05a0*/ 	.byte	0x04, 0x05
        /*05a2*/ 	.short	(.L_1557 - .L_1556)
.L_1556:
        /*05a4*/ 	.word	0x00000140
        /*05a8*/ 	.word	0x00000001
        /*05ac*/ 	.word	0x00000001


	//----- nvinfo : EIATTR_CRS_STACK_SIZE
	.align		4
.L_1557:
        /*05b0*/ 	.byte	0x04, 0x1e
        /*05b2*/ 	.short	(.L_1559 - .L_1558)
.L_1558:
        /*05b4*/ 	.word	0x00000000


	//----- nvinfo : EIATTR_CBANK_PARAM_SIZE
	.align		4
.L_1559:
        /*05b8*/ 	.byte	0x03, 0x19
        /*05ba*/ 	.short	0x0060


	//----- nvinfo : EIATTR_PARAM_CBANK
	.align		4
        /*05bc*/ 	.byte	0x04, 0x0a
        /*05be*/ 	.short	(.L_1561 - .L_1560)
	.align		4
.L_1560:
        /*05c0*/ 	.word	index@(.nv.constant0._ZN13group_norm_v218gn_bwd_cuda_kernelI6__halfLi320ELi2ELi32ELi40ELi1024ELb0ELb1ELi32ELi320ELi320ELi4ELb1ELi8ELb0ELb0ELNS_15WgradSyncMethodE3ENS_16CompileConditionILi900EEEEEvPT_S6_S6_PKS5_S8_S8_S8_PKfflPfPj)
        /*05c4*/ 	.short	0x0210
        /*05c6*/ 	.short	0x0060


	//----- nvinfo : EIATTR_SW_WAR
	.align		4
.L_1561:
        /*05c8*/ 	.byte	0x04, 0x36
        /*05ca*/ 	.short	(.L_1563 - .L_1562)
.L_1562:
        /*05cc*/ 	.word	0x00000008
.L_1563:


//--------------------- .nv.info._ZN13group_norm_v218gn_bwd_cuda_kernelI6__halfLi320ELi3ELi32ELi40ELi1024ELb0ELb1ELi32ELi320ELi320ELi4ELb1ELi8ELb0ELb0ELNS_15WgradSyncMethodE3ENS_16CompileConditionILi900EEEEEvPT_S6_S6_PKS5_S8_S8_S8_PKfflPfPj --------------------------
	.section	.nv.info._ZN13group_norm_v218gn_bwd_cuda_kernelI6__halfLi320ELi3ELi32ELi40ELi1024ELb0ELb1ELi32ELi320ELi320ELi4ELb1ELi8ELb0ELb0ELNS_15WgradSyncMethodE3ENS_16CompileConditionILi900EEEEEvPT_S6_S6_PKS5_S8_S8_S8_PKfflPfPj,"",@"SHT_CUDA_INFO"
	.sectionflags	@""
	.align	4


	//----- nvinfo : EIATTR_CUDA_API_VERSION
	.align		4
        /*0000*/ 	.byte	0x04, 0x37
        /*0002*/ 	.short	(.L_1565 - .L_1564)
.L_1564:
        /*0004*/ 	.word	0x00000082


	//----- nvinfo : EIATTR_KPARAM_INFO
	.align		4
.L_1565:
        /*0008*/ 	.byte	0x04, 0x17
        /*000a*/ 	.short	(.L_1567 - .L_1566)
.L_1566:
        /*000c*/ 	.word	0x00000000
        /*0010*/ 	.short	0x000b
        /*0012*/ 	.short	0x0058
        /*0014*/ 	.byte	0x00, 0xf0, 0x21, 0x00


	//----- nvinfo : EIATTR_KPARAM_INFO
	.align		4
.L_1567:
        /*0018*/ 	.byte	0x04, 0x17
        /*001a*/ 	.short	(.L_1569 - .L_1568)
.L_1568:
        /*001c*/ 	.word	0x00000000
        /*0020*/ 	.short	0x000a
        /*0022*/ 	.short	0x0050
        /*0024*/ 	.byte	0x00, 0xf0, 0x21, 0x00


	//----- nvinfo : EIATTR_KPARAM_INFO
	.align		4
.L_1569:
        /*0028*/ 	.byte	0x04, 0x17
        /*002a*/ 	.short	(.L_1571 - .L_1570)
.L_1570:
        /*002c*/ 	.word	0x00000000
        /*0030*/ 	.short	0x0009
        /*0032*/ 	.short	0x0048
        /*0034*/ 	.byte	0x00, 0xf0, 0x21, 0x00


	//----- nvinfo : EIATTR_KPARAM_INFO
	.align		4
.L_1571:
        /*0038*/ 	.byte	0x04, 0x17
        /*003a*/ 	.short	(.L_1573 - .L_1572)
.L_1572:
        /*003c*/ 	.word	0x00000000
        /*0040*/ 	.short	0x0008
        /*0042*/ 	.short	0x0040
        /*0044*/ 	.byte	0x00, 0xf0, 0x11, 0x00


	//----- nvinfo : EIATTR_KPARAM_INFO
	.align		4
.L_1573:
        /*0048*/ 	.byte	0x04, 0x17
        /*004a*/ 	.short	(.L_1575 - .L_1574)
.L_1574:
        /*004c*/ 	.word	0x00000000
        /*0050*/ 	.short	0x0007
        /*0052*/ 	.short	0x0038
        /*0054*/ 	.byte	0x00, 0xf0, 0x21, 0x00


	//----- nvinfo : EIATTR_KPARAM_INFO
	.align		4
.L_1575:
        /*0058*/ 	.byte	0x04, 0x17
        /*005a*/ 	.short	(.L_1577 - .L_1576)
.L_1576:
        /*005c*/ 	.word	0x00000000
        /*0060*/ 	.short	0x0006
        /*0062*/ 	.short	0x0030
        /*0064*/ 	.byte	0x00, 0xf0, 0x21, 0x00


	//----- nvinfo : EIATTR_KPARAM_INFO
	.align		4
.L_1577:
        /*0068*/ 	.byte	0x04, 0x17
        /*006a*/ 	.short	(.L_1579 - .L_1578)
.L_1578:
        /*006c*/ 	.word	0x00000000
        /*0070*/ 	.short	0x0005
        /*0072*/ 	.short	0x0028
        /*0074*/ 	.byte	0x00, 0xf0, 0x21, 0x00


	//----- nvinfo : EIATTR_KPARAM_INFO
	.align		4
.L_1579:
        /*0078*/ 	.byte	0x04, 0x17
        /*007a*/ 	.short	(.L_1581 - .L_1580)
.L_1580:
        /*007c*/ 	.word	0x00000000
        /*0080*/ 	.short	0x0004
        /*0082*/ 	.short	0x0020
        /*0084*/ 	.byte	0x00, 0xf0, 0x21, 0x00


	//----- nvinfo : EIATTR_KPARAM_INFO
	.align		4
.L_1581:
        /*0088*/ 	.byte	0x04, 0x17
        /*008a*/ 	.short	(.L_1583 - .L_1582)
.L_1582:
        /*008c*/ 	.word	0x00000000
        /*0090*/ 	.short	0x0003
        /*0092*/ 	.short	0x0018
        /*0094*/ 	.byte	0x00, 0xf0, 0x21, 0x00


	//----- nvinfo : EIATTR_KPARAM_INFO
	.align		4
.L_1583:
        /*0098*/ 	.byte	0x04, 0x17
        /*009a*/ 	.short	(.L_1585 - .L_1584)
.L_1584:
        /*009c*/ 	.word	0x00000000
        /*00a0*/ 	.short	0x0002
        /*00a2*/ 	.short	0x0010
        /*00a4*/ 	.byte	0x00, 0xf0, 0x21, 0x00


	//----- nvinfo : EIATTR_KPARAM_INFO
	.align		4
.L_1585:
        /*00a8*/ 	.byte	0x04, 0x17
        /*00aa*/ 	.short	(.L_1587 - .L_1586)
.L_1586:
        /*00ac*/ 	.word	0x00000000
        /*00b0*/ 	.short	0x0001
        /*00b2*/ 	.short	0x0008
        /*00b4*/ 	.byte	0x00, 0xf0, 0x21, 0x00


	//----- nvinfo : EIATTR_KPARAM_INFO
	.align		4
.L_1587:
        /*00b8*/ 	.byte	0x04, 0x17
        /*00ba*/ 	.short	(.L_1589 - .L_1588)
.L_1588:
        /*00bc*/ 	.word	0x00000000
        /*00c0*/ 	.short	0x0000
        /*00c2*/ 	.short	0x0000
        /*00c4*/ 	.byte	0x00, 0xf0, 0x21, 0x00


	//----- nvinfo : EIATTR_SPARSE_MMA_MASK
	.align		4
.L_1589:
        /*00c8*/ 	.byte	0x03, 0x50
        /*00ca*/ 	.short	0x0000


	//----- nvinfo : EIATTR_MAXREG_COUNT
	.align		4
        /*00cc*/ 	.byte	0x03, 0x1b
        /*00ce*/ 	.short	0x0040


	//----- nvinfo : EIATTR_NUM_BARRIERS
	.align		4
        /*00d0*/ 	.byte	0x02, 0x4c
        /*00d2*/ 	.byte	0x01
	.zero		1


	//----- nvinfo : EIATTR_ANNOTATIONS
	.align		4
        /*00d4*/ 	.byte	0x04, 0x55
        /*00d6*/ 	.short	(.L_1591 - .L_1590)


	//   ....[0]....
.L_1590:
        /* <DEDUP_REMOVED lines=77> */


	//----- nvinfo : EIATTR_MERCURY_ISA_VERSION
	.align		4
.L_1591:
        /*0598*/ 	.byte	0x03, 0x5f
        /*059a*/ 	.short	0x0101


	//----- nvinfo : EIATTR_COOP_GROUP_MASK_REGIDS
	.align		4
        /*059c*/ 	.byte	0x04, 0x29
        /*059e*/ 	.short	(.L_1593 - .L_1592)


	//   ....[0]....
.L_1592:
        /*05a0*/ 	.word	0xffffffff


	//   ....[1]....
        /*05a4*/ 	.word	0xffffffff


	//   ....[2]....
        /*05a8*/ 	.word	0xffffffff


	//   ....[3]....
        /*05ac*/ 	.word	0xffffffff


	//   ....[4]....
        /*05b0*/ 	.word	0xffffffff


	//   ....[5]....
        /*05b4*/ 	.word	0xffffffff


	//   ....[6]....
        /*05b8*/ 	.word	0xffffffff


	//   ....[7]....
        /*05bc*/ 	.word	0xffffffff


	//   ....[8]....
        /*05c0*/ 	.word	0xffffffff


	//   ....[9]....
        /*05c4*/ 	.word	0xffffffff


	//   ....[10]....
        /*05c8*/ 	.word	0xffffffff


	//   ....[11]....
        /*05cc*/ 	.word	0xffffffff


	//   ....[12]....
        /*05d0*/ 	.word	0xffffffff


	//   ....[13]....
        /*05d4*/ 	.word	0xffffffff


	//   ....[14]....
        /*05d8*/ 	.word	0x05000015


	//   ....[15]....
        /*05dc*/ 	.word	0x05000014


	//   ....[16]....
        /*05e0*/ 	.word	0x05000016


	//   ....[17]....
        /*05e4*/ 	.word	0x05000017


	//   ....[18]....
        /*05e8*/ 	.word	0x05000019


	//   ....[19]....
        /*05ec*/ 	.word	0x05000018


	//   ....[20]....
        /*05f0*/ 	.word	0x0500001a


	//   ....[21]....
        /*05f4*/ 	.word	0x0500000f


	//   ....[22]....
        /*05f8*/ 	.word	0x05000019


	//   ....[23]....
        /*05fc*/ 	.word	0x05000018


	//   ....[24]....
        /*0600*/ 	.word	0x0500001a


	//   ....[25]....
        /*0604*/ 	.word	0x0500001b


	//   ....[26]....
        /*0608*/ 	.word	0x0500001d


	//   ....[27]....
        /*060c*/ 	.word	0x0500001c


	//   ....[28]....
        /*0610*/ 	.word	0x05000020


	//   ....[29]....
        /*0614*/ 	.word	0x0500000f


	//   ....[30]....
        /*0618*/ 	.word	0x05000019


	//   ....[31]....
        /*061c*/ 	.word	0x05000018


	//   ....[32]....
        /*0620*/ 	.word	0x0500001a


	//   ....[33]....
        /*0624*/ 	.word	0x0500001b


	//   ....[34]....
        /*0628*/ 	.word	0x0500001d


	//   ....[35]....
        /*062c*/ 	.word	0x0500001c


	//   ....[36]....
        /*0630*/ 	.word	0x05000020


	//   ....[37]....
        /*0634*/ 	.word	0x0500000f


	//   ....[38]....
        /*0638*/ 	.word	0x05000011


	//   ....[39]....
        /*063c*/ 	.word	0x0500001b


	//   ....[40]....
        /*0640*/ 	.word	0x0500001d


	//   ....[41]....
        /*0644*/ 	.word	0x05000010


	//   ....[42]....
        /*0648*/ 	.word	0x05000023


	//   ....[43]....
        /*064c*/ 	.word	0x05000026


	//   ....[44]....
        /*0650*/ 	.word	0x05000025


	//   ....[45]....
        /*0654*/ 	.word	0x0500001e


	//   ....[46]....
        /*0658*/ 	.word	0x0500001c


	//   ....[47]....
        /*065c*/ 	.word	0x05000016


	//   ....[48]....
        /*0660*/ 	.word	0x0500001b


	//   ....[49]....
        /*0664*/ 	.word	0x05000014


	//   ....[50]....
        /*0668*/ 	.word	0x05000017


	//   ....[51]....
        /*066c*/ 	.word	0x05000018


	//   ....[52]....
        /*0670*/ 	.word	0x0500001a


	//   ....[53]....
        /*0674*/ 	.word	0x05000011


	//   ....[54]....
        /*0678*/ 	.word	0x05000029


	//   ....[55]....
        /*067c*/ 	.word	0x05000018


	//   ....[56]....
        /*0680*/ 	.word	0x05000013


	//   ....[57]....
        /*0684*/ 	.word	0x05000014


	//   ....[58]....
        /*0688*/ 	.word	0x05000012


	//   ....[59]....
        /*068c*/ 	.word	0x05000015


	//   ....[60]....
        /*0690*/ 	.word	0x05000017


	//   ....[61]....
        /*0694*/ 	.word	0x0500000e


	//   ....[62]....
        /*0698*/ 	.word	0x0500002b


	//   ....[63]....
        /*069c*/ 	.word	0x05000028


	//   ....[64]....
        /*06a0*/ 	.word	0x05000020


	//   ....[65]....
        /*06a4*/ 	.word	0x05000022


	//   ....[66]....
        /*06a8*/ 	.word	0x05000021


	//   ....[67]....
        /*06ac*/ 	.word	0x05000027


	//   ....[68]....
        /*06b0*/ 	.word	0x05000023


	//   ....[69]....
        /*06b4*/ 	.word	0x0500001e


	//   ....[70]....
        /*06b8*/ 	.word	0x0500001a


	//   ....[71]....
        /*06bc*/ 	.word	0x0500001a


	//   ....[72]....
        /*06c0*/ 	.word	0x0500001a


	//   ....[73]....
        /*06c4*/ 	.word	0x0500001a


	//   ....[74]....
        /*06c8*/ 	.word	0x0500001a


	//   ....[75]....
        /*06cc*/ 	.word	0x0500001a


	//   ....[76]....
        /*06d0*/ 	.word	0x0500001a


	//   ....[77]....
        /*06d4*/ 	.word	0x0500001a


	//   ....[78]....
        /*06d8*/ 	.word	0x0500001a


	//   ....[79]....
        /*06dc*/ 	.word	0x0500001a


	//   ....[80]....
        /*06e0*/ 	.word	0x0500001a


	//   ....[81]....
        /*06e4*/ 	.word	0x0500001a


	//   ....[82]....
        /*06e8*/ 	.word	0x0500001a


	//   ....[83]....
        /*06ec*/ 	.word	0x0500001a


	//   ....[84]....
        /*06f0*/ 	.word	0x0500001a


	//   ....[85]....
        /*06f4*/ 	.word	0x0500001a


	//   ....[86]....
        /*06f8*/ 	.word	0x0500001a


	//   ....[87]....
        /*06fc*/ 	.word	0x0500001a


	//   ....[88]....
        /*0700*/ 	.word	0x0500001a


	//   ....[89]....
        /*0704*/ 	.word	0x0500001a


	//   ....[90]....
        /*0708*/ 	.word	0x0500001a


	//   ....[91]....
        /*070c*/ 	.word	0x0500001a


	//   ....[92]....
        /*0710*/ 	.word	0x0500001a


	//   ....[93]....
        /*0714*/ 	.word	0x0500001a


	//   ....[94]....
        /*0718*/ 	.word	0x0500001a


	//   ....[95]....
        /*071c*/ 	.word	0x0500001a


	//   ....[96]....
        /*0720*/ 	.word	0x0500001a


	//   ....[97]....
        /*0724*/ 	.word	0x0500001a


	//   ....[98]....
        /*0728*/ 	.word	0x0500001a


	//   ....[99]....
        /*072c*/ 	.word	0x0500001a


	//   ....[100]....
        /*0730*/ 	.word	0x0500001a


	//   ....[101]....
        /*0734*/ 	.word	0x0500001a


	//   ....[102]....
        /*0738*/ 	.word	0x0500001a


	//   ....[103]....
        /*073c*/ 	.word	0x0500001a


	//   ....[104]....
        /*0740*/ 	.word	0x0500001a


	//   ....[105]....
        /*0744*/ 	.word	0x0500001a


	//   ....[106]....
        /*0748*/ 	.word	0x0500001a


	//   ....[107]....
        /*074c*/ 	.word	0x0500001a


	//   ....[108]....
        /*0750*/ 	.word	0x0500001a


	//   ....[109]....
        /*0754*/ 	.word	0x0500001a


	//   ....[110]....
        /*0758*/ 	.word	0x0500001a


	//   ....[111]....
        /*075c*/ 	.word	0x0500001a


	//   ....[112]....
        /*0760*/ 	.word	0x0500001a


	//   ....[113]....
        /*0764*/ 	.word	0x0500001a


	//   ....[114]....
        /*0768*/ 	.word	0x0500001a


	//   ....[115]....
        /*076c*/ 	.word	0x0500001a


	//   ....[116]....
        /*0770*/ 	.word	0x0500001a


	//   ....[117]....
        /*0774*/ 	.word	0x0500001a


	//   ....[118]....
        /*0778*/ 	.word	0x0500001a


	//   ....[119]....
        /*077c*/ 	.word	0x0500001a


	//   ....[120]....
        /*0780*/ 	.word	0x0500001a


	//   ....[121]....
        /*0784*/ 	.word	0x0500001a


	//   ....[122]....
        /*0788*/ 	.word	0x0500001a


	//   ....[123]....
        /*078c*/ 	.word	0x0500001a


	//   ....[124]....
        /*0790*/ 	.word	0x0500001a


	//   ....[125]....
        /*0794*/ 	.word	0x0500001a


	//----- nvinfo : EIATTR_COOP_GROUP_INSTR_OFFSETS
	.align		4
.L_1593:
        /*0798*/ 	.byte	0x04, 0x28
        /*079a*/ 	.short	(.L_1595 - .L_1594)


	//   ....[0]....
.L_1594:
        /*079c*/ 	.word	0x000030e0


	//   ....[1]....
        /*07a0*/ 	.word	0x00003100


	//   ....[2]....
        /*07a4*/ 	.word	0x00003140


	//   ....[3]....
        /*07a8*/ 	.word	0x00003150


	//   ....[4]....
        /*07ac*/ 	.word	0x00003850


	//   ....[5]....
        /*07b0*/ 	.word	0x00003870


	//   ....[6]....
        /*07b4*/ 	.word	0x00003890


	//   ....[7]....
        /*07b8*/ 	.word	0x000038b0


	//   ....[8]....
        /*07bc*/ 	.word	0x000038d0


	//   ....[9]....
        /*07c0*/ 	.word	0x000038f0


	//   ....[10]....
        /*07c4*/ 	.word	0x00003910


	//   ....[11]....
        /*07c8*/ 	.word	0x00003930


	//   ....[12]....
        /*07cc*/ 	.word	0x00003950


	//   ....[13]....
        /*07d0*/ 	.word	0x00003970


	//   ....[14]....
        /*07d4*/ 	.word	0x00005860


	//   ....[15]....
        /*07d8*/ 	.word	0x00005890


	//   ....[16]....
        /*07dc*/ 	.word	0x000058e0


	//   ....[17]....
        /*07e0*/ 	.word	0x00005900


	//   ....[18]....
        /*07e4*/ 	.word	0x00005930


	//   ....[19]....
        /*07e8*/ 	.word	0x00005940


	//   ....[20]....
        /*07ec*/ 	.word	0x00005970


	//   ....[21]....
        /*07f0*/ 	.word	0x00005980


	//   ....[22]....
        /*07f4*/ 	.word	0x00005b40


	//   ....[23]....
        /*07f8*/ 	.word	0x00005b70


	//   ....[24]....
        /*07fc*/ 	.word	0x00005bc0


	//   ....[25]....
        /*0800*/ 	.word	0x00005be0


	//   ....[26]....
        /*0804*/ 	.word	0x00005c10


	//   ....[27]....
        /*0808*/ 	.word	0x00005c20


	//   ....[28]....
        /*080c*/ 	.word	0x00005c50


	//   ....[29]....
        /*0810*/ 	.word	0x00005c60


	//   ....[30]....
        /*0814*/ 	.word	0x00005dd0


	//   ....[31]....
        /*0818*/ 	.word	0x00005e00


	//   ....[32]....
        /*081c*/ 	.word	0x00005e50


	//   ....[33]....
        /*0820*/ 	.word	0x00005e70


	//   ....[34]....
        /*0824*/ 	.word	0x00005ea0


	//   ....[35]....
        /*0828*/ 	.word	0x00005eb0


	//   ....[36]....
        /*082c*/ 	.word	0x00005ee0


	//   ....[37]....
        /*0830*/ 	.word	0x00005ef0


	//   ....[38]....
        /*0834*/ 	.word	0x000061c0


	//   ....[39]....
        /*0838*/ 	.word	0x00006200


	//   ....[40]....
        /*083c*/ 	.word	0x000062f0


	//   ....[41]....
        /*0840*/ 	.word	0x00006330


	//   ....[42]....
        /*0844*/ 	.word	0x00006370


	//   ....[43]....
        /*0848*/ 	.word	0x000063a0


	//   ....[44]....
        /*084c*/ 	.word	0x000063b0


	//   ....[45]....
        /*0850*/ 	.word	0x000063e0


	//   ....[46]....
        /*0854*/ 	.word	0x00006400


	//   ....[47]....
        /*0858*/ 	.word	0x00006430


	//   ....[48]....
        /*085c*/ 	.word	0x000064a0


	//   ....[49]....
        /*0860*/ 	.word	0x000064e0


	//   ....[50]....
        /*0864*/ 	.word	0x00006520


	//   ....[51]....
        /*0868*/ 	.word	0x00006530


	//   ....[52]....
        /*086c*/ 	.word	0x00006550


	//   ....[53]....
        /*0870*/ 	.word	0x00006570


	//   ....[54]....
        /*0874*/ 	.word	0x00006590


	//   ....[55]....
        /*0878*/ 	.word	0x000065d0


	//   ....[56]....
        /*087c*/ 	.word	0x00006600


	//   ....[57]....
        /*0880*/ 	.word	0x00006640


	//   ....[58]....
        /*0884*/ 	.word	0x00006660


	//   ....[59]....
        /*0888*/ 	.word	0x00006690


	//   ....[60]....
        /*088c*/ 	.word	0x000066b0


	//   ....[61]....
        /*0890*/ 	.word	0x000066d0


	//   ....[62]....
        /*0894*/ 	.word	0x00006710


	//   ....[63]....
        /*0898*/ 	.word	0x00006730


	//   ....[64]....
        /*089c*/ 	.word	0x00006760


	//   ....[65]....
        /*08a0*/ 	.word	0x00006790


	//   ....[66]....
        /*08a4*/ 	.word	0x000067b0


	//   ....[67]....
        /*08a8*/ 	.word	0x000067e0


	//   ....[68]....
        /*08ac*/ 	.word	0x000068e0


	//   ....[69]....
        /*08b0*/ 	.word	0x00006950


	//   ....[70]....
        /*08b4*/ 	.word	0x00006b40


	//   ....[71]....
        /*08b8*/ 	.word	0x00006b90


	//   ....[72]....
        /*08bc*/ 	.word	0x00006c00


	//   ....[73]....
        /*08c0*/ 	.word	0x00006c60


	//   ....[74]....
        /*08c4*/ 	.word	0x00006cd0


	//   ....[75]....
        /*08c8*/ 	.word	0x00006d30


	//   ....[76]....
        /*08cc*/ 	.word	0x00006da0


	//   ....[77]....
        /*08d0*/ 	.word	0x00006e00


	//   ....[78]....
        /*08d4*/ 	.word	0x00006ea0


	//   ....[79]....
        /*08d8*/ 	.word	0x00006f30


	//   ....[80]....
        /*08dc*/ 	.word	0x00006fa0


	//   ....[81]....
        /*08e0*/ 	.word	0x00007000


	//   ....[82]....
        /*08e4*/ 	.word	0x00007070


	//   ....[83]....
        /*08e8*/ 	.word	0x000070d0


	//   ....[84]....
        /*08ec*/ 	.word	0x00007140


	//   ....[85]....
        /*08f0*/ 	.word	0x000071a0


	//   ....[86]....
        /*08f4*/ 	.word	0x00007240


	//   ....[87]....
        /*08f8*/ 	.word	0x000072d0


	//   ....[88]....
        /*08fc*/ 	.word	0x00007340


	//   ....[89]....
        /*0900*/ 	.word	0x000073a0


	//   ....[90]....
        /*0904*/ 	.word	0x00007410


	//   ....[91]....
        /*0908*/ 	.word	0x00007470


	//   ....[92]....
        /*090c*/ 	.word	0x000074e0


	//   ....[93]....
        /*0910*/ 	.word	0x00007540


	//   ....[94]....
        /*0914*/ 	.word	0x000075e0


	//   ....[95]....
        /*0918*/ 	.word	0x00007690


	//   ....[96]....
        /*091c*/ 	.word	0x000077a0


	//   ....[97]....
        /*0920*/ 	.word	0x000077f0


	//   ....[98]....
        /*0924*/ 	.word	0x000078d0


	//   ....[99]....
        /*0928*/ 	.word	0x00007930


	//   ....[100]....
        /*092c*/ 	.word	0x000079c0


	//   ....[101]....
        /*0930*/ 	.word	0x00007a10


	//   ....[102]....
        /*0934*/ 	.word	0x00007a80


	//   ....[103]....
        /*0938*/ 	.word	0x00007ae0


	//   ....[104]....
        /*093c*/ 	.word	0x00007b50


	//   ....[105]....
        /*0940*/ 	.word	0x00007bb0


	//   ....[106]....
        /*0944*/ 	.word	0x00007c20


	//   ....[107]....
        /*0948*/ 	.word	0x00007c80


	//   ....[108]....
        /*094c*/ 	.word	0x00007d00


	//   ....[109]....
        /*0950*/ 	.word	0x00007d70


	//   ....[110]....
        /*0954*/ 	.word	0x00007de0


	//   ....[111]....
        /*0958*/ 	.word	0x00007e40


	//   ....[112]....
        /*095c*/ 	.word	0x00007ec0


	//   ....[113]....
        /*0960*/ 	.word	0x00007f40


	//   ....[114]....
        /*0964*/ 	.word	0x00007fe0


	//   ....[115]....
        /*0968*/ 	.word	0x00008050


	//   ....[116]....
        /*096c*/ 	.word	0x000080e0


	//   ....[117]....
        /*0970*/ 	.word	0x00008170


	//   ....[118]....
        /*0974*/ 	.word	0x000081e0


	//   ....[119]....
        /*0978*/ 	.word	0x00008240


	//   ....[120]....
        /*097c*/ 	.word	0x000082b0


	//   ....[121]....
        /*0980*/ 	.word	0x00008330


	//   ....[122]....
        /*0984*/ 	.word	0x000083f0


	//   ....[123]....
        /*0988*/ 	.word	0x000084c0


	//   ....[124]....
        /*098c*/ 	.word	0x000085a0


	//   ....[125]....
        /*0990*/ 	.word	0x00008650


	//----- nvinfo : EIATTR_EXIT_INSTR_OFFSETS
	.align		4
.L_1595:
        /*0994*/ 	.byte	0x04, 0x1c
        /*0996*/ 	.short	(.L_1597 - .L_1596)


	//   ....[0]....
.L_1596:
        /*0998*/ 	.word	0x000048a0


	//   ....[1]....
        /*099c*/ 	.word	0x00006ae0


	//----- nvinfo : EIATTR_MAX_THREADS
	.align		4
.L_1597:
        /*09a0*/ 	.byte	0x04, 0x05
        /*09a2*/ 	.short	(.L_1599 - .L_1598)
.L_1598:
        /*09a4*/ 	.word	0x00000140
        /*09a8*/ 	.word	0x00000001
        /*09ac*/ 	.word	0x00000001


	//----- nvinfo : EIATTR_CRS_STACK_SIZE
	.align		4
.L_1599:
        /*09b0*/ 	.byte	0x04, 0x1e
        /*09b2*/ 	.short	(.L_1601 - .L_1600)
.L_1600:
        /*09b4*/ 	.word	0x00000000


	//----- nvinfo : EIATTR_CBANK_PARAM_SIZE
	.align		4
.L_1601:
        /*09b8*/ 	.byte	0x03, 0x19
        /*09ba*/ 	.short	0x0060


	//----- nvinfo : EIATTR_PARAM_CBANK
	.align		4
        /*09bc*/ 	.byte	0x04, 0x0a
        /*09be*/ 	.short	(.L_1603 - .L_1602)
	.align		4
.L_1602:
        /*09c0*/ 	.word	index@(.nv.constant0._ZN13group_norm_v218gn_bwd_cuda_kernelI6__halfLi320ELi3ELi32ELi40ELi1024ELb0ELb1ELi32ELi320ELi320ELi4ELb1ELi8ELb0ELb0ELNS_15WgradSyncMethodE3ENS_16CompileConditionILi900EEEEEvPT_S6_S6_PKS5_S8_S8_S8_PKfflPfPj)
        /*09c4*/ 	.short	0x0210
        /*09c6*/ 	.short	0x0060


	//----- nvinfo : EIATTR_SW_WAR
	.align		4
.L_1603:
        /*09c8*/ 	.byte	0x04, 0x36
        /*09ca*/ 	.short	(.L_1605 - .L_1604)
.L_1604:
        /*09cc*/ 	.word	0x00000008
.L_1605:


//--------------------- .nv.info._ZN13group_norm_v218gn_bwd_cuda_kernelI6__halfLi320ELi3ELi32ELi40ELi1024ELb0ELb1ELi32ELi320ELi320ELi4ELb1ELi12ELb0ELb0ELNS_15WgradSyncMethodE3ENS_16CompileConditionILi900EEEEEvPT_S6_S6_PKS5_S8_S8_S8_PKfflPfPj --------------------------
	.section	.nv.info._ZN13group_norm_v218gn_bwd_cuda_kernelI6__halfLi320ELi3ELi32ELi40ELi1024ELb0ELb1ELi32ELi320ELi320ELi4ELb1ELi12ELb0ELb0ELNS_15WgradSyncMethodE3ENS_16CompileConditionILi900EEEEEvPT_S6_S6_PKS5_S8_S8_S8_PKfflPfPj,"",@"SHT_CUDA_INFO"
	.sectionflags	@""
	.align	4


	//----- nvinfo : EIATTR_CUDA_API_VERSION
	.align		4
        /*0000*/ 	.byte	0x04, 0x37
        /*0002*/ 	.short	(.L_1607 - .L_1606)
.L_1606:
        /*0004*/ 	.word	0x00000082


	//----- nvinfo : EIATTR_KPARAM_INFO
	.align		4
.L_1607:
        /*0008*/ 	.byte	0x04, 0x17
        /*000a*/ 	.short	(.L_1609 - .L_1608)
.L_1608:
        /*000c*/ 	.word	0x00000000
        /*0010*/ 	.short	0x000b
        /*0012*/ 	.short	0x0058
        /*0014*/ 	.byte	0x00, 0xf0, 0x21, 0x00


	//----- nvinfo : EIATTR_KPARAM_INFO
	.align		4
.L_1609:
        /*0018*/ 	.byte	0x04, 0x17
        /*001a*/ 	.short	(.L_1611 - .L_1610)
.L_1610:
        /*001c*/ 	.word	0x00000000
        /*0020*/ 	.short	0x000a
        /*0022*/ 	.short	0x0050
        /*0024*/ 	.byte	0x00, 0xf0, 0x21, 0x00


	//----- nvinfo : EIATTR_KPARAM_INFO
	.align		4
.L_1611:
        /*0028*/ 	.byte	0x04, 0x17
        /*002a*/ 	.short	(.L_1613 - .L_1612)
.L_1612:
        /*002c*/ 	.word	0x00000000
        /*0030*/ 	.short	0x0009
        /*0032*/ 	.short	0x0048
        /*0034*/ 	.byte	0x00, 0xf0, 0x21, 0x00


	//----- nvinfo : EIATTR_KPARAM_INFO
	.align		4
.L_1613:
        /*0038*/ 	.byte	0x04, 0x17
        /*003a*/ 	.short	(.L_1615 - .L_1614)
.L_1614:
        /*003c*/ 	.word	0x00000000
        /*0040*/ 	.short	0x0008
        /*0042*/ 	.short	0x0040
        /*0044*/ 	.byte	0x00, 0xf0, 0x11, 0x00


	//----- nvinfo : EIATTR_KPARAM_INFO
	.align		4
.L_1615:
        /*0048*/ 	.byte	0x04, 0x17
        /*004a*/ 	.short	(.L_1617 - .L_1616)
.L_1616:
        /*004c*/ 	.word	0x00000000
        /*0050*/ 	.short	0x0007
        /*0052*/ 	.short	0x0038
        /*0054*/ 	.byte	0x00, 0xf0, 0x21, 0x00


	//----- nvinfo : EIATTR_KPARAM_INFO
	.align		4
.L_1617:
        /*0058*/ 	.byte	0x04, 0x17
        /*005a*/ 	.short	(.L_1619 - .L_1618)
.L_1618:
        /*005c*/ 	.word	0x00000000
        /*0060*/ 	.short	0x0006
        /*0062*/ 	.short	0x0030
        /*0064*/ 	.byte	0x00, 0xf0, 0x21, 0x00


	//----- nvinfo : EIATTR_KPARAM_INFO
	.align		4
.L_1619:
        /*0068*/ 	.byte	0x04, 0x17
        /*006a*/ 	.short	(.L_1621 - .L_1620)
.L_1620:
        /*006c*/ 	.word	0x00000000
        /*0070*/ 	.short	0x0005
        /*0072*/ 	.short	0x0028
        /*0074*/ 	.byte	0x00, 0xf0, 0x21, 0x00


	//----- nvinfo : EIATTR_KPARAM_INFO
	.align		4
.L_1621:
        /*0078*/ 	.byte	0x04, 0x17
        /*007a*/ 	.short	(.L_1623 - .L_1622)
.L_1622:
        /*007c*/ 	.word	0x00000000
        /*0080*/ 	.short	0x0004
        /*0082*/ 	.short	0x0020
        /*0084*/ 	.byte	0x00, 0xf0, 0x21, 0x00


	//----- nvinfo : EIATTR_KPARAM_INFO
	.align		4
.L_1623:
        /*0088*/ 	.byte	0x04, 0x17
        /*008a*/ 	.short	(.L_1625 - .L_1624)
.L_1624:
        /*008c*/ 	.word	0x00000000
        /*0090*/ 	.short	0x0003
        /*0092*/ 	.short	0x0018
        /*0094*/ 	.byte	0x00, 0xf0, 0x21, 0x00


	//----- nvinfo : EIATTR_KPARAM_INFO
	.align		4
.L_1625:
        /*0098*/ 	.byte	0x04, 0x17
        /*009a*/ 	.short	(.L_1627 - .L_1626)
.L_1626:
        /*009c*/ 	.word	0x00000000
        /*00a0*/ 	.short	0x0002
        /*00a2*/ 	.short	0x0010
        /*00a4*/ 	.byte	0x00, 0xf0, 0x21, 0x00


	//----- nvinfo : EIATTR_KPARAM_INFO
	.align		4
.L_1627:
        /*00a8*/ 	.byte	0x04, 0x17
        /*00aa*/ 	.short	(.L_1629 - .L_1628)
.L_1628:
        /*00ac*/ 	.word	0x00000000
        /*00b0*/ 	.short	0x0001
        /*00b2*/ 	.short	0x0008
        /*00b4*/ 	.byte	0x00, 0xf0, 0x21, 0x00


	//----- nvinfo : EIATTR_KPARAM_INFO
	.align		4
.L_1629:
        /*00b8*/ 	.byte	0x04, 0x17
        /*00ba*/ 	.short	(.L_1631 - .L_1630)
.L_1630:
        /*00bc*/ 	.word	0x00000000
        /*00c0*/ 	.short	0x0000
        /*00c2*/ 	.short	0x0000
        /*00c4*/ 	.byte	0x00, 0xf0, 0x21, 0x00


	//----- nvinfo : EIATTR_SPARSE_MMA_MASK
	.align		4
.L_1631:
        /*00c8*/ 	.byte	0x03, 0x50
        /*00ca*/ 	.short	0x0000


	//----- nvinfo : EIATTR_MAXREG_COUNT
	.align		4
        /*00cc*/ 	.byte	0x03, 0x1b
        /*00ce*/ 	.short	0x0040


	//----- nvinfo : EIATTR_NUM_BARRIERS
	.align		4
        /*00d0*/ 	.byte	0x02, 0x4c
        /*00d2*/ 	.byte	0x01
	.zero		1


	//----- nvinfo : EIATTR_ANNOTATIONS
	.align		4
        /*00d4*/ 	.byte	0x04, 0x55
        /*00d6*/ 	.short	(.L_1633 - .L_1632)


	//   ....[0]....
.L_1632:
        /* <DEDUP_REMOVED lines=77> */


	//----- nvinfo : EIATTR_MERCURY_ISA_VERSION
	.align		4
.L_1633:
        /*0598*/ 	.byte	0x03, 0x5f
        /*059a*/ 	.short	0x0101


	//----- nvinfo : EIATTR_COOP_GROUP_MASK_REGIDS
	.align		4
        /*059c*/ 	.byte	0x04, 0x29
        /*059e*/ 	.short	(.L_1635 - .L_1634)


	//   ....[0]....
.L_1634:
        /*05a0*/ 	.word	0xffffffff


	//   ....[1]....
        /*05a4*/ 	.word	0xffffffff


	//   ....[2]....
        /*05a8*/ 	.word	0xffffffff


	//   ....[3]....
        /*05ac*/ 	.word	0xffffffff


	//   ....[4]....
        /*05b0*/ 	.word	0xffffffff


	//   ....[5]....
        /*05b4*/ 	.word	0xffffffff


	//   ....[6]....
        /*05b8*/ 	.word	0xffffffff


	//   ....[7]....
        /*05bc*/ 	.word	0xffffffff


	//   ....[8]....
        /*05c0*/ 	.word	0xffffffff


	//   ....[9]....
        /*05c4*/ 	.word	0xffffffff


	//   ....[10]....
        /*05c8*/ 	.word	0xffffffff


	//   ....[11]....
        /*05cc*/ 	.word	0xffffffff


	//   ....[12]....
        /*05d0*/ 	.word	0xffffffff


	//   ....[13]....
        /*05d4*/ 	.word	0xffffffff


	//   ....[14]....
        /*05d8*/ 	.word	0x05000015


	//   ....[15]....
        /*05dc*/ 	.word	0x05000014


	//   ....[16]....
        /*05e0*/ 	.word	0x05000016


	//   ....[17]....
        /*05e4*/ 	.word	0x05000017


	//   ....[18]....
        /*05e8*/ 	.word	0x05000019


	//   ....[19]....
        /*05ec*/ 	.word	0x05000018


	//   ....[20]....
        /*05f0*/ 	.word	0x0500001a


	//   ....[21]....
        /*05f4*/ 	.word	0x0500000f


	//   ....[22]....
        /*05f8*/ 	.word	0x05000019


	//   ....[23]....
        /*05fc*/ 	.word	0x05000018


	//   ....[24]....
        /*0600*/ 	.word	0x0500001a


	//   ....[25]....
        /*0604*/ 	.word	0x0500001b


	//   ....[26]....
        /*0608*/ 	.word	0x0500001d


	//   ....[27]....
        /*060c*/ 	.word	0x0500001c


	//   ....[28]....
        /*0610*/ 	.word	0x05000020


	//   ....[29]....
        /*0614*/ 	.word	0x0500000f


	//   ....[30]....
        /*0618*/ 	.word	0x05000019


	//   ....[31]....
        /*061c*/ 	.word	0x05000018


	//   ....[32]....
        /*0620*/ 	.word	0x0500001a


	//   ....[33]....
        /*0624*/ 	.word	0x0500001b


	//   ....[34]....
        /*0628*/ 	.word	0x0500001d


	//   ....[35]....
        /*062c*/ 	.word	0x0500001c


	//   ....[36]....
        /*0630*/ 	.word	0x05000020


	//   ....[37]....
        /*0634*/ 	.word	0x0500000f


	//   ....[38]....
        /*0638*/ 	.word	0x05000011


	//   ....[39]....
        /*063c*/ 	.word	0x0500001b


	//   ....[40]....
        /*0640*/ 	.word	0x0500001d


	//   ....[41]....
        /*0644*/ 	.word	0x05000010


	//   ....[42]....
        /*0648*/ 	.word	0x05000023


	//   ....[43]....
        /*064c*/ 	.word	0x05000026


	//   ....[44]....
        /*0650*/ 	.word	0x05000025


	//   ....[45]....
        /*0654*/ 	.word	0x0500001e


	//   ....[46]....
        /*0658*/ 	.word	0x0500001c


	//   ....[47]....
        /*065c*/ 	.word	0x05000016


	//   ....[48]....
        /*0660*/ 	.word	0x0500001b


	//   ....[49]....
        /*0664*/ 	.word	0x05000014


	//   ....[50]....
        /*0668*/ 	.word	0x05000017


	//   ....[51]....
        /*066c*/ 	.word	0x05000018


	//   ....[52]....
        /*0670*/ 	.word	0x0500001a


	//   ....[53]....
        /*0674*/ 	.word	0x05000011


	//   ....[54]....
        /*0678*/ 	.word	0x05000029


	//   ....[55]....
        /*067c*/ 	.word	0x05000018


	//   ....[56]....
        /*0680*/ 	.word	0x05000013


	//   ....[57]....
        /*0684*/ 	.word	0x05000014


	//   ....[58]....
        /*0688*/ 	.word	0x05000012


	//   ....[59]....
        /*068c*/ 	.word	0x05000015


	//   ....[60]....
        /*0690*/ 	.word	0x05000017


	//   ....[61]....
        /*0694*/ 	.word	0x0500000e


	//   ....[62]....
        /*0698*/ 	.word	0x0500002b


	//   ....[63]....
        /*069c*/ 	.word	0x05000028


	//   ....[64]....
        /*06a0*/ 	.word	0x05000020


	//   ....[65]....
        /*06a4*/ 	.word	0x05000022


	//   ....[66]....
        /*06a8*/ 	.word	0x05000021


	//   ....[67]....
        /*06ac*/ 	.word	0x05000027


	//   ....[68]....
        /*06b0*/ 	.word	0x05000023


	//   ....[69]....
        /*06b4*/ 	.word	0x0500001e


	//   ....[70]....
        /*06b8*/ 	.word	0x0500001a


	//   ....[71]....
        /*06bc*/ 	.word	0x0500001a


	//   ....[72]....
        /*06c0*/ 	.word	0x0500001a


	//   ....[73]....
        /*06c4*/ 	.word	0x0500001a


	//   ....[74]....
        /*06c8*/ 	.word	0x0500001a


	//   ....[75]....
        /*06cc*/ 	.word	0x0500001a


	//   ....[76]....
        /*06d0*/ 	.word	0x0500001a


	//   ....[77]....
        /*06d4*/ 	.word	0x0500001a


	//   ....[78]....
        /*06d8*/ 	.word	0x0500001a


	//   ....[79]....
        /*06dc*/ 	.word	0x0500001a


	//   ....[80]....
        /*06e0*/ 	.word	0x0500001a


	//   ....[81]....
        /*06e4*/ 	.word	0x0500001a


	//   ....[82]....
        /*06e8*/ 	.word	0x0500001a


	//   ....[83]....
        /*06ec*/ 	.word	0x0500001a


	//   ....[84]....
        /*06f0*/ 	.word	0x0500001a


	//   ....[85]....
        /*06f4*/ 	.word	0x0500001a


	//   ....[86]....
        /*06f8*/ 	.word	0x0500001a


	//   ....[87]....
        /*06fc*/ 	.word	0x0500001a


	//   ....[88]....
        /*0700*/ 	.word	0x0500001a


	//   ....[89]....
        /*0704*/ 	.word	0x0500001a


	//   ....[90]....
        /*0708*/ 	.word	0x0500001a


	//   ....[91]....
        /*070c*/ 	.word	0x0500001a


	//   ....[92]....
        /*0710*/ 	.word	0x0500001a


	//   ....[93]....
        /*0714*/ 	.word	0x0500001a


	//   ....[94]....
        /*0718*/ 	.word	0x0500001a


	//   ....[95]....
        /*071c*/ 	.word	0x0500001a


	//   ....[96]....
        /*0720*/ 	.word	0x0500001a


	//   ....[97]....
        /*0724*/ 	.word	0x0500001a


	//   ....[98]....
        /*0728*/ 	.word	0x0500001a


	//   ....[99]....
        /*072c*/ 	.word	0x0500001a


	//   ....[100]....
        /*0730*/ 	.word	0x0500001a


	//   ....[101]....
        /*0734*/ 	.word	0x0500001a


	//   ....[102]....
        /*0738*/ 	.word	0x0500001a


	//   ....[103]....
        /*073c*/ 	.word	0x0500001a


	//   ....[104]....
        /*0740*/ 	.word	0x0500001a


	//   ....[105]....
        /*0744*/ 	.word	0x0500001a


	//   ....[106]....
        /*0748*/ 	.word	0x0500001a


	//   ....[107]....
        /*074c*/ 	.word	0x0500001a


	//   ....[108]....
        /*0750*/ 	.word	0x0500001a


	//   ....[109]....
        /*0754*/ 	.word	0x0500001a


	//   ....[110]....
        /*0758*/ 	.word	0x0500001a


	//   ....[111]....
        /*075c*/ 	.word	0x0500001a


	//   ....[112]....
        /*0760*/ 	.word	0x0500001a


	//   ....[113]....
        /*0764*/ 	.word	0x0500001a


	//   ....[114]....
        /*0768*/ 	.word	0x0500001a


	//   ....[115]....
        /*076c*/ 	.word	0x0500001a


	//   ....[116]....
        /*0770*/ 	.word	0x0500001a


	//   ....[117]....
        /*0774*/ 	.word	0x0500001a


	//   ....[118]....
        /*0778*/ 	.word	0x0500001a


	//   ....[119]....
        /*077c*/ 	.word	0x0500001a


	//   ....[120]....
        /*0780*/ 	.word	0x0500001a


	//   ....[121]....
        /*0784*/ 	.word	0x0500001a


	//   ....[122]....
        /*0788*/ 	.word	0x0500001a


	//   ....[123]....
        /*078c*/ 	.word	0x0500001a


	//   ....[124]....
        /*0790*/ 	.word	0x0500001a


	//   ....[125]....
        /*0794*/ 	.word	0x0500001a


	//----- nvinfo : EIATTR_COOP_GROUP_INSTR_OFFSETS
	.align		4
.L_1635:
        /*0798*/ 	.byte	0x04, 0x28
        /*079a*/ 	.short	(.L_1637 - .L_1636)


	//   ....[0]....
.L_1636:
        /*079c*/ 	.word	0x000030e0


	//   ....[1]....
        /*07a0*/ 	.word	0x00003100


	//   ....[2]....
        /*07a4*/ 	.word	0x00003140


	//   ....[3]....
        /*07a8*/ 	.word	0x00003150


	//   ....[4]....
        /*07ac*/ 	.word	0x00003850


	//   ....[5]....
        /*07b0*/ 	.word	0x00003870


	//   ....[6]....
        /*07b4*/ 	.word	0x00003890


	//   ....[7]....
        /*07b8*/ 	.word	0x000038b0


	//   ....[8]....
        /*07bc*/ 	.word	0x000038d0


	//   ....[9]....
        /*07c0*/ 	.word	0x000038f0


	//   ....[10]....
        /*07c4*/ 	.word	0x00003910


	//   ....[11]....
        /*07c8*/ 	.word	0x00003930


	//   ....[12]....
        /*07cc*/ 	.word	0x00003950


	//   ....[13]....
        /*07d0*/ 	.word	0x00003970


	//   ....[14]....
        /*07d4*/ 	.word	0x00005860


	//   ....[15]....
        /*07d8*/ 	.word	0x00005890


	//   ....[16]....
        /*07dc*/ 	.word	0x000058e0


	//   ....[17]....
        /*07e0*/ 	.word	0x00005900


	//   ....[18]....
        /*07e4*/ 	.word	0x00005930


	//   ....[19]....
        /*07e8*/ 	.word	0x00005940


	//   ....[20]....
        /*07ec*/ 	.word	0x00005970


	//   ....[21]....
        /*07f0*/ 	.word	0x00005980


	//   ....[22]....
        /*07f4*/ 	.word	0x00005b40


	//   ....[23]....
        /*07f8*/ 	.word	0x00005b70


	//   ....[24]....
        /*07fc*/ 	.word	0x00005bc0


	//   ....[25]....
        /*0800*/ 	.word	0x00005be0


	//   ....[26]....
        /*0804*/ 	.word	0x00005c10


	//   ....[27]....
        /*0808*/ 	.word	0x00005c20


	//   ....[28]....
        /*080c*/ 	.word	0x00005c50


	//   ....[29]....
        /*0810*/ 	.word	0x00005c60


	//   ....[30]....
        /*0814*/ 	.word	0x00005dd0


	//   ....[31]....
        /*0818*/ 	.word	0x00005e00


	//   ....[32]....
        /*081c*/ 	.word	0x00005e50


	//   ....[33]....
        /*0820*/ 	.word	0x00005e70


	//   ....[34]....
        /*0824*/ 	.word	0x00005ea0


	//   ....[35]....
        /*0828*/ 	.word	0x00005eb0


	//   ....[36]....
        /*082c*/ 	.word	0x00005ee0


	//   ....[37]....
        /*0830*/ 	.word	0x00005ef0


	//   ....[38]....
        /*0834*/ 	.word	0x000061c0


	//   ....[39]....
        /*0838*/ 	.word	0x00006200


	//   ....[40]....
        /*083c*/ 	.word	0x000062f0


	//   ....[41]....
        /*0840*/ 	.word	0x00006330


	//   ....[42]....
        /*0844*/ 	.word	0x00006370


	//   ....[43]....
        /*0848*/ 	.word	0x000063a0


	//   ....[44]....
        /*084c*/ 	.word	0x000063b0


	//   ....[45]....
        /*0850*/ 	.word	0x000063e0


	//   ....[46]....
        /*0854*/ 	.word	0x00006400


	//   ....[47]....
        /*0858*/ 	.word	0x00006430


	//   ....[48]....
        /*085c*/ 	.word	0x000064a0


	//   ....[49]....
        /*0860*/ 	.word	0x000064e0


	//   ....[50]....
        /*0864*/ 	.word	0x00006520


	//   ....[51]....
        /*0868*/ 	.word	0x00006530


	//   ....[52]....
        /*086c*/ 	.word	0x00006550


	//   ....[53]....
        /*0870*/ 	.word	0x00006570


	//   ....[54]....
        /*0874*/ 	.word	0x00006590


	//   ....[55]....
        /*0878*/ 	.word	0x000065d0


	//   ....[56]....
        /*087c*/ 	.word	0x00006600


	//   ....[57]....
        /*0880*/ 	.word	0x00006640


	//   ....[58]....
        /*0884*/ 	.word	0x00006660


	//   ....[59]....
        /*0888*/ 	.word	0x00006690


	//   ....[60]....
        /*088c*/ 	.word	0x000066b0


	//   ....[61]....
        /*0890*/ 	.word	0x000066d0


	//   ....[62]....
        /*0894*/ 	.word	0x00006710


	//   ....[63]....
        /*0898*/ 	.word	0x00006730


	//   ....[64]....
        /*089c*/ 	.word	0x00006760


	//   ....[65]....
        /*08a0*/ 	.word	0x00006790


	//   ....[66]....
        /*08a4*/ 	.word	0x000067b0


	//   ....[67]....
        /*08a8*/ 	.word	0x000067e0


	//   ....[68]....
        /*08ac*/ 	.word	0x000068e0


	//   ....[69]....
        /*08b0*/ 	.word	0x00006950


	//   ....[70]....
        /*08b4*/ 	.word	0x00006b40


	//   ....[71]....
        /*08b8*/ 	.word	0x00006b90


	//   ....[72]....
        /*08bc*/ 	.word	0x00006c00


	//   ....[73]....
        /*08c0*/ 	.word	0x00006c60


	//   ....[74]....
        /*08c4*/ 	.word	0x00006cd0


	//   ....[75]....
        /*08c8*/ 	.word	0x00006d30


	//   ....[76]....
        /*08cc*/ 	.word	0x00006da0


	//   ....[77]....
        /*08d0*/ 	.word	0x00006e00


	//   ....[78]....
        /*08d4*/ 	.word	0x00006ea0


	//   ....[79]....
        /*08d8*/ 	.word	0x00006f30


	//   ....[80]....
        /*08dc*/ 	.word	0x00006fa0


	//   ....[81]....
        /*08e0*/ 	.word	0x00007000


	//   ....[82]....
        /*08e4*/ 	.word	0x00007070


	//   ....[83]....
        /*08e8*/ 	.word	0x000070d0


	//   ....[84]....
        /*08ec*/ 	.word	0x00007140


	//   ....[85]....
        /*08f0*/ 	.word	0x000071a0


	//   ....[86]....
        /*08f4*/ 	.word	0x00007240


	//   ....[87]....
        /*08f8*/ 	.word	0x000072d0


	//   ....[88]....
        /*08fc*/ 	.word	0x00007340


	//   ....[89]....
        /*0900*/ 	.word	0x000073a0


	//   ....[90]....
        /*0904*/ 	.word	0x00007410


	//   ....[91]....
        /*0908*/ 	.word	0x00007470


	//   ....[92]....
        /*090c*/ 	.word	0x000074e0


	//   ....[93]....
        /*0910*/ 	.word	0x00007540


	//   ....[94]....
        /*0914*/ 	.word	0x000075e0


	//   ....[95]....
        /*0918*/ 	.word	0x00007690


	//   ....[96]....
        /*091c*/ 	.word	0x000077a0


	//   ....[97]....
        /*0920*/ 	.word	0x000077f0


	//   ....[98]....
        /*0924*/ 	.word	0x000078d0


	//   ....[99]....
        /*0928*/ 	.word	0x00007930


	//   ....[100]....
        /*092c*/ 	.word	0x000079c0


	//   ....[101]....
        /*0930*/ 	.word	0x00007a10


	//   ....[102]....
        /*0934*/ 	.word	0x00007a80


	//   ....[103]....
        /*0938*/ 	.word	0x00007ae0


	//   ....[104]....
        /*093c*/ 	.word	0x00007b50


	//   ....[105]....
        /*0940*/ 	.word	0x00007bb0


	//   ....[106]....
        /*0944*/ 	.word	0x00007c20


	//   ....[107]....
        /*0948*/ 	.word	0x00007c80


	//   ....[108]....
        /*094c*/ 	.word	0x00007d00


	//   ....[109]....
        /*0950*/ 	.word	0x00007d70


	//   ....[110]....
        /*0954*/ 	.word	0x00007de0


	//   ....[111]....
        /*0958*/ 	.word	0x00007e40


	//   ....[112]....
        /*095c*/ 	.word	0x00007ec0


	//   ....[113]....
        /*0960*/ 	.word	0x00007f40


	//   ....[114]....
        /*0964*/ 	.word	0x00007fe0


	//   ....[115]....
        /*0968*/ 	.word	0x00008050


	//   ....[116]....
        /*096c*/ 	.word	0x000080e0


	//   ....[117]....
        /*0970*/ 	.word	0x00008170


	//   ....[118]....
        /*0974*/ 	.word	0x000081e0


	//   ....[119]....
        /*0978*/ 	.word	0x00008240


	//   ....[120]....
        /*097c*/ 	.word	0x000082b0


	//   ....[121]....
        /*0980*/ 	.word	0x00008330


	//   ....[122]....
        /*0984*/ 	.word	0x000083f0


	//   ....[123]....
        /*0988*/ 	.word	0x000084c0


	//   ....[124]....
        /*098c*/ 	.word	0x000085a0


	//   ....[125]....
        /*0990*/ 	.word	0x00008650


	//----- nvinfo : EIATTR_EXIT_INSTR_OFFSETS
	.align		4
.L_1637:
        /*0994*/ 	.byte	0x04, 0x1c
        /*0996*/ 	.short	(.L_1639 - .L_1638)


	//   ....[0]....
.L_1638:
        /*0998*/ 	.word	0x000048a0


	//   ....[1]....
        /*099c*/ 	.word	0x00006ae0


	//----- nvinfo : EIATTR_MAX_THREADS
	.align		4
.L_1639:
        /*09a0*/ 	.byte	0x04, 0x05
        /*09a2*/ 	.short	(.L_1641 - .L_1640)
.L_1640:
        /*09a4*/ 	.word	0x00000140
        /*09a8*/ 	.word	0x00000001
        /*09ac*/ 	.word	0x00000001


	//----- nvinfo : EIATTR_CRS_STACK_SIZE
	.align		4
.L_1641:
        /*09b0*/ 	.byte	0x04, 0x1e
        /*09b2*/ 	.short	(.L_1643 - .L_1642)
.L_1642:
        /*09b4*/ 	.word	0x00000000


	//----- nvinfo : EIATTR_CBANK_PARAM_SIZE
	.align		4
.L_1643:
        /*09b8*/ 	.byte	0x03, 0x19
        /*09ba*/ 	.short	0x0060


	//----- nvinfo : EIATTR_PARAM_CBANK
	.align		4
        /*09bc*/ 	.byte	0x04, 0x0a
        /*09be*/ 	.short	(.L_1645 - .L_1644)
	.align		4
.L_1644:
        /*09c0*/ 	.word	index@(.nv.constant0._ZN13group_norm_v218gn_bwd_cuda_kernelI6__halfLi320ELi3ELi32ELi40ELi1024ELb0ELb1ELi32ELi320ELi320ELi4ELb1ELi12ELb0ELb0ELNS_15WgradSyncMethodE3ENS_16CompileConditionILi900EEEEEvPT_S6_S6_PKS5_S8_S8_S8_PKfflPfPj)
        /*09c4*/ 	.short	0x0210
        /*09c6*/ 	.short	0x0060


	//----- nvinfo : EIATTR_SW_WAR
	.align		4
.L_1645:
        /*09c8*/ 	.byte	0x04, 0x36
        /*09ca*/ 	.short	(.L_1647 - .L_1646)
.L_1646:
        /*09cc*/ 	.word	0x00000008
.L_1647:


//--------------------- .nv.info._ZN13group_norm_v218gn_bwd_cuda_kernelI6__halfLi320ELi3ELi16ELi80ELi1024ELb1ELb1ELi16ELi320ELi320ELi4ELb1ELi5ELb0ELb0ELNS_15WgradSyncMethodE2ENS_16CompileConditionILi900EEEEEvPT_S6_S6_PKS5_S8_S8_S8_PKfflPfPj --------------------------
	.section	.nv.info._ZN13group_norm_v218gn_bwd_cuda_kernelI6__halfLi320ELi3ELi16ELi80ELi1024ELb1ELb1ELi16ELi320ELi320ELi4ELb1ELi5ELb0ELb0ELNS_15WgradSyncMethodE2ENS_16CompileConditionILi900EEEEEvPT_S6_S6_PKS5_S8_S8_S8_PKfflPfPj,"",@"SHT_CUDA_INFO"
	.sectionflags	@""
	.align	4


	//----- nvinfo : EIATTR_CUDA_API_VERSION
	.align		4
        /*0000*/ 	.byte	0x04, 0x37
        /*0002*/ 	.short	(.L_1649 - .L_1648)
.L_1648:
        /*0004*/ 	.word	0x00000082


	//----- nvinfo : EIATTR_KPARAM_INFO
	.align		4
.L_1649:
        /*0008*/ 	.byte	0x04, 0x17
        /*000a*/ 	.short	(.L_1651 - .L_1650)
.L_1650:
        /*000c*/ 	.word	0x00000000
        /*0010*/ 	.short	0x000b
        /*0012*/ 	.short	0x0058
        /*0014*/ 	.byte	0x00, 0xf0, 0x21, 0x00


	//----- nvinfo : EIATTR_KPARAM_INFO
	.align		4
.L_1651:
        /*0018*/ 	.byte	0x04, 0x17
        /*001a*/ 	.short	(.L_1653 - .L_1652)
.L_1652:
        /*001c*/ 	.word	0x00000000
        /*0020*/ 	.short	0x000a
        /*0022*/ 	.short	0x0050
        /*0024*/ 	.byte	0x00, 0xf0, 0x21, 0x00


	//----- nvinfo : EIATTR_KPARAM_INFO
	.align		4
.L_1653:
        /*0028*/ 	.byte	0x04, 0x17
        /*002a*/ 	.short	(.L_1655 - .L_1654)
.L_1654:
        /*002c*/ 	.word	0x00000000
        /*0030*/ 	.short	0x0009
        /*0032*/ 	.short	0x0048
        /*0034*/ 	.byte	0x00, 0xf0, 0x21, 0x00


	//----- nvinfo : EIATTR_KPARAM_INFO
	.align		4
.L_1655:
        /*0038*/ 	.byte	0x04, 0x17
        /*003a*/ 	.short	(.L_1657 - .L_1656)
.L_1656:
        /*003c*/ 	.word	0x00000000
        /*0040*/ 	.short	0x0008
        /*0042*/ 	.short	0x0040
        /*0044*/ 	.byte	0x00, 0xf0, 0x11, 0x00


	//----- nvinfo : EIATTR_KPARAM_INFO
	.align		4
.L_1657:
        /*0048*/ 	.byte	0x04, 0x17
        /*004a*/ 	.short	(.L_1659 - .L_1658)
.L_1658:
        /*004c*/ 	.word	0x00000000
        /*0050*/ 	.short	0x0007
        /*0052*/ 	.short	0x0038
        /*0054*/ 	.byte	0x00, 0xf0, 0x21, 0x00


	//----- nvinfo : EIATTR_KPARAM_INFO
	.align		4
.L_1659:
        /*0058*/ 	.byte	0x04, 0x17
        /*005a*/ 	.short	(.L_1661 - .L_1660)
.L_1660:
        /*005c*/ 	.word	0x00000000
        /*0060*/ 	.short	0x0006
        /*0062*/ 	.short	0x0030
        /*0064*/ 	.byte	0x00, 0xf0, 0x21, 0x00


	//----- nvinfo : EIATTR_KPARAM_INFO
	.align		4
.L_1661:
        /*0068*/ 	.byte	0x04, 0x17
        /*006a*/ 	.short	(.L_1663 - .L_1662)
.L_1662:
        /*006c*/ 	.word	0x00000000
        /*0070*/ 	.short	0x0005
        /*0072*/ 	.short	0x0028
        /*0074*/ 	.byte	0x00, 0xf0, 0x21, 0x00


	//----- nvinfo : EIATTR_KPARAM_INFO
	.align		4
.L_1663:
        /*0078*/ 	.byte	0x04, 0x17
        /*007a*/ 	.short	(.L_1665 - .L_1664)
.L_1664:
        /*007c*/ 	.word	0x00000000
        /*0080*/ 	.short	0x0004
        /*0082*/ 	.short	0x0020
        /*0084*/ 	.byte	0x00, 0xf0, 0x21, 0x00


	//----- nvinfo : EIATTR_KPARAM_INFO
	.align		4
.L_1665:
        /*0088*/ 	.byte	0x04, 0x17
        /*008a*/ 	.short	(.L_1667 - .L_1666)
.L_1666:
        /*008c*/ 	.word	0x00000000
        /*0090*/ 	.short	0x0003
        /*0092*/ 	.short	0x0018
        /*0094*/ 	.byte	0x00, 0xf0, 0x21, 0x00


	//----- nvinfo : EIATTR_KPARAM_INFO
	.align		4
.L_1667:
        /*0098*/ 	.byte	0x04, 0x17
        /*009a*/ 	.short	(.L_1669 - .L_1668)
.L_1668:
        /*009c*/ 	.word	0x00000000
        /*00a0*/ 	.short	0x0002
        /*00a2*/ 	.short	0x0010
        /*00a4*/ 	.byte	0x00, 0xf0, 0x21, 0x00


	//----- nvinfo : EIATTR_KPARAM_INFO
	.align		4
.L_1669:
        /*00a8*/ 	.byte	0x04, 0x17
        /*00aa*/ 	.short	(.L_1671 - .L_1670)
.L_1670:
        /*00ac*/ 	.word	0x00000000
        /*00b0*/ 	.short	0x0001
        /*00b2*/ 	.short	0x0008
        /*00b4*/ 	.byte	0x00, 0xf0, 0x21, 0x00


	//----- nvinfo : EIATTR_KPARAM_INFO
	.align		4
.L_1671:
        /*00b8*/ 	.byte	0x04, 0x17
        /*00ba*/ 	.short	(.L_1673 - .L_1672)
.L_1672:
        /*00bc*/ 	.word	0x00000000
        /*00c0*/ 	.short	0x0000
        /*00c2*/ 	.short	0x0000
        /*00c4*/ 	.byte	0x00, 0xf0, 0x21, 0x00


	//----- nvinfo : EIATTR_SPARSE_MMA_MASK
	.align		4
.L_1673:
        /*00c8*/ 	.byte	0x03, 0x50
        /*00ca*/ 	.short	0x0000


	//----- nvinfo : EIATTR_MAXREG_COUNT
	.align		4
        /*00cc*/ 	.byte	0x03, 0x1b
        /*00ce*/ 	.short	0x0040


	//----- nvinfo : EIATTR_NUM_BARRIERS
	.align		4
        /*00d0*/ 	.byte	0x02, 0x4c
        /*00d2*/ 	.byte	0x01
	.zero		1


	//----- nvinfo : EIATTR_MERCURY_ISA_VERSION
	.align		4
        /*00d4*/ 	.byte	0x03, 0x5f
        /*00d6*/ 	.short	0x0101


	//----- nvinfo : EIATTR_COOP_GROUP_MASK_REGIDS
	.align		4
        /*00d8*/ 	.byte	0x04, 0x29
        /*00da*/ 	.short	(.L_1675 - .L_1674)


	//   ....[0]....
.L_1674:
        /*00dc*/ 	.word	0xffffffff


	//   ....[1]....
        /*00e0*/ 	.word	0xffffffff


	//   ....[2]....
        /*00e4*/ 	.word	0xffffffff


	//   ....[3]....
        /*00e8*/ 	.word	0xffffffff


	//   ....[4]....
        /*00ec*/ 	.word	0xffffffff


	//   ....[5]....
        /*00f0*/ 	.word	0xffffffff


	//   ....[6]....
        /*00f4*/ 	.word	0xffffffff


	//   ....[7]....
        /*00f8*/ 	.word	0xffffffff


	//   ....[8]....
        /*00fc*/ 	.word	0xffffffff


	//   ....[9]....
        /*0100*/ 	.word	0xffffffff


	//   ....[10]....
        /*0104*/ 	.word	0xffffffff


	//   ....[11]....
        /*0108*/ 	.word	0xffffffff


	//   ....[12]....
        /*010c*/ 	.word	0xffffffff


	//   ....[13]....
        /*0110*/ 	.word	0xffffffff


	//   ....[14]....
        /*0114*/ 	.word	0x05000017


	//   ....[15]....
        /*0118*/ 	.word	0x05000016


	//   ....[16]....
        /*011c*/ 	.word	0x05000018


	//   ....[17]....
        /*0120*/ 	.word	0x05000019


	//   ....[18]....
        /*0124*/ 	.word	0x0500001b


	//   ....[19]....
        /*0128*/ 	.word	0x0500001a


	//   ....[20]....
        /*012c*/ 	.word	0x0500001c


	//   ....[21]....
        /*0130*/ 	.word	0x05000011


	//   ....[22]....
        /*0134*/ 	.word	0x0500001b


	//   ....[23]....
        /*0138*/ 	.word	0x0500001a


	//   ....[24]....
        /*013c*/ 	.word	0x0500001c


	//   ....[25]....
        /*0140*/ 	.word	0x0500001d


	//   ....[26]....
        /*0144*/ 	.word	0x0500001f


	//   ....[27]....
        /*0148*/ 	.word	0x0500001e


	//   ....[28]....
        /*014c*/ 	.word	0x05000022


	//   ....[29]....
        /*0150*/ 	.word	0x05000011


	//   ....[30]....
        /*0154*/ 	.word	0x0500001b


	//   ....[31]....
        /*0158*/ 	.word	0x0500001a


	//   ....[32]....
        /*015c*/ 	.word	0x0500001c


	//   ....[33]....
        /*0160*/ 	.word	0x0500001d


	//   ....[34]....
        /*0164*/ 	.word	0x0500001f


	//   ....[35]....
        /*0168*/ 	.word	0x0500001e


	//   ....[36]....
        /*016c*/ 	.word	0x05000022


	//   ....[37]....
        /*0170*/ 	.word	0x05000011


	//   ....[38]....
        /*0174*/ 	.word	0x0500001d


	//   ....[39]....
        /*0178*/ 	.word	0x05000020


	//   ....[40]....
        /*017c*/ 	.word	0x0500001d


	//   ....[41]....
        /*0180*/ 	.word	0x05000028


	//   ....[42]....
        /*0184*/ 	.word	0x05000025


	//   ....[43]....
        /*0188*/ 	.word	0x0500001f


	//   ....[44]....
        /*018c*/ 	.word	0x0500001c


	//   ....[45]....
        /*0190*/ 	.word	0x0500001e


	//   ....[46]....
        /*0194*/ 	.word	0x05000019


	//   ....[47]....
        /*0198*/ 	.word	0x0500001c


	//   ....[48]....
        /*019c*/ 	.word	0x05000018


	//   ....[49]....
        /*01a0*/ 	.word	0x05000016


	//   ....[50]....
        /*01a4*/ 	.word	0x0500001a


	//   ....[51]....
        /*01a8*/ 	.word	0x0500001f


	//   ....[52]....
        /*01ac*/ 	.word	0x0500001d


	//   ....[53]....
        /*01b0*/ 	.word	0x05000017


	//   ....[54]....
        /*01b4*/ 	.word	0x05000020


	//   ....[55]....
        /*01b8*/ 	.word	0x05000019


	//   ....[56]....
        /*01bc*/ 	.word	0x05000016


	//   ....[57]....
        /*01c0*/ 	.word	0x05000015


	//   ....[58]....
        /*01c4*/ 	.word	0x0500001a


	//   ....[59]....
        /*01c8*/ 	.word	0x05000014


	//   ....[60]....
        /*01cc*/ 	.word	0x05000022


	//   ....[61]....
        /*01d0*/ 	.word	0x05000011


	//   ....[62]....
        /*01d4*/ 	.word	0x05000029


	//   ....[63]....
        /*01d8*/ 	.word	0x05000024


	//   ....[64]....
        /*01dc*/ 	.word	0x05000023


	//   ....[65]....
        /*01e0*/ 	.word	0x0500002a


	//   ....[66]....
        /*01e4*/ 	.word	0x0500002d


	//   ....[67]....
        /*01e8*/ 	.word	0x05000022


	//   ....[68]....
        /*01ec*/ 	.word	0x05000025


	//   ....[69]....
        /*01f0*/ 	.word	0x05000020


	//   ....[70]....
        /*01f4*/ 	.word	0x0500001c


	//   ....[71]....
        /*01f8*/ 	.word	0x0500001c


	//   ....[72]....
        /*01fc*/ 	.word	0x0500001c


	//   ....[73]....
        /*0200*/ 	.word	0x0500001c


	//   ....[74]....
        /*0204*/ 	.word	0x0500001c


	//   ....[75]....
        /*0208*/ 	.word	0x0500001c


	//   ....[76]....
        /*020c*/ 	.word	0x0500001c


	//   ....[77]....
        /*0210*/ 	.word	0x0500001c


	//   ....[78]....
        /*0214*/ 	.word	0x0500001c


	//   ....[79]....
        /*0218*/ 	.word	0x0500001c


	//   ....[80]....
        /*021c*/ 	.word	0x0500001c


	//   ....[81]....
        /*0220*/ 	.word	0x0500001c


	//   ....[82]....
        /*0224*/ 	.word	0x0500001c


	//   ....[83]....
        /*0228*/ 	.word	0x0500001c


	//   ....[84]....
        /*022c*/ 	.word	0x0500001c


	//   ....[85]....
        /*0230*/ 	.word	0x0500001c


	//   ....[86]....
        /*0234*/ 	.word	0x0500001c


	//   ....[87]....
        /*0238*/ 	.word	0x0500001c


	//   ....[88]....
        /*023c*/ 	.word	0x0500001c


	//   ....[89]....
        /*0240*/ 	.word	0x0500001c


	//   ....[90]....
        /*0244*/ 	.word	0x0500001c


	//   ....[91]....
        /*0248*/ 	.word	0x0500001c


	//   ....[92]....
        /*024c*/ 	.word	0x0500001c


	//   ....[93]....
        /*0250*/ 	.word	0x0500001c


	//   ....[94]....
        /*0254*/ 	.word	0x0500001c


	//   ....[95]....
        /*0258*/ 	.word	0x0500001c


	//   ....[96]....
        /*025c*/ 	.word	0x0500001c


	//   ....[97]....
        /*0260*/ 	.word	0x0500001c


	//   ....[98]....
        /*0264*/ 	.word	0x0500001c


	//   ....[99]....
        /*0268*/ 	.word	0x0500001c


	//   ....[100]....
        /*026c*/ 	.word	0x0500001c


	//   ....[101]....
        /*0270*/ 	.word	0x0500001c


	//   ....[102]....
        /*0274*/ 	.word	0x0500001c


	//   ....[103]....
        /*0278*/ 	.word	0x0500001c


	//   ....[104]....
        /*027c*/ 	.word	0x0500001c


	//   ....[105]....
        /*0280*/ 	.word	0x0500001c


	//   ....[106]....
        /*0284*/ 	.word	0x0500001c


	//   ....[107]....
        /*0288*/ 	.word	0x0500001c


	//   ....[108]....
        /*028c*/ 	.word	0x0500001c


	//   ....[109]....
        /*0290*/ 	.word	0x0500001c


	//   ....[110]....
        /*0294*/ 	.word	0x0500001c


	//   ....[111]....
        /*0298*/ 	.word	0x0500001c


	//   ....[112]....
        /*029c*/ 	.word	0x0500001c


	//   ....[113]....
        /*02a0*/ 	.word	0x0500001c


	//   ....[114]....
        /*02a4*/ 	.word	0x0500001c


	//   ....[115]....
        /*02a8*/ 	.word	0x0500001c


	//   ....[116]....
        /*02ac*/ 	.word	0x0500001c


	//   ....[117]....
        /*02b0*/ 	.word	0x0500001c


	//   ....[118]....
        /*02b4*/ 	.word	0x0500001c


	//   ....[119]....
        /*02b8*/ 	.word	0x0500001c


	//   ....[120]....
        /*02bc*/ 	.word	0x0500001c


	//   ....[121]....
        /*02c0*/ 	.word	0x0500001c


	//   ....[122]....
        /*02c4*/ 	.word	0x0500001c


	//   ....[123]....
        /*02c8*/ 	.word	0x0500001c


	//   ....[124]....
        /*02cc*/ 	.word	0x0500001c


	//   ....[125]....
        /*02d0*/ 	.word	0x0500001c


	//----- nvinfo : EIATTR_COOP_GROUP_INSTR_OFFSETS
	.align		4
.L_1675:
        /*02d4*/ 	.byte	0x04, 0x28
        /*02d6*/ 	.short	(.L_1677 - .L_1676)


	//   ....[0]....
.L_1676:
        /*02d8*/ 	.word	0x00002b10


	//   ....[1]....
        /*02dc*/ 	.word	0x00002b40


	//   ....[2]....
        /*02e0*/ 	.word	0x00002b70


	//   ....[3]....
        /*02e4*/ 	.word	0x00002b80


	//   ....[4]....
        /*02e8*/ 	.word	0x00003200


	//   ....[5]....
        /*02ec*/ 	.word	0x00003210


	//   ....[6]....
        /*02f0*/ 	.word	0x00003260


	//   ....[7]....
        /*02f4*/ 	.word	0x00003270


	//   ....[8]....
        /*02f8*/ 	.word	0x000032a0


	//   ....[9]....
        /*02fc*/ 	.word	0x000032b0


	//   ....[10]....
        /*0300*/ 	.word	0x000032e0


	//   ....[11]....
        /*0304*/ 	.word	0x000032f0


	//   ....[12]....
        /*0308*/ 	.word	0x00003320


	//   ....[13]....
        /*030c*/ 	.word	0x00003340


	//   ....[14]....
        /*0310*/ 	.word	0x00004a60


	//   ....[15]....
        /*0314*/ 	.word	0x00004a90


	//   ....[16]....
        /*0318*/ 	.word	0x00004ad0


	//   ....[17]....
        /*031c*/ 	.word	0x00004af0


	//   ....[18]....
        /*0320*/ 	.word	0x00004b20


	//   ....[19]....
        /*0324*/ 	.word	0x00004b30


	//   ....[20]....
        /*0328*/ 	.word	0x00004b60


	//   ....[21]....
        /*032c*/ 	.word	0x00004b70


	//   ....[22]....
        /*0330*/ 	.word	0x00004d40


	//   ....[23]....
        /*0334*/ 	.word	0x00004d70


	//   ....[24]....
        /*0338*/ 	.word	0x00004dc0


	//   ....[25]....
        /*033c*/ 	.word	0x00004de0


	//   ....[26]....
        /*0340*/ 	.word	0x00004e10


	//   ....[27]....
        /*0344*/ 	.word	0x00004e20


	//   ....[28]....
        /*0348*/ 	.word	0x00004e50


	//   ....[29]....
        /*034c*/ 	.word	0x00004e60


	//   ....[30]....
        /*0350*/ 	.word	0x00004fd0


	//   ....[31]....
        /*0354*/ 	.word	0x00005000


	//   ....[32]....
        /*0358*/ 	.word	0x00005050


	//   ....[33]....
        /*035c*/ 	.word	0x00005070


	//   ....[34]....
        /*0360*/ 	.word	0x000050a0


	//   ....[35]....
        /*0364*/ 	.word	0x000050b0


	//   ....[36]....
        /*0368*/ 	.word	0x000050e0


	//   ....[37]....
        /*036c*/ 	.word	0x000050f0


	//   ....[38]....
        /*0370*/ 	.word	0x000053f0


	//   ....[39]....
        /*0374*/ 	.word	0x00005420


	//   ....[40]....
        /*0378*/ 	.word	0x000054e0


	//   ....[41]....
        /*037c*/ 	.word	0x00005500


	//   ....[42]....
        /*0380*/ 	.word	0x00005540


	//   ....[43]....
        /*0384*/ 	.word	0x00005550


	//   ....[44]....
        /*0388*/ 	.word	0x00005560


	//   ....[45]....
        /*038c*/ 	.word	0x00005590


	//   ....[46]....
        /*0390*/ 	.word	0x000055f0


	//   ....[47]....
        /*0394*/ 	.word	0x00005630


	//   ....[48]....
        /*0398*/ 	.word	0x00005660


	//   ....[49]....
        /*039c*/ 	.word	0x00005680


	//   ....[50]....
        /*03a0*/ 	.word	0x000056b0


	//   ....[51]....
        /*03a4*/ 	.word	0x000056c0


	//   ....[52]....
        /*03a8*/ 	.word	0x000056f0


	//   ....[53]....
        /*03ac*/ 	.word	0x00005710


	//   ....[54]....
        /*03b0*/ 	.word	0x00005720


	//   ....[55]....
        /*03b4*/ 	.word	0x00005760


	//   ....[56]....
        /*03b8*/ 	.word	0x000057c0


	//   ....[57]....
        /*03bc*/ 	.word	0x000057f0


	//   ....[58]....
        /*03c0*/ 	.word	0x00005810


	//   ....[59]....
        /*03c4*/ 	.word	0x00005840


	//   ....[60]....
        /*03c8*/ 	.word	0x00005850


	//   ....[61]....
        /*03cc*/ 	.word	0x00005880


	//   ....[62]....
        /*03d0*/ 	.word	0x000058a0


	//   ....[63]....
        /*03d4*/ 	.word	0x000058d0


	//   ....[64]....
        /*03d8*/ 	.word	0x000058f0


	//   ....[65]....
        /*03dc*/ 	.word	0x00005920


	//   ....[66]....
        /*03e0*/ 	.word	0x00005950


	//   ....[67]....
        /*03e4*/ 	.word	0x000059a0


	//   ....[68]....
        /*03e8*/ 	.word	0x00005ab0


	//   ....[69]....
        /*03ec*/ 	.word	0x00005b10


	//   ....[70]....
        /*03f0*/ 	.word	0x00005cc0


	//   ....[71]....
        /*03f4*/ 	.word	0x00005d10


	//   ....[72]....
        /*03f8*/ 	.word	0x00005d80


	//   ....[73]....
        /*03fc*/ 	.word	0x00005de0


	//   ....[74]....
        /*0400*/ 	.word	0x00005e50


	//   ....[75]....
        /*0404*/ 	.word	0x00005eb0


	//   ....[76]....
        /*0408*/ 	.word	0x00005f20


	//   ....[77]....
        /*040c*/ 	.word	0x00005f80


	//   ....[78]....
        /*0410*/ 	.word	0x00006020


	//   ....[79]....
        /*0414*/ 	.word	0x000060b0


	//   ....[80]....
        /*0418*/ 	.word	0x00006120


	//   ....[81]....
        /*041c*/ 	.word	0x00006180


	//   ....[82]....
        /*0420*/ 	.word	0x000061f0


	//   ....[83]....
        /*0424*/ 	.word	0x00006250


	//   ....[84]....
        /*0428*/ 	.word	0x000062c0


	//   ....[85]....
        /*042c*/ 	.word	0x00006320


	//   ....[86]....
        /*0430*/ 	.word	0x000063c0


	//   ....[87]....
        /*0434*/ 	.word	0x00006450


	//   ....[88]....
        /*0438*/ 	.word	0x000064c0


	//   ....[89]....
        /*043c*/ 	.word	0x00006520


	//   ....[90]....
        /*0440*/ 	.word	0x00006590


	//   ....[91]....
        /*0444*/ 	.word	0x000065f0


	//   ....[92]....
        /*0448*/ 	.word	0x00006660


	//   ....[93]....
        /*044c*/ 	.word	0x000066c0


	//   ....[94]....
        /*0450*/ 	.word	0x00006760


	//   ....[95]....
        /*0454*/ 	.word	0x00006820


	//   ....[96]....
        /*0458*/ 	.word	0x00006920


	//   ....[97]....
        /*045c*/ 	.word	0x00006970


	//   ....[98]....
        /*0460*/ 	.word	0x00006a30


	//   ....[99]....
        /*0464*/ 	.word	0x00006a80


	//   ....[100]....
        /*0468*/ 	.word	0x00006af0


	//   ....[101]....
        /*046c*/ 	.word	0x00006b40


	//   ....[102]....
        /*0470*/ 	.word	0x00006bb0


	//   ....[103]....
        /*0474*/ 	.word	0x00006c10


	//   ....[104]....
        /*0478*/ 	.word	0x00006c80


	//   ....[105]....
        /*047c*/ 	.word	0x00006ce0


	//   ....[106]....
        /*0480*/ 	.word	0x00006d90


	//   ....[107]....
        /*0484*/ 	.word	0x00006e00


	//   ....[108]....
        /*0488*/ 	.word	0x00006e90


	//   ....[109]....
        /*048c*/ 	.word	0x00006f00


	//   ....[110]....
        /*0490*/ 	.word	0x00006f70


	//   ....[111]....
        /*0494*/ 	.word	0x00006fd0


	//   ....[112]....
        /*0498*/ 	.word	0x00007050


	//   ....[113]....
        /*049c*/ 	.word	0x000070d0


	//   ....[114]....
        /*04a0*/ 	.word	0x00007170


	//   ....[115]....
        /*04a4*/ 	.word	0x000071e0


	//   ....[116]....
        /*04a8*/ 	.word	0x00007270


	//   ....[117]....
        /*04ac*/ 	.word	0x00007310


	//   ....[118]....
        /*04b0*/ 	.word	0x000073a0


	//   ....[119]....
        /*04b4*/ 	.word	0x00007400


	//   ....[120]....
        /*04b8*/ 	.word	0x00007470


	//   ....[121]....
        /*04bc*/ 	.word	0x000074f0


	//   ....[122]....
        /*04c0*/ 	.word	0x00007590


	//   ....[123]....
        /*04c4*/ 	.word	0x00007640


	//   ....[124]....
        /*04c8*/ 	.word	0x00007720


	//   ....[125]....
        /*04cc*/ 	.word	0x000077d0


	//----- nvinfo : EIATTR_EXIT_INSTR_OFFSETS
	.align		4
.L_1677:
        /*04d0*/ 	.byte	0x04, 0x1c
        /*04d2*/ 	.short	(.L_1679 - .L_1678)


	//   ....[0]....
.L_1678:
        /*04d4*/ 	.word	0x00003b70


	//   ....[1]....
        /*04d8*/ 	.word	0x00005c60


	//----- nvinfo : EIATTR_MAX_THREADS
	.align		4
.L_1679:
        /*04dc*/ 	.byte	0x04, 0x05
        /*04de*/ 	.short	(.L_1681 - .L_1680)
.L_1680:
        /*04e0*/ 	.word	0x00000140
        /*04e4*/ 	.word	0x00000001
        /*04e8*/ 	.word	0x00000001


	//----- nvinfo : EIATTR_CRS_STACK_SIZE
	.align		4
.L_1681:
        /*04ec*/ 	.byte	0x04, 0x1e
        /*04ee*/ 	.short	(.L_1683 - .L_1682)
.L_1682:
        /*04f0*/ 	.word	0x00000000


	//----- nvinfo : EIATTR_CBANK_PARAM_SIZE
	.align		4
.L_1683:
        /*04f4*/ 	.byte	0x03, 0x19
        /*04f6*/ 	.short	0x0060


	//----- nvinfo : EIATTR_PARAM_CBANK
	.align		4
        /*04f8*/ 	.byte	0x04, 0x0a
        /*04fa*/ 	.short	(.L_1685 - .L_1684)
	.align		4
.L_1684:
        /*04fc*/ 	.word	index@(.nv.constant0._ZN13group_norm_v218gn_bwd_cuda_kernelI6__halfLi320ELi3ELi16ELi80ELi1024ELb1ELb1ELi16ELi320ELi320ELi4ELb1ELi5ELb0ELb0ELNS_15WgradSyncMethodE2ENS_16CompileConditionILi900EEEEEvPT_S6_S6_PKS5_S8_S8_S8_PKfflPfPj)
        /*0500*/ 	.short	0x0210
        /*0502*/ 	.short	0x0060


	//----- nvinfo : EIATTR_SW_WAR
	.align		4
.L_1685:
        /*0504*/ 	.byte	0x04, 0x36
        /*0506*/ 	.short	(.L_1687 - .L_1686)
.L_1686:
        /*0508*/ 	.word	0x00000008
.L_1687:


//--------------------- .nv.info._ZN13group_norm_v218gn_bwd_cuda_kernelI6__halfLi320ELi1ELi16ELi80ELi1024ELb1ELb1ELi32ELi320ELi320ELi4ELb1ELi4ELb0ELb0ELNS_15WgradSyncMethodE3ENS_16CompileConditionILi900EEEEEvPT_S6_S6_PKS5_S8_S8_S8_PKfflPfPj --------------------------
	.section	.nv.info._ZN13group_norm_v218gn_bwd_cuda_kernelI6__halfLi320ELi1ELi16ELi80ELi1024ELb1ELb1ELi32ELi320ELi320ELi4ELb1ELi4ELb0ELb0ELNS_15WgradSyncMethodE3ENS_16CompileConditionILi900EEEEEvPT_S6_S6_PKS5_S8_S8_S8_PKfflPfPj,"",@"SHT_CUDA_INFO"
	.sectionflags	@""
	.align	4


	//----- nvinfo : EIATTR_CUDA_API_VERSION
	.align		4
        /*0000*/ 	.byte	0x04, 0x37
        /*0002*/ 	.short	(.L_1689 - .L_1688)
.L_1688:
        /*0004*/ 	.word	0x00000082


	//----- nvinfo : EIATTR_KPARAM_INFO
	.align		4
.L_1689:
        /*0008*/ 	.byte	0x04, 0x17
        /*000a*/ 	.short	(.L_1691 - .L_1690)
.L_1690:
        /*000c*/ 	.word	0x00000000
        /*0010*/ 	.short	0x000b
        /*0012*/ 	.short	0x0058
        /*0014*/ 	.byte	0x00, 0xf0, 0x21, 0x00


	//----- nvinfo : EIATTR_KPARAM_INFO
	.align		4
.L_1691:
        /*0018*/ 	.byte	0x04, 0x17
        /*001a*/ 	.short	(.L_1693 - .L_1692)
.L_1692:
        /*001c*/ 	.word	0x00000000
        /*0020*/ 	.short	0x000a
        /*0022*/ 	.short	0x0050
        /*0024*/ 	.byte	0x00, 0xf0, 0x21, 0x00


	//----- nvinfo : EIATTR_KPARAM_INFO
	.align		4
.L_1693:
        /*0028*/ 	.byte	0x04, 0x17
        /*002a*/ 	.short	(.L_1695 - .L_1694)
.L_1694:
        /*002c*/ 	.word	0x00000000
        /*0030*/ 	.short	0x0009
        /*0032*/ 	.short	0x0048
        /*0034*/ 	.byte	0x00, 0xf0, 0x21, 0x00


	//----- nvinfo : EIATTR_KPARAM_INFO
	.align		4
.L_1695:
        /*0038*/ 	.byte	0x04, 0x17
        /*003a*/ 	.short	(.L_1697 - .L_1696)
.L_1696:
        /*003c*/ 	.word	0x00000000
        /*0040*/ 	.short	0x0008
        /*0042*/ 	.short	0x0040
        /*0044*/ 	.byte	0x00, 0xf0, 0x11, 0x00


	//----- nvinfo : EIATTR_KPARAM_INFO
	.align		4
.L_1697:
        /*0048*/ 	.byte	0x04, 0x17
        /*004a*/ 	.short	(.L_1699 - .L_1698)
.L_1698:
        /*004c*/ 	.word	0x00000000
        /*0050*/ 	.short	0x0007
        /*0052*/ 	.short	0x0038
        /*0054*/ 	.byte	0x00, 0xf0, 0x21, 0x00


	//----- nvinfo : EIATTR_KPARAM_INFO
	.align		4
.L_1699:
        /*0058*/ 	.byte	0x04, 0x17
        /*005a*/ 	.short	(.L_1701 - .L_1700)
.L_1700:
        /*005c*/ 	.word	0x00000000
        /*0060*/ 	.short	0x0006
        /*0062*/ 	.short	0x0030
        /*0064*/ 	.byte	0x00, 0xf0, 0x21, 0x00


	//----- nvinfo : EIATTR_KPARAM_INFO
	.align		4
.L_1701:
        /*0068*/ 	.byte	0x04, 0x17
        /*006a*/ 	.short	(.L_1703 - .L_1702)
.L_1702:
        /*006c*/ 	.word	0x00000000
        /*0070*/ 	.short	0x0005
        /*0072*/ 	.short	0x0028
        /*0074*/ 	.byte	0x00, 0xf0, 0x21, 0x00


	//----- nvinfo : EIATTR_KPARAM_INFO
	.align		4
.L_1703:
        /*0078*/ 	.byte	0x04, 0x17
        /*007a*/ 	.short	(.L_1705 - .L_1704)
.L_1704:
        /*007c*/ 	.word	0x00000000
        /*0080*/ 	.short	0x0004
        /*0082*/ 	.short	0x0020
        /*0084*/ 	.byte	0x00, 0xf0, 0x21, 0x00


	//----- nvinfo : EIATTR_KPARAM_INFO
	.align		4
.L_1705:
        /*0088*/ 	.byte	0x04, 0x17
        /*008a*/ 	.short	(.L_1707 - .L_1706)
.L_1706:
        /*008c*/ 	.word	0x00000000
        /*0090*/ 	.short	0x0003
        /*0092*/ 	.short	0x0018
        /*0094*/ 	.byte	0x00, 0xf0, 0x21, 0x00


	//----- nvinfo : EIATTR_KPARAM_INFO
	.align		4
.L_1707:
        /*0098*/ 	.byte	0x04, 0x17
        /*009a*/ 	.short	(.L_1709 - .L_1708)
.L_1708:
        /*009c*/ 	.word	0x00000000
        /*00a0*/ 	.short	0x0002
        /*00a2*/ 	.short	0x0010
        /*00a4*/ 	.byte	0x00, 0xf0, 0x21, 0x00


	//----- nvinfo : EIATTR_KPARAM_INFO
	.align		4
.L_1709:
        /*00a8*/ 	.byte	0x04, 0x17
        /*00aa*/ 	.short	(.L_1711 - .L_1710)
.L_1710:
        /*00ac*/ 	.word	0x00000000
        /*00b0*/ 	.short	0x0001
        /*00b2*/ 	.short	0x0008
        /*00b4*/ 	.byte	0x00, 0xf0, 0x21, 0x00


	//----- nvinfo : EIATTR_KPARAM_INFO
	.align		4
.L_1711:
        /*00b8*/ 	.byte	0x04, 0x17
        /*00ba*/ 	.short	(.L_1713 - .L_1712)
.L_1712:
        /*00bc*/ 	.word	0x00000000
        /*00c0*/ 	.short	0x0000
        /*00c2*/ 	.short	0x0000
        /*00c4*/ 	.byte	0x00, 0xf0, 0x21, 0x00


	//----- nvinfo : EIATTR_SPARSE_MMA_MASK
	.align		4
.L_1713:
        /*00c8*/ 	.byte	0x03, 0x50
        /*00ca*/ 	.short	0x0000


	//----- nvinfo : EIATTR_MAXREG_COUNT
	.align		4
        /*00cc*/ 	.byte	0x03, 0x1b
        /*00ce*/ 	.short	0x00a8


	//----- nvinfo : EIATTR_NUM_BARRIERS
	.align		4
        /*00d0*/ 	.byte	0x02, 0x4c
        /*00d2*/ 	.byte	0x01
	.zero		1


	//----- nvinfo : EIATTR_MERCURY_ISA_VERSION
	.align		4
        /*00d4*/ 	.byte	0x03, 0x5f
        /*00d6*/ 	.short	0x0101


	//----- nvinfo : EIATTR_COOP_GROUP_MASK_REGIDS
	.align		4
        /*00d8*/ 	.byte	0x04, 0x29
        /*00da*/ 	.short	(.L_1715 - .L_1714)


	//   ....[0]....
.L_1714:
        /*00dc*/ 	.word	0xffffffff


	//   ....[1]....
        /*00e0*/ 	.word	0xffffffff


	//   ....[2]....
        /*00e4*/ 	.word	0xffffffff


	//   ....[3]....
        /*00e8*/ 	.word	0xffffffff


	//   ....[4]....
        /*00ec*/ 	.word	0xffffffff


	//   ....[5]....
        /*00f0*/ 	.word	0xffffffff


	//   ....[6]....
        /*00f4*/ 	.word	0xffffffff


	//   ....[7]....
        /*00f8*/ 	.word	0xffffffff


	//   ....[8]....
        /*00fc*/ 	.word	0xffffffff


	//   ....[9]....
        /*0100*/ 	.word	0xffffffff


	//   ....[10]....
        /*0104*/ 	.word	0xffffffff


	//   ....[11]....
        /*0108*/ 	.word	0xffffffff


	//   ....[12]....
        /*010c*/ 	.word	0xffffffff


	//   ....[13]....
        /*0110*/ 	.word	0xffffffff


	//   ....[14]....
        /*0114*/ 	.word	0x0500001c


	//   ....[15]....
        /*0118*/ 	.word	0x0500001b


	//   ....[16]....
        /*011c*/ 	.word	0x0500001d


	//   ....[17]....
        /*0120*/ 	.word	0x0500001e


	//   ....[18]....
        /*0124*/ 	.word	0x05000020


	//   ....[19]....
        /*0128*/ 	.word	0x0500001f


	//   ....[20]....
        /*012c*/ 	.word	0x05000021


	//   ....[21]....
        /*0130*/ 	.word	0x05000016


	//   ....[22]....
        /*0134*/ 	.word	0x05000020


	//   ....[23]....
        /*0138*/ 	.word	0x0500001f


	//   ....[24]....
        /*013c*/ 	.word	0x05000021


	//   ....[25]....
        /*0140*/ 	.word	0x05000026


	//   ....[26]....
        /*0144*/ 	.word	0x05000028


	//   ....[27]....
        /*0148*/ 	.word	0x05000025


	//   ....[28]....
        /*014c*/ 	.word	0x05000027


	//   ....[29]....
        /*0150*/ 	.word	0x0500001a


	//   ....[30]....
        /*0154*/ 	.word	0x05000020


	//   ....[31]....
        /*0158*/ 	.word	0x0500001f


	//   ....[32]....
        /*015c*/ 	.word	0x05000021


	//   ....[33]....
        /*0160*/ 	.word	0x05000026


	//   ....[34]....
        /*0164*/ 	.word	0x05000028


	//   ....[35]....
        /*0168*/ 	.word	0x05000025


	//   ....[36]....
        /*016c*/ 	.word	0x05000027


	//   ....[37]....
        /*0170*/ 	.word	0x0500001a


	//   ....[38]....
        /*0174*/ 	.word	0x0500001b


	//   ....[39]....
        /*0178*/ 	.word	0x0500002e


	//   ....[40]....
        /*017c*/ 	.word	0x0500001c


	//   ....[41]....
        /*0180*/ 	.word	0x0500001e


	//   ....[42]....
        /*0184*/ 	.word	0x05000032


	//   ....[43]....
        /*0188*/ 	.word	0x05000030


	//   ....[44]....
        /*018c*/ 	.word	0x0500001c


	//   ....[45]....
        /*0190*/ 	.word	0x0500001e


	//   ....[46]....
        /*0194*/ 	.word	0x0500002b


	//   ....[47]....
        /*0198*/ 	.word	0x0500001b


	//   ....[48]....
        /*019c*/ 	.word	0x0500001f


	//   ....[49]....
        /*01a0*/ 	.word	0x0500002f


	//   ....[50]....
        /*01a4*/ 	.word	0x0500002d


	//   ....[51]....
        /*01a8*/ 	.word	0x05000030


	//   ....[52]....
        /*01ac*/ 	.word	0x05000017


	//   ....[53]....
        /*01b0*/ 	.word	0x05000032


	//   ....[54]....
        /*01b4*/ 	.word	0x05000027


	//   ....[55]....
        /*01b8*/ 	.word	0x05000018


	//   ....[56]....
        /*01bc*/ 	.word	0x05000030


	//   ....[57]....
        /*01c0*/ 	.word	0x05000034


	//   ....[58]....
        /*01c4*/ 	.word	0x0500002a


	//   ....[59]....
        /*01c8*/ 	.word	0x05000029


	//   ....[60]....
        /*01cc*/ 	.word	0x0500001f


	//   ....[61]....
        /*01d0*/ 	.word	0x0500001c


	//   ....[62]....
        /*01d4*/ 	.word	0x0500001e


	//   ....[63]....
        /*01d8*/ 	.word	0x0500001d


	//   ....[64]....
        /*01dc*/ 	.word	0x05000021


	//   ....[65]....
        /*01e0*/ 	.word	0x0500002a


	//   ....[66]....
        /*01e4*/ 	.word	0x0500002e


	//   ....[67]....
        /*01e8*/ 	.word	0x0500002c


	//   ....[68]....
        /*01ec*/ 	.word	0x0500001e


	//   ....[69]....
        /*01f0*/ 	.word	0x0500001a


	//   ....[70]....
        /*01f4*/ 	.word	0x0500002d


	//   ....[71]....
        /*01f8*/ 	.word	0x0500002d


	//   ....[72]....
        /*01fc*/ 	.word	0x0500002d


	//   ....[73]....
        /*0200*/ 	.word	0x0500002d


	//   ....[74]....
        /*0204*/ 	.word	0x0500002d


	//   ....[75]....
        /*0208*/ 	.word	0x0500002d


	//   ....[76]....
        /*020c*/ 	.word	0x0500002d


	//   ....[77]....
        /*0210*/ 	.word	0x0500002d


	//   ....[78]....
        /*0214*/ 	.word	0x0500002d


	//   ....[79]....
        /*0218*/ 	.word	0x0500002d


	//   ....[80]....
        /*021c*/ 	.word	0x0500002d


	//   ....[81]....
        /*0220*/ 	.word	0x0500002d


	//   ....[82]....
        /*0224*/ 	.word	0x0500002d


	//   ....[83]....
        /*0228*/ 	.word	0x0500002d


	//   ....[84]....
        /*022c*/ 	.word	0x0500002d


	//   ....[85]....
        /*0230*/ 	.word	0x0500002d


	//   ....[86]....
        /*0234*/ 	.word	0x0500002d


	//   ....[87]....
        /*0238*/ 	.word	0x0500002d


	//   ....[88]....
        /*023c*/ 	.word	0x0500002d


	//   ....[89]....
        /*0240*/ 	.word	0x0500002d


	//   ....[90]....
        /*0244*/ 	.word	0x0500002d


	//   ....[91]....
        /*0248*/ 	.word	0x0500002d


	//   ....[92]....
        /*024c*/ 	.word	0x0500002d


	//   ....[93]....
        /*0250*/ 	.word	0x0500002d


	//   ....[94]....
        /*0254*/ 	.word	0x0500002d


	//   ....[95]....
        /*0258*/ 	.word	0x0500002d


	//   ....[96]....
        /*025c*/ 	.word	0x0500002d


	//   ....[97]....
        /*0260*/ 	.word	0x0500002d


	//   ....[98]....
        /*0264*/ 	.word	0x0500002d


	//   ....[99]....
        /*0268*/ 	.word	0x0500002d


	//   ....[100]....
        /*026c*/ 	.word	0x0500002d


	//   ....[101]....
        /*0270*/ 	.word	0x0500002d


	//   ....[102]....
        /*0274*/ 	.word	0x0500002d


	//   ....[103]....
        /*0278*/ 	.word	0x0500002d


	//   ....[104]....
        /*027c*/ 	.word	0x0500002d


	//   ....[105]....
        /*0280*/ 	.word	0x0500002d


	//   ....[106]....
        /*0284*/ 	.word	0x0500002d


	//   ....[107]....
        /*0288*/ 	.word	0x0500002d


	//   ....[108]....
        /*028c*/ 	.word	0x0500002d


	//   ....[109]....
        /*0290*/ 	.word	0x0500002d


	//   ....[110]....
        /*0294*/ 	.word	0x0500002d


	//   ....[111]....
        /*0298*/ 	.word	0x0500002d


	//   ....[112]....
        /*029c*/ 	.word	0x0500002d


	//   ....[113]....
        /*02a0*/ 	.word	0x0500002d


	//   ....[114]....
        /*02a4*/ 	.word	0x0500002d


	//   ....[115]....
        /*02a8*/ 	.word	0x0500002d


	//   ....[116]....
        /*02ac*/ 	.word	0x0500002d


	//   ....[117]....
        /*02b0*/ 	.word	0x0500002d


	//   ....[118]....
        /*02b4*/ 	.word	0x0500002d


	//   ....[119]....
        /*02b8*/ 	.word	0x0500002d


	//   ....[120]....
        /*02bc*/ 	.word	0x0500002d


	//   ....[121]....
        /*02c0*/ 	.word	0x0500002d


	//   ....[122]....
        /*02c4*/ 	.word	0x0500002d


	//   ....[123]....
        /*02c8*/ 	.word	0x0500002d


	//   ....[124]....
        /*02cc*/ 	.word	0x0500002d


	//   ....[125]....
        /*02d0*/ 	.word	0x0500002d


	//----- nvinfo : EIATTR_COOP_GROUP_INSTR_OFFSETS
	.align		4
.L_1715:
        /*02d4*/ 	.byte	0x04, 0x28
        /*02d6*/ 	.short	(.L_1717 - .L_1716)


	//   ....[0]....
.L_1716:
        /*02d8*/ 	.word	0x00003fd0


	//   ....[1]....
        /*02dc*/ 	.word	0x00004010


	//   ....[2]....
        /*02e0*/ 	.word	0x00004050


	//   ....[3]....
        /*02e4*/ 	.word	0x00004060


	//   ....[4]....
        /*02e8*/ 	.word	0x00004580


	//   ....[5]....
        /*02ec*/ 	.word	0x00004590


	//   ....[6]....
        /*02f0*/ 	.word	0x000045c0


	//   ....[7]....
        /*02f4*/ 	.word	0x000045d0


	//   ....[8]....
        /*02f8*/ 	.word	0x00004600


	//   ....[9]....
        /*02fc*/ 	.word	0x00004610


	//   ....[10]....
        /*0300*/ 	.word	0x00004640


	//   ....[11]....
        /*0304*/ 	.word	0x00004670


	//   ....[12]....
        /*0308*/ 	.word	0x000046c0


	//   ....[13]....
        /*030c*/ 	.word	0x000046d0


	//   ....[14]....
        /*0310*/ 	.word	0x00006320


	//   ....[15]....
        /*0314*/ 	.word	0x00006350


	//   ....[16]....
        /*0318*/ 	.word	0x000063a0


	//   ....[17]....
        /*031c*/ 	.word	0x000063c0


	//   ....[18]....
        /*0320*/ 	.word	0x000063f0


	//   ....[19]....
        /*0324*/ 	.word	0x00006400


	//   ....[20]....
        /*0328*/ 	.word	0x00006430


	//   ....[21]....
        /*032c*/ 	.word	0x00006440


	//   ....[22]....
        /*0330*/ 	.word	0x000065e0


	//   ....[23]....
        /*0334*/ 	.word	0x00006610


	//   ....[24]....
        /*0338*/ 	.word	0x00006660


	//   ....[25]....
        /*033c*/ 	.word	0x00006680


	//   ....[26]....
        /*0340*/ 	.word	0x000066b0


	//   ....[27]....
        /*0344*/ 	.word	0x000066c0


	//   ....[28]....
        /*0348*/ 	.word	0x000066f0


	//   ....[29]....
        /*034c*/ 	.word	0x00006700


	//   ....[30]....
        /*0350*/ 	.word	0x00006880


	//   ....[31]....
        /*0354*/ 	.word	0x000068b0


	//   ....[32]....
        /*0358*/ 	.word	0x00006900


	//   ....[33]....
        /*035c*/ 	.word	0x00006920


	//   ....[34]....
        /*0360*/ 	.word	0x00006950


	//   ....[35]....
        /*0364*/ 	.word	0x00006960


	//   ....[36]....
        /*0368*/ 	.word	0x00006990


	//   ....[37]....
        /*036c*/ 	.word	0x000069a0


	//   ....[38]....
        /*0370*/ 	.word	0x00006ca0


	//   ....[39]....
        /*0374*/ 	.word	0x00006da0


	//   ....[40]....
        /*0378*/ 	.word	0x00006dc0


	//   ....[41]....
        /*037c*/ 	.word	0x00006de0


	//   ....[42]....
        /*0380*/ 	.word	0x00006e10


	//   ....[43]....
        /*0384*/ 	.word	0x00006e20


	//   ....[44]....
        /*0388*/ 	.word	0x00006e50


	//   ....[45]....
        /*038c*/ 	.word	0x00006e70


	//   ....[46]....
        /*0390*/ 	.word	0x00006e90


	//   ....[47]....
        /*0394*/ 	.word	0x00006eb0


	//   ....[48]....
        /*0398*/ 	.word	0x00006ed0


	//   ....[49]....
        /*039c*/ 	.word	0x00006ef0


	//   ....[50]....
        /*03a0*/ 	.word	0x00006f10


	//   ....[51]....
        /*03a4*/ 	.word	0x00006f30


	//   ....[52]....
        /*03a8*/ 	.word	0x00006f70


	//   ....[53]....
        /*03ac*/ 	.word	0x00006fa0


	//   ....[54]....
        /*03b0*/ 	.word	0x00006fc0


	//   ....[55]....
        /*03b4*/ 	.word	0x00006ff0


	//   ....[56]....
        /*03b8*/ 	.word	0x00007010


	//   ....[57]....
        /*03bc*/ 	.word	0x00007040


	//   ....[58]....
        /*03c0*/ 	.word	0x00007050


	//   ....[59]....
        /*03c4*/ 	.word	0x00007060


	//   ....[60]....
        /*03c8*/ 	.word	0x000070b0


	//   ....[61]....
        /*03cc*/ 	.word	0x00007100


	//   ....[62]....
        /*03d0*/ 	.word	0x00007120


	//   ....[63]....
        /*03d4*/ 	.word	0x00007160


	//   ....[64]....
        /*03d8*/ 	.word	0x000071a0


	//   ....[65]....
        /*03dc*/ 	.word	0x000071b0


	//   ....[66]....
        /*03e0*/ 	.word	0x000071c0


	//   ....[67]....
        /*03e4*/ 	.word	0x000071e0


	//   ....[68]....
        /*03e8*/ 	.word	0x00007350


	//   ....[69]....
        /*03ec*/ 	.word	0x000073b0


	//   ....[70]....
        /*03f0*/ 	.word	0x000074e0


	//   ....[71]....
        /*03f4*/ 	.word	0x00007530


	//   ....[72]....
        /*03f8*/ 	.word	0x000075a0


	//   ....[73]....
        /*03fc*/ 	.word	0x00007600


	//   ....[74]....
        /*0400*/ 	.word	0x00007670


	//   ....[75]....
        /*0404*/ 	.word	0x000076d0


	//   ....[76]....
        /*0408*/ 	.word	0x00007740


	//   ....[77]....
        /*040c*/ 	.word	0x000077a0


	//   ....[78]....
        /*0410*/ 	.word	0x00007850


	//   ....[79]....
        /*0414*/ 	.word	0x000078e0


	//   ....[80]....
        /*0418*/ 	.word	0x00007950


	//   ....[81]....
        /*041c*/ 	.word	0x000079b0


	//   ....[82]....
        /*0420*/ 	.word	0x00007a20


	//   ....[83]....
        /*0424*/ 	.word	0x00007a80


	//   ....[84]....
        /*0428*/ 	.word	0x00007af0


	//   ....[85]....
        /*042c*/ 	.word	0x00007b50


	//   ....[86]....
        /*0430*/ 	.word	0x00007c00


	//   ....[87]....
        /*0434*/ 	.word	0x00007c90


	//   ....[88]....
        /*0438*/ 	.word	0x00007d00


	//   ....[89]....
        /*043c*/ 	.word	0x00007d60


	//   ....[90]....
        /*0440*/ 	.word	0x00007dd0


	//   ....[91]....
        /*0444*/ 	.word	0x00007e30


	//   ....[92]....
        /*0448*/ 	.word	0x00007ea0


	//   ....[93]....
        /*044c*/ 	.word	0x00007f00


	//   ....[94]....
        /*0450*/ 	.word	0x00007fb0


	//   ....[95]....
        /*0454*/ 	.word	0x00008070


	//   ....[96]....
        /*0458*/ 	.word	0x000081a0


	//   ....[97]....
        /*045c*/ 	.word	0x00008200


	//   ....[98]....
        /*0460*/ 	.word	0x00008290


	//   ....[99]....
        /*0464*/ 	.word	0x000082f0


	//   ....[100]....
        /*0468*/ 	.word	0x00008370


	//   ....[101]....
        /*046c*/ 	.word	0x00008420


	//   ....[102]....
        /*0470*/ 	.word	0x000084a0


	//   ....[103]....
        /*0474*/ 	.word	0x00008520


	//   ....[104]....
        /*0478*/ 	.word	0x00008590


	//   ....[105]....
        /*047c*/ 	.word	0x000085f0


	//   ....[106]....
        /*0480*/ 	.word	0x00008660


	//   ....[107]....
        /*0484*/ 	.word	0x000086c0


	//   ....[108]....
        /*0488*/ 	.word	0x00008790


	//   ....[109]....
        /*048c*/ 	.word	0x00008800


	//   ....[110]....
        /*0490*/ 	.word	0x000088c0


	//   ....[111]....
        /*0494*/ 	.word	0x000089f0


	//   ....[112]....
        /*0498*/ 	.word	0x00008a60


	//   ....[113]....
        /*049c*/ 	.word	0x00008ac0


	//   ....[114]....
        /*04a0*/ 	.word	0x00008b30


	//   ....[115]....
        /*04a4*/ 	.word	0x00008b90


	//   ....[116]....
        /*04a8*/ 	.word	0x00008c00


	//   ....[117]....
        /*04ac*/ 	.word	0x00008c60


	//   ....[118]....
        /*04b0*/ 	.word	0x00008cf0


	//   ....[119]....
        /*04b4*/ 	.word	0x00008d70


	//   ....[120]....
        /*04b8*/ 	.word	0x00008de0


	//   ....[121]....
        /*04bc*/ 	.word	0x00008e40


	//   ....[122]....
        /*04c0*/ 	.word	0x00008eb0


	//   ....[123]....
        /*04c4*/ 	.word	0x00008f10


	//   ....[124]....
        /*04c8*/ 	.word	0x00008f80


	//   ....[125]....
        /*04cc*/ 	.word	0x00008fe0


	//----- nvinfo : EIATTR_EXIT_INSTR_OFFSETS
	.align		4
.L_1717:
        /*04d0*/ 	.byte	0x04, 0x1c
        /*04d2*/ 	.short	(.L_1719 - .L_1718)


	//   ....[0]....
.L_1718:
        /*04d4*/ 	.word	0x00005310


	//   ....[1]....
        /*04d8*/ 	.word	0x00007480


	//----- nvinfo : EIATTR_MAX_THREADS
	.align		4
.L_1719:
        /*04dc*/ 	.byte	0x04, 0x05
        /*04de*/ 	.short	(.L_1721 - .L_1720)
.L_1720:
        /*04e0*/ 	.word	0x00000140
        /*04e4*/ 	.word	0x00000001
        /*04e8*/ 	.word	0x00000001


	//----- nvinfo : EIATTR_CRS_STACK_SIZE
	.align		4
.L_1721:
        /*04ec*/ 	.byte	0x04, 0x1e
        /*04ee*/ 	.short	(.L_1723 - .L_1722)
.L_1722:
        /*04f0*/ 	.word	0x00000000


	//----- nvinfo : EIATTR_CBANK_PARAM_SIZE
	.align		4
.L_1723:
        /*04f4*/ 	.byte	0x03, 0x19
        /*04f6*/ 	.short	0x0060


	//----- nvinfo : EIATTR_PARAM_CBANK
	.align		4
        /*04f8*/ 	.byte	0x04, 0x0a
        /*04fa*/ 	.short	(.L_1725 - .L_1724)
	.align		4
.L_1724:
        /*04fc*/ 	.word	index@(.nv.constant0._ZN13group_norm_v218gn_bwd_cuda_kernelI6__halfLi320ELi1ELi16ELi80ELi1024ELb1ELb1ELi32ELi320ELi320ELi4ELb1ELi4ELb0ELb0ELNS_15WgradSyncMethodE3ENS_16CompileConditionILi900EEEEEvPT_S6_S6_PKS5_S8_S8_S8_PKfflPfPj)
        /*0500*/ 	.short	0x0210
        /*0502*/ 	.short	0x0060


	//----- nvinfo : EIATTR_SW_WAR
	.align		4
.L_1725:
        /*0504*/ 	.byte	0x04, 0x36
        /*0506*/ 	.short	(.L_1727 - .L_1726)
.L_1726:
        /*0508*/ 	.word	0x00000008
.L_1727:


//--------------------- .nv.info._ZN13group_norm_v218gn_bwd_cuda_kernelI6__halfLi320ELi1ELi16ELi80ELi1024ELb1ELb1ELi64ELi320ELi320ELi4ELb1ELi8ELb0ELb0ELNS_15WgradSyncMethodE3ENS_16CompileConditionILi900EEEEEvPT_S6_S6_PKS5_S8_S8_S8_PKfflPfPj --------------------------
	.section	.nv.info._ZN13group_norm_v218gn_bwd_cuda_kernelI6__halfLi320ELi1ELi16ELi80ELi1024ELb1ELb1ELi64ELi320ELi320ELi4ELb1ELi8ELb0ELb0ELNS_15WgradSyncMethodE3ENS_16CompileConditionILi900EEEEEvPT_S6_S6_PKS5_S8_S8_S8_PKfflPfPj,"",@"SHT_CUDA_INFO"
	.sectionflags	@""
	.align	4


	//----- nvinfo : EIATTR_CUDA_API_VERSION
	.align		4
        /*0000*/ 	.byte	0x04, 0x37
        /*0002*/ 	.short	(.L_1729 - .L_1728)
.L_1728:
        /*0004*/ 	.word	0x00000082


	//----- nvinfo : EIATTR_KPARAM_INFO
	.align		4
.L_1729:
        /*0008*/ 	.byte	0x04, 0x17
        /*000a*/ 	.short	(.L_1731 - .L_1730)
.L_1730:
        /*000c*/ 	.word	0x00000000
        /*0010*/ 	.short	0x000b
        /*0012*/ 	.short	0x0058
        /*0014*/ 	.byte	0x00, 0xf0, 0x21, 0x00


	//----- nvinfo : EIATTR_KPARAM_INFO
	.align		4
.L_1731:
        /*0018*/ 	.byte	0x04, 0x17
        /*001a*/ 	.short	(.L_1733 - .L_1732)
.L_1732:
        /*001c*/ 	.word	0x00000000
        /*0020*/ 	.short	0x000a
        /*0022*/ 	.short	0x0050
        /*0024*/ 	.byte	0x00, 0xf0, 0x21, 0x00


	//----- nvinfo : EIATTR_KPARAM_INFO
	.align		4
.L_1733:
        /*0028*/ 	.byte	0x04, 0x17
        /*002a*/ 	.short	(.L_1735 - .L_1734)
.L_1734:
        /*002c*/ 	.word	0x00000000
        /*0030*/ 	.short	0x0009
        /*0032*/ 	.short	0x0048
        /*0034*/ 	.byte	0x00, 0xf0, 0x21, 0x00


	//----- nvinfo : EIATTR_KPARAM_INFO
	.align		4
.L_1735:
        /*0038*/ 	.byte	0x04, 0x17
        /*003a*/ 	.short	(.L_1737 - .L_1736)
.L_1736:
        /*003c*/ 	.word	0x00000000
        /*0040*/ 	.short	0x0008
        /*0042*/ 	.short	0x0040
        /*0044*/ 	.byte	0x00, 0xf0, 0x11, 0x00


	//----- nvinfo : EIATTR_KPARAM_INFO
	.align		4
.L_1737:
        /*0048*/ 	.byte	0x04, 0x17
        /*004a*/ 	.short	(.L_1739 - .L_1738)
.L_1738:
        /*004c*/ 	.word	0x00000000
        /*0050*/ 	.short	0x0007
        /*0052*/ 	.short	0x0038
        /*0054*/ 	.byte	0x00, 0xf0, 0x21, 0x00


	//----- nvinfo : EIATTR_KPARAM_INFO
	.align		4
.L_1739:
        /*0058*/ 	.byte	0x04, 0x17
        /*005a*/ 	.short	(.L_1741 - .L_1740)
.L_1740:
        /*005c*/ 	.word	0x00000000
        /*0060*/ 	.short	0x0006
        /*0062*/ 	.short	0x0030
        /*0064*/ 	.byte	0x00, 0xf0, 0x21, 0x00


	//----- nvinfo : EIATTR_KPARAM_INFO
	.align		4
.L_1741:
        /*0068*/ 	.byte	0x04, 0x17
        /*006a*/ 	.short	(.L_1743 - .L_1742)
.L_1742:
        /*006c*/ 	.word	0x00000000
        /*0070*/ 	.short	0x0005
        /*0072*/ 	.short	0x0028
        /*0074*/ 	.byte	0x00, 0xf0, 0x21, 0x00


	//----- nvinfo : EIATTR_KPARAM_INFO
	.align		4
.L_1743:
        /*0078*/ 	.byte	0x04, 0x17
        /*007a*/ 	.short	(.L_1745 - .L_1744)
.L_1744:
        /*007c*/ 	.word	0x00000000
        /*0080*/ 	.short	0x0004
        /*0082*/ 	.short	0x0020
        /*0084*/ 	.byte	0x00, 0xf0, 0x21, 0x00


	//----- nvinfo : EIATTR_KPARAM_INFO
	.align		4
.L_1745:
        /*0088*/ 	.byte	0x04, 0x17
        /*008a*/ 	.short	(.L_1747 - .L_1746)
.L_1746:
        /*008c*/ 	.word	0x00000000
        /*0090*/ 	.short	0x0003
        /*0092*/ 	.short	0x0018
        /*0094*/ 	.byte	0x00, 0xf0, 0x21, 0x00


	//----- nvinfo : EIATTR_KPARAM_INFO
	.align		4
.L_1747:
        /*0098*/ 	.byte	0x04, 0x17
        /*009a*/ 	.short	(.L_1749 - .L_1748)
.L_1748:
        /*009c*/ 	.word	0x00000000
        /*00a0*/ 	.short	0x0002
        /*00a2*/ 	.short	0x0010
        /*00a4*/ 	.byte	0x00, 0xf0, 0x21, 0x00


	//----- nvinfo : EIATTR_KPARAM_INFO
	.align		4
.L_1749:
        /*00a8*/ 	.byte	0x04, 0x17
        /*00aa*/ 	.short	(.L_1751 - .L_1750)
.L_1750:
        /*00ac*/ 	.word	0x00000000
        /*00b0*/ 	.short	0x0001
        /*00b2*/ 	.short	0x0008
        /*00b4*/ 	.byte	0x00, 0xf0, 0x21, 0x00


	//----- nvinfo : EIATTR_KPARAM_INFO
	.align		4
.L_1751:
        /*00b8*/ 	.byte	0x04, 0x17
        /*00ba*/ 	.short	(.L_1753 - .L_1752)
.L_1752:
        /*00bc*/ 	.word	0x00000000
        /*00c0*/ 	.short	0x0000
        /*00c2*/ 	.short	0x0000
        /*00c4*/ 	.byte	0x00, 0xf0, 0x21, 0x00


	//----- nvinfo : EIATTR_SPARSE_MMA_MASK
	.align		4
.L_1753:
        /*00c8*/ 	.byte	0x03, 0x50
        /*00ca*/ 	.short	0x0000


	//----- nvinfo : EIATTR_MAXREG_COUNT
	.align		4
        /*00cc*/ 	.byte	0x03, 0x1b
        /*00ce*/ 	.short	0x00a8


	//----- nvinfo : EIATTR_NUM_BARRIERS
	.align		4
        /*00d0*/ 	.byte	0x02, 0x4c
        /*00d2*/ 	.byte	0x01
	.zero		1


	//----- nvinfo : EIATTR_ANNOTATIONS
	.align		4
        /*00d4*/ 	.byte	0x04, 0x55
        /*00d6*/ 	.short	(.L_1755 - .L_1754)


	//   ....[0]....
.L_1754:
        /* <DEDUP_REMOVED lines=28> */


	//----- nvinfo : EIATTR_MERCURY_ISA_VERSION
	.align		4
.L_1755:
        /*0288*/ 	.byte	0x03, 0x5f
        /*028a*/ 	.short	0x0101


	//----- nvinfo : EIATTR_INT_WARP_WIDE_INSTR_OFFSETS
	.align		4
        /*028c*/ 	.byte	0x04, 0x31
        /*028e*/ 	.short	(.L_1757 - .L_1756)


	//   ....[0]....
.L_1756:
        /*0290*/ 	.word	0x000073b0


	//----- nvinfo : EIATTR_COOP_GROUP_MASK_REGIDS
	.align		4
.L_1757:
        /*0294*/ 	.byte	0x04, 0x29
        /*0296*/ 	.short	(.L_1759 - .L_1758)


	//   ....[0]....
.L_1758:
        /*0298*/ 	.word	0xffffffff


	//   ....[1]....
        /*029c*/ 	.word	0xffffffff


	//   ....[2]....
        /*02a0*/ 	.word	0xffffffff


	//   ....[3]....
        /*02a4*/ 	.word	0xffffffff


	//   ....[4]....
        /*02a8*/ 	.word	0xffffffff


	//   ....[5]....
        /*02ac*/ 	.word	0xffffffff


	//   ....[6]....
        /*02b0*/ 	.word	0xffffffff


	//   ....[7]....
        /*02b4*/ 	.word	0xffffffff


	//   ....[8]....
        /*02b8*/ 	.word	0xffffffff


	//   ....[9]....
        /*02bc*/ 	.word	0xffffffff


	//   ....[10]....
        /*02c0*/ 	.word	0xffffffff


	//   ....[11]....
        /*02c4*/ 	.word	0xffffffff


	//   ....[12]....
        /*02c8*/ 	.word	0x05000020


	//   ....[13]....
        /*02cc*/ 	.word	0x0500001f


	//   ....[14]....
        /*02d0*/ 	.word	0x05000021


	//   ....[15]....
        /*02d4*/ 	.word	0x05000022


	//   ....[16]....
        /*02d8*/ 	.word	0x05000024


	//   ....[17]....
        /*02dc*/ 	.word	0x05000023


	//   ....[18]....
        /*02e0*/ 	.word	0x05000025


	//   ....[19]....
        /*02e4*/ 	.word	0x0500001a


	//   ....[20]....
        /*02e8*/ 	.word	0x05000024


	//   ....[21]....
        /*02ec*/ 	.word	0x05000023


	//   ....[22]....
        /*02f0*/ 	.word	0x05000025


	//   ....[23]....
        /*02f4*/ 	.word	0x0500002a


	//   ....[24]....
        /*02f8*/ 	.word	0x0500002c


	//   ....[25]....
        /*02fc*/ 	.word	0x05000029


	//   ....[26]....
        /*0300*/ 	.word	0x0500002b


	//   ....[27]....
        /*0304*/ 	.word	0x0500001e


	//   ....[28]....
        /*0308*/ 	.word	0x05000024


	//   ....[29]....
        /*030c*/ 	.word	0x05000023


	//   ....[30]....
        /*0310*/ 	.word	0x05000025


	//   ....[31]....
        /*0314*/ 	.word	0x0500002a


	//   ....[32]....
        /*0318*/ 	.word	0x0500002c


	//   ....[33]....
        /*031c*/ 	.word	0x05000029


	//   ....[34]....
        /*0320*/ 	.word	0x0500002b


	//   ....[35]....
        /*0324*/ 	.word	0x0500001e


	//   ....[36]....
        /*0328*/ 	.word	0x0500001e


	//   ....[37]....
        /*032c*/ 	.word	0x0500001f


	//   ....[38]....
        /*0330*/ 	.word	0x05000032


	//   ....[39]....
        /*0334*/ 	.word	0x05000021


	//   ....[40]....
        /*0338*/ 	.word	0x05000020


	//   ....[41]....
        /*033c*/ 	.word	0x05000031


	//   ....[42]....
        /*0340*/ 	.word	0x0500001f


	//   ....[43]....
        /*0344*/ 	.word	0x05000034


	//   ....[44]....
        /*0348*/ 	.word	0x0500001e


	//   ....[45]....
        /*034c*/ 	.word	0x05000031


	//   ....[46]....
        /*0350*/ 	.word	0x05000020


	//   ....[47]....
        /*0354*/ 	.word	0x05000021


	//   ....[48]....
        /*0358*/ 	.word	0x05000030


	//   ....[49]....
        /*035c*/ 	.word	0x05000033


	//   ....[50]....
        /*0360*/ 	.word	0x0500001c


	//   ....[51]....
        /*0364*/ 	.word	0x0500002d


	//   ....[52]....
        /*0368*/ 	.word	0x0500001d


	//   ....[53]....
        /*036c*/ 	.word	0x05000031


	//   ....[54]....
        /*0370*/ 	.word	0x05000030


	//   ....[55]....
        /*0374*/ 	.word	0x05000034


	//   ....[56]....
        /*0378*/ 	.word	0x0500002b


	//   ....[57]....
        /*037c*/ 	.word	0x0500002e


	//   ....[58]....
        /*0380*/ 	.word	0x05000020


	//   ....[59]....
        /*0384*/ 	.word	0x05000021


	//   ....[60]....
        /*0388*/ 	.word	0x05000022


	//   ....[61]....
        /*038c*/ 	.word	0x05000023


	//   ....[62]....
        /*0390*/ 	.word	0x05000029


	//   ....[63]....
        /*0394*/ 	.word	0x0500002b


	//   ....[64]....
        /*0398*/ 	.word	0x05000030


	//   ....[65]....
        /*039c*/ 	.word	0x0500002f


	//   ....[66]....
        /*03a0*/ 	.word	0x05000022


	//   ....[67]....
        /*03a4*/ 	.word	0x05000019


	//   ....[68]....
        /*03a8*/ 	.word	0x05000033


	//   ....[69]....
        /*03ac*/ 	.word	0x05000033


	//   ....[70]....
        /*03b0*/ 	.word	0x05000033


	//   ....[71]....
        /*03b4*/ 	.word	0x05000033


	//   ....[72]....
        /*03b8*/ 	.word	0x05000033


	//   ....[73]....
        /*03bc*/ 	.word	0x05000033


	//   ....[74]....
        /*03c0*/ 	.word	0x05000033


	//   ....[75]....
        /*03c4*/ 	.word	0x05000033


	//   ....[76]....
        /*03c8*/ 	.word	0x05000033


	//   ....[77]....
        /*03cc*/ 	.word	0x05000033


	//   ....[78]....
        /*03d0*/ 	.word	0x05000033


	//   ....[79]....
        /*03d4*/ 	.word	0x05000033


	//   ....[80]....
        /*03d8*/ 	.word	0x05000033


	//   ....[81]....
        /*03dc*/ 	.word	0x05000033


	//   ....[82]....
        /*03e0*/ 	.word	0x05000033


	//   ....[83]....
        /*03e4*/ 	.word	0x05000033


	//   ....[84]....
        /*03e8*/ 	.word	0x05000033


	//   ....[85]....
        /*03ec*/ 	.word	0x05000033


	//   ....[86]....
        /*03f0*/ 	.word	0x05000033


	//   ....[87]....
        /*03f4*/ 	.word	0x05000033


	//   ....[88]....
        /*03f8*/ 	.word	0x05000033


	//   ....[89]....
        /*03fc*/ 	.word	0x05000033


	//   ....[90]....
        /*0400*/ 	.word	0x05000033


	//   ....[91]....
        /*0404*/ 	.word	0x05000033


	//   ....[92]....
        /*0408*/ 	.word	0x05000033


	//   ....[93]....
        /*040c*/ 	.word	0x05000033


	//   ....[94]....
        /*0410*/ 	.word	0x05000033


	//   ....[95]....
        /*0414*/ 	.word	0x05000033


	//   ....[96]....
        /*0418*/ 	.word	0x05000033


	//   ....[97]....
        /*041c*/ 	.word	0x05000033


	//   ....[98]....
        /*0420*/ 	.word	0x05000033


	//   ....[99]....
        /*0424*/ 	.word	0x05000033


	//   ....[100]....
        /*0428*/ 	.word	0x05000033


	//   ....[101]....
        /*042c*/ 	.word	0x05000033


	//   ....[102]....
        /*0430*/ 	.word	0x05000033


	//   ....[103]....
        /*0434*/ 	.word	0x05000033


	//   ....[104]....
        /*0438*/ 	.word	0x05000033


	//   ....[105]....
        /*043c*/ 	.word	0x05000033


	//   ....[106]....
        /*0440*/ 	.word	0x05000033


	//   ....[107]....
        /*0444*/ 	.word	0x05000033


	//   ....[108]....
        /*0448*/ 	.word	0x05000033


	//   ....[109]....
        /*044c*/ 	.word	0x05000033


	//   ....[110]....
        /*0450*/ 	.word	0x05000033


	//   ....[111]....
        /*0454*/ 	.word	0x05000033


	//   ....[112]....
        /*0458*/ 	.word	0x05000033


	//   ....[113]....
        /*045c*/ 	.word	0x05000033


	//   ....[114]....
        /*0460*/ 	.word	0x05000033


	//   ....[115]....
        /*0464*/ 	.word	0x05000033


	//   ....[116]....
        /*0468*/ 	.word	0x05000033


	//   ....[117]....
        /*046c*/ 	.word	0x05000033


	//   ....[118]....
        /*0470*/ 	.word	0x05000033


	//   ....[119]....
        /*0474*/ 	.word	0x05000033


	//   ....[120]....
        /*0478*/ 	.word	0x05000033


	//   ....[121]....
        /*047c*/ 	.word	0x05000033


	//   ....[122]....
        /*0480*/ 	.word	0x05000033


	//   ....[123]....
        /*0484*/ 	.word	0x05000033


	//----- nvinfo : EIATTR_COOP_GROUP_INSTR_OFFSETS
	.align		4
.L_1759:
        /*0488*/ 	.byte	0x04, 0x28
        /*048a*/ 	.short	(.L_1761 - .L_1760)


	//   ....[0]....
.L_1760:
        /*048c*/ 	.word	0x00006f40


	//   ....[1]....
        /*0490*/ 	.word	0x00006f50


	//   ....[2]....
        /*0494*/ 	.word	0x00006fb0


	//   ....[3]....
        /*0498*/ 	.word	0x00006fc0


	//   ....[4]....
        /*049c*/ 	.word	0x00007500


	//   ....[5]....
        /*04a0*/ 	.word	0x00007520


	//   ....[6]....
        /*04a4*/ 	.word	0x00007540


	//   ....[7]....
        /*04a8*/ 	.word	0x00007560


	//   ....[8]....
        /*04ac*/ 	.word	0x00007580


	//   ....[9]....
        /*04b0*/ 	.word	0x000075a0


	//   ....[10]....
        /*04b4*/ 	.word	0x000075c0


	//   ....[11]....
        /*04b8*/ 	.word	0x000075e0


	//   ....[12]....
        /*04bc*/ 	.word	0x00009ec0


	//   ....[13]....
        /*04c0*/ 	.word	0x00009ef0


	//   ....[14]....
        /*04c4*/ 	.word	0x00009f40


	//   ....[15]....
        /*04c8*/ 	.word	0x00009f60


	//   ....[16]....
        /*04cc*/ 	.word	0x00009f90


	//   ....[17]....
        /*04d0*/ 	.word	0x00009fa0


	//   ....[18]....
        /*04d4*/ 	.word	0x00009fd0


	//   ....[19]....
        /*04d8*/ 	.word	0x00009fe0


	//   ....[20]....
        /*04dc*/ 	.word	0x0000a170


	//   ....[21]....
        /*04e0*/ 	.word	0x0000a1a0


	//   ....[22]....
        /*04e4*/ 	.word	0x0000a1f0


	//   ....[23]....
        /*04e8*/ 	.word	0x0000a210


	//   ....[24]....
        /*04ec*/ 	.word	0x0000a240


	//   ....[25]....
        /*04f0*/ 	.word	0x0000a250


	//   ....[26]....
        /*04f4*/ 	.word	0x0000a280


	//   ....[27]....
        /*04f8*/ 	.word	0x0000a290


	//   ....[28]....
        /*04fc*/ 	.word	0x0000a3d0


	//   ....[29]....
        /*0500*/ 	.word	0x0000a400


	//   ....[30]....
        /*0504*/ 	.word	0x0000a450


	//   ....[31]....
        /*0508*/ 	.word	0x0000a470


	//   ....[32]....
        /*050c*/ 	.word	0x0000a4a0


	//   ....[33]....
        /*0510*/ 	.word	0x0000a4b0


	//   ....[34]....
        /*0514*/ 	.word	0x0000a4e0


	//   ....[35]....
        /*0518*/ 	.word	0x0000a4f0


	//   ....[36]....
        /*051c*/ 	.word	0x0000a810


	//   ....[37]....
        /*0520*/ 	.word	0x0000a840


	//   ....[38]....
        /*0524*/ 	.word	0x0000a870


	//   ....[39]....
        /*0528*/ 	.word	0x0000a8c0


	//   ....[40]....
        /*052c*/ 	.word	0x0000a8e0


	//   ....[41]....
        /*0530*/ 	.word	0x0000a910


	//   ....[42]....
        /*0534*/ 	.word	0x0000a930


	//   ....[43]....
        /*0538*/ 	.word	0x0000a950


	//   ....[44]....
        /*053c*/ 	.word	0x0000a970


	//   ....[45]....
        /*0540*/ 	.word	0x0000a990


	//   ....[46]....
        /*0544*/ 	.word	0x0000a9b0


	//   ....[47]....
        /*0548*/ 	.word	0x0000a9d0


	//   ....[48]....
        /*054c*/ 	.word	0x0000a9f0


	//   ....[49]....
        /*0550*/ 	.word	0x0000aa20


	//   ....[50]....
        /*0554*/ 	.word	0x0000aa60


	//   ....[51]....
        /*0558*/ 	.word	0x0000aa80


	//   ....[52]....
        /*055c*/ 	.word	0x0000aaa0


	//   ....[53]....
        /*0560*/ 	.word	0x0000aac0


	//   ....[54]....
        /*0564*/ 	.word	0x0000aaf0


	//   ....[55]....
        /*0568*/ 	.word	0x0000ab20


	//   ....[56]....
        /*056c*/ 	.word	0x0000ab40


	//   ....[57]....
        /*0570*/ 	.word	0x0000ab60


	//   ....[58]....
        /*0574*/ 	.word	0x0000ab80


	//   ....[59]....
        /*0578*/ 	.word	0x0000abb0


	//   ....[60]....
        /*057c*/ 	.word	0x0000ac00


	//   ....[61]....
        /*0580*/ 	.word	0x0000ac30


	//   ....[62]....
        /*0584*/ 	.word	0x0000ac60


	//   ....[63]....
        /*0588*/ 	.word	0x0000ac90


	//   ....[64]....
        /*058c*/ 	.word	0x0000acc0


	//   ....[65]....
        /*0590*/ 	.word	0x0000acf0


	//   ....[66]....
        /*0594*/ 	.word	0x0000ae20


	//   ....[67]....
        /*0598*/ 	.word	0x0000ae70


	//   ....[68]....
        /*059c*/ 	.word	0x0000afa0


	//   ....[69]....
        /*05a0*/ 	.word	0x0000aff0


	//   ....[70]....
        /*05a4*/ 	.word	0x0000b060


	//   ....[71]....
        /*05a8*/ 	.word	0x0000b0c0


	//   ....[72]....
        /*05ac*/ 	.word	0x0000b130


	//   ....[73]....
        /*05b0*/ 	.word	0x0000b190


	//   ....[74]....
        /*05b4*/ 	.word	0x0000b200


	//   ....[75]....
        /*05b8*/ 	.word	0x0000b260


	//   ....[76]....
        /*05bc*/ 	.word	0x0000b310


	//   ....[77]....
        /*05c0*/ 	.word	0x0000b3a0


	//   ....[78]....
        /*05c4*/ 	.word	0x0000b410


	//   ....[79]....
        /*05c8*/ 	.word	0x0000b470


	//   ....[80]....
        /*05cc*/ 	.word	0x0000b4e0


	//   ....[81]....
        /*05d0*/ 	.word	0x0000b540


	//   ....[82]....
        /*05d4*/ 	.word	0x0000b5b0


	//   ....[83]....
        /*05d8*/ 	.word	0x0000b610


	//   ....[84]....
        /*05dc*/ 	.word	0x0000b6c0


	//   ....[85]....
        /*05e0*/ 	.word	0x0000b750


	//   ....[86]....
        /*05e4*/ 	.word	0x0000b7c0


	//   ....[87]....
        /*05e8*/ 	.word	0x0000b820


	//   ....[88]....
        /*05ec*/ 	.word	0x0000b890


	//   ....[89]....
        /*05f0*/ 	.word	0x0000b8f0


	//   ....[90]....
        /*05f4*/ 	.word	0x0000b960


	//   ....[91]....
        /*05f8*/ 	.word	0x0000b9c0


	//   ....[92]....
        /*05fc*/ 	.word	0x0000ba70


	//   ....[93]....
        /*0600*/ 	.word	0x0000bb30


	//   ....[94]....
        /*0604*/ 	.word	0x0000bc60


	//   ....[95]....
        /*0608*/ 	.word	0x0000bce0


	//   ....[96]....
        /*060c*/ 	.word	0x0000bd90


	//   ....[97]....
        /*0610*/ 	.word	0x0000bdf0


	//   ....[98]....
        /*0614*/ 	.word	0x0000be70


	//   ....[99]....
        /*0618*/ 	.word	0x0000bf40


	//   ....[100]....
        /*061c*/ 	.word	0x0000bfc0


	//   ....[101]....
        /*0620*/ 	.word	0x0000c060


	//   ....[102]....
        /*0624*/ 	.word	0x0000c120


	//   ....[103]....
        /*0628*/ 	.word	0x0000c180


	//   ....[104]....
        /*062c*/ 	.word	0x0000c1f0


	//   ....[105]....
        /*0630*/ 	.word	0x0000c250


	//   ....[106]....
        /*0634*/ 	.word	0x0000c2c0


	//   ....[107]....
        /*0638*/ 	.word	0x0000c320


	//   ....[108]....
        /*063c*/ 	.word	0x0000c3a0


	//   ....[109]....
        /*0640*/ 	.word	0x0000c420


	//   ....[110]....
        /*0644*/ 	.word	0x0000c490


	//   ....[111]....
        /*0648*/ 	.word	0x0000c4f0


	//   ....[112]....
        /*064c*/ 	.word	0x0000c560


	//   ....[113]....
        /*0650*/ 	.word	0x0000c5c0


	//   ....[114]....
        /*0654*/ 	.word	0x0000c630


	//   ....[115]....
        /*0658*/ 	.word	0x0000c690


	//   ....[116]....
        /*065c*/ 	.word	0x0000c6f0


	//   ....[117]....
        /*0660*/ 	.word	0x0000c760


	//   ....[118]....
        /*0664*/ 	.word	0x0000c7d0


	//   ....[119]....
        /*0668*/ 	.word	0x0000c830


	//   ....[120]....
        /*066c*/ 	.word	0x0000c8a0


	//   ....[121]....
        /*0670*/ 	.word	0x0000c900


	//   ....[122]....
        /*0674*/ 	.word	0x0000c9c0


	//   ....[123]....
        /*0678*/ 	.word	0x0000ca50


	//----- nvinfo : EIATTR_EXIT_INSTR_OFFSETS
	.align		4
.L_1761:
        /*067c*/ 	.byte	0x04, 0x1c
        /*067e*/ 	.short	(.L_1763 - .L_1762)


	//   ....[0]....
.L_1762:
        /*0680*/ 	.word	0x00008e90


	//   ....[1]....
        /*0684*/ 	.word	0x0000af40


	//----- nvinfo : EIATTR_MAX_THREADS
	.align		4
.L_1763:
        /*0688*/ 	.byte	0x04, 0x05
        /*068a*/ 	.short	(.L_1765 - .L_1764)
.L_1764:
        /*068c*/ 	.word	0x00000140
        /*0690*/ 	.word	0x00000001
        /*0694*/ 	.word	0x00000001


	//----- nvinfo : EIATTR_CRS_STACK_SIZE
	.align		4
.L_1765:
        /*0698*/ 	.byte	0x04, 0x1e
        /*069a*/ 	.short	(.L_1767 - .L_1766)
.L_1766:
        /*069c*/ 	.word	0x00000000


	//----- nvinfo : EIATTR_CBANK_PARAM_SIZE
	.align		4
.L_1767:
        /*06a0*/ 	.byte	0x03, 0x19
        /*06a2*/ 	.short	0x0060


	//----- nvinfo : EIATTR_PARAM_CBANK
	.align		4
        /*06a4*/ 	.byte	0x04, 0x0a
        /*06a6*/ 	.short	(.L_1769 - .L_1768)
	.align		4
.L_1768:
        /*06a8*/ 	.word	index@(.nv.constant0._ZN13group_norm_v218gn_bwd_cuda_kernelI6__halfLi320ELi1ELi16ELi80ELi1024ELb1ELb1ELi64ELi320ELi320ELi4ELb1ELi8ELb0ELb0ELNS_15WgradSyncMethodE3ENS_16CompileConditionILi900EEEEEvPT_S6_S6_PKS5_S8_S8_S8_PKfflPfPj)
        /*06ac*/ 	.short	0x0210
        /*06ae*/ 	.short	0x0060


	//----- nvinfo : EIATTR_SW_WAR
	.align		4
.L_1769:
        /*06b0*/ 	.byte	0x04, 0x36
        /*06b2*/ 	.short	(.L_1771 - .L_1770)
.L_1770:
        /*06b4*/ 	.word	0x00000008
.L_1771:


//--------------------- .nv.info._ZN13group_norm_v218gn_bwd_cuda_kernelI6__halfLi320ELi2ELi16ELi80ELi1024ELb1ELb1ELi32ELi320ELi320ELi4ELb1ELi8ELb0ELb0ELNS_15WgradSyncMethodE3ENS_16CompileConditionILi900EEEEEvPT_S6_S6_PKS5_S8_S8_S8_PKfflPfPj --------------------------
	.section	.nv.info._ZN13group_norm_v218gn_bwd_cuda_kernelI6__halfLi320ELi2ELi16ELi80ELi1024ELb1ELb1ELi32ELi320ELi320ELi4ELb1ELi8ELb0ELb0ELNS_15WgradSyncMethodE3ENS_16CompileConditionILi900EEEEEvPT_S6_S6_PKS5_S8_S8_S8_PKfflPfPj,"",@"SHT_CUDA_INFO"
	.sectionflags	@""
	.align	4


	//----- nvinfo : EIATTR_CUDA_API_VERSION
	.align		4
        /*0000*/ 	.byte	0x04, 0x37
        /*0002*/ 	.short	(.L_1773 - .L_1772)
.L_1772:
        /*0004*/ 	.word	0x00000082


	//----- nvinfo : EIATTR_KPARAM_INFO
	.align		4
.L_1773:
        /*0008*/ 	.byte	0x04, 0x17
        /*000a*/ 	.short	(.L_1775 - .L_1774)
.L_1774:
        /*000c*/ 	.word	0x00000000
        /*0010*/ 	.short	0x000b
        /*0012*/ 	.short	0x0058
        /*0014*/ 	.byte	0x00, 0xf0, 0x21, 0x00


	//----- nvinfo : EIATTR_KPARAM_INFO
	.align		4
.L_1775:
        /*0018*/ 	.byte	0x04, 0x17
        /*001a*/ 	.short	(.L_1777 - .L_1776)
.L_1776:
        /*001c*/ 	.word	0x00000000
        /*0020*/ 	.short	0x000a
        /*0022*/ 	.short	0x0050
        /*0024*/ 	.byte	0x00, 0xf0, 0x21, 0x00


	//----- nvinfo : EIATTR_KPARAM_INFO
	.align		4
.L_1777:
        /*0028*/ 	.byte	0x04, 0x17
        /*002a*/ 	.short	(.L_1779 - .L_1778)
.L_1778:
        /*002c*/ 	.word	0x00000000
        /*0030*/ 	.short	0x0009
        /*0032*/ 	.short	0x0048
        /*0034*/ 	.byte	0x00, 0xf0, 0x21, 0x00


	//----- nvinfo : EIATTR_KPARAM_INFO
	.align		4
.L_1779:
        /*0038*/ 	.byte	0x04, 0x17
        /*003a*/ 	.short	(.L_1781 - .L_1780)
.L_1780:
        /*003c*/ 	.word	0x00000000
        /*0040*/ 	.short	0x0008
        /*0042*/ 	.short	0x0040
        /*0044*/ 	.byte	0x00, 0xf0, 0x11, 0x00


	//----- nvinfo : EIATTR_KPARAM_INFO
	.align		4
.L_1781:
        /*0048*/ 	.byte	0x04, 0x17
        /*004a*/ 	.short	(.L_1783 - .L_1782)
.L_1782:
        /*004c*/ 	.word	0x00000000
        /*0050*/ 	.short	0x0007
        /*0052*/ 	.short	0x0038
        /*0054*/ 	.byte	0x00, 0xf0, 0x21, 0x00


	//----- nvinfo : EIATTR_KPARAM_INFO
	.align		4
.L_1783:
        /*0058*/ 	.byte	0x04, 0x17
        /*005a*/ 	.short	(.L_1785 - .L_1784)
.L_1784:
        /*005c*/ 	.word	0x00000000
        /*0060*/ 	.short	0x0006
        /*0062*/ 	.short	0x0030
        /*0064*/ 	.byte	0x00, 0xf0, 0x21, 0x00


	//----- nvinfo : EIATTR_KPARAM_INFO
	.align		4
.L_1785:
        /*0068*/ 	.byte	0x04, 0x17
        /*006a*/ 	.short	(.L_1787 - .L_1786)
.L_1786:
        /*006c*/ 	.word	0x00000000
        /*0070*/ 	.short	0x0005
        /*0072*/ 	.short	0x0028
        /*0074*/ 	.byte	0x00, 0xf0, 0x21, 0x00


	//----- nvinfo : EIATTR_KPARAM_INFO
	.align		4
.L_1787:
        /*0078*/ 	.byte	0x04, 0x17
        /*007a*/ 	.short	(.L_1789 - .L_1788)
.L_1788:
        /*007c*/ 	.word	0x00000000
        /*0080*/ 	.short	0x0004
        /*0082*/ 	.short	0x0020
        /*0084*/ 	.byte	0x00, 0xf0, 0x21, 0x00


	//----- nvinfo : EIATTR_KPARAM_INFO
	.align		4
.L_1789:
        /*0088*/ 	.byte	0x04, 0x17
        /*008a*/ 	.short	(.L_1791 - .L_1790)
.L_1790:
        /*008c*/ 	.word	0x00000000
        /*0090*/ 	.short	0x0003
        /*0092*/ 	.short	0x0018
        /*0094*/ 	.byte	0x00, 0xf0, 0x21, 0x00


	//----- nvinfo : EIATTR_KPARAM_INFO
	.align		4
.L_1791:
        /*0098*/ 	.byte	0x04, 0x17
        /*009a*/ 	.short	(.L_1793 - .L_1792)
.L_1792:
        /*009c*/ 	.word	0x00000000
        /*00a0*/ 	.short	0x0002
        /*00a2*/ 	.short	0x0010
        /*00a4*/ 	.byte	0x00, 0xf0, 0x21, 0x00


	//----- nvinfo : EIATTR_KPARAM_INFO
	.align		4
.L_1793:
        /*00a8*/ 	.byte	0x04, 0x17
        /*00aa*/ 	.short	(.L_1795 - .L_1794)
.L_1794:
        /*00ac*/ 	.word	0x00000000
        /*00b0*/ 	.short	0x0001
        /*00b2*/ 	.short	0x0008
        /*00b4*/ 	.byte	0x00, 0xf0, 0x21, 0x00


	//----- nvinfo : EIATTR_KPARAM_INFO
	.align		4
.L_1795:
        /*00b8*/ 	.byte	0x04, 0x17
        /*00ba*/ 	.short	(.L_1797 - .L_1796)
.L_1796:
        /*00bc*/ 	.word	0x00000000
        /*00c0*/ 	.short	0x0000
        /*00c2*/ 	.short	0x0000
        /*00c4*/ 	.byte	0x00, 0xf0, 0x21, 0x00


	//----- nvinfo : EIATTR_SPARSE_MMA_MASK
	.align		4
.L_1797:
        /*00c8*/ 	.byte	0x03, 0x50
        /*00ca*/ 	.short	0x0000


	//----- nvinfo : EIATTR_MAXREG_COUNT
	.align		4
        /*00cc*/ 	.byte	0x03, 0x1b
        /*00ce*/ 	.short	0x0060


	//----- nvinfo : EIATTR_NUM_BARRIERS
	.align		4
        /*00d0*/ 	.byte	0x02, 0x4c
        /*00d2*/ 	.byte	0x01
	.zero		1


	//----- nvinfo : EIATTR_ANNOTATIONS
	.align		4
        /*00d4*/ 	.byte	0x04, 0x55
        /*00d6*/ 	.short	(.L_1799 - .L_1798)


	//   ....[0]....
.L_1798:
        /* <DEDUP_REMOVED lines=20> */


	//----- nvinfo : EIATTR_MERCURY_ISA_VERSION
	.align		4
.L_1799:
        /*0208*/ 	.byte	0x03, 0x5f
        /*020a*/ 	.short	0x0101


	//----- nvinfo : EIATTR_COOP_GROUP_MASK_REGIDS
	.align		4
        /*020c*/ 	.byte	0x04, 0x29
        /*020e*/ 	.short	(.L_1801 - .L_1800)


	//   ....[0]....
.L_1800:
        /*0210*/ 	.word	0xffffffff


	//   ....[1]....
        /*0214*/ 	.word	0xffffffff


	//   ....[2]....
        /*0218*/ 	.word	0xffffffff


	//   ....[3]....
        /*021c*/ 	.word	0xffffffff


	//   ....[4]....
        /*0220*/ 	.word	0xffffffff


	//   ....[5]....
        /*0224*/ 	.word	0xffffffff


	//   ....[6]....
        /*0228*/ 	.word	0xffffffff


	//   ....[7]....
        /*022c*/ 	.word	0xffffffff


	//   ....[8]....
        /*0230*/ 	.word	0xffffffff


	//   ....[9]....
        /*0234*/ 	.word	0xffffffff


	//   ....[10]....
        /*0238*/ 	.word	0xffffffff


	//   ....[11]....
        /*023c*/ 	.word	0xffffffff


	//   ....[12]....
        /*0240*/ 	.word	0xffffffff


	//   ....[13]....
        /*0244*/ 	.word	0xffffffff


	//   ....[14]....
        /*0248*/ 	.word	0x0500000f


	//   ....[15]....
        /*024c*/ 	.word	0x05000016


	//   ....[16]....
        /*0250*/ 	.word	0x05000018


	//   ....[17]....
        /*0254*/ 	.word	0x05000011


	//   ....[18]....
        /*0258*/ 	.word	0x0500001d


	//   ....[19]....
        /*025c*/ 	.word	0x05000012


	//   ....[20]....
        /*0260*/ 	.word	0x05000016


	//   ....[21]....
        /*0264*/ 	.word	0x05000017


	//   ....[22]....
        /*0268*/ 	.word	0x05000016


	//   ....[23]....
        /*026c*/ 	.word	0x0500000f


	//   ....[24]....
        /*0270*/ 	.word	0x05000011


	//   ....[25]....
        /*0274*/ 	.word	0x05000018


	//   ....[26]....
        /*0278*/ 	.word	0x05000022


	//   ....[27]....
        /*027c*/ 	.word	0x05000021


	//   ....[28]....
        /*0280*/ 	.word	0x0500000f


	//   ....[29]....
        /*0284*/ 	.word	0x05000016


	//   ....[30]....
        /*0288*/ 	.word	0x05000016


	//   ....[31]....
        /*028c*/ 	.word	0x0500000f


	//   ....[32]....
        /*0290*/ 	.word	0x05000011


	//   ....[33]....
        /*0294*/ 	.word	0x05000018


	//   ....[34]....
        /*0298*/ 	.word	0x05000022


	//   ....[35]....
        /*029c*/ 	.word	0x05000021


	//   ....[36]....
        /*02a0*/ 	.word	0x0500000f


	//   ....[37]....
        /*02a4*/ 	.word	0x05000016


	//   ....[38]....
        /*02a8*/ 	.word	0x0500000f


	//   ....[39]....
        /*02ac*/ 	.word	0x05000016


	//   ....[40]....
        /*02b0*/ 	.word	0x05000022


	//   ....[41]....
        /*02b4*/ 	.word	0x05000018


	//   ....[42]....
        /*02b8*/ 	.word	0x0500001c


	//   ....[43]....
        /*02bc*/ 	.word	0x0500002e


	//   ....[44]....
        /*02c0*/ 	.word	0x05000024


	//   ....[45]....
        /*02c4*/ 	.word	0x05000017


	//   ....[46]....
        /*02c8*/ 	.word	0x05000016


	//   ....[47]....
        /*02cc*/ 	.word	0x0500001b


	//   ....[48]....
        /*02d0*/ 	.word	0x0500000f


	//   ....[49]....
        /*02d4*/ 	.word	0x05000011


	//   ....[50]....
        /*02d8*/ 	.word	0x05000029


	//   ....[51]....
        /*02dc*/ 	.word	0x05000023


	//   ....[52]....
        /*02e0*/ 	.word	0x0500002c


	//   ....[53]....
        /*02e4*/ 	.word	0x05000012


	//   ....[54]....
        /*02e8*/ 	.word	0x05000022


	//   ....[55]....
        /*02ec*/ 	.word	0x05000025


	//   ....[56]....
        /*02f0*/ 	.word	0x05000014


	//   ....[57]....
        /*02f4*/ 	.word	0x05000020


	//   ....[58]....
        /*02f8*/ 	.word	0x0500001e


	//   ....[59]....
        /*02fc*/ 	.word	0x0500001c


	//   ....[60]....
        /*0300*/ 	.word	0x05000027


	//   ....[61]....
        /*0304*/ 	.word	0x0500001b


	//   ....[62]....
        /*0308*/ 	.word	0x05000023


	//   ....[63]....
        /*030c*/ 	.word	0x05000024


	//   ....[64]....
        /*0310*/ 	.word	0x0500002a


	//   ....[65]....
        /*0314*/ 	.word	0x0500002b


	//   ....[66]....
        /*0318*/ 	.word	0x05000031


	//   ....[67]....
        /*031c*/ 	.word	0x05000033


	//   ....[68]....
        /*0320*/ 	.word	0x05000021


	//   ....[69]....
        /*0324*/ 	.word	0x05000011


	//   ....[70]....
        /*0328*/ 	.word	0x0500000f


	//   ....[71]....
        /*032c*/ 	.word	0x0500000f


	//   ....[72]....
        /*0330*/ 	.word	0x0500000f


	//   ....[73]....
        /*0334*/ 	.word	0x0500000f


	//   ....[74]....
        /*0338*/ 	.word	0x0500000f


	//   ....[75]....
        /*033c*/ 	.word	0x0500000f


	//   ....[76]....
        /*0340*/ 	.word	0x0500000f


	//   ....[77]....
        /*0344*/ 	.word	0x0500000f


	//   ....[78]....
        /*0348*/ 	.word	0x0500000f


	//   ....[79]....
        /*034c*/ 	.word	0x0500000f


	//   ....[80]....
        /*0350*/ 	.word	0x0500000f


	//   ....[81]....
        /*0354*/ 	.word	0x0500000f


	//   ....[82]....
        /*0358*/ 	.word	0x0500000f


	//   ....[83]....
        /*035c*/ 	.word	0x0500000f


	//   ....[84]....
        /*0360*/ 	.word	0x0500000f


	//   ....[85]....
        /*0364*/ 	.word	0x0500000f


	//   ....[86]....
        /*0368*/ 	.word	0x0500000f


	//   ....[87]....
        /*036c*/ 	.word	0x0500000f


	//   ....[88]....
        /*0370*/ 	.word	0x0500000f


	//   ....[89]....
        /*0374*/ 	.word	0x0500000f


	//   ....[90]....
        /*0378*/ 	.word	0x0500000f


	//   ....[91]....
        /*037c*/ 	.word	0x0500000f


	//   ....[92]....
        /*0380*/ 	.word	0x0500000f


	//   ....[93]....
        /*0384*/ 	.word	0x0500000f


	//   ....[94]....
        /*0388*/ 	.word	0x0500000f


	//   ....[95]....
        /*038c*/ 	.word	0x0500000f


	//   ....[96]....
        /*0390*/ 	.word	0x0500000f


	//   ....[97]....
        /*0394*/ 	.word	0x0500000f


	//   ....[98]....
        /*0398*/ 	.word	0x0500000f


	//   ....[99]....
        /*039c*/ 	.word	0x0500000f


	//   ....[100]....
        /*03a0*/ 	.word	0x0500000f


	//   ....[101]....
        /*03a4*/ 	.word	0x0500000f


	//   ....[102]....
        /*03a8*/ 	.word	0x0500000f


	//   ....[103]....
        /*03ac*/ 	.word	0x0500000f


	//   ....[104]....
        /*03b0*/ 	.word	0x0500000f


	//   ....[105]....
        /*03b4*/ 	.word	0x0500000f


	//   ....[106]....
        /*03b8*/ 	.word	0x0500000f


	//   ....[107]....
        /*03bc*/ 	.word	0x0500000f


	//   ....[108]....
        /*03c0*/ 	.word	0x0500000f


	//   ....[109]....
        /*03c4*/ 	.word	0x0500000f


	//   ....[110]....
        /*03c8*/ 	.word	0x0500000f


	//   ....[111]....
        /*03cc*/ 	.word	0x0500000f


	//   ....[112]....
        /*03d0*/ 	.word	0x0500000f


	//   ....[113]....
        /*03d4*/ 	.word	0x0500000f


	//   ....[114]....
        /*03d8*/ 	.word	0x0500000f


	//   ....[115]....
        /*03dc*/ 	.word	0x0500000f


	//   ....[116]....
        /*03e0*/ 	.word	0x0500000f


	//   ....[117]....
        /*03e4*/ 	.word	0x0500000f


	//   ....[118]....
        /*03e8*/ 	.word	0x0500000f


	//   ....[119]....
        /*03ec*/ 	.word	0x0500000f


	//   ....[120]....
        /*03f0*/ 	.word	0x0500000f


	//   ....[121]....
        /*03f4*/ 	.word	0x0500000f


	//   ....[122]....
        /*03f8*/ 	.word	0x0500000f


	//   ....[123]....
        /*03fc*/ 	.word	0x0500000f


	//   ....[124]....
        /*0400*/ 	.word	0x0500000f


	//   ....[125]....
        /*0404*/ 	.word	0x0500000f


	//----- nvinfo : EIATTR_COOP_GROUP_INSTR_OFFSETS
	.align		4
.L_1801:
        /*0408*/ 	.byte	0x04, 0x28
        /*040a*/ 	.short	(.L_1803 - .L_1802)


	//   ....[0]....
.L_1802:
        /*040c*/ 	.word	0x000043d0


	//   ....[1]....
        /*0410*/ 	.word	0x00004400


	//   ....[2]....
        /*0414*/ 	.word	0x00004430


	//   ....[3]....
        /*0418*/ 	.word	0x00004440


	//   ....[4]....
        /*041c*/ 	.word	0x00004a40


	//   ....[5]....
        /*0420*/ 	.word	0x00004a60


	//   ....[6]....
        /*0424*/ 	.word	0x00004a80


	//   ....[7]....
        /*0428*/ 	.word	0x00004aa0


	//   ....[8]....
        /*042c*/ 	.word	0x00004ac0


	//   ....[9]....
        /*0430*/ 	.word	0x00004ae0


	//   ....[10]....
        /*0434*/ 	.word	0x00004b00


	//   ....[11]....
        /*0438*/ 	.word	0x00004b20


	//   ....[12]....
        /*043c*/ 	.word	0x00004b40


	//   ....[13]....
        /*0440*/ 	.word	0x00004b60


	//   ....[14]....
        /*0444*/ 	.word	0x00006850


	//   ....[15]....
        /*0448*/ 	.word	0x00006880


	//   ....[16]....
        /*044c*/ 	.word	0x000068d0


	//   ....[17]....
        /*0450*/ 	.word	0x000068e0


	//   ....[18]....
        /*0454*/ 	.word	0x00006910


	//   ....[19]....
        /*0458*/ 	.word	0x00006920


	//   ....[20]....
        /*045c*/ 	.word	0x00006950


	//   ....[21]....
        /*0460*/ 	.word	0x00006960


	//   ....[22]....
        /*0464*/ 	.word	0x00006b30


	//   ....[23]....
        /*0468*/ 	.word	0x00006b60


	//   ....[24]....
        /*046c*/ 	.word	0x00006ba0


	//   ....[25]....
        /*0470*/ 	.word	0x00006bb0


	//   ....[26]....
        /*0474*/ 	.word	0x00006be0


	//   ....[27]....
        /*0478*/ 	.word	0x00006bf0


	//   ....[28]....
        /*047c*/ 	.word	0x00006c20


	//   ....[29]....
        /*0480*/ 	.word	0x00006c30


	//   ....[30]....
        /*0484*/ 	.word	0x00006da0


	//   ....[31]....
        /*0488*/ 	.word	0x00006dd0


	//   ....[32]....
        /*048c*/ 	.word	0x00006e10


	//   ....[33]....
        /*0490*/ 	.word	0x00006e20


	//   ....[34]....
        /*0494*/ 	.word	0x00006e50


	//   ....[35]....
        /*0498*/ 	.word	0x00006e60


	//   ....[36]....
        /*049c*/ 	.word	0x00006e90


	//   ....[37]....
        /*04a0*/ 	.word	0x00006ea0


	//   ....[38]....
        /*04a4*/ 	.word	0x00007170


	//   ....[39]....
        /*04a8*/ 	.word	0x000071a0


	//   ....[40]....
        /*04ac*/ 	.word	0x000072a0


	//   ....[41]....
        /*04b0*/ 	.word	0x000072e0


	//   ....[42]....
        /*04b4*/ 	.word	0x00007310


	//   ....[43]....
        /*04b8*/ 	.word	0x00007340


	//   ....[44]....
        /*04bc*/ 	.word	0x00007350


	//   ....[45]....
        /*04c0*/ 	.word	0x00007370


	//   ....[46]....
        /*04c4*/ 	.word	0x000073b0


	//   ....[47]....
        /*04c8*/ 	.word	0x000073e0


	//   ....[48]....
        /*04cc*/ 	.word	0x00007410


	//   ....[49]....
        /*04d0*/ 	.word	0x00007430


	//   ....[50]....
        /*04d4*/ 	.word	0x00007450


	//   ....[51]....
        /*04d8*/ 	.word	0x00007470


	//   ....[52]....
        /*04dc*/ 	.word	0x00007490


	//   ....[53]....
        /*04e0*/ 	.word	0x000074c0


	//   ....[54]....
        /*04e4*/ 	.word	0x00007510


	//   ....[55]....
        /*04e8*/ 	.word	0x00007540


	//   ....[56]....
        /*04ec*/ 	.word	0x00007560


	//   ....[57]....
        /*04f0*/ 	.word	0x00007580


	//   ....[58]....
        /*04f4*/ 	.word	0x000075b0


	//   ....[59]....
        /*04f8*/ 	.word	0x000075d0


	//   ....[60]....
        /*04fc*/ 	.word	0x000075e0


	//   ....[61]....
        /*0500*/ 	.word	0x00007600


	//   ....[62]....
        /*0504*/ 	.word	0x00007640


	//   ....[63]....
        /*0508*/ 	.word	0x00007670


	//   ....[64]....
        /*050c*/ 	.word	0x00007690


	//   ....[65]....
        /*0510*/ 	.word	0x000076c0


	//   ....[66]....
        /*0514*/ 	.word	0x000076e0


	//   ....[67]....
        /*0518*/ 	.word	0x00007720


	//   ....[68]....
        /*051c*/ 	.word	0x000078c0


	//   ....[69]....
        /*0520*/ 	.word	0x00007910


	//   ....[70]....
        /*0524*/ 	.word	0x00007aa0


	//   ....[71]....
        /*0528*/ 	.word	0x00007af0


	//   ....[72]....
        /*052c*/ 	.word	0x00007b60


	//   ....[73]....
        /*0530*/ 	.word	0x00007bc0


	//   ....[74]....
        /*0534*/ 	.word	0x00007c30


	//   ....[75]....
        /*0538*/ 	.word	0x00007c90


	//   ....[76]....
        /*053c*/ 	.word	0x00007d00


	//   ....[77]....
        /*0540*/ 	.word	0x00007d60


	//   ....[78]....
        /*0544*/ 	.word	0x00007e00


	//   ....[79]....
        /*0548*/ 	.word	0x00007e90


	//   ....[80]....
        /*054c*/ 	.word	0x00007f00


	//   ....[81]....
        /*0550*/ 	.word	0x00007f60


	//   ....[82]....
        /*0554*/ 	.word	0x00007fd0


	//   ....[83]....
        /*0558*/ 	.word	0x00008030


	//   ....[84]....
        /*055c*/ 	.word	0x000080a0


	//   ....[85]....
        /*0560*/ 	.word	0x00008100


	//   ....[86]....
        /*0564*/ 	.word	0x000081a0


	//   ....[87]....
        /*0568*/ 	.word	0x00008230


	//   ....[88]....
        /*056c*/ 	.word	0x000082a0


	//   ....[89]....
        /*0570*/ 	.word	0x00008300


	//   ....[90]....
        /*0574*/ 	.word	0x00008370


	//   ....[91]....
        /*0578*/ 	.word	0x000083d0


	//   ....[92]....
        /*057c*/ 	.word	0x00008440


	//   ....[93]....
        /*0580*/ 	.word	0x000084a0


	//   ....[94]....
        /*0584*/ 	.word	0x00008540


	//   ....[95]....
        /*0588*/ 	.word	0x000085f0


	//   ....[96]....
        /*058c*/ 	.word	0x00008700


	//   ....[97]....
        /*0590*/ 	.word	0x00008760


	//   ....[98]....
        /*0594*/ 	.word	0x000087f0


	//   ....[99]....
        /*0598*/ 	.word	0x00008840


	//   ....[100]....
        /*059c*/ 	.word	0x000088d0


	//   ....[101]....
        /*05a0*/ 	.word	0x00008970


	//   ....[102]....
        /*05a4*/ 	.word	0x000089e0


	//   ....[103]....
        /*05a8*/ 	.word	0x00008a50


	//   ....[104]....
        /*05ac*/ 	.word	0x00008ac0


	//   ....[105]....
        /*05b0*/ 	.word	0x00008b20


	//   ....[106]....
        /*05b4*/ 	.word	0x00008b90


	//   ....[107]....
        /*05b8*/ 	.word	0x00008bf0


	//   ....[108]....
        /*05bc*/ 	.word	0x00008c70


	//   ....[109]....
        /*05c0*/ 	.word	0x00008cd0


	//   ....[110]....
        /*05c4*/ 	.word	0x00008d40


	//   ....[111]....
        /*05c8*/ 	.word	0x00008d90


	//   ....[112]....
        /*05cc*/ 	.word	0x00008e00


	//   ....[113]....
        /*05d0*/ 	.word	0x00008e60


	//   ....[114]....
        /*05d4*/ 	.word	0x00008f00


	//   ....[115]....
        /*05d8*/ 	.word	0x00008f90


	//   ....[116]....
        /*05dc*/ 	.word	0x00009010


	//   ....[117]....
        /*05e0*/ 	.word	0x000090b0


	//   ....[118]....
        /*05e4*/ 	.word	0x00009140


	//   ....[119]....
        /*05e8*/ 	.word	0x000091a0


	//   ....[120]....
        /*05ec*/ 	.word	0x00009210


	//   ....[121]....
        /*05f0*/ 	.word	0x00009280


	//   ....[122]....
        /*05f4*/ 	.word	0x00009350


	//   ....[123]....
        /*05f8*/ 	.word	0x00009410


	//   ....[124]....
        /*05fc*/ 	.word	0x00009540


	//   ....[125]....
        /*0600*/ 	.word	0x000095c0


	//----- nvinfo : EIATTR_EXIT_INSTR_OFFSETS
	.align		4
.L_1803:
        /*0604*/ 	.byte	0x04, 0x1c
        /*0606*/ 	.short	(.L_1805 - .L_1804)


	//   ....[0]....
.L_1804:
        /*0608*/ 	.word	0x00005880


	//   ....[1]....
        /*060c*/ 	.word	0x00007a40


	//----- nvinfo : EIATTR_MAX_THREADS
	.align		4
.L_1805:
        /*0610*/ 	.byte	0x04, 0x05
        /*0612*/ 	.short	(.L_1807 - .L_1806)
.L_1806:
        /*0614*/ 	.word	0x00000140
        /*0618*/ 	.word	0x00000001
        /*061c*/ 	.word	0x00000001


	//----- nvinfo : EIATTR_CRS_STACK_SIZE
	.align		4
.L_1807:
        /*0620*/ 	.byte	0x04, 0x1e
        /*0622*/ 	.short	(.L_1809 - .L_1808)
.L_1808:
        /*0624*/ 	.word	0x00000000


	//----- nvinfo : EIATTR_CBANK_PARAM_SIZE
	.align		4
.L_1809:
        /*0628*/ 	.byte	0x03, 0x19
        /*062a*/ 	.short	0x0060


	//----- nvinfo : EIATTR_PARAM_CBANK
	.align		4
        /*062c*/ 	.byte	0x04, 0x0a
        /*062e*/ 	.short	(.L_1811 - .L_1810)
	.align		4
.L_1810:
        /*0630*/ 	.word	index@(.nv.constant0._ZN13group_norm_v218gn_bwd_cuda_kernelI6__halfLi320ELi2ELi16ELi80ELi1024ELb1ELb1ELi32ELi320ELi320ELi4ELb1ELi8ELb0ELb0ELNS_15WgradSyncMethodE3ENS_16CompileConditionILi900EEEEEvPT_S6_S6_PKS5_S8_S8_S8_PKfflPfPj)
        /*0634*/ 	.short	0x0210
        /*0636*/ 	.short	0x0060


	//----- nvinfo : EIATTR_SW_WAR
	.align		4
.L_1811:
        /*0638*/ 	.byte	0x04, 0x36
        /*063a*/ 	.short	(.L_1813 - .L_1812)
.L_1812:
        /*063c*/ 	.word	0x00000008
.L_1813:


//--------------------- .nv.info._ZN13group_norm_v218gn_bwd_cuda_kernelI6__halfLi320ELi3ELi16ELi80ELi1024ELb1ELb1ELi32ELi320ELi320ELi4ELb1ELi8ELb0ELb0ELNS_15WgradSyncMethodE3ENS_16CompileConditionILi900EEEEEvPT_S6_S6_PKS5_S8_S8_S8_PKfflPfPj --------------------------
	.section	.nv.info._ZN13group_norm_v218gn_bwd_cuda_kernelI6__halfLi320ELi3ELi16ELi80ELi1024ELb1ELb1ELi32ELi320ELi320ELi4ELb1ELi8ELb0ELb0ELNS_15WgradSyncMethodE3ENS_16CompileConditionILi900EEEEEvPT_S6_S6_PKS5_S8_S8_S8_PKfflPfPj,"",@"SHT_CUDA_INFO"
	.sectionflags	@""
	.align	4


	//----- nvinfo : EIATTR_CUDA_API_VERSION
	.align		4
        /*0000*/ 	.byte	0x04, 0x37
        /*0002*/ 	.short	(.L_1815 - .L_1814)
.L_1814:
        /*0004*/ 	.word	0x00000082


	//----- nvinfo : EIATTR_KPARAM_INFO
	.align		4
.L_1815:
        /*0008*/ 	.byte	0x04, 0x17
        /*000a*/ 	.short	(.L_1817 - .L_1816)
.L_1816:
        /*000c*/ 	.word	0x00000000
        /*0010*/ 	.short	0x000b
        /*0012*/ 	.short	0x0058
        /*0014*/ 	.byte	0x00, 0xf0, 0x21, 0x00


	//----- nvinfo : EIATTR_KPARAM_INFO
	.align		4
.L_1817:
        /*0018*/ 	.byte	0x04, 0x17
        /*001a*/ 	.short	(.L_1819 - .L_1818)
.L_1818:
        /*001c*/ 	.word	0x00000000
        /*0020*/ 	.short	0x000a
        /*0022*/ 	.short	0x0050
        /*0024*/ 	.byte	0x00, 0xf0, 0x21, 0x00


	//----- nvinfo : EIATTR_KPARAM_INFO
	.align		4
.L_1819:
        /*0028*/ 	.byte	0x04, 0x17
        /*002a*/ 	.short	(.L_1821 - .L_1820)
.L_1820:
        /*002c*/ 	.word	0x00000000
        /*0030*/ 	.short	0x0009
        /*0032*/ 	.short	0x0048
        /*0034*/ 	.byte	0x00, 0xf0, 0x21, 0x00


	//----- nvinfo : EIATTR_KPARAM_INFO
	.align		4
.L_1821:
        /*0038*/ 	.byte	0x04, 0x17
        /*003a*/ 	.short	(.L_1823 - .L_1822)
.L_1822:
        /*003c*/ 	.word	0x00000000
        /*0040*/ 	.short	0x0008
        /*0042*/ 	.short	0x0040
        /*0044*/ 	.byte	0x00, 0xf0, 0x11, 0x00


	//----- nvinfo : EIATTR_KPARAM_INFO
	.align		4
.L_1823:
        /*0048*/ 	.byte	0x04, 0x17
        /*004a*/ 	.short	(.L_1825 - .L_1824)
.L_1824:
        /*004c*/ 	.word	0x00000000
        /*0050*/ 	.short	0x0007
        /*0052*/ 	.short	0x0038
        /*0054*/ 	.byte	0x00, 0xf0, 0x21, 0x00


	//----- nvinfo : EIATTR_KPARAM_INFO
	.align		4
.L_1825:
        /*0058*/ 	.byte	0x04, 0x17
        /*005a*/ 	.short	(.L_1827 - .L_1826)
.L_1826:
        /*005c*/ 	.word	0x00000000
        /*0060*/ 	.short	0x0006
        /*0062*/ 	.short	0x0030
        /*0064*/ 	.byte	0x00, 0xf0, 0x21, 0x00


	//----- nvinfo : EIATTR_KPARAM_INFO
	.align		4
.L_1827:
        /*0068*/ 	.byte	0x04, 0x17
        /*006a*/ 	.short	(.L_1829 - .L_1828)
.L_1828:
        /*006c*/ 	.word	0x00000000
        /*0070*/ 	.short	0x0005
        /*0072*/ 	.short	0x0028
        /*0074*/ 	.byte	0x00, 0xf0, 0x21, 0x00


	//----- nvinfo : EIATTR_KPARAM_INFO
	.align		4
.L_1829:
        /*0078*/ 	.byte	0x04, 0x17
        /*007a*/ 	.short	(.L_1831 - .L_1830)
.L_1830:
        /*007c*/ 	.word	0x00000000
        /*0080*/ 	.short	0x0004
        /*0082*/ 	.short	0x0020
        /*0084*/ 	.byte	0x00, 0xf0, 0x21, 0x00


	//----- nvinfo : EIATTR_KPARAM_INFO
	.align		4
.L_1831:
        /*0088*/ 	.byte	0x04, 0x17
        /*008a*/ 	.short	(.L_1833 - .L_1832)
.L_1832:
        /*008c*/ 	.word	0x00000000
        /*0090*/ 	.short	0x0003
        /*0092*/ 	.short	0x0018
        /*0094*/ 	.byte	0x00, 0xf0, 0x21, 0x00


	//----- nvinfo : EIATTR_KPARAM_INFO
	.align		4
.L_1833:
        /*0098*/ 	.byte	0x04, 0x17
        /*009a*/ 	.short	(.L_1835 - .L_1834)
.L_1834:
        /*009c*/ 	.word	0x00000000
        /*00a0*/ 	.short	0x0002
        /*00a2*/ 	.short	0x0010
        /*00a4*/ 	.byte	0x00, 0xf0, 0x21, 0x00


	//----- nvinfo : EIATTR_KPARAM_INFO
	.align		4
.L_1835:
        /*00a8*/ 	.byte	0x04, 0x17
        /*00aa*/ 	.short	(.L_1837 - .L_1836)
.L_1836:
        /*00ac*/ 	.word	0x00000000
        /*00b0*/ 	.short	0x0001
        /*00b2*/ 	.short	0x0008
        /*00b4*/ 	.byte	0x00, 0xf0, 0x21, 0x00


	//----- nvinfo : EIATTR_KPARAM_INFO
	.align		4
.L_1837:
        /*00b8*/ 	.byte	0x04, 0x17
        /*00ba*/ 	.short	(.L_1839 - .L_1838)
.L_1838:
        /*00bc*/ 	.word	0x00000000
        /*00c0*/ 	.short	0x0000
        /*00c2*/ 	.short	0x0000
        /*00c4*/ 	.byte	0x00, 0xf0, 0x21, 0x00


	//----- nvinfo : EIATTR_SPARSE_MMA_MASK
	.align		4
.L_1839:
        /*00c8*/ 	.byte	0x03, 0x50
        /*00ca*/ 	.short	0x0000


	//----- nvinfo : EIATTR_MAXREG_COUNT
	.align		4
        /*00cc*/ 	.byte	0x03, 0x1b
        /*00ce*/ 	.short	0x0040


	//----- nvinfo : EIATTR_NUM_BARRIERS
	.align		4
        /*00d0*/ 	.byte	0x02, 0x4c
        /*00d2*/ 	.byte	0x01
	.zero		1


	//----- nvinfo : EIATTR_ANNOTATIONS
	.align		4
        /*00d4*/ 	.byte	0x04, 0x55
        /*00d6*/ 	.short	(.L_1841 - .L_1840)


	//   ....[0]....
.L_1840:
        /* <DEDUP_REMOVED lines=99> */


	//----- nvinfo : EIATTR_MERCURY_ISA_VERSION
	.align		4
.L_1841:
        /*06f8*/ 	.byte	0x03, 0x5f
        /*06fa*/ 	.short	0x0101


	//----- nvinfo : EIATTR_COOP_GROUP_MASK_REGIDS
	.align		4
        /*06fc*/ 	.byte	0x04, 0x29
        /*06fe*/ 	.short	(.L_1843 - .L_1842)


	//   ....[0]....
.L_1842:
        /*0700*/ 	.word	0xffffffff


	//   ....[1]....
        /*0704*/ 	.word	0xffffffff


	//   ....[2]....
        /*0708*/ 	.word	0xffffffff


	//   ....[3]....
        /*070c*/ 	.word	0xffffffff


	//   ....[4]....
        /*0710*/ 	.word	0xffffffff


	//   ....[5]....
        /*0714*/ 	.word	0xffffffff


	//   ....[6]....
        /*0718*/ 	.word	0xffffffff


	//   ....[7]....
        /*071c*/ 	.word	0xffffffff


	//   ....[8]....
        /*0720*/ 	.word	0xffffffff


	//   ....[9]....
        /*0724*/ 	.word	0xffffffff


	//   ....[10]....
        /*0728*/ 	.word	0xffffffff


	//   ....[11]....
        /*072c*/ 	.word	0xffffffff


	//   ....[12]....
        /*0730*/ 	.word	0xffffffff


	//   ....[13]....
        /*0734*/ 	.word	0xffffffff


	//   ....[14]....
        /*0738*/ 	.word	0x05000015


	//   ....[15]....
        /*073c*/ 	.word	0x05000014


	//   ....[16]....
        /*0740*/ 	.word	0x05000016


	//   ....[17]....
        /*0744*/ 	.word	0x05000017


	//   ....[18]....
        /*0748*/ 	.word	0x05000019


	//   ....[19]....
        /*074c*/ 	.word	0x05000018


	//   ....[20]....
        /*0750*/ 	.word	0x0500001a


	//   ....[21]....
        /*0754*/ 	.word	0x0500000f


	//   ....[22]....
        /*0758*/ 	.word	0x05000019


	//   ....[23]....
        /*075c*/ 	.word	0x05000018


	//   ....[24]....
        /*0760*/ 	.word	0x0500001a


	//   ....[25]....
        /*0764*/ 	.word	0x0500001b


	//   ....[26]....
        /*0768*/ 	.word	0x0500001d


	//   ....[27]....
        /*076c*/ 	.word	0x0500001c


	//   ....[28]....
        /*0770*/ 	.word	0x05000020


	//   ....[29]....
        /*0774*/ 	.word	0x0500000f


	//   ....[30]....
        /*0778*/ 	.word	0x05000019


	//   ....[31]....
        /*077c*/ 	.word	0x05000018


	//   ....[32]....
        /*0780*/ 	.word	0x0500001a


	//   ....[33]....
        /*0784*/ 	.word	0x0500001b


	//   ....[34]....
        /*0788*/ 	.word	0x0500001d


	//   ....[35]....
        /*078c*/ 	.word	0x0500001c


	//   ....[36]....
        /*0790*/ 	.word	0x05000020


	//   ....[37]....
        /*0794*/ 	.word	0x0500000f


	//   ....[38]....
        /*0798*/ 	.word	0x05000011


	//   ....[39]....
        /*079c*/ 	.word	0x0500001b


	//   ....[40]....
        /*07a0*/ 	.word	0x0500001d


	//   ....[41]....
        /*07a4*/ 	.word	0x05000010


	//   ....[42]....
        /*07a8*/ 	.word	0x05000023


	//   ....[43]....
        /*07ac*/ 	.word	0x0500001e


	//   ....[44]....
        /*07b0*/ 	.word	0x05000026


	//   ....[45]....
        /*07b4*/ 	.word	0x05000025


	//   ....[46]....
        /*07b8*/ 	.word	0x0500001c


	//   ....[47]....
        /*07bc*/ 	.word	0x05000016


	//   ....[48]....
        /*07c0*/ 	.word	0x05000014


	//   ....[49]....
        /*07c4*/ 	.word	0x05000017


	//   ....[50]....
        /*07c8*/ 	.word	0x05000018


	//   ....[51]....
        /*07cc*/ 	.word	0x0500001a


	//   ....[52]....
        /*07d0*/ 	.word	0x0500001b


	//   ....[53]....
        /*07d4*/ 	.word	0x05000011


	//   ....[54]....
        /*07d8*/ 	.word	0x05000029


	//   ....[55]....
        /*07dc*/ 	.word	0x05000013


	//   ....[56]....
        /*07e0*/ 	.word	0x05000014


	//   ....[57]....
        /*07e4*/ 	.word	0x05000012


	//   ....[58]....
        /*07e8*/ 	.word	0x05000015


	//   ....[59]....
        /*07ec*/ 	.word	0x05000017


	//   ....[60]....
        /*07f0*/ 	.word	0x05000018


	//   ....[61]....
        /*07f4*/ 	.word	0x0500000e


	//   ....[62]....
        /*07f8*/ 	.word	0x0500002b


	//   ....[63]....
        /*07fc*/ 	.word	0x05000020


	//   ....[64]....
        /*0800*/ 	.word	0x05000022


	//   ....[65]....
        /*0804*/ 	.word	0x05000021


	//   ....[66]....
        /*0808*/ 	.word	0x05000027


	//   ....[67]....
        /*080c*/ 	.word	0x05000028


	//   ....[68]....
        /*0810*/ 	.word	0x05000023


	//   ....[69]....
        /*0814*/ 	.word	0x0500001e


	//   ....[70]....
        /*0818*/ 	.word	0x0500001a


	//   ....[71]....
        /*081c*/ 	.word	0x0500001a


	//   ....[72]....
        /*0820*/ 	.word	0x0500001a


	//   ....[73]....
        /*0824*/ 	.word	0x0500001a


	//   ....[74]....
        /*0828*/ 	.word	0x0500001a


	//   ....[75]....
        /*082c*/ 	.word	0x0500001a


	//   ....[76]....
        /*0830*/ 	.word	0x0500001a


	//   ....[77]....
        /*0834*/ 	.word	0x0500001a


	//   ....[78]....
        /*0838*/ 	.word	0x0500001a


	//   ....[79]....
        /*083c*/ 	.word	0x0500001a


	//   ....[80]....
        /*0840*/ 	.word	0x0500001a


	//   ....[81]....
        /*0844*/ 	.word	0x0500001a


	//   ....[82]....
        /*0848*/ 	.word	0x0500001a


	//   ....[83]....
        /*084c*/ 	.word	0x0500001a


	//   ....[84]....
        /*0850*/ 	.word	0x0500001a


	//   ....[85]....
        /*0854*/ 	.word	0x0500001a


	//   ....[86]....
        /*0858*/ 	.word	0x0500001a


	//   ....[87]....
        /*085c*/ 	.word	0x0500001a


	//   ....[88]....
        /*0860*/ 	.word	0x0500001a


	//   ....[89]....
        /*0864*/ 	.word	0x0500001a


	//   ....[90]....
        /*0868*/ 	.word	0x0500001a


	//   ....[91]....
        /*086c*/ 	.word	0x0500001a


	//   ....[92]....
        /*0870*/ 	.word	0x0500001a


	//   ....[93]....
        /*0874*/ 	.word	0x0500001a


	//   ....[94]....
        /*0878*/ 	.word	0x0500001a


	//   ....[95]....
        /*087c*/ 	.word	0x0500001a


	//   ....[96]....
        /*0880*/ 	.word	0x0500001a


	//   ....[97]....
        /*0884*/ 	.word	0x0500001a


	//   ....[98]....
        /*0888*/ 	.word	0x0500001a


	//   ....[99]....
        /*088c*/ 	.word	0x0500001a


	//   ....[100]....
        /*0890*/ 	.word	0x0500001a


	//   ....[101]....
        /*0894*/ 	.word	0x0500001a


	//   ....[102]....
        /*0898*/ 	.word	0x0500001a


	//   ....[103]....
        /*089c*/ 	.word	0x0500001a


	//   ....[104]....
        /*08a0*/ 	.word	0x0500001a


	//   ....[105]....
        /*08a4*/ 	.word	0x0500001a


	//   ....[106]....
        /*08a8*/ 	.word	0x0500001a


	//   ....[107]....
        /*08ac*/ 	.word	0x0500001a


	//   ....[108]....
        /*08b0*/ 	.word	0x0500001a


	//   ....[109]....
        /*08b4*/ 	.word	0x0500001a


	//   ....[110]....
        /*08b8*/ 	.word	0x0500001a


	//   ....[111]....
        /*08bc*/ 	.word	0x0500001a


	//   ....[112]....
        /*08c0*/ 	.word	0x0500001a


	//   ....[113]....
        /*08c4*/ 	.word	0x0500001a


	//   ....[114]....
        /*08c8*/ 	.word	0x0500001a


	//   ....[115]....
        /*08cc*/ 	.word	0x0500001a


	//   ....[116]....
        /*08d0*/ 	.word	0x0500001a


	//   ....[117]....
        /*08d4*/ 	.word	0x0500001a


	//   ....[118]....
        /*08d8*/ 	.word	0x0500001a


	//   ....[119]....
        /*08dc*/ 	.word	0x0500001a


	//   ....[120]....
        /*08e0*/ 	.word	0x0500001a


	//   ....[121]....
        /*08e4*/ 	.word	0x0500001a


	//   ....[122]....
        /*08e8*/ 	.word	0x0500001a


	//   ....[123]....
        /*08ec*/ 	.word	0x0500001a


	//   ....[124]....
        /*08f0*/ 	.word	0x0500001a


	//   ....[125]....
        /*08f4*/ 	.word	0x0500001a


	//----- nvinfo : EIATTR_COOP_GROUP_INSTR_OFFSETS
	.align		4
.L_1843:
        /*08f8*/ 	.byte	0x04, 0x28
        /*08fa*/ 	.short	(.L_1845 - .L_1844)


	//   ....[0]....
.L_1844:
        /*08fc*/ 	.word	0x00004b60


	//   ....[1]....
        /*0900*/ 	.word	0x00004b80


	//   ....[2]....
        /*0904*/ 	.word	0x00004bc0


	//   ....[3]....
        /*0908*/ 	.word	0x00004bd0


	//   ....[4]....
        /*090c*/ 	.word	0x00005250


	//   ....[5]....
        /*0910*/ 	.word	0x00005270


	//   ....[6]....
        /*0914*/ 	.word	0x00005290


	//   ....[7]....
        /*0918*/ 	.word	0x000052b0


	//   ....[8]....
        /*091c*/ 	.word	0x000052d0


	//   ....[9]....
        /*0920*/ 	.word	0x000052f0


	//   ....[10]....
        /*0924*/ 	.word	0x00005310


	//   ....[11]....
        /*0928*/ 	.word	0x00005330


	//   ....[12]....
        /*092c*/ 	.word	0x00005350


	//   ....[13]....
        /*0930*/ 	.word	0x00005370


	//   ....[14]....
        /*0934*/ 	.word	0x00007240


	//   ....[15]....
        /*0938*/ 	.word	0x00007270


	//   ....[16]....
        /*093c*/ 	.word	0x000072c0


	//   ....[17]....
        /*0940*/ 	.word	0x000072e0


	//   ....[18]....
        /*0944*/ 	.word	0x00007310


	//   ....[19]....
        /*0948*/ 	.word	0x00007320


	//   ....[20]....
        /*094c*/ 	.word	0x00007350


	//   ....[21]....
        /*0950*/ 	.word	0x00007360


	//   ....[22]....
        /*0954*/ 	.word	0x00007520


	//   ....[23]....
        /*0958*/ 	.word	0x00007550


	//   ....[24]....
        /*095c*/ 	.word	0x000075a0


	//   ....[25]....
        /*0960*/ 	.word	0x000075c0


	//   ....[26]....
        /*0964*/ 	.word	0x000075f0


	//   ....[27]....
        /*0968*/ 	.word	0x00007600


	//   ....[28]....
        /*096c*/ 	.word	0x00007630


	//   ....[29]....
        /*0970*/ 	.word	0x00007640


	//   ....[30]....
        /*0974*/ 	.word	0x000077b0


	//   ....[31]....
        /*0978*/ 	.word	0x000077e0


	//   ....[32]....
        /*097c*/ 	.word	0x00007830


	//   ....[33]....
        /*0980*/ 	.word	0x00007850


	//   ....[34]....
        /*0984*/ 	.word	0x00007880


	//   ....[35]....
        /*0988*/ 	.word	0x00007890


	//   ....[36]....
        /*098c*/ 	.word	0x000078c0


	//   ....[37]....
        /*0990*/ 	.word	0x000078d0


	//   ....[38]....
        /*0994*/ 	.word	0x00007b90


	//   ....[39]....
        /*0998*/ 	.word	0x00007bc0


	//   ....[40]....
        /*099c*/ 	.word	0x00007ca0


	//   ....[41]....
        /*09a0*/ 	.word	0x00007ce0


	//   ....[42]....
        /*09a4*/ 	.word	0x00007d10


	//   ....[43]....
        /*09a8*/ 	.word	0x00007d40


	//   ....[44]....
        /*09ac*/ 	.word	0x00007d70


	//   ....[45]....
        /*09b0*/ 	.word	0x00007da0


	//   ....[46]....
        /*09b4*/ 	.word	0x00007de0


	//   ....[47]....
        /*09b8*/ 	.word	0x00007e10


	//   ....[48]....
        /*09bc*/ 	.word	0x00007eb0


	//   ....[49]....
        /*09c0*/ 	.word	0x00007ed0


	//   ....[50]....
        /*09c4*/ 	.word	0x00007f00


	//   ....[51]....
        /*09c8*/ 	.word	0x00007f20


	//   ....[52]....
        /*09cc*/ 	.word	0x00007f40


	//   ....[53]....
        /*09d0*/ 	.word	0x00007f50


	//   ....[54]....
        /*09d4*/ 	.word	0x00007f80


	//   ....[55]....
        /*09d8*/ 	.word	0x00007fb0


	//   ....[56]....
        /*09dc*/ 	.word	0x00007ff0


	//   ....[57]....
        /*09e0*/ 	.word	0x00008010


	//   ....[58]....
        /*09e4*/ 	.word	0x00008040


	//   ....[59]....
        /*09e8*/ 	.word	0x00008070


	//   ....[60]....
        /*09ec*/ 	.word	0x00008080


	//   ....[61]....
        /*09f0*/ 	.word	0x000080b0


	//   ....[62]....
        /*09f4*/ 	.word	0x000080e0


	//   ....[63]....
        /*09f8*/ 	.word	0x00008110


	//   ....[64]....
        /*09fc*/ 	.word	0x00008140


	//   ....[65]....
        /*0a00*/ 	.word	0x00008160


	//   ....[66]....
        /*0a04*/ 	.word	0x00008190


	//   ....[67]....
        /*0a08*/ 	.word	0x000081b0


	//   ....[68]....
        /*0a0c*/ 	.word	0x00008270


	//   ....[69]....
        /*0a10*/ 	.word	0x00008370


	//   ....[70]....
        /*0a14*/ 	.word	0x00008520


	//   ....[71]....
        /*0a18*/ 	.word	0x00008570


	//   ....[72]....
        /*0a1c*/ 	.word	0x000085e0


	//   ....[73]....
        /*0a20*/ 	.word	0x00008640


	//   ....[74]....
        /*0a24*/ 	.word	0x000086b0


	//   ....[75]....
        /*0a28*/ 	.word	0x00008710


	//   ....[76]....
        /*0a2c*/ 	.word	0x00008780


	//   ....[77]....
        /*0a30*/ 	.word	0x000087e0


	//   ....[78]....
        /*0a34*/ 	.word	0x00008880


	//   ....[79]....
        /*0a38*/ 	.word	0x00008910


	//   ....[80]....
        /*0a3c*/ 	.word	0x00008980


	//   ....[81]....
        /*0a40*/ 	.word	0x000089e0


	//   ....[82]....
        /*0a44*/ 	.word	0x00008a50


	//   ....[83]....
        /*0a48*/ 	.word	0x00008ab0


	//   ....[84]....
        /*0a4c*/ 	.word	0x00008b20


	//   ....[85]....
        /*0a50*/ 	.word	0x00008b80


	//   ....[86]....
        /*0a54*/ 	.word	0x00008c20


	//   ....[87]....
        /*0a58*/ 	.word	0x00008cb0


	//   ....[88]....
        /*0a5c*/ 	.word	0x00008d20


	//   ....[89]....
        /*0a60*/ 	.word	0x00008d80


	//   ....[90]....
        /*0a64*/ 	.word	0x00008df0


	//   ....[91]....
        /*0a68*/ 	.word	0x00008e50


	//   ....[92]....
        /*0a6c*/ 	.word	0x00008ec0


	//   ....[93]....
        /*0a70*/ 	.word	0x00008f20


	//   ....[94]....
        /*0a74*/ 	.word	0x00008fc0


	//   ....[95]....
        /*0a78*/ 	.word	0x00009070


	//   ....[96]....
        /*0a7c*/ 	.word	0x00009180


	//   ....[97]....
        /*0a80*/ 	.word	0x000091d0


	//   ....[98]....
        /*0a84*/ 	.word	0x000092a0


	//   ....[99]....
        /*0a88*/ 	.word	0x00009310


	//   ....[100]....
        /*0a8c*/ 	.word	0x000093a0


	//   ....[101]....
        /*0a90*/ 	.word	0x000093f0


	//   ....[102]....
        /*0a94*/ 	.word	0x00009460


	//   ....[103]....
        /*0a98*/ 	.word	0x000094c0


	//   ....[104]....
        /*0a9c*/ 	.word	0x00009530


	//   ....[105]....
        /*0aa0*/ 	.word	0x00009590


	//   ....[106]....
        /*0aa4*/ 	.word	0x00009600


	//   ....[107]....
        /*0aa8*/ 	.word	0x00009660


	//   ....[108]....
        /*0aac*/ 	.word	0x000096e0


	//   ....[109]....
        /*0ab0*/ 	.word	0x00009750


	//   ....[110]....
        /*0ab4*/ 	.word	0x000097c0


	//   ....[111]....
        /*0ab8*/ 	.word	0x00009820


	//   ....[112]....
        /*0abc*/ 	.word	0x000098a0


	//   ....[113]....
        /*0ac0*/ 	.word	0x00009920


	//   ....[114]....
        /*0ac4*/ 	.word	0x000099c0


	//   ....[115]....
        /*0ac8*/ 	.word	0x00009a30


	//   ....[116]....
        /*0acc*/ 	.word	0x00009ac0


	//   ....[117]....
        /*0ad0*/ 	.word	0x00009b50


	//   ....[118]....
        /*0ad4*/ 	.word	0x00009bc0


	//   ....[119]....
        /*0ad8*/ 	.word	0x00009c20


	//   ....[120]....
        /*0adc*/ 	.word	0x00009c90


	//   ....[121]....
        /*0ae0*/ 	.word	0x00009d10


	//   ....[122]....
        /*0ae4*/ 	.word	0x00009dd0


	//   ....[123]....
        /*0ae8*/ 	.word	0x00009ea0


	//   ....[124]....
        /*0aec*/ 	.word	0x00009f80


	//   ....[125]....
        /*0af0*/ 	.word	0x0000a030


	//----- nvinfo : EIATTR_EXIT_INSTR_OFFSETS
	.align		4
.L_1845:
        /*0af4*/ 	.byte	0x04, 0x1c
        /*0af6*/ 	.short	(.L_1847 - .L_1846)


	//   ....[0]....
.L_1846:
        /*0af8*/ 	.word	0x00006280


	//   ....[1]....
        /*0afc*/ 	.word	0x000084c0


	//----- nvinfo : EIATTR_MAX_THREADS
	.align		4
.L_1847:
        /*0b00*/ 	.byte	0x04, 0x05
        /*0b02*/ 	.short	(.L_1849 - .L_1848)
.L_1848:
        /*0b04*/ 	.word	0x00000140
        /*0b08*/ 	.word	0x00000001
        /*0b0c*/ 	.word	0x00000001


	//----- nvinfo : EIATTR_CRS_STACK_SIZE
	.align		4
.L_1849:
        /*0b10*/ 	.byte	0x04, 0x1e
        /*0b12*/ 	.short	(.L_1851 - .L_1850)
.L_1850:
        /*0b14*/ 	.word	0x00000000


	//----- nvinfo : EIATTR_CBANK_PARAM_SIZE
	.align		4
.L_1851:
        /*0b18*/ 	.byte	0x03, 0x19
        /*0b1a*/ 	.short	0x0060


	//----- nvinfo : EIATTR_PARAM_CBANK
	.align		4
        /*0b1c*/ 	.byte	0x04, 0x0a
        /*0b1e*/ 	.short	(.L_1853 - .L_1852)
	.align		4
.L_1852:
        /*0b20*/ 	.word	index@(.nv.constant0._ZN13group_norm_v218gn_bwd_cuda_kernelI6__halfLi320ELi3ELi16ELi80ELi1024ELb1ELb1ELi32ELi320ELi320ELi4ELb1ELi8ELb0ELb0ELNS_15WgradSyncMethodE3ENS_16CompileConditionILi900EEEEEvPT_S6_S6_PKS5_S8_S8_S8_PKfflPfPj)
        /*0b24*/ 	.short	0x0210
        /*0b26*/ 	.short	0x0060


	//----- nvinfo : EIATTR_SW_WAR
	.align		4
.L_1853:
        /*0b28*/ 	.byte	0x04, 0x36
        /*0b2a*/ 	.short	(.L_1855 - .L_1854)
.L_1854:
        /*0b2c*/ 	.word	0x00000008
.L_1855:


//--------------------- .nv.info._ZN13group_norm_v218gn_bwd_cuda_kernelI6__halfLi320ELi3ELi16ELi80ELi1024ELb1ELb1ELi32ELi320ELi320ELi4ELb1ELi12ELb0ELb0ELNS_15WgradSyncMethodE3ENS_16CompileConditionILi900EEEEEvPT_S6_S6_PKS5_S8_S8_S8_PKfflPfPj --------------------------
	.section	.nv.info._ZN13group_norm_v218gn_bwd_cuda_kernelI6__halfLi320ELi3ELi16ELi80ELi1024ELb1ELb1ELi32ELi320ELi320ELi4ELb1ELi12ELb0ELb0ELNS_15WgradSyncMethodE3ENS_16CompileConditionILi900EEEEEvPT_S6_S6_PKS5_S8_S8_S8_PKfflPfPj,"",@"SHT_CUDA_INFO"
	.sectionflags	@""
	.align	4


	//----- nvinfo : EIATTR_CUDA_API_VERSION
	.align		4
        /*0000*/ 	.byte	0x04, 0x37
        /*0002*/ 	.short	(.L_1857 - .L_1856)
.L_1856:
        /*0004*/ 	.word	0x00000082


	//----- nvinfo : EIATTR_KPARAM_INFO
	.align		4
.L_1857:
        /*0008*/ 	.byte	0x04, 0x17
        /*000a*/ 	.short	(.L_1859 - .L_1858)
.L_1858:
        /*000c*/ 	.word	0x00000000
        /*0010*/ 	.short	0x000b
        /*0012*/ 	.short	0x0058
        /*0014*/ 	.byte	0x00, 0xf0, 0x21, 0x00


	//----- nvinfo : EIATTR_KPARAM_INFO
	.align		4
.L_1859:
        /*0018*/ 	.byte	0x04, 0x17
        /*001a*/ 	.short	(.L_1861 - .L_1860)
.L_1860:
        /*001c*/ 	.word	0x00000000
        /*0020*/ 	.short	0x000a
        /*0022*/ 	.short	0x0050
        /*0024*/ 	.byte	0x00, 0xf0, 0x21, 0x00


	//----- nvinfo : EIATTR_KPARAM_INFO
	.align		4
.L_1861:
        /*0028*/ 	.byte	0x04, 0x17
        /*002a*/ 	.short	(.L_1863 - .L_1862)
.L_1862:
        /*002c*/ 	.word	0x00000000
        /*0030*/ 	.short	0x0009
        /*0032*/ 	.short	0x0048
        /*0034*/ 	.byte	0x00, 0xf0, 0x21, 0x00


	//----- nvinfo : EIATTR_KPARAM_INFO
	.align		4
.L_1863:
        /*0038*/ 	.byte	0x04, 0x17
        /*003a*/ 	.short	(.L_1865 - .L_1864)
.L_1864:
        /*003c*/ 	.word	0x00000000
        /*0040*/ 	.short	0x0008
        /*0042*/ 	.short	0x0040
        /*0044*/ 	.byte	0x00, 0xf0, 0x11, 0x00


	//----- nvinfo : EIATTR_KPARAM_INFO
	.align		4
.L_1865:
        /*0048*/ 	.byte	0x04, 0x17
        /*004a*/ 	.short	(.L_1867 - .L_1866)
.L_1866:
        /*004c*/ 	.word	0x00000000
        /*0050*/ 	.short	0x0007
        /*0052*/ 	.short	0x0038
        /*0054*/ 	.byte	0x00, 0xf0, 0x21, 0x00


	//----- nvinfo : EIATTR_KPARAM_INFO
	.align		4
.L_1867:
        /*0058*/ 	.byte	0x04, 0x17
        /*005a*/ 	.short	(.L_1869 - .L_1868)
.L_1868:
        /*005c*/ 	.word	0x00000000
        /*0060*/ 	.short	0x0006
        /*0062*/ 	.short	0x0030
        /*0064*/ 	.byte	0x00, 0xf0, 0x21, 0x00


	//----- nvinfo : EIATTR_KPARAM_INFO
	.align		4
.L_1869:
        /*0068*/ 	.byte	0x04, 0x17
        /*006a*/ 	.short	(.L_1871 - .L_1870)
.L_1870:
        /*006c*/ 	.word	0x00000000
        /*0070*/ 	.short	0x0005
        /*0072*/ 	.short	0x0028
        /*0074*/ 	.byte	0x00, 0xf0, 0x21, 0x00


	//----- nvinfo : EIATTR_KPARAM_INFO
	.align		4
.L_1871:
        /*0078*/ 	.byte	0x04, 0x17
        /*007a*/ 	.short	(.L_1873 - .L_1872)
.L_1872:
        /*007c*/ 	.word	0x00000000
        /*0080*/ 	.short	0x0004
        /*0082*/ 	.short	0x0020
        /*0084*/ 	.byte	0x00, 0xf0, 0x21, 0x00


	//----- nvinfo : EIATTR_KPARAM_INFO
	.align		4
.L_1873:
        /*0088*/ 	.byte	0x04, 0x17
        /*008a*/ 	.short	(.L_1875 - .L_1874)
.L_1874:
        /*008c*/ 	.word	0x00000000
        /*0090*/ 	.short	0x0003
        /*0092*/ 	.short	0x0018
        /*0094*/ 	.byte	0x00, 0xf0, 0x21, 0x00


	//----- nvinfo : EIATTR_KPARAM_INFO
	.align		4
.L_1875:
        /*0098*/ 	.byte	0x04, 0x17
        /*009a*/ 	.short	(.L_1877 - .L_1876)
.L_1876:
        /*009c*/ 	.word	0x00000000
        /*00a0*/ 	.short	0x0002
        /*00a2*/ 	.short	0x0010
        /*00a4*/ 	.byte	0x00, 0xf0, 0x21, 0x00


	//----- nvinfo : EIATTR_KPARAM_INFO
	.align		4
.L_1877:
        /*00a8*/ 	.byte	0x04, 0x17
        /*00aa*/ 	.short	(.L_1879 - .L_1878)
.L_1878:
        /*00ac*/ 	.word	0x00000000
        /*00b0*/ 	.short	0x0001
        /*00b2*/ 	.short	0x0008
        /*00b4*/ 	.byte	0x00, 0xf0, 0x21, 0x00


	//----- nvinfo : EIATTR_KPARAM_INFO
	.align		4
.L_1879:
        /*00b8*/ 	.byte	0x04, 0x17
        /*00ba*/ 	.short	(.L_1881 - .L_1880)
.L_1880:
        /*00bc*/ 	.word	0x00000000
        /*00c0*/ 	.short	0x0000
        /*00c2*/ 	.short	0x0000
        /*00c4*/ 	.byte	0x00, 0xf0, 0x21, 0x00


	//----- nvinfo : EIATTR_SPARSE_MMA_MASK
	.align		4
.L_1881:
        /*00c8*/ 	.byte	0x03, 0x50
        /*00ca*/ 	.short	0x0000


	//----- nvinfo : EIATTR_MAXREG_COUNT
	.align		4
        /*00cc*/ 	.byte	0x03, 0x1b
        /*00ce*/ 	.short	0x0040


	//----- nvinfo : EIATTR_NUM_BARRIERS
	.align		4
        /*00d0*/ 	.byte	0x02, 0x4c
        /*00d2*/ 	.byte	0x01
	.zero		1


	//----- nvinfo : EIATTR_ANNOTATIONS
	.align		4
        /*00d4*/ 	.byte	0x04, 0x55
        /*00d6*/ 	.short	(.L_1883 - .L_1882)


	//   ....[0]....
.L_1882:
        /* <DEDUP_REMOVED lines=99> */


	//----- nvinfo : EIATTR_MERCURY_ISA_VERSION
	.align		4
.L_1883:
        /*06f8*/ 	.byte	0x03, 0x5f
        /*06fa*/ 	.short	0x0101


	//----- nvinfo : EIATTR_COOP_GROUP_MASK_REGIDS
	.align		4
        /*06fc*/ 	.byte	0x04, 0x29
        /*06fe*/ 	.short	(.L_1885 - .L_1884)


	//   ....[0]....
.L_1884:
        /*0700*/ 	.word	0xffffffff


	//   ....[1]....
        /*0704*/ 	.word	0xffffffff


	//   ....[2]....
        /*0708*/ 	.word	0xffffffff


	//   ....[3]....
        /*070c*/ 	.word	0xffffffff


	//   ....[4]....
        /*0710*/ 	.word	0xffffffff


	//   ....[5]....
        /*0714*/ 	.word	0xffffffff


	//   ....[6]....
        /*0718*/ 	.word	0xffffffff


	//   ....[7]....
        /*071c*/ 	.word	0xffffffff


	//   ....[8]....
        /*0720*/ 	.word	0xffffffff


	//   ....[9]....
        /*0724*/ 	.word	0xffffffff


	//   ....[10]....
        /*0728*/ 	.word	0xffffffff


	//   ....[11]....
        /*072c*/ 	.word	0xffffffff


	//   ....[12]....
        /*0730*/ 	.word	0xffffffff


	//   ....[13]....
        /*0734*/ 	.word	0xffffffff


	//   ....[14]....
        /*0738*/ 	.word	0x05000015


	//   ....[15]....
        /*073c*/ 	.word	0x05000014


	//   ....[16]....
        /*0740*/ 	.word	0x05000016


	//   ....[17]....
        /*0744*/ 	.word	0x05000017


	//   ....[18]....
        /*0748*/ 	.word	0x05000019


	//   ....[19]....
        /*074c*/ 	.word	0x05000018


	//   ....[20]....
        /*0750*/ 	.word	0x0500001a


	//   ....[21]....
        /*0754*/ 	.word	0x0500000f


	//   ....[22]....
        /*0758*/ 	.word	0x05000019


	//   ....[23]....
        /*075c*/ 	.word	0x05000018


	//   ....[24]....
        /*0760*/ 	.word	0x0500001a


	//   ....[25]....
        /*0764*/ 	.word	0x0500001b


	//   ....[26]....
        /*0768*/ 	.word	0x0500001d


	//   ....[27]....
        /*076c*/ 	.word	0x0500001c


	//   ....[28]....
        /*0770*/ 	.word	0x05000020


	//   ....[29]....
        /*0774*/ 	.word	0x0500000f


	//   ....[30]....
        /*0778*/ 	.word	0x05000019


	//   ....[31]....
        /*077c*/ 	.word	0x05000018


	//   ....[32]....
        /*0780*/ 	.word	0x0500001a


	//   ....[33]....
        /*0784*/ 	.word	0x0500001b


	//   ....[34]....
        /*0788*/ 	.word	0x0500001d


	//   ....[35]....
        /*078c*/ 	.word	0x0500001c


	//   ....[36]....
        /*0790*/ 	.word	0x05000020


	//   ....[37]....
        /*0794*/ 	.word	0x0500000f


	//   ....[38]....
        /*0798*/ 	.word	0x05000011


	//   ....[39]....
        /*079c*/ 	.word	0x0500001b


	//   ....[40]....
        /*07a0*/ 	.word	0x0500001d


	//   ....[41]....
        /*07a4*/ 	.word	0x05000010


	//   ....[42]....
        /*07a8*/ 	.word	0x05000023


	//   ....[43]....
        /*07ac*/ 	.word	0x0500001e


	//   ....[44]....
        /*07b0*/ 	.word	0x05000026


	//   ....[45]....
        /*07b4*/ 	.word	0x05000025


	//   ....[46]....
        /*07b8*/ 	.word	0x0500001c


	//   ....[47]....
        /*07bc*/ 	.word	0x05000016


	//   ....[48]....
        /*07c0*/ 	.word	0x05000014


	//   ....[49]....
        /*07c4*/ 	.word	0x05000017


	//   ....[50]....
        /*07c8*/ 	.word	0x05000018


	//   ....[51]....
        /*07cc*/ 	.word	0x0500001a


	//   ....[52]....
        /*07d0*/ 	.word	0x0500001b


	//   ....[53]....
        /*07d4*/ 	.word	0x05000011


	//   ....[54]....
        /*07d8*/ 	.word	0x05000029


	//   ....[55]....
        /*07dc*/ 	.word	0x05000013


	//   ....[56]....
        /*07e0*/ 	.word	0x05000014


	//   ....[57]....
        /*07e4*/ 	.word	0x05000012


	//   ....[58]....
        /*07e8*/ 	.word	0x05000015


	//   ....[59]....
        /*07ec*/ 	.word	0x05000017


	//   ....[60]....
        /*07f0*/ 	.word	0x05000018


	//   ....[61]....
        /*07f4*/ 	.word	0x0500000e


	//   ....[62]....
        /*07f8*/ 	.word	0x0500002b


	//   ....[63]....
        /*07fc*/ 	.word	0x05000020


	//   ....[64]....
        /*0800*/ 	.word	0x05000022


	//   ....[65]....
        /*0804*/ 	.word	0x05000021


	//   ....[66]....
        /*0808*/ 	.word	0x05000027


	//   ....[67]....
        /*080c*/ 	.word	0x05000028


	//   ....[68]....
        /*0810*/ 	.word	0x05000023


	//   ....[69]....
        /*0814*/ 	.word	0x0500001e


	//   ....[70]....
        /*0818*/ 	.word	0x0500001a


	//   ....[71]....
        /*081c*/ 	.word	0x0500001a


	//   ....[72]....
        /*0820*/ 	.word	0x0500001a


	//   ....[73]....
        /*0824*/ 	.word	0x0500001a


	//   ....[74]....
        /*0828*/ 	.word	0x0500001a


	//   ....[75]....
        /*082c*/ 	.word	0x0500001a


	//   ....[76]....
        /*0830*/ 	.word	0x0500001a


	//   ....[77]....
        /*0834*/ 	.word	0x0500001a


	//   ....[78]....
        /*0838*/ 	.word	0x0500001a


	//   ....[79]....
        /*083c*/ 	.word	0x0500001a


	//   ....[80]....
        /*0840*/ 	.word	0x0500001a


	//   ....[81]....
        /*0844*/ 	.word	0x0500001a


	//   ....[82]....
        /*0848*/ 	.word	0x0500001a


	//   ....[83]....
        /*084c*/ 	.word	0x0500001a


	//   ....[84]....
        /*0850*/ 	.word	0x0500001a


	//   ....[85]....
        /*0854*/ 	.word	0x0500001a


	//   ....[86]....
        /*0858*/ 	.word	0x0500001a


	//   ....[87]....
        /*085c*/ 	.word	0x0500001a


	//   ....[88]....
        /*0860*/ 	.word	0x0500001a


	//   ....[89]....
        /*0864*/ 	.word	0x0500001a


	//   ....[90]....
        /*0868*/ 	.word	0x0500001a


	//   ....[91]....
        /*086c*/ 	.word	0x0500001a


	//   ....[92]....
        /*0870*/ 	.word	0x0500001a


	//   ....[93]....
        /*0874*/ 	.word	0x0500001a


	//   ....[94]....
        /*0878*/ 	.word	0x0500001a


	//   ....[95]....
        /*087c*/ 	.word	0x0500001a


	//   ....[96]....
        /*0880*/ 	.word	0x0500001a


	//   ....[97]....
        /*0884*/ 	.word	0x0500001a


	//   ....[98]....
        /*0888*/ 	.word	0x0500001a


	//   ....[99]....
        /*088c*/ 	.word	0x0500001a


	//   ....[100]....
        /*0890*/ 	.word	0x0500001a


	//   ....[101]....
        /*0894*/ 	.word	0x0500001a


	//   ....[102]....
        /*0898*/ 	.word	0x0500001a


	//   ....[103]....
        /*089c*/ 	.word	0x0500001a


	//   ....[104]....
        /*08a0*/ 	.word	0x0500001a


	//   ....[105]....
        /*08a4*/ 	.word	0x0500001a


	//   ....[106]....
        /*08a8*/ 	.word	0x0500001a


	//   ....[107]....
        /*08ac*/ 	.word	0x0500001a


	//   ....[108]....
        /*08b0*/ 	.word	0x0500001a


	//   ....[109]....
        /*08b4*/ 	.word	0x0500001a


	//   ....[110]....
        /*08b8*/ 	.word	0x0500001a


	//   ....[111]....
        /*08bc*/ 	.word	0x0500001a


	//   ....[112]....
        /*08c0*/ 	.word	0x0500001a


	//   ....[113]....
        /*08c4*/ 	.word	0x0500001a


	//   ....[114]....
        /*08c8*/ 	.word	0x0500001a


	//   ....[115]....
        /*08cc*/ 	.word	0x0500001a


	//   ....[116]....
        /*08d0*/ 	.word	0x0500001a


	//   ....[117]....
        /*08d4*/ 	.word	0x0500001a


	//   ....[118]....
        /*08d8*/ 	.word	0x0500001a


	//   ....[119]....
        /*08dc*/ 	.word	0x0500001a


	//   ....[120]....
        /*08e0*/ 	.word	0x0500001a


	//   ....[121]....
        /*08e4*/ 	.word	0x0500001a


	//   ....[122]....
        /*08e8*/ 	.word	0x0500001a


	//   ....[123]....
        /*08ec*/ 	.word	0x0500001a


	//   ....[124]....
        /*08f0*/ 	.word	0x0500001a


	//   ....[125]....
        /*08f4*/ 	.word	0x0500001a


	//----- nvinfo : EIATTR_COOP_GROUP_INSTR_OFFSETS
	.align		4
.L_1885:
        /*08f8*/ 	.byte	0x04, 0x28
        /*08fa*/ 	.short	(.L_1887 - .L_1886)


	//   ....[0]....
.L_1886:
        /*08fc*/ 	.word	0x00004b60


	//   ....[1]....
        /*0900*/ 	.word	0x00004b80


	//   ....[2]....
        /*0904*/ 	.word	0x00004bc0


	//   ....[3]....
        /*0908*/ 	.word	0x00004bd0


	//   ....[4]....
        /*090c*/ 	.word	0x00005250


	//   ....[5]....
        /*0910*/ 	.word	0x00005270


	//   ....[6]....
        /*0914*/ 	.word	0x00005290


	//   ....[7]....
        /*0918*/ 	.word	0x000052b0


	//   ....[8]....
        /*091c*/ 	.word	0x000052d0


	//   ....[9]....
        /*0920*/ 	.word	0x000052f0


	//   ....[10]....
        /*0924*/ 	.word	0x00005310


	//   ....[11]....
        /*0928*/ 	.word	0x00005330


	//   ....[12]....
        /*092c*/ 	.word	0x00005350


	//   ....[13]....
        /*0930*/ 	.word	0x00005370


	//   ....[14]....
        /*0934*/ 	.word	0x00007240


	//   ....[15]....
        /*0938*/ 	.word	0x00007270


	//   ....[16]....
        /*093c*/ 	.word	0x000072c0


	//   ....[17]....
        /*0940*/ 	.word	0x000072e0


	//   ....[18]....
        /*0944*/ 	.word	0x00007310


	//   ....[19]....
        /*0948*/ 	.word	0x00007320


	//   ....[20]....
        /*094c*/ 	.word	0x00007350


	//   ....[21]....
        /*0950*/ 	.word	0x00007360


	//   ....[22]....
        /*0954*/ 	.word	0x00007520


	//   ....[23]....
        /*0958*/ 	.word	0x00007550


	//   ....[24]....
        /*095c*/ 	.word	0x000075a0


	//   ....[25]....
        /*0960*/ 	.word	0x000075c0


	//   ....[26]....
        /*0964*/ 	.word	0x000075f0


	//   ....[27]....
        /*0968*/ 	.word	0x00007600


	//   ....[28]....
        /*096c*/ 	.word	0x00007630


	//   ....[29]....
        /*0970*/ 	.word	0x00007640


	//   ....[30]....
        /*0974*/ 	.word	0x000077b0


	//   ....[31]....
        /*0978*/ 	.word	0x000077e0


	//   ....[32]....
        /*097c*/ 	.word	0x00007830


	//   ....[33]....
        /*0980*/ 	.word	0x00007850


	//   ....[34]....
        /*0984*/ 	.word	0x00007880


	//   ....[35]....
        /*0988*/ 	.word	0x00007890


	//   ....[36]....
        /*098c*/ 	.word	0x000078c0


	//   ....[37]....
        /*0990*/ 	.word	0x000078d0


	//   ....[38]....
        /*0994*/ 	.word	0x00007b90


	//   ....[39]....
        /*0998*/ 	.word	0x00007bc0


	//   ....[40]....
        /*099c*/ 	.word	0x00007ca0


	//   ....[41]....
        /*09a0*/ 	.word	0x00007ce0


	//   ....[42]....
        /*09a4*/ 	.word	0x00007d10


	//   ....[43]....
        /*09a8*/ 	.word	0x00007d40


	//   ....[44]....
        /*09ac*/ 	.word	0x00007d70


	//   ....[45]....
        /*09b0*/ 	.word	0x00007da0


	//   ....[46]....
        /*09b4*/ 	.word	0x00007de0


	//   ....[47]....
        /*09b8*/ 	.word	0x00007e10


	//   ....[48]....
        /*09bc*/ 	.word	0x00007eb0


	//   ....[49]....
        /*09c0*/ 	.word	0x00007ed0


	//   ....[50]....
        /*09c4*/ 	.word	0x00007f00


	//   ....[51]....
        /*09c8*/ 	.word	0x00007f20


	//   ....[52]....
        /*09cc*/ 	.word	0x00007f40


	//   ....[53]....
        /*09d0*/ 	.word	0x00007f50


	//   ....[54]....
        /*09d4*/ 	.word	0x00007f80


	//   ....[55]....
        /*09d8*/ 	.word	0x00007fb0


	//   ....[56]....
        /*09dc*/ 	.word	0x00007ff0


	//   ....[57]....
        /*09e0*/ 	.word	0x00008010


	//   ....[58]....
        /*09e4*/ 	.word	0x00008040


	//   ....[59]....
        /*09e8*/ 	.word	0x00008070


	//   ....[60]....
        /*09ec*/ 	.word	0x00008080


	//   ....[61]....
        /*09f0*/ 	.word	0x000080b0


	//   ....[62]....
        /*09f4*/ 	.word	0x000080e0


	//   ....[63]....
        /*09f8*/ 	.word	0x00008110


	//   ....[64]....
        /*09fc*/ 	.word	0x00008140


	//   ....[65]....
        /*0a00*/ 	.word	0x00008160


	//   ....[66]....
        /*0a04*/ 	.word	0x00008190


	//   ....[67]....
        /*0a08*/ 	.word	0x000081b0


	//   ....[68]....
        /*0a0c*/ 	.word	0x00008270


	//   ....[69]....
        /*0a10*/ 	.word	0x00008370


	//   ....[70]....
        /*0a14*/ 	.word	0x00008520


	//   ....[71]....
        /*0a18*/ 	.word	0x00008570


	//   ....[72]....
        /*0a1c*/ 	.word	0x000085e0


	//   ....[73]....
        /*0a20*/ 	.word	0x00008640


	//   ....[74]....
        /*0a24*/ 	.word	0x000086b0


	//   ....[75]....
        /*0a28*/ 	.word	0x00008710


	//   ....[76]....
        /*0a2c*/ 	.word	0x00008780


	//   ....[77]....
        /*0a30*/ 	.word	0x000087e0


	//   ....[78]....
        /*0a34*/ 	.word	0x00008880


	//   ....[79]....
        /*0a38*/ 	.word	0x00008910


	//   ....[80]....
        /*0a3c*/ 	.word	0x00008980


	//   ....[81]....
        /*0a40*/ 	.word	0x000089e0


	//   ....[82]....
        /*0a44*/ 	.word	0x00008a50


	//   ....[83]....
        /*0a48*/ 	.word	0x00008ab0


	//   ....[84]....
        /*0a4c*/ 	.word	0x00008b20


	//   ....[85]....
        /*0a50*/ 	.word	0x00008b80


	//   ....[86]....
        /*0a54*/ 	.word	0x00008c20


	//   ....[87]....
        /*0a58*/ 	.word	0x00008cb0


	//   ....[88]....
        /*0a5c*/ 	.word	0x00008d20


	//   ....[89]....
        /*0a60*/ 	.word	0x00008d80


	//   ....[90]....
        /*0a64*/ 	.word	0x00008df0


	//   ....[91]....
        /*0a68*/ 	.word	0x00008e50


	//   ....[92]....
        /*0a6c*/ 	.word	0x00008ec0


	//   ....[93]....
        /*0a70*/ 	.word	0x00008f20


	//   ....[94]....
        /*0a74*/ 	.word	0x00008fc0


	//   ....[95]....
        /*0a78*/ 	.word	0x00009070


	//   ....[96]....
        /*0a7c*/ 	.word	0x00009180


	//   ....[97]....
        /*0a80*/ 	.word	0x000091d0


	//   ....[98]....
        /*0a84*/ 	.word	0x000092a0


	//   ....[99]....
        /*0a88*/ 	.word	0x00009310


	//   ....[100]....
        /*0a8c*/ 	.word	0x000093a0


	//   ....[101]....
        /*0a90*/ 	.word	0x000093f0


	//   ....[102]....
        /*0a94*/ 	.word	0x00009460


	//   ....[103]....
        /*0a98*/ 	.word	0x000094c0


	//   ....[104]....
        /*0a9c*/ 	.word	0x00009530


	//   ....[105]....
        /*0aa0*/ 	.word	0x00009590


	//   ....[106]....
        /*0aa4*/ 	.word	0x00009600


	//   ....[107]....
        /*0aa8*/ 	.word	0x00009660


	//   ....[108]....
        /*0aac*/ 	.word	0x000096e0


	//   ....[109]....
        /*0ab0*/ 	.word	0x00009750


	//   ....[110]....
        /*0ab4*/ 	.word	0x000097c0


	//   ....[111]....
        /*0ab8*/ 	.word	0x00009820


	//   ....[112]....
        /*0abc*/ 	.word	0x000098a0


	//   ....[113]....
        /*0ac0*/ 	.word	0x00009920


	//   ....[114]....
        /*0ac4*/ 	.word	0x000099c0


	//   ....[115]....
        /*0ac8*/ 	.word	0x00009a30


	//   ....[116]....
        /*0acc*/ 	.word	0x00009ac0


	//   ....[117]....
        /*0ad0*/ 	.word	0x00009b50


	//   ....[118]....
        /*0ad4*/ 	.word	0x00009bc0


	//   ....[119]....
        /*0ad8*/ 	.word	0x00009c20


	//   ....[120]....
        /*0adc*/ 	.word	0x00009c90


	//   ....[121]....
        /*0ae0*/ 	.word	0x00009d10


	//   ....[122]....
        /*0ae4*/ 	.word	0x00009dd0


	//   ....[123]....
        /*0ae8*/ 	.word	0x00009ea0


	//   ....[124]....
        /*0aec*/ 	.word	0x00009f80


	//   ....[125]....
        /*0af0*/ 	.word	0x0000a030


	//----- nvinfo : EIATTR_EXIT_INSTR_OFFSETS
	.align		4
.L_1887:
        /*0af4*/ 	.byte	0x04, 0x1c
        /*0af6*/ 	.short	(.L_1889 - .L_1888)


	//   ....[0]....
.L_1888:
        /*0af8*/ 	.word	0x00006280


	//   ....[1]....
        /*0afc*/ 	.word	0x000084c0


	//----- nvinfo : EIATTR_MAX_THREADS
	.align		4
.L_1889:
        /*0b00*/ 	.byte	0x04, 0x05
        /*0b02*/ 	.short	(.L_1891 - .L_1890)
.L_1890:
        /*0b04*/ 	.word	0x00000140
        /*0b08*/ 	.word	0x00000001
        /*0b0c*/ 	.word	0x00000001


	//----- nvinfo : EIATTR_CRS_STACK_SIZE
	.align		4
.L_1891:
        /*0b10*/ 	.byte	0x04, 0x1e
        /*0b12*/ 	.short	(.L_1893 - .L_1892)
.L_1892:
        /*0b14*/ 	.word	0x00000000


	//----- nvinfo : EIATTR_CBANK_PARAM_SIZE
	.align		4
.L_1893:
        /*0b18*/ 	.byte	0x03, 0x19
        /*0b1a*/ 	.short	0x0060


	//----- nvinfo : EIATTR_PARAM_CBANK
	.align		4
        /*0b1c*/ 	.byte	0x04, 0x0a
        /*0b1e*/ 	.short	(.L_1895 - .L_1894)
	.align		4
.L_1894:
        /*0b20*/ 	.word	index@(.nv.constant0._ZN13group_norm_v218gn_bwd_cuda_kernelI6__halfLi320ELi3ELi16ELi80ELi1024ELb1ELb1ELi32ELi320ELi320ELi4ELb1ELi12ELb0ELb0ELNS_15WgradSyncMethodE3ENS_16CompileConditionILi900EEEEEvPT_S6_S6_PKS5_S8_S8_S8_PKfflPfPj)
        /*0b24*/ 	.short	0x0210
        /*0b26*/ 	.short	0x0060


	//----- nvinfo : EIATTR_SW_WAR
	.align		4
.L_1895:
        /*0b28*/ 	.byte	0x04, 0x36
        /*0b2a*/ 	.short	(.L_1897 - .L_1896)
.L_1896:
        /*0b2c*/ 	.word	0x00000008
.L_1897:


//--------------------- .nv.info._ZN13group_norm_v214gn_cuda_kernelI6__halfLi320ELi3ELi32ELi40ELi1024ELb0ELi16ELi320ELi320ELi4ELb1ELi5ELb0ELb0ENS_16CompileConditionILi900EEEEEvPT_PKS4_S7_S7_flPfS8_Pj --------------------------
	.section	.nv.info._ZN13group_norm_v214gn_cuda_kernelI6__halfLi320ELi3ELi32ELi40ELi1024ELb0ELi16ELi320ELi320ELi4ELb1ELi5ELb0ELb0ENS_16CompileConditionILi900EEEEEvPT_PKS4_S7_S7_flPfS8_Pj,"",@"SHT_CUDA_INFO"
	.sectionflags	@""
	.align	4


	//----- nvinfo : EIATTR_CUDA_API_VERSION
	.align		4
        /*0000*/ 	.byte	0x04, 0x37
        /*0002*/ 	.short	(.L_1899 - .L_1898)
.L_1898:
        /*0004*/ 	.word	0x00000082


	//----- nvinfo : EIATTR_KPARAM_INFO
	.align		4
.L_1899:
        /*0008*/ 	.byte	0x04, 0x17
        /*000a*/ 	.short	(.L_1901 - .L_1900)
.L_1900:
        /*000c*/ 	.word	0x00000000
        /*0010*/ 	.short	0x0008
        /*0012*/ 	.short	0x0040
        /*0014*/ 	.byte	0x00, 0xf0, 0x21, 0x00


	//----- nvinfo : EIATTR_KPARAM_INFO
	.align		4
.L_1901:
        /*0018*/ 	.byte	0x04, 0x17
        /*001a*/ 	.short	(.L_1903 - .L_1902)
.L_1902:
        /*001c*/ 	.word	0x00000000
        /*0020*/ 	.short	0x0007
        /*0022*/ 	.short	0x0038
        /*0024*/ 	.byte	0x00, 0xf0, 0x21, 0x00


	//----- nvinfo : EIATTR_KPARAM_INFO
	.align		4
.L_1903:
        /*0028*/ 	.byte	0x04, 0x17
        /*002a*/ 	.short	(.L_1905 - .L_1904)
.L_1904:
        /*002c*/ 	.word	0x00000000
        /*0030*/ 	.short	0x0006
        /*0032*/ 	.short	0x0030
        /*0034*/ 	.byte	0x00, 0xf0, 0x21, 0x00


	//----- nvinfo : EIATTR_KPARAM_INFO
	.align		4
.L_1905:
        /*0038*/ 	.byte	0x04, 0x17
        /*003a*/ 	.short	(.L_1907 - .L_1906)
.L_1906:
        /*003c*/ 	.word	0x00000000
        /*0040*/ 	.short	0x0005
        /*0042*/ 	.short	0x0028
        /*0044*/ 	.byte	0x00, 0xf0, 0x21, 0x00


	//----- nvinfo : EIATTR_KPARAM_INFO
	.align		4
.L_1907:
        /*0048*/ 	.byte	0x04, 0x17
        /*004a*/ 	.short	(.L_1909 - .L_1908)
.L_1908:
        /*004c*/ 	.word	0x00000000
        /*0050*/ 	.short	0x0004
        /*0052*/ 	.short	0x0020
        /*0054*/ 	.byte	0x00, 0xf0, 0x11, 0x00


	//----- nvinfo : EIATTR_KPARAM_INFO
	.align		4
.L_1909:
        /*0058*/ 	.byte	0x04, 0x17
        /*005a*/ 	.short	(.L_1911 - .L_1910)
.L_1910:
        /*005c*/ 	.word	0x00000000
        /*0060*/ 	.short	0x0003
        /*0062*/ 	.short	0x0018
        /*0064*/ 	.byte	0x00, 0xf0, 0x21, 0x00


	//----- nvinfo : EIATTR_KPARAM_INFO
	.align		4
.L_1911:
        /*0068*/ 	.byte	0x04, 0x17
        /*006a*/ 	.short	(.L_1913 - .L_1912)
.L_1912:
        /*006c*/ 	.word	0x00000000
        /*0070*/ 	.short	0x0002
        /*0072*/ 	.short	0x0010
        /*0074*/ 	.byte	0x00, 0xf0, 0x21, 0x00


	//----- nvinfo : EIATTR_KPARAM_INFO
	.align		4
.L_1913:
        /*0078*/ 	.byte	0x04, 0x17
        /*007a*/ 	.short	(.L_1915 - .L_1914)
.L_1914:
        /*007c*/ 	.word	0x00000000
        /*0080*/ 	.short	0x0001
        /*0082*/ 	.short	0x0008
        /*0084*/ 	.byte	0x00, 0xf0, 0x21, 0x00


	//----- nvinfo : EIATTR_KPARAM_INFO
	.align		4
.L_1915:
        /*0088*/ 	.byte	0x04, 0x17
        /*008a*/ 	.short	(.L_1917 - .L_1916)
.L_1916:
        /*008c*/ 	.word	0x00000000
        /*0090*/ 	.short	0x0000
        /*0092*/ 	.short	0x0000
        /*0094*/ 	.byte	0x00, 0xf0, 0x21, 0x00


	//----- nvinfo : EIATTR_SPARSE_MMA_MASK
	.align		4
.L_1917:
        /*0098*/ 	.byte	0x03, 0x50
        /*009a*/ 	.short	0x0000


	//----- nvinfo : EIATTR_MAXREG_COUNT
	.align		4
        /*009c*/ 	.byte	0x03, 0x1b
        /*009e*/ 	.short	0x0040


	//----- nvinfo : EIATTR_NUM_BARRIERS
	.align		4
        /*00a0*/ 	.byte	0x02, 0x4c
        /*00a2*/ 	.byte	0x01
	.zero		1


	//----- nvinfo : EIATTR_MERCURY_ISA_VERSION
	.align		4
        /*00a4*/ 	.byte	0x03, 0x5f
        /*00a6*/ 	.short	0x0101


	//----- nvinfo : EIATTR_COOP_GROUP_MASK_REGIDS
	.align		4
        /*00a8*/ 	.byte	0x04, 0x29
        /*00aa*/ 	.short	(.L_1919 - .L_1918)


	//   ....[0]....
.L_1918:
        /*00ac*/ 	.word	0xffffffff


	//   ....[1]....
        /*00b0*/ 	.word	0xffffffff


	//   ....[2]....
        /*00b4*/ 	.word	0xffffffff


	//   ....[3]....
        /*00b8*/ 	.word	0xffffffff


	//   ....[4]....
        /*00bc*/ 	.word	0xffffffff


	//   ....[5]....
        /*00c0*/ 	.word	0xffffffff


	//   ....[6]....
        /*00c4*/ 	.word	0xffffffff


	//   ....[7]....
        /*00c8*/ 	.word	0xffffffff


	//   ....[8]....
        /*00cc*/ 	.word	0xffffffff


	//   ....[9]....
        /*00d0*/ 	.word	0xffffffff


	//   ....[10]....
        /*00d4*/ 	.word	0xffffffff


	//   ....[11]....
        /*00d8*/ 	.word	0xffffffff


	//   ....[12]....
        /*00dc*/ 	.word	0xffffffff


	//   ....[13]....
        /*00e0*/ 	.word	0xffffffff


	//----- nvinfo : EIATTR_COOP_GROUP_INSTR_OFFSETS
	.align		4
.L_1919:
        /*00e4*/ 	.byte	0x04, 0x28
        /*00e6*/ 	.short	(.L_1921 - .L_1920)


	//   ....[0]....
.L_1920:
        /*00e8*/ 	.word	0x00000de0


	//   ....[1]....
        /*00ec*/ 	.word	0x00000e10


	//   ....[2]....
        /*00f0*/ 	.word	0x00000e40


	//   ....[3]....
        /*00f4*/ 	.word	0x00000e50


	//   ....[4]....
        /*00f8*/ 	.word	0x00001210


	//   ....[5]....
        /*00fc*/ 	.word	0x00001220


	//   ....[6]....
        /*0100*/ 	.word	0x00001250


	//   ....[7]....
        /*0104*/ 	.word	0x00001260


	//   ....[8]....
        /*0108*/ 	.word	0x00001290


	//   ....[9]....
        /*010c*/ 	.word	0x000012b0


	//   ....[10]....
        /*0110*/ 	.word	0x000012e0


	//   ....[11]....
        /*0114*/ 	.word	0x000012f0


	//   ....[12]....
        /*0118*/ 	.word	0x00001340


	//   ....[13]....
        /*011c*/ 	.word	0x00001370


	//----- nvinfo : EIATTR_EXIT_INSTR_OFFSETS
	.align		4
.L_1921:
        /*0120*/ 	.byte	0x04, 0x1c
        /*0122*/ 	.short	(.L_1923 - .L_1922)


	//   ....[0]....
.L_1922:
        /*0124*/ 	.word	0x00000080


	//   ....[1]....
        /*0128*/ 	.word	0x00001da0


	//----- nvinfo : EIATTR_MAX_THREADS
	.align		4
.L_1923:
        /*012c*/ 	.byte	0x04, 0x05
        /*012e*/ 	.short	(.L_1925 - .L_1924)
.L_1924:
        /*0130*/ 	.word	0x00000140
        /*0134*/ 	.word	0x00000001
        /*0138*/ 	.word	0x00000001


	//----- nvinfo : EIATTR_CRS_STACK_SIZE
	.align		4
.L_1925:
        /*013c*/ 	.byte	0x04, 0x1e
        /*013e*/ 	.short	(.L_1927 - .L_1926)
.L_1926:
        /*0140*/ 	.word	0x00000000


	//----- nvinfo : EIATTR_CBANK_PARAM_SIZE
	.align		4
.L_1927:
        /*0144*/ 	.byte	0x03, 0x19
        /*0146*/ 	.short	0x0048


	//----- nvinfo : EIATTR_PARAM_CBANK
	.align		4
        /*0148*/ 	.byte	0x04, 0x0a
        /*014a*/ 	.short	(.L_1929 - .L_1928)
	.align		4
.L_1928:
        /*014c*/ 	.word	index@(.nv.constant0._ZN13group_norm_v214gn_cuda_kernelI6__halfLi320ELi3ELi32ELi40ELi1024ELb0ELi16ELi320ELi320ELi4ELb1ELi5ELb0ELb0ENS_16CompileConditionILi900EEEEEvPT_PKS4_S7_S7_flPfS8_Pj)
        /*0150*/ 	.short	0x0210
        /*0152*/ 	.short	0x0048


	//----- nvinfo : EIATTR_SW_WAR
	.align		4
.L_1929:
        /*0154*/ 	.byte	0x04, 0x36
        /*0156*/ 	.short	(.L_1931 - .L_1930)
.L_1930:
        /*0158*/ 	.word	0x00000008
.L_1931:


//--------------------- .nv.info._ZN13group_norm_v214gn_cuda_kernelI6__halfLi320ELi1ELi32ELi40ELi1024ELb0ELi32ELi320ELi320ELi4ELb1ELi4ELb0ELb0ENS_16CompileConditionILi900EEEEEvPT_PKS4_S7_S7_flPfS8_Pj --------------------------
	.section	.nv.info._ZN13group_norm_v214gn_cuda_kernelI6__halfLi320ELi1ELi32ELi40ELi1024ELb0ELi32ELi320ELi320ELi4ELb1ELi4ELb0ELb0ENS_16CompileConditionILi900EEEEEvPT_PKS4_S7_S7_flPfS8_Pj,"",@"SHT_CUDA_INFO"
	.sectionflags	@""
	.align	4


	//----- nvinfo : EIATTR_CUDA_API_VERSION
	.align		4
        /*0000*/ 	.byte	0x04, 0x37
        /*0002*/ 	.short	(.L_1933 - .L_1932)
.L_1932:
        /*0004*/ 	.word	0x00000082


	//----- nvinfo : EIATTR_KPARAM_INFO
	.align		4
.L_1933:
        /*0008*/ 	.byte	0x04, 0x17
        /*000a*/ 	.short	(.L_1935 - .L_1934)
.L_1934:
        /*000c*/ 	.word	0x00000000
        /*0010*/ 	.short	0x0008
        /*0012*/ 	.short	0x0040
        /*0014*/ 	.byte	0x00, 0xf0, 0x21, 0x00


	//----- nvinfo : EIATTR_KPARAM_INFO
	.align		4
.L_1935:
        /*0018*/ 	.byte	0x04, 0x17
        /*001a*/ 	.short	(.L_1937 - .L_1936)
.L_1936:
        /*001c*/ 	.word	0x00000000
        /*0020*/ 	.short	0x0007
        /*0022*/ 	.short	0x0038
        /*0024*/ 	.byte	0x00, 0xf0, 0x21, 0x00


	//----- nvinfo : EIATTR_KPARAM_INFO
	.align		4
.L_1937:
        /*0028*/ 	.byte	0x04, 0x17
        /*002a*/ 	.short	(.L_1939 - .L_1938)
.L_1938:
        /*002c*/ 	.word	0x00000000
        /*0030*/ 	.short	0x0006
        /*0032*/ 	.short	0x0030
        /*0034*/ 	.byte	0x00, 0xf0, 0x21, 0x00


	//----- nvinfo : EIATTR_KPARAM_INFO
	.align		4
.L_1939:
        /*0038*/ 	.byte	0x04, 0x17
        /*003a*/ 	.short	(.L_1941 - .L_1940)
.L_1940:
        /*003c*/ 	.word	0x00000000
        /*0040*/ 	.short	0x0005
        /*0042*/ 	.short	0x0028
        /*0044*/ 	.byte	0x00, 0xf0, 0x21, 0x00


	//----- nvinfo : EIATTR_KPARAM_INFO
	.align		4
.L_1941:
        /*0048*/ 	.byte	0x04, 0x17
        /*004a*/ 	.short	(.L_1943 - .L_1942)
.L_1942:
        /*004c*/ 	.word	0x00000000
        /*0050*/ 	.short	0x0004
        /*0052*/ 	.short	0x0020
        /*0054*/ 	.byte	0x00, 0xf0, 0x11, 0x00


	//----- nvinfo : EIATTR_KPARAM_INFO
	.align		4
.L_1943:
        /*0058*/ 	.byte	0x04, 0x17
        /*005a*/ 	.short	(.L_1945 - .L_1944)
.L_1944:
        /*005c*/ 	.word	0x00000000
        /*0060*/ 	.short	0x0003
        /*0062*/ 	.short	0x0018
        /*0064*/ 	.byte	0x00, 0xf0, 0x21, 0x00


	//----- nvinfo : EIATTR_KPARAM_INFO
	.align		4
.L_1945:
        /*0068*/ 	.byte	0x04, 0x17
        /*006a*/ 	.short	(.L_1947 - .L_1946)
.L_1946:
        /*006c*/ 	.word	0x00000000
        /*0070*/ 	.short	0x0002
        /*0072*/ 	.short	0x0010
        /*0074*/ 	.byte	0x00, 0xf0, 0x21, 0x00


	//----- nvinfo : EIATTR_KPARAM_INFO
	.align		4
.L_1947:
        /*0078*/ 	.byte	0x04, 0x17
        /*007a*/ 	.short	(.L_1949 - .L_1948)
.L_1948:
        /*007c*/ 	.word	0x00000000
        /*0080*/ 	.short	0x0001
        /*0082*/ 	.short	0x0008
        /*0084*/ 	.byte	0x00, 0xf0, 0x21, 0x00


	//----- nvinfo : EIATTR_KPARAM_INFO
	.align		4
.L_1949:
        /*0088*/ 	.byte	0x04, 0x17
        /*008a*/ 	.short	(.L_1951 - .L_1950)
.L_1950:
        /*008c*/ 	.word	0x00000000
        /*0090*/ 	.short	0x0000
        /*0092*/ 	.short	0x0000
        /*0094*/ 	.byte	0x00, 0xf0, 0x21, 0x00


	//----- nvinfo : EIATTR_SPARSE_MMA_MASK
	.align		4
.L_1951:
        /*0098*/ 	.byte	0x03, 0x50
        /*009a*/ 	.short	0x0000


	//----- nvinfo : EIATTR_MAXREG_COUNT
	.align		4
        /*009c*/ 	.byte	0x03, 0x1b
        /*009e*/ 	.short	0x00a8


	//----- nvinfo : EIATTR_NUM_BARRIERS
	.align		4
        /*00a0*/ 	.byte	0x02, 0x4c
        /*00a2*/ 	.byte	0x01
	.zero		1


	//----- nvinfo : EIATTR_MERCURY_ISA_VERSION
	.align		4
        /*00a4*/ 	.byte	0x03, 0x5f
        /*00a6*/ 	.short	0x0101


	//----- nvinfo : EIATTR_COOP_GROUP_MASK_REGIDS
	.align		4
        /*00a8*/ 	.byte	0x04, 0x29
        /*00aa*/ 	.short	(.L_1953 - .L_1952)


	//   ....[0]....
.L_1952:
        /*00ac*/ 	.word	0xffffffff


	//   ....[1]....
        /*00b0*/ 	.word	0xffffffff


	//   ....[2]....
        /*00b4*/ 	.word	0xffffffff


	//   ....[3]....
        /*00b8*/ 	.word	0xffffffff


	//   ....[4]....
        /*00bc*/ 	.word	0xffffffff


	//   ....[5]....
        /*00c0*/ 	.word	0xffffffff


	//   ....[6]....
        /*00c4*/ 	.word	0xffffffff


	//   ....[7]....
        /*00c8*/ 	.word	0xffffffff


	//   ....[8]....
        /*00cc*/ 	.word	0xffffffff


	//   ....[9]....
        /*00d0*/ 	.word	0xffffffff


	//   ....[10]....
        /*00d4*/ 	.word	0xffffffff


	//   ....[11]....
        /*00d8*/ 	.word	0xffffffff


	//   ....[12]....
        /*00dc*/ 	.word	0xffffffff


	//   ....[13]....
        /*00e0*/ 	.word	0xffffffff


	//----- nvinfo : EIATTR_COOP_GROUP_INSTR_OFFSETS
	.align		4
.L_1953:
        /*00e4*/ 	.byte	0x04, 0x28
        /*00e6*/ 	.short	(.L_1955 - .L_1954)


	//   ....[0]....
.L_1954:
        /*00e8*/ 	.word	0x00001250


	//   ....[1]....
        /*00ec*/ 	.word	0x00001280


	//   ....[2]....
        /*00f0*/ 	.word	0x000012e0


	//   ....[3]....
        /*00f4*/ 	.word	0x00001300


	//   ....[4]....
        /*00f8*/ 	.word	0x00001590


	//   ....[5]....
        /*00fc*/ 	.word	0x000015a0


	//   ....[6]....
        /*0100*/ 	.word	0x000015c0


	//   ....[7]....
        /*0104*/ 	.word	0x000015e0


	//   ....[8]....
        /*0108*/ 	.word	0x00001600


	//   ....[9]....
        /*010c*/ 	.word	0x00001620


	//   ....[10]....
        /*0110*/ 	.word	0x00001640


	//   ....[11]....
        /*0114*/ 	.word	0x00001660


	//   ....[12]....
        /*0118*/ 	.word	0x00001680


	//   ....[13]....
        /*011c*/ 	.word	0x000016a0


	//----- nvinfo : EIATTR_EXIT_INSTR_OFFSETS
	.align		4
.L_1955:
        /*0120*/ 	.byte	0x04, 0x1c
        /*0122*/ 	.short	(.L_1957 - .L_1956)


	//   ....[0]....
.L_1956:
        /*0124*/ 	.word	0x00000060


	//   ....[1]....
        /*0128*/ 	.word	0x00002440


	//----- nvinfo : EIATTR_MAX_THREADS
	.align		4
.L_1957:
        /*012c*/ 	.byte	0x04, 0x05
        /*012e*/ 	.short	(.L_1959 - .L_1958)
.L_1958:
        /*0130*/ 	.word	0x00000140
        /*0134*/ 	.word	0x00000001
        /*0138*/ 	.word	0x00000001


	//----- nvinfo : EIATTR_CRS_STACK_SIZE
	.align		4
.L_1959:
        /*013c*/ 	.byte	0x04, 0x1e
        /*013e*/ 	.short	(.L_1961 - .L_1960)
.L_1960:
        /*0140*/ 	.word	0x00000000


	//----- nvinfo : EIATTR_CBANK_PARAM_SIZE
	.align		4
.L_1961:
        /*0144*/ 	.byte	0x03, 0x19
        /*0146*/ 	.short	0x0048


	//----- nvinfo : EIATTR_PARAM_CBANK
	.align		4
        /*0148*/ 	.byte	0x04, 0x0a
        /*014a*/ 	.short	(.L_1963 - .L_1962)
	.align		4
.L_1962:
        /*014c*/ 	.word	index@(.nv.constant0._ZN13group_norm_v214gn_cuda_kernelI6__halfLi320ELi1ELi32ELi40ELi1024ELb0ELi32ELi320ELi320ELi4ELb1ELi4ELb0ELb0ENS_16CompileConditionILi900EEEEEvPT_PKS4_S7_S7_flPfS8_Pj)
        /*0150*/ 	.short	0x0210
        /*0152*/ 	.short	0x0048


	//----- nvinfo : EIATTR_SW_WAR
	.align		4
.L_1963:
        /*0154*/ 	.byte	0x04, 0x36
        /*0156*/ 	.short	(.L_1965 - .L_1964)
.L_1964:
        /*0158*/ 	.word	0x00000008
.L_1965:


//--------------------- .nv.info._ZN13group_norm_v214gn_cuda_kernelI6__halfLi320ELi3ELi32ELi40ELi1024ELb0ELi32ELi320ELi320ELi4ELb1ELi10ELb0ELb0ENS_16CompileConditionILi900EEEEEvPT_PKS4_S7_S7_flPfS8_Pj --------------------------
	.section	.nv.info._ZN13group_norm_v214gn_cuda_kernelI6__halfLi320ELi3ELi32ELi40ELi1024ELb0ELi32ELi320ELi320ELi4ELb1ELi10ELb0ELb0ENS_16CompileConditionILi900EEEEEvPT_PKS4_S7_S7_flPfS8_Pj,"",@"SHT_CUDA_INFO"
	.sectionflags	@""
	.align	4


	//----- nvinfo : EIATTR_CUDA_API_VERSION
	.align		4
        /*0000*/ 	.byte	0x04, 0x37
        /*0002*/ 	.short	(.L_1967 - .L_1966)
.L_1966:
        /*0004*/ 	.word	0x00000082


	//----- nvinfo : EIATTR_KPARAM_INFO
	.align		4
.L_1967:
        /*0008*/ 	.byte	0x04, 0x17
        /*000a*/ 	.short	(.L_1969 - .L_1968)
.L_1968:
        /*000c*/ 	.word	0x00000000
        /*0010*/ 	.short	0x0008
        /*0012*/ 	.short	0x0040
        /*0014*/ 	.byte	0x00, 0xf0, 0x21, 0x00


	//----- nvinfo : EIATTR_KPARAM_INFO
	.align		4
.L_1969:
        /*0018*/ 	.byte	0x04, 0x17
        /*001a*/ 	.short	(.L_1971 - .L_1970)
.L_1970:
        /*001c*/ 	.word	0x00000000
        /*0020*/ 	.short	0x0007
        /*0022*/ 	.short	0x0038
        /*0024*/ 	.byte	0x00, 0xf0, 0x21, 0x00


	//----- nvinfo : EIATTR_KPARAM_INFO
	.align		4
.L_1971:
        /*0028*/ 	.byte	0x04, 0x17
        /*002a*/ 	.short	(.L_1973 - .L_1972)
.L_1972:
        /*002c*/ 	.word	0x00000000
        /*0030*/ 	.short	0x0006
        /*0032*/ 	.short	0x0030
        /*0034*/ 	.byte	0x00, 0xf0, 0x21, 0x00


	//----- nvinfo : EIATTR_KPARAM_INFO
	.align		4
.L_1973:
        /*0038*/ 	.byte	0x04, 0x17
        /*003a*/ 	.short	(.L_1975 - .L_1974)
.L_1974:
        /*003c*/ 	.word	0x00000000
        /*0040*/ 	.short	0x0005
        /*0042*/ 	.short	0x0028
        /*0044*/ 	.byte	0x00, 0xf0, 0x21, 0x00


	//----- nvinfo : EIATTR_KPARAM_INFO
	.align		4
.L_1975:
        /*0048*/ 	.byte	0x04, 0x17
        /*004a*/ 	.short	(.L_1977 - .L_1976)
.L_1976:
        /*004c*/ 	.word	0x00000000
        /*0050*/ 	.short	0x0004
        /*0052*/ 	.short	0x0020
        /*0054*/ 	.byte	0x00, 0xf0, 0x11, 0x00


	//----- nvinfo : EIATTR_KPARAM_INFO
	.align		4
.L_1977:
        /*0058*/ 	.byte	0x04, 0x17
        /*005a*/ 	.short	(.L_1979 - .L_1978)
.L_1978:
        /*005c*/ 	.word	0x00000000
        /*0060*/ 	.short	0x0003
        /*0062*/ 	.short	0x0018
        /*0064*/ 	.byte	0x00, 0xf0, 0x21, 0x00


	//----- nvinfo : EIATTR_KPARAM_INFO
	.align		4
.L_1979:
        /*0068*/ 	.byte	0x04, 0x17
        /*006a*/ 	.short	(.L_1981 - .L_1980)
.L_1980:
        /*006c*/ 	.word	0x00000000
        /*0070*/ 	.short	0x0002
        /*0072*/ 	.short	0x0010
        /*0074*/ 	.byte	0x00, 0xf0, 0x21, 0x00


	//----- nvinfo : EIATTR_KPARAM_INFO
	.align		4
.L_1981:
        /*0078*/ 	.byte	0x04, 0x17
        /*007a*/ 	.short	(.L_1983 - .L_1982)
.L_1982:
        /*007c*/ 	.word	0x00000000
        /*0080*/ 	.short	0x0001
        /*0082*/ 	.short	0x0008
        /*0084*/ 	.byte	0x00, 0xf0, 0x21, 0x00


	//----- nvinfo : EIATTR_KPARAM_INFO
	.align		4
.L_1983:
        /*0088*/ 	.byte	0x04, 0x17
        /*008a*/ 	.short	(.L_1985 - .L_1984)
.L_1984:
        /*008c*/ 	.word	0x00000000
        /*0090*/ 	.short	0x0000
        /*0092*/ 	.short	0x0000
        /*0094*/ 	.byte	0x00, 0xf0, 0x21, 0x00


	//----- nvinfo : EIATTR_SPARSE_MMA_MASK
	.align		4
.L_1985:
        /*0098*/ 	.byte	0x03, 0x50
        /*009a*/ 	.short	0x0000


	//----- nvinfo : EIATTR_MAXREG_COUNT
	.align		4
        /*009c*/ 	.byte	0x03, 0x1b
        /*009e*/ 	.short	0x0040


	//----- nvinfo : EIATTR_NUM_BARRIERS
	.align		4
        /*00a0*/ 	.byte	0x02, 0x4c
        /*00a2*/ 	.byte	0x01
	.zero		1


	//----- nvinfo : EIATTR_MERCURY_ISA_VERSION
	.align		4
        /*00a4*/ 	.byte	0x03, 0x5f
        /*00a6*/ 	.short	0x0101


	//----- nvinfo : EIATTR_COOP_GROUP_MASK_REGIDS
	.align		4
        /*00a8*/ 	.byte	0x04, 0x29
        /*00aa*/ 	.short	(.L_1987 - .L_1986)


	//   ....[0]....
.L_1986:
        /*00ac*/ 	.word	0xffffffff


	//   ....[1]....
        /*00b0*/ 	.word	0xffffffff


	//   ....[2]....
        /*00b4*/ 	.word	0xffffffff


	//   ....[3]....
        /*00b8*/ 	.word	0xffffffff


	//   ....[4]....
        /*00bc*/ 	.word	0xffffffff


	//   ....[5]....
        /*00c0*/ 	.word	0xffffffff


	//   ....[6]....
        /*00c4*/ 	.word	0xffffffff


	//   ....[7]....
        /*00c8*/ 	.word	0xffffffff


	//   ....[8]....
        /*00cc*/ 	.word	0xffffffff


	//   ....[9]....
        /*00d0*/ 	.word	0xffffffff


	//   ....[10]....
        /*00d4*/ 	.word	0xffffffff


	//   ....[11]....
        /*00d8*/ 	.word	0xffffffff


	//   ....[12]....
        /*00dc*/ 	.word	0xffffffff


	//   ....[13]....
        /*00e0*/ 	.word	0xffffffff


	//----- nvinfo : EIATTR_COOP_GROUP_INSTR_OFFSETS
	.align		4
.L_1987:
        /*00e4*/ 	.byte	0x04, 0x28
        /*00e6*/ 	.short	(.L_1989 - .L_1988)


	//   ....[0]....
.L_1988:
        /*00e8*/ 	.word	0x00001290


	//   ....[1]....
        /*00ec*/ 	.word	0x000012c0


	//   ....[2]....
        /*00f0*/ 	.word	0x000012f0


	//   ....[3]....
        /*00f4*/ 	.word	0x00001300


	//   ....[4]....
        /*00f8*/ 	.word	0x00001690


	//   ....[5]....
        /*00fc*/ 	.word	0x000016a0


	//   ....[6]....
        /*0100*/ 	.word	0x000016d0


	//   ....[7]....
        /*0104*/ 	.word	0x000016e0


	//   ....[8]....
        /*0108*/ 	.word	0x00001710


	//   ....[9]....
        /*010c*/ 	.word	0x00001720


	//   ....[10]....
        /*0110*/ 	.word	0x00001760


	//   ....[11]....
        /*0114*/ 	.word	0x00001770


	//   ....[12]....
        /*0118*/ 	.word	0x000017a0


	//   ....[13]....
        /*011c*/ 	.word	0x000017b0


	//----- nvinfo : EIATTR_EXIT_INSTR_OFFSETS
	.align		4
.L_1989:
        /*0120*/ 	.byte	0x04, 0x1c
        /*0122*/ 	.short	(.L_1991 - .L_1990)


	//   ....[0]....
.L_1990:
        /*0124*/ 	.word	0x00000080


	//   ....[1]....
        /*0128*/ 	.word	0x00002870


	//----- nvinfo : EIATTR_MAX_THREADS
	.align		4
.L_1991:
        /*012c*/ 	.byte	0x04, 0x05
        /*012e*/ 	.short	(.L_1993 - .L_1992)
.L_1992:
        /*0130*/ 	.word	0x00000140
        /*0134*/ 	.word	0x00000001
        /*0138*/ 	.word	0x00000001


	//----- nvinfo : EIATTR_CRS_STACK_SIZE
	.align		4
.L_1993:
        /*013c*/ 	.byte	0x04, 0x1e
        /*013e*/ 	.short	(.L_1995 - .L_1994)
.L_1994:
        /*0140*/ 	.word	0x00000000


	//----- nvinfo : EIATTR_CBANK_PARAM_SIZE
	.align		4
.L_1995:
        /*0144*/ 	.byte	0x03, 0x19
        /*0146*/ 	.short	0x0048


	//----- nvinfo : EIATTR_PARAM_CBANK
	.align		4
        /*0148*/ 	.byte	0x04, 0x0a
        /*014a*/ 	.short	(.L_1997 - .L_1996)
	.align		4
.L_1996:
        /*014c*/ 	.word	index@(.nv.constant0._ZN13group_norm_v214gn_cuda_kernelI6__halfLi320ELi3ELi32ELi40ELi1024ELb0ELi32ELi320ELi320ELi4ELb1ELi10ELb0ELb0ENS_16CompileConditionILi900EEEEEvPT_PKS4_S7_S7_flPfS8_Pj)
        /*0150*/ 	.short	0x0210
        /*0152*/ 	.short	0x0048


	//----- nvinfo : EIATTR_SW_WAR
	.align		4
.L_1997:
        /*0154*/ 	.byte	0x04, 0x36
        /*0156*/ 	.short	(.L_1999 - .L_1998)
.L_1998:
        /*0158*/ 	.word	0x00000008
.L_1999:


//--------------------- .nv.info._ZN13group_norm_v214gn_cuda_kernelI6__halfLi320ELi1ELi32ELi40ELi1024ELb0ELi64ELi320ELi320ELi4ELb1ELi9ELb0ELb0ENS_16CompileConditionILi900EEEEEvPT_PKS4_S7_S7_flPfS8_Pj --------------------------
	.section	.nv.info._ZN13group_norm_v214gn_cuda_kernelI6__halfLi320ELi1ELi32ELi40ELi1024ELb0ELi64ELi320ELi320ELi4ELb1ELi9ELb0ELb0ENS_16CompileConditionILi900EEEEEvPT_PKS4_S7_S7_flPfS8_Pj,"",@"SHT_CUDA_INFO"
	.sectionflags	@""
	.align	4


	//----- nvinfo : EIATTR_CUDA_API_VERSION
	.align		4
        /*0000*/ 	.byte	0x04, 0x37
        /*0002*/ 	.short	(.L_2001 - .L_2000)
.L_2000:
        /*0004*/ 	.word	0x00000082


	//----- nvinfo : EIATTR_KPARAM_INFO
	.align		4
.L_2001:
        /*0008*/ 	.byte	0x04, 0x17
        /*000a*/ 	.short	(.L_2003 - .L_2002)
.L_2002:
        /*000c*/ 	.word	0x00000000
        /*0010*/ 	.short	0x0008
        /*0012*/ 	.short	0x0040
        /*0014*/ 	.byte	0x00, 0xf0, 0x21, 0x00


	//----- nvinfo : EIATTR_KPARAM_INFO
	.align		4
.L_2003:
        /*0018*/ 	.byte	0x04, 0x17
        /*001a*/ 	.short	(.L_2005 - .L_2004)
.L_2004:
        /*001c*/ 	.word	0x00000000
        /*0020*/ 	.short	0x0007
        /*0022*/ 	.short	0x0038
        /*0024*/ 	.byte	0x00, 0xf0, 0x21, 0x00


	//----- nvinfo : EIATTR_KPARAM_INFO
	.align		4
.L_2005:
        /*0028*/ 	.byte	0x04, 0x17
        /*002a*/ 	.short	(.L_2007 - .L_2006)
.L_2006:
        /*002c*/ 	.word	0x00000000
        /*0030*/ 	.short	0x0006
        /*0032*/ 	.short	0x0030
        /*0034*/ 	.byte	0x00, 0xf0, 0x21, 0x00


	//----- nvinfo : EIATTR_KPARAM_INFO
	.align		4
.L_2007:
        /*0038*/ 	.byte	0x04, 0x17
        /*003a*/ 	.short	(.L_2009 - .L_2008)
.L_2008:
        /*003c*/ 	.word	0x00000000
        /*0040*/ 	.short	0x0005
        /*0042*/ 	.short	0x0028
        /*0044*/ 	.byte	0x00, 0xf0, 0x21, 0x00


	//----- nvinfo : EIATTR_KPARAM_INFO
	.align		4
.L_2009:
        /*0048*/ 	.byte	0x04, 0x17
        /*004a*/ 	.short	(.L_2011 - .L_2010)
.L_2010:
        /*004c*/ 	.word	0x00000000
        /*0050*/ 	.short	0x0004
        /*0052*/ 	.short	0x0020
        /*0054*/ 	.byte	0x00, 0xf0, 0x11, 0x00


	//----- nvinfo : EIATTR_KPARAM_INFO
	.align		4
.L_2011:
        /*0058*/ 	.byte	0x04, 0x17
        /*005a*/ 	.short	(.L_2013 - .L_2012)
.L_2012:
        /*005c*/ 	.word	0x00000000
        /*0060*/ 	.short	0x0003
        /*0062*/ 	.short	0x0018
        /*0064*/ 	.byte	0x00, 0xf0, 0x21, 0x00


	//----- nvinfo : EIATTR_KPARAM_INFO
	.align		4
.L_2013:
        /*0068*/ 	.byte	0x04, 0x17
        /*006a*/ 	.short	(.L_2015 - .L_2014)
.L_2014:
        /*006c*/ 	.word	0x00000000
        /*0070*/ 	.short	0x0002
        /*0072*/ 	.short	0x0010
        /*0074*/ 	.byte	0x00, 0xf0, 0x21, 0x00


	//----- nvinfo : EIATTR_KPARAM_INFO
	.align		4
.L_2015:
        /*0078*/ 	.byte	0x04, 0x17
        /*007a*/ 	.short	(.L_2017 - .L_2016)
.L_2016:
        /*007c*/ 	.word	0x00000000
        /*0080*/ 	.short	0x0001
        /*0082*/ 	.short	0x0008
        /*0084*/ 	.byte	0x00, 0xf0, 0x21, 0x00


	//----- nvinfo : EIATTR_KPARAM_INFO
	.align		4
.L_2017:
        /*0088*/ 	.byte	0x04, 0x17
        /*008a*/ 	.short	(.L_2019 - .L_2018)
.L_2018:
        /*008c*/ 	.word	0x00000000
        /*0090*/ 	.short	0x0000
        /*0092*/ 	.short	0x0000
        /*0094*/ 	.byte	0x00, 0xf0, 0x21, 0x00


	//----- nvinfo : EIATTR_SPARSE_MMA_MASK
	.align		4
.L_2019:
        /*0098*/ 	.byte	0x03, 0x50
        /*009a*/ 	.short	0x0000


	//----- nvinfo : EIATTR_MAXREG_COUNT
	.align		4
        /*009c*/ 	.byte	0x03, 0x1b
        /*009e*/ 	.short	0x00a8


	//----- nvinfo : EIATTR_NUM_BARRIERS
	.align		4
        /*00a0*/ 	.byte	0x02, 0x4c
        /*00a2*/ 	.byte	0x01
	.zero		1


	//----- nvinfo : EIATTR_MERCURY_ISA_VERSION
	.align		4
        /*00a4*/ 	.byte	0x03, 0x5f
        /*00a6*/ 	.short	0x0101


	//----- nvinfo : EIATTR_COOP_GROUP_MASK_REGIDS
	.align		4
        /*00a8*/ 	.byte	0x04, 0x29
        /*00aa*/ 	.short	(.L_2021 - .L_2020)


	//   ....[0]....
.L_2020:
        /*00ac*/ 	.word	0xffffffff


	//   ....[1]....
        /*00b0*/ 	.word	0xffffffff


	//   ....[2]....
        /*00b4*/ 	.word	0xffffffff


	//   ....[3]....
        /*00b8*/ 	.word	0xffffffff


	//   ....[4]....
        /*00bc*/ 	.word	0xffffffff


	//   ....[5]....
        /*00c0*/ 	.word	0xffffffff


	//   ....[6]....
        /*00c4*/ 	.word	0xffffffff


	//   ....[7]....
        /*00c8*/ 	.word	0xffffffff


	//   ....[8]....
        /*00cc*/ 	.word	0xffffffff


	//   ....[9]....
        /*00d0*/ 	.word	0xffffffff


	//   ....[10]....
        /*00d4*/ 	.word	0xffffffff


	//   ....[11]....
        /*00d8*/ 	.word	0xffffffff


	//----- nvinfo : EIATTR_COOP_GROUP_INSTR_OFFSETS
	.align		4
.L_2021:
        /*00dc*/ 	.byte	0x04, 0x28
        /*00de*/ 	.short	(.L_2023 - .L_2022)


	//   ....[0]....
.L_2022:
        /*00e0*/ 	.word	0x00001ec0


	//   ....[1]....
        /*00e4*/ 	.word	0x00001f00


	//   ....[2]....
        /*00e8*/ 	.word	0x00001f40


	//   ....[3]....
        /*00ec*/ 	.word	0x00001f50


	//   ....[4]....
        /*00f0*/ 	.word	0x000021f0


	//   ....[5]....
        /*00f4*/ 	.word	0x00002220


	//   ....[6]....
        /*00f8*/ 	.word	0x00002250


	//   ....[7]....
        /*00fc*/ 	.word	0x00002260


	//   ....[8]....
        /*0100*/ 	.word	0x00002290


	//   ....[9]....
        /*0104*/ 	.word	0x000022a0


	//   ....[10]....
        /*0108*/ 	.word	0x000022d0


	//   ....[11]....
        /*010c*/ 	.word	0x000022e0


	//----- nvinfo : EIATTR_EXIT_INSTR_OFFSETS
	.align		4
.L_2023:
        /*0110*/ 	.byte	0x04, 0x1c
        /*0112*/ 	.short	(.L_2025 - .L_2024)


	//   ....[0]....
.L_2024:
        /*0114*/ 	.word	0x00000070


	//   ....[1]....
        /*0118*/ 	.word	0x00003c00


	//----- nvinfo : EIATTR_MAX_THREADS
	.align		4
.L_2025:
        /*011c*/ 	.byte	0x04, 0x05
        /*011e*/ 	.short	(.L_2027 - .L_2026)
.L_2026:
        /*0120*/ 	.word	0x00000140
        /*0124*/ 	.word	0x00000001
        /*0128*/ 	.word	0x00000001


	//----- nvinfo : EIATTR_CRS_STACK_SIZE
	.align		4
.L_2027:
        /*012c*/ 	.byte	0x04, 0x1e
        /*012e*/ 	.short	(.L_2029 - .L_2028)
.L_2028:
        /*0130*/ 	.word	0x00000000


	//----- nvinfo : EIATTR_CBANK_PARAM_SIZE
	.align		4
.L_2029:
        /*0134*/ 	.byte	0x03, 0x19
        /*0136*/ 	.short	0x0048


	//----- nvinfo : EIATTR_PARAM_CBANK
	.align		4
        /*0138*/ 	.byte	0x04, 0x0a
        /*013a*/ 	.short	(.L_2031 - .L_2030)
	.align		4
.L_2030:
        /*013c*/ 	.word	index@(.nv.constant0._ZN13group_norm_v214gn_cuda_kernelI6__halfLi320ELi1ELi32ELi40ELi1024ELb0ELi64ELi320ELi320ELi4ELb1ELi9ELb0ELb0ENS_16CompileConditionILi900EEEEEvPT_PKS4_S7_S7_flPfS8_Pj)
        /*0140*/ 	.short	0x0210
        /*0142*/ 	.short	0x0048


	//----- nvinfo : EIATTR_SW_WAR
	.align		4
.L_2031:
        /*0144*/ 	.byte	0x04, 0x36
        /*0146*/ 	.short	(.L_2033 - .L_2032)
.L_2032:
        /*0148*/ 	.word	0x00000008
.L_2033:


//--------------------- .nv.info._ZN13group_norm_v214gn_cuda_kernelI6__halfLi320ELi1ELi32ELi40ELi1024ELb0ELi128ELi320ELi320ELi4ELb1ELi18ELb0ELb0ENS_16CompileConditionILi900EEEEEvPT_PKS4_S7_S7_flPfS8_Pj --------------------------
	.section	.nv.info._ZN13group_norm_v214gn_cuda_kernelI6__halfLi320ELi1ELi32ELi40ELi1024ELb0ELi128ELi320ELi320ELi4ELb1ELi18ELb0ELb0ENS_16CompileConditionILi900EEEEEvPT_PKS4_S7_S7_flPfS8_Pj,"",@"SHT_CUDA_INFO"
	.sectionflags	@""
	.align	4


	//----- nvinfo : EIATTR_CUDA_API_VERSION
	.align		4
        /*0000*/ 	.byte	0x04, 0x37
        /*0002*/ 	.short	(.L_2035 - .L_2034)
.L_2034:
        /*0004*/ 	.word	0x00000082


	//----- nvinfo : EIATTR_KPARAM_INFO
	.align		4
.L_2035:
        /*0008*/ 	.byte	0x04, 0x17
        /*000a*/ 	.short	(.L_2037 - .L_2036)
.L_2036:
        /*000c*/ 	.word	0x00000000
        /*0010*/ 	.short	0x0008
        /*0012*/ 	.short	0x0040
        /*0014*/ 	.byte	0x00, 0xf0, 0x21, 0x00


	//----- nvinfo : EIATTR_KPARAM_INFO
	.align		4
.L_2037:
        /*0018*/ 	.byte	0x04, 0x17
        /*001a*/ 	.short	(.L_2039 - .L_2038)
.L_2038:
        /*001c*/ 	.word	0x00000000
        /*0020*/ 	.short	0x0007
        /*0022*/ 	.short	0x0038
        /*0024*/ 	.byte	0x00, 0xf0, 0x21, 0x00


	//----- nvinfo : EIATTR_KPARAM_INFO
	.align		4
.L_2039:
        /*0028*/ 	.byte	0x04, 0x17
        /*002a*/ 	.short	(.L_2041 - .L_2040)
.L_2040:
        /*002c*/ 	.word	0x00000000
        /*0030*/ 	.short	0x0006
        /*0032*/ 	.short	0x0030
        /*0034*/ 	.byte	0x00, 0xf0, 0x21, 0x00


	//----- nvinfo : EIATTR_KPARAM_INFO
	.align		4
.L_2041:
        /*0038*/ 	.byte	0x04, 0x17
        /*003a*/ 	.short	(.L_2043 - .L_2042)
.L_2042:
        /*003c*/ 	.word	0x00000000
        /*0040*/ 	.short	0x0005
        /*0042*/ 	.short	0x0028
        /*0044*/ 	.byte	0x00, 0xf0, 0x21, 0x00


	//----- nvinfo : EIATTR_KPARAM_INFO
	.align		4
.L_2043:
        /*0048*/ 	.byte	0x04, 0x17
        /*004a*/ 	.short	(.L_2045 - .L_2044)
.L_2044:
        /*004c*/ 	.word	0x00000000
        /*0050*/ 	.short	0x0004
        /*0052*/ 	.short	0x0020
        /*0054*/ 	.byte	0x00, 0xf0, 0x11, 0x00


	//----- nvinfo : EIATTR_KPARAM_INFO
	.align		4
.L_2045:
        /*0058*/ 	.byte	0x04, 0x17
        /*005a*/ 	.short	(.L_2047 - .L_2046)
.L_2046:
        /*005c*/ 	.word	0x00000000
        /*0060*/ 	.short	0x0003
        /*0062*/ 	.short	0x0018
        /*0064*/ 	.byte	0x00, 0xf0, 0x21, 0x00


	//----- nvinfo : EIATTR_KPARAM_INFO
	.align		4
.L_2047:
        /*0068*/ 	.byte	0x04, 0x17
        /*006a*/ 	.short	(.L_2049 - .L_2048)
.L_2048:
        /*006c*/ 	.word	0x00000000
        /*0070*/ 	.short	0x0002
        /*0072*/ 	.short	0x0010
        /*0074*/ 	.byte	0x00, 0xf0, 0x21, 0x00


	//----- nvinfo : EIATTR_KPARAM_INFO
	.align		4
.L_2049:
        /*0078*/ 	.byte	0x04, 0x17
        /*007a*/ 	.short	(.L_2051 - .L_2050)
.L_2050:
        /*007c*/ 	.word	0x00000000
        /*0080*/ 	.short	0x0001
        /*0082*/ 	.short	0x0008
        /*0084*/ 	.byte	0x00, 0xf0, 0x21, 0x00


	//----- nvinfo : EIATTR_KPARAM_INFO
	.align		4
.L_2051:
        /*0088*/ 	.byte	0x04, 0x17
        /*008a*/ 	.short	(.L_2053 - .L_2052)
.L_2052:
        /*008c*/ 	.word	0x00000000
        /*0090*/ 	.short	0x0000
        /*0092*/ 	.short	0x0000
        /*0094*/ 	.byte	0x00, 0xf0, 0x21, 0x00


	//----- nvinfo : EIATTR_SPARSE_MMA_MASK
	.align		4
.L_2053:
        /*0098*/ 	.byte	0x03, 0x50
        /*009a*/ 	.short	0x0000


	//----- nvinfo : EIATTR_MAXREG_COUNT
	.align		4
        /*009c*/ 	.byte	0x03, 0x1b
        /*009e*/ 	.short	0x00a8


	//----- nvinfo : EIATTR_NUM_BARRIERS
	.align		4
        /*00a0*/ 	.byte	0x02, 0x4c
        /*00a2*/ 	.byte	0x01
	.zero		1


	//----- nvinfo : EIATTR_ANNOTATIONS
	.align		4
        /*00a4*/ 	.byte	0x04, 0x55
        /*00a6*/ 	.short	(.L_2055 - .L_2054)


	//   ....[0]....
.L_2054:
        /* <DEDUP_REMOVED lines=79> */


	//----- nvinfo : EIATTR_MERCURY_ISA_VERSION
	.align		4
.L_2055:
        /*0588*/ 	.byte	0x03, 0x5f
        /*058a*/ 	.short	0x0101


	//----- nvinfo : EIATTR_COOP_GROUP_MASK_REGIDS
	.align		4
        /*058c*/ 	.byte	0x04, 0x29
        /*058e*/ 	.short	(.L_2057 - .L_2056)


	//   ....[0]....
.L_2056:
        /*0590*/ 	.word	0xffffffff


	//   ....[1]....
        /*0594*/ 	.word	0xffffffff


	//   ....[2]....
        /*0598*/ 	.word	0xffffffff


	//   ....[3]....
        /*059c*/ 	.word	0xffffffff


	//   ....[4]....
        /*05a0*/ 	.word	0xffffffff


	//   ....[5]....
        /*05a4*/ 	.word	0xffffffff


	//   ....[6]....
        /*05a8*/ 	.word	0xffffffff


	//   ....[7]....
        /*05ac*/ 	.word	0xffffffff


	//   ....[8]....
        /*05b0*/ 	.word	0xffffffff


	//   ....[9]....
        /*05b4*/ 	.word	0xffffffff


	//----- nvinfo : EIATTR_COOP_GROUP_INSTR_OFFSETS
	.align		4
.L_2057:
        /*05b8*/ 	.byte	0x04, 0x28
        /*05ba*/ 	.short	(.L_2059 - .L_2058)


	//   ....[0]....
.L_2058:
        /*05bc*/ 	.word	0x00002fd0


	//   ....[1]....
        /*05c0*/ 	.word	0x00002fe0


	//   ....[2]....
        /*05c4*/ 	.word	0x00003020


	//   ....[3]....
        /*05c8*/ 	.word	0x000030b0


	//   ....[4]....
        /*05cc*/ 	.word	0x000033a0


	//   ....[5]....
        /*05d0*/ 	.word	0x000033b0


	//   ....[6]....
        /*05d4*/ 	.word	0x000033d0


	//   ....[7]....
        /*05d8*/ 	.word	0x000033f0


	//   ....[8]....
        /*05dc*/ 	.word	0x00003410


	//   ....[9]....
        /*05e0*/ 	.word	0x00003440


	//----- nvinfo : EIATTR_EXIT_INSTR_OFFSETS
	.align		4
.L_2059:
        /*05e4*/ 	.byte	0x04, 0x1c
        /*05e6*/ 	.short	(.L_2061 - .L_2060)


	//   ....[0]....
.L_2060:
        /*05e8*/ 	.word	0x00000090


	//   ....[1]....
        /*05ec*/ 	.word	0x00006fe0


	//----- nvinfo : EIATTR_MAX_THREADS
	.align		4
.L_2061:
        /*05f0*/ 	.byte	0x04, 0x05
        /*05f2*/ 	.short	(.L_2063 - .L_2062)
.L_2062:
        /*05f4*/ 	.word	0x00000140
        /*05f8*/ 	.word	0x00000001
        /*05fc*/ 	.word	0x00000001


	//----- nvinfo : EIATTR_CRS_STACK_SIZE
	.align		4
.L_2063:
        /*0600*/ 	.byte	0x04, 0x1e
        /*0602*/ 	.short	(.L_2065 - .L_2064)
.L_2064:
        /*0604*/ 	.word	0x00000000


	//----- nvinfo : EIATTR_CBANK_PARAM_SIZE
	.align		4
.L_2065:
        /*0608*/ 	.byte	0x03, 0x19
        /*060a*/ 	.short	0x0048


	//----- nvinfo : EIATTR_PARAM_CBANK
	.align		4
        /*060c*/ 	.byte	0x04, 0x0a
        /*060e*/ 	.short	(.L_2067 - .L_2066)
	.align		4
.L_2066:
        /*0610*/ 	.word	index@(.nv.constant0._ZN13group_norm_v214gn_cuda_kernelI6__halfLi320ELi1ELi32ELi40ELi1024ELb0ELi128ELi320ELi320ELi4ELb1ELi18ELb0ELb0ENS_16CompileConditionILi900EEEEEvPT_PKS4_S7_S7_flPfS8_Pj)
        /*0614*/ 	.short	0x0210
        /*0616*/ 	.short	0x0048


	//----- nvinfo : EIATTR_SW_WAR
	.align		4
.L_2067:
        /*0618*/ 	.byte	0x04, 0x36
        /*061a*/ 	.short	(.L_2069 - .L_2068)
.L_2068:
        /*061c*/ 	.word	0x00000008
.L_2069:


//--------------------- .nv.info._ZN13group_norm_v214gn_cuda_kernelI6__halfLi320ELi2ELi32ELi40ELi1024ELb0ELi64ELi320ELi320ELi4ELb1ELi18ELb0ELb0ENS_16CompileConditionILi900EEEEEvPT_PKS4_S7_S7_flPfS8_Pj --------------------------
	.section	.nv.info._ZN13group_norm_v214gn_cuda_kernelI6__halfLi320ELi2ELi32ELi40ELi1024ELb0ELi64ELi320ELi320ELi4ELb1ELi18ELb0ELb0ENS_16CompileConditionILi900EEEEEvPT_PKS4_S7_S7_flPfS8_Pj,"",@"SHT_CUDA_INFO"
	.sectionflags	@""
	.align	4


	//----- nvinfo : EIATTR_CUDA_API_VERSION
	.align		4
        /*0000*/ 	.byte	0x04, 0x37
        /*0002*/ 	.short	(.L_2071 - .L_2070)
.L_2070:
        /*0004*/ 	.word	0x00000082


	//----- nvinfo : EIATTR_KPARAM_INFO
	.align		4
.L_2071:
        /*0008*/ 	.byte	0x04, 0x17
        /*000a*/ 	.short	(.L_2073 - .L_2072)
.L_2072:
        /*000c*/ 	.word	0x00000000
        /*0010*/ 	.short	0x0008
        /*0012*/ 	.short	0x0040
        /*0014*/ 	.byte	0x00, 0xf0, 0x21, 0x00


	//----- nvinfo : EIATTR_KPARAM_INFO
	.align		4
.L_2073:
        /*0018*/ 	.byte	0x04, 0x17
        /*001a*/ 	.short	(.L_2075 - .L_2074)
.L_2074:
        /*001c*/ 	.word	0x00000000
        /*0020*/ 	.short	0x0007
        /*0022*/ 	.short	0x0038
        /*0024*/ 	.byte	0x00, 0xf0, 0x21, 0x00


	//----- nvinfo : EIATTR_KPARAM_INFO
	.align		4
.L_2075:
        /*0028*/ 	.byte	0x04, 0x17
        /*002a*/ 	.short	(.L_2077 - .L_2076)
.L_2076:
        /*002c*/ 	.word	0x00000000
        /*0030*/ 	.short	0x0006
        /*0032*/ 	.short	0x0030
        /*0034*/ 	.byte	0x00, 0xf0, 0x21, 0x00


	//----- nvinfo : EIATTR_KPARAM_INFO
	.align		4
.L_2077:
        /*0038*/ 	.byte	0x04, 0x17
        /*003a*/ 	.short	(.L_2079 - .L_2078)
.L_2078:
        /*003c*/ 	.word	0x00000000
        /*0040*/ 	.short	0x0005
        /*0042*/ 	.short	0x0028
        /*0044*/ 	.byte	0x00, 0xf0, 0x21, 0x00


	//----- nvinfo : EIATTR_KPARAM_INFO
	.align		4
.L_2079:
        /*0048*/ 	.byte	0x04, 0x17
        /*004a*/ 	.short	(.L_2081 - .L_2080)
.L_2080:
        /*004c*/ 	.word	0x00000000
        /*0050*/ 	.short	0x0004
        /*0052*/ 	.short	0x0020
        /*0054*/ 	.byte	0x00, 0xf0, 0x11, 0x00


	//----- nvinfo : EIATTR_KPARAM_INFO
	.align		4
.L_2081:
        /*0058*/ 	.byte	0x04, 0x17
        /*005a*/ 	.short	(.L_2083 - .L_2082)
.L_2082:
        /*005c*/ 	.word	0x00000000
        /*0060*/ 	.short	0x0003
        /*0062*/ 	.short	0x0018
        /*0064*/ 	.byte	0x00, 0xf0, 0x21, 0x00


	//----- nvinfo : EIATTR_KPARAM_INFO
	.align		4
.L_2083:
        /*0068*/ 	.byte	0x04, 0x17
        /*006a*/ 	.short	(.L_2085 - .L_2084)
.L_2084:
        /*006c*/ 	.word	0x00000000
        /*0070*/ 	.short	0x0002
        /*0072*/ 	.short	0x0010
        /*0074*/ 	.byte	0x00, 0xf0, 0x21, 0x00


	//----- nvinfo : EIATTR_KPARAM_INFO
	.align		4
.L_2085:
        /*0078*/ 	.byte	0x04, 0x17
        /*007a*/ 	.short	(.L_2087 - .L_2086)
.L_2086:
        /*007c*/ 	.word	0x00000000
        /*0080*/ 	.short	0x0001
        /*0082*/ 	.short	0x0008
        /*0084*/ 	.byte	0x00, 0xf0, 0x21, 0x00


	//----- nvinfo : EIATTR_KPARAM_INFO
	.align		4
.L_2087:
        /*0088*/ 	.byte	0x04, 0x17
        /*008a*/ 	.short	(.L_2089 - .L_2088)
.L_2088:
        /*008c*/ 	.word	0x00000000
        /*0090*/ 	.short	0x0000
        /*0092*/ 	.short	0x0000
        /*0094*/ 	.byte	0x00, 0xf0, 0x21, 0x00


	//----- nvinfo : EIATTR_SPARSE_MMA_MASK
	.align		4
.L_2089:
        /*0098*/ 	.byte	0x03, 0x50
        /*009a*/ 	.short	0x0000


	//----- nvinfo : EIATTR_MAXREG_COUNT
	.align		4
        /*009c*/ 	.byte	0x03, 0x1b
        /*009e*/ 	.short	0x0060


	//----- nvinfo : EIATTR_NUM_BARRIERS
	.align		4
        /*00a0*/ 	.byte	0x02, 0x4c
        /*00a2*/ 	.byte	0x01
	.zero		1


	//----- nvinfo : EIATTR_ANNOTATIONS
	.align		4
        /*00a4*/ 	.byte	0x04, 0x55
        /*00a6*/ 	.short	(.L_2091 - .L_2090)


	//   ....[0]....
.L_2090:
        /* <DEDUP_REMOVED lines=24> */


	//----- nvinfo : EIATTR_MERCURY_ISA_VERSION
	.align		4
.L_2091:
        /*0218*/ 	.byte	0x03, 0x5f
        /*021a*/ 	.short	0x0101


	//----- nvinfo : EIATTR_COOP_GROUP_MASK_REGIDS
	.align		4
        /*021c*/ 	.byte	0x04, 0x29
        /*021e*/ 	.short	(.L_2093 - .L_2092)


	//   ....[0]....
.L_2092:
        /*0220*/ 	.word	0xffffffff


	//   ....[1]....
        /*0224*/ 	.word	0xffffffff


	//   ....[2]....
        /*0228*/ 	.word	0xffffffff


	//   ....[3]....
        /*022c*/ 	.word	0xffffffff


	//   ....[4]....
        /*0230*/ 	.word	0xffffffff


	//   ....[5]....
        /*0234*/ 	.word	0xffffffff


	//   ....[6]....
        /*0238*/ 	.word	0xffffffff


	//   ....[7]....
        /*023c*/ 	.word	0xffffffff


	//   ....[8]....
        /*0240*/ 	.word	0xffffffff


	//   ....[9]....
        /*0244*/ 	.word	0xffffffff


	//   ....[10]....
        /*0248*/ 	.word	0xffffffff


	//   ....[11]....
        /*024c*/ 	.word	0xffffffff


	//----- nvinfo : EIATTR_COOP_GROUP_INSTR_OFFSETS
	.align		4
.L_2093:
        /*0250*/ 	.byte	0x04, 0x28
        /*0252*/ 	.short	(.L_2095 - .L_2094)


	//   ....[0]....
.L_2094:
        /*0254*/ 	.word	0x00001c30


	//   ....[1]....
        /*0258*/ 	.word	0x00001c50


	//   ....[2]....
        /*025c*/ 	.word	0x00001c90


	//   ....[3]....
        /*0260*/ 	.word	0x00001ca0


	//   ....[4]....
        /*0264*/ 	.word	0x00002080


	//   ....[5]....
        /*0268*/ 	.word	0x000020a0


	//   ....[6]....
        /*026c*/ 	.word	0x000020c0


	//   ....[7]....
        /*0270*/ 	.word	0x000020e0


	//   ....[8]....
        /*0274*/ 	.word	0x00002100


	//   ....[9]....
        /*0278*/ 	.word	0x00002120


	//   ....[10]....
        /*027c*/ 	.word	0x00002140


	//   ....[11]....
        /*0280*/ 	.word	0x00002160


	//----- nvinfo : EIATTR_EXIT_INSTR_OFFSETS
	.align		4
.L_2095:
        /*0284*/ 	.byte	0x04, 0x1c
        /*0286*/ 	.short	(.L_2097 - .L_2096)


	//   ....[0]....
.L_2096:
        /*0288*/ 	.word	0x00000090


	//   ....[1]....
        /*028c*/ 	.word	0x00003fe0


	//----- nvinfo : EIATTR_MAX_THREADS
	.align		4
.L_2097:
        /*0290*/ 	.byte	0x04, 0x05
        /*0292*/ 	.short	(.L_2099 - .L_2098)
.L_2098:
        /*0294*/ 	.word	0x00000140
        /*0298*/ 	.word	0x00000001
        /*029c*/ 	.word	0x00000001


	//----- nvinfo : EIATTR_CRS_STACK_SIZE
	.align		4
.L_2099:
        /*02a0*/ 	.byte	0x04, 0x1e
        /*02a2*/ 	.short	(.L_2101 - .L_2100)
.L_2100:
        /*02a4*/ 	.word	0x00000000


	//----- nvinfo : EIATTR_CBANK_PARAM_SIZE
	.align		4
.L_2101:
        /*02a8*/ 	.byte	0x03, 0x19
        /*02aa*/ 	.short	0x0048


	//----- nvinfo : EIATTR_PARAM_CBANK
	.align		4
        /*02ac*/ 	.byte	0x04, 0x0a
        /*02ae*/ 	.short	(.L_2103 - .L_2102)
	.align		4
.L_2102:
        /*02b0*/ 	.word	index@(.nv.constant0._ZN13group_norm_v214gn_cuda_kernelI6__halfLi320ELi2ELi32ELi40ELi1024ELb0ELi64ELi320ELi320ELi4ELb1ELi18ELb0ELb0ENS_16CompileConditionILi900EEEEEvPT_PKS4_S7_S7_flPfS8_Pj)
        /*02b4*/ 	.short	0x0210
        /*02b6*/ 	.short	0x0048


	//----- nvinfo : EIATTR_SW_WAR
	.align		4
.L_2103:
        /*02b8*/ 	.byte	0x04, 0x36
        /*02ba*/ 	.short	(.L_2105 - .L_2104)
.L_2104:
        /*02bc*/ 	.word	0x00000008
.L_2105:


//--------------------- .nv.info._ZN13group_norm_v214gn_cuda_kernelI6__halfLi320ELi3ELi32ELi40ELi1024ELb0ELi64ELi320ELi320ELi4ELb1ELi21ELb0ELb0ENS_16CompileConditionILi900EEEEEvPT_PKS4_S7_S7_flPfS8_Pj --------------------------
	.section	.nv.info._ZN13group_norm_v214gn_cuda_kernelI6__halfLi320ELi3ELi32ELi40ELi1024ELb0ELi64ELi320ELi320ELi4ELb1ELi21ELb0ELb0ENS_16CompileConditionILi900EEEEEvPT_PKS4_S7_S7_flPfS8_Pj,"",@"SHT_CUDA_INFO"
	.sectionflags	@""
	.align	4


	//----- nvinfo : EIATTR_CUDA_API_VERSION
	.align		4
        /*0000*/ 	.byte	0x04, 0x37
        /*0002*/ 	.short	(.L_2107 - .L_2106)
.L_2106:
        /*0004*/ 	.word	0x00000082


	//----- nvinfo : EIATTR_KPARAM_INFO
	.align		4
.L_2107:
        /*0008*/ 	.byte	0x04, 0x17
        /*000a*/ 	.short	(.L_2109 - .L_2108)
.L_2108:
        /*000c*/ 	.word	0x00000000
        /*0010*/ 	.short	0x0008
        /*0012*/ 	.short	0x0040
        /*0014*/ 	.byte	0x00, 0xf0, 0x21, 0x00


	//----- nvinfo : EIATTR_KPARAM_INFO
	.align		4
.L_2109:
        /*0018*/ 	.byte	0x04, 0x17
        /*001a*/ 	.short	(.L_2111 - .L_2110)
.L_2110:
        /*001c*/ 	.word	0x00000000
        /*0020*/ 	.short	0x0007
        /*0022*/ 	.short	0x0038
        /*0024*/ 	.byte	0x00, 0xf0, 0x21, 0x00


	//----- nvinfo : EIATTR_KPARAM_INFO
	.align		4
.L_2111:
        /*0028*/ 	.byte	0x04, 0x17
        /*002a*/ 	.short	(.L_2113 - .L_2112)
.L_2112:
        /*002c*/ 	.word	0x00000000
        /*0030*/ 	.short	0x0006
        /*0032*/ 	.short	0x0030
        /*0034*/ 	.byte	0x00, 0xf0, 0x21, 0x00


	//----- nvinfo : EIATTR_KPARAM_INFO
	.align		4
.L_2113:
        /*0038*/ 	.byte	0x04, 0x17
        /*003a*/ 	.short	(.L_2115 - .L_2114)
.L_2114:
        /*003c*/ 	.word	0x00000000
        /*0040*/ 	.short	0x0005
        /*0042*/ 	.short	0x0028
        /*0044*/ 	.byte	0x00, 0xf0, 0x21, 0x00


	//----- nvinfo : EIATTR_KPARAM_INFO
	.align		4
.L_2115:
        /*0048*/ 	.byte	0x04, 0x17
        /*004a*/ 	.short	(.L_2117 - .L_2116)
.L_2116:
        /*004c*/ 	.word	0x00000000
        /*0050*/ 	.short	0x0004
        /*0052*/ 	.short	0x0020
        /*0054*/ 	.byte	0x00, 0xf0, 0x11, 0x00


	//----- nvinfo : EIATTR_KPARAM_INFO
	.align		4
.L_2117:
        /*0058*/ 	.byte	0x04, 0x17
        /*005a*/ 	.short	(.L_2119 - .L_2118)
.L_2118:
        /*005c*/ 	.word	0x00000000
        /*0060*/ 	.short	0x0003
        /*0062*/ 	.short	0x0018
        /*0064*/ 	.byte	0x00, 0xf0, 0x21, 0x00


	//----- nvinfo : EIATTR_KPARAM_INFO
	.align		4
.L_2119:
        /*0068*/ 	.byte	0x04, 0x17
        /*006a*/ 	.short	(.L_2121 - .L_2120)
.L_2120:
        /*006c*/ 	.word	0x00000000
        /*0070*/ 	.short	0x0002
        /*0072*/ 	.short	0x0010
        /*0074*/ 	.byte	0x00, 0xf0, 0x21, 0x00


	//----- nvinfo : EIATTR_KPARAM_INFO
	.align		4
.L_2121:
        /*0078*/ 	.byte	0x04, 0x17
        /*007a*/ 	.short	(.L_2123 - .L_2122)
.L_2122:
        /*007c*/ 	.word	0x00000000
        /*0080*/ 	.short	0x0001
        /*0082*/ 	.short	0x0008
        /*0084*/ 	.byte	0x00, 0xf0, 0x21, 0x00


	//----- nvinfo : EIATTR_KPARAM_INFO
	.align		4
.L_2123:
        /*0088*/ 	.byte	0x04, 0x17
        /*008a*/ 	.short	(.L_2125 - .L_2124)
.L_2124:
        /*008c*/ 	.word	0x00000000
        /*0090*/ 	.short	0x0000
        /*0092*/ 	.short	0x0000
        /*0094*/ 	.byte	0x00, 0xf0, 0x21, 0x00


	//----- nvinfo : EIATTR_SPARSE_MMA_MASK
	.align		4
.L_2125:
        /*0098*/ 	.byte	0x03, 0x50
        /*009a*/ 	.short	0x0000


	//----- nvinfo : EIATTR_MAXREG_COUNT
	.align		4
        /*009c*/ 	.byte	0x03, 0x1b
        /*009e*/ 	.short	0x0040


	//----- nvinfo : EIATTR_NUM_BARRIERS
	.align		4
        /*00a0*/ 	.byte	0x02, 0x4c
        /*00a2*/ 	.byte	0x01
	.zero		1


	//----- nvinfo : EIATTR_ANNOTATIONS
	.align		4
        /*00a4*/ 	.byte	0x04, 0x55
        /*00a6*/ 	.short	(.L_2127 - .L_2126)


	//   ....[0]....
.L_2126:
        /* <DEDUP_REMOVED lines=92> */


	//----- nvinfo : EIATTR_MERCURY_ISA_VERSION
	.align		4
.L_2127:
        /*0658*/ 	.byte	0x03, 0x5f
        /*065a*/ 	.short	0x0101


	//----- nvinfo : EIATTR_COOP_GROUP_MASK_REGIDS
	.align		4
        /*065c*/ 	.byte	0x04, 0x29
        /*065e*/ 	.short	(.L_2129 - .L_2128)


	//   ....[0]....
.L_2128:
        /*0660*/ 	.word	0xffffffff


	//   ....[1]....
        /*0664*/ 	.word	0xffffffff


	//   ....[2]....
        /*0668*/ 	.word	0xffffffff


	//   ....[3]....
        /*066c*/ 	.word	0xffffffff


	//   ....[4]....
        /*0670*/ 	.word	0xffffffff


	//   ....[5]....
        /*0674*/ 	.word	0xffffffff


	//   ....[6]....
        /*0678*/ 	.word	0xffffffff


	//   ....[7]....
        /*067c*/ 	.word	0xffffffff


	//   ....[8]....
        /*0680*/ 	.word	0xffffffff


	//   ....[9]....
        /*0684*/ 	.word	0xffffffff


	//   ....[10]....
        /*0688*/ 	.word	0xffffffff


	//   ....[11]....
        /*068c*/ 	.word	0xffffffff


	//----- nvinfo : EIATTR_COOP_GROUP_INSTR_OFFSETS
	.align		4
.L_2129:
        /*0690*/ 	.byte	0x04, 0x28
        /*0692*/ 	.short	(.L_2131 - .L_2130)


	//   ....[0]....
.L_2130:
        /*0694*/ 	.word	0x00001e60


	//   ....[1]....
        /*0698*/ 	.word	0x00001e80


	//   ....[2]....
        /*069c*/ 	.word	0x00001ee0


	//   ....[3]....
        /*06a0*/ 	.word	0x00001ef0


	//   ....[4]....
        /*06a4*/ 	.word	0x000022b0


	//   ....[5]....
        /*06a8*/ 	.word	0x000022d0


	//   ....[6]....
        /*06ac*/ 	.word	0x000022f0


	//   ....[7]....
        /*06b0*/ 	.word	0x00002310


	//   ....[8]....
        /*06b4*/ 	.word	0x00002330


	//   ....[9]....
        /*06b8*/ 	.word	0x00002350


	//   ....[10]....
        /*06bc*/ 	.word	0x00002370


	//   ....[11]....
        /*06c0*/ 	.word	0x00002390


	//----- nvinfo : EIATTR_EXIT_INSTR_OFFSETS
	.align		4
.L_2131:
        /*06c4*/ 	.byte	0x04, 0x1c
        /*06c6*/ 	.short	(.L_2133 - .L_2132)


	//   ....[0]....
.L_2132:
        /*06c8*/ 	.word	0x00000090


	//   ....[1]....
        /*06cc*/ 	.word	0x00004940


	//----- nvinfo : EIATTR_MAX_THREADS
	.align		4
.L_2133:
        /*06d0*/ 	.byte	0x04, 0x05
        /*06d2*/ 	.short	(.L_2135 - .L_2134)
.L_2134:
        /*06d4*/ 	.word	0x00000140
        /*06d8*/ 	.word	0x00000001
        /*06dc*/ 	.word	0x00000001


	//----- nvinfo : EIATTR_CRS_STACK_SIZE
	.align		4
.L_2135:
        /*06e0*/ 	.byte	0x04, 0x1e
        /*06e2*/ 	.short	(.L_2137 - .L_2136)
.L_2136:
        /*06e4*/ 	.word	0x00000000


	//----- nvinfo : EIATTR_CBANK_PARAM_SIZE
	.align		4
.L_2137:
        /*06e8*/ 	.byte	0x03, 0x19
        /*06ea*/ 	.short	0x0048


	//----- nvinfo : EIATTR_PARAM_CBANK
	.align		4
        /*06ec*/ 	.byte	0x04, 0x0a
        /*06ee*/ 	.short	(.L_2139 - .L_2138)
	.align		4
.L_2138:
        /*06f0*/ 	.word	index@(.nv.constant0._ZN13group_norm_v214gn_cuda_kernelI6__halfLi320ELi3ELi32ELi40ELi1024ELb0ELi64ELi320ELi320ELi4ELb1ELi21ELb0ELb0ENS_16CompileConditionILi900EEEEEvPT_PKS4_S7_S7_flPfS8_Pj)
        /*06f4*/ 	.short	0x0210
        /*06f6*/ 	.short	0x0048


	//----- nvinfo : EIATTR_SW_WAR
	.align		4
.L_2139:
        /*06f8*/ 	.byte	0x04, 0x36
        /*06fa*/ 	.short	(.L_2141 - .L_2140)
.L_2140:
        /*06fc*/ 	.word	0x00000008
.L_2141:


//--------------------- .nv.info._ZN13group_norm_v214gn_cuda_kernelI6__halfLi320ELi3ELi32ELi40ELi1024ELb0ELi64ELi320ELi320ELi4ELb1ELi27ELb0ELb0ENS_16CompileConditionILi900EEEEEvPT_PKS4_S7_S7_flPfS8_Pj --------------------------
	.section	.nv.info._ZN13group_norm_v214gn_cuda_kernelI6__halfLi320ELi3ELi32ELi40ELi1024ELb0ELi64ELi320ELi320ELi4ELb1ELi27ELb0ELb0ENS_16CompileConditionILi900EEEEEvPT_PKS4_S7_S7_flPfS8_Pj,"",@"SHT_CUDA_INFO"
	.sectionflags	@""
	.align	4


	//----- nvinfo : EIATTR_CUDA_API_VERSION
	.align		4
        /*0000*/ 	.byte	0x04, 0x37
        /*0002*/ 	.short	(.L_2143 - .L_2142)
.L_2142:
        /*0004*/ 	.word	0x00000082


	//----- nvinfo : EIATTR_KPARAM_INFO
	.align		4
.L_2143:
        /*0008*/ 	.byte	0x04, 0x17
        /*000a*/ 	.short	(.L_2145 - .L_2144)
.L_2144:
        /*000c*/ 	.word	0x00000000
        /*0010*/ 	.short	0x0008
        /*0012*/ 	.short	0x0040
        /*0014*/ 	.byte	0x00, 0xf0, 0x21, 0x00


	//----- nvinfo : EIATTR_KPARAM_INFO
	.align		4
.L_2145:
        /*0018*/ 	.byte	0x04, 0x17
        /*001a*/ 	.short	(.L_2147 - .L_2146)
.L_2146:
        /*001c*/ 	.word	0x00000000
        /*0020*/ 	.short	0x0007
        /*0022*/ 	.short	0x0038
        /*0024*/ 	.byte	0x00, 0xf0, 0x21, 0x00


	//----- nvinfo : EIATTR_KPARAM_INFO
	.align		4
.L_2147:
        /*0028*/ 	.byte	0x04, 0x17
        /*002a*/ 	.short	(.L_2149 - .L_2148)
.L_2148:
        /*002c*/ 	.word	0x00000000
        /*0030*/ 	.short	0x0006
        /*0032*/ 	.short	0x0030
        /*0034*/ 	.byte	0x00, 0xf0, 0x21, 0x00


	//----- nvinfo : EIATTR_KPARAM_INFO
	.align		4
.L_2149:
        /*0038*/ 	.byte	0x04, 0x17
        /*003a*/ 	.short	(.L_2151 - .L_2150)
.L_2150:
        /*003c*/ 	.word	0x00000000
        /*0040*/ 	.short	0x0005
        /*0042*/ 	.short	0x0028
        /*0044*/ 	.byte	0x00, 0xf0, 0x21, 0x00


	//----- nvinfo : EIATTR_KPARAM_INFO
	.align		4
.L_2151:
        /*0048*/ 	.byte	0x04, 0x17
        /*004a*/ 	.short	(.L_2153 - .L_2152)
.L_2152:
        /*004c*/ 	.word	0x00000000
        /*0050*/ 	.short	0x0004
        /*0052*/ 	.short	0x0020
        /*0054*/ 	.byte	0x00, 0xf0, 0x11, 0x00


	//----- nvinfo : EIATTR_KPARAM_INFO
	.align		4
.L_2153:
        /*0058*/ 	.byte	0x04, 0x17
        /*005a*/ 	.short	(.L_2155 - .L_2154)
.L_2154:
        /*005c*/ 	.word	0x00000000
        /*0060*/ 	.short	0x0003
        /*0062*/ 	.short	0x0018
        /*0064*/ 	.byte	0x00, 0xf0, 0x21, 0x00


	//----- nvinfo : EIATTR_KPARAM_INFO
	.align		4
.L_2155:
        /*0068*/ 	.byte	0x04, 0x17
        /*006a*/ 	.short	(.L_2157 - .L_2156)
.L_2156:
        /*006c*/ 	.word	0x00000000
        /*0070*/ 	.short	0x0002
        /*0072*/ 	.short	0x0010
        /*0074*/ 	.byte	0x00, 0xf0, 0x21, 0x00


	//----- nvinfo : EIATTR_KPARAM_INFO
	.align		4
.L_2157:
        /*0078*/ 	.byte	0x04, 0x17
        /*007a*/ 	.short	(.L_2159 - .L_2158)
.L_2158:
        /*007c*/ 	.word	0x00000000
        /*0080*/ 	.short	0x0001
        /*0082*/ 	.short	0x0008
        /*0084*/ 	.byte	0x00, 0xf0, 0x21, 0x00


	//----- nvinfo : EIATTR_KPARAM_INFO
	.align		4
.L_2159:
        /*0088*/ 	.byte	0x04, 0x17
        /*008a*/ 	.short	(.L_2161 - .L_2160)
.L_2160:
        /*008c*/ 	.word	0x00000000
        /*0090*/ 	.short	0x0000
        /*0092*/ 	.short	0x0000
        /*0094*/ 	.byte	0x00, 0xf0, 0x21, 0x00


	//----- nvinfo : EIATTR_SPARSE_MMA_MASK
	.align		4
.L_2161:
        /*0098*/ 	.byte	0x03, 0x50
        /*009a*/ 	.short	0x0000


	//----- nvinfo : EIATTR_MAXREG_COUNT
	.align		4
        /*009c*/ 	.byte	0x03, 0x1b
        /*009e*/ 	.short	0x0040


	//----- nvinfo : EIATTR_NUM_BARRIERS
	.align		4
        /*00a0*/ 	.byte	0x02, 0x4c
        /*00a2*/ 	.byte	0x01
	.zero		1


	//----- nvinfo : EIATTR_ANNOTATIONS
	.align		4
        /*00a4*/ 	.byte	0x04, 0x55
        /*00a6*/ 	.short	(.L_2163 - .L_2162)


	//   ....[0]....
.L_2162:
        /* <DEDUP_REMOVED lines=92> */


	//----- nvinfo : EIATTR_MERCURY_ISA_VERSION
	.align		4
.L_2163:
        /*0658*/ 	.byte	0x03, 0x5f
        /*065a*/ 	.short	0x0101


	//----- nvinfo : EIATTR_COOP_GROUP_MASK_REGIDS
	.align		4
        /*065c*/ 	.byte	0x04, 0x29
        /*065e*/ 	.short	(.L_2165 - .L_2164)


	//   ....[0]....
.L_2164:
        /*0660*/ 	.word	0xffffffff


	//   ....[1]....
        /*0664*/ 	.word	0xffffffff


	//   ....[2]....
        /*0668*/ 	.word	0xffffffff


	//   ....[3]....
        /*066c*/ 	.word	0xffffffff


	//   ....[4]....
        /*0670*/ 	.word	0xffffffff


	//   ....[5]....
        /*0674*/ 	.word	0xffffffff


	//   ....[6]....
        /*0678*/ 	.word	0xffffffff


	//   ....[7]....
        /*067c*/ 	.word	0xffffffff


	//   ....[8]....
        /*0680*/ 	.word	0xffffffff


	//   ....[9]....
        /*0684*/ 	.word	0xffffffff


	//   ....[10]....
        /*0688*/ 	.word	0xffffffff


	//   ....[11]....
        /*068c*/ 	.word	0xffffffff


	//----- nvinfo : EIATTR_COOP_GROUP_INSTR_OFFSETS
	.align		4
.L_2165:
        /*0690*/ 	.byte	0x04, 0x28
        /*0692*/ 	.short	(.L_2167 - .L_2166)


	//   ....[0]....
.L_2166:
        /*0694*/ 	.word	0x00001e60


	//   ....[1]....
        /*0698*/ 	.word	0x00001e80


	//   ....[2]....
        /*069c*/ 	.word	0x00001ee0


	//   ....[3]....
        /*06a0*/ 	.word	0x00001ef0


	//   ....[4]....
        /*06a4*/ 	.word	0x000022b0


	//   ....[5]....
        /*06a8*/ 	.word	0x000022d0


	//   ....[6]....
        /*06ac*/ 	.word	0x000022f0


	//   ....[7]....
        /*06b0*/ 	.word	0x00002310


	//   ....[8]....
        /*06b4*/ 	.word	0x00002330


	//   ....[9]....
        /*06b8*/ 	.word	0x00002350


	//   ....[10]....
        /*06bc*/ 	.word	0x00002370


	//   ....[11]....
        /*06c0*/ 	.word	0x00002390


	//----- nvinfo : EIATTR_EXIT_INSTR_OFFSETS
	.align		4
.L_2167:
        /*06c4*/ 	.byte	0x04, 0x1c
        /*06c6*/ 	.short	(.L_2169 - .L_2168)


	//   ....[0]....
.L_2168:
        /*06c8*/ 	.word	0x00000090


	//   ....[1]....
        /*06cc*/ 	.word	0x00004940


	//----- nvinfo : EIATTR_MAX_THREADS
	.align		4
.L_2169:
        /*06d0*/ 	.byte	0x04, 0x05
        /*06d2*/ 	.short	(.L_2171 - .L_2170)
.L_2170:
        /*06d4*/ 	.word	0x00000140
        /*06d8*/ 	.word	0x00000001
        /*06dc*/ 	.word	0x00000001


	//----- nvinfo : EIATTR_CRS_STACK_SIZE
	.align		4
.L_2171:
        /*06e0*/ 	.byte	0x04, 0x1e
        /*06e2*/ 	.short	(.L_2173 - .L_2172)
.L_2172:
        /*06e4*/ 	.word	0x00000000


	//----- nvinfo : EIATTR_CBANK_PARAM_SIZE
	.align		4
.L_2173:
        /*06e8*/ 	.byte	0x03, 0x19
        /*06ea*/ 	.short	0x0048


	//----- nvinfo : EIATTR_PARAM_CBANK
	.align		4
        /*06ec*/ 	.byte	0x04, 0x0a
        /*06ee*/ 	.short	(.L_2175 - .L_2174)
	.align		4
.L_2174:
        /*06f0*/ 	.word	index@(.nv.constant0._ZN13group_norm_v214gn_cuda_kernelI6__halfLi320ELi3ELi32ELi40ELi1024ELb0ELi64ELi320ELi320ELi4ELb1ELi27ELb0ELb0ENS_16CompileConditionILi900EEEEEvPT_PKS4_S7_S7_flPfS8_Pj)
        /*06f4*/ 	.short	0x0210
        /*06f6*/ 	.short	0x0048


	//----- nvinfo : EIATTR_SW_WAR
	.align		4
.L_2175:
        /*06f8*/ 	.byte	0x04, 0x36
        /*06fa*/ 	.short	(.L_2177 - .L_2176)
.L_2176:
        /*06fc*/ 	.word	0x00000008
.L_2177:


//--------------------- .nv.info._ZN13group_norm_v214gn_cuda_kernelI6__halfLi320ELi3ELi16ELi80ELi1024ELb1ELi16ELi320ELi320ELi4ELb1ELi5ELb0ELb0ENS_16CompileConditionILi900EEEEEvPT_PKS4_S7_S7_flPfS8_Pj --------------------------
	.section	.nv.info._ZN13group_norm_v214gn_cuda_kernelI6__halfLi320ELi3ELi16ELi80ELi1024ELb1ELi16ELi320ELi320ELi4ELb1ELi5ELb0ELb0ENS_16CompileConditionILi900EEEEEvPT_PKS4_S7_S7_flPfS8_Pj,"",@"SHT_CUDA_INFO"
	.sectionflags	@""
	.align	4


	//----- nvinfo : EIATTR_CUDA_API_VERSION
	.align		4
        /*0000*/ 	.byte	0x04, 0x37
        /*0002*/ 	.short	(.L_2179 - .L_2178)
.L_2178:
        /*0004*/ 	.word	0x00000082


	//----- nvinfo : EIATTR_KPARAM_INFO
	.align		4
.L_2179:
        /*0008*/ 	.byte	0x04, 0x17
        /*000a*/ 	.short	(.L_2181 - .L_2180)
.L_2180:
        /*000c*/ 	.word	0x00000000
        /*0010*/ 	.short	0x0008
        /*0012*/ 	.short	0x0040
        /*0014*/ 	.byte	0x00, 0xf0, 0x21, 0x00


	//----- nvinfo : EIATTR_KPARAM_INFO
	.align		4
.L_2181:
        /*0018*/ 	.byte	0x04, 0x17
        /*001a*/ 	.short	(.L_2183 - .L_2182)
.L_2182:
        /*001c*/ 	.word	0x00000000
        /*0020*/ 	.short	0x0007
        /*0022*/ 	.short	0x0038
        /*0024*/ 	.byte	0x00, 0xf0, 0x21, 0x00


	//----- nvinfo : EIATTR_KPARAM_INFO
	.align		4
.L_2183:
        /*0028*/ 	.byte	0x04, 0x17
        /*002a*/ 	.short	(.L_2185 - .L_2184)
.L_2184:
        /*002c*/ 	.word	0x00000000
        /*0030*/ 	.short	0x0006
        /*0032*/ 	.short	0x0030
        /*0034*/ 	.byte	0x00, 0xf0, 0x21, 0x00


	//----- nvinfo : EIATTR_KPARAM_INFO
	.align		4
.L_2185:
        /*0038*/ 	.byte	0x04, 0x17
        /*003a*/ 	.short	(.L_2187 - .L_2186)
.L_2186:
        /*003c*/ 	.word	0x00000000
        /*0040*/ 	.short	0x0005
        /*0042*/ 	.short	0x0028
        /*0044*/ 	.byte	0x00, 0xf0, 0x21, 0x00


	//----- nvinfo : EIATTR_KPARAM_INFO
	.align		4
.L_2187:
        /*0048*/ 	.byte	0x04, 0x17
        /*004a*/ 	.short	(.L_2189 - .L_2188)
.L_2188:
        /*004c*/ 	.word	0x00000000
        /*0050*/ 	.short	0x0004
        /*0052*/ 	.short	0x0020
        /*0054*/ 	.byte	0x00, 0xf0, 0x11, 0x00


	//----- nvinfo : EIATTR_KPARAM_INFO
	.align		4
.L_2189:
        /*0058*/ 	.byte	0x04, 0x17
        /*005a*/ 	.short	(.L_2191 - .L_2190)
.L_2190:
        /*005c*/ 	.word	0x00000000
        /*0060*/ 	.short	0x0003
        /*0062*/ 	.short	0x0018
        /*0064*/ 	.byte	0x00, 0xf0, 0x21, 0x00


	//----- nvinfo : EIATTR_KPARAM_INFO
	.align		4
.L_2191:
        /*0068*/ 	.byte	0x04, 0x17
        /*006a*/ 	.short	(.L_2193 - .L_2192)
.L_2192:
        /*006c*/ 	.word	0x00000000
        /*0070*/ 	.short	0x0002
        /*0072*/ 	.short	0x0010
        /*0074*/ 	.byte	0x00, 0xf0, 0x21, 0x00


	//----- nvinfo : EIATTR_KPARAM_INFO
	.align		4
.L_2193:
        /*0078*/ 	.byte	0x04, 0x17
        /*007a*/ 	.short	(.L_2195 - .L_2194)
.L_2194:
        /*007c*/ 	.word	0x00000000
        /*0080*/ 	.short	0x0001
        /*0082*/ 	.short	0x0008
        /*0084*/ 	.byte	0x00, 0xf0, 0x21, 0x00


	//----- nvinfo : EIATTR_KPARAM_INFO
	.align		4
.L_2195:
        /*0088*/ 	.byte	0x04, 0x17
        /*008a*/ 	.short	(.L_2197 - .L_2196)
.L_2196:
        /*008c*/ 	.word	0x00000000
        /*0090*/ 	.short	0x0000
        /*0092*/ 	.short	0x0000
        /*0094*/ 	.byte	0x00, 0xf0, 0x21, 0x00


	//----- nvinfo : EIATTR_SPARSE_MMA_MASK
	.align		4
.L_2197:
        /*0098*/ 	.byte	0x03, 0x50
        /*009a*/ 	.short	0x0000


	//----- nvinfo : EIATTR_MAXREG_COUNT
	.align		4
        /*009c*/ 	.byte	0x03, 0x1b
        /*009e*/ 	.short	0x0040


	//----- nvinfo : EIATTR_NUM_BARRIERS
	.align		4
        /*00a0*/ 	.byte	0x02, 0x4c
        /*00a2*/ 	.byte	0x01
	.zero		1


	//----- nvinfo : EIATTR_MERCURY_ISA_VERSION
	.align		4
        /*00a4*/ 	.byte	0x03, 0x5f
        /*00a6*/ 	.short	0x0101


	//----- nvinfo : EIATTR_COOP_GROUP_MASK_REGIDS
	.align		4
        /*00a8*/ 	.byte	0x04, 0x29
        /*00aa*/ 	.short	(.L_2199 - .L_2198)


	//   ....[0]....
.L_2198:
        /*00ac*/ 	.word	0xffffffff


	//   ....[1]....
        /*00b0*/ 	.word	0xffffffff


	//   ....[2]....
        /*00b4*/ 	.word	0xffffffff


	//   ....[3]....
        /*00b8*/ 	.word	0xffffffff


	//   ....[4]....
        /*00bc*/ 	.word	0xffffffff


	//   ....[5]....
        /*00c0*/ 	.word	0xffffffff


	//   ....[6]....
        /*00c4*/ 	.word	0xffffffff


	//   ....[7]....
        /*00c8*/ 	.word	0xffffffff


	//   ....[8]....
        /*00cc*/ 	.word	0xffffffff


	//   ....[9]....
        /*00d0*/ 	.word	0xffffffff


	//   ....[10]....
        /*00d4*/ 	.word	0xffffffff


	//   ....[11]....
        /*00d8*/ 	.word	0xffffffff


	//   ....[12]....
        /*00dc*/ 	.word	0xffffffff


	//   ....[13]....
        /*00e0*/ 	.word	0xffffffff


	//----- nvinfo : EIATTR_COOP_GROUP_INSTR_OFFSETS
	.align		4
.L_2199:
        /*00e4*/ 	.byte	0x04, 0x28
        /*00e6*/ 	.short	(.L_2201 - .L_2200)


	//   ....[0]....
.L_2200:
        /*00e8*/ 	.word	0x00001380


	//   ....[1]....
        /*00ec*/ 	.word	0x000013b0


	//   ....[2]....
        /*00f0*/ 	.word	0x000013e0


	//   ....[3]....
        /*00f4*/ 	.word	0x000013f0


	//   ....[4]....
        /*00f8*/ 	.word	0x000017c0


	//   ....[5]....
        /*00fc*/ 	.word	0x000017d0


	//   ....[6]....
        /*0100*/ 	.word	0x00001800


	//   ....[7]....
        /*0104*/ 	.word	0x00001810


	//   ....[8]....
        /*0108*/ 	.word	0x00001840


	//   ....[9]....
        /*010c*/ 	.word	0x00001850


	//   ....[10]....
        /*0110*/ 	.word	0x00001880


	//   ....[11]....
        /*0114*/ 	.word	0x000018a0


	//   ....[12]....
        /*0118*/ 	.word	0x000018e0


	//   ....[13]....
        /*011c*/ 	.word	0x00001900


	//----- nvinfo : EIATTR_EXIT_INSTR_OFFSETS
	.align		4
.L_2201:
        /*0120*/ 	.byte	0x04, 0x1c
        /*0122*/ 	.short	(.L_2203 - .L_2202)


	//   ....[0]....
.L_2202:
        /*0124*/ 	.word	0x00000080


	//   ....[1]....
        /*0128*/ 	.word	0x00002850


	//----- nvinfo : EIATTR_MAX_THREADS
	.align		4
.L_2203:
        /*012c*/ 	.byte	0x04, 0x05
        /*012e*/ 	.short	(.L_2205 - .L_2204)
.L_2204:
        /*0130*/ 	.word	0x00000140
        /*0134*/ 	.word	0x00000001
        /*0138*/ 	.word	0x00000001


	//----- nvinfo : EIATTR_CRS_STACK_SIZE
	.align		4
.L_2205:
        /*013c*/ 	.byte	0x04, 0x1e
        /*013e*/ 	.short	(.L_2207 - .L_2206)
.L_2206:
        /*0140*/ 	.word	0x00000000


	//----- nvinfo : EIATTR_CBANK_PARAM_SIZE
	.align		4
.L_2207:
        /*0144*/ 	.byte	0x03, 0x19
        /*0146*/ 	.short	0x0048


	//----- nvinfo : EIATTR_PARAM_CBANK
	.align		4
        /*0148*/ 	.byte	0x04, 0x0a
        /*014a*/ 	.short	(.L_2209 - .L_2208)
	.align		4
.L_2208:
        /*014c*/ 	.word	index@(.nv.constant0._ZN13group_norm_v214gn_cuda_kernelI6__halfLi320ELi3ELi16ELi80ELi1024ELb1ELi16ELi320ELi320ELi4ELb1ELi5ELb0ELb0ENS_16CompileConditionILi900EEEEEvPT_PKS4_S7_S7_flPfS8_Pj)
        /*0150*/ 	.short	0x0210
        /*0152*/ 	.short	0x0048


	//----- nvinfo : EIATTR_SW_WAR
	.align		4
.L_2209:
        /*0154*/ 	.byte	0x04, 0x36
        /*0156*/ 	.short	(.L_2211 - .L_2210)
.L_2210:
        /*0158*/ 	.word	0x00000008
.L_2211:


//--------------------- .nv.info._ZN13group_norm_v214gn_cuda_kernelI6__halfLi320ELi1ELi16ELi80ELi1024ELb1ELi32ELi320ELi320ELi4ELb1ELi4ELb0ELb0ENS_16CompileConditionILi900EEEEEvPT_PKS4_S7_S7_flPfS8_Pj --------------------------
	.section	.nv.info._ZN13group_norm_v214gn_cuda_kernelI6__halfLi320ELi1ELi16ELi80ELi1024ELb1ELi32ELi320ELi320ELi4ELb1ELi4ELb0ELb0ENS_16CompileConditionILi900EEEEEvPT_PKS4_S7_S7_flPfS8_Pj,"",@"SHT_CUDA_INFO"
	.sectionflags	@""
	.align	4


	//----- nvinfo : EIATTR_CUDA_API_VERSION
	.align		4
        /*0000*/ 	.byte	0x04, 0x37
        /*0002*/ 	.short	(.L_2213 - .L_2212)
.L_2212:
        /*0004*/ 	.word	0x00000082


	//----- nvinfo : EIATTR_KPARAM_INFO
	.align		4
.L_2213:
        /*0008*/ 	.byte	0x04, 0x17
        /*000a*/ 	.short	(.L_2215 - .L_2214)
.L_2214:
        /*000c*/ 	.word	0x00000000
        /*0010*/ 	.short	0x0008
        /*0012*/ 	.short	0x0040
        /*0014*/ 	.byte	0x00, 0xf0, 0x21, 0x00


	//----- nvinfo : EIATTR_KPARAM_INFO
	.align		4
.L_2215:
        /*0018*/ 	.byte	0x04, 0x17
        /*001a*/ 	.short	(.L_2217 - .L_2216)
.L_2216:
        /*001c*/ 	.word	0x00000000
        /*0020*/ 	.short	0x0007
        /*0022*/ 	.short	0x0038
        /*0024*/ 	.byte	0x00, 0xf0, 0x21, 0x00


	//----- nvinfo : EIATTR_KPARAM_INFO
	.align		4
.L_2217:
        /*0028*/ 	.byte	0x04, 0x17
        /*002a*/ 	.short	(.L_2219 - .L_2218)
.L_2218:
        /*002c*/ 	.word	0x00000000
        /*0030*/ 	.short	0x0006
        /*0032*/ 	.short	0x0030
        /*0034*/ 	.byte	0x00, 0xf0, 0x21, 0x00


	//----- nvinfo : EIATTR_KPARAM_INFO
	.align		4
.L_2219:
        /*0038*/ 	.byte	0x04, 0x17
        /*003a*/ 	.short	(.L_2221 - .L_2220)
.L_2220:
        /*003c*/ 	.word	0x00000000
        /*0040*/ 	.short	0x0005
        /*0042*/ 	.short	0x0028
        /*0044*/ 	.byte	0x00, 0xf0, 0x21, 0x00


	//----- nvinfo : EIATTR_KPARAM_INFO
	.align		4
.L_2221:
        /*0048*/ 	.byte	0x04, 0x17
        /*004a*/ 	.short	(.L_2223 - .L_2222)
.L_2222:
        /*004c*/ 	.word	0x00000000
        /*0050*/ 	.short	0x0004
        /*0052*/ 	.short	0x0020
        /*0054*/ 	.byte	0x00, 0xf0, 0x11, 0x00


	//----- nvinfo : EIATTR_KPARAM_INFO
	.align		4
.L_2223:
        /*0058*/ 	.byte	0x04, 0x17
        /*005a*/ 	.short	(.L_2225 - .L_2224)
.L_2224:
        /*005c*/ 	.word	0x00000000
        /*0060*/ 	.short	0x0003
        /*0062*/ 	.short	0x0018
        /*0064*/ 	.byte	0x00, 0xf0, 0x21, 0x00


	//----- nvinfo : EIATTR_KPARAM_INFO
	.align		4
.L_2225:
        /*0068*/ 	.byte	0x04, 0x17
        /*006a*/ 	.short	(.L_2227 - .L_2226)
.L_2226:
        /*006c*/ 	.word	0x00000000
        /*0070*/ 	.short	0x0002
        /*0072*/ 	.short	0x0010
        /*0074*/ 	.byte	0x00, 0xf0, 0x21, 0x00


	//----- nvinfo : EIATTR_KPARAM_INFO
	.align		4
.L_2227:
        /*0078*/ 	.byte	0x04, 0x17
        /*007a*/ 	.short	(.L_2229 - .L_2228)
.L_2228:
        /*007c*/ 	.word	0x00000000
        /*0080*/ 	.short	0x0001
        /*0082*/ 	.short	0x0008
        /*0084*/ 	.byte	0x00, 0xf0, 0x21, 0x00


	//----- nvinfo : EIATTR_KPARAM_INFO
	.align		4
.L_2229:
        /*0088*/ 	.byte	0x04, 0x17
        /*008a*/ 	.short	(.L_2231 - .L_2230)
.L_2230:
        /*008c*/ 	.word	0x00000000
        /*0090*/ 	.short	0x0000
        /*0092*/ 	.short	0x0000
        /*0094*/ 	.byte	0x00, 0xf0, 0x21, 0x00


	//----- nvinfo : EIATTR_SPARSE_MMA_MASK
	.align		4
.L_2231:
        /*0098*/ 	.byte	0x03, 0x50
        /*009a*/ 	.short	0x0000


	//----- nvinfo : EIATTR_MAXREG_COUNT
	.align		4
        /*009c*/ 	.byte	0x03, 0x1b
        /*009e*/ 	.short	0x00a8


	//----- nvinfo : EIATTR_NUM_BARRIERS
	.align		4
        /*00a0*/ 	.byte	0x02, 0x4c
        /*00a2*/ 	.byte	0x01
	.zero		1


	//----- nvinfo : EIATTR_MERCURY_ISA_VERSION
	.align		4
        /*00a4*/ 	.byte	0x03, 0x5f
        /*00a6*/ 	.short	0x0101


	//----- nvinfo : EIATTR_COOP_GROUP_MASK_REGIDS
	.align		4
        /*00a8*/ 	.byte	0x04, 0x29
        /*00aa*/ 	.short	(.L_2233 - .L_2232)


	//   ....[0]....
.L_2232:
        /*00ac*/ 	.word	0xffffffff


	//   ....[1]....
        /*00b0*/ 	.word	0xffffffff


	//   ....[2]....
        /*00b4*/ 	.word	0xffffffff


	//   ....[3]....
        /*00b8*/ 	.word	0xffffffff


	//   ....[4]....
        /*00bc*/ 	.word	0xffffffff


	//   ....[5]....
        /*00c0*/ 	.word	0xffffffff


	//   ....[6]....
        /*00c4*/ 	.word	0xffffffff


	//   ....[7]....
        /*00c8*/ 	.word	0xffffffff


	//   ....[8]....
        /*00cc*/ 	.word	0xffffffff


	//   ....[9]....
        /*00d0*/ 	.word	0xffffffff


	//   ....[10]....
        /*00d4*/ 	.word	0xffffffff


	//   ....[11]....
        /*00d8*/ 	.word	0xffffffff


	//   ....[12]....
        /*00dc*/ 	.word	0xffffffff


	//   ....[13]....
        /*00e0*/ 	.word	0xffffffff


	//----- nvinfo : EIATTR_COOP_GROUP_INSTR_OFFSETS
	.align		4
.L_2233:
        /*00e4*/ 	.byte	0x04, 0x28
        /*00e6*/ 	.short	(.L_2235 - .L_2234)


	//   ....[0]....
.L_2234:
        /*00e8*/ 	.word	0x000016c0


	//   ....[1]....
        /*00ec*/ 	.word	0x000016f0


	//   ....[2]....
        /*00f0*/ 	.word	0x00001750


	//   ....[3]....
        /*00f4*/ 	.word	0x00001770


	//   ....[4]....
        /*00f8*/ 	.word	0x00001a00


	//   ....[5]....
        /*00fc*/ 	.word	0x00001a10


	//   ....[6]....
        /*0100*/ 	.word	0x00001a30


	//   ....[7]....
        /*0104*/ 	.word	0x00001a50


	//   ....[8]....
        /*0108*/ 	.word	0x00001a70


	//   ....[9]....
        /*010c*/ 	.word	0x00001a90


	//   ....[10]....
        /*0110*/ 	.word	0x00001ab0


	//   ....[11]....
        /*0114*/ 	.word	0x00001ad0


	//   ....[12]....
        /*0118*/ 	.word	0x00001af0


	//   ....[13]....
        /*011c*/ 	.word	0x00001b10


	//----- nvinfo : EIATTR_EXIT_INSTR_OFFSETS
	.align		4
.L_2235:
        /*0120*/ 	.byte	0x04, 0x1c
        /*0122*/ 	.short	(.L_2237 - .L_2236)


	//   ....[0]....
.L_2236:
        /*0124*/ 	.word	0x00000060


	//   ....[1]....
        /*0128*/ 	.word	0x000032b0


	//----- nvinfo : EIATTR_MAX_THREADS
	.align		4
.L_2237:
        /*012c*/ 	.byte	0x04, 0x05
        /*012e*/ 	.short	(.L_2239 - .L_2238)
.L_2238:
        /*0130*/ 	.word	0x00000140
        /*0134*/ 	.word	0x00000001
        /*0138*/ 	.word	0x00000001


	//----- nvinfo : EIATTR_CRS_STACK_SIZE
	.align		4
.L_2239:
        /*013c*/ 	.byte	0x04, 0x1e
        /*013e*/ 	.short	(.L_2241 - .L_2240)
.L_2240:
        /*0140*/ 	.word	0x00000000


	//----- nvinfo : EIATTR_CBANK_PARAM_SIZE
	.align		4
.L_2241:
        /*0144*/ 	.byte	0x03, 0x19
        /*0146*/ 	.short	0x0048


	//----- nvinfo : EIATTR_PARAM_CBANK
	.align		4
        /*0148*/ 	.byte	0x04, 0x0a
        /*014a*/ 	.short	(.L_2243 - .L_2242)
	.align		4
.L_2242:
        /*014c*/ 	.word	index@(.nv.constant0._ZN13group_norm_v214gn_cuda_kernelI6__halfLi320ELi1ELi16ELi80ELi1024ELb1ELi32ELi320ELi320ELi4ELb1ELi4ELb0ELb0ENS_16CompileConditionILi900EEEEEvPT_PKS4_S7_S7_flPfS8_Pj)
        /*0150*/ 	.short	0x0210
        /*0152*/ 	.short	0x0048


	//----- nvinfo : EIATTR_SW_WAR
	.align		4
.L_2243:
        /*0154*/ 	.byte	0x04, 0x36
        /*0156*/ 	.short	(.L_2245 - .L_2244)
.L_2244:
        /*0158*/ 	.word	0x00000008
.L_2245:


//--------------------- .nv.info._ZN13group_norm_v214gn_cuda_kernelI6__halfLi320ELi3ELi16ELi80ELi1024ELb1ELi32ELi320ELi320ELi4ELb1ELi10ELb0ELb0ENS_16CompileConditionILi900EEEEEvPT_PKS4_S7_S7_flPfS8_Pj --------------------------
	.section	.nv.info._ZN13group_norm_v214gn_cuda_kernelI6__halfLi320ELi3ELi16ELi80ELi1024ELb1ELi32ELi320ELi320ELi4ELb1ELi10ELb0ELb0ENS_16CompileConditionILi900EEEEEvPT_PKS4_S7_S7_flPfS8_Pj,"",@"SHT_CUDA_INFO"
	.sectionflags	@""
	.align	4


	//----- nvinfo : EIATTR_CUDA_API_VERSION
	.align		4
        /*0000*/ 	.byte	0x04, 0x37
        /*0002*/ 	.short	(.L_2247 - .L_2246)
.L_2246:
        /*0004*/ 	.word	0x00000082


	//----- nvinfo : EIATTR_KPARAM_INFO
	.align		4
.L_2247:
        /*0008*/ 	.byte	0x04, 0x17
        /*000a*/ 	.short	(.L_2249 - .L_2248)
.L_2248:
        /*000c*/ 	.word	0x00000000
        /*0010*/ 	.short	0x0008
        /*0012*/ 	.short	0x0040
        /*0014*/ 	.byte	0x00, 0xf0, 0x21, 0x00


	//----- nvinfo : EIATTR_KPARAM_INFO
	.align		4
.L_2249:
        /*0018*/ 	.byte	0x04, 0x17
        /*001a*/ 	.short	(.L_2251 - .L_2250)
.L_2250:
        /*001c*/ 	.word	0x00000000
        /*0020*/ 	.short	0x0007
        /*0022*/ 	.short	0x0038
        /*0024*/ 	.byte	0x00, 0xf0, 0x21, 0x00


	//----- nvinfo : EIATTR_KPARAM_INFO
	.align		4
.L_2251:
        /*0028*/ 	.byte	0x04, 0x17
        /*002a*/ 	.short	(.L_2253 - .L_2252)
.L_2252:
        /*002c*/ 	.word	0x00000000
        /*0030*/ 	.short	0x0006
        /*0032*/ 	.short	0x0030
        /*0034*/ 	.byte	0x00, 0xf0, 0x21, 0x00


	//----- nvinfo : EIATTR_KPARAM_INFO
	.align		4
.L_2253:
        /*0038*/ 	.byte	0x04, 0x17
        /*003a*/ 	.short	(.L_2255 - .L_2254)
.L_2254:
        /*003c*/ 	.word	0x00000000
        /*0040*/ 	.short	0x0005
        /*0042*/ 	.short	0x0028
        /*0044*/ 	.byte	0x00, 0xf0, 0x21, 0x00


	//----- nvinfo : EIATTR_KPARAM_INFO
	.align		4
.L_2255:
        /*0048*/ 	.byte	0x04, 0x17
        /*004a*/ 	.short	(.L_2257 - .L_2256)
.L_2256:
        /*004c*/ 	.word	0x00000000
        /*0050*/ 	.short	0x0004
        /*0052*/ 	.short	0x0020
        /*0054*/ 	.byte	0x00, 0xf0, 0x11, 0x00


	//----- nvinfo : EIATTR_KPARAM_INFO
	.align		4
.L_2257:
        /*0058*/ 	.byte	0x04, 0x17
        /*005a*/ 	.short	(.L_2259 - .L_2258)
.L_2258:
        /*005c*/ 	.word	0x00000000
        /*0060*/ 	.short	0x0003
        /*0062*/ 	.short	0x0018
        /*0064*/ 	.byte	0x00, 0xf0, 0x21, 0x00


	//----- nvinfo : EIATTR_KPARAM_INFO
	.align		4
.L_2259:
        /*0068*/ 	.byte	0x04, 0x17
        /*006a*/ 	.short	(.L_2261 - .L_2260)
.L_2260:
        /*006c*/ 	.word	0x00000000
        /*0070*/ 	.short	0x0002
        /*0072*/ 	.short	0x0010
        /*0074*/ 	.byte	0x00, 0xf0, 0x21, 0x00


	//----- nvinfo : EIATTR_KPARAM_INFO
	.align		4
.L_2261:
        /*0078*/ 	.byte	0x04, 0x17
        /*007a*/ 	.short	(.L_2263 - .L_2262)
.L_2262:
        /*007c*/ 	.word	0x00000000
        /*0080*/ 	.short	0x0001
        /*0082*/ 	.short	0x0008
        /*0084*/ 	.byte	0x00, 0xf0, 0x21, 0x00


	//----- nvinfo : EIATTR_KPARAM_INFO
	.align		4
.L_2263:
        /*0088*/ 	.byte	0x04, 0x17
        /*008a*/ 	.short	(.L_2265 - .L_2264)
.L_2264:
        /*008c*/ 	.word	0x00000000
        /*0090*/ 	.short	0x0000
        /*0092*/ 	.short	0x0000
        /*0094*/ 	.byte	0x00, 0xf0, 0x21, 0x00


	//----- nvinfo : EIATTR_SPARSE_MMA_MASK
	.align		4
.L_2265:
        /*0098*/ 	.byte	0x03, 0x50
        /*009a*/ 	.short	0x0000


	//----- nvinfo : EIATTR_MAXREG_COUNT
	.align		4
        /*009c*/ 	.byte	0x03, 0x1b
        /*009e*/ 	.short	0x0040


	//----- nvinfo : EIATTR_NUM_BARRIERS
	.align		4
        /*00a0*/ 	.byte	0x02, 0x4c
        /*00a2*/ 	.byte	0x01
	.zero		1


	//----- nvinfo : EIATTR_MERCURY_ISA_VERSION
	.align		4
        /*00a4*/ 	.byte	0x03, 0x5f
        /*00a6*/ 	.short	0x0101


	//----- nvinfo : EIATTR_COOP_GROUP_MASK_REGIDS
	.align		4
        /*00a8*/ 	.byte	0x04, 0x29
        /*00aa*/ 	.short	(.L_2267 - .L_2266)


	//   ....[0]....
.L_2266:
        /*00ac*/ 	.word	0xffffffff


	//   ....[1]....
        /*00b0*/ 	.word	0xffffffff


	//   ....[2]....
        /*00b4*/ 	.word	0xffffffff


	//   ....[3]....
        /*00b8*/ 	.word	0xffffffff


	//   ....[4]....
        /*00bc*/ 	.word	0xffffffff


	//   ....[5]....
        /*00c0*/ 	.word	0xffffffff


	//   ....[6]....
        /*00c4*/ 	.word	0xffffffff


	//   ....[7]....
        /*00c8*/ 	.word	0xffffffff


	//   ....[8]....
        /*00cc*/ 	.word	0xffffffff


	//   ....[9]....
        /*00d0*/ 	.word	0xffffffff


	//   ....[10]....
        /*00d4*/ 	.word	0xffffffff


	//   ....[11]....
        /*00d8*/ 	.word	0xffffffff


	//   ....[12]....
        /*00dc*/ 	.word	0xffffffff


	//   ....[13]....
        /*00e0*/ 	.word	0xffffffff


	//----- nvinfo : EIATTR_COOP_GROUP_INSTR_OFFSETS
	.align		4
.L_2267:
        /*00e4*/ 	.byte	0x04, 0x28
        /*00e6*/ 	.short	(.L_2269 - .L_2268)


	//   ....[0]....
.L_2268:
        /*00e8*/ 	.word	0x00001830


	//   ....[1]....
        /*00ec*/ 	.word	0x00001860


	//   ....[2]....
        /*00f0*/ 	.word	0x00001890


	//   ....[3]....
        /*00f4*/ 	.word	0x000018a0


	//   ....[4]....
        /*00f8*/ 	.word	0x00001c30


	//   ....[5]....
        /*00fc*/ 	.word	0x00001c40


	//   ....[6]....
        /*0100*/ 	.word	0x00001c70


	//   ....[7]....
        /*0104*/ 	.word	0x00001c80


	//   ....[8]....
        /*0108*/ 	.word	0x00001cb0


	//   ....[9]....
        /*010c*/ 	.word	0x00001cc0


	//   ....[10]....
        /*0110*/ 	.word	0x00001d00


	//   ....[11]....
        /*0114*/ 	.word	0x00001d10


	//   ....[12]....
        /*0118*/ 	.word	0x00001d40


	//   ....[13]....
        /*011c*/ 	.word	0x00001d50


	//----- nvinfo : EIATTR_EXIT_INSTR_OFFSETS
	.align		4
.L_2269:
        /*0120*/ 	.byte	0x04, 0x1c
        /*0122*/ 	.short	(.L_2271 - .L_2270)


	//   ....[0]....
.L_2270:
        /*0124*/ 	.word	0x00000080


	//   ....[1]....
        /*0128*/ 	.word	0x00003820


	//----- nvinfo : EIATTR_MAX_THREADS
	.align		4
.L_2271:
        /*012c*/ 	.byte	0x04, 0x05
        /*012e*/ 	.short	(.L_2273 - .L_2272)
.L_2272:
        /*0130*/ 	.word	0x00000140
        /*0134*/ 	.word	0x00000001
        /*0138*/ 	.word	0x00000001


	//----- nvinfo : EIATTR_CRS_STACK_SIZE
	.align		4
.L_2273:
        /*013c*/ 	.byte	0x04, 0x1e
        /*013e*/ 	.short	(.L_2275 - .L_2274)
.L_2274:
        /*0140*/ 	.word	0x00000000


	//----- nvinfo : EIATTR_CBANK_PARAM_SIZE
	.align		4
.L_2275:
        /*0144*/ 	.byte	0x03, 0x19
        /*0146*/ 	.short	0x0048


	//----- nvinfo : EIATTR_PARAM_CBANK
	.align		4
        /*0148*/ 	.byte	0x04, 0x0a
        /*014a*/ 	.short	(.L_2277 - .L_2276)
	.align		4
.L_2276:
        /*014c*/ 	.word	index@(.nv.constant0._ZN13group_norm_v214gn_cuda_kernelI6__halfLi320ELi3ELi16ELi80ELi1024ELb1ELi32ELi320ELi320ELi4ELb1ELi10ELb0ELb0ENS_16CompileConditionILi900EEEEEvPT_PKS4_S7_S7_flPfS8_Pj)
        /*0150*/ 	.short	0x0210
        /*0152*/ 	.short	0x0048


	//----- nvinfo : EIATTR_SW_WAR
	.align		4
.L_2277:
        /*0154*/ 	.byte	0x04, 0x36
        /*0156*/ 	.short	(.L_2279 - .L_2278)
.L_2278:
        /*0158*/ 	.word	0x00000008
.L_2279:


//--------------------- .nv.info._ZN13group_norm_v214gn_cuda_kernelI6__halfLi320ELi1ELi16ELi80ELi1024ELb1ELi64ELi320ELi320ELi4ELb1ELi9ELb0ELb0ENS_16CompileConditionILi900EEEEEvPT_PKS4_S7_S7_flPfS8_Pj --------------------------
	.section	.nv.info._ZN13group_norm_v214gn_cuda_kernelI6__halfLi320ELi1ELi16ELi80ELi1024ELb1ELi64ELi320ELi320ELi4ELb1ELi9ELb0ELb0ENS_16CompileConditionILi900EEEEEvPT_PKS4_S7_S7_flPfS8_Pj,"",@"SHT_CUDA_INFO"
	.sectionflags	@""
	.align	4


	//----- nvinfo : EIATTR_CUDA_API_VERSION
	.align		4
        /*0000*/ 	.byte	0x04, 0x37
        /*0002*/ 	.short	(.L_2281 - .L_2280)
.L_2280:
        /*0004*/ 	.word	0x00000082


	//----- nvinfo : EIATTR_KPARAM_INFO
	.align		4
.L_2281:
        /*0008*/ 	.byte	0x04, 0x17
        /*000a*/ 	.short	(.L_2283 - .L_2282)
.L_2282:
        /*000c*/ 	.word	0x00000000
        /*0010*/ 	.short	0x0008
        /*0012*/ 	.short	0x0040
        /*0014*/ 	.byte	0x00, 0xf0, 0x21, 0x00


	//----- nvinfo : EIATTR_KPARAM_INFO
	.align		4
.L_2283:
        /*0018*/ 	.byte	0x04, 0x17
        /*001a*/ 	.short	(.L_2285 - .L_2284)
.L_2284:
        /*001c*/ 	.word	0x00000000
        /*0020*/ 	.short	0x0007
        /*0022*/ 	.short	0x0038
        /*0024*/ 	.byte	0x00, 0xf0, 0x21, 0x00


	//----- nvinfo : EIATTR_KPARAM_INFO
	.align		4
.L_2285:
        /*0028*/ 	.byte	0x04, 0x17
        /*002a*/ 	.short	(.L_2287 - .L_2286)
.L_2286:
        /*002c*/ 	.word	0x00000000
        /*0030*/ 	.short	0x0006
        /*0032*/ 	.short	0x0030
        /*0034*/ 	.byte	0x00, 0xf0, 0x21, 0x00


	//----- nvinfo : EIATTR_KPARAM_INFO
	.align		4
.L_2287:
        /*0038*/ 	.byte	0x04, 0x17
        /*003a*/ 	.short	(.L_2289 - .L_2288)
.L_2288:
        /*003c*/ 	.word	0x00000000
        /*0040*/ 	.short	0x0005
        /*0042*/ 	.short	0x0028
        /*0044*/ 	.byte	0x00, 0xf0, 0x21, 0x00


	//----- nvinfo : EIATTR_KPARAM_INFO
	.align		4
.L_2289:
        /*0048*/ 	.byte	0x04, 0x17
        /*004a*/ 	.short	(.L_2291 - .L_2290)
.L_2290:
        /*004c*/ 	.word	0x00000000
        /*0050*/ 	.short	0x0004
        /*0052*/ 	.short	0x0020
        /*0054*/ 	.byte	0x00, 0xf0, 0x11, 0x00


	//----- nvinfo : EIATTR_KPARAM_INFO
	.align		4
.L_2291:
        /*0058*/ 	.byte	0x04, 0x17
        /*005a*/ 	.short	(.L_2293 - .L_2292)
.L_2292:
        /*005c*/ 	.word	0x00000000
        /*0060*/ 	.short	0x0003
        /*0062*/ 	.short	0x0018
        /*0064*/ 	.byte	0x00, 0xf0, 0x21, 0x00


	//----- nvinfo : EIATTR_KPARAM_INFO
	.align		4
.L_2293:
        /*0068*/ 	.byte	0x04, 0x17
        /*006a*/ 	.short	(.L_2295 - .L_2294)
.L_2294:
        /*006c*/ 	.word	0x00000000
        /*0070*/ 	.short	0x0002
        /*0072*/ 	.short	0x0010
        /*0074*/ 	.byte	0x00, 0xf0, 0x21, 0x00


	//----- nvinfo : EIATTR_KPARAM_INFO
	.align		4
.L_2295:
        /*0078*/ 	.byte	0x04, 0x17
        /*007a*/ 	.short	(.L_2297 - .L_2296)
.L_2296:
        /*007c*/ 	.word	0x00000000
        /*0080*/ 	.short	0x0001
        /*0082*/ 	.short	0x0008
        /*0084*/ 	.byte	0x00, 0xf0, 0x21, 0x00


	//----- nvinfo : EIATTR_KPARAM_INFO
	.align		4
.L_2297:
        /*0088*/ 	.byte	0x04, 0x17
        /*008a*/ 	.short	(.L_2299 - .L_2298)
.L_2298:
        /*008c*/ 	.word	0x00000000
        /*0090*/ 	.short	0x0000
        /*0092*/ 	.short	0x0000
        /*0094*/ 	.byte	0x00, 0xf0, 0x21, 0x00


	//----- nvinfo : EIATTR_SPARSE_MMA_MASK
	.align		4
.L_2299:
        /*0098*/ 	.byte	0x03, 0x50
        /*009a*/ 	.short	0x0000


	//----- nvinfo : EIATTR_MAXREG_COUNT
	.align		4
        /*009c*/ 	.byte	0x03, 0x1b
        /*009e*/ 	.short	0x00a8


	//----- nvinfo : EIATTR_NUM_BARRIERS
	.align		4
        /*00a0*/ 	.byte	0x02, 0x4c
        /*00a2*/ 	.byte	0x01
	.zero		1


	//----- nvinfo : EIATTR_MERCURY_ISA_VERSION
	.align		4
        /*00a4*/ 	.byte	0x03, 0x5f
        /*00a6*/ 	.short	0x0101


	//----- nvinfo : EIATTR_COOP_GROUP_MASK_REGIDS
	.align		4
        /*00a8*/ 	.byte	0x04, 0x29
        /*00aa*/ 	.short	(.L_2301 - .L_2300)


	//   ....[0]....
.L_2300:
        /*00ac*/ 	.word	0xffffffff


	//   ....[1]....
        /*00b0*/ 	.word	0xffffffff


	//   ....[2]....
        /*00b4*/ 	.word	0xffffffff


	//   ....[3]....
        /*00b8*/ 	.word	0xffffffff


	//   ....[4]....
        /*00bc*/ 	.word	0xffffffff


	//   ....[5]....
        /*00c0*/ 	.word	0xffffffff


	//   ....[6]....
        /*00c4*/ 	.word	0xffffffff


	//   ....[7]....
        /*00c8*/ 	.word	0xffffffff


	//   ....[8]....
        /*00cc*/ 	.word	0xffffffff


	//   ....[9]....
        /*00d0*/ 	.word	0xffffffff


	//   ....[10]....
        /*00d4*/ 	.word	0xffffffff


	//   ....[11]....
        /*00d8*/ 	.word	0xffffffff


	//----- nvinfo : EIATTR_COOP_GROUP_INSTR_OFFSETS
	.align		4
.L_2301:
        /*00dc*/ 	.byte	0x04, 0x28
        /*00de*/ 	.short	(.L_2303 - .L_2302)


	//   ....[0]....
.L_2302:
        /*00e0*/ 	.word	0x00002460


	//   ....[1]....
        /*00e4*/ 	.word	0x000024a0


	//   ....[2]....
        /*00e8*/ 	.word	0x000024e0


	//   ....[3]....
        /*00ec*/ 	.word	0x000024f0


	//   ....[4]....
        /*00f0*/ 	.word	0x00002790


	//   ....[5]....
        /*00f4*/ 	.word	0x000027c0


	//   ....[6]....
        /*00f8*/ 	.word	0x000027f0


	//   ....[7]....
        /*00fc*/ 	.word	0x00002800


	//   ....[8]....
        /*0100*/ 	.word	0x00002830


	//   ....[9]....
        /*0104*/ 	.word	0x00002840


	//   ....[10]....
        /*0108*/ 	.word	0x00002870


	//   ....[11]....
        /*010c*/ 	.word	0x00002880


	//----- nvinfo : EIATTR_EXIT_INSTR_OFFSETS
	.align		4
.L_2303:
        /*0110*/ 	.byte	0x04, 0x1c
        /*0112*/ 	.short	(.L_2305 - .L_2304)


	//   ....[0]....
.L_2304:
        /*0114*/ 	.word	0x00000070


	//   ....[1]....
        /*0118*/ 	.word	0x000055a0


	//----- nvinfo : EIATTR_MAX_THREADS
	.align		4
.L_2305:
        /*011c*/ 	.byte	0x04, 0x05
        /*011e*/ 	.short	(.L_2307 - .L_2306)
.L_2306:
        /*0120*/ 	.word	0x00000140
        /*0124*/ 	.word	0x00000001
        /*0128*/ 	.word	0x00000001


	//----- nvinfo : EIATTR_CRS_STACK_SIZE
	.align		4
.L_2307:
        /*012c*/ 	.byte	0x04, 0x1e
        /*012e*/ 	.short	(.L_2309 - .L_2308)
.L_2308:
        /*0130*/ 	.word	0x00000000


	//----- nvinfo : EIATTR_CBANK_PARAM_SIZE
	.align		4
.L_2309:
        /*0134*/ 	.byte	0x03, 0x19
        /*0136*/ 	.short	0x0048


	//----- nvinfo : EIATTR_PARAM_CBANK
	.align		4
        /*0138*/ 	.byte	0x04, 0x0a
        /*013a*/ 	.short	(.L_2311 - .L_2310)
	.align		4
.L_2310:
        /*013c*/ 	.word	index@(.nv.constant0._ZN13group_norm_v214gn_cuda_kernelI6__halfLi320ELi1ELi16ELi80ELi1024ELb1ELi64ELi320ELi320ELi4ELb1ELi9ELb0ELb0ENS_16CompileConditionILi900EEEEEvPT_PKS4_S7_S7_flPfS8_Pj)
        /*0140*/ 	.short	0x0210
        /*0142*/ 	.short	0x0048


	//----- nvinfo : EIATTR_SW_WAR
	.align		4
.L_2311:
        /*0144*/ 	.byte	0x04, 0x36
        /*0146*/ 	.short	(.L_2313 - .L_2312)
.L_2312:
        /*0148*/ 	.word	0x00000008
.L_2313:


//--------------------- .nv.info._ZN13group_norm_v214gn_cuda_kernelI6__halfLi320ELi1ELi16ELi80ELi1024ELb1ELi128ELi320ELi320ELi4ELb1ELi18ELb0ELb0ENS_16CompileConditionILi900EEEEEvPT_PKS4_S7_S7_flPfS8_Pj --------------------------
	.section	.nv.info._ZN13group_norm_v214gn_cuda_kernelI6__halfLi320ELi1ELi16ELi80ELi1024ELb1ELi128ELi320ELi320ELi4ELb1ELi18ELb0ELb0ENS_16CompileConditionILi900EEEEEvPT_PKS4_S7_S7_flPfS8_Pj,"",@"SHT_CUDA_INFO"
	.sectionflags	@""
	.align	4


	//----- nvinfo : EIATTR_CUDA_API_VERSION
	.align		4
        /*0000*/ 	.byte	0x04, 0x37
        /*0002*/ 	.short	(.L_2315 - .L_2314)
.L_2314:
        /*0004*/ 	.word	0x00000082


	//----- nvinfo : EIATTR_KPARAM_INFO
	.align		4
.L_2315:
        /*0008*/ 	.byte	0x04, 0x17
        /*000a*/ 	.short	(.L_2317 - .L_2316)
.L_2316:
        /*000c*/ 	.word	0x00000000
        /*0010*/ 	.short	0x0008
        /*0012*/ 	.short	0x0040
        /*0014*/ 	.byte	0x00, 0xf0, 0x21, 0x00


	//----- nvinfo : EIATTR_KPARAM_INFO
	.align		4
.L_2317:
        /*0018*/ 	.byte	0x04, 0x17
        /*001a*/ 	.short	(.L_2319 - .L_2318)
.L_2318:
        /*001c*/ 	.word	0x00000000
        /*0020*/ 	.short	0x0007
        /*0022*/ 	.short	0x0038
        /*0024*/ 	.byte	0x00, 0xf0, 0x21, 0x00


	//----- nvinfo : EIATTR_KPARAM_INFO
	.align		4
.L_2319:
        /*0028*/ 	.byte	0x04, 0x17
        /*002a*/ 	.short	(.L_2321 - .L_2320)
.L_2320:
        /*002c*/ 	.word	0x00000000
        /*0030*/ 	.short	0x0006
        /*0032*/ 	.short	0x0030
        /*0034*/ 	.byte	0x00, 0xf0, 0x21, 0x00


	//----- nvinfo : EIATTR_KPARAM_INFO
	.align		4
.L_2321:
        /*0038*/ 	.byte	0x04, 0x17
        /*003a*/ 	.short	(.L_2323 - .L_2322)
.L_2322:
        /*003c*/ 	.word	0x00000000
        /*0040*/ 	.short	0x0005
        /*0042*/ 	.short	0x0028
        /*0044*/ 	.byte	0x00, 0xf0, 0x21, 0x00


	//----- nvinfo : EIATTR_KPARAM_INFO
	.align		4
.L_2323:
        /*0048*/ 	.byte	0x04, 0x17
        /*004a*/ 	.short	(.L_2325 - .L_2324)
.L_2324:
        /*004c*/ 	.word	0x00000000
        /*0050*/ 	.short	0x0004
        /*0052*/ 	.short	0x0020
        /*0054*/ 	.byte	0x00, 0xf0, 0x11, 0x00


	//----- nvinfo : EIATTR_KPARAM_INFO
	.align		4
.L_2325:
        /*0058*/ 	.byte	0x04, 0x17
        /*005a*/ 	.short	(.L_2327 - .L_2326)
.L_2326:
        /*005c*/ 	.word	0x00000000
        /*0060*/ 	.short	0x0003
        /*0062*/ 	.short	0x0018
        /*0064*/ 	.byte	0x00, 0xf0, 0x21, 0x00


	//----- nvinfo : EIATTR_KPARAM_INFO
	.align		4
.L_2327:
        /*0068*/ 	.byte	0x04, 0x17
        /*006a*/ 	.short	(.L_2329 - .L_2328)
.L_2328:
        /*006c*/ 	.word	0x00000000
        /*0070*/ 	.short	0x0002
        /*0072*/ 	.short	0x0010
        /*0074*/ 	.byte	0x00, 0xf0, 0x21, 0x00


	//----- nvinfo : EIATTR_KPARAM_INFO
	.align		4
.L_2329:
        /*0078*/ 	.byte	0x04, 0x17
        /*007a*/ 	.short	(.L_2331 - .L_2330)
.L_2330:
        /*007c*/ 	.word	0x00000000
        /*0080*/ 	.short	0x0001
        /*0082*/ 	.short	0x0008
        /*0084*/ 	.byte	0x00, 0xf0, 0x21, 0x00


	//----- nvinfo : EIATTR_KPARAM_INFO
	.align		4
.L_2331:
        /*0088*/ 	.byte	0x04, 0x17
        /*008a*/ 	.short	(.L_2333 - .L_2332)
.L_2332:
        /*008c*/ 	.word	0x00000000
        /*0090*/ 	.short	0x0000
        /*0092*/ 	.short	0x0000
        /*0094*/ 	.byte	0x00, 0xf0, 0x21, 0x00


	//----- nvinfo : EIATTR_SPARSE_MMA_MASK
	.align		4
.L_2333:
        /*0098*/ 	.byte	0x03, 0x50
        /*009a*/ 	.short	0x0000


	//----- nvinfo : EIATTR_MAXREG_COUNT
	.align		4
        /*009c*/ 	.byte	0x03, 0x1b
        /*009e*/ 	.short	0x00a8


	//----- nvinfo : EIATTR_NUM_BARRIERS
	.align		4
        /*00a0*/ 	.byte	0x02, 0x4c
        /*00a2*/ 	.byte	0x01
	.zero		1


	//----- nvinfo : EIATTR_ANNOTATIONS
	.align		4
        /*00a4*/ 	.byte	0x04, 0x55
        /*00a6*/ 	.short	(.L_2335 - .L_2334)


	//   ....[0]....
.L_2334:
        /* <DEDUP_REMOVED lines=88> */


	//----- nvinfo : EIATTR_MERCURY_ISA_VERSION
	.align		4
.L_2335:
        /*0618*/ 	.byte	0x03, 0x5f
        /*061a*/ 	.short	0x0101


	//----- nvinfo : EIATTR_COOP_GROUP_MASK_REGIDS
	.align		4
        /*061c*/ 	.byte	0x04, 0x29
        /*061e*/ 	.short	(.L_2337 - .L_2336)


	//   ....[0]....
.L_2336:
        /*0620*/ 	.word	0xffffffff


	//   ....[1]....
        /*0624*/ 	.word	0xffffffff


	//   ....[2]....
        /*0628*/ 	.word	0xffffffff


	//   ....[3]....
        /*062c*/ 	.word	0xffffffff


	//   ....[4]....
        /*0630*/ 	.word	0xffffffff


	//   ....[5]....
        /*0634*/ 	.word	0xffffffff


	//   ....[6]....
        /*0638*/ 	.word	0xffffffff


	//   ....[7]....
        /*063c*/ 	.word	0xffffffff


	//   ....[8]....
        /*0640*/ 	.word	0xffffffff


	//   ....[9]....
        /*0644*/ 	.word	0xffffffff


	//----- nvinfo : EIATTR_COOP_GROUP_INSTR_OFFSETS
	.align		4
.L_2337:
        /*0648*/ 	.byte	0x04, 0x28
        /*064a*/ 	.short	(.L_2339 - .L_2338)


	//   ....[0]....
.L_2338:
        /*064c*/ 	.word	0x000035a0


	//   ....[1]....
        /*0650*/ 	.word	0x000035b0


	//   ....[2]....
        /*0654*/ 	.word	0x000035f0


	//   ....[3]....
        /*0658*/ 	.word	0x00003610


	//   ....[4]....
        /*065c*/ 	.word	0x00003930


	//   ....[5]....
        /*0660*/ 	.word	0x00003940


	//   ....[6]....
        /*0664*/ 	.word	0x00003960


	//   ....[7]....
        /*0668*/ 	.word	0x00003980


	//   ....[8]....
        /*066c*/ 	.word	0x000039a0


	//   ....[9]....
        /*0670*/ 	.word	0x000039d0


	//----- nvinfo : EIATTR_EXIT_INSTR_OFFSETS
	.align		4
.L_2339:
        /*0674*/ 	.byte	0x04, 0x1c
        /*0676*/ 	.short	(.L_2341 - .L_2340)


	//   ....[0]....
.L_2340:
        /*0678*/ 	.word	0x00000090


	//   ....[1]....
        /*067c*/ 	.word	0x00009eb0


	//----- nvinfo : EIATTR_MAX_THREADS
	.align		4
.L_2341:
        /*0680*/ 	.byte	0x04, 0x05
        /*0682*/ 	.short	(.L_2343 - .L_2342)
.L_2342:
        /*0684*/ 	.word	0x00000140
        /*0688*/ 	.word	0x00000001
        /*068c*/ 	.word	0x00000001


	//----- nvinfo : EIATTR_CRS_STACK_SIZE
	.align		4
.L_2343:
        /*0690*/ 	.byte	0x04, 0x1e
        /*0692*/ 	.short	(.L_2345 - .L_2344)
.L_2344:
        /*0694*/ 	.word	0x00000000


	//----- nvinfo : EIATTR_CBANK_PARAM_SIZE
	.align		4
.L_2345:
        /*0698*/ 	.byte	0x03, 0x19
        /*069a*/ 	.short	0x0048


	//----- nvinfo : EIATTR_PARAM_CBANK
	.align		4
        /*069c*/ 	.byte	0x04, 0x0a
        /*069e*/ 	.short	(.L_2347 - .L_2346)
	.align		4
.L_2346:
        /*06a0*/ 	.word	index@(.nv.constant0._ZN13group_norm_v214gn_cuda_kernelI6__halfLi320ELi1ELi16ELi80ELi1024ELb1ELi128ELi320ELi320ELi4ELb1ELi18ELb0ELb0ENS_16CompileConditionILi900EEEEEvPT_PKS4_S7_S7_flPfS8_Pj)
        /*06a4*/ 	.short	0x0210
        /*06a6*/ 	.short	0x0048


	//----- nvinfo : EIATTR_SW_WAR
	.align		4
.L_2347:
        /*06a8*/ 	.byte	0x04, 0x36
        /*06aa*/ 	.short	(.L_2349 - .L_2348)
.L_2348:
        /*06ac*/ 	.word	0x00000008
.L_2349:


//--------------------- .nv.info._ZN13group_norm_v214gn_cuda_kernelI6__halfLi320ELi2ELi16ELi80ELi1024ELb1ELi64ELi320ELi320ELi4ELb1ELi18ELb0ELb0ENS_16CompileConditionILi900EEEEEvPT_PKS4_S7_S7_flPfS8_Pj --------------------------
	.section	.nv.info._ZN13group_norm_v214gn_cuda_kernelI6__halfLi320ELi2ELi16ELi80ELi1024ELb1ELi64ELi320ELi320ELi4ELb1ELi18ELb0ELb0ENS_16CompileConditionILi900EEEEEvPT_PKS4_S7_S7_flPfS8_Pj,"",@"SHT_CUDA_INFO"
	.sectionflags	@""
	.align	4


	//----- nvinfo : EIATTR_CUDA_API_VERSION
	.align		4
        /*0000*/ 	.byte	0x04, 0x37
        /*0002*/ 	.short	(.L_2351 - .L_2350)
.L_2350:
        /*0004*/ 	.word	0x00000082


	//----- nvinfo : EIATTR_KPARAM_INFO
	.align		4
.L_2351:
        /*0008*/ 	.byte	0x04, 0x17
        /*000a*/ 	.short	(.L_2353 - .L_2352)
.L_2352:
        /*000c*/ 	.word	0x00000000
        /*0010*/ 	.short	0x0008
        /*0012*/ 	.short	0x0040
        /*0014*/ 	.byte	0x00, 0xf0, 0x21, 0x00


	//----- nvinfo : EIATTR_KPARAM_INFO
	.align		4
.L_2353:
        /*0018*/ 	.byte	0x04, 0x17
        /*001a*/ 	.short	(.L_2355 - .L_2354)
.L_2354:
        /*001c*/ 	.word	0x00000000
        /*0020*/ 	.short	0x0007
        /*0022*/ 	.short	0x0038
        /*0024*/ 	.byte	0x00, 0xf0, 0x21, 0x00


	//----- nvinfo : EIATTR_KPARAM_INFO
	.align		4
.L_2355:
        /*0028*/ 	.byte	0x04, 0x17
        /*002a*/ 	.short	(.L_2357 - .L_2356)
.L_2356:
        /*002c*/ 	.word	0x00000000
        /*0030*/ 	.short	0x0006
        /*0032*/ 	.short	0x0030
        /*0034*/ 	.byte	0x00, 0xf0, 0x21, 0x00


	//----- nvinfo : EIATTR_KPARAM_INFO
	.align		4
.L_2357:
        /*0038*/ 	.byte	0x04, 0x17
        /*003a*/ 	.short	(.L_2359 - .L_2358)
.L_2358:
        /*003c*/ 	.word	0x00000000
        /*0040*/ 	.short	0x0005
        /*0042*/ 	.short	0x0028
        /*0044*/ 	.byte	0x00, 0xf0, 0x21, 0x00


	//----- nvinfo : EIATTR_KPARAM_INFO
	.align		4
.L_2359:
        /*0048*/ 	.byte	0x04, 0x17
        /*004a*/ 	.short	(.L_2361 - .L_2360)
.L_2360:
        /*004c*/ 	.word	0x00000000
        /*0050*/ 	.short	0x0004
        /*0052*/ 	.short	0x0020
        /*0054*/ 	.byte	0x00, 0xf0, 0x11, 0x00


	//----- nvinfo : EIATTR_KPARAM_INFO
	.align		4
.L_2361:
        /*0058*/ 	.byte	0x04, 0x17
        /*005a*/ 	.short	(.L_2363 - .L_2362)
.L_2362:
        /*005c*/ 	.word	0x00000000
        /*0060*/ 	.short	0x0003
        /*0062*/ 	.short	0x0018
        /*0064*/ 	.byte	0x00, 0xf0, 0x21, 0x00


	//----- nvinfo : EIATTR_KPARAM_INFO
	.align		4
.L_2363:
        /*0068*/ 	.byte	0x04, 0x17
        /*006a*/ 	.short	(.L_2365 - .L_2364)
.L_2364:
        /*006c*/ 	.word	0x00000000
        /*0070*/ 	.short	0x0002
        /*0072*/ 	.short	0x0010
        /*0074*/ 	.byte	0x00, 0xf0, 0x21, 0x00


	//----- nvinfo : EIATTR_KPARAM_INFO
	.align		4
.L_2365:
        /*0078*/ 	.byte	0x04, 0x17
        /*007a*/ 	.short	(.L_2367 - .L_2366)
.L_2366:
        /*007c*/ 	.word	0x00000000
        /*0080*/ 	.short	0x0001
        /*0082*/ 	.short	0x0008
        /*0084*/ 	.byte	0x00, 0xf0, 0x21, 0x00


	//----- nvinfo : EIATTR_KPARAM_INFO
	.align		4
.L_2367:
        /*0088*/ 	.byte	0x04, 0x17
        /*008a*/ 	.short	(.L_2369 - .L_2368)
.L_2368:
        /*008c*/ 	.word	0x00000000
        /*0090*/ 	.short	0x0000
        /*0092*/ 	.short	0x0000
        /*0094*/ 	.byte	0x00, 0xf0, 0x21, 0x00


	//----- nvinfo : EIATTR_SPARSE_MMA_MASK
	.align		4
.L_2369:
        /*0098*/ 	.byte	0x03, 0x50
        /*009a*/ 	.short	0x0000


	//----- nvinfo : EIATTR_MAXREG_COUNT
	.align		4
        /*009c*/ 	.byte	0x03, 0x1b
        /*009e*/ 	.short	0x0060


	//----- nvinfo : EIATTR_NUM_BARRIERS
	.align		4
        /*00a0*/ 	.byte	0x02, 0x4c
        /*00a2*/ 	.byte	0x01
	.zero		1


	//----- nvinfo : EIATTR_ANNOTATIONS
	.align		4
        /*00a4*/ 	.byte	0x04, 0x55
        /*00a6*/ 	.short	(.L_2371 - .L_2370)


	//   ....[0]....
.L_2370:
        /* <DEDUP_REMOVED lines=25> */


	//----- nvinfo : EIATTR_MERCURY_ISA_VERSION
	.align		4
.L_2371:
        /*0228*/ 	.byte	0x03, 0x5f
        /*022a*/ 	.short	0x0101


	//----- nvinfo : EIATTR_COOP_GROUP_MASK_REGIDS
	.align		4
        /*022c*/ 	.byte	0x04, 0x29
        /*022e*/ 	.short	(.L_2373 - .L_2372)


	//   ....[0]....
.L_2372:
        /*0230*/ 	.word	0xffffffff


	//   ....[1]....
        /*0234*/ 	.word	0xffffffff


	//   ....[2]....
        /*0238*/ 	.word	0xffffffff


	//   ....[3]....
        /*023c*/ 	.word	0xffffffff


	//   ....[4]....
        /*0240*/ 	.word	0xffffffff


	//   ....[5]....
        /*0244*/ 	.word	0xffffffff


	//   ....[6]....
        /*0248*/ 	.word	0xffffffff


	//   ....[7]....
        /*024c*/ 	.word	0xffffffff


	//   ....[8]....
        /*0250*/ 	.word	0xffffffff


	//   ....[9]....
        /*0254*/ 	.word	0xffffffff


	//   ....[10]....
        /*0258*/ 	.word	0xffffffff


	//   ....[11]....
        /*025c*/ 	.word	0xffffffff


	//----- nvinfo : EIATTR_COOP_GROUP_INSTR_OFFSETS
	.align		4
.L_2373:
        /*0260*/ 	.byte	0x04, 0x28
        /*0262*/ 	.short	(.L_2375 - .L_2374)


	//   ....[0]....
.L_2374:
        /*0264*/ 	.word	0x000021c0


	//   ....[1]....
        /*0268*/ 	.word	0x000021e0


	//   ....[2]....
        /*026c*/ 	.word	0x00002230


	//   ....[3]....
        /*0270*/ 	.word	0x00002240


	//   ....[4]....
        /*0274*/ 	.word	0x00002620


	//   ....[5]....
        /*0278*/ 	.word	0x00002640


	//   ....[6]....
        /*027c*/ 	.word	0x00002660


	//   ....[7]....
        /*0280*/ 	.word	0x00002680


	//   ....[8]....
        /*0284*/ 	.word	0x000026a0


	//   ....[9]....
        /*0288*/ 	.word	0x000026c0


	//   ....[10]....
        /*028c*/ 	.word	0x000026e0


	//   ....[11]....
        /*0290*/ 	.word	0x00002700


	//----- nvinfo : EIATTR_EXIT_INSTR_OFFSETS
	.align		4
.L_2375:
        /*0294*/ 	.byte	0x04, 0x1c
        /*0296*/ 	.short	(.L_2377 - .L_2376)


	//   ....[0]....
.L_2376:
        /*0298*/ 	.word	0x00000090


	//   ....[1]....
        /*029c*/ 	.word	0x00005a40


	//----- nvinfo : EIATTR_MAX_THREADS
	.align		4
.L_2377:
        /*02a0*/ 	.byte	0x04, 0x05
        /*02a2*/ 	.short	(.L_2379 - .L_2378)
.L_2378:
        /*02a4*/ 	.word	0x00000140
        /*02a8*/ 	.word	0x00000001
        /*02ac*/ 	.word	0x00000001


	//----- nvinfo : EIATTR_CRS_STACK_SIZE
	.align		4
.L_2379:
        /*02b0*/ 	.byte	0x04, 0x1e
        /*02b2*/ 	.short	(.L_2381 - .L_2380)
.L_2380:
        /*02b4*/ 	.word	0x00000000


	//----- nvinfo : EIATTR_CBANK_PARAM_SIZE
	.align		4
.L_2381:
        /*02b8*/ 	.byte	0x03, 0x19
        /*02ba*/ 	.short	0x0048


	//----- nvinfo : EIATTR_PARAM_CBANK
	.align		4
        /*02bc*/ 	.byte	0x04, 0x0a
        /*02be*/ 	.short	(.L_2383 - .L_2382)
	.align		4
.L_2382:
        /*02c0*/ 	.word	index@(.nv.constant0._ZN13group_norm_v214gn_cuda_kernelI6__halfLi320ELi2ELi16ELi80ELi1024ELb1ELi64ELi320ELi320ELi4ELb1ELi18ELb0ELb0ENS_16CompileConditionILi900EEEEEvPT_PKS4_S7_S7_flPfS8_Pj)
        /*02c4*/ 	.short	0x0210
        /*02c6*/ 	.short	0x0048


	//----- nvinfo : EIATTR_SW_WAR
	.align		4
.L_2383:
        /*02c8*/ 	.byte	0x04, 0x36
        /*02ca*/ 	.short	(.L_2385 - .L_2384)
.L_2384:
        /*02cc*/ 	.word	0x00000008
.L_2385:


//--------------------- .nv.info._ZN13group_norm_v214gn_cuda_kernelI6__halfLi320ELi3ELi16ELi80ELi1024ELb1ELi64ELi320ELi320ELi4ELb1ELi21ELb0ELb0ENS_16CompileConditionILi900EEEEEvPT_PKS4_S7_S7_flPfS8_Pj --------------------------
	.section	.nv.info._ZN13group_norm_v214gn_cuda_kernelI6__halfLi320ELi3ELi16ELi80ELi1024ELb1ELi64ELi320ELi320ELi4ELb1ELi21ELb0ELb0ENS_16CompileConditionILi900EEEEEvPT_PKS4_S7_S7_flPfS8_Pj,"",@"SHT_CUDA_INFO"
	.sectionflags	@""
	.align	4


	//----- nvinfo : EIATTR_CUDA_API_VERSION
	.align		4
        /*0000*/ 	.byte	0x04, 0x37
        /*0002*/ 	.short	(.L_2387 - .L_2386)
.L_2386:
        /*0004*/ 	.word	0x00000082


	//----- nvinfo : EIATTR_KPARAM_INFO
	.align		4
.L_2387:
        /*0008*/ 	.byte	0x04, 0x17
        /*000a*/ 	.short	(.L_2389 - .L_2388)
.L_2388:
        /*000c*/ 	.word	0x00000000
        /*0010*/ 	.short	0x0008
        /*0012*/ 	.short	0x0040
        /*0014*/ 	.byte	0x00, 0xf0, 0x21, 0x00


	//----- nvinfo : EIATTR_KPARAM_INFO
	.align		4
.L_2389:
        /*0018*/ 	.byte	0x04, 0x17
        /*001a*/ 	.short	(.L_2391 - .L_2390)
.L_2390:
        /*001c*/ 	.word	0x00000000
        /*0020*/ 	.short	0x0007
        /*0022*/ 	.short	0x0038
        /*0024*/ 	.byte	0x00, 0xf0, 0x21, 0x00


	//----- nvinfo : EIATTR_KPARAM_INFO
	.align		4
.L_2391:
        /*0028*/ 	.byte	0x04, 0x17
        /*002a*/ 	.short	(.L_2393 - .L_2392)
.L_2392:
        /*002c*/ 	.word	0x00000000
        /*0030*/ 	.short	0x0006
        /*0032*/ 	.short	0x0030
        /*0034*/ 	.byte	0x00, 0xf0, 0x21, 0x00


	//----- nvinfo : EIATTR_KPARAM_INFO
	.align		4
.L_2393:
        /*0038*/ 	.byte	0x04, 0x17
        /*003a*/ 	.short	(.L_2395 - .L_2394)
.L_2394:
        /*003c*/ 	.word	0x00000000
        /*0040*/ 	.short	0x0005
        /*0042*/ 	.short	0x0028
        /*0044*/ 	.byte	0x00, 0xf0, 0x21, 0x00


	//----- nvinfo : EIATTR_KPARAM_INFO
	.align		4
.L_2395:
        /*0048*/ 	.byte	0x04, 0x17
        /*004a*/ 	.short	(.L_2397 - .L_2396)
.L_2396:
        /*004c*/ 	.word	0x00000000
        /*0050*/ 	.short	0x0004
        /*0052*/ 	.short	0x0020
        /*0054*/ 	.byte	0x00, 0xf0, 0x11, 0x00


	//----- nvinfo : EIATTR_KPARAM_INFO
	.align		4
.L_2397:
        /*0058*/ 	.byte	0x04, 0x17
        /*005a*/ 	.short	(.L_2399 - .L_2398)
.L_2398:
        /*005c*/ 	.word	0x00000000
        /*0060*/ 	.short	0x0003
        /*0062*/ 	.short	0x0018
        /*0064*/ 	.byte	0x00, 0xf0, 0x21, 0x00


	//----- nvinfo : EIATTR_KPARAM_INFO
	.align		4
.L_2399:
        /*0068*/ 	.byte	0x04, 0x17
        /*006a*/ 	.short	(.L_2401 - .L_2400)
.L_2400:
        /*006c*/ 	.word	0x00000000
        /*0070*/ 	.short	0x0002
        /*0072*/ 	.short	0x0010
        /*0074*/ 	.byte	0x00, 0xf0, 0x21, 0x00


	//----- nvinfo : EIATTR_KPARAM_INFO
	.align		4
.L_2401:
        /*0078*/ 	.byte	0x04, 0x17
        /*007a*/ 	.short	(.L_2403 - .L_2402)
.L_2402:
        /*007c*/ 	.word	0x00000000
        /*0080*/ 	.short	0x0001
        /*0082*/ 	.short	0x0008
        /*0084*/ 	.byte	0x00, 0xf0, 0x21, 0x00


	//----- nvinfo : EIATTR_KPARAM_INFO
	.align		4
.L_2403:
        /*0088*/ 	.byte	0x04, 0x17
        /*008a*/ 	.short	(.L_2405 - .L_2404)
.L_2404:
        /*008c*/ 	.word	0x00000000
        /*0090*/ 	.short	0x0000
        /*0092*/ 	.short	0x0000
        /*0094*/ 	.byte	0x00, 0xf0, 0x21, 0x00


	//----- nvinfo : EIATTR_SPARSE_MMA_MASK
	.align		4
.L_2405:
        /*0098*/ 	.byte	0x03, 0x50
        /*009a*/ 	.short	0x0000


	//----- nvinfo : EIATTR_MAXREG_COUNT
	.align		4
        /*009c*/ 	.byte	0x03, 0x1b
        /*009e*/ 	.short	0x0040


	//----- nvinfo : EIATTR_NUM_BARRIERS
	.align		4
        /*00a0*/ 	.byte	0x02, 0x4c
        /*00a2*/ 	.byte	0x01
	.zero		1


	//----- nvinfo : EIATTR_ANNOTATIONS
	.align		4
        /*00a4*/ 	.byte	0x04, 0x55
        /*00a6*/ 	.short	(.L_2407 - .L_2406)


	//   ....[0]....
.L_2406:
        /* <DEDUP_REMOVED lines=114> */


	//----- nvinfo : EIATTR_MERCURY_ISA_VERSION
	.align		4
.L_2407:
        /*07b8*/ 	.byte	0x03, 0x5f
        /*07ba*/ 	.short	0x0101


	//----- nvinfo : EIATTR_COOP_GROUP_MASK_REGIDS
	.align		4
        /*07bc*/ 	.byte	0x04, 0x29
        /*07be*/ 	.short	(.L_2409 - .L_2408)


	//   ....[0]....
.L_2408:
        /*07c0*/ 	.word	0xffffffff


	//   ....[1]....
        /*07c4*/ 	.word	0xffffffff


	//   ....[2]....
        /*07c8*/ 	.word	0xffffffff


	//   ....[3]....
        /*07cc*/ 	.word	0xffffffff


	//   ....[4]....
        /*07d0*/ 	.word	0xffffffff


	//   ....[5]....
        /*07d4*/ 	.word	0xffffffff


	//   ....[6]....
        /*07d8*/ 	.word	0xffffffff


	//   ....[7]....
        /*07dc*/ 	.word	0xffffffff


	//   ....[8]....
        /*07e0*/ 	.word	0xffffffff


	//   ....[9]....
        /*07e4*/ 	.word	0xffffffff


	//   ....[10]....
        /*07e8*/ 	.word	0xffffffff


	//   ....[11]....
        /*07ec*/ 	.word	0xffffffff


	//----- nvinfo : EIATTR_COOP_GROUP_INSTR_OFFSETS
	.align		4
.L_2409:
        /*07f0*/ 	.byte	0x04, 0x28
        /*07f2*/ 	.short	(.L_2411 - .L_2410)


	//   ....[0]....
.L_2410:
        /*07f4*/ 	.word	0x00002410


	//   ....[1]....
        /*07f8*/ 	.word	0x00002430


	//   ....[2]....
        /*07fc*/ 	.word	0x00002490


	//   ....[3]....
        /*0800*/ 	.word	0x000024a0


	//   ....[4]....
        /*0804*/ 	.word	0x00002860


	//   ....[5]....
        /*0808*/ 	.word	0x00002880


	//   ....[6]....
        /*080c*/ 	.word	0x000028a0


	//   ....[7]....
        /*0810*/ 	.word	0x000028c0


	//   ....[8]....
        /*0814*/ 	.word	0x000028e0


	//   ....[9]....
        /*0818*/ 	.word	0x00002900


	//   ....[10]....
        /*081c*/ 	.word	0x00002920


	//   ....[11]....
        /*0820*/ 	.word	0x00002940


	//----- nvinfo : EIATTR_EXIT_INSTR_OFFSETS
	.align		4
.L_2411:
        /*0824*/ 	.byte	0x04, 0x1c
        /*0826*/ 	.short	(.L_2413 - .L_2412)


	//   ....[0]....
.L_2412:
        /*0828*/ 	.word	0x00000090


	//   ....[1]....
        /*082c*/ 	.word	0x000064e0


	//----- nvinfo : EIATTR_MAX_THREADS
	.align		4
.L_2413:
        /*0830*/ 	.byte	0x04, 0x05
        /*0832*/ 	.short	(.L_2415 - .L_2414)
.L_2414:
        /*0834*/ 	.word	0x00000140
        /*0838*/ 	.word	0x00000001
        /*083c*/ 	.word	0x00000001


	//----- nvinfo : EIATTR_CRS_STACK_SIZE
	.align		4
.L_2415:
        /*0840*/ 	.byte	0x04, 0x1e
        /*0842*/ 	.short	(.L_2417 - .L_2416)
.L_2416:
        /*0844*/ 	.word	0x00000000


	//----- nvinfo : EIATTR_CBANK_PARAM_SIZE
	.align		4
.L_2417:
        /*0848*/ 	.byte	0x03, 0x19
        /*084a*/ 	.short	0x0048


	//----- nvinfo : EIATTR_PARAM_CBANK
	.align		4
        /*084c*/ 	.byte	0x04, 0x0a
        /*084e*/ 	.short	(.L_2419 - .L_2418)
	.align		4
.L_2418:
        /*0850*/ 	.word	index@(.nv.constant0._ZN13group_norm_v214gn_cuda_kernelI6__halfLi320ELi3ELi16ELi80ELi1024ELb1ELi64ELi320ELi320ELi4ELb1ELi21ELb0ELb0ENS_16CompileConditionILi900EEEEEvPT_PKS4_S7_S7_flPfS8_Pj)
        /*0854*/ 	.short	0x0210
        /*0856*/ 	.short	0x0048


	//----- nvinfo : EIATTR_SW_WAR
	.align		4
.L_2419:
        /*0858*/ 	.byte	0x04, 0x36
        /*085a*/ 	.short	(.L_2421 - .L_2420)
.L_2420:
        /*085c*/ 	.word	0x00000008
.L_2421:


//--------------------- .nv.info._ZN13group_norm_v214gn_cuda_kernelI6__halfLi320ELi3ELi16ELi80ELi1024ELb1ELi64ELi320ELi320ELi4ELb1ELi27ELb0ELb0ENS_16CompileConditionILi900EEEEEvPT_PKS4_S7_S7_flPfS8_Pj --------------------------
	.section	.nv.info._ZN13group_norm_v214gn_cuda_kernelI6__halfLi320ELi3ELi16ELi80ELi1024ELb1ELi64ELi320ELi320ELi4ELb1ELi27ELb0ELb0ENS_16CompileConditionILi900EEEEEvPT_PKS4_S7_S7_flPfS8_Pj,"",@"SHT_CUDA_INFO"
	.sectionflags	@""
	.align	4


	//----- nvinfo : EIATTR_CUDA_API_VERSION
	.align		4
        /*0000*/ 	.byte	0x04, 0x37
        /*0002*/ 	.short	(.L_2423 - .L_2422)
.L_2422:
        /*0004*/ 	.word	0x00000082


	//----- nvinfo : EIATTR_KPARAM_INFO
	.align		4
.L_2423:
        /*0008*/ 	.byte	0x04, 0x17
        /*000a*/ 	.short	(.L_2425 - .L_2424)
.L_2424:
        /*000c*/ 	.word	0x00000000
        /*0010*/ 	.short	0x0008
        /*0012*/ 	.short	0x0040
        /*0014*/ 	.byte	0x00, 0xf0, 0x21, 0x00


	//----- nvinfo : EIATTR_KPARAM_INFO
	.align		4
.L_2425:
        /*0018*/ 	.byte	0x04, 0x17
        /*001a*/ 	.short	(.L_2427 - .L_2426)
.L_2426:
        /*001c*/ 	.word	0x00000000
        /*0020*/ 	.short	0x0007
        /*0022*/ 	.short	0x0038
        /*0024*/ 	.byte	0x00, 0xf0, 0x21, 0x00


	//----- nvinfo : EIATTR_KPARAM_INFO
	.align		4
.L_2427:
        /*0028*/ 	.byte	0x04, 0x17
        /*002a*/ 	.short	(.L_2429 - .L_2428)
.L_2428:
        /*002c*/ 	.word	0x00000000
        /*0030*/ 	.short	0x0006
        /*0032*/ 	.short	0x0030
        /*0034*/ 	.byte	0x00, 0xf0, 0x21, 0x00


	//----- nvinfo : EIATTR_KPARAM_INFO
	.align		4
.L_2429:
        /*0038*/ 	.byte	0x04, 0x17
        /*003a*/ 	.short	(.L_2431 - .L_2430)
.L_2430:
        /*003c*/ 	.word	0x00000000
        /*0040*/ 	.short	0x0005
        /*0042*/ 	.short	0x0028
        /*0044*/ 	.byte	0x00, 0xf0, 0x21, 0x00


	//----- nvinfo : EIATTR_KPARAM_INFO
	.align		4
.L_2431:
        /*0048*/ 	.byte	0x04, 0x17
        /*004a*/ 	.short	(.L_2433 - .L_2432)
.L_2432:
        /*004c*/ 	.word	0x00000000
        /*0050*/ 	.short	0x0004
        /*0052*/ 	.short	0x0020
        /*0054*/ 	.byte	0x00, 0xf0, 0x11, 0x00


	//----- nvinfo : EIATTR_KPARAM_INFO
	.align		4
.L_2433:
        /*0058*/ 	.byte	0x04, 0x17
        /*005a*/ 	.short	(.L_2435 - .L_2434)
.L_2434:
        /*005c*/ 	.word	0x00000000
        /*0060*/ 	.short	0x0003
        /*0062*/ 	.short	0x0018
        /*0064*/ 	.byte	0x00, 0xf0, 0x21, 0x00


	//----- nvinfo : EIATTR_KPARAM_INFO
	.align		4
.L_2435:
        /*0068*/ 	.byte	0x04, 0x17
        /*006a*/ 	.short	(.L_2437 - .L_2436)
.L_2436:
        /*006c*/ 	.word	0x00000000
        /*0070*/ 	.short	0x0002
        /*0072*/ 	.short	0x0010
        /*0074*/ 	.byte	0x00, 0xf0, 0x21, 0x00


	//----- nvinfo : EIATTR_KPARAM_INFO
	.align		4
.L_2437:
        /*0078*/ 	.byte	0x04, 0x17
        /*007a*/ 	.short	(.L_2439 - .L_2438)
.L_2438:
        /*007c*/ 	.word	0x00000000
        /*0080*/ 	.short	0x0001
        /*0082*/ 	.short	0x0008
        /*0084*/ 	.byte	0x00, 0xf0, 0x21, 0x00


	//----- nvinfo : EIATTR_KPARAM_INFO
	.align		4
.L_2439:
        /*0088*/ 	.byte	0x04, 0x17
        /*008a*/ 	.short	(.L_2441 - .L_2440)
.L_2440:
        /*008c*/ 	.word	0x00000000
        /*0090*/ 	.short	0x0000
        /*0092*/ 	.short	0x0000
        /*0094*/ 	.byte	0x00, 0xf0, 0x21, 0x00


	//----- nvinfo : EIATTR_SPARSE_MMA_MASK
	.align		4
.L_2441:
        /*0098*/ 	.byte	0x03, 0x50
        /*009a*/ 	.short	0x0000


	//----- nvinfo : EIATTR_MAXREG_COUNT
	.align		4
        /*009c*/ 	.byte	0x03, 0x1b
        /*009e*/ 	.short	0x0040


	//----- nvinfo : EIATTR_NUM_BARRIERS
	.align		4
        /*00a0*/ 	.byte	0x02, 0x4c
        /*00a2*/ 	.byte	0x01
	.zero		1


	//----- nvinfo : EIATTR_ANNOTATIONS
	.align		4
        /*00a4*/ 	.byte	0x04, 0x55
        /*00a6*/ 	.short	(.L_2443 - .L_2442)


	//   ....[0]....
.L_2442:
        /* <DEDUP_REMOVED lines=114> */


	//----- nvinfo : EIATTR_MERCURY_ISA_VERSION
	.align		4
.L_2443:
        /*07b8*/ 	.byte	0x03, 0x5f
        /*07ba*/ 	.short	0x0101


	//----- nvinfo : EIATTR_COOP_GROUP_MASK_REGIDS
	.align		4
        /*07bc*/ 	.byte	0x04, 0x29
        /*07be*/ 	.short	(.L_2445 - .L_2444)


	//   ....[0]....
.L_2444:
        /*07c0*/ 	.word	0xffffffff


	//   ....[1]....
        /*07c4*/ 	.word	0xffffffff


	//   ....[2]....
        /*07c8*/ 	.word	0xffffffff


	//   ....[3]....
        /*07cc*/ 	.word	0xffffffff


	//   ....[4]....
        /*07d0*/ 	.word	0xffffffff


	//   ....[5]....
        /*07d4*/ 	.word	0xffffffff


	//   ....[6]....
        /*07d8*/ 	.word	0xffffffff


	//   ....[7]....
        /*07dc*/ 	.word	0xffffffff


	//   ....[8]....
        /*07e0*/ 	.word	0xffffffff


	//   ....[9]....
        /*07e4*/ 	.word	0xffffffff


	//   ....[10]....
        /*07e8*/ 	.word	0xffffffff


	//   ....[11]....
        /*07ec*/ 	.word	0xffffffff


	//----- nvinfo : EIATTR_COOP_GROUP_INSTR_OFFSETS
	.align		4
.L_2445:
        /*07f0*/ 	.byte	0x04, 0x28
        /*07f2*/ 	.short	(.L_2447 - .L_2446)


	//   ....[0]....
.L_2446:
        /*07f4*/ 	.word	0x00002410


	//   ....[1]....
        /*07f8*/ 	.word	0x00002430


	//   ....[2]....
        /*07fc*/ 	.word	0x00002490


	//   ....[3]....
        /*0800*/ 	.word	0x000024a0


	//   ....[4]....
        /*0804*/ 	.word	0x00002860


	//   ....[5]....
        /*0808*/ 	.word	0x00002880


	//   ....[6]....
        /*080c*/ 	.word	0x000028a0


	//   ....[7]....
        /*0810*/ 	.word	0x000028c0


	//   ....[8]....
        /*0814*/ 	.word	0x000028e0


	//   ....[9]....
        /*0818*/ 	.word	0x00002900


	//   ....[10]....
        /*081c*/ 	.word	0x00002920


	//   ....[11]....
        /*0820*/ 	.word	0x00002940


	//----- nvinfo : EIATTR_EXIT_INSTR_OFFSETS
	.align		4
.L_2447:
        /*0824*/ 	.byte	0x04, 0x1c
        /*0826*/ 	.short	(.L_2449 - .L_2448)


	//   ....[0]....
.L_2448:
        /*0828*/ 	.word	0x00000090


	//   ....[1]....
        /*082c*/ 	.word	0x000064e0


	//----- nvinfo : EIATTR_MAX_THREADS
	.align		4
.L_2449:
        /*0830*/ 	.byte	0x04, 0x05
        /*0832*/ 	.short	(.L_2451 - .L_2450)
.L_2450:
        /*0834*/ 	.word	0x00000140
        /*0838*/ 	.word	0x00000001
        /*083c*/ 	.word	0x00000001


	//----- nvinfo : EIATTR_CRS_STACK_SIZE
	.align		4
.L_2451:
        /*0840*/ 	.byte	0x04, 0x1e
        /*0842*/ 	.short	(.L_2453 - .L_2452)
.L_2452:
        /*0844*/ 	.word	0x00000000


	//----- nvinfo : EIATTR_CBANK_PARAM_SIZE
	.align		4
.L_2453:
        /*0848*/ 	.byte	0x03, 0x19
        /*084a*/ 	.short	0x0048


	//----- nvinfo : EIATTR_PARAM_CBANK
	.align		4
        /*084c*/ 	.byte	0x04, 0x0a
        /*084e*/ 	.short	(.L_2455 - .L_2454)
	.align		4
.L_2454:
        /*0850*/ 	.word	index@(.nv.constant0._ZN13group_norm_v214gn_cuda_kernelI6__halfLi320ELi3ELi16ELi80ELi1024ELb1ELi64ELi320ELi320ELi4ELb1ELi27ELb0ELb0ENS_16CompileConditionILi900EEEEEvPT_PKS4_S7_S7_flPfS8_Pj)
        /*0854*/ 	.short	0x0210
        /*0856*/ 	.short	0x0048


	//----- nvinfo : EIATTR_SW_WAR
	.align		4
.L_2455:
        /*0858*/ 	.byte	0x04, 0x36
        /*085a*/ 	.short	(.L_2457 - .L_2456)
.L_2456:
        /*085c*/ 	.word	0x00000008
.L_2457:


//--------------------- .nv.callgraph             --------------------------
	.section	.nv.callgraph,"",@"SHT_CUDA_CALLGRAPH"
	.align	4
	.sectionentsize	8
	.align		4
        /*0000*/ 	.word	0x00000000
	.align		4
        /*0004*/ 	.word	0xffffffff
	.align		4
        /*0008*/ 	.word	0x00000000
	.align		4
        /*000c*/ 	.word	0xfffffffe
	.align		4
        /*0010*/ 	.word	0x00000000
	.align		4
        /*0014*/ 	.word	0xfffffffd
	.align		4
        /*0018*/ 	.word	0x00000000
	.align		4
        /*001c*/ 	.word	0xfffffffc


//--------------------- .text._ZN13group_norm_v218gn_bwd_cuda_kernelI13__nv_bfloat16Li320ELi3ELi32ELi40ELi1024ELb0ELb1ELi16ELi320ELi320ELi4ELb1ELi5ELb0ELb0ELNS_15WgradSyncMethodE2ENS_16CompileConditionILi900EEEEEvPT_S6_S6_PKS5_S8_S8_S8_PKfflPfPj --------------------------
	.section	.text._ZN13group_norm_v218gn_bwd_cuda_kernelI13__nv_bfloat16Li320ELi3ELi32ELi40ELi1024ELb0ELb1ELi16ELi320ELi320ELi4ELb1ELi5ELb0ELb0ELNS_15WgradSyncMethodE2ENS_16CompileConditionILi900EEEEEvPT_S6_S6_PKS5_S8_S8_S8_PKfflPfPj,"ax",@progbits
	.align	128
        .global         _ZN13group_norm_v218gn_bwd_cuda_kernelI13__nv_bfloat16Li320ELi3ELi32ELi40ELi1024ELb0ELb1ELi16ELi320ELi320ELi4ELb1ELi5ELb0ELb0ELNS_15WgradSyncMethodE2ENS_16CompileConditionILi900EEEEEvPT_S6_S6_PKS5_S8_S8_S8_PKfflPfPj
        .type           _ZN13group_norm_v218gn_bwd_cuda_kernelI13__nv_bfloat16Li320ELi3ELi32ELi40ELi1024ELb0ELb1ELi16ELi320ELi320ELi4ELb1ELi5ELb0ELb0ELNS_15WgradSyncMethodE2ENS_16CompileConditionILi900EEEEEvPT_S6_S6_PKS5_S8_S8_S8_PKfflPfPj,@function
        .size           _ZN13group_norm_v218gn_bwd_cuda_kernelI13__nv_bfloat16Li320ELi3ELi32ELi40ELi1024ELb0ELb1ELi16ELi320ELi320ELi4ELb1ELi5ELb0ELb0ELNS_15WgradSyncMethodE2ENS_16CompileConditionILi900EEEEEvPT_S6_S6_PKS5_S8_S8_S8_PKfflPfPj,(.L_x_2628 - _ZN13group_norm_v218gn_bwd_cuda_kernelI13__nv_bfloat16Li320ELi3ELi32ELi40ELi1024ELb0ELb1ELi16ELi320ELi320ELi4ELb1ELi5ELb0ELb0ELNS_15WgradSyncMethodE2ENS_16CompileConditionILi900EEEEEvPT_S6_S6_PKS5_S8_S8_S8_PKfflPfPj)
        .other          _ZN13group_norm_v218gn_bwd_cuda_kernelI13__nv_bfloat16Li320ELi3ELi32ELi40ELi1024ELb0ELb1ELi16ELi320ELi320ELi4ELb1ELi5ELb0ELb0ELNS_15WgradSyncMethodE2ENS_16CompileConditionILi900EEEEEvPT_S6_S6_PKS5_S8_S8_S8_PKfflPfPj,@"STO_CUDA_ENTRY STV_DEFAULT"
_ZN13group_norm_v218gn_bwd_cuda_kernelI13__nv_bfloat16Li320ELi3ELi32ELi40ELi1024ELb0ELb1ELi16ELi320ELi320ELi4ELb1ELi5ELb0ELb0ELNS_15WgradSyncMethodE2ENS_16CompileConditionILi900EEEEEvPT_S6_S6_PKS5_S8_S8_S8_PKfflPfPj:
.text._ZN13group_norm_v218gn_bwd_cuda_kernelI13__nv_bfloat16Li320ELi3ELi32ELi40ELi1024ELb0ELb1ELi16ELi320ELi320ELi4ELb1ELi5ELb0ELb0ELNS_15WgradSyncMethodE2ENS_16CompileConditionILi900EEEEEvPT_S6_S6_PKS5_S8_S8_S8_PKfflPfPj:
[----:B------:R-:W-:Y:S08]  /*0000*/  LDC R1, c[0x0][0x28] ;  /* 0x00000a00ff017b82 */ /* 0x000ff00000000800 */
[----:B------:R-:W0:Y:S01]  /*0010*/  S2UR UR6, SR_CTAID.Y ;  /* 0x00000000000679c3 */ /* 0x000e220000002600 */
[----:B------:R-:W-:Y:S01]  /*0020*/  ULDC.64 UR4, c[0x0][0x258] ;  /* 0x0000960000047ab9 */ /* 0x000fe20000000a00 */
[----:B------:R-:W-:Y:S01]  /*0030*/  ULDC.64 UR14, c[0x0][0x208] ;  /* 0x00008200000e7ab9 */ /* 0x000fe20000000a00 */
[----:B------:R-:W-:-:S02]  /*0040*/  USHF.L.U32 UR20, UR4, 0x2, URZ ;  /* 0x0000000204147899 */ /* 0x000fc4000800063f */
[----:B------:R-:W-:-:S03]  /*0050*/  USHF.L.U64.HI UR7, UR4, 0x2, UR5 ;  /* 0x0000000204077899 */ /* 0x000fc60008010205 */
[----:B------:R-:W1:Y:S01]  /*0060*/  S2UR UR21, SR_CTAID.X ;  /* 0x00000000001579c3 */ /* 0x000e620000002500 */
[----:B------:R-:W-:Y:S01]  /*0070*/  UMOV UR4, URZ ;  /* 0x0000003f00047c82 */ /* 0x000fe20008000000 */
[----:B0-----:R-:W-:Y:S02]  /*0080*/  UISETP.GT.U32.AND UP0, UPT, UR20, UR6, UPT ;  /* 0x000000061400728c */ /* 0x001fe4000bf04070 */
[----:B------:R-:W-:Y:S02]  /*0090*/  UMOV UR8, UR6 ;  /* 0x0000000600087c82 */ /* 0x000fe40008000000 */
[----:B------:R-:W-:-:S06]  /*00a0*/  UISETP.GT.AND.EX UP0, UPT, UR7, URZ, UPT, UP0 ;  /* 0x0000003f0700728c */ /* 0x000fcc000bf04300 */
[----:B------:R-:W-:-:S13]  /*00b0*/  PLOP3.LUT P0, PT, PT, PT, UP0, 0x80, 0x0 ;  /* 0x000000000000781c */ /* 0x000fda0003f0f008 */
[----:B-1----:R-:W-:Y:S05]  /*00c0*/  @P0 BRA `(.L_x_0) ;  /* 0x0000000000680947 */ /* 0x002fea0003800000 */
[----:B------:R-:W0:Y:S01]  /*00d0*/  S2R R0, SR_TID.X ;  /* 0x0000000000007919 */ /* 0x000e220000002100 */
[----:B------:R-:W-:Y:S01]  /*00e0*/  BAR.SYNC.DEFER_BLOCKING 0x0 ;  /* 0x0000000000007b1d */ /* 0x000fe20000010000 */
[----:B0-----:R-:W-:-:S13]  /*00f0*/  ISETP.NE.AND P0, PT, R0, RZ, PT ;  /* 0x000000ff0000720c */ /* 0x001fda0003f05270 */
[----:B------:R-:W-:Y:S05]  /*0100*/  @P0 BRA `(.L_x_1) ;  /* 0x00000000004c0947 */ /* 0x000fea0003800000 */
[----:B------:R-:W-:Y:S01]  /*0110*/  ULDC.64 UR10, c[0x0][0x268] ;  /* 0x00009a00000a7ab9 */ /* 0x000fe20000000a00 */
[----:B------:R-:W-:Y:S01]  /*0120*/  IADD3 R0, RZ, -UR8, RZ ;  /* 0x80000008ff007c10 */ /* 0x000fe2000fffe0ff */
[----:B------:R-:W-:Y:S01]  /*0130*/  UIADD3 UR5, UP0, UR10, 0x14, URZ ;  /* 0x000000140a057890 */ /* 0x000fe2000ff1e03f */
[----:B------:R-:W-:Y:S02]  /*0140*/  IMAD.MOV.U32 R5, RZ, RZ, 0x7ffffec1 ;  /* 0x7ffffec1ff057424 */ /* 0x000fe400078e00ff */
[----:B------:R-:W-:Y:S01]  /*0150*/  ISETP.NE.AND P0, PT, R0, UR21, PT ;  /* 0x0000001500007c0c */ /* 0x000fe2000bf05270 */
[----:B------:R-:W-:Y:S02]  /*0160*/  UIADD3.X UR9, URZ, UR11, URZ, UP0, !UPT ;  /* 0x0000000b3f097290 */ /* 0x000fe400087fe43f */
[----:B------:R-:W-:Y:S02]  /*0170*/  MOV R2, UR5 ;  /* 0x0000000500027c02 */ /* 0x000fe40008000f00 */
[----:B------:R-:W-:-:S02]  /*0180*/  SEL R5, R5, 0x1, !P0 ;  /* 0x0000000105057807 */ /* 0x000fc40004000000 */
[----:B------:R-:W-:Y:S01]  /*0190*/  IMAD.U32 R3, RZ, RZ, UR9 ;  /* 0x00000009ff037e24 */ /* 0x000fe2000f8e00ff */
[----:B------:R-:W-:Y:S06]  /*01a0*/  MEMBAR.ALL.GPU ;  /* 0x0000000000007992 */ /* 0x000fec000000a000 */
[----:B------:R-:W-:-:S00]  /*01b0*/  ERRBAR ;  /* 0x00000000000079ab */ /* 0x000fc00000000000 */
[----:B------:R-:W-:Y:S06]  /*01c0*/  CGAERRBAR ;  /* 0x00000000000075ab */ /* 0x000fec0000000000 */
[----:B------:R0:W5:Y:S02]  /*01d0*/  ATOM.E.ADD.STRONG.GPU PT, R5, desc[UR14][R2.64], R5 ;  /* 0x000000050205798a */ /* 0x00016400081ee1ce */
.L_x_2:
[----:B------:R-:W2:Y:S04]  /*01e0*/  LD.E.STRONG.GPU R0, desc[UR14][R2.64] ;  /* 0x0000000e02007980 */ /* 0x000ea8000c10f900 */
[----:B--2---:R-:W-:Y:S01]  /*01f0*/  CCTL.IVALL ;  /* 0x00000000ff00798f */ /* 0x004fe20002000000 */
[----:B------:R-:W-:Y:S05]  /*0200*/  YIELD ;  /* 0x0000000000007946 */ /* 0x000fea0003800000 */
[----:B-----5:R-:W-:-:S04]  /*0210*/  LOP3.LUT R0, R0, R5, RZ, 0x3c, !PT ;  /* 0x0000000500007212 */ /* 0x020fc800078e3cff */
[----:B------:R-:W-:-:S13]  /*0220*/  ISETP.GT.AND P0, PT, R0, -0x1, PT ;  /* 0xffffffff0000780c */ /* 0x000fda0003f04270 */
[----:B------:R-:W-:Y:S05]  /*0230*/  @P0 BRA `(.L_x_2) ;  /* 0xfffffffc00e80947 */ /* 0x000fea000383ffff */
.L_x_1:
[----:B------:R-:W-:Y:S05]  /*0240*/  WARPSYNC.ALL ;  /* 0x0000000000007948 */ /* 0x000fea0003800000 */
[----:B------:R-:W-:Y:S06]  /*0250*/  BAR.SYNC.DEFER_BLOCKING 0x0 ;  /* 0x0000000000007b1d */ /* 0x000fec0000010000 */
[----:B------:R-:W-:Y:S05]  /*0260*/  BRA `(.L_x_3) ;  /* 0x0000002c009c7947 */ /* 0x000fea0003800000 */
.L_x_0:
[----:B------:R-:W0:Y:S01]  /*0270*/  S2UR UR9, SR_CgaCtaId ;  /* 0x00000000000979c3 */ /* 0x000e220000008800 */
[----:B------:R-:W1:Y:S01]  /*0280*/  S2R R0, SR_TID.X ;  /* 0x0000000000007919 */ /* 0x000e620000002100 */
[----:B------:R-:W-:Y:S02]  /*0290*/  UMOV UR5, 0x400 ;  /* 0x0000040000057882 */ /* 0x000fe40000000000 */
[----:B------:R-:W-:-:S04]  /*02a0*/  UIADD3 UR5, UR5, 0x2800, URZ ;  /* 0x0000280005057890 */ /* 0x000fc8000fffe03f */
[----:B0-----:R-:W-:-:S03]  /*02b0*/  ULEA UR9, UR9, UR5, 0x18 ;  /* 0x0000000509097291 */ /* 0x001fc6000f8ec03f */
[----:B------:R-:W-:-:S09]  /*02c0*/  UMOV UR5, URZ ;  /* 0x0000003f00057c82 */ /* 0x000fd20008000000 */
.L_x_14:
[----:B-12---:R-:W-:Y:S01]  /*02d0*/  IMAD.WIDE.U32 R2, R0, -0x33333333, RZ ;  /* 0xcccccccd00027825 */ /* 0x006fe200078e00ff */
[----:B------:R-:W-:Y:S01]  /*02e0*/  ULOP3.LUT UR10, UR8, 0x3, URZ, 0xc0, !UPT ;  /* 0x00000003080a7892 */ /* 0x000fe2000f8ec03f */
[----:B------:R-:W0:Y:S01]  /*02f0*/  LDC.64 R12, c[0x0][0x238] ;  /* 0x00008e00ff0c7b82 */ /* 0x000e220000000a00 */
[----:B------:R-:W-:Y:S02]  /*0300*/  USHF.R.U64 UR12, UR8, 0x2, UR4 ;  /* 0x00000002080c7899 */ /* 0x000fe40008001204 */
[----:B------:R-:W-:Y:S01]  /*0310*/  SHF.R.U32.HI R41, RZ, 0x6, R3 ;  /* 0x00000006ff297819 */ /* 0x000fe20000011603 */
[----:B------:R-:W-:Y:S02]  /*0320*/  UIMAD UR11, UR10, 0x140, URZ ;  /* 0x000001400a0b78a4 */ /* 0x000fe4000f8e023f */
[----:B------:R-:W-:Y:S02]  /*0330*/  USHF.L.U32 UR10, UR21, 0x4, URZ ;  /* 0x00000004150a7899 */ /* 0x000fe4000800063f */
[----:B------:R-:W-:Y:S01]  /*0340*/  IMAD R9, R41, -0x50, R0 ;  /* 0xffffffb029097824 */ /* 0x000fe200078e0200 */
[----:B------:R-:W-:-:S02]  /*0350*/  USHF.R.U32.HI UR13, URZ, 0x2, UR4 ;  /* 0x000000023f0d7899 */ /* 0x000fc40008011604 */
[----:B------:R-:W-:Y:S02]  /*0360*/  ULOP3.LUT UR10, UR10, 0x3f0, URZ, 0xc0, !UPT ;  /* 0x000003f00a0a7892 */ /* 0x000fe4000f8ec03f */
[----:B------:R-:W-:Y:S01]  /*0370*/  LEA R32, R9, UR11, 0x2 ;  /* 0x0000000b09207c11 */ /* 0x000fe2000f8e10ff */
[----:B------:R-:W-:Y:S01]  /*0380*/  ULDC.64 UR16, c[0x0][0x228] ;  /* 0x00008a0000107ab9 */ /* 0x000fe20000000a00 */
[----:B------:R-:W-:Y:S01]  /*0390*/  MOV R10, UR13 ;  /* 0x0000000d000a7c02 */ /* 0x000fe20008000f00 */
[----:B------:R-:W-:Y:S01]  /*03a0*/  IMAD.MOV.U32 R40, RZ, RZ, 0x28 ;  /* 0x00000028ff287424 */ /* 0x000fe200078e00ff */
[----:B------:R-:W-:Y:S01]  /*03b0*/  SHF.R.S32.HI R33, RZ, 0x1f, R32 ;  /* 0x0000001fff217819 */ /* 0x000fe20000011420 */
[----:B------:R-:W-:Y:S01]  /*03c0*/  IMAD.WIDE.U32 R2, R32, -0x33333333, RZ ;  /* 0xcccccccd20027825 */ /* 0x000fe200078e00ff */
[----:B------:R-:W-:-:S03]  /*03d0*/  ULDC.64 UR22, c[0x0][0x260] ;  /* 0x0000980000167ab9 */ /* 0x000fc60000000a00 */
[----:B------:R-:W-:Y:S01]  /*03e0*/  VIADD R11, R41, UR10 ;  /* 0x0000000a290b7c36 */ /* 0x000fe20008000000 */
[----:B------:R-:W-:Y:S01]  /*03f0*/  SHF.R.U32.HI R2, RZ, 0x5, R3 ;  /* 0x00000005ff027819 */ /* 0x000fe20000011603 */
[----:B------:R-:W-:Y:S01]  /*0400*/  UIMAD UR10, UR13, 0x140000, URZ ;  /* 0x001400000d0a78a4 */ /* 0x000fe2000f8e023f */
[----:B------:R-:W-:Y:S01]  /*0410*/  MOV R3, UR12 ;  /* 0x0000000c00037c02 */ /* 0x000fe20008000f00 */
[----:B------:R-:W-:Y:S01]  /*0420*/  IMAD R11, R11, 0x500, RZ ;  /* 0x000005000b0b7824 */ /* 0x000fe200078e02ff */
[----:B------:R-:W-:Y:S02]  /*0430*/  ULDC.64 UR12, c[0x0][0x248] ;  /* 0x00009200000c7ab9 */ /* 0x000fe40000000a00 */
[C---:B------:R-:W-:Y:S01]  /*0440*/  LEA R8, P0, R3.reuse, R2, 0x5 ;  /* 0x0000000203087211 */ /* 0x040fe200078028ff */
[----:B------:R-:W-:-:S04]  /*0450*/  IMAD.WIDE.U32 R6, R3, 0x140000, R32 ;  /* 0x0014000003067825 */ /* 0x000fc800078e0020 */
[----:B------:R-:W-:Y:S01]  /*0460*/  VIADD R5, R7, UR10 ;  /* 0x0000000a07057c36 */ /* 0x000fe20008000000 */
[----:B------:R-:W-:Y:S01]  /*0470*/  LEA.HI.X R7, R3, RZ, R10, 0x5, P0 ;  /* 0x000000ff03077211 */ /* 0x000fe200000f2c0a */
[----:B0-----:R-:W-:Y:S01]  /*0480*/  IMAD.WIDE R32, R32, 0x2, R12 ;  /* 0x0000000220207825 */ /* 0x001fe200078e020c */
[----:B------:R-:W-:Y:S01]  /*0490*/  IADD3 R4, P1, R11, R6, RZ ;  /* 0x000000060b047210 */ /* 0x000fe20007f3e0ff */
[----:B------:R-:W-:Y:S01]  /*04a0*/  ULDC UR10, c[0x0][0x250] ;  /* 0x00009400000a7ab9 */ /* 0x000fe20000000800 */
[C---:B------:R-:W-:Y:S02]  /*04b0*/  LEA R34, P0, R8.reuse, UR12, 0x3 ;  /* 0x0000000c08227c11 */ /* 0x040fe4000f8018ff */
[----:B------:R-:W-:Y:S01]  /*04c0*/  IADD3.X R3, RZ, R5, RZ, P1, !PT ;  /* 0x00000005ff037210 */ /* 0x000fe20000ffe4ff */
[----:B------:R-:W2:Y:S01]  /*04d0*/  LDG.E.64.CONSTANT R32, desc[UR14][R32.64] ;  /* 0x0000000e20207981 */ /* 0x000ea2000c1e9b00 */
[----:B------:R-:W-:Y:S01]  /*04e0*/  LEA.HI.X R35, R8, UR13, R7, 0x3, P0 ;  /* 0x0000000d08237c11 */ /* 0x000fe200080f1c07 */
[----:B------:R-:W-:Y:S01]  /*04f0*/  ULDC.64 UR12, c[0x0][0x230] ;  /* 0x00008c00000c7ab9 */ /* 0x000fe20000000a00 */
[C---:B------:R-:W-:Y:S01]  /*0500*/  SHF.L.U64.HI R3, R4.reuse, 0x1, R3 ;  /* 0x0000000104037819 */ /* 0x040fe20000010203 */
[----:B------:R-:W-:-:S03]  /*0510*/  IMAD.SHL.U32 R4, R4, 0x2, RZ ;  /* 0x0000000204047824 */ /* 0x000fc600078e00ff */
[----:B------:R-:W3:Y:S02]  /*0520*/  LDG.E.64.CONSTANT R34, desc[UR14][R34.64] ;  /* 0x0000000e22227981 */ /* 0x000ee4000c1e9b00 */
[C---:B------:R-:W-:Y:S02]  /*0530*/  IADD3 R30, P0, R4.reuse, UR12, RZ ;  /* 0x0000000c041e7c10 */ /* 0x040fe4000ff1e0ff */
[----:B------:R-:W-:Y:S02]  /*0540*/  IADD3 R28, P1, R4, UR16, RZ ;  /* 0x00000010041c7c10 */ /* 0x000fe4000ff3e0ff */
[C---:B------:R-:W-:Y:S02]  /*0550*/  IADD3.X R31, R3.reuse, UR13, RZ, P0, !PT ;  /* 0x0000000d031f7c10 */ /* 0x040fe400087fe4ff */
[----:B------:R-:W-:-:S04]  /*0560*/  IADD3.X R29, R3, UR17, RZ, P1, !PT ;  /* 0x00000011031d7c10 */ /* 0x000fc80008ffe4ff */
[----:B------:R-:W4:Y:S04]  /*0570*/  LDG.E.64.CONSTANT R30, desc[UR14][R30.64] ;  /* 0x0000000e1e1e7981 */ /* 0x000f28000c1e9b00 */
[----:B------:R-:W5:Y:S01]  /*0580*/  LDG.E.64.CONSTANT R28, desc[UR14][R28.64] ;  /* 0x0000000e1c1c7981 */ /* 0x000f62000c1e9b00 */
[----:B------:R-:W-:-:S04]  /*0590*/  IADD3 R7, R11, 0x1400, RZ ;  /* 0x000014000b077810 */ /* 0x000fc80007ffe0ff */
[----:B------:R-:W-:-:S04]  /*05a0*/  IADD3 R7, P0, R7, R6, RZ ;  /* 0x0000000607077210 */ /* 0x000fc80007f1e0ff */
[----:B------:R-:W-:Y:S01]  /*05b0*/  SHF.L.U32 R24, R7, 0x1, RZ ;  /* 0x0000000107187819 */ /* 0x000fe200000006ff */
[----:B------:R-:W-:-:S03]  /*05c0*/  IMAD.X R8, RZ, RZ, R5, P0 ;  /* 0x000000ffff087224 */ /* 0x000fc600000e0605 */
[C---:B------:R-:W-:Y:S02]  /*05d0*/  IADD3 R26, P0, R24.reuse, UR12, RZ ;  /* 0x0000000c181a7c10 */ /* 0x040fe4000ff1e0ff */
[----:B------:R-:W-:Y:S02]  /*05e0*/  SHF.L.U64.HI R8, R7, 0x1, R8 ;  /* 0x0000000107087819 */ /* 0x000fe40000010208 */
[----:B------:R-:W-:Y:S02]  /*05f0*/  IADD3 R24, P1, R24, UR16, RZ ;  /* 0x0000001018187c10 */ /* 0x000fe4000ff3e0ff */
[C---:B------:R-:W-:Y:S02]  /*0600*/  IADD3.X R27, R8.reuse, UR13, RZ, P0, !PT ;  /* 0x0000000d081b7c10 */ /* 0x040fe400087fe4ff */
[----:B------:R-:W-:-:S04]  /*0610*/  IADD3.X R25, R8, UR17, RZ, P1, !PT ;  /* 0x0000001108197c10 */ /* 0x000fc80008ffe4ff */
[----:B------:R-:W5:Y:S01]  /*0620*/  LDG.E.64.CONSTANT R26, desc[UR14][R26.64] ;  /* 0x0000000e1a1a7981 */ /* 0x000f62000c1e9b00 */
[----:B------:R-:W-:-:S03]  /*0630*/  VIADD R7, R11, 0x2800 ;  /* 0x000028000b077836 */ /* 0x000fc60000000000 */
[----:B------:R-:W5:Y:S02]  /*0640*/  LDG.E.64.CONSTANT R24, desc[UR14][R24.64] ;  /* 0x0000000e18187981 */ /* 0x000f64000c1e9b00 */
[----:B------:R-:W-:-:S04]  /*0650*/  IADD3 R7, P0, R7, R6, RZ ;  /* 0x0000000607077210 */ /* 0x000fc80007f1e0ff */
[----:B------:R-:W-:Y:S01]  /*0660*/  IADD3.X R8, RZ, R5, RZ, P0, !PT ;  /* 0x00000005ff087210 */ /* 0x000fe200007fe4ff */
[----:B------:R-:W-:-:S03]  /*0670*/  IMAD.SHL.U32 R20, R7, 0x2, RZ ;  /* 0x0000000207147824 */ /* 0x000fc600078e00ff */
[----:B------:R-:W-:Y:S02]  /*0680*/  SHF.L.U64.HI R8, R7, 0x1, R8 ;  /* 0x0000000107087819 */ /* 0x000fe40000010208 */
[C---:B------:R-:W-:Y:S02]  /*0690*/  IADD3 R22, P0, R20.reuse, UR12, RZ ;  /* 0x0000000c14167c10 */ /* 0x040fe4000ff1e0ff */
[----:B------:R-:W-:Y:S02]  /*06a0*/  IADD3 R20, P1, R20, UR16, RZ ;  /* 0x0000001014147c10 */ /* 0x000fe4000ff3e0ff */
[C---:B------:R-:W-:Y:S02]  /*06b0*/  IADD3.X R23, R8.reuse, UR13, RZ, P0, !PT ;  /* 0x0000000d08177c10 */ /* 0x040fe400087fe4ff */
[----:B------:R-:W-:-:S04]  /*06c0*/  IADD3.X R21, R8, UR17, RZ, P1, !PT ;  /* 0x0000001108157c10 */ /* 0x000fc80008ffe4ff */
[----:B------:R-:W5:Y:S04]  /*06d0*/  LDG.E.64.CONSTANT R22, desc[UR14][R22.64] ;  /* 0x0000000e16167981 */ /* 0x000f68000c1e9b00 */
[----:B------:R-:W5:Y:S01]  /*06e0*/  LDG.E.64.CONSTANT R20, desc[UR14][R20.64] ;  /* 0x0000000e14147981 */ /* 0x000f62000c1e9b00 */
[----:B------:R-:W-:-:S04]  /*06f0*/  IADD3 R11, R11, 0x3c00, RZ ;  /* 0x00003c000b0b7810 */ /* 0x000fc80007ffe0ff */
[----:B------:R-:W-:-:S05]  /*0700*/  IADD3 R6, P0, R11, R6, RZ ;  /* 0x000000060b067210 */ /* 0x000fca0007f1e0ff */
[----:B------:R-:W-:Y:S01]  /*0710*/  IMAD.X R7, RZ, RZ, R5, P0 ;  /* 0x000000ffff077224 */ /* 0x000fe200000e0605 */
[----:B------:R-:W-:-:S04]  /*0720*/  SHF.L.U32 R5, R6, 0x1, RZ ;  /* 0x0000000106057819 */ /* 0x000fc800000006ff */
[----:B------:R-:W-:Y:S02]  /*0730*/  SHF.L.U64.HI R6, R6, 0x1, R7 ;  /* 0x0000000106067819 */ /* 0x000fe40000010207 */
[C---:B------:R-:W-:Y:S02]  /*0740*/  IADD3 R18, P0, R5.reuse, UR12, RZ ;  /* 0x0000000c05127c10 */ /* 0x040fe4000ff1e0ff */
[----:B------:R-:W-:Y:S02]  /*0750*/  IADD3 R16, P1, R5, UR16, RZ ;  /* 0x0000001005107c10 */ /* 0x000fe4000ff3e0ff */
[C---:B------:R-:W-:Y:S02]  /*0760*/  IADD3.X R19, R6.reuse, UR13, RZ, P0, !PT ;  /* 0x0000000d06137c10 */ /* 0x040fe400087fe4ff */
[----:B------:R-:W-:-:S04]  /*0770*/  IADD3.X R17, R6, UR17, RZ, P1, !PT ;  /* 0x0000001106117c10 */ /* 0x000fc80008ffe4ff */
[----:B------:R-:W5:Y:S04]  /*0780*/  LDG.E.64.CONSTANT R18, desc[UR14][R18.64] ;  /* 0x0000000e12127981 */ /* 0x000f68000c1e9b00 */
[----:B------:R-:W5:Y:S01]  /*0790*/  LDG.E.64.CONSTANT R16, desc[UR14][R16.64] ;  /* 0x0000000e10107981 */ /* 0x000f62000c1e9b00 */
[----:B------:R-:W-:-:S05]  /*07a0*/  IMAD R40, R9, R40, UR9 ;  /* 0x0000000909287e24 */ /* 0x000fca000f8e0228 */
[----:B------:R-:W-:Y:S01]  /*07b0*/  LEA R41, R41, R40, 0x3 ;  /* 0x0000002829297211 */ /* 0x000fe200078e18ff */
[----:B------:R-:W0:Y:S01]  /*07c0*/  S2UR UR16, SR_CgaCtaId ;  /* 0x00000000001079c3 */ /* 0x000e220000008800 */
[----:B------:R-:W-:Y:S02]  /*07d0*/  UMOV UR13, 0x400 ;  /* 0x00000400000d7882 */ /* 0x000fe40000000000 */
[----:B0-----:R-:W-:Y:S01]  /*07e0*/  ULEA UR18, UR16, UR13, 0x18 ;  /* 0x0000000d10127291 */ /* 0x001fe2000f8ec03f */
[----:B---3--:R-:W-:-:S06]  /*07f0*/  FADD.FTZ R7, R35, UR10 ;  /* 0x0000000a23077e21 */ /* 0x008fcc0008010000 */
[----:B------:R-:W0:Y:S01]  /*0800*/  MUFU.RSQ R7, R7 ;  /* 0x0000000700077308 */ /* 0x000e220000001400 */
[----:B--2---:R-:W-:Y:S02]  /*0810*/  PRMT R35, R32, 0x7632, R35 ;  /* 0x0000763220237816 */ /* 0x004fe40000000023 */
[C---:B----4-:R-:W-:Y:S02]  /*0820*/  PRMT R8, R30.reuse, 0x7632, R8 ;  /* 0x000076321e087816 */ /* 0x050fe40000000008 */
[----:B------:R-:W-:Y:S01]  /*0830*/  SHF.L.U32 R11, R30, 0x10, RZ ;  /* 0x000000101e0b7819 */ /* 0x000fe200000006ff */
[----:B------:R-:W-:Y:S01]  /*0840*/  IMAD.U32 R54, R32, 0x10000, RZ ;  /* 0x0001000020367824 */ /* 0x000fe200078e00ff */
[C---:B-----5:R-:W-:Y:S01]  /*0850*/  PRMT R12, R28.reuse, 0x7632, R12 ;  /* 0x000076321c0c7816 */ /* 0x060fe2000000000c */
[----:B------:R-:W-:Y:S01]  /*0860*/  IMAD.U32 R51, R28, 0x10000, RZ ;  /* 0x000100001c337824 */ /* 0x000fe200078e00ff */
[----:B------:R-:W-:Y:S01]  /*0870*/  SHF.L.U32 R13, R8, 0x10, RZ ;  /* 0x00000010080d7819 */ /* 0x000fe200000006ff */
[----:B------:R-:W-:Y:S01]  /*0880*/  FADD.FTZ R56, -R34, R11 ;  /* 0x0000000b22387221 */ /* 0x000fe20000010100 */
[----:B------:R-:W-:Y:S01]  /*0890*/  SHF.L.U32 R12, R12, 0x10, RZ ;  /* 0x000000100c0c7819 */ /* 0x000fe200000006ff */
[----:B------:R-:W-:-:S02]  /*08a0*/  IMAD.U32 R35, R35, 0x10000, RZ ;  /* 0x0001000023237824 */ /* 0x000fc400078e00ff */
[----:B------:R-:W-:Y:S01]  /*08b0*/  FMUL.FTZ R11, R51, R54 ;  /* 0x00000036330b7220 */ /* 0x000fe20000410000 */
[----:B------:R-:W-:Y:S01]  /*08c0*/  FADD.FTZ R8, -R34, R13 ;  /* 0x0000000d22087221 */ /* 0x000fe20000010100 */
[C---:B0-----:R-:W-:Y:S01]  /*08d0*/  FMUL.FTZ R56, R7.reuse, R56 ;  /* 0x0000003807387220 */ /* 0x041fe20000410000 */
[----:B------:R-:W-:Y:S02]  /*08e0*/  FMUL.FTZ R10, R12, R35 ;  /* 0x000000230c0a7220 */ /* 0x000fe40000410000 */
[----:B------:R-:W-:Y:S01]  /*08f0*/  FMUL.FTZ R8, R7, R8 ;  /* 0x0000000807087220 */ /* 0x000fe20000410000 */
[----:B------:R-:W-:Y:S01]  /*0900*/  FFMA.FTZ R11, R56, R11, RZ ;  /* 0x0000000b380b7223 */ /* 0x000fe200000100ff */
[----:B------:R-:W-:-:S03]  /*0910*/  SHF.L.U32 R15, R31, 0x10, RZ ;  /* 0x000000101f0f7819 */ /* 0x000fc600000006ff */
[----:B------:R-:W-:Y:S01]  /*0920*/  FFMA.FTZ R11, R8, R10, R11 ;  /* 0x0000000a080b7223 */ /* 0x000fe2000001000b */
[----:B------:R-:W-:Y:S01]  /*0930*/  PRMT R10, R31, 0x7632, R10 ;  /* 0x000076321f0a7816 */ /* 0x000fe2000000000a */
[C---:B------:R-:W-:Y:S01]  /*0940*/  IMAD.U32 R50, R33.reuse, 0x10000, RZ ;  /* 0x0001000021327824 */ /* 0x040fe200078e00ff */
[----:B------:R-:W-:Y:S01]  /*0950*/  PRMT R36, R33, 0x7632, R36 ;  /* 0x0000763221247816 */ /* 0x000fe20000000024 */
[C---:B------:R-:W-:Y:S01]  /*0960*/  IMAD.U32 R49, R29.reuse, 0x10000, RZ ;  /* 0x000100001d317824 */ /* 0x040fe200078e00ff */
[----:B------:R-:W-:Y:S01]  /*0970*/  PRMT R13, R29, 0x7632, R13 ;  /* 0x000076321d0d7816 */ /* 0x000fe2000000000d */
[----:B------:R-:W-:Y:S01]  /*0980*/  FADD.FTZ R52, -R34, R15 ;  /* 0x0000000f22347221 */ /* 0x000fe20000010100 */
[----:B------:R-:W-:Y:S01]  /*0990*/  IMAD.U32 R15, R10, 0x10000, RZ ;  /* 0x000100000a0f7824 */ /* 0x000fe200078e00ff */
[----:B------:R-:W-:Y:S01]  /*09a0*/  SHF.L.U32 R36, R36, 0x10, RZ ;  /* 0x0000001024247819 */ /* 0x000fe200000006ff */
[----:B------:R-:W-:Y:S01]  /*09b0*/  FMUL.FTZ R10, R49, R50 ;  /* 0x00000032310a7220 */ /* 0x000fe20000410000 */
[----:B------:R-:W-:Y:S01]  /*09c0*/  SHF.L.U32 R13, R13, 0x10, RZ ;  /* 0x000000100d0d7819 */ /* 0x000fe200000006ff */
[----:B------:R-:W-:Y:S01]  /*09d0*/  FMUL.FTZ R52, R7, R52 ;  /* 0x0000003407347220 */ /* 0x000fe20000410000 */
[----:B------:R-:W-:-:S03]  /*09e0*/  FADD.FTZ R14, -R34, R15 ;  /* 0x0000000f220e7221 */ /* 0x000fc60000010100 */
[--C-:B------:R-:W-:Y:S01]  /*09f0*/  FFMA.FTZ R15, R52, R10, R11.reuse ;  /* 0x0000000a340f7223 */ /* 0x100fe2000001000b */
[----:B------:R-:W-:Y:S01]  /*0a00*/  FMUL.FTZ R37, R13, R36 ;  /* 0x000000240d257220 */ /* 0x000fe20000410000 */
[----:B------:R-:W-:Y:S01]  /*0a10*/  FMUL.FTZ R10, R7, R14 ;  /* 0x0000000e070a7220 */ /* 0x000fe20000410000 */
[C---:B------:R-:W-:Y:S01]  /*0a20*/  PRMT R11, R26.reuse, 0x7632, R11 ;  /* 0x000076321a0b7816 */ /* 0x040fe2000000000b */
[----:B------:R-:W-:Y:S01]  /*0a30*/  IMAD.U32 R39, R26, 0x10000, RZ ;  /* 0x000100001a277824 */ /* 0x000fe200078e00ff */
[----:B------:R-:W-:Y:S01]  /*0a40*/  SHF.L.U32 R47, R24, 0x10, RZ ;  /* 0x00000010182f7819 */ /* 0x000fe200000006ff */
[----:B------:R-:W-:Y:S01]  /*0a50*/  FFMA.FTZ R15, R10, R37, R15 ;  /* 0x000000250a0f7223 */ /* 0x000fe2000001000f */
[----:B------:R-:W-:Y:S01]  /*0a60*/  SHF.L.U32 R37, R11, 0x10, RZ ;  /* 0x000000100b257819 */ /* 0x000fe200000006ff */
[----:B------:R-:W-:Y:S01]  /*0a70*/  FADD.FTZ R48, -R34, R39 ;  /* 0x0000002722307221 */ /* 0x000fe20000010100 */
[----:B------:R-:W-:Y:S01]  /*0a80*/  PRMT R14, R24, 0x7632, R14 ;  /* 0x00007632180e7816 */ /* 0x000fe2000000000e */
[----:B------:R-:W-:-:S02]  /*0a90*/  FMUL.FTZ R11, R54, R47 ;  /* 0x0000002f360b7220 */ /* 0x000fc40000410000 */
[----:B------:R-:W-:Y:S01]  /*0aa0*/  FMUL.FTZ R48, R7, R48 ;  /* 0x0000003007307220 */ /* 0x000fe20000410000 */
[----:B------:R-:W-:Y:S01]  /*0ab0*/  SHF.L.U32 R14, R14, 0x10, RZ ;  /* 0x000000100e0e7819 */ /* 0x000fe200000006ff */
[----:B------:R-:W-:Y:S01]  /*0ac0*/  FADD.FTZ R38, -R34, R37 ;  /* 0x0000002522267221 */ /* 0x000fe20000010100 */
[----:B------:R-:W-:Y:S01]  /*0ad0*/  FFMA.FTZ R55, R8, R12, RZ ;  /* 0x0000000c08377223 */ /* 0x000fe200000100ff */
[----:B------:R-:W-:Y:S01]  /*0ae0*/  FFMA.FTZ R11, R48, R11, R15 ;  /* 0x0000000b300b7223 */ /* 0x000fe2000001000f */
[----:B------:R-:W-:Y:S01]  /*0af0*/  FFMA.FTZ R9, R51, R54, RZ ;  /* 0x0000003633097223 */ /* 0x000fe200000100ff */
[----:B------:R-:W-:Y:S01]  /*0b00*/  FMUL.FTZ R38, R7, R38 ;  /* 0x0000002607267220 */ /* 0x000fe20000410000 */
[----:B------:R-:W-:-:S03]  /*0b10*/  FMUL.FTZ R8, R35, R14 ;  /* 0x0000000e23087220 */ /* 0x000fc60000410000 */
[C---:B------:R-:W-:Y:S01]  /*0b20*/  FFMA.FTZ R55, R38.reuse, R14, R55 ;  /* 0x0000000e26377223 */ /* 0x040fe20000010037 */
[----:B------:R-:W-:Y:S01]  /*0b30*/  FFMA.FTZ R43, R38, R8, R11 ;  /* 0x00000008262b7223 */ /* 0x000fe2000001000b */
[----:B------:R-:W-:Y:S01]  /*0b40*/  FFMA.FTZ R38, R12, R35, R9 ;  /* 0x000000230c267223 */ /* 0x000fe20000010009 */
[C---:B------:R-:W-:Y:S01]  /*0b50*/  IMAD.U32 R11, R27.reuse, 0x10000, RZ ;  /* 0x000100001b0b7824 */ /* 0x040fe200078e00ff */
[----:B------:R-:W-:Y:S02]  /*0b60*/  PRMT R8, R27, 0x7632, R8 ;  /* 0x000076321b087816 */ /* 0x000fe40000000008 */
[----:B------:R-:W-:Y:S01]  /*0b70*/  FFMA.FTZ R38, R49, R50, R38 ;  /* 0x0000003231267223 */ /* 0x000fe20000010026 */
[C---:B------:R-:W-:Y:S01]  /*0b80*/  SHF.L.U32 R9, R25.reuse, 0x10, RZ ;  /* 0x0000001019097819 */ /* 0x040fe200000006ff */
[----:B------:R-:W-:Y:S01]  /*0b90*/  FADD.FTZ R40, -R34, R11 ;  /* 0x0000000b22287221 */ /* 0x000fe20000010100 */
[----:B------:R-:W-:Y:S01]  /*0ba0*/  PRMT R15, R25, 0x7632, R15 ;  /* 0x00007632190f7816 */ /* 0x000fe2000000000f */
[----:B------:R-:W-:Y:S01]  /*0bb0*/  FFMA.FTZ R11, R13, R36, R38 ;  /* 0x000000240d0b7223 */ /* 0x000fe20000010026 */
[----:B------:R-:W-:Y:S01]  /*0bc0*/  SHF.L.U32 R37, R8, 0x10, RZ ;  /* 0x0000001008257819 */ /* 0x000fe200000006ff */
[----:B------:R-:W-:Y:S01]  /*0bd0*/  FADD.FTZ R39, RZ, R12 ;  /* 0x0000000cff277221 */ /* 0x000fe20000010000 */
[----:B------:R-:W-:Y:S01]  /*0be0*/  FMUL.FTZ R38, R50, R9 ;  /* 0x0000000932267220 */ /* 0x000fe20000410000 */
[----:B------:R-:W-:Y:S01]  /*0bf0*/  FFMA.FTZ R12, R54, R47, R11 ;  /* 0x0000002f360c7223 */ /* 0x000fe2000001000b */
[----:B------:R-:W-:Y:S01]  /*0c00*/  FMUL.FTZ R8, R7, R40 ;  /* 0x0000002807087220 */ /* 0x000fe20000410000 */
[----:B------:R-:W-:-:S02]  /*0c10*/  IMAD.U32 R15, R15, 0x10000, RZ ;  /* 0x000100000f0f7824 */ /* 0x000fc400078e00ff */
[----:B------:R-:W-:Y:S01]  /*0c20*/  FADD.FTZ R40, -R34, R37 ;  /* 0x0000002522287221 */ /* 0x000fe20000010100 */
[----:B------:R-:W-:Y:S01]  /*0c30*/  SHF.L.U32 R53, R22, 0x10, RZ ;  /* 0x0000001016357819 */ /* 0x000fe200000006ff */
[----:B------:R-:W-:Y:S01]  /*0c40*/  FADD.FTZ R39, R39, R14 ;  /* 0x0000000e27277221 */ /* 0x000fe20000010000 */
[--C-:B------:R-:W-:Y:S01]  /*0c50*/  FFMA.FTZ R37, R35, R14, R12.reuse ;  /* 0x0000000e23257223 */ /* 0x100fe2000001000c */
[----:B------:R-:W-:Y:S01]  /*0c60*/  FFMA.FTZ R38, R8, R38, R43 ;  /* 0x0000002608267223 */ /* 0x000fe2000001002b */
[----:B------:R-:W-:Y:S01]  /*0c70*/  FMUL.FTZ R43, R7, R40 ;  /* 0x00000028072b7220 */ /* 0x000fe20000410000 */
[----:B------:R-:W-:Y:S01]  /*0c80*/  FFMA.FTZ R14, R10, R13, RZ ;  /* 0x0000000d0a0e7223 */ /* 0x000fe200000100ff */
[----:B------:R-:W-:Y:S01]  /*0c90*/  FMUL.FTZ R45, R36, R15 ;  /* 0x0000000f242d7220 */ /* 0x000fe20000410000 */
[----:B------:R-:W-:Y:S01]  /*0ca0*/  SHF.L.U32 R11, R20, 0x10, RZ ;  /* 0x00000010140b7819 */ /* 0x000fe200000006ff */
[----:B------:R-:W-:Y:S01]  /*0cb0*/  FADD.FTZ R10, -R34, R53 ;  /* 0x00000035220a7221 */ /* 0x000fe20000010100 */
[----:B------:R-:W-:Y:S01]  /*0cc0*/  PRMT R12, R22, 0x7632, R12 ;  /* 0x00007632160c7816 */ /* 0x000fe2000000000c */
[--C-:B------:R-:W-:Y:S01]  /*0cd0*/  FFMA.FTZ R45, R43, R45, R38.reuse ;  /* 0x0000002d2b2d7223 */ /* 0x100fe20000010026 */
[----:B------:R-:W-:Y:S01]  /*0ce0*/  PRMT R38, R20, 0x7632, R38 ;  /* 0x0000763214267816 */ /* 0x000fe20000000026 */
[----:B------:R-:W-:Y:S01]  /*0cf0*/  FMUL.FTZ R40, R54, R11 ;  /* 0x0000000b36287220 */ /* 0x000fe20000410000 */
[----:B------:R-:W-:Y:S01]  /*0d00*/  FADD.FTZ R58, RZ, R13 ;  /* 0x0000000dff3a7221 */ /* 0x000fe20000010000 */
[----:B------:R-:W-:Y:S01]  /*0d10*/  FMUL.FTZ R10, R7, R10 ;  /* 0x0000000a070a7220 */ /* 0x000fe20000410000 */
[----:B------:R-:W-:-:S02]  /*0d20*/  IMAD.U32 R13, R12, 0x10000, RZ ;  /* 0x000100000c0d7824 */ /* 0x000fc400078e00ff */
[----:B------:R-:W-:Y:S01]  /*0d30*/  FFMA.FTZ R37, R50, R9, R37 ;  /* 0x0000000932257223 */ /* 0x000fe20000010025 */
[----:B------:R-:W-:Y:S01]  /*0d40*/  SHF.L.U32 R38, R38, 0x10, RZ ;  /* 0x0000001026267819 */ /* 0x000fe200000006ff */
[----:B------:R-:W-:Y:S01]  /*0d50*/  FFMA.FTZ R40, R10, R40, R45 ;  /* 0x000000280a287223 */ /* 0x000fe2000001002d */
[----:B------:R-:W-:Y:S01]  /*0d60*/  SHF.L.U32 R45, R23, 0x10, RZ ;  /* 0x00000010172d7819 */ /* 0x000fe200000006ff */
[----:B------:R-:W-:Y:S01]  /*0d70*/  FADD.FTZ R42, -R34, R13 ;  /* 0x0000000d222a7221 */ /* 0x000fe20000010100 */
[-C--:B------:R-:W-:Y:S01]  /*0d80*/  FFMA.FTZ R14, R43, R15.reuse, R14 ;  /* 0x0000000f2b0e7223 */ /* 0x080fe2000001000e */
[----:B------:R-:W-:Y:S01]  /*0d90*/  FADD.FTZ R58, R58, R15 ;  /* 0x0000000f3a3a7221 */ /* 0x000fe20000010000 */
[----:B------:R-:W-:Y:S01]  /*0da0*/  FFMA.FTZ R15, R36, R15, R37 ;  /* 0x0000000f240f7223 */ /* 0x000fe20000010025 */
[----:B------:R-:W-:Y:S01]  /*0db0*/  PRMT R12, R23, 0x7632, R12 ;  /* 0x00007632170c7816 */ /* 0x000fe2000000000c */
[----:B------:R-:W-:Y:S01]  /*0dc0*/  FMUL.FTZ R43, R35, R38 ;  /* 0x00000026232b7220 */ /* 0x000fe20000410000 */
[----:B------:R-:W-:Y:S01]  /*0dd0*/  FMUL.FTZ R37, R7, R42 ;  /* 0x0000002a07257220 */ /* 0x000fe20000410000 */
[----:B------:R-:W-:-:S02]  /*0de0*/  IMAD.U32 R13, R21, 0x10000, RZ ;  /* 0x00010000150d7824 */ /* 0x000fc400078e00ff */
[----:B------:R-:W-:Y:S01]  /*0df0*/  FADD.FTZ R42, -R34, R45 ;  /* 0x0000002d222a7221 */ /* 0x000fe20000010100 */
[----:B------:R-:W-:Y:S01]  /*0e00*/  SHF.L.U32 R45, R12, 0x10, RZ ;  /* 0x000000100c2d7819 */ /* 0x000fe200000006ff */
[----:B------:R-:W-:Y:S01]  /*0e10*/  FFMA.FTZ R43, R37, R43, R40 ;  /* 0x0000002b252b7223 */ /* 0x000fe20000010028 */
[----:B------:R-:W-:Y:S01]  /*0e20*/  FMUL.FTZ R40, R50, R13 ;  /* 0x0000000d32287220 */ /* 0x000fe20000410000 */
[----:B------:R-:W-:Y:S01]  /*0e30*/  FMUL.FTZ R12, R7, R42 ;  /* 0x0000002a070c7220 */ /* 0x000fe20000410000 */
[----:B------:R-:W-:Y:S01]  /*0e40*/  PRMT R53, R21, 0x7632, R53 ;  /* 0x0000763215357816 */ /* 0x000fe20000000035 */
[----:B------:R-:W-:Y:S01]  /*0e50*/  FFMA.FTZ R55, R37, R38, R55 ;  /* 0x0000002625377223 */ /* 0x000fe20000010037 */
[----:B------:R-:W-:Y:S01]  /*0e60*/  FADD.FTZ R42, -R34, R45 ;  /* 0x0000002d222a7221 */ /* 0x000fe20000010100 */
[----:B------:R-:W-:Y:S01]  /*0e70*/  FFMA.FTZ R37, R12, R40, R43 ;  /* 0x000000280c257223 */ /* 0x000fe2000001002b */
[----:B------:R-:W-:Y:S01]  /*0e80*/  SHF.L.U32 R53, R53, 0x10, RZ ;  /* 0x0000001035357819 */ /* 0x000fe200000006ff */
[----:B------:R-:W-:Y:S01]  /*0e90*/  FFMA.FTZ R40, R54, R11, R15 ;  /* 0x0000000b36287223 */ /* 0x000fe2000001000f */
[----:B------:R-:W-:-:S03]  /*0ea0*/  FMUL.FTZ R15, R7, R42 ;  /* 0x0000002a070f7220 */ /* 0x000fc60000410000 */
[----:B------:R-:W-:Y:S01]  /*0eb0*/  FFMA.FTZ R45, R35, R38, R40 ;  /* 0x00000026232d7223 */ /* 0x000fe20000010028 */
[-C--:B------:R-:W-:Y:S01]  /*0ec0*/  FMUL.FTZ R42, R36, R53.reuse ;  /* 0x00000035242a7220 */ /* 0x080fe20000410000 */
[C-C-:B------:R-:W-:Y:S01]  /*0ed0*/  FFMA.FTZ R43, R15.reuse, R53, R14.reuse ;  /* 0x000000350f2b7223 */ /* 0x140fe2000001000e */
[C---:B------:R-:W-:Y:S01]  /*0ee0*/  IMAD.U32 R57, R18.reuse, 0x10000, RZ ;  /* 0x0001000012397824 */ /* 0x040fe200078e00ff */
[----:B------:R-:W-:Y:S01]  /*0ef0*/  PRMT R14, R18, 0x7632, R14 ;  /* 0x00007632120e7816 */ /* 0x000fe2000000000e */
[----:B------:R-:W-:Y:S01]  /*0f00*/  FFMA.FTZ R45, R50, R13, R45 ;  /* 0x0000000d322d7223 */ /* 0x000fe2000001002d */
[----:B------:R-:W-:Y:S01]  /*0f10*/  FFMA.FTZ R37, R15, R42, R37 ;  /* 0x0000002a0f257223 */ /* 0x000fe20000010025 */
[----:B------:R-:W-:Y:S01]  /*0f20*/  FADD.FTZ R39, R39, R38 ;  /* 0x0000002627277221 */ /* 0x000fe20000010000 */
[----:B------:R-:W-:Y:S01]  /*0f30*/  SHF.L.U32 R15, R16, 0x10, RZ ;  /* 0x00000010100f7819 */ /* 0x000fe200000006ff */
[----:B------:R-:W-:Y:S01]  /*0f40*/  FADD.FTZ R38, -R34, R57 ;  /* 0x0000003922267221 */ /* 0x000fe20000010100 */
[----:B------:R-:W-:Y:S01]  /*0f50*/  PRMT R40, R16, 0x7632, R40 ;  /* 0x0000763210287816 */ /* 0x000fe20000000028 */
[----:B------:R-:W-:Y:S01]  /*0f60*/  FFMA.FTZ R45, R36, R53, R45 ;  /* 0x00000035242d7223 */ /* 0x000fe2000001002d */
[----:B------:R-:W-:Y:S01]  /*0f70*/  SHF.L.U32 R57, R14, 0x10, RZ ;  /* 0x000000100e397819 */ /* 0x000fe200000006ff */
[----:B------:R-:W-:Y:S01]  /*0f80*/  FMUL.FTZ R14, R7, R38 ;  /* 0x00000026070e7220 */ /* 0x000fe20000410000 */
[----:B------:R-:W-:Y:S01]  /*0f90*/  FMUL.FTZ R42, R54, R15 ;  /* 0x0000000f362a7220 */ /* 0x000fe20000410000 */
[----:B------:R-:W-:-:S02]  /*0fa0*/  IMAD.U32 R40, R40, 0x10000, RZ ;  /* 0x0001000028287824 */ /* 0x000fc400078e00ff */
[----:B------:R-:W-:Y:S01]  /*0fb0*/  FFMA.FTZ R38, R54, R15, R45 ;  /* 0x0000000f36267223 */ /* 0x000fe2000001002d */
[----:B------:R-:W-:Y:S01]  /*0fc0*/  FADD.FTZ R44, -R34, R57 ;  /* 0x00000039222c7221 */ /* 0x000fe20000010100 */
[----:B------:R-:W-:Y:S02]  /*0fd0*/  FFMA.FTZ R57, R14, R42, R37 ;  /* 0x0000002a0e397223 */ /* 0x000fe40000010025 */
[CC--:B------:R-:W-:Y:S01]  /*0fe0*/  FFMA.FTZ R37, R35.reuse, R40.reuse, R38 ;  /* 0x0000002823257223 */ /* 0x0c0fe20000010026 */
[----:B------:R-:W-:Y:S01]  /*0ff0*/  FMUL.FTZ R35, R35, R40 ;  /* 0x0000002823237220 */ /* 0x000fe20000410000 */
[----:B------:R-:W-:Y:S01]  /*1000*/  FMUL.FTZ R38, R7, R44 ;  /* 0x0000002c07267220 */ /* 0x000fe20000410000 */
[----:B------:R-:W-:-:S03]  /*1010*/  SHF.L.U32 R45, R19, 0x10, RZ ;  /* 0x00000010132d7819 */ /* 0x000fc600000006ff */
[----:B------:R-:W-:Y:S01]  /*1020*/  FFMA.FTZ R57, R38, R35, R57 ;  /* 0x0000002326397223 */ /* 0x000fe20000010039 */
[----:B------:R-:W-:Y:S01]  /*1030*/  PRMT R35, R19, 0x7632, R35 ;  /* 0x0000763213237816 */ /* 0x000fe20000000023 */
[----:B------:R-:W-:-:S03]  /*1040*/  FADD.FTZ R46, -R34, R45 ;  /* 0x0000002d222e7221 */ /* 0x000fc60000010100 */
[----:B------:R-:W-:Y:S01]  /*1050*/  SHF.L.U32 R45, R35, 0x10, RZ ;  /* 0x00000010232d7819 */ /* 0x000fe200000006ff */
[----:B------:R-:W-:-:S04]  /*1060*/  IMAD.U32 R35, R17, 0x10000, RZ ;  /* 0x0001000011237824 */ /* 0x000fc800078e00ff */
[--C-:B------:R-:W-:Y:S01]  /*1070*/  FADD.FTZ R44, -R34, R45.reuse ;  /* 0x0000002d222c7221 */ /* 0x100fe20000010100 */
[----:B------:R-:W-:Y:S01]  /*1080*/  PRMT R45, R17, 0x7632, R45 ;  /* 0x00007632112d7816 */ /* 0x000fe2000000002d */
[----:B------:R-:W-:Y:S01]  /*1090*/  FMUL.FTZ R46, R7, R46 ;  /* 0x0000002e072e7220 */ /* 0x000fe20000410000 */
[CC--:B------:R-:W-:Y:S02]  /*10a0*/  FMUL.FTZ R42, R50.reuse, R35.reuse ;  /* 0x00000023322a7220 */ /* 0x0c0fe40000410000 */
[----:B------:R-:W-:Y:S01]  /*10b0*/  SHF.L.U32 R45, R45, 0x10, RZ ;  /* 0x000000102d2d7819 */ /* 0x000fe200000006ff */
[----:B------:R-:W-:Y:S01]  /*10c0*/  FFMA.FTZ R37, R50, R35, R37 ;  /* 0x0000002332257223 */ /* 0x000fe20000010025 */
[----:B------:R-:W-:Y:S01]  /*10d0*/  FFMA.FTZ R57, R46, R42, R57 ;  /* 0x0000002a2e397223 */ /* 0x000fe20000010039 */
[----:B------:R-:W-:Y:S02]  /*10e0*/  FMUL.FTZ R44, R7, R44 ;  /* 0x0000002c072c7220 */ /* 0x000fe40000410000 */
[CC--:B------:R-:W-:Y:S01]  /*10f0*/  FMUL.FTZ R42, R36.reuse, R45.reuse ;  /* 0x0000002d242a7220 */ /* 0x0c0fe20000410000 */
[----:B------:R-:W-:Y:S01]  /*1100*/  FFMA.FTZ R36, R36, R45, R37 ;  /* 0x0000002d24247223 */ /* 0x000fe20000010025 */
[----:B------:R-:W-:-:S02]  /*1110*/  FADD.FTZ R58, R58, R53 ;  /* 0x000000353a3a7221 */ /* 0x000fc40000010000 */
[----:B------:R-:W-:Y:S01]  /*1120*/  FFMA.FTZ R37, R44, R42, R57 ;  /* 0x0000002a2c257223 */ /* 0x000fe20000010039 */
[----:B------:R-:W-:Y:S01]  /*1130*/  FFMA.FTZ R53, R56, R51, RZ ;  /* 0x0000003338357223 */ /* 0x000fe200000100ff */
[----:B------:R-:W-:-:S03]  /*1140*/  FADD.FTZ R42, RZ, R51 ;  /* 0x00000033ff2a7221 */ /* 0x000fc60000010000 */
[----:B------:R0:W-:Y:S01]  /*1150*/  STS.64 [R41], R36 ;  /* 0x0000002429007388 */ /* 0x0001e20000000a00 */
[----:B------:R-:W-:Y:S01]  /*1160*/  FFMA.FTZ R57, R48, R47, R53 ;  /* 0x0000002f30397223 */ /* 0x000fe20000010035 */
[----:B------:R-:W-:Y:S01]  /*1170*/  FADD.FTZ R42, R42, R47 ;  /* 0x0000002f2a2a7221 */ /* 0x000fe20000010000 */
[----:B------:R-:W-:Y:S02]  /*1180*/  SHF.L.U32 R53, R0, 0x1, RZ ;  /* 0x0000000100357819 */ /* 0x000fe400000006ff */
[----:B------:R-:W-:Y:S01]  /*1190*/  FFMA.FTZ R57, R10, R11, R57 ;  /* 0x0000000b0a397223 */ /* 0x000fe20000010039 */
[----:B------:R-:W-:Y:S01]  /*11a0*/  FADD.FTZ R60, R42, R11 ;  /* 0x0000000b2a3c7221 */ /* 0x000fe20000010000 */
[----:B------:R-:W-:Y:S01]  /*11b0*/  LOP3.LUT R42, R53, 0x18, RZ, 0xc0, !PT ;  /* 0x00000018352a7812 */ /* 0x000fe200078ec0ff */
[----:B------:R-:W-:Y:S01]  /*11c0*/  FFMA.FTZ R38, R38, R40, R55 ;  /* 0x0000002826267223 */ /* 0x000fe20000010037 */
[----:B0-----:R-:W-:Y:S01]  /*11d0*/  FFMA.FTZ R36, R14, R15, R57 ;  /* 0x0000000f0e247223 */ /* 0x001fe20000010039 */
[----:B------:R-:W-:-:S02]  /*11e0*/  SHF.R.S32.HI R57, RZ, 0x1f, R0 ;  /* 0x0000001fff397819 */ /* 0x000fc40000011400 */
[----:B------:R-:W-:Y:S02]  /*11f0*/  LEA R41, R0, UR18, 0x5 ;  /* 0x0000001200297c11 */ /* 0x000fe4000f8e28ff */
[----:B------:R-:W-:Y:S02]  /*1200*/  LOP3.LUT R55, R42, 0x8, RZ, 0x3c, !PT ;  /* 0x000000082a377812 */ /* 0x000fe400078e3cff */
[----:B------:R-:W-:Y:S02]  /*1210*/  LEA.HI R59, R57, R0, RZ, 0x2 ;  /* 0x00000000393b7211 */ /* 0x000fe400078f10ff */
[C---:B------:R-:W-:Y:S01]  /*1220*/  IADD3 R61, R41.reuse, R55, RZ ;  /* 0x00000037293d7210 */ /* 0x040fe20007ffe0ff */
[----:B------:R-:W-:Y:S01]  /*1230*/  FADD.FTZ R37, R60, R15 ;  /* 0x0000000f3c257221 */ /* 0x000fe20000010000 */
[----:B------:R-:W-:Y:S01]  /*1240*/  SHF.R.S32.HI R55, RZ, 0x2, R59 ;  /* 0x00000002ff377819 */ /* 0x000fe2000001143b */
[----:B------:R-:W-:Y:S01]  /*1250*/  IMAD.IADD R60, R41, 0x1, R42 ;  /* 0x00000001293c7824 */ /* 0x000fe200078e022a */
[----:B------:R-:W-:Y:S01]  /*1260*/  BAR.SYNC.DEFER_BLOCKING 0x0 ;  /* 0x0000000000007b1d */ /* 0x000fe20000010000 */
[----:B------:R-:W-:Y:S01]  /*1270*/  FADD.FTZ R39, R39, R40 ;  /* 0x0000002827277221 */ /* 0x000fe20000010000 */
[----:B------:R-:W-:Y:S01]  /*1280*/  IADD3 R40, R55, 0x50, RZ ;  /* 0x0000005037287810 */ /* 0x000fe20007ffe0ff */
[----:B------:R-:W-:-:S03]  /*1290*/  USHF.R.U64 UR17, UR8, 0x2, UR4 ;  /* 0x0000000208117899 */ /* 0x000fc60008001204 */
[----:B------:R0:W-:Y:S02]  /*12a0*/  STS.64 [R60], R36 ;  /* 0x000000243c007388 */ /* 0x0001e40000000a00 */
[----:B0-----:R-:W-:-:S04]  /*12b0*/  SHF.R.S32.HI R37, RZ, 0x1f, R40 ;  /* 0x0000001fff257819 */ /* 0x001fc80000011428 */
[----:B------:R-:W-:Y:S01]  /*12c0*/  LEA.HI R40, R37, R40, RZ, 0x2 ;  /* 0x0000002825287211 */ /* 0x000fe200078f10ff */
[----:B------:R-:W-:-:S05]  /*12d0*/  VIADD R37, R55, 0xa0 ;  /* 0x000000a037257836 */ /* 0x000fca0000000000 */
[----:B------:R-:W-:-:S04]  /*12e0*/  SHF.R.S32.HI R36, RZ, 0x1f, R37 ;  /* 0x0000001fff247819 */ /* 0x000fc80000011425 */
[----:B------:R-:W-:Y:S02]  /*12f0*/  LEA.HI R37, R36, R37, RZ, 0x2 ;  /* 0x0000002524257211 */ /* 0x000fe400078f10ff */
[----:B------:R-:W-:Y:S01]  /*1300*/  IADD3 R36, R55, 0xf0, RZ ;  /* 0x000000f037247810 */ /* 0x000fe20007ffe0ff */
[----:B------:R0:W-:Y:S01]  /*1310*/  STS.64 [R61], R38 ;  /* 0x000000263d007388 */ /* 0x0001e20000000a00 */
[----:B------:R-:W-:Y:S02]  /*1320*/  LEA.HI R57, R57, R0, RZ, 0x4 ;  /* 0x0000000039397211 */ /* 0x000fe400078f20ff */
[----:B------:R-:W-:Y:S01]  /*1330*/  SHF.R.S32.HI R60, RZ, 0x1f, R36 ;  /* 0x0000001fff3c7819 */ /* 0x000fe20000011424 */
[----:B------:R-:W-:-:S03]  /*1340*/  USHF.L.U32 UR10, UR17, 0x6, URZ ;  /* 0x00000006110a7899 */ /* 0x000fc6000800063f */
[----:B------:R-:W-:Y:S02]  /*1350*/  LEA.HI R36, R60, R36, RZ, 0x2 ;  /* 0x000000243c247211 */ /* 0x000fe400078f10ff */
[----:B0-----:R-:W-:Y:S02]  /*1360*/  LOP3.LUT R39, R59, 0xfffffffc, RZ, 0xc0, !PT ;  /* 0xfffffffc3b277812 */ /* 0x001fe400078ec0ff */
[----:B------:R-:W-:Y:S02]  /*1370*/  SHF.R.U32.HI R38, RZ, 0x4, R57 ;  /* 0x00000004ff267819 */ /* 0x000fe40000011639 */
[----:B------:R-:W-:Y:S02]  /*1380*/  IADD3 R39, -R39, R0, RZ ;  /* 0x0000000027277210 */ /* 0x000fe40007ffe1ff */
[----:B------:R-:W-:Y:S01]  /*1390*/  SHF.R.U32.HI R60, RZ, 0x2, R37 ;  /* 0x00000002ff3c7819 */ /* 0x000fe20000011625 */
[----:B------:R-:W-:Y:S01]  /*13a0*/  ULOP3.LUT UR10, UR10, 0x3f, UR21, 0xf8, !UPT ;  /* 0x0000003f0a0a7892 */ /* 0x000fe2000f8ef815 */
[----:B------:R-:W-:-:S02]  /*13b0*/  SHF.R.U32.HI R40, RZ, 0x2, R40 ;  /* 0x00000002ff287819 */ /* 0x000fc40000011628 */
[----:B------:R-:W-:Y:S02]  /*13c0*/  SHF.R.U32.HI R57, RZ, 0x2, R36 ;  /* 0x00000002ff397819 */ /* 0x000fe40000011624 */
[C---:B------:R-:W-:Y:S01]  /*13d0*/  LOP3.LUT R36, R39.reuse, 0x3, R38, 0x78, !PT ;  /* 0x0000000327247812 */ /* 0x040fe200078e7826 */
[----:B------:R-:W-:Y:S01]  /*13e0*/  USHF.R.U32.HI UR12, URZ, 0x2, UR4 ;  /* 0x000000023f0c7899 */ /* 0x000fe20008011604 */
[C---:B------:R-:W-:Y:S02]  /*13f0*/  LOP3.LUT R38, R39.reuse, 0x3, R60, 0x78, !PT ;  /* 0x0000000327267812 */ /* 0x040fe400078e783c */
[C---:B------:R-:W-:Y:S02]  /*1400*/  IADD3 R60, P0, R0.reuse, UR11, RZ ;  /* 0x0000000b003c7c10 */ /* 0x040fe4000ff1e0ff */
[C---:B------:R-:W-:Y:S02]  /*1410*/  LOP3.LUT R37, R39.reuse, 0x3, R40, 0x78, !PT ;  /* 0x0000000327257812 */ /* 0x040fe400078e7828 */
[----:B------:R-:W-:Y:S01]  /*1420*/  LOP3.LUT R40, R39, 0x3, R57, 0x78, !PT ;  /* 0x0000000327287812 */ /* 0x000fe200078e7839 */
[----:B------:R-:W-:Y:S01]  /*1430*/  IMAD.U32 R39, RZ, RZ, UR10 ;  /* 0x0000000aff277e24 */ /* 0x000fe2000f8e00ff */
[----:B------:R-:W-:Y:S01]  /*1440*/  LEA.HI.X.SX32 R61, R0, RZ, 0x1, P0 ;  /* 0x000000ff003d7211 */ /* 0x000fe200000f0eff */
[----:B------:R-:W-:-:S04]  /*1450*/  USHF.L.U64.HI UR10, UR17, 0x6, UR12 ;  /* 0x00000006110a7899 */ /* 0x000fc8000801020c */
[----:B------:R-:W-:Y:S01]  /*1460*/  UIMAD UR10, UR10, 0x500, URZ ;  /* 0x000005000a0a78a4 */ /* 0x000fe2000f8e023f */
[----:B------:R-:W-:-:S04]  /*1470*/  IMAD.WIDE.U32 R60, R39, 0x500, R60 ;  /* 0x00000500273c7825 */ /* 0x000fc800078e003c */
[----:B------:R-:W-:Y:S01]  /*1480*/  FFMA.FTZ R44, R44, R45, R43 ;  /* 0x0000002d2c2c7223 */ /* 0x000fe2000001002b */
[----:B------:R-:W-:Y:S01]  /*1490*/  FADD.FTZ R45, R58, R45 ;  /* 0x0000002d3a2d7221 */ /* 0x000fe20000010000 */
[----:B------:R-:W-:Y:S02]  /*14a0*/  IADD3 R39, R61, UR10, RZ ;  /* 0x0000000a3d277c10 */ /* 0x000fe4000fffe0ff */
[----:B------:R-:W-:-:S04]  /*14b0*/  LEA R58, P0, R60, UR22, 0x3 ;  /* 0x000000163c3a7c11 */ /* 0x000fc8000f8018ff */
[----:B------:R-:W-:Y:S02]  /*14c0*/  LEA.HI.X R59, R60, UR23, R39, 0x3, P0 ;  /* 0x000000173c3b7c11 */ /* 0x000fe400080f1c27 */
[----:B------:R-:W-:Y:S02]  /*14d0*/  LOP3.LUT R60, R42, 0x10, RZ, 0x3c, !PT ;  /* 0x000000102a3c7812 */ /* 0x000fe400078e3cff */
[----:B------:R-:W-:Y:S01]  /*14e0*/  LOP3.LUT R42, R53, 0x18, RZ, 0xc, !PT ;  /* 0x00000018352a7812 */ /* 0x000fe200078e0cff */
[----:B------:R-:W-:-:S04]  /*14f0*/  FFMA.FTZ R39, R52, R49, RZ ;  /* 0x0000003134277223 */ /* 0x000fc800000100ff */
[----:B------:R-:W-:Y:S02]  /*1500*/  IMAD.IADD R57, R41, 0x1, R42 ;  /* 0x0000000129397824 */ /* 0x000fe400078e022a */
[----:B------:R-:W-:Y:S01]  /*1510*/  FADD.FTZ R42, RZ, R49 ;  /* 0x00000031ff2a7221 */ /* 0x000fe20000010000 */
[----:B------:R-:W-:-:S03]  /*1520*/  FFMA.FTZ R39, R8, R9, R39 ;  /* 0x0000000908277223 */ /* 0x000fc60000010027 */
[----:B------:R-:W-:Y:S01]  /*1530*/  FADD.FTZ R42, R42, R9 ;  /* 0x000000092a2a7221 */ /* 0x000fe20000010000 */
[----:B------:R-:W-:-:S03]  /*1540*/  FFMA.FTZ R39, R12, R13, R39 ;  /* 0x0000000d0c277223 */ /* 0x000fc60000010027 */
[----:B------:R-:W-:Y:S01]  /*1550*/  FADD.FTZ R42, R42, R13 ;  /* 0x0000000d2a2a7221 */ /* 0x000fe20000010000 */
[----:B------:R-:W-:-:S03]  /*1560*/  IADD3 R60, R41, R60, RZ ;  /* 0x0000003c293c7210 */ /* 0x000fc60007ffe0ff */
[----:B------:R-:W-:Y:S01]  /*1570*/  FADD.FTZ R43, R42, R35 ;  /* 0x000000232a2b7221 */ /* 0x000fe20000010000 */
[----:B------:R-:W-:-:S05]  /*1580*/  FFMA.FTZ R42, R46, R35, R39 ;  /* 0x000000232e2a7223 */ /* 0x000fca0000010027 */
[----:B------:R-:W-:Y:S04]  /*1590*/  STS.64 [R60], R42 ;  /* 0x0000002a3c007388 */ /* 0x000fe80000000a00 */
[----:B------:R-:W-:Y:S01]  /*15a0*/  STS.64 [R57], R44 ;  /* 0x0000002c39007388 */ /* 0x000fe20000000a00 */
[----:B------:R-:W-:-:S04]  /*15b0*/  LEA R55, R55, UR18, 0x5 ;  /* 0x0000001237377c11 */ /* 0x000fc8000f8e28ff */
[-C--:B------:R-:W-:Y:S02]  /*15c0*/  LEA R36, R36, R55.reuse, 0x3 ;  /* 0x0000003724247211 */ /* 0x080fe400078e18ff */
[-C--:B------:R-:W-:Y:S01]  /*15d0*/  LEA R39, R37, R55.reuse, 0x3 ;  /* 0x0000003725277211 */ /* 0x080fe200078e18ff */
[----:B------:R-:W-:Y:S01]  /*15e0*/  BAR.SYNC.DEFER_BLOCKING 0x0 ;  /* 0x0000000000007b1d */ /* 0x000fe20000010000 */
[----:B------:R-:W-:Y:S01]  /*15f0*/  IMAD R41, R38, 0x8, R55 ;  /* 0x0000000826297824 */ /* 0x000fe200078e0237 */
[----:B------:R-:W-:-:S04]  /*1600*/  LEA R55, R40, R55, 0x3 ;  /* 0x0000003728377211 */ /* 0x000fc800078e18ff */
[----:B------:R-:W0:Y:S04]  /*1610*/  LDS.64 R36, [R36] ;  /* 0x0000000024247984 */ /* 0x000e280000000a00 */
[----:B------:R-:W1:Y:S04]  /*1620*/  LDS.64 R38, [R39+0xa00] ;  /* 0x000a000027267984 */ /* 0x000e680000000a00 */
[----:B------:R-:W2:Y:S04]  /*1630*/  LDS.64 R40, [R41+0x1400] ;  /* 0x0014000029287984 */ /* 0x000ea80000000a00 */
[----:B------:R-:W3:Y:S01]  /*1640*/  LDS.64 R42, [R55+0x1e00] ;  /* 0x001e0000372a7984 */ /* 0x000ee20000000a00 */
[----:B------:R-:W-:Y:S01]  /*1650*/  ISETP.GT.U32.AND P0, PT, R0, 0x1f, PT ;  /* 0x0000001f0000780c */ /* 0x000fe20003f04070 */
[----:B0-----:R-:W-:Y:S01]  /*1660*/  FADD.FTZ R60, RZ, R37 ;  /* 0x00000025ff3c7221 */ /* 0x001fe20000010000 */
[----:B------:R-:W-:-:S03]  /*1670*/  FADD.FTZ R37, RZ, R36 ;  /* 0x00000024ff257221 */ /* 0x000fc60000010000 */
[----:B-1----:R-:W-:Y:S01]  /*1680*/  FADD.FTZ R60, R60, R39 ;  /* 0x000000273c3c7221 */ /* 0x002fe20000010000 */
[----:B------:R-:W-:-:S03]  /*1690*/  FADD.FTZ R37, R37, R38 ;  /* 0x0000002625257221 */ /* 0x000fc60000010000 */
[----:B--2---:R-:W-:Y:S01]  /*16a0*/  FADD.FTZ R60, R60, R41 ;  /* 0x000000293c3c7221 */ /* 0x004fe20000010000 */
[----:B------:R-:W-:-:S03]  /*16b0*/  FADD.FTZ R37, R37, R40 ;  /* 0x0000002825257221 */ /* 0x000fc60000010000 */
[----:B---3--:R-:W-:Y:S01]  /*16c0*/  FADD.FTZ R43, R60, R43 ;  /* 0x0000002b3c2b7221 */ /* 0x008fe20000010000 */
[----:B------:R-:W-:-:S05]  /*16d0*/  FADD.FTZ R42, R37, R42 ;  /* 0x0000002a252a7221 */ /* 0x000fca0000010000 */
[----:B------:R0:W-:Y:S01]  /*16e0*/  STG.E.64 desc[UR14][R58.64+0xa000], R42 ;  /* 0x00a0002a3a007986 */ /* 0x0001e2000c101b0e */
[----:B------:R-:W-:Y:S01]  /*16f0*/  BSSY B0, `(.L_x_4) ;  /* 0x000006c000007945 */ /* 0x000fe20003800000 */
[----:B------:R-:W-:Y:S01]  /*1700*/  HFMA2.MMA R45, -RZ, RZ, 0, 0 ;  /* 0x00000000ff2d7435 */ /* 0x000fe200000001ff */
[----:B------:R-:W-:Y:S02]  /*1710*/  IMAD.MOV.U32 R38, RZ, RZ, RZ ;  /* 0x000000ffff267224 */ /* 0x000fe400078e00ff */
[----:B------:R-:W-:Y:S08]  /*1720*/  @P0 BRA `(.L_x_5) ;  /* 0x0000000400a00947 */ /* 0x000ff00003800000 */
[----:B------:R-:W-:Y:S01]  /*1730*/  USHF.L.U32 UR10, UR8, 0x3, URZ ;  /* 0x00000003080a7899 */ /* 0x000fe2000800063f */
[----:B------:R-:W-:Y:S01]  /*1740*/  MOV R37, 0x28 ;  /* 0x0000002800257802 */ /* 0x000fe20000000f00 */
[----:B------:R-:W-:Y:S01]  /*1750*/  IMAD.MOV.U32 R38, RZ, RZ, 0x28 ;  /* 0x00000028ff267424 */ /* 0x000fe200078e00ff */
[----:B------:R-:W-:Y:S01]  /*1760*/  MOV R40, 0x28 ;  /* 0x0000002800287802 */ /* 0x000fe20000000f00 */
[----:B------:R-:W-:Y:S01]  /*1770*/  ULOP3.LUT UR10, UR10, 0x18, URZ, 0xc0, !UPT ;  /* 0x000000180a0a7892 */ /* 0x000fe2000f8ec03f */
[----:B------:R-:W-:-:S05]  /*1780*/  IMAD.SHL.U32 R44, R0, 0x8, RZ ;  /* 0x00000008002c7824 */ /* 0x000fca00078e00ff */
[----:B0-----:R-:W-:Y:S02]  /*1790*/  LEA.HI R42, R0, UR10, RZ, 0x1e ;  /* 0x0000000a002a7c11 */ /* 0x001fe4000f8ff0ff */
[----:B------:R-:W-:-:S03]  /*17a0*/  LOP3.LUT R44, R44, 0x18, RZ, 0xc0, !PT ;  /* 0x000000182c2c7812 */ /* 0x000fc600078ec0ff */
[----:B------:R-:W-:-:S05]  /*17b0*/  IMAD R42, R42, R37, -UR11 ;  /* 0x8000000b2a2a7e24 */ /* 0x000fca000f8e0225 */
[----:B------:R-:W-:Y:S02]  /*17c0*/  IADD3 R36, R42, 0x4, RZ ;  /* 0x000000042a247810 */ /* 0x000fe40007ffe0ff */
[----:B------:R-:W-:Y:S02]  /*17d0*/  SHF.R.S32.HI R37, RZ, 0x1f, R42 ;  /* 0x0000001fff257819 */ /* 0x000fe4000001142a */
[----:B------:R-:W-:Y:S02]  /*17e0*/  SHF.R.S32.HI R39, RZ, 0x1f, R36 ;  /* 0x0000001fff277819 */ /* 0x000fe40000011424 */
[----:B------:R-:W-:Y:S02]  /*17f0*/  LEA.HI R37, R37, R42, RZ, 0x2 ;  /* 0x0000002a25257211 */ /* 0x000fe400078f10ff */
[----:B------:R-:W-:Y:S02]  /*1800*/  LEA.HI R39, R39, R36, RZ, 0x2 ;  /* 0x0000002427277211 */ /* 0x000fe400078f10ff */
[----:B------:R-:W-:-:S02]  /*1810*/  SHF.R.S32.HI R37, RZ, 0x2, R37 ;  /* 0x00000002ff257819 */ /* 0x000fc40000011425 */
[C---:B------:R-:W-:Y:S02]  /*1820*/  IADD3 R36, R42.reuse, 0x8, RZ ;  /* 0x000000082a247810 */ /* 0x040fe40007ffe0ff */
[----:B------:R-:W-:Y:S01]  /*1830*/  SHF.R.S32.HI R39, RZ, 0x2, R39 ;  /* 0x00000002ff277819 */ /* 0x000fe20000011427 */
[----:B------:R-:W-:Y:S01]  /*1840*/  IMAD R37, R37, R38, UR9 ;  /* 0x0000000925257e24 */ /* 0x000fe2000f8e0226 */
[----:B------:R-:W-:Y:S02]  /*1850*/  SHF.R.S32.HI R41, RZ, 0x1f, R36 ;  /* 0x0000001fff297819 */ /* 0x000fe40000011424 */
[----:B------:R-:W-:Y:S01]  /*1860*/  IADD3 R45, R42, 0xc, RZ ;  /* 0x0000000c2a2d7810 */ /* 0x000fe20007ffe0ff */
[----:B------:R-:W-:Y:S01]  /*1870*/  IMAD R39, R39, R40, UR9 ;  /* 0x0000000927277e24 */ /* 0x000fe2000f8e0228 */
[----:B------:R-:W-:Y:S02]  /*1880*/  LEA.HI R41, R41, R36, RZ, 0x2 ;  /* 0x0000002429297211 */ /* 0x000fe400078f10ff */
[----:B------:R-:W-:-:S02]  /*1890*/  IADD3 R37, R37, R44, RZ ;  /* 0x0000002c25257210 */ /* 0x000fc40007ffe0ff */
[----:B------:R-:W-:Y:S02]  /*18a0*/  SHF.R.S32.HI R41, RZ, 0x2, R41 ;  /* 0x00000002ff297819 */ /* 0x000fe40000011429 */
[----:B------:R-:W-:Y:S02]  /*18b0*/  IADD3 R39, R44, R39, RZ ;  /* 0x000000272c277210 */ /* 0x000fe40007ffe0ff */
[----:B------:R-:W0:Y:S01]  /*18c0*/  LDS.64 R36, [R37] ;  /* 0x0000000025247984 */ /* 0x000e220000000a00 */
[----:B------:R-:W-:Y:S01]  /*18d0*/  IMAD R41, R41, R38, UR9 ;  /* 0x0000000929297e24 */ /* 0x000fe2000f8e0226 */
[----:B------:R-:W-:Y:S02]  /*18e0*/  IADD3 R55, R42, 0x10, RZ ;  /* 0x000000102a377810 */ /* 0x000fe40007ffe0ff */
[----:B------:R-:W1:Y:S01]  /*18f0*/  LDS.64 R38, [R39] ;  /* 0x0000000027267984 */ /* 0x000e620000000a00 */
[----:B------:R-:W-:Y:S01]  /*1900*/  IMAD.IADD R41, R44, 0x1, R41 ;  /* 0x000000012c297824 */ /* 0x000fe200078e0229 */
[----:B------:R-:W-:-:S05]  /*1910*/  SHF.R.S32.HI R58, RZ, 0x1f, R55 ;  /* 0x0000001fff3a7819 */ /* 0x000fca0000011437 */
[----:B------:R-:W2:Y:S01]  /*1920*/  LDS.64 R40, [R41] ;  /* 0x0000000029287984 */ /* 0x000ea20000000a00 */
[----:B0-----:R-:W-:Y:S01]  /*1930*/  FADD.FTZ R43, RZ, R36 ;  /* 0x00000024ff2b7221 */ /* 0x001fe20000010000 */
[----:B------:R-:W-:Y:S01]  /*1940*/  FADD.FTZ R36, RZ, R37 ;  /* 0x00000025ff247221 */ /* 0x000fe20000010000 */
[----:B------:R-:W-:Y:S02]  /*1950*/  LEA.HI R37, R58, R55, RZ, 0x2 ;  /* 0x000000373a257211 */ /* 0x000fe400078f10ff */
[----:B-1----:R-:W-:Y:S01]  /*1960*/  FADD.FTZ R43, R43, R38 ;  /* 0x000000262b2b7221 */ /* 0x002fe20000010000 */
[----:B------:R-:W-:Y:S01]  /*1970*/  FADD.FTZ R38, R36, R39 ;  /* 0x0000002724267221 */ /* 0x000fe20000010000 */
[----:B------:R-:W-:Y:S02]  /*1980*/  SHF.R.S32.HI R36, RZ, 0x1f, R45 ;  /* 0x0000001fff247819 */ /* 0x000fe4000001142d */
[----:B------:R-:W-:Y:S02]  /*1990*/  IADD3 R55, R42, 0x1c, RZ ;  /* 0x0000001c2a377810 */ /* 0x000fe40007ffe0ff */
[----:B------:R-:W-:Y:S01]  /*19a0*/  LEA.HI R36, R36, R45, RZ, 0x2 ;  /* 0x0000002d24247211 */ /* 0x000fe200078f10ff */
[----:B------:R-:W-:-:S02]  /*19b0*/  VIADD R45, R42, 0x14 ;  /* 0x000000142a2d7836 */ /* 0x000fc40000000000 */
[----:B--2---:R-:W-:Y:S01]  /*19c0*/  FADD.FTZ R39, R43, R40 ;  /* 0x000000282b277221 */ /* 0x004fe20000010000 */
[----:B------:R-:W-:Y:S01]  /*19d0*/  IADD3 R43, R42, 0x18, RZ ;  /* 0x000000182a2b7810 */ /* 0x000fe20007ffe0ff */
[----:B------:R-:W-:Y:S01]  /*19e0*/  FADD.FTZ R38, R38, R41 ;  /* 0x0000002926267221 */ /* 0x000fe20000010000 */
[----:B------:R-:W-:Y:S02]  /*19f0*/  SHF.R.S32.HI R36, RZ, 0x2, R36 ;  /* 0x00000002ff247819 */ /* 0x000fe40000011424 */
[----:B------:R-:W-:Y:S02]  /*1a00*/  SHF.R.S32.HI R40, RZ, 0x1f, R45 ;  /* 0x0000001fff287819 */ /* 0x000fe4000001142d */
[----:B------:R-:W-:Y:S02]  /*1a10*/  SHF.R.S32.HI R58, RZ, 0x1f, R55 ;  /* 0x0000001fff3a7819 */ /* 0x000fe40000011437 */
[----:B------:R-:W-:Y:S01]  /*1a20*/  LEA.HI R41, R40, R45, RZ, 0x2 ;  /* 0x0000002d28297211 */ /* 0x000fe200078f10ff */
[----:B------:R-:W-:Y:S01]  /*1a30*/  IMAD.MOV.U32 R45, RZ, RZ, 0x28 ;  /* 0x00000028ff2d7424 */ /* 0x000fe200078e00ff */
[----:B------:R-:W-:-:S02]  /*1a40*/  SHF.R.S32.HI R40, RZ, 0x1f, R43 ;  /* 0x0000001fff287819 */ /* 0x000fc4000001142b */
[----:B------:R-:W-:Y:S01]  /*1a50*/  SHF.R.S32.HI R41, RZ, 0x2, R41 ;  /* 0x00000002ff297819 */ /* 0x000fe20000011429 */
[----:B------:R-:W-:Y:S01]  /*1a60*/  IMAD R45, R36, R45, UR9 ;  /* 0x00000009242d7e24 */ /* 0x000fe2000f8e022d */
[----:B------:R-:W-:Y:S02]  /*1a70*/  LEA.HI R43, R40, R43, RZ, 0x2 ;  /* 0x0000002b282b7211 */ /* 0x000fe400078f10ff */
[----:B------:R-:W-:Y:S01]  /*1a80*/  LEA.HI R40, R58, R55, RZ, 0x2 ;  /* 0x000000373a287211 */ /* 0x000fe200078f10ff */
[----:B------:R-:W-:Y:S01]  /*1a90*/  IMAD.MOV.U32 R55, RZ, RZ, 0x28 ;  /* 0x00000028ff377424 */ /* 0x000fe200078e00ff */
[----:B------:R-:W-:Y:S02]  /*1aa0*/  MOV R36, 0x28 ;  /* 0x0000002800247802 */ /* 0x000fe40000000f00 */
[----:B------:R-:W-:Y:S02]  /*1ab0*/  SHF.R.S32.HI R37, RZ, 0x2, R37 ;  /* 0x00000002ff257819 */ /* 0x000fe40000011425 */
[----:B------:R-:W-:-:S02]  /*1ac0*/  MOV R58, 0x28 ;  /* 0x00000028003a7802 */ /* 0x000fc40000000f00 */
[----:B------:R-:W-:Y:S01]  /*1ad0*/  SHF.R.S32.HI R57, RZ, 0x2, R43 ;  /* 0x00000002ff397819 */ /* 0x000fe2000001142b */
[----:B------:R-:W-:Y:S01]  /*1ae0*/  IMAD R43, R41, R36, UR9 ;  /* 0x00000009292b7e24 */ /* 0x000fe2000f8e0224 */
[----:B------:R-:W-:Y:S01]  /*1af0*/  SHF.R.S32.HI R40, RZ, 0x2, R40 ;  /* 0x00000002ff287819 */ /* 0x000fe20000011428 */
[-C--:B------:R-:W-:Y:S01]  /*1b00*/  IMAD R37, R37, R58.reuse, UR9 ;  /* 0x0000000925257e24 */ /* 0x080fe2000f8e023a */
[----:B------:R-:W-:Y:S01]  /*1b10*/  IADD3 R36, R44, R45, RZ ;  /* 0x0000002d2c247210 */ /* 0x000fe20007ffe0ff */
[C---:B------:R-:W-:Y:S01]  /*1b20*/  VIADD R45, R42.reuse, 0x20 ;  /* 0x000000202a2d7836 */ /* 0x040fe20000000000 */
[----:B------:R-:W-:Y:S01]  /*1b30*/  IADD3 R42, R42, 0x24, RZ ;  /* 0x000000242a2a7810 */ /* 0x000fe20007ffe0ff */
[----:B------:R-:W-:Y:S01]  /*1b40*/  IMAD R55, R40, R55, UR9 ;  /* 0x0000000928377e24 */ /* 0x000fe2000f8e0237 */
[C---:B------:R-:W-:Y:S01]  /*1b50*/  IADD3 R40, R44.reuse, R37, RZ ;  /* 0x000000252c287210 */ /* 0x040fe20007ffe0ff */
[----:B------:R-:W-:Y:S01]  /*1b60*/  IMAD R57, R57, R58, UR9 ;  /* 0x0000000939397e24 */ /* 0x000fe2000f8e023a */
[----:B------:R-:W0:Y:S01]  /*1b70*/  LDS.64 R36, [R36] ;  /* 0x0000000024247984 */ /* 0x000e220000000a00 */
[----:B------:R-:W-:Y:S01]  /*1b80*/  SHF.R.S32.HI R58, RZ, 0x1f, R45 ;  /* 0x0000001fff3a7819 */ /* 0x000fe2000001142d */
[----:B------:R-:W-:Y:S01]  /*1b90*/  IMAD.IADD R55, R44, 0x1, R55 ;  /* 0x000000012c377824 */ /* 0x000fe200078e0237 */
[----:B------:R-:W-:Y:S01]  /*1ba0*/  SHF.R.S32.HI R59, RZ, 0x1f, R42 ;  /* 0x0000001fff3b7819 */ /* 0x000fe2000001142a */
[----:B------:R-:W1:Y:S01]  /*1bb0*/  LDS.64 R40, [R40] ;  /* 0x0000000028287984 */ /* 0x000e620000000a00 */
[----:B------:R-:W-:-:S02]  /*1bc0*/  LEA.HI R58, R58, R45, RZ, 0x2 ;  /* 0x0000002d3a3a7211 */ /* 0x000fc400078f10ff */
[----:B------:R-:W-:Y:S01]  /*1bd0*/  LEA.HI R59, R59, R42, RZ, 0x2 ;  /* 0x0000002a3b3b7211 */ /* 0x000fe200078f10ff */
[----:B------:R-:W-:Y:S01]  /*1be0*/  IMAD.MOV.U32 R42, RZ, RZ, 0x28 ;  /* 0x00000028ff2a7424 */ /* 0x000fe200078e00ff */
[----:B------:R-:W-:Y:S02]  /*1bf0*/  SHF.R.S32.HI R45, RZ, 0x2, R58 ;  /* 0x00000002ff2d7819 */ /* 0x000fe4000001143a */
[----:B------:R-:W-:Y:S02]  /*1c00*/  MOV R58, 0x28 ;  /* 0x00000028003a7802 */ /* 0x000fe40000000f00 */
[----:B------:R-:W-:Y:S02]  /*1c10*/  SHF.R.S32.HI R59, RZ, 0x2, R59 ;  /* 0x00000002ff3b7819 */ /* 0x000fe4000001143b */
[C---:B------:R-:W-:Y:S01]  /*1c20*/  IADD3 R57, R44.reuse, R57, RZ ;  /* 0x000000392c397210 */ /* 0x040fe20007ffe0ff */
[----:B------:R-:W-:Y:S01]  /*1c30*/  IMAD R45, R45, R58, UR9 ;  /* 0x000000092d2d7e24 */ /* 0x000fe2000f8e023a */
[----:B------:R-:W-:Y:S01]  /*1c40*/  IADD3 R58, R44, R43, RZ ;  /* 0x0000002b2c3a7210 */ /* 0x000fe20007ffe0ff */
[----:B------:R-:W-:-:S03]  /*1c50*/  IMAD R59, R59, R42, UR9 ;  /* 0x000000093b3b7e24 */ /* 0x000fc6000f8e022a */
[C---:B------:R-:W-:Y:S02]  /*1c60*/  IADD3 R42, R44.reuse, R45, RZ ;  /* 0x0000002d2c2a7210 */ /* 0x040fe40007ffe0ff */
[----:B------:R-:W-:-:S04]  /*1c70*/  IADD3 R44, R44, R59, RZ ;  /* 0x0000003b2c2c7210 */ /* 0x000fc80007ffe0ff */
[----:B------:R-:W-:Y:S04]  /*1c80*/  LDS.64 R42, [R42] ;  /* 0x000000002a2a7984 */ /* 0x000fe80000000a00 */
[----:B------:R-:W-:Y:S01]  /*1c90*/  LDS.64 R44, [R44] ;  /* 0x000000002c2c7984 */ /* 0x000fe20000000a00 */
[----:B0-----:R-:W-:Y:S01]  /*1ca0*/  FADD.FTZ R39, R39, R36 ;  /* 0x0000002427277221 */ /* 0x001fe20000010000 */
[----:B------:R-:W-:Y:S02]  /*1cb0*/  FADD.FTZ R60, R38, R37 ;  /* 0x00000025263c7221 */ /* 0x000fe40000010000 */
[----:B------:R-:W0:Y:S01]  /*1cc0*/  LDS.64 R36, [R58] ;  /* 0x000000003a247984 */ /* 0x000e220000000a00 */
[----:B-1----:R-:W-:Y:S01]  /*1cd0*/  FADD.FTZ R59, R39, R40 ;  /* 0x00000028273b7221 */ /* 0x002fe20000010000 */
[----:B------:R-:W-:-:S02]  /*1ce0*/  FADD.FTZ R60, R60, R41 ;  /* 0x000000293c3c7221 */ /* 0x000fc40000010000 */
[----:B------:R-:W1:Y:S04]  /*1cf0*/  LDS.64 R38, [R57] ;  /* 0x0000000039267984 */ /* 0x000e680000000a00 */
[----:B------:R-:W2:Y:S01]  /*1d00*/  LDS.64 R40, [R55] ;  /* 0x0000000037287984 */ /* 0x000ea20000000a00 */
[----:B0-----:R-:W-:Y:S01]  /*1d10*/  FADD.FTZ R59, R59, R36 ;  /* 0x000000243b3b7221 */ /* 0x001fe20000010000 */
[----:B------:R-:W-:-:S03]  /*1d20*/  FADD.FTZ R60, R60, R37 ;  /* 0x000000253c3c7221 */ /* 0x000fc60000010000 */
[----:B-1----:R-:W-:Y:S01]  /*1d30*/  FADD.FTZ R59, R59, R38 ;  /* 0x000000263b3b7221 */ /* 0x002fe20000010000 */
[----:B------:R-:W-:-:S03]  /*1d40*/  FADD.FTZ R60, R60, R39 ;  /* 0x000000273c3c7221 */ /* 0x000fc60000010000 */
[----:B--2---:R-:W-:Y:S01]  /*1d50*/  FADD.FTZ R59, R59, R40 ;  /* 0x000000283b3b7221 */ /* 0x004fe20000010000 */
[----:B------:R-:W-:-:S03]  /*1d60*/  FADD.FTZ R60, R60, R41 ;  /* 0x000000293c3c7221 */ /* 0x000fc60000010000 */
[----:B------:R-:W-:Y:S01]  /*1d70*/  FADD.FTZ R59, R59, R42 ;  /* 0x0000002a3b3b7221 */ /* 0x000fe20000010000 */
[----:B------:R-:W-:-:S03]  /*1d80*/  FADD.FTZ R60, R60, R43 ;  /* 0x0000002b3c3c7221 */ /* 0x000fc60000010000 */
[----:B------:R-:W-:Y:S01]  /*1d90*/  FADD.FTZ R38, R59, R44 ;  /* 0x0000002c3b267221 */ /* 0x000fe20000010000 */
[----:B------:R-:W-:-:S07]  /*1da0*/  FADD.FTZ R45, R60, R45 ;  /* 0x0000002d3c2d7221 */ /* 0x000fce0000010000 */
.L_x_5:
[----:B------:R-:W-:Y:S05]  /*1db0*/  BSYNC B0 ;  /* 0x0000000000007941 */ /* 0x000fea0003800000 */
.L_x_4:
[----:B------:R-:W1:Y:S01]  /*1dc0*/  SHFL.BFLY PT, R37, R38, 0x2, 0x1f ;  /* 0x0c401f0026257f89 */ /* 0x000e6200000e0000 */
[----:B------:R-:W-:Y:S01]  /*1dd0*/  LOP3.LUT P0, RZ, R0, 0xffffffe3, RZ, 0xc0, !PT ;  /* 0xffffffe300ff7812 */ /* 0x000fe2000780c0ff */
[----:B------:R-:W-:Y:S02]  /*1de0*/  BSSY B0, `(.L_x_6) ;  /* 0x0000015000007945 */ /* 0x000fe40003800000 */
[----:B------:R-:W2:Y:S01]  /*1df0*/  SHFL.BFLY PT, R36, R45, 0x2, 0x1f ;  /* 0x0c401f002d247f89 */ /* 0x000ea200000e0000 */
[----:B-1----:R-:W-:Y:S01]  /*1e00*/  FADD.FTZ R39, R37, R38 ;  /* 0x0000002625277221 */ /* 0x002fe20000010000 */
[----:B--2---:R-:W-:-:S04]  /*1e10*/  FADD.FTZ R40, R36, R45 ;  /* 0x0000002d24287221 */ /* 0x004fc80000010000 */
[----:B------:R-:W1:Y:S04]  /*1e20*/  SHFL.BFLY PT, R36, R39, 0x1, 0x1f ;  /* 0x0c201f0027247f89 */ /* 0x000e6800000e0000 */
[----:B------:R-:W2:Y:S01]  /*1e30*/  SHFL.BFLY PT, R37, R40, 0x1, 0x1f ;  /* 0x0c201f0028257f89 */ /* 0x000ea200000e0000 */
[----:B-1----:R-:W-:Y:S01]  /*1e40*/  FADD.FTZ R36, R39, R36 ;  /* 0x0000002427247221 */ /* 0x002fe20000010000 */
[----:B--2---:R-:W-:Y:S01]  /*1e50*/  FADD.FTZ R37, R40, R37 ;  /* 0x0000002528257221 */ /* 0x004fe20000010000 */
[----:B------:R-:W-:Y:S06]  /*1e60*/  @P0 BRA `(.L_x_7) ;  /* 0x0000000000300947 */ /* 0x000fec0003800000 */
[----:B------:R-:W1:Y:S01]  /*1e70*/  LDC.64 R38, c[0x0][0x260] ;  /* 0x00009800ff267b82 */ /* 0x000e620000000a00 */
[----:B------:R-:W-:Y:S01]  /*1e80*/  SHF.R.U32.HI R40, RZ, 0x2, R0 ;  /* 0x00000002ff287819 */ /* 0x000fe20000011600 */
[----:B------:R-:W-:Y:S01]  /*1e90*/  ULDC UR10, c[0x0][0x10] ;  /* 0x00000400000a7ab9 */ /* 0x000fe20000000800 */
[----:B------:R-:W-:Y:S01]  /*1ea0*/  IMAD.U32 R41, RZ, RZ, UR21 ;  /* 0x00000015ff297e24 */ /* 0x000fe2000f8e00ff */
[----:B------:R-:W-:Y:S01]  /*1eb0*/  UIMAD UR10, UR10, UR5, UR6 ;  /* 0x000000050a0a72a4 */ /* 0x000fe2000f8e0206 */
[----:B------:R-:W-:-:S04]  /*1ec0*/  SHF.L.U32 R40, R40, 0x6, RZ ;  /* 0x0000000628287819 */ /* 0x000fc800000006ff */
[----:B------:R-:W-:Y:S02]  /*1ed0*/  LOP3.LUT R40, R40, 0xffffffc0, R41, 0xe2, !PT ;  /* 0xffffffc028287812 */ /* 0x000fe400078ee229 */
[----:B------:R-:W-:-:S05]  /*1ee0*/  MOV R41, UR10 ;  /* 0x0000000a00297c02 */ /* 0x000fca0008000f00 */
[----:B------:R-:W-:-:S05]  /*1ef0*/  IMAD R40, R41, 0x200, R40 ;  /* 0x0000020029287824 */ /* 0x000fca00078e0228 */
[----:B------:R-:W-:-:S05]  /*1f00*/  SHF.L.U32 R41, R40, 0x1, RZ ;  /* 0x0000000128297819 */ /* 0x000fca00000006ff */
[----:B-1----:R-:W-:-:S05]  /*1f10*/  IMAD.WIDE.U32 R38, R41, 0x4, R38 ;  /* 0x0000000429267825 */ /* 0x002fca00078e0026 */
[----:B------:R1:W-:Y:S02]  /*1f20*/  STG.E.64 desc[UR14][R38.64], R36 ;  /* 0x0000002426007986 */ /* 0x0003e4000c101b0e */
.L_x_7:
[----:B------:R-:W-:Y:S05]  /*1f30*/  BSYNC B0 ;  /* 0x0000000000007941 */ /* 0x000fea0003800000 */
.L_x_6:
[----:B------:R-:W-:Y:S01]  /*1f40*/  UIADD3 UR11, UP0, UR8, 0x5, URZ ;  /* 0x00000005080b7890 */ /* 0x000fe2000ff1e03f */
[----:B------:R-:W-:Y:S02]  /*1f50*/  PRMT R32, R32, 0x7632, R32 ;  /* 0x0000763220207816 */ /* 0x000fe40000000020 */
[----:B------:R-:W-:Y:S01]  /*1f60*/  PRMT R33, R33, 0x7632, R33 ;  /* 0x0000763221217816 */ /* 0x000fe20000000021 */
[----:B------:R-:W-:Y:S01]  /*1f70*/  UIADD3.X UR12, URZ, UR4, URZ, UP0, !UPT ;  /* 0x000000043f0c7290 */ /* 0x000fe200087fe43f */
[----:B------:R-:W-:Y:S01]  /*1f80*/  PRMT R26, R26, 0x7632, R26 ;  /* 0x000076321a1a7816 */ /* 0x000fe2000000001a */
[----:B------:R-:W-:Y:S01]  /*1f90*/  UISETP.GE.U32.AND UP0, UPT, UR11, UR20, UPT ;  /* 0x000000140b00728c */ /* 0x000fe2000bf06070 */
[----:B------:R-:W-:Y:S02]  /*1fa0*/  PRMT R27, R27, 0x7632, R27 ;  /* 0x000076321b1b7816 */ /* 0x000fe4000000001b */
[----:B------:R-:W-:Y:S01]  /*1fb0*/  PRMT R24, R24, 0x7632, R24 ;  /* 0x0000763218187816 */ /* 0x000fe20000000018 */
[----:B------:R-:W-:Y:S01]  /*1fc0*/  UISETP.GE.AND.EX UP0, UPT, UR12, UR7, UPT, UP0 ;  /* 0x000000070c00728c */ /* 0x000fe2000bf06300 */
[----:B------:R-:W-:-:S02]  /*1fd0*/  PRMT R25, R25, 0x7632, R25 ;  /* 0x0000763219197816 */ /* 0x000fc40000000019 */
[----:B------:R-:W-:Y:S02]  /*1fe0*/  PRMT R30, R30, 0x7632, R30 ;  /* 0x000076321e1e7816 */ /* 0x000fe4000000001e */
[----:B------:R-:W-:Y:S02]  /*1ff0*/  PRMT R31, R31, 0x7632, R31 ;  /* 0x000076321f1f7816 */ /* 0x000fe4000000001f */
[----:B------:R-:W-:Y:S02]  /*2000*/  PLOP3.LUT P0, PT, PT, PT, UP0, 0x80, 0x0 ;  /* 0x000000000000781c */ /* 0x000fe40003f0f008 */
[----:B------:R-:W-:Y:S02]  /*2010*/  PRMT R28, R28, 0x7632, R28 ;  /* 0x000076321c1c7816 */ /* 0x000fe4000000001c */
[----:B------:R-:W-:Y:S02]  /*2020*/  PRMT R29, R29, 0x7632, R29 ;  /* 0x000076321d1d7816 */ /* 0x000fe4000000001d */
[----:B------:R-:W-:-:S02]  /*2030*/  PRMT R22, R22, 0x7632, R22 ;  /* 0x0000763216167816 */ /* 0x000fc40000000016 */
[----:B------:R-:W-:Y:S02]  /*2040*/  PRMT R23, R23, 0x7632, R23 ;  /* 0x0000763217177816 */ /* 0x000fe40000000017 */
[----:B------:R-:W-:Y:S02]  /*2050*/  PRMT R20, R20, 0x7632, R20 ;  /* 0x0000763214147816 */ /* 0x000fe40000000014 */
[----:B------:R-:W-:Y:S02]  /*2060*/  PRMT R21, R21, 0x7632, R21 ;  /* 0x0000763215157816 */ /* 0x000fe40000000015 */
[----:B-1----:R-:W-:Y:S02]  /*2070*/  PRMT R36, R18, 0x7632, R36 ;  /* 0x0000763212247816 */ /* 0x002fe40000000024 */
[----:B------:R-:W-:Y:S02]  /*2080*/  PRMT R37, R19, 0x7632, R37 ;  /* 0x0000763213257816 */ /* 0x000fe40000000025 */
[----:B------:R-:W-:-:S02]  /*2090*/  PRMT R38, R16, 0x7632, R38 ;  /* 0x0000763210267816 */ /* 0x000fc40000000026 */
[----:B------:R-:W-:Y:S01]  /*20a0*/  PRMT R39, R17, 0x7632, R39 ;  /* 0x0000763211277816 */ /* 0x000fe20000000027 */
[----:B------:R-:W-:Y:S06]  /*20b0*/  @P0 BRA `(.L_x_8) ;  /* 0x0000000000580947 */ /* 0x000fec0003800000 */
[----:B------:R-:W-:Y:S01]  /*20c0*/  BAR.SYNC.DEFER_BLOCKING 0x0 ;  /* 0x0000000000007b1d */ /* 0x000fe20000010000 */
[----:B------:R-:W-:-:S13]  /*20d0*/  ISETP.NE.AND P0, PT, R0, RZ, PT ;  /* 0x000000ff0000720c */ /* 0x000fda0003f05270 */
[----:B------:R-:W-:Y:S05]  /*20e0*/  @P0 BRA `(.L_x_9) ;  /* 0x0000000000400947 */ /* 0x000fea0003800000 */
[----:B------:R-:W1:Y:S01]  /*20f0*/  LDC.64 R16, c[0x0][0x268] ;  /* 0x00009a00ff107b82 */ /* 0x000e620000000a00 */
[----:B------:R-:W-:Y:S01]  /*2100*/  IMAD.MOV.U32 R19, RZ, RZ, 0x7fffffc1 ;  /* 0x7fffffc1ff137424 */ /* 0x000fe200078e00ff */
[----:B------:R-:W-:Y:S02]  /*2110*/  MOV R41, UR6 ;  /* 0x0000000600297c02 */ /* 0x000fe40008000f00 */
[----:B------:R-:W-:-:S04]  /*2120*/  ISETP.NE.AND P0, PT, RZ, UR21, PT ;  /* 0x00000015ff007c0c */ /* 0x000fc8000bf05270 */
[----:B------:R-:W-:Y:S01]  /*2130*/  SEL R19, R19, 0x1, !P0 ;  /* 0x0000000113137807 */ /* 0x000fe20004000000 */
[----:B-1----:R-:W-:Y:S01]  /*2140*/  IMAD.WIDE.U32 R16, R41, 0x4, R16 ;  /* 0x0000000429107825 */ /* 0x002fe200078e0010 */
[----:B------:R-:W-:Y:S06]  /*2150*/  MEMBAR.ALL.GPU ;  /* 0x0000000000007992 */ /* 0x000fec000000a000 */
[----:B------:R-:W-:-:S00]  /*2160*/  ERRBAR ;  /* 0x00000000000079ab */ /* 0x000fc00000000000 */
[----:B------:R-:W-:Y:S06]  /*2170*/  CGAERRBAR ;  /* 0x00000000000075ab */ /* 0x000fec0000000000 */
[----:B------:R1:W5:Y:S02]  /*2180*/  ATOM.E.ADD.STRONG.GPU PT, R19, desc[UR14][R16.64], R19 ;  /* 0x000000131013798a */ /* 0x00036400081ee1ce */
.L_x_10:
[----:B------:R-:W2:Y:S04]  /*2190*/  LD.E.STRONG.GPU R18, desc[UR14][R16.64] ;  /* 0x0000000e10127980 */ /* 0x000ea8000c10f900 */
[----:B--2---:R-:W-:Y:S01]  /*21a0*/  CCTL.IVALL ;  /* 0x00000000ff00798f */ /* 0x004fe20002000000 */
[----:B------:R-:W-:Y:S05]  /*21b0*/  YIELD ;  /* 0x0000000000007946 */ /* 0x000fea0003800000 */
[----:B-----5:R-:W-:-:S04]  /*21c0*/  LOP3.LUT R18, R18, R19, RZ, 0x3c, !PT ;  /* 0x0000001312127212 */ /* 0x020fc800078e3cff */
[----:B------:R-:W-:-:S13]  /*21d0*/  ISETP.GT.AND P0, PT, R18, -0x1, PT ;  /* 0xffffffff1200780c */ /* 0x000fda0003f04270 */
[----:B------:R-:W-:Y:S05]  /*21e0*/  @P0 BRA `(.L_x_10) ;  /* 0xfffffffc00e80947 */ /* 0x000fea000383ffff */
.L_x_9:
[----:B------:R-:W-:Y:S05]  /*21f0*/  WARPSYNC.ALL ;  /* 0x0000000000007948 */ /* 0x000fea0003800000 */
[----:B------:R-:W-:Y:S06]  /*2200*/  BAR.SYNC.DEFER_BLOCKING 0x0 ;  /* 0x0000000000007b1d */ /* 0x000fec0000010000 */
[----:B------:R-:W-:Y:S05]  /*2210*/  BRA `(.L_x_11) ;  /* 0x0000000000607947 */ /* 0x000fea0003800000 */
.L_x_8:
[----:B------:R-:W-:Y:S01]  /*2220*/  BAR.SYNC.DEFER_BLOCKING 0x0 ;  /* 0x0000000000007b1d */ /* 0x000fe20000010000 */
[----:B------:R-:W-:-:S13]  /*2230*/  ISETP.NE.AND P0, PT, R0, RZ, PT ;  /* 0x000000ff0000720c */ /* 0x000fda0003f05270 */
[----:B------:R-:W-:Y:S05]  /*2240*/  @P0 BRA `(.L_x_12) ;  /* 0x00000000004c0947 */ /* 0x000fea0003800000 */
[----:B------:R-:W-:Y:S01]  /*2250*/  ULDC.64 UR18, c[0x0][0x268] ;  /* 0x00009a0000127ab9 */ /* 0x000fe20000000a00 */
[----:B------:R-:W-:Y:S01]  /*2260*/  IADD3 R16, RZ, -UR6, RZ ;  /* 0x80000006ff107c10 */ /* 0x000fe2000fffe0ff */
[----:B------:R-:W-:Y:S01]  /*2270*/  UIADD3 UR18, UP0, UR18, 0x14, URZ ;  /* 0x0000001412127890 */ /* 0x000fe2000ff1e03f */
[----:B------:R-:W-:Y:S02]  /*2280*/  MOV R19, 0x7ffffec1 ;  /* 0x7ffffec100137802 */ /* 0x000fe40000000f00 */
[----:B------:R-:W-:Y:S01]  /*2290*/  ISETP.NE.AND P0, PT, R16, UR21, PT ;  /* 0x0000001510007c0c */ /* 0x000fe2000bf05270 */
[----:B------:R-:W-:Y:S02]  /*22a0*/  UIADD3.X UR19, URZ, UR19, URZ, UP0, !UPT ;  /* 0x000000133f137290 */ /* 0x000fe400087fe43f */
[----:B------:R-:W-:Y:S01]  /*22b0*/  IMAD.U32 R16, RZ, RZ, UR18 ;  /* 0x00000012ff107e24 */ /* 0x000fe2000f8e00ff */
[----:B------:R-:W-:-:S03]  /*22c0*/  SEL R19, R19, 0x1, !P0 ;  /* 0x0000000113137807 */ /* 0x000fc60004000000 */
[----:B------:R-:W-:Y:S01]  /*22d0*/  MOV R17, UR19 ;  /* 0x0000001300117c02 */ /* 0x000fe20008000f00 */
[----:B------:R-:W-:Y:S06]  /*22e0*/  MEMBAR.ALL.GPU ;  /* 0x0000000000007992 */ /* 0x000fec000000a000 */
[----:B------:R-:W-:-:S00]  /*22f0*/  ERRBAR ;  /* 0x00000000000079ab */ /* 0x000fc00000000000 */
[----:B------:R-:W-:Y:S06]  /*2300*/  CGAERRBAR ;  /* 0x00000000000075ab */ /* 0x000fec0000000000 */
[----:B------:R1:W5:Y:S02]  /*2310*/  ATOM.E.ADD.STRONG.GPU PT, R19, desc[UR14][R16.64], R19 ;  /* 0x000000131013798a */ /* 0x00036400081ee1ce */
.L_x_13:
[----:B------:R-:W2:Y:S04]  /*2320*/  LD.E.STRONG.GPU R18, desc[UR14][R16.64] ;  /* 0x0000000e10127980 */ /* 0x000ea8000c10f900 */
[----:B--2---:R-:W-:Y:S01]  /*2330*/  CCTL.IVALL ;  /* 0x00000000ff00798f */ /* 0x004fe20002000000 */
[----:B------:R-:W-:Y:S05]  /*2340*/  YIELD ;  /* 0x0000000000007946 */ /* 0x000fea0003800000 */
[----:B-----5:R-:W-:-:S04]  /*2350*/  LOP3.LUT R18, R18, R19, RZ, 0x3c, !PT ;  /* 0x0000001312127212 */ /* 0x020fc800078e3cff */
[----:B------:R-:W-:-:S13]  /*2360*/  ISETP.GT.AND P0, PT, R18, -0x1, PT ;  /* 0xffffffff1200780c */ /* 0x000fda0003f04270 */
[----:B------:R-:W-:Y:S05]  /*2370*/  @P0 BRA `(.L_x_13) ;  /* 0xfffffffc00e80947 */ /* 0x000fea000383ffff */
.L_x_12:
[----:B------:R-:W-:Y:S05]  /*2380*/  WARPSYNC.ALL ;  /* 0x0000000000007948 */ /* 0x000fea0003800000 */
[----:B------:R-:W-:Y:S06]  /*2390*/  BAR.SYNC.DEFER_BLOCKING 0x0 ;  /* 0x0000000000007b1d */ /* 0x000fec0000010000 */
.L_x_11:
[----:B------:R-:W-:Y:S02]  /*23a0*/  ISETP.GT.U32.AND P0, PT, R0, 0xff, PT ;  /* 0x000000ff0000780c */ /* 0x000fe40003f04070 */
[----:B------:R-:W-:-:S11]  /*23b0*/  MOV R19, UR5 ;  /* 0x0000000500137c02 */ /* 0x000fd60008000f00 */
[----:B------:R-:W2:Y:S01]  /*23c0*/  @!P0 LDC R18, c[0x0][0x10] ;  /* 0x00000400ff128b82 */ /* 0x000ea20000000800 */
[----:B------:R-:W-:-:S07]  /*23d0*/  @!P0 LOP3.LUT R53, R53, 0x7fffffc0, RZ, 0xc0, !PT ;  /* 0x7fffffc035358812 */ /* 0x000fce00078ec0ff */
[----:B-1----:R-:W1:Y:S01]  /*23e0*/  @!P0 LDC.64 R16, c[0x0][0x260] ;  /* 0x00009800ff108b82 */ /* 0x002e620000000a00 */
[----:B--2---:R-:W-:Y:S01]  /*23f0*/  @!P0 IMAD R18, R18, R19, UR6 ;  /* 0x0000000612128e24 */ /* 0x004fe2000f8e0213 */
[----:B------:R-:W-:-:S03]  /*2400*/  @!P0 LOP3.LUT R19, R0, 0x1f, RZ, 0xc0, !PT ;  /* 0x0000001f00138812 */ /* 0x000fc600078ec0ff */
[----:B------:R-:W-:-:S05]  /*2410*/  @!P0 IMAD R18, R18, 0x200, R53 ;  /* 0x0000020012128824 */ /* 0x000fca00078e0235 */
[----:B------:R-:W-:-:S04]  /*2420*/  @!P0 IADD3 R18, R18, R19, RZ ;  /* 0x0000001312128210 */ /* 0x000fc80007ffe0ff */
[----:B------:R-:W-:-:S05]  /*2430*/  @!P0 SHF.L.U32 R19, R18, 0x1, RZ ;  /* 0x0000000112138819 */ /* 0x000fca00000006ff */
[C---:B------:R-:W-:Y:S02]  /*2440*/  @!P0 VIADD R41, R19.reuse, 0x40 ;  /* 0x0000004013298836 */ /* 0x040fe40000000000 */
[----:B-1----:R-:W-:-:S04]  /*2450*/  @!P0 IMAD.WIDE.U32 R18, R19, 0x4, R16 ;  /* 0x0000000413128825 */ /* 0x002fc800078e0010 */
[----:B------:R-:W-:Y:S02]  /*2460*/  @!P0 IMAD.WIDE.U32 R16, R41, 0x4, R16 ;  /* 0x0000000429108825 */ /* 0x000fe400078e0010 */
[----:B------:R-:W0:Y:S04]  /*2470*/  @!P0 LDG.E.64 R18, desc[UR14][R18.64] ;  /* 0x0000000e12128981 */ /* 0x000e28000c1e1b00 */
[----:B------:R-:W2:Y:S01]  /*2480*/  @!P0 LDG.E.64 R16, desc[UR14][R16.64] ;  /* 0x0000000e10108981 */ /* 0x000ea2000c1e1b00 */
[----:B------:R-:W-:Y:S01]  /*2490*/  CS2R R40, SRZ ;  /* 0x0000000000287805 */ /* 0x000fe2000001ff00 */
[----:B------:R-:W-:Y:S01]  /*24a0*/  UIADD3 UR10, UR13, 0x3480, URZ ;  /* 0x000034800d0a7890 */ /* 0x000fe2000fffe03f */
[----:B------:R-:W-:Y:S01]  /*24b0*/  SHF.L.U32 R23, R23, 0x10, RZ ;  /* 0x0000001017177819 */ /* 0x000fe200000006ff */
[----:B------:R-:W-:Y:S01]  /*24c0*/  USHF.L.U32 UR17, UR8, 0x3, URZ ;  /* 0x0000000308117899 */ /* 0x000fe2000800063f */
[----:B------:R-:W-:Y:S01]  /*24d0*/  IMAD.U32 R27, R27, 0x10000, RZ ;  /* 0x000100001b1b7824 */ /* 0x000fe200078e00ff */
[----:B------:R-:W-:Y:S01]  /*24e0*/  ULEA UR10, UR16, UR10, 0x18 ;  /* 0x0000000a100a7291 */ /* 0x000fe2000f8ec03f */
[----:B------:R-:W-:Y:S01]  /*24f0*/  IMAD.U32 R55, R36, 0x10000, RZ ;  /* 0x0001000024377824 */ /* 0x000fe200078e00ff */
[----:B------:R-:W-:Y:S01]  /*2500*/  ULOP3.LUT UR17, UR17, 0x18, URZ, 0xc0, !UPT ;  /* 0x0000001811117892 */ /* 0x000fe2000f8ec03f */
[----:B------:R-:W-:Y:S01]  /*2510*/  SHF.L.U32 R24, R24, 0x10, RZ ;  /* 0x0000001018187819 */ /* 0x000fe200000006ff */
[----:B------:R-:W-:Y:S01]  /*2520*/  ULOP3.LUT UR13, UR8, 0x3, URZ, 0xc0, !UPT ;  /* 0x00000003080d7892 */ /* 0x000fe2000f8ec03f */
[----:B------:R-:W-:Y:S01]  /*2530*/  SHF.L.U32 R31, R31, 0x10, RZ ;  /* 0x000000101f1f7819 */ /* 0x000fe200000006ff */
[----:B------:R-:W-:Y:S01]  /*2540*/  USHF.R.U64 UR8, UR8, 0x2, UR4 ;  /* 0x0000000208087899 */ /* 0x000fe20008001204 */
[----:B------:R-:W-:Y:S01]  /*2550*/  FADD.FTZ R36, -R34, R27 ;  /* 0x0000001b22247221 */ /* 0x000fe20000010100 */
[----:B------:R-:W-:Y:S01]  /*2560*/  IADD3 R2, R2, -UR17, RZ ;  /* 0x8000001102027c10 */ /* 0x000fe2000fffe0ff */
[----:B------:R-:W-:Y:S01]  /*2570*/  UIMAD UR13, UR13, 0x140, URZ ;  /* 0x000001400d0d78a4 */ /* 0x000fe2000f8e023f */
[----:B------:R-:W-:Y:S01]  /*2580*/  IMAD.U32 R27, R20, 0x10000, RZ ;  /* 0x00010000141b7824 */ /* 0x000fe200078e00ff */
[----:B------:R-:W-:Y:S01]  /*2590*/  SHF.L.U32 R29, R29, 0x10, RZ ;  /* 0x000000101d1d7819 */ /* 0x000fe200000006ff */
[----:B------:R-:W-:Y:S01]  /*25a0*/  IMAD.U32 R33, R33, 0x10000, RZ ;  /* 0x0001000021217824 */ /* 0x000fe200078e00ff */
[----:B------:R-:W-:Y:S01]  /*25b0*/  LEA R2, R2, UR10, 0x3 ;  /* 0x0000000a02027c11 */ /* 0x000fe2000f8e18ff */
[----:B------:R-:W-:Y:S01]  /*25c0*/  USHF.R.U32.HI UR4, URZ, 0x2, UR4 ;  /* 0x000000023f047899 */ /* 0x000fe20008011604 */
[----:B------:R-:W-:Y:S01]  /*25d0*/  SHF.L.U32 R37, R37, 0x10, RZ ;  /* 0x0000001025257819 */ /* 0x000fe200000006ff */
[----:B------:R-:W-:Y:S01]  /*25e0*/  ULDC.64 UR16, c[0x0][0x210] ;  /* 0x0000840000107ab9 */ /* 0x000fe20000000a00 */
[----:B------:R-:W-:Y:S01]  /*25f0*/  SHF.L.U32 R25, R25, 0x10, RZ ;  /* 0x0000001019197819 */ /* 0x000fe200000006ff */
[----:B------:R-:W-:Y:S01]  /*2600*/  UIMAD UR4, UR4, 0x140000, URZ ;  /* 0x00140000040478a4 */ /* 0x000fe2000f8e023f */
[----:B------:R-:W-:Y:S01]  /*2610*/  SHF.L.U32 R21, R21, 0x10, RZ ;  /* 0x0000001015157819 */ /* 0x000fe200000006ff */
[----:B------:R-:W-:-:S02]  /*2620*/  IMAD.U32 R39, R39, 0x10000, RZ ;  /* 0x0001000027277824 */ /* 0x000fc400078e00ff */
[----:B------:R-:W-:Y:S01]  /*2630*/  FMUL.FTZ R36, R7, R36 ;  /* 0x0000002407247220 */ /* 0x000fe20000410000 */
[----:B------:R-:W-:Y:S02]  /*2640*/  UISETP.GE.U32.AND UP0, UPT, UR11, UR20, UPT ;  /* 0x000000140b00728c */ /* 0x000fe4000bf06070 */
[----:B------:R-:W-:Y:S02]  /*2650*/  ULOP3.LUT UR5, UR5, 0x1, URZ, 0x3c, !UPT ;  /* 0x0000000105057892 */ /* 0x000fe4000f8e3c3f */
[----:B------:R-:W-:Y:S01]  /*2660*/  UISETP.GE.AND.EX UP0, UPT, UR12, UR7, UPT, UP0 ;  /* 0x000000070c00728c */ /* 0x000fe2000bf06300 */
[----:B0-----:R-:W-:Y:S01]  /*2670*/  @!P0 FADD.FTZ R43, RZ, R18 ;  /* 0x00000012ff2b8221 */ /* 0x001fe20000010000 */
[----:B------:R-:W-:-:S03]  /*2680*/  @!P0 FADD.FTZ R42, RZ, R19 ;  /* 0x00000013ff2a8221 */ /* 0x000fc60000010000 */
[----:B--2---:R-:W-:Y:S01]  /*2690*/  @!P0 FADD.FTZ R41, R16, R43 ;  /* 0x0000002b10298221 */ /* 0x004fe20000010000 */
[----:B------:R-:W-:Y:S01]  /*26a0*/  @!P0 FADD.FTZ R40, R17, R42 ;  /* 0x0000002a11288221 */ /* 0x000fe20000010000 */
[----:B------:R-:W-:-:S03]  /*26b0*/  LOP3.LUT P0, RZ, R0, 0xffffff1f, RZ, 0xc0, !PT ;  /* 0xffffff1f00ff7812 */ /* 0x000fc6000780c0ff */
[----:B------:R-:W0:Y:S04]  /*26c0*/  SHFL.BFLY PT, R42, R41, 0x10, 0x1f ;  /* 0x0e001f00292a7f89 */ /* 0x000e2800000e0000 */
[----:B------:R-:W1:Y:S01]  /*26d0*/  SHFL.BFLY PT, R43, R40, 0x10, 0x1f ;  /* 0x0e001f00282b7f89 */ /* 0x000e6200000e0000 */
[----:B0-----:R-:W-:Y:S01]  /*26e0*/  FADD.FTZ R42, R42, R41 ;  /* 0x000000292a2a7221 */ /* 0x001fe20000010000 */
[----:B-1----:R-:W-:-:S04]  /*26f0*/  FADD.FTZ R43, R43, R40 ;  /* 0x000000282b2b7221 */ /* 0x002fc80000010000 */
[----:B------:R-:W0:Y:S04]  /*2700*/  SHFL.BFLY PT, R17, R42, 0x8, 0x1f ;  /* 0x0d001f002a117f89 */ /* 0x000e2800000e0000 */
[----:B------:R-:W1:Y:S01]  /*2710*/  SHFL.BFLY PT, R16, R43, 0x8, 0x1f ;  /* 0x0d001f002b107f89 */ /* 0x000e6200000e0000 */
[----:B0-----:R-:W-:Y:S01]  /*2720*/  FADD.FTZ R17, R42, R17 ;  /* 0x000000112a117221 */ /* 0x001fe20000010000 */
[----:B------:R-:W-:Y:S01]  /*2730*/  @!P0 SHF.R.U32.HI R42, RZ, 0x2, R0 ;  /* 0x00000002ff2a8819 */ /* 0x000fe20000011600 */
[----:B-1----:R-:W-:-:S03]  /*2740*/  FADD.FTZ R18, R43, R16 ;  /* 0x000000102b127221 */ /* 0x002fc60000010000 */
[----:B------:R-:W-:Y:S01]  /*2750*/  @!P0 LOP3.LUT R42, R42, 0x3ffffff8, RZ, 0xc0, !PT ;  /* 0x3ffffff82a2a8812 */ /* 0x000fe200078ec0ff */
[----:B------:R-:W0:Y:S04]  /*2760*/  SHFL.BFLY PT, R16, R17, 0x4, 0x1f ;  /* 0x0c801f0011107f89 */ /* 0x000e2800000e0000 */
[----:B------:R-:W1:Y:S01]  /*2770*/  SHFL.BFLY PT, R45, R18, 0x4, 0x1f ;  /* 0x0c801f00122d7f89 */ /* 0x000e6200000e0000 */
[----:B0-----:R-:W-:Y:S01]  /*2780*/  FADD.FTZ R19, R17, R16 ;  /* 0x0000001011137221 */ /* 0x001fe20000010000 */
[----:B-1----:R-:W-:-:S04]  /*2790*/  FADD.FTZ R45, R18, R45 ;  /* 0x0000002d122d7221 */ /* 0x002fc80000010000 */
[----:B------:R-:W0:Y:S04]  /*27a0*/  SHFL.BFLY PT, R16, R19, 0x2, 0x1f ;  /* 0x0c401f0013107f89 */ /* 0x000e2800000e0000 */
[----:B------:R-:W1:Y:S01]  /*27b0*/  SHFL.BFLY PT, R44, R45, 0x2, 0x1f ;  /* 0x0c401f002d2c7f89 */ /* 0x000e6200000e0000 */
[----:B0-----:R-:W-:Y:S01]  /*27c0*/  FADD.FTZ R40, R19, R16 ;  /* 0x0000001013287221 */ /* 0x001fe20000010000 */
[----:B------:R-:W-:-:S04]  /*27d0*/  IMAD.WIDE.U32 R16, R0, -0x33333333, RZ ;  /* 0xcccccccd00107825 */ /* 0x000fc800078e00ff */
[----:B-1----:R-:W-:Y:S01]  /*27e0*/  FADD.FTZ R44, R45, R44 ;  /* 0x0000002c2d2c7221 */ /* 0x002fe20000010000 */
[----:B------:R-:W0:Y:S01]  /*27f0*/  SHFL.BFLY PT, R41, R40, 0x1, 0x1f ;  /* 0x0c201f0028297f89 */ /* 0x000e2200000e0000 */
[----:B------:R-:W-:Y:S02]  /*2800*/  SHF.R.U32.HI R43, RZ, 0x6, R17 ;  /* 0x00000006ff2b7819 */ /* 0x000fe40000011611 */
[----:B------:R-:W-:Y:S01]  /*2810*/  MOV R45, UR8 ;  /* 0x00000008002d7c02 */ /* 0x000fe20008000f00 */
[----:B------:R-:W1:Y:S01]  /*2820*/  SHFL.BFLY PT, R53, R44, 0x1, 0x1f ;  /* 0x0c201f002c357f89 */ /* 0x000e6200000e0000 */
[----:B------:R-:W-:-:S04]  /*2830*/  USHF.L.U32 UR8, UR21, 0x4, URZ ;  /* 0x0000000415087899 */ /* 0x000fc8000800063f */
[----:B------:R-:W-:Y:S01]  /*2840*/  ULOP3.LUT UR8, UR8, 0x3f0, URZ, 0xc0, !UPT ;  /* 0x000003f008087892 */ /* 0x000fe2000f8ec03f */
[----:B0-----:R-:W-:Y:S01]  /*2850*/  FADD.FTZ R16, R40, R41 ;  /* 0x0000002928107221 */ /* 0x001fe20000010000 */
[----:B------:R-:W-:-:S04]  /*2860*/  IMAD R40, R43, -0x50, R0 ;  /* 0xffffffb02b287824 */ /* 0x000fc800078e0200 */
[----:B------:R-:W-:Y:S01]  /*2870*/  IADD3 R43, R43, UR8, RZ ;  /* 0x000000082b2b7c10 */ /* 0x000fe2000fffe0ff */
[----:B------:R-:W-:Y:S01]  /*2880*/  UMOV UR8, UR11 ;  /* 0x0000000b00087c82 */ /* 0x000fe20008000000 */
[----:B-1----:R-:W-:Y:S01]  /*2890*/  FADD.FTZ R17, R44, R53 ;  /* 0x000000352c117221 */ /* 0x002fe20000010000 */
[----:B------:R-:W-:Y:S01]  /*28a0*/  @!P0 FMUL.FTZ R16, R16, 2.4414062863797880709e-05 ;  /* 0x37cccccd10108820 */ /* 0x000fe20000410000 */
[----:B------:R-:W-:Y:S01]  /*28b0*/  LEA R40, R40, UR13, 0x2 ;  /* 0x0000000d28287c11 */ /* 0x000fe2000f8e10ff */
[----:B------:R-:W-:Y:S02]  /*28c0*/  IMAD R43, R43, 0x500, RZ ;  /* 0x000005002b2b7824 */ /* 0x000fe400078e02ff */
[----:B------:R-:W-:Y:S01]  /*28d0*/  @!P0 FMUL.FTZ R17, R17, 2.4414062863797880709e-05 ;  /* 0x37cccccd11118820 */ /* 0x000fe20000410000 */
[----:B------:R-:W-:Y:S01]  /*28e0*/  SHF.L.U32 R53, R22, 0x10, RZ ;  /* 0x0000001016357819 */ /* 0x000fe200000006ff */
[C---:B------:R-:W-:Y:S01]  /*28f0*/  FADD.FTZ R44, -R34.reuse, R31 ;  /* 0x0000001f222c7221 */ /* 0x040fe20000010100 */
[--C-:B------:R-:W-:Y:S01]  /*2900*/  SHF.R.S32.HI R41, RZ, 0x1f, R40.reuse ;  /* 0x0000001fff297819 */ /* 0x100fe20000011428 */
[----:B------:R-:W-:Y:S01]  /*2910*/  FADD.FTZ R22, -R34, R55 ;  /* 0x0000003722167221 */ /* 0x000fe20000010100 */
[----:B------:R0:W-:Y:S01]  /*2920*/  @!P0 STS.64 [R42+UR10], R16 ;  /* 0x000000102a008988 */ /* 0x0001e20008000a0a */
[----:B------:R-:W-:Y:S01]  /*2930*/  FMUL.FTZ R44, R7, R44 ;  /* 0x0000002c072c7220 */ /* 0x000fe20000410000 */
[----:B------:R-:W-:Y:S01]  /*2940*/  SHF.L.U32 R31, R38, 0x10, RZ ;  /* 0x00000010261f7819 */ /* 0x000fe200000006ff */
[----:B------:R-:W-:Y:S01]  /*2950*/  IMAD.WIDE.U32 R40, R45, 0x140000, R40 ;  /* 0x001400002d287825 */ /* 0x000fe200078e0028 */
[----:B------:R-:W-:Y:S03]  /*2960*/  BAR.SYNC.DEFER_BLOCKING 0x0 ;  /* 0x0000000000007b1d */ /* 0x000fe60000010000 */
[----:B------:R-:W-:Y:S01]  /*2970*/  FMUL.FTZ R22, R7, R22 ;  /* 0x0000001607167220 */ /* 0x000fe20000410000 */
[----:B------:R-:W-:-:S04]  /*2980*/  IMAD.U32 R45, R30, 0x10000, RZ ;  /* 0x000100001e2d7824 */ /* 0x000fc800078e00ff */
[----:B------:R-:W-:Y:S01]  /*2990*/  FADD.FTZ R58, -R34, R45 ;  /* 0x0000002d223a7221 */ /* 0x000fe20000010100 */
[----:B0-----:R-:W-:Y:S01]  /*29a0*/  SHF.L.U32 R17, R26, 0x10, RZ ;  /* 0x000000101a117819 */ /* 0x001fe200000006ff */
[----:B------:R-:W-:Y:S01]  /*29b0*/  FADD.FTZ R26, -R34, R23 ;  /* 0x00000017221a7221 */ /* 0x000fe20000010100 */
[----:B------:R-:W-:Y:S01]  /*29c0*/  SHF.L.U32 R23, R32, 0x10, RZ ;  /* 0x0000001020177819 */ /* 0x000fe200000006ff */
[C---:B------:R-:W-:Y:S01]  /*29d0*/  FADD.FTZ R42, -R34.reuse, R53 ;  /* 0x00000035222a7221 */ /* 0x040fe20000010100 */
[----:B------:R-:W-:Y:S01]  /*29e0*/  FMUL.FTZ R58, R7, R58 ;  /* 0x0000003a073a7220 */ /* 0x000fe20000410000 */
[C---:B------:R-:W-:Y:S01]  /*29f0*/  FADD.FTZ R30, -R34.reuse, R17 ;  /* 0x00000011221e7221 */ /* 0x040fe20000010100 */
[C---:B------:R-:W-:Y:S01]  /*2a00*/  VIADD R17, R43.reuse, 0x2800 ;  /* 0x000028002b117836 */ /* 0x040fe20000000000 */
[----:B------:R-:W-:Y:S01]  /*2a10*/  IADD3 R43, R43, 0x1400, RZ ;  /* 0x000014002b2b7810 */ /* 0x000fe20007ffe0ff */
[----:B------:R-:W-:Y:S01]  /*2a20*/  FADD.FTZ R34, -R34, R37 ;  /* 0x0000002522227221 */ /* 0x000fe20000010100 */
[----:B------:R-:W-:-:S02]  /*2a30*/  FMUL.FTZ R26, R7, R26 ;  /* 0x0000001a071a7220 */ /* 0x000fc40000410000 */
[-C--:B------:R-:W-:Y:S01]  /*2a40*/  IADD3 R16, P2, R43, R40.reuse, RZ ;  /* 0x000000282b107210 */ /* 0x080fe20007f5e0ff */
[----:B------:R0:W1:Y:S02]  /*2a50*/  LDS.64 R18, [R2] ;  /* 0x0000000002127984 */ /* 0x0000640000000a00 */
[----:B0-----:R-:W-:Y:S01]  /*2a60*/  IADD3 R2, P0, R17, R40, RZ ;  /* 0x0000002811027210 */ /* 0x001fe20007f1e0ff */
[----:B------:R-:W-:Y:S01]  /*2a70*/  IMAD.U32 R17, R28, 0x10000, RZ ;  /* 0x000100001c117824 */ /* 0x000fe200078e00ff */
[----:B------:R-:W-:Y:S01]  /*2a80*/  IADD3 R40, R41, UR4, RZ ;  /* 0x0000000429287c10 */ /* 0x000fe2000fffe0ff */
[----:B------:R-:W-:Y:S01]  /*2a90*/  UMOV UR4, UR12 ;  /* 0x0000000c00047c82 */ /* 0x000fe20008000000 */
[--C-:B-1----:R-:W-:Y:S01]  /*2aa0*/  FFMA.FTZ R9, R50, R9, -R18.reuse ;  /* 0x0000000932097223 */ /* 0x102fe20000010812 */
[--C-:B------:R-:W-:Y:S01]  /*2ab0*/  FFMA.FTZ R51, R51, R54, -R18.reuse ;  /* 0x0000003633337223 */ /* 0x100fe20000010812 */
[--C-:B------:R-:W-:Y:S01]  /*2ac0*/  FFMA.FTZ R32, R17, R23, -R18.reuse ;  /* 0x0000001711207223 */ /* 0x100fe20000010812 */
[----:B------:R-:W-:Y:S01]  /*2ad0*/  FMUL.FTZ R17, R7, R30 ;  /* 0x0000001e07117220 */ /* 0x000fe20000410000 */
[C-C-:B------:R-:W-:Y:S01]  /*2ae0*/  FFMA.FTZ R28, R23.reuse, R24, -R18.reuse ;  /* 0x00000018171c7223 */ /* 0x140fe20000010812 */
[----:B------:R-:W-:Y:S01]  /*2af0*/  FFMA.FTZ R30, R8, -R19, R9 ;  /* 0x80000013081e7223 */ /* 0x000fe20000010009 */
[----:B------:R-:W-:Y:S01]  /*2b00*/  FFMA.FTZ R24, R23, R27, -R18 ;  /* 0x0000001b17187223 */ /* 0x000fe20000010812 */
[----:B------:R-:W-:Y:S01]  /*2b10*/  FMUL.FTZ R9, R7, R42 ;  /* 0x0000002a07097220 */ /* 0x000fe20000410000 */
[----:B------:R-:W-:Y:S01]  /*2b20*/  FFMA.FTZ R56, R56, -R19, R51 ;  /* 0x8000001338387223 */ /* 0x000fe20000010033 */
[----:B------:R-:W-:Y:S01]  /*2b30*/  FFMA.FTZ R32, -R19, R58, R32 ;  /* 0x0000003a13207223 */ /* 0x000fe20000010120 */
[--C-:B------:R-:W-:Y:S01]  /*2b40*/  FFMA.FTZ R49, R49, R50, -R18.reuse ;  /* 0x0000003231317223 */ /* 0x100fe20000010812 */
[----:B------:R-:W-:Y:S01]  /*2b50*/  FFMA.FTZ R29, R29, R33, -R18 ;  /* 0x000000211d1d7223 */ /* 0x000fe20000010812 */
[----:B------:R-:W-:Y:S01]  /*2b60*/  FFMA.FTZ R24, -R19, R9, R24 ;  /* 0x0000000913187223 */ /* 0x000fe20000010118 */
[C---:B------:R-:W-:Y:S01]  /*2b70*/  FMUL.FTZ R56, R7.reuse, R56 ;  /* 0x0000003807387220 */ /* 0x040fe20000410000 */
[----:B------:R-:W-:Y:S01]  /*2b80*/  FMUL.FTZ R9, R7, R32 ;  /* 0x0000002007097220 */ /* 0x000fe20000410000 */
[--C-:B------:R-:W-:Y:S01]  /*2b90*/  FFMA.FTZ R11, R54, R11, -R18.reuse ;  /* 0x0000000b360b7223 */ /* 0x100fe20000010812 */
[----:B------:R-:W-:Y:S01]  /*2ba0*/  IADD3 R8, P1, R4, UR16, RZ ;  /* 0x0000001004087c10 */ /* 0x000fe2000ff3e0ff */
[----:B------:R-:W-:Y:S01]  /*2bb0*/  FFMA.FTZ R52, R52, -R19, R49 ;  /* 0x8000001334347223 */ /* 0x000fe20000010031 */
[----:B------:R-:W-:Y:S01]  /*2bc0*/  FFMA.FTZ R44, -R19, R44, R29 ;  /* 0x0000002c132c7223 */ /* 0x000fe2000001011d */
[C-C-:B------:R-:W-:Y:S01]  /*2bd0*/  FFMA.FTZ R47, R54.reuse, R47, -R18.reuse ;  /* 0x0000002f362f7223 */ /* 0x140fe20000010812 */
[--C-:B------:R-:W-:Y:S01]  /*2be0*/  FFMA.FTZ R25, R33, R25, -R18.reuse ;  /* 0x0000001921197223 */ /* 0x100fe20000010812 */
[----:B------:R-:W-:Y:S01]  /*2bf0*/  F2FP.BF16.F32.PACK_AB R56, R9, R56 ;  /* 0x000000380938723e */ /* 0x000fe200000010ff */
[--C-:B------:R-:W-:Y:S01]  /*2c00*/  FFMA.FTZ R15, R54, R15, -R18.reuse ;  /* 0x0000000f360f7223 */ /* 0x100fe20000010812 */
[--C-:B------:R-:W-:Y:S01]  /*2c10*/  FFMA.FTZ R20, R23, R31, -R18.reuse ;  /* 0x0000001f17147223 */ /* 0x100fe20000010812 */
[C-C-:B------:R-:W-:Y:S01]  /*2c20*/  FFMA.FTZ R13, R50.reuse, R13, -R18.reuse ;  /* 0x0000000d320d7223 */ /* 0x140fe20000010812 */
[--C-:B------:R-:W-:Y:S01]  /*2c30*/  FFMA.FTZ R35, R50, R35, -R18.reuse ;  /* 0x0000002332237223 */ /* 0x100fe20000010812 */
[--C-:B------:R-:W-:Y:S01]  /*2c40*/  FFMA.FTZ R21, R33, R21, -R18.reuse ;  /* 0x0000001521157223 */ /* 0x100fe20000010812 */
[----:B------:R-:W-:Y:S01]  /*2c50*/  FFMA.FTZ R10, R10, -R19, R11 ;  /* 0x800000130a0a7223 */ /* 0x000fe2000001000b */
[----:B------:R-:W-:Y:S01]  /*2c60*/  IADD3.X R9, R3, UR17, RZ, P1, !PT ;  /* 0x0000001103097c10 */ /* 0x000fe20008ffe4ff */
[----:B------:R-:W-:Y:S01]  /*2c70*/  FFMA.FTZ R18, R33, R39, -R18 ;  /* 0x0000002721127223 */ /* 0x000fe20000010812 */
[C---:B------:R-:W-:Y:S01]  /*2c80*/  FMUL.FTZ R11, R7.reuse, R34 ;  /* 0x00000022070b7220 */ /* 0x040fe20000410000 */
[C---:B------:R-:W-:Y:S01]  /*2c90*/  FMUL.FTZ R52, R7.reuse, R52 ;  /* 0x0000003407347220 */ /* 0x040fe20000410000 */
[----:B------:R-:W-:Y:S01]  /*2ca0*/  FMUL.FTZ R3, R7, R44 ;  /* 0x0000002c07037220 */ /* 0x000fe20000410000 */
[----:B------:R-:W-:Y:S01]  /*2cb0*/  FFMA.FTZ R48, R48, -R19, R47 ;  /* 0x8000001330307223 */ /* 0x000fe2000001002f */
[C---:B------:R-:W-:Y:S01]  /*2cc0*/  FFMA.FTZ R28, -R19.reuse, R17, R28 ;  /* 0x00000011131c7223 */ /* 0x040fe2000001011c */
[C---:B------:R-:W-:Y:S01]  /*2cd0*/  FFMA.FTZ R36, -R19.reuse, R36, R25 ;  /* 0x0000002413247223 */ /* 0x040fe20000010119 */
[-C--:B------:R-:W-:Y:S01]  /*2ce0*/  FFMA.FTZ R12, R12, -R19.reuse, R13 ;  /* 0x800000130c0c7223 */ /* 0x080fe2000001000d */
[C---:B------:R-:W-:Y:S01]  /*2cf0*/  FFMA.FTZ R26, -R19.reuse, R26, R21 ;  /* 0x0000001a131a7223 */ /* 0x040fe20000010115 */
[-C--:B------:R-:W-:Y:S01]  /*2d00*/  FFMA.FTZ R14, R14, -R19.reuse, R15 ;  /* 0x800000130e0e7223 */ /* 0x080fe2000001000f */
[C---:B------:R-:W-:Y:S01]  /*2d10*/  FFMA.FTZ R20, -R19.reuse, R22, R20 ;  /* 0x0000001613147223 */ /* 0x040fe20000010114 */
[----:B------:R-:W-:Y:S01]  /*2d20*/  FFMA.FTZ R46, R46, -R19, R35 ;  /* 0x800000132e2e7223 */ /* 0x000fe20000010023 */
[----:B------:R-:W-:Y:S01]  /*2d30*/  FFMA.FTZ R18, -R19, R11, R18 ;  /* 0x0000000b13127223 */ /* 0x000fe20000010112 */
[----:B------:R-:W-:Y:S01]  /*2d40*/  IADD3.X R21, RZ, R40, RZ, P2, !PT ;  /* 0x00000028ff157210 */ /* 0x000fe200017fe4ff */
[----:B------:R-:W-:Y:S01]  /*2d50*/  FMUL.FTZ R48, R7, R48 ;  /* 0x0000003007307220 */ /* 0x000fe20000410000 */
[----:B------:R-:W-:Y:S01]  /*2d60*/  F2FP.BF16.F32.PACK_AB R52, R3, R52 ;  /* 0x000000340334723e */ /* 0x000fe200000010ff */
[C---:B------:R-:W-:Y:S01]  /*2d70*/  FMUL.FTZ R11, R7.reuse, R28 ;  /* 0x0000001c070b7220 */ /* 0x040fe20000410000 */
        /* <DEDUP_REMOVED lines=8> */
[----:B------:R-:W-:Y:S01]  /*2e00*/  FMUL.FTZ R46, R7, R46 ;  /* 0x0000002e072e7220 */ /* 0x000fe20000410000 */
[----:B------:R-:W-:Y:S01]  /*2e10*/  SHF.L.U32 R10, R16, 0x1, RZ ;  /* 0x00000001100a7819 */ /* 0x000fe200000006ff */
[----:B------:R-:W-:-:S02]  /*2e20*/  IMAD.X R3, RZ, RZ, R40, P0 ;  /* 0x000000ffff037224 */ /* 0x000fc400000e0628 */
[----:B------:R-:W-:Y:S01]  /*2e30*/  FMUL.FTZ R7, R7, R18 ;  /* 0x0000001207077220 */ /* 0x000fe20000410000 */
[----:B------:R-:W-:Y:S01]  /*2e40*/  SHF.L.U64.HI R21, R16, 0x1, R21 ;  /* 0x0000000110157819 */ /* 0x000fe20000010215 */
[----:B------:R-:W-:Y:S01]  /*2e50*/  STG.E.U16 desc[UR14][R8.64], R56 ;  /* 0x0000003808007986 */ /* 0x000fe2000c10150e */
[----:B------:R-:W-:Y:S02]  /*2e60*/  PRMT R16, R56, 0x7632, R16 ;  /* 0x0000763238107816 */ /* 0x000fe40000000010 */
[----:B------:R-:W-:Y:S01]  /*2e70*/  PRMT R18, R52, 0x7632, R18 ;  /* 0x0000763234127816 */ /* 0x000fe20000000012 */
[----:B------:R-:W-:Y:S01]  /*2e80*/  STG.E.U16 desc[UR14][R8.64+0x4], R52 ;  /* 0x0000043408007986 */ /* 0x000fe2000c10150e */
[----:B------:R-:W-:Y:S02]  /*2e90*/  IADD3 R10, P1, R10, UR16, RZ ;  /* 0x000000100a0a7c10 */ /* 0x000fe4000ff3e0ff */
[----:B------:R-:W-:Y:S01]  /*2ea0*/  F2FP.BF16.F32.PACK_AB R48, R11, R48 ;  /* 0x000000300b30723e */ /* 0x000fe200000010ff */
[----:B------:R-:W-:Y:S01]  /*2eb0*/  STG.E.U16 desc[UR14][R8.64+0x2], R16 ;  /* 0x0000021008007986 */ /* 0x000fe2000c10150e */
[----:B------:R-:W-:-:S02]  /*2ec0*/  F2FP.BF16.F32.PACK_AB R30, R13, R30 ;  /* 0x0000001e0d1e723e */ /* 0x000fc400000010ff */
[C---:B------:R-:W-:Y:S01]  /*2ed0*/  SHF.L.U64.HI R3, R2.reuse, 0x1, R3 ;  /* 0x0000000102037819 */ /* 0x040fe20000010203 */
[----:B------:R0:W-:Y:S01]  /*2ee0*/  STG.E.U16 desc[UR14][R8.64+0x6], R18 ;  /* 0x0000061208007986 */ /* 0x0001e2000c10150e */
[----:B------:R-:W-:Y:S02]  /*2ef0*/  SHF.L.U32 R2, R2, 0x1, RZ ;  /* 0x0000000102027819 */ /* 0x000fe400000006ff */
[----:B------:R-:W-:Y:S02]  /*2f00*/  IADD3.X R11, R21, UR17, RZ, P1, !PT ;  /* 0x00000011150b7c10 */ /* 0x000fe40008ffe4ff */
[----:B------:R-:W-:Y:S02]  /*2f10*/  F2FP.BF16.F32.PACK_AB R4, R15, R4 ;  /* 0x000000040f04723e */ /* 0x000fe400000010ff */
[----:B------:R-:W-:Y:S01]  /*2f20*/  IADD3 R2, P0, R2, UR16, RZ ;  /* 0x0000001002027c10 */ /* 0x000fe2000ff1e0ff */
[----:B------:R-:W-:Y:S01]  /*2f30*/  STG.E.U16 desc[UR14][R10.64], R48 ;  /* 0x000000300a007986 */ /* 0x000fe2000c10150e */
[----:B------:R-:W-:-:S02]  /*2f40*/  F2FP.BF16.F32.PACK_AB R12, R17, R12 ;  /* 0x0000000c110c723e */ /* 0x000fc400000010ff */
[----:B------:R-:W-:Y:S01]  /*2f50*/  IADD3.X R3, R3, UR17, RZ, P0, !PT ;  /* 0x0000001103037c10 */ /* 0x000fe200087fe4ff */
[----:B------:R-:W-:Y:S01]  /*2f60*/  STG.E.U16 desc[UR14][R10.64+0x4], R30 ;  /* 0x0000041e0a007986 */ /* 0x000fe2000c10150e */
[----:B0-----:R-:W-:Y:S02]  /*2f70*/  PRMT R9, R48, 0x7632, R9 ;  /* 0x0000763230097816 */ /* 0x001fe40000000009 */
[----:B------:R-:W-:Y:S02]  /*2f80*/  PRMT R8, R30, 0x7632, R8 ;  /* 0x000076321e087816 */ /* 0x000fe40000000008 */
[----:B------:R-:W-:Y:S01]  /*2f90*/  PRMT R13, R4, 0x7610, R13 ;  /* 0x00007610040d7816 */ /* 0x000fe2000000000d */
[----:B------:R0:W-:Y:S01]  /*2fa0*/  STG.E.U16 desc[UR14][R10.64+0x2], R9 ;  /* 0x000002090a007986 */ /* 0x0001e2000c10150e */
[----:B------:R-:W-:Y:S02]  /*2fb0*/  F2FP.BF16.F32.PACK_AB R14, R19, R14 ;  /* 0x0000000e130e723e */ /* 0x000fe400000010ff */
[----:B------:R-:W-:Y:S01]  /*2fc0*/  F2FP.BF16.F32.PACK_AB R46, R7, R46 ;  /* 0x0000002e072e723e */ /* 0x000fe200000010ff */
[----:B------:R1:W-:Y:S04]  /*2fd0*/  STG.E.U16 desc[UR14][R10.64+0x6], R8 ;  /* 0x000006080a007986 */ /* 0x0003e8000c10150e */
[----:B------:R-:W-:Y:S01]  /*2fe0*/  STG.E.U16 desc[UR14][R2.64], R13 ;  /* 0x0000000d02007986 */ /* 0x000fe2000c10150e */
[----:B0-----:R-:W-:-:S03]  /*2ff0*/  PRMT R9, R12, 0x7632, R9 ;  /* 0x000076320c097816 */ /* 0x001fc60000000009 */
[----:B------:R-:W-:Y:S01]  /*3000*/  STG.E.U16 desc[UR14][R2.64+0x4], R12 ;  /* 0x0000040c02007986 */ /* 0x000fe2000c10150e */
[----:B-1----:R-:W-:-:S03]  /*3010*/  PRMT R11, R4, 0x7632, R11 ;  /* 0x00007632040b7816 */ /* 0x002fc6000000000b */
[----:B------:R-:W-:Y:S01]  /*3020*/  STG.E.U16 desc[UR14][R2.64+0x6], R9 ;  /* 0x0000060902007986 */ /* 0x000fe2000c10150e */
[----:B------:R-:W-:-:S03]  /*3030*/  IADD3 R4, P0, R5, UR16, RZ ;  /* 0x0000001005047c10 */ /* 0x000fc6000ff1e0ff */
[----:B------:R0:W-:Y:S01]  /*3040*/  STG.E.U16 desc[UR14][R2.64+0x2], R11 ;  /* 0x0000020b02007986 */ /* 0x0001e2000c10150e */
[----:B------:R-:W-:Y:S02]  /*3050*/  IADD3.X R5, R6, UR17, RZ, P0, !PT ;  /* 0x0000001106057c10 */ /* 0x000fe400087fe4ff */
[----:B------:R-:W-:Y:S02]  /*3060*/  PRMT R6, R46, 0x7632, R6 ;  /* 0x000076322e067816 */ /* 0x000fe40000000006 */
[----:B------:R-:W-:Y:S01]  /*3070*/  PLOP3.LUT P0, PT, PT, PT, UP0, 0x80, 0x0 ;  /* 0x000000000000781c */ /* 0x000fe20003f0f008 */
[----:B------:R2:W-:Y:S04]  /*3080*/  STG.E.U16 desc[UR14][R4.64], R14 ;  /* 0x0000000e04007986 */ /* 0x0005e8000c10150e */
[----:B------:R2:W-:Y:S01]  /*3090*/  STG.E.U16 desc[UR14][R4.64+0x4], R46 ;  /* 0x0000042e04007986 */ /* 0x0005e2000c10150e */
[----:B0-----:R-:W-:-:S03]  /*30a0*/  PRMT R3, R14, 0x7632, R3 ;  /* 0x000076320e037816 */ /* 0x001fc60000000003 */
[----:B------:R2:W-:Y:S04]  /*30b0*/  STG.E.U16 desc[UR14][R4.64+0x6], R6 ;  /* 0x0000060604007986 */ /* 0x0005e8000c10150e */
[----:B------:R2:W-:Y:S01]  /*30c0*/  STG.E.U16 desc[UR14][R4.64+0x2], R3 ;  /* 0x0000020304007986 */ /* 0x0005e2000c10150e */
[----:B------:R-:W-:Y:S05]  /*30d0*/  @!P0 BRA `(.L_x_14) ;  /* 0xffffffd0007c8947 */ /* 0x000fea000383ffff */
.L_x_3:
[----:B------:R-:W-:-:S04]  /*30e0*/  ULEA UR10, UR6, UR21, 0x6 ;  /* 0x00000015060a7291 */ /* 0x000fc8000f8e303f */
[----:B------:R-:W-:-:S04]  /*30f0*/  USHF.L.U32 UR10, UR10, 0x5, URZ ;  /* 0x000000050a0a7899 */ /* 0x000fc8000800063f */
[----:B------:R-:W-:-:S06]  /*3100*/  UISETP.GT.AND UP0, UPT, UR10, 0x4ff, UPT ;  /* 0x000004ff0a00788c */ /* 0x000fcc000bf04270 */
[----:B------:R-:W-:-:S13]  /*3110*/  PLOP3.LUT P0, PT, PT, PT, UP0, 0x80, 0x0 ;  /* 0x000000000000781c */ /* 0x000fda0003f0f008 */
[----:B------:R-:W-:Y:S05]  /*3120*/  @P0 EXIT ;  /* 0x000000000000094d */ /* 0x000fea0003800000 */
[----:B------:R-:W1:Y:S01]  /*3130*/  S2R R0, SR_TID.X ;  /* 0x0000000000007919 */ /* 0x000e620000002100 */
[----:B--2---:R-:W0:Y:S01]  /*3140*/  LDC.64 R4, c[0x0][0x258] ;  /* 0x00009600ff047b82 */ /* 0x004e220000000a00 */
[----:B------:R-:W-:Y:S01]  /*3150*/  IMAD.MOV.U32 R10, RZ, RZ, 0x14 ;  /* 0x00000014ff0a7424 */ /* 0x000fe200078e00ff */
[C---:B0-----:R-:W-:Y:S02]  /*3160*/  SHF.L.U32 R3, R4.reuse, 0x6, RZ ;  /* 0x0000000604037819 */ /* 0x041fe400000006ff */
[----:B------:R-:W-:Y:S02]  /*3170*/  SHF.L.U64.HI R4, R4, 0x6, R5 ;  /* 0x0000000604047819 */ /* 0x000fe40000010205 */
[--C-:B-1----:R-:W-:Y:S02]  /*3180*/  SHF.R.U32.HI R2, RZ, 0x5, R0.reuse ;  /* 0x00000005ff027819 */ /* 0x102fe40000011600 */
[----:B------:R-:W-:Y:S02]  /*3190*/  SHF.R.U32.HI R7, RZ, 0x4, R0 ;  /* 0x00000004ff077819 */ /* 0x000fe40000011600 */
[----:B------:R-:W-:-:S02]  /*31a0*/  LOP3.LUT R6, RZ, R2, RZ, 0x33, !PT ;  /* 0x00000002ff067212 */ /* 0x000fc400078e33ff */
[----:B------:R-:W-:Y:S02]  /*31b0*/  VIADDMNMX.U32 R10, R7, R10, 0x20, !PT ;  /* 0x00000020070a7446 */ /* 0x000fe4000780000a */
[----:B------:R-:W-:Y:S02]  /*31c0*/  IADD3 R5, P0, R6, R3, RZ ;  /* 0x0000000306057210 */ /* 0x000fe40007f1e0ff */
[----:B------:R-:W-:Y:S02]  /*31d0*/  LOP3.LUT R11, RZ, R7, RZ, 0x33, !PT ;  /* 0x00000007ff0b7212 */ /* 0x000fe400078e33ff */
[----:B------:R-:W-:-:S05]  /*31e0*/  IADD3.X R6, R4, -0x1, RZ, P0, !PT ;  /* 0xffffffff04067810 */ /* 0x000fca00007fe4ff */
[----:B------:R-:W-:-:S04]  /*31f0*/  IMAD.WIDE.U32 R8, R6, -0x33333333, RZ ;  /* 0xcccccccd06087825 */ /* 0x000fc800078e00ff */
[----:B------:R-:W-:-:S04]  /*3200*/  IMAD.WIDE.U32 R12, P0, R5, -0x33333334, R8 ;  /* 0xcccccccc050c7825 */ /* 0x000fc80007800008 */
[----:B------:R-:W-:Y:S01]  /*3210*/  IMAD.WIDE.U32 R8, R5, -0x33333333, RZ ;  /* 0xcccccccd05087825 */ /* 0x000fe200078e00ff */
[----:B------:R-:W-:Y:S02]  /*3220*/  IADD3.X R15, RZ, RZ, RZ, P0, !PT ;  /* 0x000000ffff0f7210 */ /* 0x000fe400007fe4ff */
[----:B------:R-:W-:Y:S01]  /*3230*/  IADD3 R8, R10, R11, RZ ;  /* 0x0000000b0a087210 */ /* 0x000fe20007ffe0ff */
[----:B------:R-:W-:Y:S01]  /*3240*/  IMAD.MOV.U32 R14, RZ, RZ, R13 ;  /* 0x000000ffff0e7224 */ /* 0x000fe200078e000d */
[----:B------:R-:W-:Y:S02]  /*3250*/  IADD3 RZ, P0, R9, R12, RZ ;  /* 0x0000000c09ff7210 */ /* 0x000fe40007f1e0ff */
[----:B------:R-:W-:Y:S01]  /*3260*/  MOV R9, UR10 ;  /* 0x0000000a00097c02 */ /* 0x000fe20008000f00 */
[----:B------:R-:W-:-:S04]  /*3270*/  IMAD.WIDE.U32 R10, R8, -0x33333333, RZ ;  /* 0xcccccccd080a7825 */ /* 0x000fc800078e00ff */
[----:B------:R-:W-:Y:S01]  /*3280*/  IMAD.WIDE.U32.X R12, R6, -0x33333334, R14, P0 ;  /* 0xcccccccc060c7825 */ /* 0x000fe200000e040e */
[----:B------:R-:W-:Y:S02]  /*3290*/  LEA.HI R49, R11, 0x1, RZ, 0x1c ;  /* 0x000000010b317811 */ /* 0x000fe400078fe0ff */
[----:B------:R-:W-:Y:S02]  /*32a0*/  IADD3 R10, P0, R2, 0xa, RZ ;  /* 0x0000000a020a7810 */ /* 0x000fe40007f1e0ff */
[----:B------:R-:W-:Y:S02]  /*32b0*/  SHF.R.U64 R50, R12, 0x3, R13 ;  /* 0x000000030c327819 */ /* 0x000fe4000000120d */
[C---:B------:R-:W-:Y:S02]  /*32c0*/  IADD3 R12, P1, R2.reuse, 0x14, RZ ;  /* 0x00000014020c7810 */ /* 0x040fe40007f3e0ff */
[----:B------:R-:W-:Y:S01]  /*32d0*/  IADD3 R13, P2, R2, 0x1e, RZ ;  /* 0x0000001e020d7810 */ /* 0x000fe20007f5e0ff */
[----:B------:R-:W-:Y:S01]  /*32e0*/  VIADD R50, R50, 0x1 ;  /* 0x0000000132327836 */ /* 0x000fe20000000000 */
[----:B------:R-:W-:-:S02]  /*32f0*/  LOP3.LUT R11, R0, 0xf, RZ, 0xc0, !PT ;  /* 0x0000000f000b7812 */ /* 0x000fc400078ec0ff */
[----:B------:R-:W-:Y:S02]  /*3300*/  IADD3.X R14, RZ, RZ, RZ, P0, !PT ;  /* 0x000000ffff0e7210 */ /* 0x000fe400007fe4ff */
[----:B------:R-:W-:Y:S02]  /*3310*/  IADD3.X R15, RZ, RZ, RZ, P1, !PT ;  /* 0x000000ffff0f7210 */ /* 0x000fe40000ffe4ff */
[----:B------:R-:W-:Y:S02]  /*3320*/  IADD3.X R48, RZ, RZ, RZ, P2, !PT ;  /* 0x000000ffff307210 */ /* 0x000fe400017fe4ff */
[----:B------:R-:W-:Y:S02]  /*3330*/  LOP3.LUT R49, R49, 0x3, RZ, 0xc0, !PT ;  /* 0x0000000331317812 */ /* 0x000fe400078ec0ff */
[----:B------:R-:W-:-:S07]  /*3340*/  LOP3.LUT R50, R50, 0x3, RZ, 0xc0, !PT ;  /* 0x0000000332327812 */ /* 0x000fce00078ec0ff */
.L_x_31:
[----:B------:R-:W-:Y:S01]  /*3350*/  ISETP.GT.U32.AND P0, PT, R3, R2, PT ;  /* 0x000000020300720c */ /* 0x000fe20003f04070 */
[----:B------:R-:W-:Y:S01]  /*3360*/  BSSY B0, `(.L_x_15) ;  /* 0x00000ab000007945 */ /* 0x000fe20003800000 */
[----:B0-----:R-:W-:Y:S01]  /*3370*/  HFMA2.MMA R54, -RZ, RZ, 0, 0 ;  /* 0x00000000ff367435 */ /* 0x001fe200000001ff */
[----:B------:R-:W-:Y:S01]  /*3380*/  IMAD.MOV.U32 R51, RZ, RZ, RZ ;  /* 0x000000ffff337224 */ /* 0x000fe200078e00ff */
[----:B------:R-:W-:-:S13]  /*3390*/  ISETP.GT.AND.EX P0, PT, R4, RZ, PT, P0 ;  /* 0x000000ff0400720c */ /* 0x000fda0003f04300 */
[----:B-123--:R-:W-:Y:S05]  /*33a0*/  @!P0 BRA `(.L_x_16) ;  /* 0x0000000800988947 */ /* 0x00efea0003800000 */
[----:B------:R-:W-:Y:S01]  /*33b0*/  ISETP.NE.U32.AND P1, PT, R50, RZ, PT ;  /* 0x000000ff3200720c */ /* 0x000fe20003f25070 */
[----:B------:R-:W-:Y:S01]  /*33c0*/  BSSY B1, `(.L_x_17) ;  /* 0x0000024000017945 */ /* 0x000fe20003800000 */
[----:B------:R-:W-:Y:S01]  /*33d0*/  LOP3.LUT R16, R0, 0x1f, RZ, 0xc0, !PT ;  /* 0x0000001f00107812 */ /* 0x000fe200078ec0ff */
[----:B------:R-:W-:Y:S01]  /*33e0*/  IMAD.MOV.U32 R52, RZ, RZ, R2 ;  /* 0x000000ffff347224 */ /* 0x000fe200078e0002 */
[----:B------:R-:W-:Y:S02]  /*33f0*/  ISETP.NE.AND.EX P1, PT, RZ, RZ, PT, P1 ;  /* 0x000000ffff00720c */ /* 0x000fe40003f25310 */
[----:B------:R-:W-:Y:S02]  /*3400*/  ISETP.GE.U32.AND P0, PT, R5, 0x1e, PT ;  /* 0x0000001e0500780c */ /* 0x000fe40003f06070 */
[----:B------:R-:W-:Y:S02]  /*3410*/  IADD3 R16, P2, R16, R9, RZ ;  /* 0x0000000910107210 */ /* 0x000fe40007f5e0ff */
[----:B------:R-:W-:-:S02]  /*3420*/  ISETP.GE.U32.AND.EX P0, PT, R6, RZ, PT, P0 ;  /* 0x000000ff0600720c */ /* 0x000fc40003f06100 */
[----:B------:R-:W-:Y:S02]  /*3430*/  MOV R54, RZ ;  /* 0x000000ff00367202 */ /* 0x000fe40000000f00 */
[----:B------:R-:W-:Y:S02]  /*3440*/  MOV R53, RZ ;  /* 0x000000ff00357202 */ /* 0x000fe40000000f00 */
[----:B------:R-:W-:Y:S02]  /*3450*/  MOV R51, RZ ;  /* 0x000000ff00337202 */ /* 0x000fe40000000f00 */
[----:B------:R-:W-:Y:S01]  /*3460*/  LEA.HI.X.SX32 R17, R9, RZ, 0x1, P2 ;  /* 0x000000ff09117211 */ /* 0x000fe200010f0eff */
[----:B------:R-:W-:Y:S06]  /*3470*/  @!P1 BRA `(.L_x_18) ;  /* 0x0000000000609947 */ /* 0x000fec0003800000 */
[----:B------:R-:W-:Y:S01]  /*3480*/  IMAD.WIDE.U32 R20, R2, 0x500, R16 ;  /* 0x0000050002147825 */ /* 0x000fe200078e0010 */
[----:B------:R-:W-:Y:S02]  /*3490*/  ULDC.64 UR4, c[0x0][0x260] ;  /* 0x0000980000047ab9 */ /* 0x000fe40000000a00 */
[----:B------:R-:W-:-:S04]  /*34a0*/  LEA R18, P1, R20, UR4, 0x3 ;  /* 0x0000000414127c11 */ /* 0x000fc8000f8218ff */
[----:B------:R-:W-:-:S05]  /*34b0*/  LEA.HI.X R19, R20, UR5, R21, 0x3, P1 ;  /* 0x0000000514137c11 */ /* 0x000fca00088f1c15 */
[----:B------:R-:W2:Y:S01]  /*34c0*/  LDG.E.64 R20, desc[UR14][R18.64+0xa000] ;  /* 0x00a0000e12147981 */ /* 0x000ea2000c1e1b00 */
[----:B------:R-:W-:Y:S01]  /*34d0*/  ISETP.NE.U32.AND P1, PT, R50, 0x1, PT ;  /* 0x000000013200780c */ /* 0x000fe20003f25070 */
[----:B------:R-:W-:Y:S01]  /*34e0*/  IMAD.MOV.U32 R52, RZ, RZ, R10 ;  /* 0x000000ffff347224 */ /* 0x000fe200078e000a */
[----:B------:R-:W-:Y:S02]  /*34f0*/  MOV R53, R14 ;  /* 0x0000000e00357202 */ /* 0x000fe40000000f00 */
[----:B------:R-:W-:Y:S01]  /*3500*/  ISETP.NE.AND.EX P1, PT, RZ, RZ, PT, P1 ;  /* 0x000000ffff00720c */ /* 0x000fe20003f25310 */
[----:B--2---:R-:W-:Y:S01]  /*3510*/  FADD.FTZ R51, RZ, R20 ;  /* 0x00000014ff337221 */ /* 0x004fe20000010000 */
[----:B------:R-:W-:-:S11]  /*3520*/  FADD.FTZ R54, RZ, R21 ;  /* 0x00000015ff367221 */ /* 0x000fd60000010000 */
[----:B------:R-:W-:Y:S05]  /*3530*/  @!P1 BRA `(.L_x_18) ;  /* 0x0000000000309947 */ /* 0x000fea0003800000 */
[----:B------:R-:W-:Y:S01]  /*3540*/  ISETP.NE.U32.AND P1, PT, R50, 0x2, PT ;  /* 0x000000023200780c */ /* 0x000fe20003f25070 */
[----:B------:R-:W2:Y:S03]  /*3550*/  LDG.E.64 R20, desc[UR14][R18.64+0x23000] ;  /* 0x0230000e12147981 */ /* 0x000ea6000c1e1b00 */
[----:B------:R-:W-:-:S13]  /*3560*/  ISETP.NE.AND.EX P1, PT, RZ, RZ, PT, P1 ;  /* 0x000000ffff00720c */ /* 0x000fda0003f25310 */
[----:B------:R-:W3:Y:S01]  /*3570*/  @P1 LDG.E.64 R22, desc[UR14][R18.64+0x3c000] ;  /* 0x03c0000e12161981 */ /* 0x000ee2000c1e1b00 */
[----:B------:R-:W-:Y:S01]  /*3580*/  MOV R52, R12 ;  /* 0x0000000c00347202 */ /* 0x000fe20000000f00 */
[----:B------:R-:W-:Y:S01]  /*3590*/  IMAD.MOV.U32 R53, RZ, RZ, R15 ;  /* 0x000000ffff357224 */ /* 0x000fe200078e000f */
[----:B------:R-:W-:Y:S02]  /*35a0*/  @P1 MOV R52, R13 ;  /* 0x0000000d00341202 */ /* 0x000fe40000000f00 */
[----:B------:R-:W-:Y:S01]  /*35b0*/  @P1 MOV R53, R48 ;  /* 0x0000003000351202 */ /* 0x000fe20000000f00 */
[----:B--2---:R-:W-:Y:S01]  /*35c0*/  FADD.FTZ R51, R51, R20 ;  /* 0x0000001433337221 */ /* 0x004fe20000010000 */
[----:B------:R-:W-:-:S03]  /*35d0*/  FADD.FTZ R54, R54, R21 ;  /* 0x0000001536367221 */ /* 0x000fc60000010000 */
[----:B---3--:R-:W-:Y:S01]  /*35e0*/  @P1 FADD.FTZ R51, R51, R22 ;  /* 0x0000001633331221 */ /* 0x008fe20000010000 */
[----:B------:R-:W-:-:S07]  /*35f0*/  @P1 FADD.FTZ R54, R54, R23 ;  /* 0x0000001736361221 */ /* 0x000fce0000010000 */
.L_x_18:
[----:B------:R-:W-:Y:S05]  /*3600*/  BSYNC B1 ;  /* 0x0000000000017941 */ /* 0x000fea0003800000 */
.L_x_17:
[----:B------:R-:W-:Y:S05]  /*3610*/  @!P0 BRA `(.L_x_16) ;  /* 0x0000000400fc8947 */ /* 0x000fea0003800000 */
[C---:B------:R-:W-:Y:S01]  /*3620*/  SHF.L.U64.HI R17, R16.reuse, 0x1, R17 ;  /* 0x0000000110117819 */ /* 0x040fe20000010211 */
[----:B------:R-:W-:Y:S01]  /*3630*/  IMAD.SHL.U32 R16, R16, 0x2, RZ ;  /* 0x0000000210107824 */ /* 0x000fe200078e00ff */
[C---:B------:R-:W-:Y:S01]  /*3640*/  IADD3 R18, P2, -R52.reuse, R3, RZ ;  /* 0x0000000334127210 */ /* 0x040fe20007f5e1ff */
[C---:B------:R-:W-:Y:S01]  /*3650*/  IMAD R19, R53.reuse, 0xa00, RZ ;  /* 0x00000a0035137824 */ /* 0x040fe200078e02ff */
[----:B------:R-:W-:Y:S01]  /*3660*/  ULDC.64 UR4, c[0x0][0x260] ;  /* 0x0000980000047ab9 */ /* 0x000fe20000000a00 */
[----:B------:R-:W-:Y:S01]  /*3670*/  IMAD.WIDE.U32 R16, R52, 0xa00, R16 ;  /* 0x00000a0034107825 */ /* 0x000fe200078e0010 */
[----:B------:R-:W-:Y:S01]  /*3680*/  ISETP.GT.U32.AND P0, PT, R18, 0x78, PT ;  /* 0x000000781200780c */ /* 0x000fe20003f04070 */
[----:B------:R-:W-:Y:S01]  /*3690*/  BSSY B1, `(.L_x_19) ;  /* 0x0000044000017945 */ /* 0x000fe20003800000 */
[----:B------:R-:W-:Y:S02]  /*36a0*/  IADD3.X R18, ~R53, R4, RZ, P2, !PT ;  /* 0x0000000435127210 */ /* 0x000fe400017fe5ff */
[----:B------:R-:W-:-:S02]  /*36b0*/  IADD3 R17, R17, R19, RZ ;  /* 0x0000001311117210 */ /* 0x000fc40007ffe0ff */
[----:B------:R-:W-:-:S04]  /*36c0*/  LEA R56, P1, R16, UR4, 0x2 ;  /* 0x0000000410387c11 */ /* 0x000fc8000f8210ff */
[----:B------:R-:W-:Y:S02]  /*36d0*/  LEA.HI.X R16, R16, UR5, R17, 0x2, P1 ;  /* 0x0000000510107c11 */ /* 0x000fe400088f1411 */
[----:B------:R-:W-:Y:S02]  /*36e0*/  ISETP.GT.AND.EX P1, PT, R18, RZ, PT, P0 ;  /* 0x000000ff1200720c */ /* 0x000fe40003f24300 */
[----:B------:R-:W-:Y:S02]  /*36f0*/  IADD3 R56, P2, R56, 0x3c000, RZ ;  /* 0x0003c00038387810 */ /* 0x000fe40007f5e0ff */
[----:B------:R-:W-:-:S03]  /*3700*/  PLOP3.LUT P0, PT, PT, PT, PT, 0x80, 0x0 ;  /* 0x000000000000781c */ /* 0x000fc60003f0f070 */
[----:B------:R-:W-:-:S06]  /*3710*/  IMAD.X R57, RZ, RZ, R16, P2 ;  /* 0x000000ffff397224 */ /* 0x000fcc00010e0610 */
[----:B------:R-:W-:Y:S05]  /*3720*/  @!P1 BRA `(.L_x_20) ;  /* 0x0000000000e89947 */ /* 0x000fea0003800000 */
[----:B------:R-:W-:Y:S02]  /*3730*/  IADD3 R55, P1, R3, -0x78, RZ ;  /* 0xffffff8803377810 */ /* 0x000fe40007f3e0ff */
[----:B------:R-:W-:Y:S02]  /*3740*/  PLOP3.LUT P0, PT, PT, PT, PT, 0x8, 0x0 ;  /* 0x000000000000781c */ /* 0x000fe40003f0e170 */
[----:B------:R-:W-:-:S11]  /*3750*/  IADD3.X R58, R4, -0x1, RZ, P1, !PT ;  /* 0xffffffff043a7810 */ /* 0x000fd60000ffe4ff */
.L_x_21:
[----:B------:R-:W2:Y:S04]  /*3760*/  LDG.E.64 R16, desc[UR14][R56.64+-0x32000] ;  /* 0xfce0000e38107981 */ /* 0x000ea8000c1e1b00 */
[----:B------:R-:W3:Y:S04]  /*3770*/  LDG.E.64 R18, desc[UR14][R56.64+-0x19000] ;  /* 0xfe70000e38127981 */ /* 0x000ee8000c1e1b00 */
[----:B------:R-:W4:Y:S04]  /*3780*/  LDG.E.64 R20, desc[UR14][R56.64] ;  /* 0x0000000e38147981 */ /* 0x000f28000c1e1b00 */
[----:B------:R-:W5:Y:S04]  /*3790*/  LDG.E.64 R22, desc[UR14][R56.64+0x19000] ;  /* 0x0190000e38167981 */ /* 0x000f68000c1e1b00 */
        /* <DEDUP_REMOVED lines=11> */
[----:B------:R0:W5:Y:S01]  /*3850*/  LDG.E.64 R46, desc[UR14][R56.64+0x145000] ;  /* 0x1450000e382e7981 */ /* 0x000162000c1e1b00 */
[----:B------:R-:W-:-:S04]  /*3860*/  IADD3 R52, P1, R52, 0xa0, RZ ;  /* 0x000000a034347810 */ /* 0x000fc80007f3e0ff */
[----:B------:R-:W-:Y:S02]  /*3870*/  IADD3.X R53, RZ, R53, RZ, P1, !PT ;  /* 0x00000035ff357210 */ /* 0x000fe40000ffe4ff */
[----:B------:R-:W-:Y:S02]  /*3880*/  ISETP.GE.U32.AND P1, PT, R52, R55, PT ;  /* 0x000000373400720c */ /* 0x000fe40003f26070 */
[----:B0-----:R-:W-:Y:S02]  /*3890*/  IADD3 R56, P2, R56, 0x190000, RZ ;  /* 0x0019000038387810 */ /* 0x001fe40007f5e0ff */
[----:B------:R-:W-:Y:S02]  /*38a0*/  ISETP.GE.AND.EX P1, PT, R53, R58, PT, P1 ;  /* 0x0000003a3500720c */ /* 0x000fe40003f26310 */
[----:B------:R-:W-:Y:S01]  /*38b0*/  IADD3.X R57, RZ, R57, RZ, P2, !PT ;  /* 0x00000039ff397210 */ /* 0x000fe200017fe4ff */
[----:B--2---:R-:W-:Y:S01]  /*38c0*/  FADD.FTZ R51, R16, R51 ;  /* 0x0000003310337221 */ /* 0x004fe20000010000 */
[----:B------:R-:W-:-:S03]  /*38d0*/  FADD.FTZ R54, R17, R54 ;  /* 0x0000003611367221 */ /* 0x000fc60000010000 */
[----:B---3--:R-:W-:Y:S01]  /*38e0*/  FADD.FTZ R51, R51, R18 ;  /* 0x0000001233337221 */ /* 0x008fe20000010000 */
[----:B------:R-:W-:-:S03]  /*38f0*/  FADD.FTZ R54, R54, R19 ;  /* 0x0000001336367221 */ /* 0x000fc60000010000 */
[----:B----4-:R-:W-:Y:S01]  /*3900*/  FADD.FTZ R51, R51, R20 ;  /* 0x0000001433337221 */ /* 0x010fe20000010000 */
[----:B------:R-:W-:-:S03]  /*3910*/  FADD.FTZ R54, R54, R21 ;  /* 0x0000001536367221 */ /* 0x000fc60000010000 */
[----:B-----5:R-:W-:Y:S01]  /*3920*/  FADD.FTZ R51, R51, R22 ;  /* 0x0000001633337221 */ /* 0x020fe20000010000 */
[----:B------:R-:W-:-:S03]  /*3930*/  FADD.FTZ R54, R54, R23 ;  /* 0x0000001736367221 */ /* 0x000fc60000010000 */
[----:B------:R-:W-:Y:S01]  /*3940*/  FADD.FTZ R51, R51, R24 ;  /* 0x0000001833337221 */ /* 0x000fe20000010000 */
        /* <DEDUP_REMOVED lines=22> */
[----:B------:R-:W-:Y:S01]  /*3ab0*/  FADD.FTZ R54, R54, R47 ;  /* 0x0000002f36367221 */ /* 0x000fe20000010000 */
[----:B------:R-:W-:Y:S06]  /*3ac0*/  @!P1 BRA `(.L_x_21) ;  /* 0xfffffffc00249947 */ /* 0x000fec000383ffff */
.L_x_20:
[----:B------:R-:W-:Y:S05]  /*3ad0*/  BSYNC B1 ;  /* 0x0000000000017941 */ /* 0x000fea0003800000 */
.L_x_19:
[----:B------:R-:W-:Y:S01]  /*3ae0*/  IADD3 R16, P2, -R52, R3, RZ ;  /* 0x0000000334107210 */ /* 0x000fe20007f5e1ff */
[----:B------:R-:W-:Y:S03]  /*3af0*/  BSSY B1, `(.L_x_22) ;  /* 0x0000022000017945 */ /* 0x000fe60003800000 */
[----:B------:R-:W-:Y:S01]  /*3b00*/  ISETP.GT.U32.AND P1, PT, R16, 0x28, PT ;  /* 0x000000281000780c */ /* 0x000fe20003f24070 */
[----:B------:R-:W-:-:S05]  /*3b10*/  IMAD.X R16, R4, 0x1, ~R53, P2 ;  /* 0x0000000104107824 */ /* 0x000fca00010e0e35 */
[----:B------:R-:W-:-:S13]  /*3b20*/  ISETP.GT.AND.EX P1, PT, R16, RZ, PT, P1 ;  /* 0x000000ff1000720c */ /* 0x000fda0003f24310 */
[----:B------:R-:W-:Y:S05]  /*3b30*/  @!P1 BRA `(.L_x_23) ;  /* 0x0000000000749947 */ /* 0x000fea0003800000 */
[----:B------:R-:W2:Y:S04]  /*3b40*/  LDG.E.64 R16, desc[UR14][R56.64+-0x32000] ;  /* 0xfce0000e38107981 */ /* 0x000ea8000c1e1b00 */
[----:B------:R-:W3:Y:S04]  /*3b50*/  LDG.E.64 R18, desc[UR14][R56.64+-0x19000] ;  /* 0xfe70000e38127981 */ /* 0x000ee8000c1e1b00 */
[----:B------:R-:W4:Y:S04]  /*3b60*/  LDG.E.64 R20, desc[UR14][R56.64] ;  /* 0x0000000e38147981 */ /* 0x000f28000c1e1b00 */
[----:B------:R-:W5:Y:S04]  /*3b70*/  LDG.E.64 R22, desc[UR14][R56.64+0x19000] ;  /* 0x0190000e38167981 */ /* 0x000f68000c1e1b00 */
[----:B------:R-:W5:Y:S04]  /*3b80*/  LDG.E.64 R24, desc[UR14][R56.64+0x32000] ;  /* 0x0320000e38187981 */ /* 0x000f68000c1e1b00 */
[----:B------:R-:W5:Y:S04]  /*3b90*/  LDG.E.64 R26, desc[UR14][R56.64+0x4b000] ;  /* 0x04b0000e381a7981 */ /* 0x000f68000c1e1b00 */
[----:B------:R-:W5:Y:S04]  /*3ba0*/  LDG.E.64 R28, desc[UR14][R56.64+0x64000] ;  /* 0x0640000e381c7981 */ /* 0x000f68000c1e1b00 */
[----:B------:R0:W5:Y:S01]  /*3bb0*/  LDG.E.64 R30, desc[UR14][R56.64+0x7d000] ;  /* 0x07d0000e381e7981 */ /* 0x000162000c1e1b00 */
[----:B------:R-:W-:-:S02]  /*3bc0*/  IADD3 R52, P2, R52, 0x50, RZ ;  /* 0x0000005034347810 */ /* 0x000fc40007f5e0ff */
[----:B------:R-:W-:Y:S02]  /*3bd0*/  PLOP3.LUT P0, PT, PT, PT, PT, 0x8, 0x0 ;  /* 0x000000000000781c */ /* 0x000fe40003f0e170 */
[----:B------:R-:W-:Y:S02]  /*3be0*/  IADD3.X R53, RZ, R53, RZ, P2, !PT ;  /* 0x00000035ff357210 */ /* 0x000fe400017fe4ff */
[----:B0-----:R-:W-:-:S04]  /*3bf0*/  IADD3 R56, P1, R56, 0xc8000, RZ ;  /* 0x000c800038387810 */ /* 0x001fc80007f3e0ff */
        /* <DEDUP_REMOVED lines=16> */
[----:B------:R-:W-:-:S07]  /*3d00*/  FADD.FTZ R54, R54, R31 ;  /* 0x0000001f36367221 */ /* 0x000fce0000010000 */
.L_x_23:
[----:B------:R-:W-:Y:S05]  /*3d10*/  BSYNC B1 ;  /* 0x0000000000017941 */ /* 0x000fea0003800000 */
.L_x_22:
[----:B------:R-:W-:-:S04]  /*3d20*/  ISETP.LT.U32.AND P1, PT, R52, R3, PT ;  /* 0x000000033400720c */ /* 0x000fc80003f21070 */
[----:B------:R-:W-:-:S13]  /*3d30*/  ISETP.LT.OR.EX P0, PT, R53, R4, P0, P1 ;  /* 0x000000043500720c */ /* 0x000fda0000701710 */
[----:B------:R-:W-:Y:S05]  /*3d40*/  @!P0 BRA `(.L_x_16) ;  /* 0x0000000000308947 */ /* 0x000fea0003800000 */
[----:B------:R-:W2:Y:S04]  /*3d50*/  LDG.E.64 R16, desc[UR14][R56.64+-0x32000] ;  /* 0xfce0000e38107981 */ /* 0x000ea8000c1e1b00 */
[----:B------:R-:W3:Y:S04]  /*3d60*/  LDG.E.64 R18, desc[UR14][R56.64+-0x19000] ;  /* 0xfe70000e38127981 */ /* 0x000ee8000c1e1b00 */
[----:B------:R-:W4:Y:S04]  /*3d70*/  LDG.E.64 R20, desc[UR14][R56.64] ;  /* 0x0000000e38147981 */ /* 0x000f28000c1e1b00 */
[----:B------:R-:W5:Y:S01]  /*3d80*/  LDG.E.64 R22, desc[UR14][R56.64+0x19000] ;  /* 0x0190000e38167981 */ /* 0x000f62000c1e1b00 */
[----:B--2---:R-:W-:Y:S01]  /*3d90*/  FADD.FTZ R51, R51, R16 ;  /* 0x0000001033337221 */ /* 0x004fe20000010000 */
[----:B------:R-:W-:-:S03]  /*3da0*/  FADD.FTZ R54, R54, R17 ;  /* 0x0000001136367221 */ /* 0x000fc60000010000 */
[----:B---3--:R-:W-:Y:S01]  /*3db0*/  FADD.FTZ R51, R51, R18 ;  /* 0x0000001233337221 */ /* 0x008fe20000010000 */
[----:B------:R-:W-:-:S03]  /*3dc0*/  FADD.FTZ R54, R54, R19 ;  /* 0x0000001336367221 */ /* 0x000fc60000010000 */
[----:B----4-:R-:W-:Y:S01]  /*3dd0*/  FADD.FTZ R51, R51, R20 ;  /* 0x0000001433337221 */ /* 0x010fe20000010000 */
[----:B------:R-:W-:-:S03]  /*3de0*/  FADD.FTZ R54, R54, R21 ;  /* 0x0000001536367221 */ /* 0x000fc60000010000 */
[----:B-----5:R-:W-:Y:S01]  /*3df0*/  FADD.FTZ R51, R51, R22 ;  /* 0x0000001633337221 */ /* 0x020fe20000010000 */
[----:B------:R-:W-:-:S07]  /*3e00*/  FADD.FTZ R54, R54, R23 ;  /* 0x0000001736367221 */ /* 0x000fce0000010000 */
.L_x_16:
[----:B------:R-:W-:Y:S05]  /*3e10*/  BSYNC B0 ;  /* 0x0000000000007941 */ /* 0x000fea0003800000 */
.L_x_15:
[----:B------:R-:W0:Y:S01]  /*3e20*/  S2UR UR5, SR_CgaCtaId ;  /* 0x00000000000579c3 */ /* 0x000e220000008800 */
[----:B------:R-:W-:Y:S01]  /*3e30*/  UMOV UR4, 0x400 ;  /* 0x0000040000047882 */ /* 0x000fe20000000000 */
[----:B------:R-:W-:Y:S01]  /*3e40*/  IMAD.SHL.U32 R17, R2, 0x2, RZ ;  /* 0x0000000202117824 */ /* 0x000fe200078e00ff */
[----:B------:R-:W-:-:S04]  /*3e50*/  ISETP.GT.U32.AND P0, PT, R0, 0x1ff, PT ;  /* 0x000001ff0000780c */ /* 0x000fc80003f04070 */
[----:B------:R-:W-:Y:S01]  /*3e60*/  LOP3.LUT R17, R17, 0x1f, R0, 0x78, !PT ;  /* 0x0000001f11117812 */ /* 0x000fe200078e7800 */
[----:B0-----:R-:W-:-:S06]  /*3e70*/  ULEA UR4, UR5, UR4, 0x18 ;  /* 0x0000000405047291 */ /* 0x001fcc000f8ec03f */
[----:B------:R-:W-:-:S04]  /*3e80*/  LEA R16, R2, UR4, 0x7 ;  /* 0x0000000402107c11 */ /* 0x000fc8000f8e38ff */
[----:B------:R-:W-:-:S05]  /*3e90*/  LEA R16, R17, R16, 0x2 ;  /* 0x0000001011107211 */ /* 0x000fca00078e10ff */
[----:B------:R0:W-:Y:S04]  /*3ea0*/  STS [R16], R51 ;  /* 0x0000003310007388 */ /* 0x0001e80000000800 */
[----:B------:R0:W-:Y:S01]  /*3eb0*/  STS [R16+0x500], R54 ;  /* 0x0005003610007388 */ /* 0x0001e20000000800 */
[----:B------:R-:W-:Y:S06]  /*3ec0*/  BAR.SYNC.DEFER_BLOCKING 0x0 ;  /* 0x0000000000007b1d */ /* 0x000fec0000010000 */
[----:B------:R-:W-:Y:S05]  /*3ed0*/  @P0 BRA `(.L_x_24) ;  /* 0x0000001000b80947 */ /* 0x000fea0003800000 */
[----:B------:R-:W-:Y:S01]  /*3ee0*/  ISETP.NE.AND P0, PT, R49, RZ, PT ;  /* 0x000000ff3100720c */ /* 0x000fe20003f05270 */
[----:B------:R-:W-:Y:S01]  /*3ef0*/  BSSY B0, `(.L_x_25) ;  /* 0x0000084000007945 */ /* 0x000fe20003800000 */
[----:B0-----:R-:W-:-:S11]  /*3f00*/  MOV R16, R7 ;  /* 0x0000000700107202 */ /* 0x001fd60000000f00 */
[----:B------:R-:W-:Y:S05]  /*3f10*/  @!P0 BRA `(.L_x_26) ;  /* 0x0000000800048947 */ /* 0x000fea0003800000 */
[----:B------:R-:W-:Y:S01]  /*3f20*/  ISETP.GT.U32.AND P0, PT, R11, 0x9, PT ;  /* 0x000000090b00780c */ /* 0x000fe20003f04070 */
[----:B------:R-:W-:-:S12]  /*3f30*/  UMOV UR5, 0xffff ;  /* 0x0000ffff00057882 */ /* 0x000fd80000000000 */
[C---:B------:R-:W-:Y:S01]  /*3f40*/  @!P0 IMAD.SHL.U32 R16, R11.reuse, 0x2, RZ ;  /* 0x000000020b108824 */ /* 0x040fe200078e00ff */
[----:B------:R-:W-:Y:S02]  /*3f50*/  @!P0 SHF.R.U32.HI R7, RZ, 0x4, R0 ;  /* 0x00000004ff078819 */ /* 0x000fe40000011600 */
[----:B------:R-:W-:Y:S02]  /*3f60*/  @!P0 LEA R18, R11, UR4, 0x7 ;  /* 0x000000040b128c11 */ /* 0x000fe4000f8e38ff */
[----:B------:R-:W-:-:S04]  /*3f70*/  @!P0 LOP3.LUT R17, R7, R16, RZ, 0x3c, !PT ;  /* 0x0000001007118212 */ /* 0x000fc800078e3cff */
[----:B------:R-:W-:Y:S02]  /*3f80*/  @!P0 LEA R18, R17, R18, 0x2 ;  /* 0x0000001211128211 */ /* 0x000fe400078e10ff */
[----:B------:R-:W-:-:S06]  /*3f90*/  CS2R R16, SRZ ;  /* 0x0000000000107805 */ /* 0x000fcc000001ff00 */
[----:B------:R0:W1:Y:S04]  /*3fa0*/  @!P0 LDS R16, [R18] ;  /* 0x0000000012108984 */ /* 0x0000680000000800 */
[----:B------:R0:W2:Y:S01]  /*3fb0*/  @!P0 LDS R17, [R18+0x500] ;  /* 0x0005000012118984 */ /* 0x0000a20000000800 */
[----:B------:R-:W-:Y:S05]  /*3fc0*/  BRA.DIV UR5, `(.L_x_27) ;  /* 0x0000001205947947 */ /* 0x000fea000b800000 */
[----:B------:R-:W-:Y:S01]  /*3fd0*/  MOV R23, 0xffff ;  /* 0x0000ffff00177802 */ /* 0x000fe20000000f00 */
[----:B------:R-:W-:Y:S01]  /*3fe0*/  IMAD.MOV.U32 R22, RZ, RZ, 0xffff ;  /* 0x0000ffffff167424 */ /* 0x000fe200078e00ff */
[----:B------:R-:W-:Y:S01]  /*3ff0*/  MOV R24, 0xffff ;  /* 0x0000ffff00187802 */ /* 0x000fe20000000f00 */
[----:B------:R-:W-:Y:S01]  /*4000*/  IMAD.MOV.U32 R27, RZ, RZ, 0xffff ;  /* 0x0000ffffff1b7424 */ /* 0x000fe200078e00ff */
[----:B------:R-:W-:Y:S01]  /*4010*/  MOV R25, 0xffff ;  /* 0x0000ffff00197802 */ /* 0x000fe20000000f00 */
[----:B-1----:R-:W1:Y:S01]  /*4020*/  SHFL.BFLY PT, R19, R16, 0x8, 0x101f ;  /* 0x0d101f0010137f89 */ /* 0x002e6200000e0000 */
[----:B------:R-:W-:Y:S02]  /*4030*/  MOV R26, 0xffff ;  /* 0x0000ffff001a7802 */ /* 0x000fe40000000f00 */
[----:B------:R-:W-:Y:S01]  /*4040*/  MOV R28, 0xffff ;  /* 0x0000ffff001c7802 */ /* 0x000fe20000000f00 */
[----:B0-2---:R-:W0:Y:S01]  /*4050*/  SHFL.BFLY PT, R18, R17, 0x8, 0x101f ;  /* 0x0d101f0011127f89 */ /* 0x005e2200000e0000 */
[----:B-1----:R-:W-:Y:S01]  /*4060*/  FADD.FTZ R19, R19, R16 ;  /* 0x0000001013137221 */ /* 0x002fe20000010000 */
[----:B0-----:R-:W-:-:S04]  /*4070*/  FADD.FTZ R18, R18, R17 ;  /* 0x0000001112127221 */ /* 0x001fc80000010000 */
[----:B------:R-:W0:Y:S01]  /*4080*/  SHFL.BFLY PT, R20, R19, 0x4, 0x101f ;  /* 0x0c901f0013147f89 */ /* 0x000e2200000e0000 */
[----:B------:R-:W-:-:S03]  /*4090*/  IMAD.MOV.U32 R17, RZ, RZ, 0xffff ;  /* 0x0000ffffff117424 */ /* 0x000fc600078e00ff */
[----:B------:R-:W1:Y:S01]  /*40a0*/  SHFL.BFLY PT, R21, R18, 0x4, 0x101f ;  /* 0x0c901f0012157f89 */ /* 0x000e6200000e0000 */
[----:B0-----:R-:W-:Y:S01]  /*40b0*/  FADD.FTZ R20, R19, R20 ;  /* 0x0000001413147221 */ /* 0x001fe20000010000 */
[----:B-1----:R-:W-:-:S04]  /*40c0*/  FADD.FTZ R21, R18, R21 ;  /* 0x0000001512157221 */ /* 0x002fc80000010000 */
[----:B------:R-:W0:Y:S04]  /*40d0*/  SHFL.BFLY PT, R23, R20, 0x2, 0x101f ;  /* 0x0c501f0014177f89 */ /* 0x000e2800000e0000 */
[----:B------:R-:W1:Y:S01]  /*40e0*/  SHFL.BFLY PT, R16, R21, 0x2, 0x101f ;  /* 0x0c501f0015107f89 */ /* 0x000e6200000e0000 */
[----:B0-----:R-:W-:Y:S01]  /*40f0*/  FADD.FTZ R23, R20, R23 ;  /* 0x0000001714177221 */ /* 0x001fe20000010000 */
[----:B-1----:R-:W-:-:S04]  /*4100*/  FADD.FTZ R16, R21, R16 ;  /* 0x0000001015107221 */ /* 0x002fc80000010000 */
[----:B------:R-:W0:Y:S04]  /*4110*/  SHFL.BFLY PT, R22, R23, 0x1, 0x101f ;  /* 0x0c301f0017167f89 */ /* 0x000e2800000e0000 */
[----:B------:R1:W2:Y:S02]  /*4120*/  SHFL.BFLY PT, R32, R16, 0x1, 0x101f ;  /* 0x0c301f0010207f89 */ /* 0x0002a400000e0000 */
[----:B01----:R-:W-:-:S07]  /*4130*/  FADD.FTZ R22, R23, R22 ;  /* 0x0000001617167221 */ /* 0x003fce0000010000 */
.L_x_40:
[----:B------:R-:W0:Y:S01]  /*4140*/  LDC.64 R18, c[0x0][0x218] ;  /* 0x00008600ff127b82 */ /* 0x000e220000000a00 */
[----:B------:R-:W-:Y:S01]  /*4150*/  ISETP.NE.AND P1, PT, R11, RZ, PT ;  /* 0x000000ff0b00720c */ /* 0x000fe20003f25270 */
[----:B--2---:R-:W-:Y:S01]  /*4160*/  FADD.FTZ R32, R16, R32 ;  /* 0x0000002010207221 */ /* 0x004fe20000010000 */
[----:B------:R-:W-:Y:S02]  /*4170*/  LEA.HI R17, R0, R9, RZ, 0x1c ;  /* 0x0000000900117211 */ /* 0x000fe400078fe0ff */
[----:B------:R-:W-:-:S03]  /*4180*/  ISETP.NE.AND P2, PT, R49, 0x1, PT ;  /* 0x000000013100780c */ /* 0x000fc60003f45270 */
[----:B------:R-:W1:Y:S06]  /*4190*/  LDC.64 R20, c[0x0][0x220] ;  /* 0x00008800ff147b82 */ /* 0x000e6c0000000a00 */
[----:B------:R-:W-:Y:S02]  /*41a0*/  @!P1 F2FP.BF16.F32.PACK_AB R16, RZ, R22 ;  /* 0x00000016ff10923e */ /* 0x000fe400000010ff */
[----:B------:R-:W-:Y:S01]  /*41b0*/  @!P1 F2FP.BF16.F32.PACK_AB R22, RZ, R32 ;  /* 0x00000020ff16923e */ /* 0x000fe200000010ff */
[----:B0-----:R-:W-:-:S04]  /*41c0*/  IMAD.WIDE R18, R17, 0x2, R18 ;  /* 0x0000000211127825 */ /* 0x001fc800078e0212 */
[----:B-1----:R-:W-:Y:S01]  /*41d0*/  IMAD.WIDE R20, R17, 0x2, R20 ;  /* 0x0000000211147825 */ /* 0x002fe200078e0214 */
[----:B------:R-:W-:Y:S02]  /*41e0*/  PRMT R17, R16, 0x7610, R17 ;  /* 0x0000761010117816 */ /* 0x000fe40000000011 */
[----:B------:R-:W-:-:S03]  /*41f0*/  LEA.HI R16, R0, 0x14, RZ, 0x1c ;  /* 0x0000001400107811 */ /* 0x000fc600078fe0ff */
[----:B------:R0:W-:Y:S04]  /*4200*/  @!P1 STG.E.U16 desc[UR14][R18.64], R17 ;  /* 0x0000001112009986 */ /* 0x0001e8000c10150e */
[----:B------:R0:W-:Y:S01]  /*4210*/  @!P1 STG.E.U16 desc[UR14][R20.64], R22 ;  /* 0x0000001614009986 */ /* 0x0001e2000c10150e */
[----:B------:R-:W-:Y:S05]  /*4220*/  @!P2 BRA `(.L_x_26) ;  /* 0x000000040040a947 */ /* 0x000fea0003800000 */
[C---:B0-----:R-:W-:Y:S01]  /*4230*/  @!P0 SHF.L.U32 R17, R11.reuse, 0x1, RZ ;  /* 0x000000010b118819 */ /* 0x041fe200000006ff */
[----:B------:R-:W-:Y:S01]  /*4240*/  UMOV UR5, 0xffff ;  /* 0x0000ffff00057882 */ /* 0x000fe20000000000 */
[----:B------:R-:W-:Y:S02]  /*4250*/  @!P0 LEA R22, R11, UR4, 0x7 ;  /* 0x000000040b168c11 */ /* 0x000fe4000f8e38ff */
[----:B------:R-:W-:-:S04]  /*4260*/  @!P0 LOP3.LUT R17, R16, R17, RZ, 0x3c, !PT ;  /* 0x0000001110118212 */ /* 0x000fc800078e3cff */
[----:B------:R-:W-:Y:S02]  /*4270*/  @!P0 LEA R22, R17, R22, 0x2 ;  /* 0x0000001611168211 */ /* 0x000fe400078e10ff */
[----:B------:R-:W-:-:S06]  /*4280*/  CS2R R16, SRZ ;  /* 0x0000000000107805 */ /* 0x000fcc000001ff00 */
[----:B------:R0:W1:Y:S04]  /*4290*/  @!P0 LDS R16, [R22] ;  /* 0x0000000016108984 */ /* 0x0000680000000800 */
[----:B------:R0:W2:Y:S01]  /*42a0*/  @!P0 LDS R17, [R22+0x500] ;  /* 0x0005000016118984 */ /* 0x0000a20000000800 */
[----:B------:R-:W-:Y:S05]  /*42b0*/  BRA.DIV UR5, `(.L_x_28) ;  /* 0x0000001205ac7947 */ /* 0x000fea000b800000 */
[----:B------:R-:W-:Y:S01]  /*42c0*/  IMAD.MOV.U32 R27, RZ, RZ, 0xffff ;  /* 0x0000ffffff1b7424 */ /* 0x000fe200078e00ff */
[----:B------:R-:W-:Y:S01]  /*42d0*/  MOV R26, 0xffff ;  /* 0x0000ffff001a7802 */ /* 0x000fe20000000f00 */
[----:B------:R-:W-:Y:S01]  /*42e0*/  IMAD.MOV.U32 R29, RZ, RZ, 0xffff ;  /* 0x0000ffffff1d7424 */ /* 0x000fe200078e00ff */
[----:B------:R-:W-:Y:S01]  /*42f0*/  MOV R28, 0xffff ;  /* 0x0000ffff001c7802 */ /* 0x000fe20000000f00 */
[----:B------:R-:W-:Y:S01]  /*4300*/  IMAD.MOV.U32 R34, RZ, RZ, 0xffff ;  /* 0x0000ffffff227424 */ /* 0x000fe200078e00ff */
[----:B-1----:R-:W1:Y:S01]  /*4310*/  SHFL.BFLY PT, R23, R16, 0x8, 0x101f ;  /* 0x0d101f0010177f89 */ /* 0x002e6200000e0000 */
[----:B------:R-:W-:Y:S02]  /*4320*/  MOV R31, 0xffff ;  /* 0x0000ffff001f7802 */ /* 0x000fe40000000f00 */
[----:B------:R-:W-:Y:S01]  /*4330*/  MOV R30, 0xffff ;  /* 0x0000ffff001e7802 */ /* 0x000fe20000000f00 */
[----:B0-2---:R-:W0:Y:S01]  /*4340*/  SHFL.BFLY PT, R22, R17, 0x8, 0x101f ;  /* 0x0d101f0011167f89 */ /* 0x005e2200000e0000 */
[----:B-1----:R-:W-:Y:S01]  /*4350*/  FADD.FTZ R23, R23, R16 ;  /* 0x0000001017177221 */ /* 0x002fe20000010000 */
[----:B0-----:R-:W-:-:S04]  /*4360*/  FADD.FTZ R22, R22, R17 ;  /* 0x0000001116167221 */ /* 0x001fc80000010000 */
[----:B------:R-:W0:Y:S01]  /*4370*/  SHFL.BFLY PT, R24, R23, 0x4, 0x101f ;  /* 0x0c901f0017187f89 */ /* 0x000e2200000e0000 */
[----:B------:R-:W-:-:S03]  /*4380*/  MOV R17, 0xffff ;  /* 0x0000ffff00117802 */ /* 0x000fc60000000f00 */
        /* <DEDUP_REMOVED lines=10> */
.L_x_50:
[----:B--2---:R-:W-:Y:S01]  /*4430*/  FADD.FTZ R17, R16, R32 ;  /* 0x0000002010117221 */ /* 0x004fe20000010000 */
[----:B------:R-:W-:Y:S02]  /*4440*/  @!P1 F2FP.BF16.F32.PACK_AB R16, RZ, R26 ;  /* 0x0000001aff10923e */ /* 0x000fe400000010ff */
[----:B------:R-:W-:Y:S02]  /*4450*/  ISETP.NE.AND P2, PT, R49, 0x2, PT ;  /* 0x000000023100780c */ /* 0x000fe40003f45270 */
[----:B------:R-:W-:Y:S02]  /*4460*/  PRMT R22, R16, 0x7610, R22 ;  /* 0x0000761010167816 */ /* 0x000fe40000000016 */
[----:B------:R-:W-:Y:S02]  /*4470*/  @!P1 F2FP.BF16.F32.PACK_AB R17, RZ, R17 ;  /* 0x00000011ff11923e */ /* 0x000fe400000010ff */
[----:B------:R-:W-:Y:S01]  /*4480*/  LEA.HI R16, R0, 0x28, RZ, 0x1c ;  /* 0x0000002800107811 */ /* 0x000fe200078fe0ff */
[----:B------:R1:W-:Y:S04]  /*4490*/  @!P1 STG.E.U16 desc[UR14][R18.64+0x28], R22 ;  /* 0x0000281612009986 */ /* 0x0003e8000c10150e */
[----:B------:R1:W-:Y:S02]  /*44a0*/  @!P1 STG.E.U16 desc[UR14][R20.64+0x28], R17 ;  /* 0x0000281114009986 */ /* 0x0003e4000c10150e */
[----:B------:R-:W-:Y:S05]  /*44b0*/  @!P2 BRA `(.L_x_26) ;  /* 0x00000000009ca947 */ /* 0x000fea0003800000 */
[C---:B-1----:R-:W-:Y:S01]  /*44c0*/  @!P0 SHF.L.U32 R17, R11.reuse, 0x1, RZ ;  /* 0x000000010b118819 */ /* 0x042fe200000006ff */
[----:B------:R-:W-:Y:S01]  /*44d0*/  UMOV UR5, 0xffff ;  /* 0x0000ffff00057882 */ /* 0x000fe20000000000 */
[----:B------:R-:W-:Y:S02]  /*44e0*/  @!P0 LEA R22, R11, UR4, 0x7 ;  /* 0x000000040b168c11 */ /* 0x000fe4000f8e38ff */
[----:B------:R-:W-:-:S05]  /*44f0*/  @!P0 LOP3.LUT R17, R16, R17, RZ, 0x3c, !PT ;  /* 0x0000001110118212 */ /* 0x000fca00078e3cff */
[----:B------:R-:W-:Y:S01]  /*4500*/  @!P0 IMAD R22, R17, 0x4, R22 ;  /* 0x0000000411168824 */ /* 0x000fe200078e0216 */
        /* <DEDUP_REMOVED lines=27> */
.L_x_60:
[----:B--2---:R-:W-:Y:S01]  /*46c0*/  FADD.FTZ R17, R16, R32 ;  /* 0x0000002010117221 */ /* 0x004fe20000010000 */
[----:B------:R-:W-:-:S04]  /*46d0*/  @!P1 F2FP.BF16.F32.PACK_AB R16, RZ, R26 ;  /* 0x0000001aff10923e */ /* 0x000fc800000010ff */
[----:B------:R-:W-:Y:S02]  /*46e0*/  PRMT R22, R16, 0x7610, R22 ;  /* 0x0000761010167816 */ /* 0x000fe40000000016 */
[----:B------:R-:W-:Y:S02]  /*46f0*/  @!P1 F2FP.BF16.F32.PACK_AB R17, RZ, R17 ;  /* 0x00000011ff11923e */ /* 0x000fe400000010ff */
[----:B------:R-:W-:Y:S01]  /*4700*/  LEA.HI R16, R0, 0x3c, RZ, 0x1c ;  /* 0x0000003c00107811 */ /* 0x000fe200078fe0ff */
[----:B------:R2:W-:Y:S04]  /*4710*/  @!P1 STG.E.U16 desc[UR14][R18.64+0x50], R22 ;  /* 0x0000501612009986 */ /* 0x0005e8000c10150e */
[----:B------:R2:W-:Y:S02]  /*4720*/  @!P1 STG.E.U16 desc[UR14][R20.64+0x50], R17 ;  /* 0x0000501114009986 */ /* 0x0005e4000c10150e */
.L_x_26:
[----:B------:R-:W-:Y:S05]  /*4730*/  BSYNC B0 ;  /* 0x0000000000007941 */ /* 0x000fea0003800000 */
.L_x_25:
[----:B------:R-:W-:-:S13]  /*4740*/  ISETP.GE.U32.AND P0, PT, R8, 0x3c, PT ;  /* 0x0000003c0800780c */ /* 0x000fda0003f06070 */
[----:B------:R-:W-:Y:S05]  /*4750*/  @!P0 BRA `(.L_x_24) ;  /* 0x0000000800988947 */ /* 0x000fea0003800000 */
[----:B------:R-:W-:Y:S01]  /*4760*/  ISETP.GT.U32.AND P0, PT, R11, 0x9, PT ;  /* 0x000000090b00780c */ /* 0x000fe20003f04070 */
[----:B012---:R-:W-:Y:S01]  /*4770*/  HFMA2.MMA R18, -RZ, RZ, 0, 0 ;  /* 0x00000000ff127435 */ /* 0x007fe200000001ff */
[----:B------:R-:W-:-:S11]  /*4780*/  UMOV UR5, 0xffff ;  /* 0x0000ffff00057882 */ /* 0x000fd60000000000 */
[C---:B------:R-:W-:Y:S01]  /*4790*/  @!P0 IMAD.SHL.U32 R17, R11.reuse, 0x2, RZ ;  /* 0x000000020b118824 */ /* 0x040fe200078e00ff */
[----:B------:R-:W-:-:S04]  /*47a0*/  @!P0 LEA R20, R11, UR4, 0x7 ;  /* 0x000000040b148c11 */ /* 0x000fc8000f8e38ff */
[----:B------:R-:W-:-:S04]  /*47b0*/  @!P0 LOP3.LUT R17, R16, R17, RZ, 0x3c, !PT ;  /* 0x0000001110118212 */ /* 0x000fc800078e3cff */
[----:B------:R-:W-:Y:S01]  /*47c0*/  @!P0 LEA R19, R17, R20, 0x2 ;  /* 0x0000001411138211 */ /* 0x000fe200078e10ff */
[----:B------:R-:W-:-:S04]  /*47d0*/  IMAD.MOV.U32 R17, RZ, RZ, RZ ;  /* 0x000000ffff117224 */ /* 0x000fc800078e00ff */
[----:B------:R0:W1:Y:S04]  /*47e0*/  @!P0 LDS R18, [R19] ;  /* 0x0000000013128984 */ /* 0x0000680000000800 */
[----:B------:R0:W2:Y:S01]  /*47f0*/  @!P0 LDS R17, [R19+0x500] ;  /* 0x0005000013118984 */ /* 0x0000a20000000800 */
[----:B------:R-:W-:Y:S05]  /*4800*/  BRA.DIV UR5, `(.L_x_30) ;  /* 0x0000001605287947 */ /* 0x000fea000b800000 */
[C---:B------:R-:W-:Y:S01]  /*4810*/  @!P0 IMAD.SHL.U32 R26, R11.reuse, 0x2, RZ ;  /* 0x000000020b1a8824 */ /* 0x040fe200078e00ff */
[----:B------:R-:W-:Y:S01]  /*4820*/  @!P0 SHF.L.U32 R22, R11, 0x1, RZ ;  /* 0x000000010b168819 */ /* 0x000fe200000006ff */
[----:B------:R-:W-:Y:S01]  /*4830*/  IMAD.MOV.U32 R37, RZ, RZ, 0xffff ;  /* 0x0000ffffff257424 */ /* 0x000fe200078e00ff */
[C---:B------:R-:W-:Y:S01]  /*4840*/  @!P0 IADD3 R21, R16.reuse, 0x14, RZ ;  /* 0x0000001410158810 */ /* 0x040fe20007ffe0ff */
[----:B------:R-:W-:Y:S01]  /*4850*/  IMAD.MOV.U32 R28, RZ, RZ, 0xffff ;  /* 0x0000ffffff1c7424 */ /* 0x000fe200078e00ff */
[C---:B------:R-:W-:Y:S01]  /*4860*/  @!P0 IADD3 R23, R16.reuse, 0x28, RZ ;  /* 0x0000002810178810 */ /* 0x040fe20007ffe0ff */
[----:B------:R-:W-:Y:S01]  /*4870*/  IMAD.MOV.U32 R30, RZ, RZ, 0xffff ;  /* 0x0000ffffff1e7424 */ /* 0x000fe200078e00ff */
[----:B------:R-:W-:Y:S01]  /*4880*/  @!P0 LOP3.LUT R21, R21, R22, RZ, 0x3c, !PT ;  /* 0x0000001615158212 */ /* 0x000fe200078e3cff */
[----:B------:R-:W-:Y:S01]  /*4890*/  IMAD.MOV.U32 R42, RZ, RZ, 0xffff ;  /* 0x0000ffffff2a7424 */ /* 0x000fe200078e00ff */
[----:B------:R-:W-:Y:S01]  /*48a0*/  @!P0 LEA R24, R11, UR4, 0x7 ;  /* 0x000000040b188c11 */ /* 0x000fe2000f8e38ff */
[----:B------:R-:W-:Y:S01]  /*48b0*/  IMAD.IADD R43, R16, 0x1, R9 ;  /* 0x00000001102b7824 */ /* 0x000fe200078e0209 */
[----:B------:R-:W-:-:S02]  /*48c0*/  @!P0 LOP3.LUT R23, R23, R26, RZ, 0x3c, !PT ;  /* 0x0000001a17178212 */ /* 0x000fc400078e3cff */
[----:B------:R-:W-:Y:S02]  /*48d0*/  @!P0 LEA R32, R11, UR4, 0x7 ;  /* 0x000000040b208c11 */ /* 0x000fe4000f8e38ff */
[----:B------:R-:W-:Y:S02]  /*48e0*/  @!P0 LEA R21, R21, R24, 0x2 ;  /* 0x0000001815158211 */ /* 0x000fe400078e10ff */
[----:B------:R-:W-:Y:S01]  /*48f0*/  @!P0 IADD3 R25, R16, 0x3c, RZ ;  /* 0x0000003c10198810 */ /* 0x000fe20007ffe0ff */
[--C-:B------:R-:W-:Y:S01]  /*4900*/  @!P0 IMAD R24, R23, 0x4, R32.reuse ;  /* 0x0000000417188824 */ /* 0x100fe200078e0220 */
[----:B------:R-:W-:Y:S01]  /*4910*/  MOV R29, 0xffff ;  /* 0x0000ffff001d7802 */ /* 0x000fe20000000f00 */
[----:B------:R-:W3:Y:S01]  /*4920*/  @!P0 LDS R22, [R21] ;  /* 0x0000000015168984 */ /* 0x000ee20000000800 */
[----:B------:R-:W-:Y:S01]  /*4930*/  @!P0 LOP3.LUT R25, R25, R26, RZ, 0x3c, !PT ;  /* 0x0000001a19198212 */ /* 0x000fe200078e3cff */
[----:B------:R-:W-:Y:S01]  /*4940*/  IMAD.MOV.U32 R26, RZ, RZ, RZ ;  /* 0x000000ffff1a7224 */ /* 0x000fe200078e00ff */
[----:B------:R-:W-:Y:S01]  /*4950*/  MOV R34, RZ ;  /* 0x000000ff00227202 */ /* 0x000fe20000000f00 */
[----:B------:R-:W-:Y:S01]  /*4960*/  @!P0 LDS R39, [R24+0x500] ;  /* 0x0005000018278984 */ /* 0x000fe20000000800 */
[----:B------:R-:W-:Y:S01]  /*4970*/  MOV R40, 0xffff ;  /* 0x0000ffff00287802 */ /* 0x000fe20000000f00 */
[----:B------:R-:W-:Y:S01]  /*4980*/  @!P0 IMAD R41, R25, 0x4, R32 ;  /* 0x0000000419298824 */ /* 0x000fe200078e0220 */
[----:B------:R-:W-:Y:S01]  /*4990*/  MOV R25, RZ ;  /* 0x000000ff00197202 */ /* 0x000fe20000000f00 */
[----:B------:R-:W-:Y:S01]  /*49a0*/  @!P0 LDS R27, [R24] ;  /* 0x00000000181b8984 */ /* 0x000fe20000000800 */
[----:B------:R-:W-:-:S02]  /*49b0*/  MOV R32, 0xffff ;  /* 0x0000ffff00207802 */ /* 0x000fc40000000f00 */
[----:B------:R-:W-:Y:S01]  /*49c0*/  MOV R36, RZ ;  /* 0x000000ff00247202 */ /* 0x000fe20000000f00 */
[----:B------:R4:W-:Y:S01]  /*49d0*/  @!P0 LDS R23, [R21+0x500] ;  /* 0x0005000015178984 */ /* 0x0009e20000000800 */
[----:B------:R-:W-:Y:S02]  /*49e0*/  MOV R31, 0xffff ;  /* 0x0000ffff001f7802 */ /* 0x000fe40000000f00 */
[----:B------:R-:W-:Y:S01]  /*49f0*/  MOV R45, 0xffff ;  /* 0x0000ffff002d7802 */ /* 0x000fe20000000f00 */
[----:B01----:R-:W0:Y:S04]  /*4a00*/  SHFL.BFLY PT, R19, R18, 0x8, 0x101f ;  /* 0x0d101f0012137f89 */ /* 0x003e2800000e0000 */
[----:B--2---:R-:W1:Y:S01]  /*4a10*/  SHFL.BFLY PT, R32, R17, 0x8, 0x101f ;  /* 0x0d101f0011207f89 */ /* 0x004e6200000e0000 */
[----:B----4-:R-:W-:-:S03]  /*4a20*/  IMAD.MOV.U32 R21, RZ, RZ, RZ ;  /* 0x000000ffff157224 */ /* 0x010fc600078e00ff */
[----:B------:R-:W2:Y:S01]  /*4a30*/  @!P0 LDS R24, [R41] ;  /* 0x0000000029188984 */ /* 0x000ea20000000800 */
[----:B---3--:R-:W-:Y:S01]  /*4a40*/  @!P0 MOV R34, R22 ;  /* 0x0000001600228202 */ /* 0x008fe20000000f00 */
[----:B0-----:R-:W-:Y:S02]  /*4a50*/  FADD.FTZ R19, R19, R18 ;  /* 0x0000001213137221 */ /* 0x001fe40000010000 */
[----:B------:R0:W-:Y:S01]  /*4a60*/  @!P0 LDS R22, [R41+0x500] ;  /* 0x0005000029168984 */ /* 0x0001e20000000800 */
[----:B------:R-:W-:Y:S01]  /*4a70*/  @!P0 MOV R25, R39 ;  /* 0x0000002700198202 */ /* 0x000fe20000000f00 */
[----:B-1----:R-:W-:Y:S02]  /*4a80*/  FADD.FTZ R18, R32, R17 ;  /* 0x0000001120127221 */ /* 0x002fe40000010000 */
[----:B------:R-:W1:Y:S01]  /*4a90*/  SHFL.BFLY PT, R33, R34, 0x8, 0x101f ;  /* 0x0d101f0022217f89 */ /* 0x000e6200000e0000 */
[----:B------:R-:W-:-:S03]  /*4aa0*/  @!P0 MOV R26, R27 ;  /* 0x0000001b001a8202 */ /* 0x000fc60000000f00 */
[----:B------:R-:W3:Y:S01]  /*4ab0*/  SHFL.BFLY PT, R40, R25, 0x8, 0x101f ;  /* 0x0d101f0019287f89 */ /* 0x000ee200000e0000 */
[----:B0-----:R-:W-:Y:S01]  /*4ac0*/  MOV R41, 0xffff ;  /* 0x0000ffff00297802 */ /* 0x001fe20000000f00 */
[----:B------:R-:W-:Y:S01]  /*4ad0*/  @!P0 IMAD.MOV.U32 R36, RZ, RZ, R23 ;  /* 0x000000ffff248224 */ /* 0x000fe200078e0017 */
[----:B------:R-:W-:Y:S01]  /*4ae0*/  MOV R23, RZ ;  /* 0x000000ff00177202 */ /* 0x000fe20000000f00 */
[----:B------:R-:W0:Y:S04]  /*4af0*/  SHFL.BFLY PT, R27, R26, 0x8, 0x101f ;  /* 0x0d101f001a1b7f89 */ /* 0x000e2800000e0000 */
[----:B------:R-:W4:Y:S04]  /*4b00*/  SHFL.BFLY PT, R35, R36, 0x8, 0x101f ;  /* 0x0d101f0024237f89 */ /* 0x000f2800000e0000 */
[----:B------:R-:W5:Y:S01]  /*4b10*/  SHFL.BFLY PT, R20, R19, 0x4, 0x101f ;  /* 0x0c901f0013147f89 */ /* 0x000f6200000e0000 */
[----:B--2---:R-:W-:-:S02]  /*4b20*/  @!P0 MOV R23, R24 ;  /* 0x0000001800178202 */ /* 0x004fc40000000f00 */
[----:B------:R-:W-:-:S03]  /*4b30*/  MOV R24, 0xffff ;  /* 0x0000ffff00187802 */ /* 0x000fc60000000f00 */
[----:B------:R-:W2:Y:S01]  /*4b40*/  SHFL.BFLY PT, R44, R23, 0x8, 0x101f ;  /* 0x0d101f00172c7f89 */ /* 0x000ea200000e0000 */
[----:B-1----:R-:W-:Y:S01]  /*4b50*/  FADD.FTZ R33, R33, R34 ;  /* 0x0000002221217221 */ /* 0x002fe20000010000 */
[----:B---3--:R-:W-:Y:S01]  /*4b60*/  FADD.FTZ R34, R40, R25 ;  /* 0x0000001928227221 */ /* 0x008fe20000010000 */
[----:B------:R-:W-:Y:S02]  /*4b70*/  IMAD.MOV.U32 R25, RZ, RZ, 0xffff ;  /* 0x0000ffffff197424 */ /* 0x000fe400078e00ff */
[----:B0-----:R-:W-:Y:S01]  /*4b80*/  FADD.FTZ R27, R27, R26 ;  /* 0x0000001a1b1b7221 */ /* 0x001fe20000010000 */
[----:B------:R-:W-:Y:S01]  /*4b90*/  MOV R26, 0xffff ;  /* 0x0000ffff001a7802 */ /* 0x000fe20000000f00 */
[----:B------:R-:W0:Y:S01]  /*4ba0*/  SHFL.BFLY PT, R32, R18, 0x4, 0x101f ;  /* 0x0c901f0012207f89 */ /* 0x000e2200000e0000 */
[----:B------:R-:W-:Y:S01]  /*4bb0*/  @!P0 MOV R21, R22 ;  /* 0x0000001600158202 */ /* 0x000fe20000000f00 */
[----:B----4-:R-:W-:Y:S01]  /*4bc0*/  FADD.FTZ R35, R35, R36 ;  /* 0x0000002423237221 */ /* 0x010fe20000010000 */
[----:B------:R-:W-:Y:S01]  /*4bd0*/  MOV R22, 0xffff ;  /* 0x0000ffff00167802 */ /* 0x000fe20000000f00 */
[----:B------:R-:W1:Y:S01]  /*4be0*/  SHFL.BFLY PT, R40, R27, 0x4, 0x101f ;  /* 0x0c901f001b287f89 */ /* 0x000e6200000e0000 */
[----:B-----5:R-:W-:Y:S01]  /*4bf0*/  FADD.FTZ R20, R19, R20 ;  /* 0x0000001413147221 */ /* 0x020fe20000010000 */
[----:B------:R-:W-:Y:S01]  /*4c00*/  ISETP.NE.AND P0, PT, R11, RZ, PT ;  /* 0x000000ff0b00720c */ /* 0x000fe20003f05270 */
[----:B------:R-:W-:Y:S01]  /*4c10*/  IMAD.MOV.U32 R36, RZ, RZ, 0xffff ;  /* 0x0000ffffff247424 */ /* 0x000fe200078e00ff */
[----:B------:R-:W-:Y:S04]  /*4c20*/  SHFL.BFLY PT, R24, R21, 0x8, 0x101f ;  /* 0x0d101f0015187f89 */ /* 0x000fe800000e0000 */
[----:B------:R-:W3:Y:S01]  /*4c30*/  SHFL.BFLY PT, R22, R33, 0x4, 0x101f ;  /* 0x0c901f0021167f89 */ /* 0x000ee200000e0000 */
[----:B--2---:R-:W-:Y:S01]  /*4c40*/  FADD.FTZ R44, R44, R23 ;  /* 0x000000172c2c7221 */ /* 0x004fe20000010000 */
[----:B------:R-:W-:-:S02]  /*4c50*/  IMAD.MOV.U32 R23, RZ, RZ, 0xffff ;  /* 0x0000ffffff177424 */ /* 0x000fc400078e00ff */
[----:B------:R-:W2:Y:S04]  /*4c60*/  SHFL.BFLY PT, R38, R35, 0x4, 0x101f ;  /* 0x0c901f0023267f89 */ /* 0x000ea800000e0000 */
[----:B------:R-:W4:Y:S01]  /*4c70*/  SHFL.BFLY PT, R39, R34, 0x4, 0x101f ;  /* 0x0c901f0022277f89 */ /* 0x000f2200000e0000 */
[----:B0-----:R-:W-:Y:S01]  /*4c80*/  FADD.FTZ R17, R18, R32 ;  /* 0x0000002012117221 */ /* 0x001fe20000010000 */
[----:B------:R-:W-:Y:S02]  /*4c90*/  MOV R32, 0xffff ;  /* 0x0000ffff00207802 */ /* 0x000fe40000000f00 */
[----:B------:R-:W0:Y:S01]  /*4ca0*/  SHFL.BFLY PT, R19, R20, 0x2, 0x101f ;  /* 0x0c501f0014137f89 */ /* 0x000e2200000e0000 */
[----:B-1----:R-:W-:-:S03]  /*4cb0*/  FADD.FTZ R40, R27, R40 ;  /* 0x000000281b287221 */ /* 0x002fc60000010000 */
[----:B------:R-:W1:Y:S04]  /*4cc0*/  SHFL.BFLY PT, R23, R44, 0x4, 0x101f ;  /* 0x0c901f002c177f89 */ /* 0x000e6800000e0000 */
[----:B------:R-:W5:Y:S01]  /*4cd0*/  SHFL.BFLY PT, R32, R17, 0x2, 0x101f ;  /* 0x0c501f0011207f89 */ /* 0x000f6200000e0000 */
[----:B---3--:R-:W-:Y:S01]  /*4ce0*/  FADD.FTZ R37, R33, R22 ;  /* 0x0000001621257221 */ /* 0x008fe20000010000 */
[----:B------:R-:W-:Y:S01]  /*4cf0*/  FADD.FTZ R33, R24, R21 ;  /* 0x0000001518217221 */ /* 0x000fe20000010000 */
[----:B------:R-:W-:Y:S01]  /*4d00*/  MOV R22, 0xffff ;  /* 0x0000ffff00167802 */ /* 0x000fe20000000f00 */
[----:B------:R-:W3:Y:S01]  /*4d10*/  SHFL.BFLY PT, R25, R40, 0x2, 0x101f ;  /* 0x0c501f0028197f89 */ /* 0x000ee200000e0000 */
[----:B------:R-:W-:Y:S01]  /*4d20*/  MOV R21, 0xffff ;  /* 0x0000ffff00157802 */ /* 0x000fe20000000f00 */
[----:B--2---:R-:W-:Y:S01]  /*4d30*/  FADD.FTZ R38, R35, R38 ;  /* 0x0000002623267221 */ /* 0x004fe20000010000 */
[----:B------:R-:W-:Y:S01]  /*4d40*/  MOV R35, 0xffff ;  /* 0x0000ffff00237802 */ /* 0x000fe20000000f00 */
[----:B----4-:R-:W-:Y:S01]  /*4d50*/  FADD.FTZ R39, R34, R39 ;  /* 0x0000002722277221 */ /* 0x010fe20000010000 */
[----:B------:R-:W-:Y:S01]  /*4d60*/  MOV R34, 0xffff ;  /* 0x0000ffff00227802 */ /* 0x000fe20000000f00 */
[----:B------:R-:W2:Y:S01]  /*4d70*/  SHFL.BFLY PT, R22, R37, 0x2, 0x101f ;  /* 0x0c501f0025167f89 */ /* 0x000ea200000e0000 */
[----:B0-----:R-:W-:Y:S01]  /*4d80*/  FADD.FTZ R19, R20, R19 ;  /* 0x0000001314137221 */ /* 0x001fe20000010000 */
[----:B------:R-:W-:-:S02]  /*4d90*/  IMAD.MOV.U32 R20, RZ, RZ, 0xffff ;  /* 0x0000ffffff147424 */ /* 0x000fc400078e00ff */
[----:B------:R-:W0:Y:S01]  /*4da0*/  SHFL.BFLY PT, R21, R38, 0x2, 0x101f ;  /* 0x0c501f0026157f89 */ /* 0x000e2200000e0000 */
[----:B-1----:R-:W-:-:S03]  /*4db0*/  FADD.FTZ R44, R44, R23 ;  /* 0x000000172c2c7221 */ /* 0x002fc60000010000 */
[----:B------:R-:W1:Y:S01]  /*4dc0*/  SHFL.BFLY PT, R26, R39, 0x2, 0x101f ;  /* 0x0c501f00271a7f89 */ /* 0x000e6200000e0000 */
[----:B-----5:R-:W-:Y:S01]  /*4dd0*/  FADD.FTZ R18, R17, R32 ;  /* 0x0000002011127221 */ /* 0x020fe20000010000 */
[----:B------:R-:W-:Y:S02]  /*4de0*/  MOV R17, 0xffff ;  /* 0x0000ffff00117802 */ /* 0x000fe40000000f00 */
[----:B------:R-:W4:Y:S04]  /*4df0*/  SHFL.BFLY PT, R20, R19, 0x1, 0x101f ;  /* 0x0c301f0013147f89 */ /* 0x000f2800000e0000 */
[----:B------:R-:W5:Y:S01]  /*4e00*/  SHFL.BFLY PT, R34, R33, 0x4, 0x101f ;  /* 0x0c901f0021227f89 */ /* 0x000f6200000e0000 */
[----:B---3--:R-:W-:Y:S02]  /*4e10*/  FADD.FTZ R40, R40, R25 ;  /* 0x0000001928287221 */ /* 0x008fe40000010000 */
[----:B------:R-:W3:Y:S01]  /*4e20*/  @!P0 LDC.64 R24, c[0x0][0x220] ;  /* 0x00008800ff188b82 */ /* 0x000ee20000000a00 */
[----:B------:R-:W5:Y:S01]  /*4e30*/  SHFL.BFLY PT, R17, R18, 0x1, 0x101f ;  /* 0x0c301f0012117f89 */ /* 0x000f6200000e0000 */
[----:B--2---:R-:W-:-:S03]  /*4e40*/  FADD.FTZ R37, R37, R22 ;  /* 0x0000001625257221 */ /* 0x004fc60000010000 */
[----:B------:R-:W2:Y:S03]  /*4e50*/  SHFL.BFLY PT, R41, R40, 0x1, 0x101f ;  /* 0x0c301f0028297f89 */ /* 0x000ea600000e0000 */
[----:B------:R-:W2:Y:S01]  /*4e60*/  @!P0 LDC.64 R22, c[0x0][0x218] ;  /* 0x00008600ff168b82 */ /* 0x000ea20000000a00 */
[----:B0-----:R-:W-:Y:S01]  /*4e70*/  FADD.FTZ R38, R38, R21 ;  /* 0x0000001526267221 */ /* 0x001fe20000010000 */
[----:B------:R-:W0:Y:S01]  /*4e80*/  SHFL.BFLY PT, R36, R37, 0x1, 0x101f ;  /* 0x0c301f0025247f89 */ /* 0x000e2200000e0000 */
[----:B-1----:R-:W-:-:S03]  /*4e90*/  FADD.FTZ R39, R39, R26 ;  /* 0x0000001a27277221 */ /* 0x002fc60000010000 */
[----:B------:R-:W1:Y:S02]  /*4ea0*/  SHFL.BFLY PT, R35, R38, 0x1, 0x101f ;  /* 0x0c301f0026237f89 */ /* 0x000e6400000e0000 */
[----:B------:R-:W1:Y:S01]  /*4eb0*/  @!P0 LDC.64 R26, c[0x0][0x218] ;  /* 0x00008600ff1a8b82 */ /* 0x000e620000000a00 */
[----:B----4-:R-:W-:Y:S01]  /*4ec0*/  FADD.FTZ R19, R19, R20 ;  /* 0x0000001413137221 */ /* 0x010fe20000010000 */
[----:B------:R-:W4:Y:S01]  /*4ed0*/  SHFL.BFLY PT, R42, R39, 0x1, 0x101f ;  /* 0x0c301f00272a7f89 */ /* 0x000f2200000e0000 */
[----:B-----5:R-:W-:Y:S01]  /*4ee0*/  FADD.FTZ R33, R33, R34 ;  /* 0x0000002221217221 */ /* 0x020fe20000010000 */
[----:B------:R-:W-:Y:S02]  /*4ef0*/  MOV R34, 0xffff ;  /* 0x0000ffff00227802 */ /* 0x000fe40000000f00 */
[----:B------:R-:W5:Y:S01]  /*4f00*/  SHFL.BFLY PT, R45, R44, 0x2, 0x101f ;  /* 0x0c501f002c2d7f89 */ /* 0x000f6200000e0000 */
[----:B------:R-:W-:Y:S01]  /*4f10*/  @!P0 F2FP.BF16.F32.PACK_AB R32, RZ, R19 ;  /* 0x00000013ff20823e */ /* 0x000fe200000010ff */
[----:B------:R-:W-:Y:S01]  /*4f20*/  FADD.FTZ R46, R18, R17 ;  /* 0x00000011122e7221 */ /* 0x000fe20000010000 */
[----:B------:R-:W5:Y:S01]  /*4f30*/  @!P0 LDC.64 R20, c[0x0][0x220] ;  /* 0x00008800ff148b82 */ /* 0x000f620000000a00 */
[C---:B---3--:R-:W-:Y:S01]  /*4f40*/  @!P0 IMAD.WIDE R24, R43.reuse, 0x2, R24 ;  /* 0x000000022b188825 */ /* 0x048fe200078e0218 */
[----:B------:R-:W3:Y:S03]  /*4f50*/  SHFL.BFLY PT, R34, R33, 0x2, 0x101f ;  /* 0x0c501f0021227f89 */ /* 0x000ee600000e0000 */
[----:B--2---:R-:W-:Y:S01]  /*4f60*/  FADD.FTZ R40, R40, R41 ;  /* 0x0000002928287221 */ /* 0x004fe20000010000 */
[----:B------:R-:W-:Y:S01]  /*4f70*/  @!P0 F2FP.BF16.F32.PACK_AB R46, RZ, R46 ;  /* 0x0000002eff2e823e */ /* 0x000fe200000010ff */
[----:B------:R-:W-:Y:S01]  /*4f80*/  @!P0 IMAD.WIDE R22, R43, 0x2, R22 ;  /* 0x000000022b168825 */ /* 0x000fe200078e0216 */
[----:B------:R-:W2:Y:S03]  /*4f90*/  @!P0 LDC.64 R18, c[0x0][0x218] ;  /* 0x00008600ff128b82 */ /* 0x000ea60000000a00 */
[----:B0-----:R-:W-:Y:S01]  /*4fa0*/  FADD.FTZ R36, R37, R36 ;  /* 0x0000002425247221 */ /* 0x001fe20000010000 */
[----:B------:R-:W-:Y:S01]  /*4fb0*/  MOV R37, 0xffff ;  /* 0x0000ffff00257802 */ /* 0x000fe20000000f00 */
[----:B-1----:R-:W-:Y:S01]  /*4fc0*/  FADD.FTZ R35, R38, R35 ;  /* 0x0000002326237221 */ /* 0x002fe20000010000 */
[----:B------:R-:W-:Y:S01]  /*4fd0*/  @!P0 F2FP.BF16.F32.PACK_AB R28, RZ, R40 ;  /* 0x00000028ff1c823e */ /* 0x000fe200000010ff */
[----:B------:R-:W-:Y:S01]  /*4fe0*/  @!P0 IMAD.WIDE R26, R43, 0x2, R26 ;  /* 0x000000022b1a8825 */ /* 0x000fe200078e021a */
[----:B------:R-:W0:Y:S03]  /*4ff0*/  @!P0 LDC.64 R16, c[0x0][0x220] ;  /* 0x00008800ff108b82 */ /* 0x000e260000000a00 */
[----:B----4-:R-:W-:Y:S01]  /*5000*/  FADD.FTZ R39, R39, R42 ;  /* 0x0000002a27277221 */ /* 0x010fe20000010000 */
[----:B------:R1:W-:Y:S01]  /*5010*/  @!P0 STG.E.U16 desc[UR14][R26.64], R32 ;  /* 0x000000201a008986 */ /* 0x0003e2000c10150e */
[----:B-----5:R-:W-:-:S03]  /*5020*/  FADD.FTZ R44, R44, R45 ;  /* 0x0000002d2c2c7221 */ /* 0x020fc60000010000 */
[----:B------:R4:W-:Y:S01]  /*5030*/  @!P0 STG.E.U16 desc[UR14][R24.64], R46 ;  /* 0x0000002e18008986 */ /* 0x0009e2000c10150e */
[----:B------:R-:W-:-:S04]  /*5040*/  @!P0 IMAD.WIDE R20, R43, 0x2, R20 ;  /* 0x000000022b148825 */ /* 0x000fc800078e0214 */
[----:B---3--:R-:W-:Y:S01]  /*5050*/  FADD.FTZ R33, R33, R34 ;  /* 0x0000002221217221 */ /* 0x008fe20000010000 */
[----:B------:R-:W3:Y:S01]  /*5060*/  SHFL.BFLY PT, R37, R44, 0x1, 0x101f ;  /* 0x0c301f002c257f89 */ /* 0x000ee200000e0000 */
[----:B-1----:R-:W-:Y:S01]  /*5070*/  @!P0 F2FP.BF16.F32.PACK_AB R27, RZ, R35 ;  /* 0x00000023ff1b823e */ /* 0x002fe200000010ff */
[C---:B--2---:R-:W-:Y:S01]  /*5080*/  @!P0 IMAD.WIDE R18, R43.reuse, 0x2, R18 ;  /* 0x000000022b128825 */ /* 0x044fe200078e0212 */
[----:B------:R-:W-:Y:S02]  /*5090*/  MOV R32, 0xffff ;  /* 0x0000ffff00207802 */ /* 0x000fe40000000f00 */
[----:B----4-:R-:W-:Y:S02]  /*50a0*/  @!P0 F2FP.BF16.F32.PACK_AB R25, RZ, R36 ;  /* 0x00000024ff19823e */ /* 0x010fe400000010ff */
[----:B------:R-:W-:Y:S02]  /*50b0*/  @!P0 F2FP.BF16.F32.PACK_AB R35, RZ, R39 ;  /* 0x00000027ff23823e */ /* 0x000fe400000010ff */
[----:B------:R1:W2:Y:S01]  /*50c0*/  SHFL.BFLY PT, R32, R33, 0x1, 0x101f ;  /* 0x0c301f0021207f89 */ /* 0x0002a200000e0000 */
[----:B0-----:R-:W-:-:S03]  /*50d0*/  @!P0 IMAD.WIDE R16, R43, 0x2, R16 ;  /* 0x000000022b108825 */ /* 0x001fc600078e0210 */
[----:B------:R1:W-:Y:S04]  /*50e0*/  @!P0 STG.E.U16 desc[UR14][R22.64+0x28], R25 ;  /* 0x0000281916008986 */ /* 0x0003e8000c10150e */
[----:B------:R1:W-:Y:S04]  /*50f0*/  @!P0 STG.E.U16 desc[UR14][R20.64+0x28], R27 ;  /* 0x0000281b14008986 */ /* 0x0003e8000c10150e */
[----:B------:R1:W-:Y:S01]  /*5100*/  @!P0 STG.E.U16 desc[UR14][R18.64+0x50], R28 ;  /* 0x0000501c12008986 */ /* 0x0003e2000c10150e */
[----:B---3--:R-:W-:-:S03]  /*5110*/  FADD.FTZ R37, R44, R37 ;  /* 0x000000252c257221 */ /* 0x008fc60000010000 */
[----:B------:R1:W-:Y:S04]  /*5120*/  @!P0 STG.E.U16 desc[UR14][R16.64+0x50], R35 ;  /* 0x0000502310008986 */ /* 0x0003e8000c10150e */
.L_x_94:
[----:B-1----:R-:W0:Y:S01]  /*5130*/  @!P0 LDC.64 R16, c[0x0][0x218] ;  /* 0x00008600ff108b82 */ /* 0x002e220000000a00 */
[----:B--2---:R-:W-:Y:S01]  /*5140*/  FADD.FTZ R21, R33, R32 ;  /* 0x0000002021157221 */ /* 0x004fe20000010000 */
[----:B------:R-:W-:-:S04]  /*5150*/  @!P0 F2FP.BF16.F32.PACK_AB R20, RZ, R37 ;  /* 0x00000025ff14823e */ /* 0x000fc800000010ff */
[----:B------:R-:W-:Y:S02]  /*5160*/  @!P0 F2FP.BF16.F32.PACK_AB R21, RZ, R21 ;  /* 0x00000015ff15823e */ /* 0x000fe400000010ff */
[----:B------:R-:W1:Y:S01]  /*5170*/  @!P0 LDC.64 R18, c[0x0][0x220] ;  /* 0x00008800ff128b82 */ /* 0x000e620000000a00 */
[----:B0-----:R-:W-:-:S05]  /*5180*/  @!P0 IMAD.WIDE R16, R43, 0x2, R16 ;  /* 0x000000022b108825 */ /* 0x001fca00078e0210 */
[----:B------:R3:W-:Y:S01]  /*5190*/  @!P0 STG.E.U16 desc[UR14][R16.64+0x78], R20 ;  /* 0x0000781410008986 */ /* 0x0007e2000c10150e */
[----:B-1----:R-:W-:-:S05]  /*51a0*/  @!P0 IMAD.WIDE R18, R43, 0x2, R18 ;  /* 0x000000022b128825 */ /* 0x002fca00078e0212 */
[----:B------:R3:W-:Y:S02]  /*51b0*/  @!P0 STG.E.U16 desc[UR14][R18.64+0x78], R21 ;  /* 0x0000781512008986 */ /* 0x0007e4000c10150e */
.L_x_24:
[----:B------:R-:W-:Y:S05]  /*51c0*/  WARPSYNC.ALL ;  /* 0x0000000000007948 */ /* 0x000fea0003800000 */
[----:B------:R-:W-:Y:S01]  /*51d0*/  BAR.SYNC.DEFER_BLOCKING 0x0 ;  /* 0x0000000000007b1d */ /* 0x000fe20000010000 */
[C---:B------:R-:W-:Y:S01]  /*51e0*/  ISETP.GE.AND P0, PT, R9.reuse, -0x2300, PT ;  /* 0xffffdd000900780c */ /* 0x040fe20003f06270 */
[----:B------:R-:W-:-:S12]  /*51f0*/  VIADD R9, R9, 0x2800 ;  /* 0x0000280009097836 */ /* 0x000fd80000000000 */
[----:B------:R-:W-:Y:S05]  /*5200*/  @!P0 BRA `(.L_x_31) ;  /* 0xffffffe000508947 */ /* 0x000fea000383ffff */
[----:B------:R-:W-:Y:S05]  /*5210*/  EXIT ;  /* 0x000000000000794d */ /* 0x000fea0003800000 */
.L_x_27:
[----:B------:R-:W-:Y:S01]  /*5220*/  HFMA2.MMA R30, -RZ, RZ, 0, 4.76837158203125e-07 ;  /* 0x00000008ff1e7435 */ /* 0x000fe200000001ff */
[----:B-1----:R-:W-:Y:S01]  /*5230*/  MOV R31, R16 ;  /* 0x00000010001f7202 */ /* 0x002fe20000000f00 */
[----:B------:R-:W-:Y:S01]  /*5240*/  IMAD.MOV.U32 R29, RZ, RZ, 0x101f ;  /* 0x0000101fff1d7424 */ /* 0x000fe200078e00ff */
[----:B------:R-:W-:-:S08]  /*5250*/  MOV R28, 0xffff ;  /* 0x0000ffff001c7802 */ /* 0x000fd00000000f00 */
[----:B0-2---:R-:W-:Y:S05]  /*5260*/  WARPSYNC.COLLECTIVE R28, `(.L_x_32) ;  /* 0x000000001c087348 */ /* 0x005fea0003c00000 */
[----:B------:R1:W3:Y:S02]  /*5270*/  SHFL.BFLY P2, R32, R31, R30, R29 ;  /* 0x0c00001e1f207389 */ /* 0x0002e4000004001d */
[----:B0123--:R-:W-:Y:S01]  /*5280*/  ENDCOLLECTIVE ;  /* 0x000000000000791b */ /* 0x00ffe20003800000 */
.L_x_32:
[----:B------:R-:W-:Y:S01]  /*5290*/  IMAD.MOV.U32 R31, RZ, RZ, R17 ;  /* 0x000000ffff1f7224 */ /* 0x000fe200078e0011 */
[----:B------:R-:W-:-:S07]  /*52a0*/  MOV R19, R32 ;  /* 0x0000002000137202 */ /* 0x000fce0000000f00 */
[----:B------:R-:W-:Y:S05]  /*52b0*/  WARPSYNC.COLLECTIVE R28, `(.L_x_33) ;  /* 0x000000001c087348 */ /* 0x000fea0003c00000 */
[----:B------:R0:W1:Y:S02]  /*52c0*/  SHFL.BFLY P2, R32, R31, R30, R29 ;  /* 0x0c00001e1f207389 */ /* 0x000064000004001d */
[----:B01----:R-:W-:Y:S01]  /*52d0*/  ENDCOLLECTIVE ;  /* 0x000000000000791b */ /* 0x003fe20003800000 */
.L_x_33:
[----:B------:R-:W-:-:S05]  /*52e0*/  FADD.FTZ R19, R19, R16 ;  /* 0x0000001013137221 */ /* 0x000fca0000010000 */
[----:B------:R-:W-:Y:S01]  /*52f0*/  MOV R31, R19 ;  /* 0x00000013001f7202 */ /* 0x000fe20000000f00 */
[----:B------:R-:W-:Y:S01]  /*5300*/  IMAD.MOV.U32 R30, RZ, RZ, 0x4 ;  /* 0x00000004ff1e7424 */ /* 0x000fe200078e00ff */
[----:B------:R-:W-:-:S07]  /*5310*/  MOV R18, R32 ;  /* 0x0000002000127202 */ /* 0x000fce0000000f00 */
[----:B------:R-:W-:Y:S05]  /*5320*/  WARPSYNC.COLLECTIVE R28, `(.L_x_34) ;  /* 0x000000001c087348 */ /* 0x000fea0003c00000 */
[----:B------:R0:W1:Y:S02]  /*5330*/  SHFL.BFLY P2, R32, R31, R30, R29 ;  /* 0x0c00001e1f207389 */ /* 0x000064000004001d */
[----:B01----:R-:W-:Y:S01]  /*5340*/  ENDCOLLECTIVE ;  /* 0x000000000000791b */ /* 0x003fe20003800000 */
.L_x_34:
[----:B------:R-:W-:-:S05]  /*5350*/  FADD.FTZ R18, R18, R17 ;  /* 0x0000001112127221 */ /* 0x000fca0000010000 */
[----:B------:R-:W-:Y:S02]  /*5360*/  MOV R31, R18 ;  /* 0x00000012001f7202 */ /* 0x000fe40000000f00 */
[----:B------:R-:W-:-:S07]  /*5370*/  MOV R20, R32 ;  /* 0x0000002000147202 */ /* 0x000fce0000000f00 */
[----:B------:R-:W-:Y:S05]  /*5380*/  WARPSYNC.COLLECTIVE R28, `(.L_x_35) ;  /* 0x000000001c087348 */ /* 0x000fea0003c00000 */
[----:B------:R0:W1:Y:S02]  /*5390*/  SHFL.BFLY P2, R32, R31, R30, R29 ;  /* 0x0c00001e1f207389 */ /* 0x000064000004001d */
[----:B01----:R-:W-:Y:S01]  /*53a0*/  ENDCOLLECTIVE ;  /* 0x000000000000791b */ /* 0x003fe20003800000 */
.L_x_35:
[----:B------:R-:W-:Y:S01]  /*53b0*/  FADD.FTZ R20, R19, R20 ;  /* 0x0000001413147221 */ /* 0x000fe20000010000 */
[----:B------:R-:W-:-:S04]  /*53c0*/  HFMA2.MMA R30, -RZ, RZ, 0, 1.1920928955078125e-07 ;  /* 0x00000002ff1e7435 */ /* 0x000fc800000001ff */
[----:B------:R-:W-:Y:S01]  /*53d0*/  MOV R31, R20 ;  /* 0x00000014001f7202 */ /* 0x000fe20000000f00 */
[----:B------:R-:W-:-:S07]  /*53e0*/  IMAD.MOV.U32 R21, RZ, RZ, R32 ;  /* 0x000000ffff157224 */ /* 0x000fce00078e0020 */
[----:B------:R-:W-:Y:S05]  /*53f0*/  WARPSYNC.COLLECTIVE R28, `(.L_x_36) ;  /* 0x000000001c087348 */ /* 0x000fea0003c00000 */
[----:B------:R0:W1:Y:S02]  /*5400*/  SHFL.BFLY P2, R32, R31, R30, R29 ;  /* 0x0c00001e1f207389 */ /* 0x000064000004001d */
[----:B01----:R-:W-:Y:S01]  /*5410*/  ENDCOLLECTIVE ;  /* 0x000000000000791b */ /* 0x003fe20003800000 */
.L_x_36:
[----:B------:R-:W-:-:S05]  /*5420*/  FADD.FTZ R21, R18, R21 ;  /* 0x0000001512157221 */ /* 0x000fca0000010000 */
[----:B------:R-:W-:Y:S01]  /*5430*/  MOV R31, R21 ;  /* 0x00000015001f7202 */ /* 0x000fe20000000f00 */
[----:B------:R-:W-:-:S07]  /*5440*/  IMAD.MOV.U32 R23, RZ, RZ, R32 ;  /* 0x000000ffff177224 */ /* 0x000fce00078e0020 */
[----:B------:R-:W-:Y:S05]  /*5450*/  WARPSYNC.COLLECTIVE R28, `(.L_x_37) ;  /* 0x000000001c087348 */ /* 0x000fea0003c00000 */
[----:B------:R0:W1:Y:S02]  /*5460*/  SHFL.BFLY P2, R32, R31, R30, R29 ;  /* 0x0c00001e1f207389 */ /* 0x000064000004001d */
[----:B01----:R-:W-:Y:S01]  /*5470*/  ENDCOLLECTIVE ;  /* 0x000000000000791b */ /* 0x003fe20003800000 */
.L_x_37:
[----:B------:R-:W-:Y:S01]  /*5480*/  FADD.FTZ R23, R20, R23 ;  /* 0x0000001714177221 */ /* 0x000fe20000010000 */
[----:B------:R-:W-:-:S03]  /*5490*/  HFMA2.MMA R30, -RZ, RZ, 0, 5.9604644775390625e-08 ;  /* 0x00000001ff1e7435 */ /* 0x000fc600000001ff */
[----:B------:R-:W-:Y:S01]  /*54a0*/  IMAD.MOV.U32 R31, RZ, RZ, R23 ;  /* 0x000000ffff1f7224 */ /* 0x000fe200078e0017 */
[----:B------:R-:W-:-:S07]  /*54b0*/  MOV R16, R32 ;  /* 0x0000002000107202 */ /* 0x000fce0000000f00 */
[----:B------:R-:W-:Y:S05]  /*54c0*/  WARPSYNC.COLLECTIVE R28, `(.L_x_38) ;  /* 0x000000001c087348 */ /* 0x000fea0003c00000 */
[----:B------:R0:W1:Y:S02]  /*54d0*/  SHFL.BFLY P2, R32, R31, R30, R29 ;  /* 0x0c00001e1f207389 */ /* 0x000064000004001d */
[----:B01----:R-:W-:Y:S01]  /*54e0*/  ENDCOLLECTIVE ;  /* 0x000000000000791b */ /* 0x003fe20003800000 */
.L_x_38:
[----:B------:R-:W-:-:S04]  /*54f0*/  FADD.FTZ R16, R21, R16 ;  /* 0x0000001015107221 */ /* 0x000fc80000010000 */
[----:B------:R-:W-:Y:S01]  /*5500*/  IMAD.MOV.U32 R31, RZ, RZ, R16 ;  /* 0x000000ffff1f7224 */ /* 0x000fe200078e0010 */
[----:B------:R-:W-:-:S07]  /*5510*/  MOV R22, R32 ;  /* 0x0000002000167202 */ /* 0x000fce0000000f00 */
[----:B------:R-:W-:Y:S05]  /*5520*/  WARPSYNC.COLLECTIVE R28, `(.L_x_39) ;  /* 0x000000001c087348 */ /* 0x000fea0003c00000 */
[----:B------:R0:W1:Y:S02]  /*5530*/  SHFL.BFLY P2, R32, R31, R30, R29 ;  /* 0x0c00001e1f207389 */ /* 0x000064000004001d */
[----:B01----:R-:W-:Y:S01]  /*5540*/  ENDCOLLECTIVE ;  /* 0x000000000000791b */ /* 0x003fe20003800000 */
.L_x_39:
[----:B------:R-:W-:Y:S01]  /*5550*/  FADD.FTZ R22, R23, R22 ;  /* 0x0000001617167221 */ /* 0x000fe20000010000 */
[----:B------:R-:W-:Y:S06]  /*5560*/  BRA `(.L_x_40) ;  /* 0xffffffe800f47947 */ /* 0x000fec000383ffff */
.L_x_28:
[----:B------:R-:W-:Y:S01]  /*5570*/  HFMA2.MMA R30, -RZ, RZ, 0, 4.76837158203125e-07 ;  /* 0x00000008ff1e7435 */ /* 0x000fe200000001ff */
[----:B------:R-:W-:Y:S01]  /*5580*/  BSSY B1, `(.L_x_41) ;  /* 0x0000007000017945 */ /* 0x000fe20003800000 */
[----:B-1----:R-:W-:Y:S01]  /*5590*/  MOV R31, R16 ;  /* 0x00000010001f7202 */ /* 0x002fe20000000f00 */
[----:B------:R-:W-:Y:S01]  /*55a0*/  IMAD.MOV.U32 R29, RZ, RZ, 0x101f ;  /* 0x0000101fff1d7424 */ /* 0x000fe200078e00ff */
[----:B------:R-:W-:-:S07]  /*55b0*/  MOV R28, 0xffff ;  /* 0x0000ffff001c7802 */ /* 0x000fce0000000f00 */
[----:B0-2---:R-:W-:Y:S05]  /*55c0*/  WARPSYNC.COLLECTIVE R28, `(.L_x_42) ;  /* 0x000000001c087348 */ /* 0x005fea0003c00000 */
[----:B------:R1:W3:Y:S02]  /*55d0*/  SHFL.BFLY P2, R32, R31, R30, R29 ;  /* 0x0c00001e1f207389 */ /* 0x0002e4000004001d */
[----:B0123--:R-:W-:Y:S01]  /*55e0*/  ENDCOLLECTIVE ;  /* 0x000000000000791b */ /* 0x00ffe20003800000 */
.L_x_42:
[----:B------:R-:W-:Y:S05]  /*55f0*/  BSYNC B1 ;  /* 0x0000000000017941 */ /* 0x000fea0003800000 */
.L_x_41:
[----:B------:R-:W-:Y:S01]  /*5600*/  HFMA2.MMA R30, -RZ, RZ, 0, 4.76837158203125e-07 ;  /* 0x00000008ff1e7435 */ /* 0x000fe200000001ff */
[----:B------:R-:W-:Y:S01]  /*5610*/  IMAD.MOV.U32 R31, RZ, RZ, R17 ;  /* 0x000000ffff1f7224 */ /* 0x000fe200078e0011 */
[----:B------:R-:W-:Y:S01]  /*5620*/  MOV R29, 0x101f ;  /* 0x0000101f001d7802 */ /* 0x000fe20000000f00 */
[----:B------:R-:W-:Y:S01]  /*5630*/  IMAD.MOV.U32 R28, RZ, RZ, 0xffff ;  /* 0x0000ffffff1c7424 */ /* 0x000fe200078e00ff */
[----:B------:R-:W-:-:S07]  /*5640*/  MOV R23, R32 ;  /* 0x0000002000177202 */ /* 0x000fce0000000f00 */
[----:B------:R-:W-:Y:S05]  /*5650*/  WARPSYNC.COLLECTIVE R28, `(.L_x_43) ;  /* 0x000000001c087348 */ /* 0x000fea0003c00000 */
[----:B------:R0:W1:Y:S02]  /*5660*/  SHFL.BFLY P2, R32, R31, R30, R29 ;  /* 0x0c00001e1f207389 */ /* 0x000064000004001d */
[----:B01----:R-:W-:Y:S01]  /*5670*/  ENDCOLLECTIVE ;  /* 0x000000000000791b */ /* 0x003fe20003800000 */
.L_x_43:
[----:B------:R-:W-:-:S05]  /*5680*/  FADD.FTZ R23, R23, R16 ;  /* 0x0000001017177221 */ /* 0x000fca0000010000 */
[----:B------:R-:W-:Y:S01]  /*5690*/  MOV R31, R23 ;  /* 0x00000017001f7202 */ /* 0x000fe20000000f00 */
[----:B------:R-:W-:Y:S01]  /*56a0*/  IMAD.MOV.U32 R30, RZ, RZ, 0x4 ;  /* 0x00000004ff1e7424 */ /* 0x000fe200078e00ff */
[----:B------:R-:W-:-:S07]  /*56b0*/  MOV R22, R32 ;  /* 0x0000002000167202 */ /* 0x000fce0000000f00 */
[----:B------:R-:W-:Y:S05]  /*56c0*/  WARPSYNC.COLLECTIVE R28, `(.L_x_44) ;  /* 0x000000001c087348 */ /* 0x000fea0003c00000 */
[----:B------:R0:W1:Y:S02]  /*56d0*/  SHFL.BFLY P2, R32, R31, R30, R29 ;  /* 0x0c00001e1f207389 */ /* 0x000064000004001d */
[----:B01----:R-:W-:Y:S01]  /*56e0*/  ENDCOLLECTIVE ;  /* 0x000000000000791b */ /* 0x003fe20003800000 */
.L_x_44:
[----:B------:R-:W-:-:S05]  /*56f0*/  FADD.FTZ R22, R22, R17 ;  /* 0x0000001116167221 */ /* 0x000fca0000010000 */
[----:B------:R-:W-:Y:S02]  /*5700*/  MOV R31, R22 ;  /* 0x00000016001f7202 */ /* 0x000fe40000000f00 */
[----:B------:R-:W-:-:S07]  /*5710*/  MOV R24, R32 ;  /* 0x0000002000187202 */ /* 0x000fce0000000f00 */
[----:B------:R-:W-:Y:S05]  /*5720*/  WARPSYNC.COLLECTIVE R28, `(.L_x_45) ;  /* 0x000000001c087348 */ /* 0x000fea0003c00000 */
[----:B------:R0:W1:Y:S02]  /*5730*/  SHFL.BFLY P2, R32, R31, R30, R29 ;  /* 0x0c00001e1f207389 */ /* 0x000064000004001d */
[----:B01----:R-:W-:Y:S01]  /*5740*/  ENDCOLLECTIVE ;  /* 0x000000000000791b */ /* 0x003fe20003800000 */
.L_x_45:
[----:B------:R-:W-:Y:S01]  /*5750*/  FADD.FTZ R24, R23, R24 ;  /* 0x0000001817187221 */ /* 0x000fe20000010000 */
[----:B------:R-:W-:-:S04]  /*5760*/  HFMA2.MMA R30, -RZ, RZ, 0, 1.1920928955078125e-07 ;  /* 0x00000002ff1e7435 */ /* 0x000fc800000001ff */
[----:B------:R-:W-:Y:S01]  /*5770*/  MOV R31, R24 ;  /* 0x00000018001f7202 */ /* 0x000fe20000000f00 */
[----:B------:R-:W-:-:S07]  /*5780*/  IMAD.MOV.U32 R25, RZ, RZ, R32 ;  /* 0x000000ffff197224 */ /* 0x000fce00078e0020 */
[----:B------:R-:W-:Y:S05]  /*5790*/  WARPSYNC.COLLECTIVE R28, `(.L_x_46) ;  /* 0x000000001c087348 */ /* 0x000fea0003c00000 */
[----:B------:R0:W1:Y:S02]  /*57a0*/  SHFL.BFLY P2, R32, R31, R30, R29 ;  /* 0x0c00001e1f207389 */ /* 0x000064000004001d */
[----:B01----:R-:W-:Y:S01]  /*57b0*/  ENDCOLLECTIVE ;  /* 0x000000000000791b */ /* 0x003fe20003800000 */
.L_x_46:
[----:B------:R-:W-:-:S05]  /*57c0*/  FADD.FTZ R25, R22, R25 ;  /* 0x0000001916197221 */ /* 0x000fca0000010000 */
[----:B------:R-:W-:Y:S01]  /*57d0*/  MOV R31, R25 ;  /* 0x00000019001f7202 */ /* 0x000fe20000000f00 */
[----:B------:R-:W-:-:S07]  /*57e0*/  IMAD.MOV.U32 R27, RZ, RZ, R32 ;  /* 0x000000ffff1b7224 */ /* 0x000fce00078e0020 */
[----:B------:R-:W-:Y:S05]  /*57f0*/  WARPSYNC.COLLECTIVE R28, `(.L_x_47) ;  /* 0x000000001c087348 */ /* 0x000fea0003c00000 */
[----:B------:R0:W1:Y:S02]  /*5800*/  SHFL.BFLY P2, R32, R31, R30, R29 ;  /* 0x0c00001e1f207389 */ /* 0x000064000004001d */
[----:B01----:R-:W-:Y:S01]  /*5810*/  ENDCOLLECTIVE ;  /* 0x000000000000791b */ /* 0x003fe20003800000 */
.L_x_47:
[----:B------:R-:W-:Y:S01]  /*5820*/  FADD.FTZ R27, R24, R27 ;  /* 0x0000001b181b7221 */ /* 0x000fe20000010000 */
[----:B------:R-:W-:-:S03]  /*5830*/  HFMA2.MMA R30, -RZ, RZ, 0, 5.9604644775390625e-08 ;  /* 0x00000001ff1e7435 */ /* 0x000fc600000001ff */
[----:B------:R-:W-:Y:S01]  /*5840*/  IMAD.MOV.U32 R31, RZ, RZ, R27 ;  /* 0x000000ffff1f7224 */ /* 0x000fe200078e001b */
[----:B------:R-:W-:-:S07]  /*5850*/  MOV R16, R32 ;  /* 0x0000002000107202 */ /* 0x000fce0000000f00 */
[----:B------:R-:W-:Y:S05]  /*5860*/  WARPSYNC.COLLECTIVE R28, `(.L_x_48) ;  /* 0x000000001c087348 */ /* 0x000fea0003c00000 */
[----:B------:R0:W1:Y:S02]  /*5870*/  SHFL.BFLY P2, R32, R31, R30, R29 ;  /* 0x0c00001e1f207389 */ /* 0x000064000004001d */
[----:B01----:R-:W-:Y:S01]  /*5880*/  ENDCOLLECTIVE ;  /* 0x000000000000791b */ /* 0x003fe20003800000 */
.L_x_48:
[----:B------:R-:W-:-:S04]  /*5890*/  FADD.FTZ R16, R25, R16 ;  /* 0x0000001019107221 */ /* 0x000fc80000010000 */
[----:B------:R-:W-:Y:S01]  /*58a0*/  IMAD.MOV.U32 R31, RZ, RZ, R16 ;  /* 0x000000ffff1f7224 */ /* 0x000fe200078e0010 */
[----:B------:R-:W-:-:S07]  /*58b0*/  MOV R26, R32 ;  /* 0x00000020001a7202 */ /* 0x000fce0000000f00 */
[----:B------:R-:W-:Y:S05]  /*58c0*/  WARPSYNC.COLLECTIVE R28, `(.L_x_49) ;  /* 0x000000001c087348 */ /* 0x000fea0003c00000 */
[----:B------:R0:W1:Y:S02]  /*58d0*/  SHFL.BFLY P2, R32, R31, R30, R29 ;  /* 0x0c00001e1f207389 */ /* 0x000064000004001d */
[----:B01----:R-:W-:Y:S01]  /*58e0*/  ENDCOLLECTIVE ;  /* 0x000000000000791b */ /* 0x003fe20003800000 */
.L_x_49:
[----:B------:R-:W-:Y:S01]  /*58f0*/  FADD.FTZ R26, R27, R26 ;  /* 0x0000001a1b1a7221 */ /* 0x000fe20000010000 */
[----:B------:R-:W-:Y:S06]  /*5900*/  BRA `(.L_x_50) ;  /* 0xffffffe800c87947 */ /* 0x000fec000383ffff */
.L_x_29:
        /* <DEDUP_REMOVED lines=8> */
.L_x_52:
[----:B------:R-:W-:Y:S05]  /*5990*/  BSYNC B1 ;  /* 0x0000000000017941 */ /* 0x000fea0003800000 */
.L_x_51:
        /* <DEDUP_REMOVED lines=8> */
.L_x_53:
[----:B------:R-:W-:-:S05]  /*5a20*/  FADD.FTZ R23, R23, R16 ;  /* 0x0000001017177221 */ /* 0x000fca0000010000 */
[----:B------:R-:W-:Y:S01]  /*5a30*/  MOV R31, R23 ;  /* 0x00000017001f7202 */ /* 0x000fe20000000f00 */
[----:B------:R-:W-:Y:S01]  /*5a40*/  IMAD.MOV.U32 R30, RZ, RZ, 0x4 ;  /* 0x00000004ff1e7424 */ /* 0x000fe200078e00ff */
[----:B------:R-:W-:-:S07]  /*5a50*/  MOV R22, R32 ;  /* 0x0000002000167202 */ /* 0x000fce0000000f00 */
[----:B------:R-:W-:Y:S05]  /*5a60*/  WARPSYNC.COLLECTIVE R28, `(.L_x_54) ;  /* 0x000000001c087348 */ /* 0x000fea0003c00000 */
[----:B------:R0:W1:Y:S02]  /*5a70*/  SHFL.BFLY P2, R32, R31, R30, R29 ;  /* 0x0c00001e1f207389 */ /* 0x000064000004001d */
[----:B01----:R-:W-:Y:S01]  /*5a80*/  ENDCOLLECTIVE ;  /* 0x000000000000791b */ /* 0x003fe20003800000 */
.L_x_54:
[----:B------:R-:W-:-:S05]  /*5a90*/  FADD.FTZ R22, R22, R17 ;  /* 0x0000001116167221 */ /* 0x000fca0000010000 */
[----:B------:R-:W-:Y:S02]  /*5aa0*/  MOV R31, R22 ;  /* 0x00000016001f7202 */ /* 0x000fe40000000f00 */
[----:B------:R-:W-:-:S07]  /*5ab0*/  MOV R24, R32 ;  /* 0x0000002000187202 */ /* 0x000fce0000000f00 */
[----:B------:R-:W-:Y:S05]  /*5ac0*/  WARPSYNC.COLLECTIVE R28, `(.L_x_55) ;  /* 0x000000001c087348 */ /* 0x000fea0003c00000 */
[----:B------:R0:W1:Y:S02]  /*5ad0*/  SHFL.BFLY P2, R32, R31, R30, R29 ;  /* 0x0c00001e1f207389 */ /* 0x000064000004001d */
[----:B01----:R-:W-:Y:S01]  /*5ae0*/  ENDCOLLECTIVE ;  /* 0x000000000000791b */ /* 0x003fe20003800000 */
.L_x_55:
[----:B------:R-:W-:Y:S01]  /*5af0*/  FADD.FTZ R24, R23, R24 ;  /* 0x0000001817187221 */ /* 0x000fe20000010000 */
[----:B------:R-:W-:-:S04]  /*5b00*/  HFMA2.MMA R30, -RZ, RZ, 0, 1.1920928955078125e-07 ;  /* 0x00000002ff1e7435 */ /* 0x000fc800000001ff */
[----:B------:R-:W-:Y:S01]  /*5b10*/  MOV R31, R24 ;  /* 0x00000018001f7202 */ /* 0x000fe20000000f00 */
[----:B------:R-:W-:-:S07]  /*5b20*/  IMAD.MOV.U32 R25, RZ, RZ, R32 ;  /* 0x000000ffff197224 */ /* 0x000fce00078e0020 */
[----:B------:R-:W-:Y:S05]  /*5b30*/  WARPSYNC.COLLECTIVE R28, `(.L_x_56) ;  /* 0x000000001c087348 */ /* 0x000fea0003c00000 */
[----:B------:R0:W1:Y:S02]  /*5b40*/  SHFL.BFLY P2, R32, R31, R30, R29 ;  /* 0x0c00001e1f207389 */ /* 0x000064000004001d */
[----:B01----:R-:W-:Y:S01]  /*5b50*/  ENDCOLLECTIVE ;  /* 0x000000000000791b */ /* 0x003fe20003800000 */
.L_x_56:
[----:B------:R-:W-:-:S05]  /*5b60*/  FADD.FTZ R25, R22, R25 ;  /* 0x0000001916197221 */ /* 0x000fca0000010000 */
[----:B------:R-:W-:Y:S01]  /*5b70*/  MOV R31, R25 ;  /* 0x00000019001f7202 */ /* 0x000fe20000000f00 */
[----:B------:R-:W-:-:S07]  /*5b80*/  IMAD.MOV.U32 R27, RZ, RZ, R32 ;  /* 0x000000ffff1b7224 */ /* 0x000fce00078e0020 */
[----:B------:R-:W-:Y:S05]  /*5b90*/  WARPSYNC.COLLECTIVE R28, `(.L_x_57) ;  /* 0x000000001c087348 */ /* 0x000fea0003c00000 */
[----:B------:R0:W1:Y:S02]  /*5ba0*/  SHFL.BFLY P2, R32, R31, R30, R29 ;  /* 0x0c00001e1f207389 */ /* 0x000064000004001d */
[----:B01----:R-:W-:Y:S01]  /*5bb0*/  ENDCOLLECTIVE ;  /* 0x000000000000791b */ /* 0x003fe20003800000 */
.L_x_57:
[----:B------:R-:W-:Y:S01]  /*5bc0*/  FADD.FTZ R27, R24, R27 ;  /* 0x0000001b181b7221 */ /* 0x000fe20000010000 */
[----:B------:R-:W-:-:S03]  /*5bd0*/  HFMA2.MMA R30, -RZ, RZ, 0, 5.9604644775390625e-08 ;  /* 0x00000001ff1e7435 */ /* 0x000fc600000001ff */
[----:B------:R-:W-:Y:S01]  /*5be0*/  IMAD.MOV.U32 R31, RZ, RZ, R27 ;  /* 0x000000ffff1f7224 */ /* 0x000fe200078e001b */
[----:B------:R-:W-:-:S07]  /*5bf0*/  MOV R16, R32 ;  /* 0x0000002000107202 */ /* 0x000fce0000000f00 */
[----:B------:R-:W-:Y:S05]  /*5c00*/  WARPSYNC.COLLECTIVE R28, `(.L_x_58) ;  /* 0x000000001c087348 */ /* 0x000fea0003c00000 */
[----:B------:R0:W1:Y:S02]  /*5c10*/  SHFL.BFLY P2, R32, R31, R30, R29 ;  /* 0x0c00001e1f207389 */ /* 0x000064000004001d */
[----:B01----:R-:W-:Y:S01]  /*5c20*/  ENDCOLLECTIVE ;  /* 0x000000000000791b */ /* 0x003fe20003800000 */
.L_x_58:
[----:B------:R-:W-:-:S04]  /*5c30*/  FADD.FTZ R16, R25, R16 ;  /* 0x0000001019107221 */ /* 0x000fc80000010000 */
[----:B------:R-:W-:Y:S01]  /*5c40*/  IMAD.MOV.U32 R31, RZ, RZ, R16 ;  /* 0x000000ffff1f7224 */ /* 0x000fe200078e0010 */
[----:B------:R-:W-:-:S07]  /*5c50*/  MOV R26, R32 ;  /* 0x00000020001a7202 */ /* 0x000fce0000000f00 */
[----:B------:R-:W-:Y:S05]  /*5c60*/  WARPSYNC.COLLECTIVE R28, `(.L_x_59) ;  /* 0x000000001c087348 */ /* 0x000fea0003c00000 */
[----:B------:R0:W1:Y:S02]  /*5c70*/  SHFL.BFLY P2, R32, R31, R30, R29 ;  /* 0x0c00001e1f207389 */ /* 0x000064000004001d */
[----:B01----:R-:W-:Y:S01]  /*5c80*/  ENDCOLLECTIVE ;  /* 0x000000000000791b */ /* 0x003fe20003800000 */
.L_x_59:
[----:B------:R-:W-:Y:S01]  /*5c90*/  FADD.FTZ R26, R27, R26 ;  /* 0x0000001a1b1a7221 */ /* 0x000fe20000010000 */
[----:B------:R-:W-:Y:S06]  /*5ca0*/  BRA `(.L_x_60) ;  /* 0xffffffe800847947 */ /* 0x000fec000383ffff */
.L_x_30:
[----:B------:R-:W-:Y:S01]  /*5cb0*/  BSSY B0, `(.L_x_61) ;  /* 0x0000008000007945 */ /* 0x000fe20003800000 */
[----:B-1----:R-:W-:Y:S01]  /*5cc0*/  MOV R31, R18 ;  /* 0x00000012001f7202 */ /* 0x002fe20000000f00 */
[----:B------:R-:W-:Y:S01]  /*5cd0*/  IMAD.MOV.U32 R29, RZ, RZ, 0x101f ;  /* 0x0000101fff1d7424 */ /* 0x000fe200078e00ff */
[----:B------:R-:W-:Y:S02]  /*5ce0*/  MOV R30, 0x8 ;  /* 0x00000008001e7802 */ /* 0x000fe40000000f00 */
[----:B------:R-:W-:-:S07]  /*5cf0*/  MOV R28, 0xffff ;  /* 0x0000ffff001c7802 */ /* 0x000fce0000000f00 */
[----:B0-2---:R-:W-:Y:S05]  /*5d00*/  WARPSYNC.COLLECTIVE R28, `(.L_x_62) ;  /* 0x000000001c087348 */ /* 0x005fea0003c00000 */
[----:B------:R1:W3:Y:S02]  /*5d10*/  SHFL.BFLY P2, R32, R31, R30, R29 ;  /* 0x0c00001e1f207389 */ /* 0x0002e4000004001d */
[----:B0123--:R-:W-:Y:S01]  /*5d20*/  ENDCOLLECTIVE ;  /* 0x000000000000791b */ /* 0x00ffe20003800000 */
.L_x_62:
[----:B------:R-:W-:Y:S05]  /*5d30*/  BSYNC B0 ;  /* 0x0000000000007941 */ /* 0x000fea0003800000 */
.L_x_61:
[----:B------:R-:W-:Y:S01]  /*5d40*/  HFMA2.MMA R30, -RZ, RZ, 0, 4.76837158203125e-07 ;  /* 0x00000008ff1e7435 */ /* 0x000fe200000001ff */
[----:B------:R-:W-:Y:S01]  /*5d50*/  IMAD.MOV.U32 R31, RZ, RZ, R17 ;  /* 0x000000ffff1f7224 */ /* 0x000fe200078e0011 */
[----:B------:R-:W-:Y:S01]  /*5d60*/  MOV R29, 0x101f ;  /* 0x0000101f001d7802 */ /* 0x000fe20000000f00 */
[----:B------:R-:W-:Y:S01]  /*5d70*/  IMAD.MOV.U32 R28, RZ, RZ, 0xffff ;  /* 0x0000ffffff1c7424 */ /* 0x000fe200078e00ff */
[----:B------:R-:W-:Y:S01]  /*5d80*/  MOV R19, R32 ;  /* 0x0000002000137202 */ /* 0x000fe20000000f00 */
[----:B------:R-:W-:Y:S01]  /*5d90*/  @!P0 VIADD R21, R16, 0x14 ;  /* 0x0000001410158836 */ /* 0x000fe20000000000 */
[----:B------:R-:W-:Y:S01]  /*5da0*/  @!P0 SHF.L.U32 R22, R11, 0x1, RZ ;  /* 0x000000010b168819 */ /* 0x000fe200000006ff */
[----:B------:R-:W-:-:S07]  /*5db0*/  IMAD.MOV.U32 R34, RZ, RZ, RZ ;  /* 0x000000ffff227224 */ /* 0x000fce00078e00ff */
[----:B------:R-:W-:Y:S05]  /*5dc0*/  WARPSYNC.COLLECTIVE R28, `(.L_x_63) ;  /* 0x000000001c087348 */ /* 0x000fea0003c00000 */
[----:B------:R0:W1:Y:S02]  /*5dd0*/  SHFL.BFLY P2, R32, R31, R30, R29 ;  /* 0x0c00001e1f207389 */ /* 0x000064000004001d */
[----:B01----:R-:W-:Y:S01]  /*5de0*/  ENDCOLLECTIVE ;  /* 0x000000000000791b */ /* 0x003fe20003800000 */
.L_x_63:
[----:B------:R-:W-:Y:S01]  /*5df0*/  FADD.FTZ R19, R19, R18 ;  /* 0x0000001213137221 */ /* 0x000fe20000010000 */
[----:B------:R-:W-:Y:S01]  /*5e00*/  @!P0 LEA R24, R11, UR4, 0x7 ;  /* 0x000000040b188c11 */ /* 0x000fe2000f8e38ff */
[----:B------:R-:W-:Y:S01]  /*5e10*/  HFMA2.MMA R36, -RZ, RZ, 0, 0 ;  /* 0x00000000ff247435 */ /* 0x000fe200000001ff */
[----:B------:R-:W-:Y:S01]  /*5e20*/  @!P0 LOP3.LUT R21, R21, R22, RZ, 0x3c, !PT ;  /* 0x0000001615158212 */ /* 0x000fe200078e3cff */
[----:B------:R-:W-:Y:S01]  /*5e30*/  HFMA2.MMA R25, -RZ, RZ, 0, 0 ;  /* 0x00000000ff197435 */ /* 0x000fe200000001ff */
[----:B------:R-:W-:Y:S02]  /*5e40*/  @!P0 SHF.L.U32 R26, R11, 0x1, RZ ;  /* 0x000000010b1a8819 */ /* 0x000fe400000006ff */
[----:B------:R-:W-:Y:S02]  /*5e50*/  @!P0 LEA R21, R21, R24, 0x2 ;  /* 0x0000001815158211 */ /* 0x000fe400078e10ff */
[----:B------:R-:W-:-:S03]  /*5e60*/  IADD3 R43, R16, R9, RZ ;  /* 0x00000009102b7210 */ /* 0x000fc60007ffe0ff */
[----:B------:R0:W1:Y:S01]  /*5e70*/  @!P0 LDS R22, [R21] ;  /* 0x0000000015168984 */ /* 0x0000620000000800 */
[----:B------:R-:W-:Y:S01]  /*5e80*/  MOV R31, R19 ;  /* 0x00000013001f7202 */ /* 0x000fe20000000f00 */
[----:B------:R-:W-:Y:S02]  /*5e90*/  IMAD.MOV.U32 R30, RZ, RZ, 0x4 ;  /* 0x00000004ff1e7424 */ /* 0x000fe400078e00ff */
[----:B------:R0:W2:Y:S01]  /*5ea0*/  @!P0 LDS R23, [R21+0x500] ;  /* 0x0005000015178984 */ /* 0x0000a20000000800 */
[----:B------:R-:W-:-:S07]  /*5eb0*/  FADD.FTZ R18, R32, R17 ;  /* 0x0000001120127221 */ /* 0x000fce0000010000 */
[----:B012---:R-:W-:Y:S05]  /*5ec0*/  WARPSYNC.COLLECTIVE R28, `(.L_x_64) ;  /* 0x000000001c087348 */ /* 0x007fea0003c00000 */
[----:B------:R3:W4:Y:S02]  /*5ed0*/  SHFL.BFLY P2, R32, R31, R30, R29 ;  /* 0x0c00001e1f207389 */ /* 0x000724000004001d */
[----:B01234-:R-:W-:Y:S01]  /*5ee0*/  ENDCOLLECTIVE ;  /* 0x000000000000791b */ /* 0x01ffe20003800000 */
.L_x_64:
[----:B------:R-:W-:Y:S02]  /*5ef0*/  MOV R31, R18 ;  /* 0x00000012001f7202 */ /* 0x000fe40000000f00 */
[----:B------:R-:W-:-:S07]  /*5f00*/  MOV R20, R32 ;  /* 0x0000002000147202 */ /* 0x000fce0000000f00 */
[----:B------:R-:W-:Y:S05]  /*5f10*/  WARPSYNC.COLLECTIVE R28, `(.L_x_65) ;  /* 0x000000001c087348 */ /* 0x000fea0003c00000 */
[----:B------:R0:W1:Y:S02]  /*5f20*/  SHFL.BFLY P2, R32, R31, R30, R29 ;  /* 0x0c00001e1f207389 */ /* 0x000064000004001d */
[----:B01----:R-:W-:Y:S01]  /*5f30*/  ENDCOLLECTIVE ;  /* 0x000000000000791b */ /* 0x003fe20003800000 */
.L_x_65:
[----:B------:R-:W-:Y:S01]  /*5f40*/  @!P0 MOV R34, R22 ;  /* 0x0000001600228202 */ /* 0x000fe20000000f00 */
[----:B------:R-:W-:Y:S01]  /*5f50*/  FADD.FTZ R20, R19, R20 ;  /* 0x0000001413147221 */ /* 0x000fe20000010000 */
[----:B------:R-:W-:Y:S01]  /*5f60*/  @!P0 IMAD.MOV.U32 R36, RZ, RZ, R23 ;  /* 0x000000ffff248224 */ /* 0x000fe200078e0017 */
[----:B------:R-:W-:-:S04]  /*5f70*/  @!P0 IADD3 R23, R16, 0x28, RZ ;  /* 0x0000002810178810 */ /* 0x000fc80007ffe0ff */
[----:B------:R-:W-:Y:S01]  /*5f80*/  @!P0 LOP3.LUT R23, R23, R26, RZ, 0x3c, !PT ;  /* 0x0000001a17178212 */ /* 0x000fe200078e3cff */
[----:B------:R-:W-:Y:S01]  /*5f90*/  IMAD.MOV.U32 R26, RZ, RZ, RZ ;  /* 0x000000ffff1a7224 */ /* 0x000fe200078e00ff */
[----:B------:R-:W-:Y:S01]  /*5fa0*/  MOV R31, R20 ;  /* 0x00000014001f7202 */ /* 0x000fe20000000f00 */
[----:B------:R-:W-:Y:S02]  /*5fb0*/  IMAD.MOV.U32 R30, RZ, RZ, 0x2 ;  /* 0x00000002ff1e7424 */ /* 0x000fe400078e00ff */
[----:B------:R-:W-:-:S07]  /*5fc0*/  FADD.FTZ R17, R18, R32 ;  /* 0x0000002012117221 */ /* 0x000fce0000010000 */
[----:B------:R-:W-:Y:S05]  /*5fd0*/  WARPSYNC.COLLECTIVE R28, `(.L_x_66) ;  /* 0x000000001c087348 */ /* 0x000fea0003c00000 */
[----:B------:R0:W1:Y:S02]  /*5fe0*/  SHFL.BFLY P2, R32, R31, R30, R29 ;  /* 0x0c00001e1f207389 */ /* 0x000064000004001d */
[----:B01----:R-:W-:Y:S01]  /*5ff0*/  ENDCOLLECTIVE ;  /* 0x000000000000791b */ /* 0x003fe20003800000 */
.L_x_66:
[----:B------:R-:W-:Y:S02]  /*6000*/  MOV R31, R17 ;  /* 0x00000011001f7202 */ /* 0x000fe40000000f00 */
[----:B------:R-:W-:-:S07]  /*6010*/  MOV R19, R32 ;  /* 0x0000002000137202 */ /* 0x000fce0000000f00 */
[----:B------:R-:W-:Y:S05]  /*6020*/  WARPSYNC.COLLECTIVE R28, `(.L_x_67) ;  /* 0x000000001c087348 */ /* 0x000fea0003c00000 */
[----:B------:R0:W1:Y:S02]  /*6030*/  SHFL.BFLY P2, R32, R31, R30, R29 ;  /* 0x0c00001e1f207389 */ /* 0x000064000004001d */
[----:B01----:R-:W-:Y:S01]  /*6040*/  ENDCOLLECTIVE ;  /* 0x000000000000791b */ /* 0x003fe20003800000 */
.L_x_67:
[----:B------:R-:W-:Y:S01]  /*6050*/  FADD.FTZ R19, R20, R19 ;  /* 0x0000001314137221 */ /* 0x000fe20000010000 */
[----:B------:R-:W-:-:S04]  /*6060*/  HFMA2.MMA R30, -RZ, RZ, 0, 5.9604644775390625e-08 ;  /* 0x00000001ff1e7435 */ /* 0x000fc800000001ff */
[----:B------:R-:W-:Y:S01]  /*6070*/  MOV R31, R19 ;  /* 0x00000013001f7202 */ /* 0x000fe20000000f00 */
[----:B------:R-:W-:-:S07]  /*6080*/  FADD.FTZ R18, R17, R32 ;  /* 0x0000002011127221 */ /* 0x000fce0000010000 */
[----:B------:R-:W-:Y:S05]  /*6090*/  WARPSYNC.COLLECTIVE R28, `(.L_x_68) ;  /* 0x000000001c087348 */ /* 0x000fea0003c00000 */
[----:B------:R0:W1:Y:S02]  /*60a0*/  SHFL.BFLY P2, R32, R31, R30, R29 ;  /* 0x0c00001e1f207389 */ /* 0x000064000004001d */
[----:B01----:R-:W-:Y:S01]  /*60b0*/  ENDCOLLECTIVE ;  /* 0x000000000000791b */ /* 0x003fe20003800000 */
.L_x_68:
[----:B------:R-:W-:Y:S01]  /*60c0*/  MOV R31, R18 ;  /* 0x00000012001f7202 */ /* 0x000fe20000000f00 */
[----:B------:R-:W-:-:S07]  /*60d0*/  IMAD.MOV.U32 R20, RZ, RZ, R32 ;  /* 0x000000ffff147224 */ /* 0x000fce00078e0020 */
[----:B------:R-:W-:Y:S05]  /*60e0*/  WARPSYNC.COLLECTIVE R28, `(.L_x_69) ;  /* 0x000000001c087348 */ /* 0x000fea0003c00000 */
[----:B------:R0:W1:Y:S02]  /*60f0*/  SHFL.BFLY P2, R32, R31, R30, R29 ;  /* 0x0c00001e1f207389 */ /* 0x000064000004001d */
[----:B01----:R-:W-:Y:S01]  /*6100*/  ENDCOLLECTIVE ;  /* 0x000000000000791b */ /* 0x003fe20003800000 */
.L_x_69:
[----:B------:R-:W-:Y:S01]  /*6110*/  FADD.FTZ R19, R19, R20 ;  /* 0x0000001413137221 */ /* 0x000fe20000010000 */
[----:B------:R-:W-:Y:S01]  /*6120*/  HFMA2.MMA R30, -RZ, RZ, 0, 4.76837158203125e-07 ;  /* 0x00000008ff1e7435 */ /* 0x000fe200000001ff */
[----:B------:R-:W-:Y:S01]  /*6130*/  IMAD.MOV.U32 R31, RZ, RZ, R34 ;  /* 0x000000ffff1f7224 */ /* 0x000fe200078e0022 */
[----:B------:R-:W-:-:S09]  /*6140*/  MOV R17, R32 ;  /* 0x0000002000117202 */ /* 0x000fd20000000f00 */
[----:B------:R-:W-:Y:S05]  /*6150*/  WARPSYNC.COLLECTIVE R28, `(.L_x_70) ;  /* 0x000000001c087348 */ /* 0x000fea0003c00000 */
[----:B------:R0:W1:Y:S02]  /*6160*/  SHFL.BFLY P2, R32, R31, R30, R29 ;  /* 0x0c00001e1f207389 */ /* 0x000064000004001d */
[----:B01----:R-:W-:Y:S01]  /*6170*/  ENDCOLLECTIVE ;  /* 0x000000000000791b */ /* 0x003fe20003800000 */
.L_x_70:
[----:B------:R-:W-:Y:S01]  /*6180*/  FADD.FTZ R46, R18, R17 ;  /* 0x00000011122e7221 */ /* 0x000fe20000010000 */
[----:B------:R-:W-:Y:S01]  /*6190*/  IMAD.MOV.U32 R31, RZ, RZ, R36 ;  /* 0x000000ffff1f7224 */ /* 0x000fe200078e0024 */
[----:B------:R-:W-:-:S07]  /*61a0*/  MOV R33, R32 ;  /* 0x0000002000217202 */ /* 0x000fce0000000f00 */
[----:B------:R-:W-:Y:S05]  /*61b0*/  WARPSYNC.COLLECTIVE R28, `(.L_x_71) ;  /* 0x000000001c087348 */ /* 0x000fea0003c00000 */
[----:B------:R0:W1:Y:S02]  /*61c0*/  SHFL.BFLY P2, R32, R31, R30, R29 ;  /* 0x0c00001e1f207389 */ /* 0x000064000004001d */
[----:B01----:R-:W-:Y:S01]  /*61d0*/  ENDCOLLECTIVE ;  /* 0x000000000000791b */ /* 0x003fe20003800000 */
.L_x_71:
[----:B------:R-:W-:Y:S01]  /*61e0*/  FADD.FTZ R33, R33, R34 ;  /* 0x0000002221217221 */ /* 0x000fe20000010000 */
[----:B------:R-:W-:-:S03]  /*61f0*/  HFMA2.MMA R30, -RZ, RZ, 0, 2.384185791015625e-07 ;  /* 0x00000004ff1e7435 */ /* 0x000fc600000001ff */
[----:B------:R-:W-:Y:S01]  /*6200*/  IMAD.MOV.U32 R31, RZ, RZ, R33 ;  /* 0x000000ffff1f7224 */ /* 0x000fe200078e0021 */
[----:B------:R-:W-:-:S07]  /*6210*/  MOV R35, R32 ;  /* 0x0000002000237202 */ /* 0x000fce0000000f00 */
[----:B------:R-:W-:Y:S05]  /*6220*/  WARPSYNC.COLLECTIVE R28, `(.L_x_72) ;  /* 0x000000001c087348 */ /* 0x000fea0003c00000 */
[----:B------:R0:W1:Y:S02]  /*6230*/  SHFL.BFLY P2, R32, R31, R30, R29 ;  /* 0x0c00001e1f207389 */ /* 0x000064000004001d */
[----:B01----:R-:W-:Y:S01]  /*6240*/  ENDCOLLECTIVE ;  /* 0x000000000000791b */ /* 0x003fe20003800000 */
.L_x_72:
[----:B------:R-:W-:-:S04]  /*6250*/  FADD.FTZ R35, R35, R36 ;  /* 0x0000002423237221 */ /* 0x000fc80000010000 */
[----:B------:R-:W-:Y:S01]  /*6260*/  IMAD.MOV.U32 R31, RZ, RZ, R35 ;  /* 0x000000ffff1f7224 */ /* 0x000fe200078e0023 */
[----:B------:R-:W-:-:S07]  /*6270*/  MOV R22, R32 ;  /* 0x0000002000167202 */ /* 0x000fce0000000f00 */
[----:B------:R-:W-:Y:S05]  /*6280*/  WARPSYNC.COLLECTIVE R28, `(.L_x_73) ;  /* 0x000000001c087348 */ /* 0x000fea0003c00000 */
[----:B------:R0:W1:Y:S02]  /*6290*/  SHFL.BFLY P2, R32, R31, R30, R29 ;  /* 0x0c00001e1f207389 */ /* 0x000064000004001d */
[----:B01----:R-:W-:Y:S01]  /*62a0*/  ENDCOLLECTIVE ;  /* 0x000000000000791b */ /* 0x003fe20003800000 */
.L_x_73:
[----:B------:R-:W-:Y:S01]  /*62b0*/  FADD.FTZ R37, R33, R22 ;  /* 0x0000001621257221 */ /* 0x000fe20000010000 */
[----:B------:R-:W-:-:S04]  /*62c0*/  HFMA2.MMA R30, -RZ, RZ, 0, 1.1920928955078125e-07 ;  /* 0x00000002ff1e7435 */ /* 0x000fc800000001ff */
[----:B------:R-:W-:Y:S02]  /*62d0*/  MOV R31, R37 ;  /* 0x00000025001f7202 */ /* 0x000fe40000000f00 */
[----:B------:R-:W-:Y:S02]  /*62e0*/  MOV R38, R32 ;  /* 0x0000002000267202 */ /* 0x000fe40000000f00 */
[----:B------:R-:W-:-:S03]  /*62f0*/  @!P0 LEA R32, R11, UR4, 0x7 ;  /* 0x000000040b208c11 */ /* 0x000fc6000f8e38ff */
[----:B------:R-:W-:Y:S02]  /*6300*/  FADD.FTZ R38, R35, R38 ;  /* 0x0000002623267221 */ /* 0x000fe40000010000 */
[----:B------:R-:W-:-:S07]  /*6310*/  @!P0 IMAD R24, R23, 0x4, R32 ;  /* 0x0000000417188824 */ /* 0x000fce00078e0220 */
[----:B------:R-:W-:Y:S05]  /*6320*/  WARPSYNC.COLLECTIVE R28, `(.L_x_74) ;  /* 0x000000001c087348 */ /* 0x000fea0003c00000 */
[----:B------:R0:W1:Y:S02]  /*6330*/  SHFL.BFLY P2, R32, R31, R30, R29 ;  /* 0x0c00001e1f207389 */ /* 0x000064000004001d */
[----:B01----:R-:W-:Y:S01]  /*6340*/  ENDCOLLECTIVE ;  /* 0x000000000000791b */ /* 0x003fe20003800000 */
.L_x_74:
[----:B------:R-:W-:Y:S01]  /*6350*/  IMAD.MOV.U32 R23, RZ, RZ, RZ ;  /* 0x000000ffff177224 */ /* 0x000fe200078e00ff */
[----:B------:R0:W1:Y:S04]  /*6360*/  @!P0 LDS R27, [R24] ;  /* 0x00000000181b8984 */ /* 0x0000680000000800 */
[----:B------:R0:W2:Y:S01]  /*6370*/  @!P0 LDS R39, [R24+0x500] ;  /* 0x0005000018278984 */ /* 0x0000a20000000800 */
[----:B------:R-:W-:Y:S01]  /*6380*/  MOV R31, R38 ;  /* 0x00000026001f7202 */ /* 0x000fe20000000f00 */
[----:B------:R-:W-:-:S07]  /*6390*/  IMAD.MOV.U32 R22, RZ, RZ, R32 ;  /* 0x000000ffff167224 */ /* 0x000fce00078e0020 */
[----:B012---:R-:W-:Y:S05]  /*63a0*/  WARPSYNC.COLLECTIVE R28, `(.L_x_75) ;  /* 0x000000001c087348 */ /* 0x007fea0003c00000 */
[----:B------:R3:W4:Y:S02]  /*63b0*/  SHFL.BFLY P2, R32, R31, R30, R29 ;  /* 0x0c00001e1f207389 */ /* 0x000724000004001d */
[----:B01234-:R-:W-:Y:S01]  /*63c0*/  ENDCOLLECTIVE ;  /* 0x000000000000791b */ /* 0x01ffe20003800000 */
.L_x_75:
[----:B------:R-:W-:Y:S01]  /*63d0*/  FADD.FTZ R37, R37, R22 ;  /* 0x0000001625257221 */ /* 0x000fe20000010000 */
[----:B------:R-:W-:-:S04]  /*63e0*/  HFMA2.MMA R30, -RZ, RZ, 0, 5.9604644775390625e-08 ;  /* 0x00000001ff1e7435 */ /* 0x000fc800000001ff */
[----:B------:R-:W-:Y:S02]  /*63f0*/  MOV R31, R37 ;  /* 0x00000025001f7202 */ /* 0x000fe40000000f00 */
[----:B------:R-:W-:Y:S01]  /*6400*/  @!P0 MOV R26, R27 ;  /* 0x0000001b001a8202 */ /* 0x000fe20000000f00 */
[----:B------:R-:W-:Y:S01]  /*6410*/  @!P0 IMAD.MOV.U32 R25, RZ, RZ, R39 ;  /* 0x000000ffff198224 */ /* 0x000fe200078e0027 */
[----:B------:R-:W-:-:S07]  /*6420*/  MOV R21, R32 ;  /* 0x0000002000157202 */ /* 0x000fce0000000f00 */
[----:B------:R-:W-:Y:S05]  /*6430*/  WARPSYNC.COLLECTIVE R28, `(.L_x_76) ;  /* 0x000000001c087348 */ /* 0x000fea0003c00000 */
[----:B------:R0:W1:Y:S02]  /*6440*/  SHFL.BFLY P2, R32, R31, R30, R29 ;  /* 0x0c00001e1f207389 */ /* 0x000064000004001d */
[----:B01----:R-:W-:Y:S01]  /*6450*/  ENDCOLLECTIVE ;  /* 0x000000000000791b */ /* 0x003fe20003800000 */
.L_x_76:
[----:B------:R-:W-:Y:S01]  /*6460*/  FADD.FTZ R38, R38, R21 ;  /* 0x0000001526267221 */ /* 0x000fe20000010000 */
[----:B------:R-:W-:-:S04]  /*6470*/  HFMA2.MMA R21, -RZ, RZ, 0, 0 ;  /* 0x00000000ff157435 */ /* 0x000fc800000001ff */
[----:B------:R-:W-:Y:S01]  /*6480*/  MOV R31, R38 ;  /* 0x00000026001f7202 */ /* 0x000fe20000000f00 */
[----:B------:R-:W-:-:S07]  /*6490*/  IMAD.MOV.U32 R36, RZ, RZ, R32 ;  /* 0x000000ffff247224 */ /* 0x000fce00078e0020 */
[----:B------:R-:W-:Y:S05]  /*64a0*/  WARPSYNC.COLLECTIVE R28, `(.L_x_77) ;  /* 0x000000001c087348 */ /* 0x000fea0003c00000 */
[----:B------:R0:W1:Y:S02]  /*64b0*/  SHFL.BFLY P2, R32, R31, R30, R29 ;  /* 0x0c00001e1f207389 */ /* 0x000064000004001d */
[----:B01----:R-:W-:Y:S01]  /*64c0*/  ENDCOLLECTIVE ;  /* 0x000000000000791b */ /* 0x003fe20003800000 */
.L_x_77:
[----:B------:R-:W-:Y:S01]  /*64d0*/  FADD.FTZ R36, R37, R36 ;  /* 0x0000002425247221 */ /* 0x000fe20000010000 */
[----:B------:R-:W-:Y:S01]  /*64e0*/  HFMA2.MMA R30, -RZ, RZ, 0, 4.76837158203125e-07 ;  /* 0x00000008ff1e7435 */ /* 0x000fe200000001ff */
[----:B------:R-:W-:Y:S01]  /*64f0*/  IMAD.MOV.U32 R31, RZ, RZ, R26 ;  /* 0x000000ffff1f7224 */ /* 0x000fe200078e001a */
[----:B------:R-:W-:-:S09]  /*6500*/  MOV R35, R32 ;  /* 0x0000002000237202 */ /* 0x000fd20000000f00 */
[----:B------:R-:W-:Y:S05]  /*6510*/  WARPSYNC.COLLECTIVE R28, `(.L_x_78) ;  /* 0x000000001c087348 */ /* 0x000fea0003c00000 */
[----:B------:R0:W1:Y:S02]  /*6520*/  SHFL.BFLY P2, R32, R31, R30, R29 ;  /* 0x0c00001e1f207389 */ /* 0x000064000004001d */
[----:B01----:R-:W-:Y:S01]  /*6530*/  ENDCOLLECTIVE ;  /* 0x000000000000791b */ /* 0x003fe20003800000 */
.L_x_78:
[----:B------:R-:W-:Y:S01]  /*6540*/  FADD.FTZ R35, R38, R35 ;  /* 0x0000002326237221 */ /* 0x000fe20000010000 */
[----:B------:R-:W-:Y:S01]  /*6550*/  IMAD.MOV.U32 R31, RZ, RZ, R25 ;  /* 0x000000ffff1f7224 */ /* 0x000fe200078e0019 */
[----:B------:R-:W-:-:S07]  /*6560*/  MOV R27, R32 ;  /* 0x00000020001b7202 */ /* 0x000fce0000000f00 */
[----:B------:R-:W-:Y:S05]  /*6570*/  WARPSYNC.COLLECTIVE R28, `(.L_x_79) ;  /* 0x000000001c087348 */ /* 0x000fea0003c00000 */
[----:B------:R0:W1:Y:S02]  /*6580*/  SHFL.BFLY P2, R32, R31, R30, R29 ;  /* 0x0c00001e1f207389 */ /* 0x000064000004001d */
[----:B01----:R-:W-:Y:S01]  /*6590*/  ENDCOLLECTIVE ;  /* 0x000000000000791b */ /* 0x003fe20003800000 */
.L_x_79:
[----:B------:R-:W-:Y:S01]  /*65a0*/  FADD.FTZ R27, R27, R26 ;  /* 0x0000001a1b1b7221 */ /* 0x000fe20000010000 */
[----:B------:R-:W-:Y:S01]  /*65b0*/  @!P0 SHF.L.U32 R26, R11, 0x1, RZ ;  /* 0x000000010b1a8819 */ /* 0x000fe200000006ff */
[----:B------:R-:W-:Y:S02]  /*65c0*/  HFMA2.MMA R30, -RZ, RZ, 0, 2.384185791015625e-07 ;  /* 0x00000004ff1e7435 */ /* 0x000fe400000001ff */
[----:B------:R-:W-:Y:S01]  /*65d0*/  IMAD.MOV.U32 R31, RZ, RZ, R27 ;  /* 0x000000ffff1f7224 */ /* 0x000fe200078e001b */
[----:B------:R-:W-:-:S08]  /*65e0*/  MOV R40, R32 ;  /* 0x0000002000287202 */ /* 0x000fd00000000f00 */
[----:B------:R-:W-:Y:S05]  /*65f0*/  WARPSYNC.COLLECTIVE R28, `(.L_x_80) ;  /* 0x000000001c087348 */ /* 0x000fea0003c00000 */
[----:B------:R0:W1:Y:S02]  /*6600*/  SHFL.BFLY P2, R32, R31, R30, R29 ;  /* 0x0c00001e1f207389 */ /* 0x000064000004001d */
[----:B01----:R-:W-:Y:S01]  /*6610*/  ENDCOLLECTIVE ;  /* 0x000000000000791b */ /* 0x003fe20003800000 */
.L_x_80:
[----:B------:R-:W-:Y:S01]  /*6620*/  FADD.FTZ R34, R40, R25 ;  /* 0x0000001928227221 */ /* 0x000fe20000010000 */
[----:B------:R-:W-:-:S04]  /*6630*/  @!P0 IADD3 R25, R16, 0x3c, RZ ;  /* 0x0000003c10198810 */ /* 0x000fc80007ffe0ff */
[----:B------:R-:W-:Y:S01]  /*6640*/  @!P0 LOP3.LUT R25, R25, R26, RZ, 0x3c, !PT ;  /* 0x0000001a19198212 */ /* 0x000fe200078e3cff */
[----:B------:R-:W-:Y:S01]  /*6650*/  IMAD.MOV.U32 R31, RZ, RZ, R34 ;  /* 0x000000ffff1f7224 */ /* 0x000fe200078e0022 */
[----:B------:R-:W-:-:S07]  /*6660*/  MOV R40, R32 ;  /* 0x0000002000287202 */ /* 0x000fce0000000f00 */
[----:B------:R-:W-:Y:S05]  /*6670*/  WARPSYNC.COLLECTIVE R28, `(.L_x_81) ;  /* 0x000000001c087348 */ /* 0x000fea0003c00000 */
[----:B------:R0:W1:Y:S02]  /*6680*/  SHFL.BFLY P2, R32, R31, R30, R29 ;  /* 0x0c00001e1f207389 */ /* 0x000064000004001d */
[----:B01----:R-:W-:Y:S01]  /*6690*/  ENDCOLLECTIVE ;  /* 0x000000000000791b */ /* 0x003fe20003800000 */
.L_x_81:
        /* <DEDUP_REMOVED lines=10> */
.L_x_82:
[----:B------:R0:W1:Y:S04]  /*6740*/  @!P0 LDS R24, [R41] ;  /* 0x0000000029188984 */ /* 0x0000680000000800 */
[----:B------:R0:W2:Y:S01]  /*6750*/  @!P0 LDS R22, [R41+0x500] ;  /* 0x0005000029168984 */ /* 0x0000a20000000800 */
[----:B------:R-:W-:Y:S01]  /*6760*/  MOV R31, R39 ;  /* 0x00000027001f7202 */ /* 0x000fe20000000f00 */
[----:B------:R-:W-:-:S07]  /*6770*/  IMAD.MOV.U32 R25, RZ, RZ, R32 ;  /* 0x000000ffff197224 */ /* 0x000fce00078e0020 */
[----:B012---:R-:W-:Y:S05]  /*6780*/  WARPSYNC.COLLECTIVE R28, `(.L_x_83) ;  /* 0x000000001c087348 */ /* 0x007fea0003c00000 */
[----:B------:R3:W4:Y:S02]  /*6790*/  SHFL.BFLY P2, R32, R31, R30, R29 ;  /* 0x0c00001e1f207389 */ /* 0x000724000004001d */
[----:B01234-:R-:W-:Y:S01]  /*67a0*/  ENDCOLLECTIVE ;  /* 0x000000000000791b */ /* 0x01ffe20003800000 */
.L_x_83:
[----:B------:R-:W-:-:S04]  /*67b0*/  FADD.FTZ R40, R40, R25 ;  /* 0x0000001928287221 */ /* 0x000fc80000010000 */
[----:B------:R-:W-:Y:S01]  /*67c0*/  IMAD.MOV.U32 R31, RZ, RZ, R40 ;  /* 0x000000ffff1f7224 */ /* 0x000fe200078e0028 */
[----:B------:R-:W-:Y:S02]  /*67d0*/  MOV R30, 0x1 ;  /* 0x00000001001e7802 */ /* 0x000fe40000000f00 */
[----:B------:R-:W-:Y:S02]  /*67e0*/  @!P0 MOV R23, R24 ;  /* 0x0000001800178202 */ /* 0x000fe40000000f00 */
[----:B------:R-:W-:Y:S02]  /*67f0*/  @!P0 MOV R21, R22 ;  /* 0x0000001600158202 */ /* 0x000fe40000000f00 */
[----:B------:R-:W-:-:S07]  /*6800*/  MOV R26, R32 ;  /* 0x00000020001a7202 */ /* 0x000fce0000000f00 */
[----:B------:R-:W-:Y:S05]  /*6810*/  WARPSYNC.COLLECTIVE R28, `(.L_x_84) ;  /* 0x000000001c087348 */ /* 0x000fea0003c00000 */
[----:B------:R0:W1:Y:S02]  /*6820*/  SHFL.BFLY P2, R32, R31, R30, R29 ;  /* 0x0c00001e1f207389 */ /* 0x000064000004001d */
[----:B01----:R-:W-:Y:S01]  /*6830*/  ENDCOLLECTIVE ;  /* 0x000000000000791b */ /* 0x003fe20003800000 */
.L_x_84:
[----:B------:R-:W-:Y:S01]  /*6840*/  ISETP.NE.AND P0, PT, R11, RZ, PT ;  /* 0x000000ff0b00720c */ /* 0x000fe20003f05270 */
[----:B------:R-:W-:-:S04]  /*6850*/  FADD.FTZ R39, R39, R26 ;  /* 0x0000001a27277221 */ /* 0x000fc80000010000 */
[----:B------:R-:W-:-:S08]  /*6860*/  IMAD.MOV.U32 R31, RZ, RZ, R39 ;  /* 0x000000ffff1f7224 */ /* 0x000fd000078e0027 */
[----:B------:R-:W0:Y:S01]  /*6870*/  @!P0 LDC.64 R26, c[0x0][0x218] ;  /* 0x00008600ff1a8b82 */ /* 0x000e220000000a00 */
[----:B------:R-:W-:-:S07]  /*6880*/  @!P0 F2FP.BF16.F32.PACK_AB R46, RZ, R46 ;  /* 0x0000002eff2e823e */ /* 0x000fce00000010ff */
[----:B------:R-:W1:Y:S01]  /*6890*/  @!P0 LDC.64 R16, c[0x0][0x220] ;  /* 0x00008800ff108b82 */ /* 0x000e620000000a00 */
[----:B------:R-:W-:-:S07]  /*68a0*/  MOV R41, R32 ;  /* 0x0000002000297202 */ /* 0x000fce0000000f00 */
[----:B01----:R-:W-:Y:S05]  /*68b0*/  WARPSYNC.COLLECTIVE R28, `(.L_x_85) ;  /* 0x000000001c087348 */ /* 0x003fea0003c00000 */
[----:B------:R2:W3:Y:S02]  /*68c0*/  SHFL.BFLY P2, R32, R31, R30, R29 ;  /* 0x0c00001e1f207389 */ /* 0x0004e4000004001d */
[----:B0123--:R-:W-:Y:S01]  /*68d0*/  ENDCOLLECTIVE ;  /* 0x000000000000791b */ /* 0x00ffe20003800000 */
.L_x_85:
[----:B------:R-:W-:Y:S01]  /*68e0*/  FADD.FTZ R40, R40, R41 ;  /* 0x0000002928287221 */ /* 0x000fe20000010000 */
[----:B------:R-:W-:Y:S01]  /*68f0*/  @!P0 IMAD.WIDE R26, R43, 0x2, R26 ;  /* 0x000000022b1a8825 */ /* 0x000fe200078e021a */
[----:B------:R-:W-:-:S03]  /*6900*/  MOV R31, R23 ;  /* 0x00000017001f7202 */ /* 0x000fc60000000f00 */
[----:B------:R-:W-:Y:S02]  /*6910*/  IMAD.MOV.U32 R30, RZ, RZ, 0x8 ;  /* 0x00000008ff1e7424 */ /* 0x000fe400078e00ff */
[----:B------:R-:W-:Y:S01]  /*6920*/  @!P0 IMAD.WIDE R16, R43, 0x2, R16 ;  /* 0x000000022b108825 */ /* 0x000fe200078e0210 */
[----:B------:R-:W-:-:S07]  /*6930*/  MOV R42, R32 ;  /* 0x00000020002a7202 */ /* 0x000fce0000000f00 */
[----:B------:R-:W-:Y:S05]  /*6940*/  WARPSYNC.COLLECTIVE R28, `(.L_x_86) ;  /* 0x000000001c087348 */ /* 0x000fea0003c00000 */
[----:B------:R0:W1:Y:S02]  /*6950*/  SHFL.BFLY P2, R32, R31, R30, R29 ;  /* 0x0c00001e1f207389 */ /* 0x000064000004001d */
[----:B01----:R-:W-:Y:S01]  /*6960*/  ENDCOLLECTIVE ;  /* 0x000000000000791b */ /* 0x003fe20003800000 */
.L_x_86:
[----:B------:R-:W-:Y:S01]  /*6970*/  FADD.FTZ R39, R39, R42 ;  /* 0x0000002a27277221 */ /* 0x000fe20000010000 */
[----:B------:R-:W-:Y:S01]  /*6980*/  IMAD.MOV.U32 R31, RZ, RZ, R21 ;  /* 0x000000ffff1f7224 */ /* 0x000fe200078e0015 */
[----:B------:R-:W-:-:S07]  /*6990*/  MOV R44, R32 ;  /* 0x00000020002c7202 */ /* 0x000fce0000000f00 */
[----:B------:R-:W-:Y:S05]  /*69a0*/  WARPSYNC.COLLECTIVE R28, `(.L_x_87) ;  /* 0x000000001c087348 */ /* 0x000fea0003c00000 */
[----:B------:R0:W1:Y:S02]  /*69b0*/  SHFL.BFLY P2, R32, R31, R30, R29 ;  /* 0x0c00001e1f207389 */ /* 0x000064000004001d */
[----:B01----:R-:W-:Y:S01]  /*69c0*/  ENDCOLLECTIVE ;  /* 0x000000000000791b */ /* 0x003fe20003800000 */
.L_x_87:
[----:B------:R-:W-:-:S05]  /*69d0*/  FADD.FTZ R44, R44, R23 ;  /* 0x000000172c2c7221 */ /* 0x000fca0000010000 */
[----:B------:R-:W-:Y:S01]  /*69e0*/  MOV R31, R44 ;  /* 0x0000002c001f7202 */ /* 0x000fe20000000f00 */
[----:B------:R-:W-:Y:S01]  /*69f0*/  IMAD.MOV.U32 R30, RZ, RZ, 0x4 ;  /* 0x00000004ff1e7424 */ /* 0x000fe200078e00ff */
[----:B------:R-:W-:-:S07]  /*6a00*/  MOV R24, R32 ;  /* 0x0000002000187202 */ /* 0x000fce0000000f00 */
[----:B------:R-:W-:Y:S05]  /*6a10*/  WARPSYNC.COLLECTIVE R28, `(.L_x_88) ;  /* 0x000000001c087348 */ /* 0x000fea0003c00000 */
[----:B------:R0:W1:Y:S02]  /*6a20*/  SHFL.BFLY P2, R32, R31, R30, R29 ;  /* 0x0c00001e1f207389 */ /* 0x000064000004001d */
[----:B01----:R-:W-:Y:S01]  /*6a30*/  ENDCOLLECTIVE ;  /* 0x000000000000791b */ /* 0x003fe20003800000 */
.L_x_88:
[----:B------:R-:W-:Y:S02]  /*6a40*/  FADD.FTZ R33, R24, R21 ;  /* 0x0000001518217221 */ /* 0x000fe40000010000 */
[----:B------:R-:W0:Y:S08]  /*6a50*/  @!P0 LDC.64 R24, c[0x0][0x220] ;  /* 0x00008800ff188b82 */ /* 0x000e300000000a00 */
[----:B------:R-:W1:Y:S01]  /*6a60*/  @!P0 LDC.64 R20, c[0x0][0x220] ;  /* 0x00008800ff148b82 */ /* 0x000e620000000a00 */
[----:B------:R-:W-:-:S02]  /*6a70*/  MOV R31, R33 ;  /* 0x00000021001f7202 */ /* 0x000fc40000000f00 */
[----:B------:R-:W-:-:S07]  /*6a80*/  MOV R23, R32 ;  /* 0x0000002000177202 */ /* 0x000fce0000000f00 */
[----:B01----:R-:W-:Y:S05]  /*6a90*/  WARPSYNC.COLLECTIVE R28, `(.L_x_89) ;  /* 0x000000001c087348 */ /* 0x003fea0003c00000 */
[----:B------:R2:W3:Y:S02]  /*6aa0*/  SHFL.BFLY P2, R32, R31, R30, R29 ;  /* 0x0c00001e1f207389 */ /* 0x0004e4000004001d */
[----:B0123--:R-:W-:Y:S01]  /*6ab0*/  ENDCOLLECTIVE ;  /* 0x000000000000791b */ /* 0x00ffe20003800000 */
.L_x_89:
[----:B------:R-:W-:Y:S01]  /*6ac0*/  FADD.FTZ R44, R44, R23 ;  /* 0x000000172c2c7221 */ /* 0x000fe20000010000 */
[C---:B------:R-:W-:Y:S01]  /*6ad0*/  @!P0 IMAD.WIDE R24, R43.reuse, 0x2, R24 ;  /* 0x000000022b188825 */ /* 0x040fe200078e0218 */
[----:B------:R-:W0:Y:S03]  /*6ae0*/  @!P0 LDC.64 R22, c[0x0][0x218] ;  /* 0x00008600ff168b82 */ /* 0x000e260000000a00 */
[----:B------:R-:W-:Y:S01]  /*6af0*/  @!P0 IMAD.WIDE R20, R43, 0x2, R20 ;  /* 0x000000022b148825 */ /* 0x000fe200078e0214 */
[----:B------:R-:W-:Y:S01]  /*6b00*/  HFMA2.MMA R30, -RZ, RZ, 0, 1.1920928955078125e-07 ;  /* 0x00000002ff1e7435 */ /* 0x000fe200000001ff */
[----:B------:R-:W-:Y:S02]  /*6b10*/  MOV R31, R44 ;  /* 0x0000002c001f7202 */ /* 0x000fe40000000f00 */
[----:B------:R-:W-:-:S08]  /*6b20*/  IMAD.MOV.U32 R34, RZ, RZ, R32 ;  /* 0x000000ffff227224 */ /* 0x000fd000078e0020 */
[----:B0-----:R-:W-:Y:S05]  /*6b30*/  WARPSYNC.COLLECTIVE R28, `(.L_x_90) ;  /* 0x000000001c087348 */ /* 0x001fea0003c00000 */
[----:B------:R1:W2:Y:S02]  /*6b40*/  SHFL.BFLY P2, R32, R31, R30, R29 ;  /* 0x0c00001e1f207389 */ /* 0x0002a4000004001d */
[----:B012---:R-:W-:Y:S01]  /*6b50*/  ENDCOLLECTIVE ;  /* 0x000000000000791b */ /* 0x007fe20003800000 */
.L_x_90:
[----:B------:R-:W-:Y:S01]  /*6b60*/  FADD.FTZ R33, R33, R34 ;  /* 0x0000002221217221 */ /* 0x000fe20000010000 */
[----:B------:R-:W-:-:S04]  /*6b70*/  @!P0 IMAD.WIDE R22, R43, 0x2, R22 ;  /* 0x000000022b168825 */ /* 0x000fc800078e0216 */
[----:B------:R-:W-:Y:S01]  /*6b80*/  MOV R31, R33 ;  /* 0x00000021001f7202 */ /* 0x000fe20000000f00 */
[----:B------:R-:W-:Y:S01]  /*6b90*/  IMAD.MOV.U32 R45, RZ, RZ, R32 ;  /* 0x000000ffff2d7224 */ /* 0x000fe200078e0020 */
[----:B------:R-:W-:Y:S02]  /*6ba0*/  @!P0 F2FP.BF16.F32.PACK_AB R32, RZ, R19 ;  /* 0x00000013ff20823e */ /* 0x000fe400000010ff */
[----:B------:R-:W0:Y:S01]  /*6bb0*/  @!P0 LDC.64 R18, c[0x0][0x218] ;  /* 0x00008600ff128b82 */ /* 0x000e220000000a00 */
[----:B------:R-:W-:Y:S01]  /*6bc0*/  FADD.FTZ R44, R44, R45 ;  /* 0x0000002d2c2c7221 */ /* 0x000fe20000010000 */
[----:B------:R-:W-:-:S07]  /*6bd0*/  PRMT R47, R32, 0x7610, R47 ;  /* 0x00007610202f7816 */ /* 0x000fce000000002f */
[----:B0-----:R-:W-:Y:S05]  /*6be0*/  WARPSYNC.COLLECTIVE R28, `(.L_x_91) ;  /* 0x000000001c087348 */ /* 0x001fea0003c00000 */
[----:B------:R1:W2:Y:S02]  /*6bf0*/  SHFL.BFLY P2, R32, R31, R30, R29 ;  /* 0x0c00001e1f207389 */ /* 0x0002a4000004001d */
[----:B012---:R-:W-:Y:S01]  /*6c00*/  ENDCOLLECTIVE ;  /* 0x000000000000791b */ /* 0x007fe20003800000 */
.L_x_91:
[----:B------:R0:W-:Y:S04]  /*6c10*/  @!P0 STG.E.U16 desc[UR14][R26.64], R47 ;  /* 0x0000002f1a008986 */ /* 0x0001e8000c10150e */
[----:B------:R1:W-:Y:S01]  /*6c20*/  @!P0 STG.E.U16 desc[UR14][R24.64], R46 ;  /* 0x0000002e18008986 */ /* 0x0003e2000c10150e */
[----:B------:R-:W-:Y:S01]  /*6c30*/  @!P0 F2FP.BF16.F32.PACK_AB R28, RZ, R40 ;  /* 0x00000028ff1c823e */ /* 0x000fe200000010ff */
[----:B------:R-:W-:Y:S01]  /*6c40*/  HFMA2.MMA R30, -RZ, RZ, 0, 5.9604644775390625e-08 ;  /* 0x00000001ff1e7435 */ /* 0x000fe200000001ff */
[----:B------:R-:W-:Y:S02]  /*6c50*/  MOV R31, R44 ;  /* 0x0000002c001f7202 */ /* 0x000fe40000000f00 */
[----:B0-----:R-:W-:Y:S02]  /*6c60*/  @!P0 F2FP.BF16.F32.PACK_AB R27, RZ, R35 ;  /* 0x00000023ff1b823e */ /* 0x001fe400000010ff */
[----:B-1----:R-:W-:Y:S01]  /*6c70*/  PRMT R24, R28, 0x7610, R24 ;  /* 0x000076101c187816 */ /* 0x002fe20000000018 */
[----:B------:R-:W-:Y:S01]  /*6c80*/  IMAD.MOV.U32 R28, RZ, RZ, 0xffff ;  /* 0x0000ffffff1c7424 */ /* 0x000fe200078e00ff */
[----:B------:R-:W-:Y:S01]  /*6c90*/  @!P0 F2FP.BF16.F32.PACK_AB R25, RZ, R36 ;  /* 0x00000024ff19823e */ /* 0x000fe200000010ff */
[----:B------:R-:W-:Y:S01]  /*6ca0*/  @!P0 IMAD.WIDE R18, R43, 0x2, R18 ;  /* 0x000000022b128825 */ /* 0x000fe200078e0212 */
[----:B------:R-:W-:-:S03]  /*6cb0*/  @!P0 F2FP.BF16.F32.PACK_AB R35, RZ, R39 ;  /* 0x00000027ff23823e */ /* 0x000fc600000010ff */
[----:B------:R-:W-:Y:S01]  /*6cc0*/  IMAD.MOV.U32 R34, RZ, RZ, R32 ;  /* 0x000000ffff227224 */ /* 0x000fe200078e0020 */
[----:B------:R0:W-:Y:S03]  /*6cd0*/  @!P0 STG.E.U16 desc[UR14][R22.64+0x28], R25 ;  /* 0x0000281916008986 */ /* 0x0001e6000c10150e */
[----:B------:R-:W-:-:S07]  /*6ce0*/  FADD.FTZ R33, R33, R34 ;  /* 0x0000002221217221 */ /* 0x000fce0000010000 */
[----:B0-----:R-:W-:Y:S05]  /*6cf0*/  WARPSYNC.COLLECTIVE R28, `(.L_x_92) ;  /* 0x000000001c087348 */ /* 0x001fea0003c00000 */
[----:B------:R1:W2:Y:S02]  /*6d00*/  SHFL.BFLY P2, R32, R31, R30, R29 ;  /* 0x0c00001e1f207389 */ /* 0x0002a4000004001d */
[----:B012---:R-:W-:Y:S01]  /*6d10*/  ENDCOLLECTIVE ;  /* 0x000000000000791b */ /* 0x007fe20003800000 */
.L_x_92:
[----:B------:R0:W-:Y:S04]  /*6d20*/  @!P0 STG.E.U16 desc[UR14][R20.64+0x28], R27 ;  /* 0x0000281b14008986 */ /* 0x0001e8000c10150e */
[----:B------:R0:W-:Y:S04]  /*6d30*/  @!P0 STG.E.U16 desc[UR14][R18.64+0x50], R24 ;  /* 0x0000501812008986 */ /* 0x0001e8000c10150e */
[----:B------:R0:W-:Y:S01]  /*6d40*/  @!P0 STG.E.U16 desc[UR14][R16.64+0x50], R35 ;  /* 0x0000502310008986 */ /* 0x0001e2000c10150e */
[----:B------:R-:W-:Y:S02]  /*6d50*/  MOV R31, R33 ;  /* 0x00000021001f7202 */ /* 0x000fe40000000f00 */
[----:B------:R-:W-:-:S07]  /*6d60*/  MOV R37, R32 ;  /* 0x0000002000257202 */ /* 0x000fce0000000f00 */
[----:B0-----:R-:W-:Y:S05]  /*6d70*/  WARPSYNC.COLLECTIVE R28, `(.L_x_93) ;  /* 0x000000001c087348 */ /* 0x001fea0003c00000 */
[----:B------:R1:W2:Y:S02]  /*6d80*/  SHFL.BFLY P2, R32, R31, R30, R29 ;  /* 0x0c00001e1f207389 */ /* 0x0002a4000004001d */
[----:B012---:R-:W-:Y:S01]  /*6d90*/  ENDCOLLECTIVE ;  /* 0x000000000000791b */ /* 0x007fe20003800000 */
.L_x_93:
[----:B------:R-:W-:Y:S01]  /*6da0*/  FADD.FTZ R37, R44, R37 ;  /* 0x000000252c257221 */ /* 0x000fe20000010000 */
[----:B------:R-:W-:Y:S06]  /*6db0*/  BRA `(.L_x_94) ;  /* 0xffffffe000dc7947 */ /* 0x000fec000383ffff */
.L_x_95:
[----:B------:R-:W-:-:S00]  /*6dc0*/  BRA `(.L_x_95) ;  /* 0xfffffffc00fc7947 */ /* 0x000fc0000383ffff */
[----:B------:R-:W-:-:S00]  /*6dd0*/  NOP ;  /* 0x0000000000007918 */ /* 0x000fc00000000000 */
        /* <DEDUP_REMOVED lines=10> */
.L_x_2628:


//--------------------- .text._ZN13group_norm_v218gn_bwd_cuda_kernelI13__nv_bfloat16Li320ELi1ELi32ELi40ELi1024ELb0ELb1ELi32ELi320ELi320ELi4ELb1ELi4ELb0ELb0ELNS_15WgradSyncMethodE3ENS_16CompileConditionILi900EEEEEvPT_S6_S6_PKS5_S8_S8_S8_PKfflPfPj --------------------------
	.section	.text._ZN13group_norm_v218gn_bwd_cuda_kernelI13__nv_bfloat16Li320ELi1ELi32ELi40ELi1024ELb0ELb1ELi32ELi320ELi320ELi4ELb1ELi4ELb0ELb0ELNS_15WgradSyncMethodE3ENS_16CompileConditionILi900EEEEEvPT_S6_S6_PKS5_S8_S8_S8_PKfflPfPj,"ax",@progbits
	.align	128
        .global         _ZN13group_norm_v218gn_bwd_cuda_kernelI13__nv_bfloat16Li320ELi1ELi32ELi40ELi1024ELb0ELb1ELi32ELi320ELi320ELi4ELb1ELi4ELb0ELb0ELNS_15WgradSyncMethodE3ENS_16CompileConditionILi900EEEEEvPT_S6_S6_PKS5_S8_S8_S8_PKfflPfPj
        .type           _ZN13group_norm_v218gn_bwd_cuda_kernelI13__nv_bfloat16Li320ELi1ELi32ELi40ELi1024ELb0ELb1ELi32ELi320ELi320ELi4ELb1ELi4ELb0ELb0ELNS_15WgradSyncMethodE3ENS_16CompileConditionILi900EEEEEvPT_S6_S6_PKS5_S8_S8_S8_PKfflPfPj,@function
        .size           _ZN13group_norm_v218gn_bwd_cuda_kernelI13__nv_bfloat16Li320ELi1ELi32ELi40ELi1024ELb0ELb1ELi32ELi320ELi320ELi4ELb1ELi4ELb0ELb0ELNS_15WgradSyncMethodE3ENS_16CompileConditionILi900EEEEEvPT_S6_S6_PKS5_S8_S8_S8_PKfflPfPj,(.L_x_2629 - _ZN13group_norm_v218gn_bwd_cuda_kernelI13__nv_bfloat16Li320ELi1ELi32ELi40ELi1024ELb0ELb1ELi32ELi320ELi320ELi4ELb1ELi4ELb0ELb0ELNS_15WgradSyncMethodE3ENS_16CompileConditionILi900EEEEEvPT_S6_S6_PKS5_S8_S8_S8_PKfflPfPj)
        .other          _ZN13group_norm_v218gn_bwd_cuda_kernelI13__nv_bfloat16Li320ELi1ELi32ELi40ELi1024ELb0ELb1ELi32ELi320ELi320ELi4ELb1ELi4ELb0ELb0ELNS_15WgradSyncMethodE3ENS_16CompileConditionILi900EEEEEvPT_S6_S6_PKS5_S8_S8_S8_PKfflPfPj,@"STO_CUDA_ENTRY STV_DEFAULT"
_ZN13group_norm_v218gn_bwd_cuda_kernelI13__nv_bfloat16Li320ELi1ELi32ELi40ELi1024ELb0ELb1ELi32ELi320ELi320ELi4ELb1ELi4ELb0ELb0ELNS_15WgradSyncMethodE3ENS_16CompileConditionILi900EEEEEvPT_S6_S6_PKS5_S8_S8_S8_PKfflPfPj:
.text._ZN13group_norm_v218gn_bwd_cuda_kernelI13__nv_bfloat16Li320ELi1ELi32ELi40ELi1024ELb0ELb1ELi32ELi320ELi320ELi4ELb1ELi4ELb0ELb0ELNS_15WgradSyncMethodE3ENS_16CompileConditionILi900EEEEEvPT_S6_S6_PKS5_S8_S8_S8_PKfflPfPj:
[----:B------:R-:W-:Y:S01]  /*0000*/  LDC R1, c[0x0][0x28] ;  /* 0x00000a00ff017b82 */ /* 0x000fe20000000800 */
[----:B------:R-:W0:Y:S01]  /*0010*/  S2R R0, SR_CTAID.Y ;  /* 0x0000000000007919 */ /* 0x000e220000002600 */
[----:B------:R-:W-:Y:S01]  /*0020*/  ULDC.64 UR6, c[0x0][0x258] ;  /* 0x0000960000067ab9 */ /* 0x000fe20000000a00 */
[----:B------:R-:W-:Y:S01]  /*0030*/  ULDC.64 UR8, c[0x0][0x208] ;  /* 0x0000820000087ab9 */ /* 0x000fe20000000a00 */
[----:B------:R-:W-:Y:S01]  /*0040*/  USHF.L.U32 UR10, UR6, 0x2, URZ ;  /* 0x00000002060a7899 */ /* 0x000fe2000800063f */
[----:B------:R-:W1:Y:S01]  /*0050*/  S2R R4, SR_CTAID.X ;  /* 0x0000000000047919 */ /* 0x000e620000002500 */
[----:B------:R-:W-:Y:S01]  /*0060*/  USHF.L.U64.HI UR6, UR6, 0x2, UR7 ;  /* 0x0000000206067899 */ /* 0x000fe20008010207 */
[----:B------:R-:W-:-:S05]  /*0070*/  HFMA2.MMA R129, -RZ, RZ, 0, 0 ;  /* 0x00000000ff817435 */ /* 0x000fca00000001ff */
[----:B------:R-:W-:Y:S02]  /*0080*/  MOV R2, UR6 ;  /* 0x0000000600027c02 */ /* 0x000fe40008000f00 */
[----:B0-----:R-:W-:Y:S01]  /*0090*/  ISETP.LT.U32.AND P0, PT, R0, UR10, PT ;  /* 0x0000000a00007c0c */ /* 0x001fe2000bf01070 */
[----:B------:R-:W-:-:S03]  /*00a0*/  IMAD.MOV.U32 R94, RZ, RZ, R0 ;  /* 0x000000ffff5e7224 */ /* 0x000fc600078e0000 */
[----:B------:R-:W-:-:S13]  /*00b0*/  ISETP.GT.AND.EX P0, PT, R2, RZ, PT, P0 ;  /* 0x000000ff0200720c */ /* 0x000fda0003f04300 */
[----:B-1----:R-:W-:Y:S05]  /*00c0*/  @P0 BRA `(.L_x_96) ;  /* 0x0000000000680947 */ /* 0x002fea0003800000 */
[----:B------:R-:W0:Y:S01]  /*00d0*/  S2R R2, SR_TID.X ;  /* 0x0000000000027919 */ /* 0x000e220000002100 */
[----:B------:R-:W-:Y:S01]  /*00e0*/  BAR.SYNC.DEFER_BLOCKING 0x0 ;  /* 0x0000000000007b1d */ /* 0x000fe20000010000 */
[----:B0-----:R-:W-:-:S13]  /*00f0*/  ISETP.NE.AND P0, PT, R2, RZ, PT ;  /* 0x000000ff0200720c */ /* 0x001fda0003f05270 */
[----:B------:R-:W-:Y:S05]  /*0100*/  @P0 BRA `(.L_x_97) ;  /* 0x00000000004c0947 */ /* 0x000fea0003800000 */
[----:B------:R-:W0:Y:S01]  /*0110*/  LDC.64 R2, c[0x0][0x268] ;  /* 0x00009a00ff027b82 */ /* 0x000e220000000a00 */
[----:B------:R-:W-:Y:S02]  /*0120*/  SHF.R.U32.HI R6, RZ, 0x2, R94 ;  /* 0x00000002ff067819 */ /* 0x000fe4000001165e */
[----:B------:R-:W-:Y:S02]  /*0130*/  LOP3.LUT R5, R0, 0x3, RZ, 0xc0, !PT ;  /* 0x0000000300057812 */ /* 0x000fe400078ec0ff */
[----:B------:R-:W-:Y:S02]  /*0140*/  IADD3 R7, -R6, RZ, RZ ;  /* 0x000000ff06077210 */ /* 0x000fe40007ffe1ff */
[----:B------:R-:W-:Y:S02]  /*0150*/  LOP3.LUT R5, R5, 0x4, RZ, 0xfc, !PT ;  /* 0x0000000405057812 */ /* 0x000fe400078efcff */
[----:B------:R-:W-:Y:S02]  /*0160*/  ISETP.NE.AND P0, PT, R4, R7, PT ;  /* 0x000000070400720c */ /* 0x000fe40003f05270 */
[----:B------:R-:W-:Y:S01]  /*0170*/  MOV R6, 0x7fffffe1 ;  /* 0x7fffffe100067802 */ /* 0x000fe20000000f00 */
[----:B0-----:R-:W-:-:S03]  /*0180*/  IMAD.WIDE.U32 R2, R5, 0x4, R2 ;  /* 0x0000000405027825 */ /* 0x001fc600078e0002 */
[----:B------:R-:W-:Y:S01]  /*0190*/  SEL R5, R6, 0x1, !P0 ;  /* 0x0000000106057807 */ /* 0x000fe20004000000 */
[----:B------:R-:W-:Y:S06]  /*01a0*/  MEMBAR.ALL.GPU ;  /* 0x0000000000007992 */ /* 0x000fec000000a000 */
[----:B------:R-:W-:-:S00]  /*01b0*/  ERRBAR ;  /* 0x00000000000079ab */ /* 0x000fc00000000000 */
[----:B------:R-:W-:Y:S06]  /*01c0*/  CGAERRBAR ;  /* 0x00000000000075ab */ /* 0x000fec0000000000 */
[----:B------:R0:W5:Y:S02]  /*01d0*/  ATOM.E.ADD.STRONG.GPU PT, R5, desc[UR8][R2.64], R5 ;  /* 0x000000050205798a */ /* 0x00016400081ee1c8 */
.L_x_98:
[----:B------:R-:W2:Y:S04]  /*01e0*/  LD.E.STRONG.GPU R6, desc[UR8][R2.64] ;  /* 0x0000000802067980 */ /* 0x000ea8000c10f900 */
[----:B--2---:R-:W-:Y:S01]  /*01f0*/  CCTL.IVALL ;  /* 0x00000000ff00798f */ /* 0x004fe20002000000 */
[----:B------:R-:W-:Y:S05]  /*0200*/  YIELD ;  /* 0x0000000000007946 */ /* 0x000fea0003800000 */
[----:B-----5:R-:W-:-:S04]  /*0210*/  LOP3.LUT R6, R6, R5, RZ, 0x3c, !PT ;  /* 0x0000000506067212 */ /* 0x020fc800078e3cff */
[----:B------:R-:W-:-:S13]  /*0220*/  ISETP.GT.AND P0, PT, R6, -0x1, PT ;  /* 0xffffffff0600780c */ /* 0x000fda0003f04270 */
[----:B------:R-:W-:Y:S05]  /*0230*/  @P0 BRA `(.L_x_98) ;  /* 0xfffffffc00e80947 */ /* 0x000fea000383ffff */
.L_x_97:
[----:B------:R-:W-:Y:S05]  /*0240*/  WARPSYNC.ALL ;  /* 0x0000000000007948 */ /* 0x000fea0003800000 */
[----:B------:R-:W-:Y:S06]  /*0250*/  BAR.SYNC.DEFER_BLOCKING 0x0 ;  /* 0x0000000000007b1d */ /* 0x000fec0000010000 */
[----:B------:R-:W-:Y:S05]  /*0260*/  BRA `(.L_x_99) ;  /* 0x00000040001c7947 */ /* 0x000fea0003800000 */
.L_x_96:
[----:B------:R-:W0:Y:S01]  /*0270*/  S2R R69, SR_TID.X ;  /* 0x0000000000457919 */ /* 0x000e220000002100 */
[----:B------:R-:W-:Y:S02]  /*0280*/  CS2R R40, SRZ ;  /* 0x0000000000287805 */ /* 0x000fe4000001ff00 */
[----:B------:R-:W-:Y:S02]  /*0290*/  CS2R R44, SRZ ;  /* 0x00000000002c7805 */ /* 0x000fe4000001ff00 */
[----:B------:R-:W-:Y:S01]  /*02a0*/  CS2R R38, SRZ ;  /* 0x0000000000267805 */ /* 0x000fe2000001ff00 */
[----:B------:R-:W1:Y:S01]  /*02b0*/  S2R R5, SR_CgaCtaId ;  /* 0x0000000000057919 */ /* 0x000e620000008800 */
[----:B------:R-:W-:Y:S01]  /*02c0*/  CS2R R42, SRZ ;  /* 0x00000000002a7805 */ /* 0x000fe2000001ff00 */
[----:B------:R-:W-:Y:S01]  /*02d0*/  UMOV UR4, URZ ;  /* 0x0000003f00047c82 */ /* 0x000fe20008000000 */
[----:B0-----:R-:W-:Y:S01]  /*02e0*/  IMAD.WIDE.U32 R2, R69, -0x33333333, RZ ;  /* 0xcccccccd45027825 */ /* 0x001fe200078e00ff */
[----:B------:R-:W-:-:S02]  /*02f0*/  SHF.R.S32.HI R6, RZ, 0x1f, R69 ;  /* 0x0000001fff067819 */ /* 0x000fc40000011445 */
[----:B------:R-:W-:Y:S02]  /*0300*/  MOV R2, 0x400 ;  /* 0x0000040000027802 */ /* 0x000fe40000000f00 */
[----:B------:R-:W-:Y:S02]  /*0310*/  SHF.R.U32.HI R11, RZ, 0x6, R3 ;  /* 0x00000006ff0b7819 */ /* 0x000fe40000011603 */
[----:B------:R-:W-:Y:S01]  /*0320*/  LEA.HI R3, R6, R69, RZ, 0x2 ;  /* 0x0000004506037211 */ /* 0x000fe200078f10ff */
[----:B------:R-:W-:Y:S01]  /*0330*/  VIADD R70, R2, 0x2800 ;  /* 0x0000280002467836 */ /* 0x000fe20000000000 */
[----:B------:R-:W-:Y:S01]  /*0340*/  SHF.L.U32 R2, R4, 0x5, RZ ;  /* 0x0000000504027819 */ /* 0x000fe200000006ff */
[----:B------:R-:W-:Y:S01]  /*0350*/  IMAD R71, R11, -0x50, R69 ;  /* 0xffffffb00b477824 */ /* 0x000fe200078e0245 */
[----:B------:R-:W-:Y:S02]  /*0360*/  SHF.R.S32.HI R130, RZ, 0x2, R3 ;  /* 0x00000002ff827819 */ /* 0x000fe40000011403 */
[----:B-1----:R-:W-:-:S02]  /*0370*/  LEA R70, R5, R70, 0x18 ;  /* 0x0000004605467211 */ /* 0x002fc400078ec0ff */
[C---:B------:R-:W-:Y:S02]  /*0380*/  IADD3 R5, R130.reuse, 0x50, RZ ;  /* 0x0000005082057810 */ /* 0x040fe40007ffe0ff */
[C---:B------:R-:W-:Y:S01]  /*0390*/  IADD3 R7, R130.reuse, 0xa0, RZ ;  /* 0x000000a082077810 */ /* 0x040fe20007ffe0ff */
[----:B------:R-:W-:Y:S01]  /*03a0*/  IMAD R72, R71, 0x28, R70 ;  /* 0x0000002847487824 */ /* 0x000fe200078e0246 */
[----:B------:R-:W-:Y:S02]  /*03b0*/  IADD3 R9, R130, 0xf0, RZ ;  /* 0x000000f082097810 */ /* 0x000fe40007ffe0ff */
[----:B------:R-:W-:Y:S01]  /*03c0*/  SHF.R.S32.HI R8, RZ, 0x1f, R5 ;  /* 0x0000001fff087819 */ /* 0x000fe20000011405 */
[----:B------:R-:W-:Y:S01]  /*03d0*/  IMAD R72, R11, 0x8, R72 ;  /* 0x000000080b487824 */ /* 0x000fe200078e0248 */
[----:B------:R-:W-:Y:S02]  /*03e0*/  SHF.R.S32.HI R10, RZ, 0x1f, R7 ;  /* 0x0000001fff0a7819 */ /* 0x000fe40000011407 */
[----:B------:R-:W-:-:S02]  /*03f0*/  SHF.R.S32.HI R12, RZ, 0x1f, R9 ;  /* 0x0000001fff0c7819 */ /* 0x000fc40000011409 */
[----:B------:R-:W-:Y:S02]  /*0400*/  LEA.HI R8, R8, R5, RZ, 0x2 ;  /* 0x0000000508087211 */ /* 0x000fe400078f10ff */
[----:B------:R-:W-:Y:S02]  /*0410*/  LOP3.LUT R2, R2, 0x3e0, RZ, 0xc0, !PT ;  /* 0x000003e002027812 */ /* 0x000fe400078ec0ff */
[----:B------:R-:W-:Y:S02]  /*0420*/  LEA.HI R5, R6, R69, RZ, 0x4 ;  /* 0x0000004506057211 */ /* 0x000fe400078f20ff */
[----:B------:R-:W-:Y:S01]  /*0430*/  LOP3.LUT R6, R3, 0xfffffffc, RZ, 0xc0, !PT ;  /* 0xfffffffc03067812 */ /* 0x000fe200078ec0ff */
[----:B------:R-:W-:Y:S01]  /*0440*/  IMAD.IADD R2, R2, 0x1, R11 ;  /* 0x0000000102027824 */ /* 0x000fe200078e020b */
[----:B------:R-:W-:Y:S02]  /*0450*/  LEA.HI R10, R10, R7, RZ, 0x2 ;  /* 0x000000070a0a7211 */ /* 0x000fe400078f10ff */
[----:B------:R-:W-:Y:S01]  /*0460*/  LEA.HI R12, R12, R9, RZ, 0x2 ;  /* 0x000000090c0c7211 */ /* 0x000fe200078f10ff */
[----:B------:R-:W-:Y:S01]  /*0470*/  IMAD R68, R2, 0x500, RZ ;  /* 0x0000050002447824 */ /* 0x000fe200078e02ff */
[----:B------:R-:W-:-:S02]  /*0480*/  SHF.R.U32.HI R5, RZ, 0x4, R5 ;  /* 0x00000004ff057819 */ /* 0x000fc40000011605 */
[----:B------:R-:W-:Y:S02]  /*0490*/  IADD3 R6, -R6, R69, RZ ;  /* 0x0000004506067210 */ /* 0x000fe40007ffe1ff */
[----:B------:R-:W-:Y:S02]  /*04a0*/  SHF.R.U32.HI R3, RZ, 0x2, R8 ;  /* 0x00000002ff037819 */ /* 0x000fe40000011608 */
[----:B------:R-:W-:Y:S02]  /*04b0*/  SHF.R.U32.HI R75, RZ, 0x2, R10 ;  /* 0x00000002ff4b7819 */ /* 0x000fe4000001160a */
[----:B------:R-:W-:Y:S02]  /*04c0*/  SHF.R.U32.HI R7, RZ, 0x2, R12 ;  /* 0x00000002ff077819 */ /* 0x000fe4000001160c */
[C---:B------:R-:W-:Y:S02]  /*04d0*/  LOP3.LUT R73, R6.reuse, 0x3, R5, 0x78, !PT ;  /* 0x0000000306497812 */ /* 0x040fe400078e7805 */
[----:B------:R-:W-:-:S02]  /*04e0*/  LOP3.LUT R74, R6, 0x3, R3, 0x78, !PT ;  /* 0x00000003064a7812 */ /* 0x000fc400078e7803 */
[C---:B------:R-:W-:Y:S02]  /*04f0*/  LOP3.LUT R75, R6.reuse, 0x3, R75, 0x78, !PT ;  /* 0x00000003064b7812 */ /* 0x040fe400078e784b */
[----:B------:R-:W-:-:S07]  /*0500*/  LOP3.LUT R76, R6, 0x3, R7, 0x78, !PT ;  /* 0x00000003064c7812 */ /* 0x000fce00078e7807 */
.L_x_111:
[C---:B------:R-:W-:Y:S01]  /*0510*/  LOP3.LUT R58, R94.reuse, 0x3, RZ, 0xc0, !PT ;  /* 0x000000035e3a7812 */ /* 0x040fe200078ec0ff */
[----:B------:R-:W0:Y:S01]  /*0520*/  LDC.64 R8, c[0x0][0x238] ;  /* 0x00008e00ff087b82 */ /* 0x000e220000000a00 */
[--C-:B--2---:R-:W-:Y:S01]  /*0530*/  SHF.R.U32.HI R5, RZ, 0x2, R129.reuse ;  /* 0x00000002ff057819 */ /* 0x104fe20000011681 */
[----:B------:R-:W-:Y:S01]  /*0540*/  ULDC.64 UR12, c[0x0][0x248] ;  /* 0x00009200000c7ab9 */ /* 0x000fe20000000a00 */
[----:B------:R-:W-:Y:S01]  /*0550*/  SHF.R.U64 R10, R94, 0x2, R129 ;  /* 0x000000025e0a7819 */ /* 0x000fe20000001281 */
[----:B------:R-:W-:Y:S01]  /*0560*/  IMAD R58, R58, 0x140, RZ ;  /* 0x000001403a3a7824 */ /* 0x000fe200078e02ff */
[----:B------:R-:W-:Y:S01]  /*0570*/  ULDC.64 UR14, c[0x0][0x228] ;  /* 0x00008a00000e7ab9 */ /* 0x000fe20000000a00 */
[----:B------:R-:W-:Y:S01]  /*0580*/  IMAD R11, R5, 0x140000, RZ ;  /* 0x00140000050b7824 */ /* 0x000fe200078e02ff */
[----:B------:R-:W-:Y:S02]  /*0590*/  ULDC UR5, c[0x0][0x250] ;  /* 0x0000940000057ab9 */ /* 0x000fe40000000800 */
[----:B------:R-:W-:-:S04]  /*05a0*/  LEA R46, R71, R58, 0x2 ;  /* 0x0000003a472e7211 */ /* 0x000fc800078e10ff */
[----:B------:R-:W-:Y:S01]  /*05b0*/  SHF.R.S32.HI R47, RZ, 0x1f, R46 ;  /* 0x0000001fff2f7819 */ /* 0x000fe2000001142e */
[----:B------:R-:W-:-:S04]  /*05c0*/  IMAD.WIDE.U32 R2, R46, -0x33333333, RZ ;  /* 0xcccccccd2e027825 */ /* 0x000fc800078e00ff */
[----:B------:R-:W-:Y:S01]  /*05d0*/  IMAD.WIDE.U32 R6, R10, 0x140000, R46 ;  /* 0x001400000a067825 */ /* 0x000fe200078e002e */
[----:B------:R-:W-:-:S03]  /*05e0*/  SHF.R.U32.HI R93, RZ, 0x5, R3 ;  /* 0x00000005ff5d7819 */ /* 0x000fc60000011603 */
[----:B------:R-:W-:Y:S01]  /*05f0*/  IMAD.IADD R80, R7, 0x1, R11 ;  /* 0x0000000107507824 */ /* 0x000fe200078e020b */
[----:B------:R-:W-:Y:S02]  /*0600*/  LEA R3, P0, R10, R93, 0x5 ;  /* 0x0000005d0a037211 */ /* 0x000fe400078028ff */
[----:B------:R-:W-:Y:S02]  /*0610*/  IADD3 R78, P1, R68, R6, RZ ;  /* 0x00000006444e7210 */ /* 0x000fe40007f3e0ff */
[----:B------:R-:W-:Y:S02]  /*0620*/  LEA.HI.X R10, R10, RZ, R5, 0x5, P0 ;  /* 0x000000ff0a0a7211 */ /* 0x000fe400000f2c05 */
[C---:B------:R-:W-:Y:S02]  /*0630*/  LEA R2, P0, R3.reuse, UR12, 0x3 ;  /* 0x0000000c03027c11 */ /* 0x040fe4000f8018ff */
[----:B------:R-:W-:Y:S02]  /*0640*/  IADD3.X R5, RZ, R80, RZ, P1, !PT ;  /* 0x00000050ff057210 */ /* 0x000fe40000ffe4ff */
[----:B------:R-:W-:Y:S01]  /*0650*/  LEA.HI.X R3, R3, UR13, R10, 0x3, P0 ;  /* 0x0000000d03037c11 */ /* 0x000fe200080f1c0a */
[----:B------:R-:W-:Y:S01]  /*0660*/  ULDC.64 UR12, c[0x0][0x230] ;  /* 0x00008c00000c7ab9 */ /* 0x000fe20000000a00 */
[----:B------:R-:W-:-:S02]  /*0670*/  SHF.L.U64.HI R92, R78, 0x1, R5 ;  /* 0x000000014e5c7819 */ /* 0x000fc40000010205 */
[----:B------:R-:W-:Y:S02]  /*0680*/  SHF.L.U32 R78, R78, 0x1, RZ ;  /* 0x000000014e4e7819 */ /* 0x000fe400000006ff */
[----:B------:R-:W2:Y:S01]  /*0690*/  LDG.E.64.CONSTANT R2, desc[UR8][R2.64] ;  /* 0x0000000802027981 */ /* 0x000ea2000c1e9b00 */
[----:B0-----:R-:W-:Y:S01]  /*06a0*/  IMAD.WIDE R46, R46, 0x2, R8 ;  /* 0x000000022e2e7825 */ /* 0x001fe200078e0208 */
[C---:B------:R-:W-:Y:S02]  /*06b0*/  IADD3 R36, P0, R78.reuse, UR12, RZ ;  /* 0x0000000c4e247c10 */ /* 0x040fe4000ff1e0ff */
[----:B------:R-:W-:Y:S02]  /*06c0*/  IADD3 R34, P1, R78, UR14, RZ ;  /* 0x0000000e4e227c10 */ /* 0x000fe4000ff3e0ff */
[C---:B------:R-:W-:Y:S01]  /*06d0*/  IADD3.X R37, R92.reuse, UR13, RZ, P0, !PT ;  /* 0x0000000d5c257c10 */ /* 0x040fe200087fe4ff */
[----:B------:R-:W3:Y:S01]  /*06e0*/  LDG.E.64.CONSTANT R46, desc[UR8][R46.64] ;  /* 0x000000082e2e7981 */ /* 0x000ee2000c1e9b00 */
[----:B------:R-:W-:-:S04]  /*06f0*/  IADD3.X R35, R92, UR15, RZ, P1, !PT ;  /* 0x0000000f5c237c10 */ /* 0x000fc80008ffe4ff */
[----:B------:R-:W4:Y:S04]  /*0700*/  LDG.E.64.CONSTANT R36, desc[UR8][R36.64] ;  /* 0x0000000824247981 */ /* 0x000f28000c1e9b00 */
[----:B------:R-:W5:Y:S01]  /*0710*/  LDG.E.64.CONSTANT R34, desc[UR8][R34.64] ;  /* 0x0000000822227981 */ /* 0x000f62000c1e9b00 */
[----:B------:R-:W-:-:S05]  /*0720*/  VIADD R5, R68, 0x1400 ;  /* 0x0000140044057836 */ /* 0x000fca0000000000 */
[----:B------:R-:W-:-:S04]  /*0730*/  IADD3 R5, P0, R5, R6, RZ ;  /* 0x0000000605057210 */ /* 0x000fc80007f1e0ff */
[----:B------:R-:W-:Y:S02]  /*0740*/  IADD3.X R90, RZ, R80, RZ, P0, !PT ;  /* 0x00000050ff5a7210 */ /* 0x000fe400007fe4ff */
[C---:B------:R-:W-:Y:S02]  /*0750*/  SHF.L.U32 R91, R5.reuse, 0x1, RZ ;  /* 0x00000001055b7819 */ /* 0x040fe400000006ff */
[----:B------:R-:W-:Y:S02]  /*0760*/  SHF.L.U64.HI R90, R5, 0x1, R90 ;  /* 0x00000001055a7819 */ /* 0x000fe4000001025a */
[C---:B------:R-:W-:Y:S02]  /*0770*/  IADD3 R32, P0, R91.reuse, UR12, RZ ;  /* 0x0000000c5b207c10 */ /* 0x040fe4000ff1e0ff */
[----:B------:R-:W-:Y:S02]  /*0780*/  IADD3 R30, P1, R91, UR14, RZ ;  /* 0x0000000e5b1e7c10 */ /* 0x000fe4000ff3e0ff */
[----:B------:R-:W-:Y:S01]  /*0790*/  IADD3.X R33, R90, UR13, RZ, P0, !PT ;  /* 0x0000000d5a217c10 */ /* 0x000fe200087fe4ff */
[----:B------:R-:W-:Y:S01]  /*07a0*/  VIADD R5, R68, 0x2800 ;  /* 0x0000280044057836 */ /* 0x000fe20000000000 */
[----:B------:R-:W-:-:S04]  /*07b0*/  IADD3.X R31, R90, UR15, RZ, P1, !PT ;  /* 0x0000000f5a1f7c10 */ /* 0x000fc80008ffe4ff */
[----:B------:R-:W5:Y:S01]  /*07c0*/  LDG.E.64.CONSTANT R32, desc[UR8][R32.64] ;  /* 0x0000000820207981 */ /* 0x000f62000c1e9b00 */
[----:B------:R-:W-:-:S03]  /*07d0*/  IADD3 R5, P0, R5, R6, RZ ;  /* 0x0000000605057210 */ /* 0x000fc60007f1e0ff */
[----:B------:R-:W5:Y:S01]  /*07e0*/  LDG.E.64.CONSTANT R30, desc[UR8][R30.64] ;  /* 0x000000081e1e7981 */ /* 0x000f62000c1e9b00 */
        /* <DEDUP_REMOVED lines=16> */
[----:B------:R-:W-:-:S02]  /*08f0*/  IADD3.X R25, R86, UR13, RZ, P0, !PT ;  /* 0x0000000d56197c10 */ /* 0x000fc400087fe4ff */
[----:B------:R-:W-:-:S04]  /*0900*/  IADD3.X R23, R86, UR15, RZ, P1, !PT ;  /* 0x0000000f56177c10 */ /* 0x000fc80008ffe4ff */
[----:B------:R-:W5:Y:S01]  /*0910*/  LDG.E.64.CONSTANT R24, desc[UR8][R24.64] ;  /* 0x0000000818187981 */ /* 0x000f62000c1e9b00 */
[----:B------:R-:W-:-:S03]  /*0920*/  VIADD R5, R68, 0x5000 ;  /* 0x0000500044057836 */ /* 0x000fc60000000000 */
[----:B------:R-:W5:Y:S02]  /*0930*/  LDG.E.64.CONSTANT R22, desc[UR8][R22.64] ;  /* 0x0000000816167981 */ /* 0x000f64000c1e9b00 */
[----:B------:R-:W-:-:S04]  /*0940*/  IADD3 R5, P0, R5, R6, RZ ;  /* 0x0000000605057210 */ /* 0x000fc80007f1e0ff */
        /* <DEDUP_REMOVED lines=14> */
[----:B------:R-:W-:-:S04]  /*0a30*/  IADD3 R16, P0, R84, UR12, RZ ;  /* 0x0000000c54107c10 */ /* 0x000fc8000ff1e0ff */
[----:B------:R-:W-:Y:S02]  /*0a40*/  IADD3.X R17, R79, UR13, RZ, P0, !PT ;  /* 0x0000000d4f117c10 */ /* 0x000fe400087fe4ff */
[----:B------:R-:W-:-:S04]  /*0a50*/  IADD3 R14, P1, R84, UR14, RZ ;  /* 0x0000000e540e7c10 */ /* 0x000fc8000ff3e0ff */
[----:B------:R-:W5:Y:S01]  /*0a60*/  LDG.E.64.CONSTANT R16, desc[UR8][R16.64] ;  /* 0x0000000810107981 */ /* 0x000f62000c1e9b00 */
[----:B------:R-:W-:Y:S01]  /*0a70*/  IADD3.X R15, R79, UR15, RZ, P1, !PT ;  /* 0x0000000f4f0f7c10 */ /* 0x000fe20008ffe4ff */
[----:B------:R-:W-:-:S05]  /*0a80*/  VIADD R5, R68, 0x7800 ;  /* 0x0000780044057836 */ /* 0x000fca0000000000 */
[----:B------:R-:W5:Y:S01]  /*0a90*/  LDG.E.64.CONSTANT R14, desc[UR8][R14.64] ;  /* 0x000000080e0e7981 */ /* 0x000f62000c1e9b00 */
        /* <DEDUP_REMOVED lines=8> */
[----:B------:R-:W-:-:S06]  /*0b20*/  IADD3.X R11, R77, UR15, RZ, P1, !PT ;  /* 0x0000000f4d0b7c10 */ /* 0x000fcc0008ffe4ff */
        /* <DEDUP_REMOVED lines=10> */
[----:B------:R-:W5:Y:S04]  /*0bd0*/  LDG.E.64.CONSTANT R8, desc[UR8][R8.64] ;  /* 0x0000000808087981 */ /* 0x000f68000c1e9b00 */
[----:B------:R-:W5:Y:S01]  /*0be0*/  LDG.E.64.CONSTANT R6, desc[UR8][R6.64] ;  /* 0x0000000806067981 */ /* 0x000f62000c1e9b00 */
[----:B--2---:R-:W-:-:S06]  /*0bf0*/  FADD.FTZ R96, R3, UR5 ;  /* 0x0000000503607e21 */ /* 0x004fcc0008010000 */
[----:B------:R-:W0:Y:S01]  /*0c00*/  MUFU.RSQ R96, R96 ;  /* 0x0000006000607308 */ /* 0x000e220000001400 */
[----:B---3--:R-:W-:Y:S02]  /*0c10*/  PRMT R48, R46, 0x7632, R48 ;  /* 0x000076322e307816 */ /* 0x008fe40000000030 */
[C---:B----4-:R-:W-:Y:S02]  /*0c20*/  PRMT R5, R36.reuse, 0x7632, R5 ;  /* 0x0000763224057816 */ /* 0x050fe40000000005 */
[----:B------:R-:W-:Y:S01]  /*0c30*/  SHF.L.U32 R49, R36, 0x10, RZ ;  /* 0x0000001024317819 */ /* 0x000fe200000006ff */
[----:B------:R-:W-:Y:S01]  /*0c40*/  IMAD.U32 R128, R46, 0x10000, RZ ;  /* 0x000100002e807824 */ /* 0x000fe200078e00ff */
[C---:B-----5:R-:W-:Y:S01]  /*0c50*/  SHF.L.U32 R3, R34.reuse, 0x10, RZ ;  /* 0x0000001022037819 */ /* 0x060fe200000006ff */
[----:B------:R-:W-:Y:S01]  /*0c60*/  IMAD.U32 R53, R5, 0x10000, RZ ;  /* 0x0001000005357824 */ /* 0x000fe200078e00ff */
[----:B------:R-:W-:Y:S01]  /*0c70*/  PRMT R51, R34, 0x7632, R51 ;  /* 0x0000763222337816 */ /* 0x000fe20000000033 */
[----:B------:R-:W-:Y:S01]  /*0c80*/  FADD.FTZ R5, -R2, R49 ;  /* 0x0000003102057221 */ /* 0x000fe20000010100 */
[----:B------:R-:W-:Y:S01]  /*0c90*/  SHF.L.U32 R48, R48, 0x10, RZ ;  /* 0x0000001030307819 */ /* 0x000fe200000006ff */
[----:B------:R-:W-:Y:S01]  /*0ca0*/  FMUL.FTZ R50, R3, R128 ;  /* 0x0000008003327220 */ /* 0x000fe20000410000 */
[----:B------:R-:W-:Y:S01]  /*0cb0*/  SHF.L.U32 R51, R51, 0x10, RZ ;  /* 0x0000001033337819 */ /* 0x000fe200000006ff */
[----:B------:R-:W-:Y:S01]  /*0cc0*/  FADD.FTZ R53, -R2, R53 ;  /* 0x0000003502357221 */ /* 0x000fe20000010100 */
[----:B0-----:R-:W-:-:S03]  /*0cd0*/  FMUL.FTZ R5, R96, R5 ;  /* 0x0000000560057220 */ /* 0x001fc60000410000 */
[----:B------:R-:W-:Y:S01]  /*0ce0*/  FMUL.FTZ R49, R51, R48 ;  /* 0x0000003033317220 */ /* 0x000fe20000410000 */
[----:B------:R-:W-:Y:S01]  /*0cf0*/  FMUL.FTZ R53, R96, R53 ;  /* 0x0000003560357220 */ /* 0x000fe20000410000 */
[----:B------:R-:W-:Y:S01]  /*0d00*/  FFMA.FTZ R50, R5, R50, RZ ;  /* 0x0000003205327223 */ /* 0x000fe200000100ff */
[----:B------:R-:W-:-:S03]  /*0d10*/  IMAD.U32 R55, R37, 0x10000, RZ ;  /* 0x0001000025377824 */ /* 0x000fc600078e00ff */
[--C-:B------:R-:W-:Y:S01]  /*0d20*/  FFMA.FTZ R54, R53, R49, R50.reuse ;  /* 0x0000003135367223 */ /* 0x100fe20000010032 */
[----:B------:R-:W-:Y:S01]  /*0d30*/  PRMT R50, R37, 0x7632, R50 ;  /* 0x0000763225327816 */ /* 0x000fe20000000032 */
[----:B------:R-:W-:Y:S01]  /*0d40*/  FADD.FTZ R55, -R2, R55 ;  /* 0x0000003702377221 */ /* 0x000fe20000010100 */
[C---:B------:R-:W-:Y:S02]  /*0d50*/  PRMT R49, R47.reuse, 0x7632, R49 ;  /* 0x000076322f317816 */ /* 0x040fe40000000031 */
[----:B------:R-:W-:Y:S02]  /*0d60*/  SHF.L.U32 R126, R47, 0x10, RZ ;  /* 0x000000102f7e7819 */ /* 0x000fe400000006ff */
[C---:B------:R-:W-:Y:S02]  /*0d70*/  SHF.L.U32 R97, R35.reuse, 0x10, RZ ;  /* 0x0000001023617819 */ /* 0x040fe400000006ff */
[----:B------:R-:W-:Y:S02]  /*0d80*/  PRMT R52, R35, 0x7632, R52 ;  /* 0x0000763223347816 */ /* 0x000fe40000000034 */
[----:B------:R-:W-:Y:S01]  /*0d90*/  SHF.L.U32 R57, R50, 0x10, RZ ;  /* 0x0000001032397819 */ /* 0x000fe200000006ff */
[----:B------:R-:W-:Y:S01]  /*0da0*/  IMAD.U32 R49, R49, 0x10000, RZ ;  /* 0x0001000031317824 */ /* 0x000fe200078e00ff */
[----:B------:R-:W-:Y:S01]  /*0db0*/  SHF.L.U32 R50, R52, 0x10, RZ ;  /* 0x0000001034327819 */ /* 0x000fe200000006ff */
[----:B------:R-:W-:Y:S01]  /*0dc0*/  FMUL.FTZ R56, R97, R126 ;  /* 0x0000007e61387220 */ /* 0x000fe20000410000 */
[----:B------:R-:W-:Y:S01]  /*0dd0*/  FMUL.FTZ R125, R96, R55 ;  /* 0x00000037607d7220 */ /* 0x000fe20000410000 */
[----:B------:R-:W-:Y:S01]  /*0de0*/  FADD.FTZ R57, -R2, R57 ;  /* 0x0000003902397221 */ /* 0x000fe20000010100 */
[----:B------:R-:W-:Y:S01]  /*0df0*/  PRMT R52, R32, 0x7632, R52 ;  /* 0x0000763220347816 */ /* 0x000fe20000000034 */
[----:B------:R-:W-:Y:S01]  /*0e00*/  FMUL.FTZ R55, R50, R49 ;  /* 0x0000003132377220 */ /* 0x000fe20000410000 */
[----:B------:R-:W-:Y:S01]  /*0e10*/  FFMA.FTZ R54, R125, R56, R54 ;  /* 0x000000387d367223 */ /* 0x000fe20000010036 */
[----:B------:R-:W-:Y:S01]  /*0e20*/  FMUL.FTZ R63, R96, R57 ;  /* 0x00000039603f7220 */ /* 0x000fe20000410000 */
[----:B------:R-:W-:Y:S01]  /*0e30*/  IMAD.U32 R59, R32, 0x10000, RZ ;  /* 0x00010000203b7824 */ /* 0x000fe200078e00ff */
[----:B------:R-:W-:-:S02]  /*0e40*/  SHF.L.U32 R115, R30, 0x10, RZ ;  /* 0x000000101e737819 */ /* 0x000fc400000006ff */
[----:B------:R-:W-:Y:S01]  /*0e50*/  FFMA.FTZ R57, R63, R55, R54 ;  /* 0x000000373f397223 */ /* 0x000fe20000010036 */
[----:B------:R-:W-:Y:S01]  /*0e60*/  PRMT R55, R30, 0x7632, R55 ;  /* 0x000076321e377816 */ /* 0x000fe20000000037 */
[----:B------:R-:W-:Y:S01]  /*0e70*/  FADD.FTZ R59, -R2, R59 ;  /* 0x0000003b023b7221 */ /* 0x000fe20000010100 */
[----:B------:R-:W-:Y:S01]  /*0e80*/  SHF.L.U32 R61, R52, 0x10, RZ ;  /* 0x00000010343d7819 */ /* 0x000fe200000006ff */
[----:B------:R-:W-:Y:S02]  /*0e90*/  FMUL.FTZ R52, R128, R115 ;  /* 0x0000007380347220 */ /* 0x000fe40000410000 */
[----:B------:R-:W-:Y:S01]  /*0ea0*/  FMUL.FTZ R124, R96, R59 ;  /* 0x0000003b607c7220 */ /* 0x000fe20000410000 */
[----:B------:R-:W-:Y:S02]  /*0eb0*/  IMAD.U32 R55, R55, 0x10000, RZ ;  /* 0x0001000037377824 */ /* 0x000fe400078e00ff */
[----:B------:R-:W-:Y:S01]  /*0ec0*/  FADD.FTZ R61, -R2, R61 ;  /* 0x0000003d023d7221 */ /* 0x000fe20000010100 */
[C---:B------:R-:W-:Y:S01]  /*0ed0*/  SHF.L.U32 R59, R33.reuse, 0x10, RZ ;  /* 0x00000010213b7819 */ /* 0x040fe200000006ff */
[----:B------:R-:W-:Y:S01]  /*0ee0*/  FFMA.FTZ R57, R124, R52, R57 ;  /* 0x000000347c397223 */ /* 0x000fe20000010039 */
[----:B------:R-:W-:Y:S01]  /*0ef0*/  FMUL.FTZ R54, R48, R55 ;  /* 0x0000003730367220 */ /* 0x000fe20000410000 */
[----:B------:R-:W-:Y:S01]  /*0f00*/  FMUL.FTZ R66, R96, R61 ;  /* 0x0000003d60427220 */ /* 0x000fe20000410000 */
[----:B------:R-:W-:Y:S01]  /*0f10*/  PRMT R52, R33, 0x7632, R52 ;  /* 0x0000763221347816 */ /* 0x000fe20000000034 */
[----:B------:R-:W-:Y:S01]  /*0f20*/  FADD.FTZ R59, -R2, R59 ;  /* 0x0000003b023b7221 */ /* 0x000fe20000010100 */
[C---:B------:R-:W-:Y:S01]  /*0f30*/  SHF.L.U32 R121, R31.reuse, 0x10, RZ ;  /* 0x000000101f797819 */ /* 0x040fe200000006ff */
[----:B------:R-:W-:Y:S01]  /*0f40*/  FFMA.FTZ R57, R66, R54, R57 ;  /* 0x0000003642397223 */ /* 0x000fe20000010039 */
[----:B------:R-:W-:Y:S01]  /*0f50*/  PRMT R54, R31, 0x7632, R54 ;  /* 0x000076321f367816 */ /* 0x000fe20000000036 */
[----:B------:R-:W-:-:S02]  /*0f60*/  IMAD.U32 R61, R52, 0x10000, RZ ;  /* 0x00010000343d7824 */ /* 0x000fc400078e00ff */
[----:B------:R-:W-:Y:S01]  /*0f70*/  FMUL.FTZ R122, R96, R59 ;  /* 0x0000003b607a7220 */ /* 0x000fe20000410000 */
[----:B------:R-:W-:Y:S01]  /*0f80*/  FMUL.FTZ R52, R126, R121 ;  /* 0x000000797e347220 */ /* 0x000fe20000410000 */
[----:B------:R-:W-:Y:S01]  /*0f90*/  SHF.L.U32 R54, R54, 0x10, RZ ;  /* 0x0000001036367819 */ /* 0x000fe200000006ff */
[----:B------:R-:W-:Y:S01]  /*0fa0*/  FADD.FTZ R61, -R2, R61 ;  /* 0x0000003d023d7221 */ /* 0x000fe20000010100 */
[----:B------:R-:W-:Y:S01]  /*0fb0*/  SHF.L.U32 R59, R28, 0x10, RZ ;  /* 0x000000101c3b7819 */ /* 0x000fe200000006ff */
[----:B------:R-:W-:Y:S01]  /*0fc0*/  FFMA.FTZ R56, R122, R52, R57 ;  /* 0x000000347a387223 */ /* 0x000fe20000010039 */
[----:B------:R-:W-:Y:S01]  /*0fd0*/  PRMT R52, R28, 0x7632, R52 ;  /* 0x000076321c347816 */ /* 0x000fe20000000034 */
[----:B------:R-:W-:Y:S01]  /*0fe0*/  FMUL.FTZ R57, R49, R54 ;  /* 0x0000003631397220 */ /* 0x000fe20000410000 */
[----:B------:R-:W-:Y:S01]  /*0ff0*/  FMUL.FTZ R67, R96, R61 ;  /* 0x0000003d60437220 */ /* 0x000fe20000410000 */
[----:B------:R-:W-:Y:S02]  /*1000*/  IMAD.U32 R95, R26, 0x10000, RZ ;  /* 0x000100001a5f7824 */ /* 0x000fe400078e00ff */
[----:B------:R-:W-:Y:S01]  /*1010*/  FADD.FTZ R59, -R2, R59 ;  /* 0x0000003b023b7221 */ /* 0x000fe20000010100 */
[----:B------:R-:W-:-:S02]  /*1020*/  PRMT R65, R26, 0x7632, R65 ;  /* 0x000076321a417816 */ /* 0x000fc40000000041 */
[----:B------:R-:W-:Y:S01]  /*1030*/  SHF.L.U32 R61, R52, 0x10, RZ ;  /* 0x00000010343d7819 */ /* 0x000fe200000006ff */
[----:B------:R-:W-:Y:S01]  /*1040*/  FFMA.FTZ R57, R67, R57, R56 ;  /* 0x0000003943397223 */ /* 0x000fe20000010038 */
[----:B------:R-:W-:Y:S01]  /*1050*/  FMUL.FTZ R52, R128, R95 ;  /* 0x0000005f80347220 */ /* 0x000fe20000410000 */
[----:B------:R-:W-:Y:S01]  /*1060*/  FMUL.FTZ R120, R96, R59 ;  /* 0x0000003b60787220 */ /* 0x000fe20000410000 */
[----:B------:R-:W-:Y:S01]  /*1070*/  SHF.L.U32 R65, R65, 0x10, RZ ;  /* 0x0000001041417819 */ /* 0x000fe200000006ff */
[----:B------:R-:W-:Y:S01]  /*1080*/  FADD.FTZ R61, -R2, R61 ;  /* 0x0000003d023d7221 */ /* 0x000fe20000010100 */
[C---:B------:R-:W-:Y:S02]  /*1090*/  IMAD.U32 R59, R29.reuse, 0x10000, RZ ;  /* 0x000100001d3b7824 */ /* 0x040fe400078e00ff */
[----:B------:R-:W-:Y:S01]  /*10a0*/  FFMA.FTZ R57, R120, R52, R57 ;  /* 0x0000003478397223 */ /* 0x000fe20000010039 */
[----:B------:R-:W-:Y:S01]  /*10b0*/  PRMT R52, R29, 0x7632, R52 ;  /* 0x000076321d347816 */ /* 0x000fe20000000034 */
[----:B------:R-:W-:Y:S01]  /*10c0*/  FMUL.FTZ R56, R48, R65 ;  /* 0x0000004130387220 */ /* 0x000fe20000410000 */
[C---:B------:R-:W-:Y:S01]  /*10d0*/  SHF.L.U32 R119, R27.reuse, 0x10, RZ ;  /* 0x000000101b777819 */ /* 0x040fe200000006ff */
[----:B------:R-:W-:Y:S01]  /*10e0*/  FMUL.FTZ R64, R96, R61 ;  /* 0x0000003d60407220 */ /* 0x000fe20000410000 */
[----:B------:R-:W-:Y:S01]  /*10f0*/  FADD.FTZ R59, -R2, R59 ;  /* 0x0000003b023b7221 */ /* 0x000fe20000010100 */
[----:B------:R-:W-:-:S02]  /*1100*/  PRMT R98, R27, 0x7632, R98 ;  /* 0x000076321b627816 */ /* 0x000fc40000000062 */
[----:B------:R-:W-:Y:S01]  /*1110*/  SHF.L.U32 R61, R52, 0x10, RZ ;  /* 0x00000010343d7819 */ /* 0x000fe200000006ff */
[----:B------:R-:W-:Y:S01]  /*1120*/  FFMA.FTZ R57, R64, R56, R57 ;  /* 0x0000003840397223 */ /* 0x000fe20000010039 */
[----:B------:R-:W-:Y:S01]  /*1130*/  FMUL.FTZ R52, R126, R119 ;  /* 0x000000777e347220 */ /* 0x000fe20000410000 */
[----:B------:R-:W-:Y:S01]  /*1140*/  FMUL.FTZ R118, R96, R59 ;  /* 0x0000003b60767220 */ /* 0x000fe20000410000 */
[----:B------:R-:W-:Y:S01]  /*1150*/  SHF.L.U32 R59, R24, 0x10, RZ ;  /* 0x00000010183b7819 */ /* 0x000fe200000006ff */
[----:B------:R-:W-:Y:S02]  /*1160*/  IMAD.U32 R98, R98, 0x10000, RZ ;  /* 0x0001000062627824 */ /* 0x000fe400078e00ff */
[----:B------:R-:W-:Y:S01]  /*1170*/  FADD.FTZ R61, -R2, R61 ;  /* 0x0000003d023d7221 */ /* 0x000fe20000010100 */
[----:B------:R-:W-:Y:S01]  /*1180*/  FFMA.FTZ R56, R118, R52, R57 ;  /* 0x0000003476387223 */ /* 0x000fe20000010039 */
[----:B------:R-:W-:Y:S01]  /*1190*/  PRMT R52, R24, 0x7632, R52 ;  /* 0x0000763218347816 */ /* 0x000fe20000000034 */
[----:B------:R-:W-:Y:S01]  /*11a0*/  FMUL.FTZ R57, R49, R98 ;  /* 0x0000006231397220 */ /* 0x000fe20000410000 */
[----:B------:R-:W-:Y:S01]  /*11b0*/  SHF.L.U32 R117, R22, 0x10, RZ ;  /* 0x0000001016757819 */ /* 0x000fe200000006ff */
[----:B------:R-:W-:Y:S01]  /*11c0*/  FMUL.FTZ R103, R96, R61 ;  /* 0x0000003d60677220 */ /* 0x000fe20000410000 */
[----:B------:R-:W-:Y:S01]  /*11d0*/  FADD.FTZ R59, -R2, R59 ;  /* 0x0000003b023b7221 */ /* 0x000fe20000010100 */
[----:B------:R-:W-:Y:S01]  /*11e0*/  IMAD.U32 R99, R52, 0x10000, RZ ;  /* 0x0001000034637824 */ /* 0x000fe200078e00ff */
[----:B------:R-:W-:Y:S01]  /*11f0*/  PRMT R61, R22, 0x7632, R61 ;  /* 0x00007632163d7816 */ /* 0x000fe2000000003d */
[----:B------:R-:W-:Y:S01]  /*1200*/  FFMA.FTZ R57, R103, R57, R56 ;  /* 0x0000003967397223 */ /* 0x000fe20000010038 */
[----:B------:R-:W-:Y:S01]  /*1210*/  FMUL.FTZ R52, R128, R117 ;  /* 0x0000007580347220 */ /* 0x000fe20000410000 */
[----:B------:R-:W-:Y:S01]  /*1220*/  FMUL.FTZ R116, R96, R59 ;  /* 0x0000003b60747220 */ /* 0x000fe20000410000 */
[----:B------:R-:W-:Y:S01]  /*1230*/  FADD.FTZ R59, -R2, R99 ;  /* 0x00000063023b7221 */ /* 0x000fe20000010100 */
[----:B------:R-:W-:-:S02]  /*1240*/  SHF.L.U32 R61, R61, 0x10, RZ ;  /* 0x000000103d3d7819 */ /* 0x000fc400000006ff */
[----:B------:R-:W-:Y:S01]  /*1250*/  FFMA.FTZ R56, R116, R52, R57 ;  /* 0x0000003474387223 */ /* 0x000fe20000010039 */
[C---:B------:R-:W-:Y:S02]  /*1260*/  SHF.L.U32 R99, R25.reuse, 0x10, RZ ;  /* 0x0000001019637819 */ /* 0x040fe400000006ff */
[----:B------:R-:W-:Y:S01]  /*1270*/  PRMT R52, R25, 0x7632, R52 ;  /* 0x0000763219347816 */ /* 0x000fe20000000034 */
[----:B------:R-:W-:Y:S01]  /*1280*/  FMUL.FTZ R57, R48, R61 ;  /* 0x0000003d30397220 */ /* 0x000fe20000410000 */
[----:B------:R-:W-:Y:S01]  /*1290*/  FMUL.FTZ R59, R96, R59 ;  /* 0x0000003b603b7220 */ /* 0x000fe20000410000 */
[C---:B------:R-:W-:Y:S02]  /*12a0*/  IMAD.U32 R113, R23.reuse, 0x10000, RZ ;  /* 0x0001000017717824 */ /* 0x040fe400078e00ff */
[----:B------:R-:W-:Y:S01]  /*12b0*/  FADD.FTZ R99, -R2, R99 ;  /* 0x0000006302637221 */ /* 0x000fe20000010100 */
[----:B------:R-:W-:Y:S02]  /*12c0*/  PRMT R62, R23, 0x7632, R62 ;  /* 0x00007632173e7816 */ /* 0x000fe4000000003e */
[----:B------:R-:W-:Y:S01]  /*12d0*/  SHF.L.U32 R101, R52, 0x10, RZ ;  /* 0x0000001034657819 */ /* 0x000fe200000006ff */
[----:B------:R-:W-:Y:S01]  /*12e0*/  FFMA.FTZ R57, R59, R57, R56 ;  /* 0x000000393b397223 */ /* 0x000fe20000010038 */
[----:B------:R-:W-:Y:S01]  /*12f0*/  FMUL.FTZ R52, R126, R113 ;  /* 0x000000717e347220 */ /* 0x000fe20000410000 */
[----:B------:R-:W-:Y:S01]  /*1300*/  FMUL.FTZ R114, R96, R99 ;  /* 0x0000006360727220 */ /* 0x000fe20000410000 */
[----:B------:R-:W-:Y:S01]  /*1310*/  SHF.L.U32 R62, R62, 0x10, RZ ;  /* 0x000000103e3e7819 */ /* 0x000fe200000006ff */
[----:B------:R-:W-:Y:S01]  /*1320*/  FADD.FTZ R101, -R2, R101 ;  /* 0x0000006502657221 */ /* 0x000fe20000010100 */
[----:B------:R-:W-:-:S02]  /*1330*/  IMAD.U32 R105, R20, 0x10000, RZ ;  /* 0x0001000014697824 */ /* 0x000fc400078e00ff */
[----:B------:R-:W-:Y:S01]  /*1340*/  FFMA.FTZ R56, R114, R52, R57 ;  /* 0x0000003472387223 */ /* 0x000fe20000010039 */
[----:B------:R-:W-:Y:S01]  /*1350*/  PRMT R52, R20, 0x7632, R52 ;  /* 0x0000763214347816 */ /* 0x000fe20000000034 */
[----:B------:R-:W-:Y:S01]  /*1360*/  FMUL.FTZ R57, R49, R62 ;  /* 0x0000003e31397220 */ /* 0x000fe20000410000 */
[----:B------:R-:W-:Y:S01]  /*1370*/  FMUL.FTZ R101, R96, R101 ;  /* 0x0000006560657220 */ /* 0x000fe20000410000 */
[----:B------:R-:W-:Y:S01]  /*1380*/  SHF.L.U32 R111, R18, 0x10, RZ ;  /* 0x00000010126f7819 */ /* 0x000fe200000006ff */
[----:B------:R-:W-:Y:S01]  /*1390*/  FADD.FTZ R105, -R2, R105 ;  /* 0x0000006902697221 */ /* 0x000fe20000010100 */
[----:B------:R-:W-:Y:S01]  /*13a0*/  SHF.L.U32 R107, R52, 0x10, RZ ;  /* 0x00000010346b7819 */ /* 0x000fe200000006ff */
[--C-:B------:R-:W-:Y:S01]  /*13b0*/  FFMA.FTZ R99, R101, R57, R56.reuse ;  /* 0x0000003965637223 */ /* 0x100fe20000010038 */
[----:B------:R-:W-:Y:S01]  /*13c0*/  PRMT R57, R18, 0x7632, R57 ;  /* 0x0000763212397816 */ /* 0x000fe20000000039 */
[----:B------:R-:W-:Y:S01]  /*13d0*/  FMUL.FTZ R112, R96, R105 ;  /* 0x0000006960707220 */ /* 0x000fe20000410000 */
[----:B------:R-:W-:Y:S01]  /*13e0*/  FMUL.FTZ R52, R128, R111 ;  /* 0x0000006f80347220 */ /* 0x000fe20000410000 */
[----:B------:R-:W-:Y:S01]  /*13f0*/  SHF.L.U32 R105, R21, 0x10, RZ ;  /* 0x0000001015697819 */ /* 0x000fe200000006ff */
[----:B------:R-:W-:Y:S01]  /*1400*/  FADD.FTZ R107, -R2, R107 ;  /* 0x0000006b026b7221 */ /* 0x000fe20000010100 */
[----:B------:R-:W-:Y:S01]  /*1410*/  IMAD.U32 R57, R57, 0x10000, RZ ;  /* 0x0001000039397824 */ /* 0x000fe200078e00ff */
[----:B------:R-:W-:Y:S01]  /*1420*/  PRMT R56, R21, 0x7632, R56 ;  /* 0x0000763215387816 */ /* 0x000fe20000000038 */
[----:B------:R-:W-:Y:S01]  /*1430*/  FFMA.FTZ R99, R112, R52, R99 ;  /* 0x0000003470637223 */ /* 0x000fe20000010063 */
[C---:B------:R-:W-:Y:S01]  /*1440*/  SHF.L.U32 R109, R19.reuse, 0x10, RZ ;  /* 0x00000010136d7819 */ /* 0x040fe200000006ff */
[----:B------:R-:W-:Y:S01]  /*1450*/  FMUL.FTZ R100, R48, R57 ;  /* 0x0000003930647220 */ /* 0x000fe20000410000 */
[----:B------:R-:W-:Y:S01]  /*1460*/  FMUL.FTZ R52, R96, R107 ;  /* 0x0000006b60347220 */ /* 0x000fe20000410000 */
[----:B------:R-:W-:Y:S01]  /*1470*/  PRMT R60, R19, 0x7632, R60 ;  /* 0x00007632133c7816 */ /* 0x000fe2000000003c */
[----:B------:R-:W-:Y:S01]  /*1480*/  FADD.FTZ R105, -R2, R105 ;  /* 0x0000006902697221 */ /* 0x000fe20000010100 */
[----:B------:R-:W-:-:S02]  /*1490*/  IMAD.U32 R107, R56, 0x10000, RZ ;  /* 0x00010000386b7824 */ /* 0x000fc400078e00ff */
[----:B------:R-:W-:Y:S01]  /*14a0*/  FFMA.FTZ R99, R52, R100, R99 ;  /* 0x0000006434637223 */ /* 0x000fe20000010063 */
[----:B------:R-:W-:Y:S01]  /*14b0*/  SHF.L.U32 R60, R60, 0x10, RZ ;  /* 0x000000103c3c7819 */ /* 0x000fe200000006ff */
[----:B------:R-:W-:Y:S01]  /*14c0*/  FMUL.FTZ R56, R126, R109 ;  /* 0x0000006d7e387220 */ /* 0x000fe20000410000 */
[----:B------:R-:W-:Y:S01]  /*14d0*/  FMUL.FTZ R110, R96, R105 ;  /* 0x00000069606e7220 */ /* 0x000fe20000410000 */
[----:B------:R-:W-:Y:S02]  /*14e0*/  FADD.FTZ R107, -R2, R107 ;  /* 0x0000006b026b7221 */ /* 0x000fe40000010100 */
[----:B------:R-:W-:Y:S01]  /*14f0*/  FMUL.FTZ R100, R49, R60 ;  /* 0x0000003c31647220 */ /* 0x000fe20000410000 */
[----:B------:R-:W-:Y:S01]  /*1500*/  FFMA.FTZ R99, R110, R56, R99 ;  /* 0x000000386e637223 */ /* 0x000fe20000010063 */
[----:B------:R-:W-:Y:S01]  /*1510*/  FMUL.FTZ R56, R96, R107 ;  /* 0x0000006b60387220 */ /* 0x000fe20000410000 */
[----:B------:R-:W-:-:S03]  /*1520*/  FFMA.FTZ R104, R3, R128, RZ ;  /* 0x0000008003687223 */ /* 0x000fc600000100ff */
[----:B------:R-:W-:Y:S01]  /*1530*/  FFMA.FTZ R105, R56, R100, R99 ;  /* 0x0000006438697223 */ /* 0x000fe20000010063 */
[C---:B------:R-:W-:Y:S01]  /*1540*/  PRMT R100, R16.reuse, 0x7632, R100 ;  /* 0x0000763210647816 */ /* 0x040fe20000000064 */
[C---:B------:R-:W-:Y:S01]  /*1550*/  FFMA.FTZ R104, R51.reuse, R48, R104 ;  /* 0x0000003033687223 */ /* 0x040fe20000010068 */
[----:B------:R-:W-:Y:S02]  /*1560*/  SHF.L.U32 R107, R16, 0x10, RZ ;  /* 0x00000010106b7819 */ /* 0x000fe400000006ff */
[----:B------:R-:W-:Y:S01]  /*1570*/  SHF.L.U32 R123, R100, 0x10, RZ ;  /* 0x00000010647b7819 */ /* 0x000fe200000006ff */
[----:B------:R-:W-:Y:S01]  /*1580*/  FADD.FTZ R100, R51, R45 ;  /* 0x0000002d33647221 */ /* 0x000fe20000010000 */
[----:B------:R-:W-:Y:S01]  /*1590*/  FFMA.FTZ R51, R53, R51, R44 ;  /* 0x0000003335337223 */ /* 0x000fe2000001002c */
[----:B------:R-:W-:Y:S01]  /*15a0*/  FFMA.FTZ R53, R97, R126, R104 ;  /* 0x0000007e61357223 */ /* 0x000fe20000010068 */
[C---:B------:R-:W-:Y:S01]  /*15b0*/  PRMT R102, R14.reuse, 0x7632, R102 ;  /* 0x000076320e667816 */ /* 0x040fe20000000066 */
[----:B------:R-:W-:-:S02]  /*15c0*/  IMAD.U32 R99, R14, 0x10000, RZ ;  /* 0x000100000e637824 */ /* 0x000fc400078e00ff */
[----:B------:R-:W-:Y:S01]  /*15d0*/  FADD.FTZ R107, -R2, R107 ;  /* 0x0000006b026b7221 */ /* 0x000fe20000010100 */
[----:B------:R-:W-:Y:S01]  /*15e0*/  FFMA.FTZ R53, R50, R49, R53 ;  /* 0x0000003132357223 */ /* 0x000fe20000010035 */
[----:B------:R-:W-:Y:S01]  /*15f0*/  FADD.FTZ R123, -R2, R123 ;  /* 0x0000007b027b7221 */ /* 0x000fe20000010100 */
[----:B------:R-:W-:Y:S01]  /*1600*/  SHF.L.U32 R45, R102, 0x10, RZ ;  /* 0x00000010662d7819 */ /* 0x000fe200000006ff */
[----:B------:R-:W-:Y:S01]  /*1610*/  FMUL.FTZ R106, R128, R99 ;  /* 0x00000063806a7220 */ /* 0x000fe20000410000 */
[----:B------:R-:W-:Y:S01]  /*1620*/  FMUL.FTZ R108, R96, R107 ;  /* 0x0000006b606c7220 */ /* 0x000fe20000410000 */
[----:B------:R-:W-:Y:S01]  /*1630*/  FFMA.FTZ R132, R63, R50, R42 ;  /* 0x000000323f847223 */ /* 0x000fe2000001002a */
[----:B------:R-:W-:Y:S01]  /*1640*/  FFMA.FTZ R53, R128, R115, R53 ;  /* 0x0000007380357223 */ /* 0x000fe20000010035 */
[----:B------:R-:W-:Y:S01]  /*1650*/  FMUL.FTZ R42, R96, R123 ;  /* 0x0000007b602a7220 */ /* 0x000fe20000410000 */
[----:B------:R-:W-:Y:S01]  /*1660*/  FFMA.FTZ R123, R66, R55, R51 ;  /* 0x00000037427b7223 */ /* 0x000fe20000010033 */
[----:B------:R-:W-:Y:S01]  /*1670*/  FADD.FTZ R63, R50, R43 ;  /* 0x0000002b323f7221 */ /* 0x000fe20000010000 */
[----:B------:R-:W-:-:S02]  /*1680*/  IMAD.U32 R51, R17, 0x10000, RZ ;  /* 0x0001000011337824 */ /* 0x000fc400078e00ff */
[----:B------:R-:W-:Y:S01]  /*1690*/  FFMA.FTZ R105, R108, R106, R105 ;  /* 0x0000006a6c697223 */ /* 0x000fe20000010069 */
[C---:B------:R-:W-:Y:S01]  /*16a0*/  FMUL.FTZ R43, R48.reuse, R45 ;  /* 0x0000002d302b7220 */ /* 0x040fe20000410000 */
[----:B------:R-:W-:Y:S01]  /*16b0*/  FFMA.FTZ R53, R48, R55, R53 ;  /* 0x0000003730357223 */ /* 0x000fe20000010035 */
[----:B------:R-:W-:Y:S02]  /*16c0*/  FADD.FTZ R51, -R2, R51 ;  /* 0x0000003302337221 */ /* 0x000fe40000010100 */
[----:B------:R-:W-:Y:S01]  /*16d0*/  FFMA.FTZ R105, R42, R43, R105 ;  /* 0x0000002b2a697223 */ /* 0x000fe20000010069 */
[----:B------:R-:W-:Y:S01]  /*16e0*/  FFMA.FTZ R50, R126, R121, R53 ;  /* 0x000000797e327223 */ /* 0x000fe20000010035 */
[----:B------:R-:W-:Y:S01]  /*16f0*/  PRMT R43, R17, 0x7632, R43 ;  /* 0x00007632112b7816 */ /* 0x000fe2000000002b */
[----:B------:R-:W-:Y:S01]  /*1700*/  FMUL.FTZ R106, R96, R51 ;  /* 0x00000033606a7220 */ /* 0x000fe20000410000 */
[----:B------:R-:W-:Y:S01]  /*1710*/  SHF.L.U32 R107, R15, 0x10, RZ ;  /* 0x000000100f6b7819 */ /* 0x000fe200000006ff */
[----:B------:R-:W-:Y:S01]  /*1720*/  FFMA.FTZ R51, R49, R54, R50 ;  /* 0x0000003631337223 */ /* 0x000fe20000010032 */
[----:B------:R-:W-:-:S03]  /*1730*/  SHF.L.U32 R127, R43, 0x10, RZ ;  /* 0x000000102b7f7819 */ /* 0x000fc600000006ff */
[----:B------:R-:W-:Y:S01]  /*1740*/  FFMA.FTZ R53, R128, R95, R51 ;  /* 0x0000005f80357223 */ /* 0x000fe20000010033 */
[----:B------:R-:W-:Y:S01]  /*1750*/  FMUL.FTZ R43, R126, R107 ;  /* 0x0000006b7e2b7220 */ /* 0x000fe20000410000 */
[----:B------:R-:W-:Y:S01]  /*1760*/  PRMT R44, R15, 0x7632, R44 ;  /* 0x000076320f2c7816 */ /* 0x000fe2000000002c */
[----:B------:R-:W-:Y:S01]  /*1770*/  FADD.FTZ R127, -R2, R127 ;  /* 0x0000007f027f7221 */ /* 0x000fe20000010100 */
[----:B------:R-:W-:Y:S01]  /*1780*/  PRMT R50, R12, 0x7632, R50 ;  /* 0x000076320c327816 */ /* 0x000fe20000000032 */
[----:B------:R-:W-:Y:S01]  /*1790*/  FFMA.FTZ R53, R48, R65, R53 ;  /* 0x0000004130357223 */ /* 0x000fe20000010035 */
[----:B------:R-:W-:Y:S01]  /*17a0*/  FFMA.FTZ R66, R106, R43, R105 ;  /* 0x0000002b6a427223 */ /* 0x000fe20000010069 */
[----:B------:R-:W-:Y:S01]  /*17b0*/  FFMA.FTZ R132, R67, R54, R132 ;  /* 0x0000003643847223 */ /* 0x000fe20000010084 */
[----:B------:R-:W-:Y:S01]  /*17c0*/  FMUL.FTZ R43, R96, R127 ;  /* 0x0000007f602b7220 */ /* 0x000fe20000410000 */
[----:B------:R-:W-:Y:S01]  /*17d0*/  SHF.L.U32 R67, R12, 0x10, RZ ;  /* 0x000000100c437819 */ /* 0x000fe200000006ff */
[----:B------:R-:W-:-:S02]  /*17e0*/  IMAD.U32 R44, R44, 0x10000, RZ ;  /* 0x000100002c2c7824 */ /* 0x000fc400078e00ff */
[----:B------:R-:W-:Y:S02]  /*17f0*/  IMAD.U32 R127, R50, 0x10000, RZ ;  /* 0x00010000327f7824 */ /* 0x000fe400078e00ff */
[----:B------:R-:W-:Y:S01]  /*1800*/  FFMA.FTZ R50, R126, R119, R53 ;  /* 0x000000777e327223 */ /* 0x000fe20000010035 */
[----:B------:R-:W-:Y:S01]  /*1810*/  FADD.FTZ R100, R100, R55 ;  /* 0x0000003764647221 */ /* 0x000fe20000010000 */
[----:B------:R-:W-:Y:S01]  /*1820*/  SHF.L.U32 R105, R10, 0x10, RZ ;  /* 0x000000100a697819 */ /* 0x000fe200000006ff */
[C---:B------:R-:W-:Y:S01]  /*1830*/  FMUL.FTZ R55, R49.reuse, R44 ;  /* 0x0000002c31377220 */ /* 0x040fe20000410000 */
[----:B------:R-:W-:Y:S01]  /*1840*/  FADD.FTZ R67, -R2, R67 ;  /* 0x0000004302437221 */ /* 0x000fe20000010100 */
[----:B------:R-:W-:Y:S01]  /*1850*/  FFMA.FTZ R53, R49, R98, R50 ;  /* 0x0000006231357223 */ /* 0x000fe20000010032 */
[----:B------:R-:W-:Y:S01]  /*1860*/  FADD.FTZ R63, R63, R54 ;  /* 0x000000363f3f7221 */ /* 0x000fe20000010000 */
[----:B------:R-:W-:Y:S01]  /*1870*/  FFMA.FTZ R55, R43, R55, R66 ;  /* 0x000000372b377223 */ /* 0x000fe20000010042 */
[----:B------:R-:W-:Y:S01]  /*1880*/  FMUL.FTZ R54, R128, R105 ;  /* 0x0000006980367220 */ /* 0x000fe20000410000 */
[----:B------:R-:W-:Y:S01]  /*1890*/  FMUL.FTZ R104, R96, R67 ;  /* 0x0000004360687220 */ /* 0x000fe20000410000 */
[----:B------:R-:W-:Y:S01]  /*18a0*/  FFMA.FTZ R53, R128, R117, R53 ;  /* 0x0000007580357223 */ /* 0x000fe20000010035 */
[----:B------:R-:W-:Y:S01]  /*18b0*/  FADD.FTZ R100, R100, R65 ;  /* 0x0000004164647221 */ /* 0x000fe20000010000 */
[----:B------:R-:W-:Y:S01]  /*18c0*/  FFMA.FTZ R64, R64, R65, R123 ;  /* 0x0000004140407223 */ /* 0x000fe2000001007b */
[----:B------:R-:W-:Y:S01]  /*18d0*/  FFMA.FTZ R65, R104, R54, R55 ;  /* 0x0000003668417223 */ /* 0x000fe20000010037 */
[----:B------:R-:W-:Y:S01]  /*18e0*/  PRMT R51, R10, 0x7632, R51 ;  /* 0x000076320a337816 */ /* 0x000fe20000000033 */
[----:B------:R-:W-:Y:S01]  /*18f0*/  FFMA.FTZ R55, R48, R61, R53 ;  /* 0x0000003d30377223 */ /* 0x000fe20000010035 */
[----:B------:R-:W-:-:S02]  /*1900*/  FADD.FTZ R127, -R2, R127 ;  /* 0x0000007f027f7221 */ /* 0x000fc40000010100 */
[----:B------:R-:W-:Y:S01]  /*1910*/  SHF.L.U32 R51, R51, 0x10, RZ ;  /* 0x0000001033337819 */ /* 0x000fe200000006ff */
[----:B------:R-:W-:Y:S01]  /*1920*/  FFMA.FTZ R66, R126, R113, R55 ;  /* 0x000000717e427223 */ /* 0x000fe20000010037 */
[----:B------:R-:W-:Y:S01]  /*1930*/  FMUL.FTZ R50, R96, R127 ;  /* 0x0000007f60327220 */ /* 0x000fe20000410000 */
[----:B------:R-:W-:Y:S02]  /*1940*/  SHF.L.U32 R67, R13, 0x10, RZ ;  /* 0x000000100d437819 */ /* 0x000fe400000006ff */
[----:B------:R-:W-:Y:S01]  /*1950*/  FFMA.FTZ R55, R49, R62, R66 ;  /* 0x0000003e31377223 */ /* 0x000fe20000010042 */
[----:B------:R-:W-:Y:S01]  /*1960*/  FMUL.FTZ R54, R48, R51 ;  /* 0x0000003330367220 */ /* 0x000fe20000410000 */
[----:B------:R-:W-:Y:S01]  /*1970*/  PRMT R53, R13, 0x7632, R53 ;  /* 0x000076320d357816 */ /* 0x000fe20000000035 */
[----:B------:R-:W-:Y:S01]  /*1980*/  FFMA.FTZ R132, R103, R98, R132 ;  /* 0x0000006267847223 */ /* 0x000fe20000010084 */
[----:B------:R-:W-:Y:S01]  /*1990*/  FFMA.FTZ R55, R128, R111, R55 ;  /* 0x0000006f80377223 */ /* 0x000fe20000010037 */
[----:B------:R-:W-:Y:S01]  /*19a0*/  FFMA.FTZ R65, R50, R54, R65 ;  /* 0x0000003632417223 */ /* 0x000fe20000010041 */
[C---:B------:R-:W-:Y:S01]  /*19b0*/  IMAD.U32 R103, R11.reuse, 0x10000, RZ ;  /* 0x000100000b677824 */ /* 0x040fe200078e00ff */
[----:B------:R-:W-:Y:S01]  /*19c0*/  PRMT R54, R11, 0x7632, R54 ;  /* 0x000076320b367816 */ /* 0x000fe20000000036 */
[----:B------:R-:W-:Y:S01]  /*19d0*/  FADD.FTZ R67, -R2, R67 ;  /* 0x0000004302437221 */ /* 0x000fe20000010100 */
[----:B------:R-:W-:Y:S01]  /*19e0*/  SHF.L.U32 R123, R53, 0x10, RZ ;  /* 0x00000010357b7819 */ /* 0x000fe200000006ff */
[----:B------:R-:W-:Y:S01]  /*19f0*/  FFMA.FTZ R55, R48, R57, R55 ;  /* 0x0000003930377223 */ /* 0x000fe20000010037 */
[----:B------:R-:W-:Y:S01]  /*1a00*/  SHF.L.U32 R54, R54, 0x10, RZ ;  /* 0x0000001036367819 */ /* 0x000fe200000006ff */
[----:B------:R-:W-:Y:S01]  /*1a10*/  FMUL.FTZ R53, R126, R103 ;  /* 0x000000677e357220 */ /* 0x000fe20000410000 */
[----:B------:R-:W-:Y:S01]  /*1a20*/  FMUL.FTZ R102, R96, R67 ;  /* 0x0000004360667220 */ /* 0x000fe20000410000 */
[----:B------:R-:W-:Y:S01]  /*1a30*/  FADD.FTZ R66, R100, R61 ;  /* 0x0000003d64427221 */ /* 0x000fe20000010000 */
[----:B------:R-:W-:Y:S01]  /*1a40*/  FFMA.FTZ R61, R59, R61, R64 ;  /* 0x0000003d3b3d7223 */ /* 0x000fe20000010040 */
[----:B------:R-:W-:Y:S01]  /*1a50*/  FADD.FTZ R123, -R2, R123 ;  /* 0x0000007b027b7221 */ /* 0x000fe20000010100 */
[----:B------:R-:W-:Y:S01]  /*1a60*/  FFMA.FTZ R64, R126, R109, R55 ;  /* 0x0000006d7e407223 */ /* 0x000fe20000010037 */
[----:B------:R-:W-:Y:S01]  /*1a70*/  FADD.FTZ R63, R63, R98 ;  /* 0x000000623f3f7221 */ /* 0x000fe20000010000 */
[----:B------:R-:W-:Y:S01]  /*1a80*/  FFMA.FTZ R98, R102, R53, R65 ;  /* 0x0000003566627223 */ /* 0x000fe20000010041 */
[C---:B------:R-:W-:Y:S01]  /*1a90*/  FMUL.FTZ R67, R49.reuse, R54 ;  /* 0x0000003631437220 */ /* 0x040fe20000410000 */
[----:B------:R-:W-:Y:S01]  /*1aa0*/  FMUL.FTZ R53, R96, R123 ;  /* 0x0000007b60357220 */ /* 0x000fe20000410000 */
[----:B------:R-:W-:-:S03]  /*1ab0*/  FFMA.FTZ R59, R49, R60, R64 ;  /* 0x0000003c313b7223 */ /* 0x000fc60000010040 */
[----:B------:R-:W-:Y:S01]  /*1ac0*/  FFMA.FTZ R123, R53, R67, R98 ;  /* 0x00000043357b7223 */ /* 0x000fe20000010062 */
[----:B------:R-:W-:Y:S01]  /*1ad0*/  FFMA.FTZ R67, R128, R99, R59 ;  /* 0x0000006380437223 */ /* 0x000fe2000001003b */
[----:B------:R-:W-:-:S03]  /*1ae0*/  FADD.FTZ R65, R63, R62 ;  /* 0x0000003e3f417221 */ /* 0x000fc60000010000 */
[----:B------:R-:W-:Y:S01]  /*1af0*/  FFMA.FTZ R67, R48, R45, R67 ;  /* 0x0000002d30437223 */ /* 0x000fe20000010043 */
[----:B------:R-:W-:Y:S01]  /*1b00*/  FFMA.FTZ R63, R101, R62, R132 ;  /* 0x0000003e653f7223 */ /* 0x000fe20000010084 */
[----:B------:R-:W-:Y:S02]  /*1b10*/  PRMT R55, R8, 0x7632, R55 ;  /* 0x0000763208377816 */ /* 0x000fe40000000037 */
[----:B------:R-:W-:Y:S01]  /*1b20*/  FFMA.FTZ R62, R126, R107, R67 ;  /* 0x0000006b7e3e7223 */ /* 0x000fe20000010043 */
[----:B------:R-:W-:Y:S02]  /*1b30*/  IMAD.U32 R127, R8, 0x10000, RZ ;  /* 0x00010000087f7824 */ /* 0x000fe400078e00ff */
[----:B------:R-:W-:Y:S01]  /*1b40*/  FADD.FTZ R66, R66, R57 ;  /* 0x0000003942427221 */ /* 0x000fe20000010000 */
[----:B------:R-:W-:Y:S01]  /*1b50*/  FFMA.FTZ R61, R52, R57, R61 ;  /* 0x00000039343d7223 */ /* 0x000fe2000001003d */
[----:B------:R-:W-:Y:S01]  /*1b60*/  FFMA.FTZ R57, R49, R44, R62 ;  /* 0x0000002c31397223 */ /* 0x000fe2000001003e */
[----:B------:R-:W-:Y:S01]  /*1b70*/  PRMT R59, R6, 0x7632, R59 ;  /* 0x00007632063b7816 */ /* 0x000fe2000000003b */
[----:B------:R-:W-:Y:S01]  /*1b80*/  FADD.FTZ R127, -R2, R127 ;  /* 0x0000007f027f7221 */ /* 0x000fe20000010100 */
[----:B------:R-:W-:-:S02]  /*1b90*/  SHF.L.U32 R101, R6, 0x10, RZ ;  /* 0x0000001006657819 */ /* 0x000fc400000006ff */
[----:B------:R-:W-:Y:S01]  /*1ba0*/  SHF.L.U32 R131, R55, 0x10, RZ ;  /* 0x0000001037837819 */ /* 0x000fe200000006ff */
[----:B------:R-:W-:Y:S01]  /*1bb0*/  FFMA.FTZ R57, R128, R105, R57 ;  /* 0x0000006980397223 */ /* 0x000fe20000010039 */
[----:B------:R-:W-:Y:S01]  /*1bc0*/  FADD.FTZ R65, R65, R60 ;  /* 0x0000003c41417221 */ /* 0x000fe20000010000 */
[----:B------:R-:W-:Y:S02]  /*1bd0*/  IMAD.U32 R55, R59, 0x10000, RZ ;  /* 0x000100003b377824 */ /* 0x000fe400078e00ff */
[----:B------:R-:W-:Y:S01]  /*1be0*/  FFMA.FTZ R60, R56, R60, R63 ;  /* 0x0000003c383c7223 */ /* 0x000fe2000001003f */
[----:B------:R-:W-:Y:S01]  /*1bf0*/  FMUL.FTZ R59, R128, R101 ;  /* 0x00000065803b7220 */ /* 0x000fe20000410000 */
[----:B------:R-:W-:Y:S01]  /*1c00*/  FMUL.FTZ R100, R96, R127 ;  /* 0x0000007f60647220 */ /* 0x000fe20000410000 */
[----:B------:R-:W-:Y:S01]  /*1c10*/  FADD.FTZ R131, -R2, R131 ;  /* 0x0000008302837221 */ /* 0x000fe20000010100 */
[----:B------:R-:W-:Y:S01]  /*1c20*/  FFMA.FTZ R61, R42, R45, R61 ;  /* 0x0000002d2a3d7223 */ /* 0x000fe2000001003d */
[----:B------:R-:W-:Y:S01]  /*1c30*/  FFMA.FTZ R57, R48, R51, R57 ;  /* 0x0000003330397223 */ /* 0x000fe20000010039 */
[----:B------:R-:W-:Y:S01]  /*1c40*/  FADD.FTZ R65, R65, R44 ;  /* 0x0000002c41417221 */ /* 0x000fe20000010000 */
[----:B------:R-:W-:Y:S01]  /*1c50*/  FFMA.FTZ R60, R43, R44, R60 ;  /* 0x0000002c2b3c7223 */ /* 0x000fe2000001003c */
[----:B------:R-:W-:Y:S01]  /*1c60*/  FFMA.FTZ R59, R100, R59, R123 ;  /* 0x0000003b643b7223 */ /* 0x000fe2000001007b */
[----:B------:R-:W-:Y:S01]  /*1c70*/  FMUL.FTZ R52, R48, R55 ;  /* 0x0000003730347220 */ /* 0x000fe20000410000 */
[----:B------:R-:W-:Y:S01]  /*1c80*/  FMUL.FTZ R64, R96, R131 ;  /* 0x0000008360407220 */ /* 0x000fe20000410000 */
[----:B------:R-:W-:Y:S01]  /*1c90*/  FFMA.FTZ R44, R50, R51, R61 ;  /* 0x00000033322c7223 */ /* 0x000fe2000001003d */
[----:B------:R-:W-:Y:S01]  /*1ca0*/  FFMA.FTZ R62, R126, R103, R57 ;  /* 0x000000677e3e7223 */ /* 0x000fe20000010039 */
[----:B------:R-:W-:Y:S01]  /*1cb0*/  FADD.FTZ R50, R3, R41 ;  /* 0x0000002903327221 */ /* 0x000fe20000010000 */
[----:B------:R-:W-:Y:S01]  /*1cc0*/  FFMA.FTZ R41, R5, R3, R40 ;  /* 0x0000000305297223 */ /* 0x000fe20000010028 */
[----:B------:R-:W-:Y:S01]  /*1cd0*/  FADD.FTZ R40, R97, R39 ;  /* 0x0000002761287221 */ /* 0x000fe20000010000 */
[----:B------:R-:W-:Y:S01]  /*1ce0*/  FFMA.FTZ R59, R64, R52, R59 ;  /* 0x00000034403b7223 */ /* 0x000fe2000001003b */
[----:B------:R-:W-:Y:S01]  /*1cf0*/  FFMA.FTZ R39, R125, R97, R38 ;  /* 0x000000617d277223 */ /* 0x000fe20000010026 */
[----:B------:R-:W-:Y:S01]  /*1d00*/  PRMT R52, R9, 0x7632, R52 ;  /* 0x0000763209347816 */ /* 0x000fe20000000034 */
[----:B------:R-:W-:Y:S01]  /*1d10*/  FFMA.FTZ R57, R49, R54, R62 ;  /* 0x0000003631397223 */ /* 0x000fe2000001003e */
[----:B------:R-:W-:Y:S01]  /*1d20*/  SHF.L.U32 R63, R9, 0x10, RZ ;  /* 0x00000010093f7819 */ /* 0x000fe200000006ff */
[----:B------:R-:W-:Y:S01]  /*1d30*/  FADD.FTZ R40, R40, R121 ;  /* 0x0000007928287221 */ /* 0x000fe20000010000 */
[----:B------:R-:W-:Y:S01]  /*1d40*/  IADD3 R127, P0, R94, 0x4, RZ ;  /* 0x000000045e7f7810 */ /* 0x000fe20007f1e0ff */
[----:B------:R-:W-:Y:S01]  /*1d50*/  FADD.FTZ R50, R50, R115 ;  /* 0x0000007332327221 */ /* 0x000fe20000010000 */
[----:B------:R-:W-:Y:S01]  /*1d60*/  FFMA.FTZ R41, R124, R115, R41 ;  /* 0x000000737c297223 */ /* 0x000fe20000010029 */
[----:B------:R-:W-:Y:S01]  /*1d70*/  FFMA.FTZ R39, R122, R121, R39 ;  /* 0x000000797a277223 */ /* 0x000fe20000010027 */
[C---:B------:R-:W-:Y:S01]  /*1d80*/  SHF.L.U32 R123, R7.reuse, 0x10, RZ ;  /* 0x00000010077b7819 */ /* 0x040fe200000006ff */
[----:B------:R-:W-:Y:S01]  /*1d90*/  FFMA.FTZ R57, R128, R101, R57 ;  /* 0x0000006580397223 */ /* 0x000fe20000010039 */
[----:B------:R-:W-:Y:S01]  /*1da0*/  PRMT R56, R7, 0x7632, R56 ;  /* 0x0000763207387816 */ /* 0x000fe20000000038 */
[----:B------:R-:W-:-:S02]  /*1db0*/  IMAD.U32 R67, R52, 0x10000, RZ ;  /* 0x0001000034437824 */ /* 0x000fc400078e00ff */
[----:B------:R-:W-:Y:S01]  /*1dc0*/  FADD.FTZ R63, -R2, R63 ;  /* 0x0000003f023f7221 */ /* 0x000fe20000010100 */
[----:B------:R-:W-:Y:S01]  /*1dd0*/  FADD.FTZ R40, R40, R119 ;  /* 0x0000007728287221 */ /* 0x000fe20000010000 */
[----:B------:R-:W-:Y:S01]  /*1de0*/  IADD3.X R129, RZ, R129, RZ, P0, !PT ;  /* 0x00000081ff817210 */ /* 0x000fe200007fe4ff */
[----:B------:R-:W-:Y:S01]  /*1df0*/  FADD.FTZ R50, R50, R95 ;  /* 0x0000005f32327221 */ /* 0x000fe20000010000 */
[----:B------:R-:W-:Y:S01]  /*1e00*/  FFMA.FTZ R41, R120, R95, R41 ;  /* 0x0000005f78297223 */ /* 0x000fe20000010029 */
[----:B------:R-:W-:Y:S01]  /*1e10*/  FFMA.FTZ R39, R118, R119, R39 ;  /* 0x0000007776277223 */ /* 0x000fe20000010027 */
[----:B------:R-:W-:Y:S01]  /*1e20*/  SHF.L.U32 R56, R56, 0x10, RZ ;  /* 0x0000001038387819 */ /* 0x000fe200000006ff */
[----:B------:R-:W-:Y:S01]  /*1e30*/  FFMA.FTZ R57, R48, R55, R57 ;  /* 0x0000003730397223 */ /* 0x000fe20000010039 */
[----:B------:R-:W-:Y:S01]  /*1e40*/  ISETP.GE.U32.AND P0, PT, R127, UR10, PT ;  /* 0x0000000a7f007c0c */ /* 0x000fe2000bf06070 */
[----:B------:R-:W-:Y:S01]  /*1e50*/  FMUL.FTZ R52, R126, R123 ;  /* 0x0000007b7e347220 */ /* 0x000fe20000410000 */
[----:B------:R-:W-:Y:S01]  /*1e60*/  FMUL.FTZ R98, R96, R63 ;  /* 0x0000003f60627220 */ /* 0x000fe20000410000 */
[----:B------:R-:W-:Y:S01]  /*1e70*/  FADD.FTZ R67, -R2, R67 ;  /* 0x0000004302437221 */ /* 0x000fe20000010100 */
[----:B------:R-:W-:Y:S01]  /*1e80*/  FADD.FTZ R40, R40, R113 ;  /* 0x0000007128287221 */ /* 0x000fe20000010000 */
[----:B------:R-:W-:Y:S01]  /*1e90*/  FADD.FTZ R50, R50, R117 ;  /* 0x0000007532327221 */ /* 0x000fe20000010000 */
[----:B------:R-:W-:Y:S01]  /*1ea0*/  FFMA.FTZ R41, R116, R117, R41 ;  /* 0x0000007574297223 */ /* 0x000fe20000010029 */
[----:B------:R-:W-:Y:S01]  /*1eb0*/  FFMA.FTZ R39, R114, R113, R39 ;  /* 0x0000007172277223 */ /* 0x000fe20000010027 */
[----:B------:R-:W-:Y:S01]  /*1ec0*/  FFMA.FTZ R48, R126, R123, R57 ;  /* 0x0000007b7e307223 */ /* 0x000fe20000010039 */
[----:B------:R-:W-:Y:S01]  /*1ed0*/  ISETP.GE.AND.EX P0, PT, R129, UR6, PT, P0 ;  /* 0x0000000681007c0c */ /* 0x000fe2000bf06300 */
[----:B------:R-:W-:Y:S01]  /*1ee0*/  FFMA.FTZ R52, R98, R52, R59 ;  /* 0x0000003462347223 */ /* 0x000fe2000001003b */
[CC--:B------:R-:W-:Y:S01]  /*1ef0*/  FMUL.FTZ R42, R49.reuse, R56.reuse ;  /* 0x00000038312a7220 */ /* 0x0c0fe20000410000 */
[----:B------:R-:W-:Y:S01]  /*1f00*/  FMUL.FTZ R67, R96, R67 ;  /* 0x0000004360437220 */ /* 0x000fe20000410000 */
[----:B------:R-:W-:Y:S01]  /*1f10*/  FADD.FTZ R40, R40, R109 ;  /* 0x0000006d28287221 */ /* 0x000fe20000010000 */
[----:B------:R-:W-:Y:S01]  /*1f20*/  FADD.FTZ R50, R50, R111 ;  /* 0x0000006f32327221 */ /* 0x000fe20000010000 */
[----:B------:R-:W-:Y:S01]  /*1f30*/  FFMA.FTZ R41, R112, R111, R41 ;  /* 0x0000006f70297223 */ /* 0x000fe20000010029 */
[----:B------:R-:W-:Y:S01]  /*1f40*/  FFMA.FTZ R39, R110, R109, R39 ;  /* 0x0000006d6e277223 */ /* 0x000fe20000010027 */
[----:B------:R-:W-:Y:S01]  /*1f50*/  FFMA.FTZ R48, R49, R56, R48 ;  /* 0x0000003831307223 */ /* 0x000fe20000010030 */
[----:B------:R-:W-:Y:S01]  /*1f60*/  FFMA.FTZ R49, R67, R42, R52 ;  /* 0x0000002a43317223 */ /* 0x000fe20000010034 */
[----:B------:R-:W-:Y:S01]  /*1f70*/  FADD.FTZ R66, R66, R45 ;  /* 0x0000002d42427221 */ /* 0x000fe20000010000 */
[----:B------:R-:W-:Y:S01]  /*1f80*/  FADD.FTZ R40, R40, R107 ;  /* 0x0000006b28287221 */ /* 0x000fe20000010000 */
[----:B------:R-:W-:Y:S01]  /*1f90*/  FADD.FTZ R50, R50, R99 ;  /* 0x0000006332327221 */ /* 0x000fe20000010000 */
[----:B------:R-:W-:Y:S01]  /*1fa0*/  FFMA.FTZ R41, R108, R99, R41 ;  /* 0x000000636c297223 */ /* 0x000fe20000010029 */
[----:B------:R-:W-:Y:S01]  /*1fb0*/  FFMA.FTZ R39, R106, R107, R39 ;  /* 0x0000006b6a277223 */ /* 0x000fe20000010027 */
[----:B------:R-:W-:Y:S01]  /*1fc0*/  FADD.FTZ R66, R66, R51 ;  /* 0x0000003342427221 */ /* 0x000fe20000010000 */
[----:B------:R-:W-:Y:S01]  /*1fd0*/  FFMA.FTZ R60, R53, R54, R60 ;  /* 0x00000036353c7223 */ /* 0x000fe2000001003c */
[----:B------:R0:W-:Y:S01]  /*1fe0*/  STS.64 [R72], R48 ;  /* 0x0000003048007388 */ /* 0x0001e20000000a00 */
[----:B------:R-:W-:Y:S01]  /*1ff0*/  FADD.FTZ R40, R40, R103 ;  /* 0x0000006728287221 */ /* 0x000fe20000010000 */
[----:B------:R-:W-:Y:S01]  /*2000*/  FADD.FTZ R65, R65, R54 ;  /* 0x0000003641417221 */ /* 0x000fe20000010000 */
[----:B------:R-:W-:Y:S01]  /*2010*/  FADD.FTZ R50, R50, R105 ;  /* 0x0000006932327221 */ /* 0x000fe20000010000 */
[----:B------:R-:W-:Y:S01]  /*2020*/  FFMA.FTZ R51, R102, R103, R39 ;  /* 0x0000006766337223 */ /* 0x000fe20000010027 */
[----:B------:R-:W-:Y:S01]  /*2030*/  FADD.FTZ R45, R66, R55 ;  /* 0x00000037422d7221 */ /* 0x000fe20000010000 */
[----:B------:R-:W-:Y:S01]  /*2040*/  FFMA.FTZ R42, R67, R56, R60 ;  /* 0x00000038432a7223 */ /* 0x000fe2000001003c */
[----:B------:R-:W-:Y:S01]  /*2050*/  FADD.FTZ R39, R40, R123 ;  /* 0x0000007b28277221 */ /* 0x000fe20000010000 */
[----:B------:R-:W-:Y:S01]  /*2060*/  FFMA.FTZ R44, R64, R55, R44 ;  /* 0x00000037402c7223 */ /* 0x000fe2000001002c */
[----:B0-----:R-:W-:Y:S01]  /*2070*/  FFMA.FTZ R49, R104, R105, R41 ;  /* 0x0000006968317223 */ /* 0x001fe20000010029 */
[----:B------:R-:W-:Y:S01]  /*2080*/  FADD.FTZ R43, R65, R56 ;  /* 0x00000038412b7221 */ /* 0x000fe20000010000 */
[----:B------:R-:W-:Y:S01]  /*2090*/  BAR.SYNC.DEFER_BLOCKING 0x0 ;  /* 0x0000000000007b1d */ /* 0x000fe20000010000 */
[----:B------:R-:W-:-:S02]  /*20a0*/  ISETP.GT.U32.AND P1, PT, R69, 0x1f, PT ;  /* 0x0000001f4500780c */ /* 0x000fc40003f24070 */
[----:B------:R-:W-:Y:S01]  /*20b0*/  CS2R R66, SRZ ;  /* 0x0000000000427805 */ /* 0x000fe2000001ff00 */
[----:B------:R-:W-:Y:S01]  /*20c0*/  FADD.FTZ R41, R50, R101 ;  /* 0x0000006532297221 */ /* 0x000fe20000010000 */
[----:B------:R-:W-:Y:S01]  /*20d0*/  FFMA.FTZ R40, R100, R101, R49 ;  /* 0x0000006564287223 */ /* 0x000fe20000010031 */
[----:B------:R-:W-:Y:S01]  /*20e0*/  FFMA.FTZ R38, R98, R123, R51 ;  /* 0x0000007b62267223 */ /* 0x000fe20000010033 */
[----:B------:R-:W-:Y:S07]  /*20f0*/  @!P0 BRA `(.L_x_100) ;  /* 0x0000000000b08947 */ /* 0x000fee0003800000 */
[----:B------:R-:W0:Y:S01]  /*2100*/  S2UR UR7, SR_CgaCtaId ;  /* 0x00000000000779c3 */ /* 0x000e220000008800 */
[----:B------:R-:W-:Y:S01]  /*2110*/  UMOV UR5, 0x400 ;  /* 0x0000040000057882 */ /* 0x000fe20000000000 */
[----:B------:R-:W-:Y:S01]  /*2120*/  IMAD.SHL.U32 R48, R69, 0x2, RZ ;  /* 0x0000000245307824 */ /* 0x000fe200078e00ff */
[----:B------:R-:W-:-:S04]  /*2130*/  SHF.R.U32.HI R60, RZ, 0x2, R0 ;  /* 0x00000002ff3c7819 */ /* 0x000fc80000011600 */
[----:B------:R-:W-:Y:S01]  /*2140*/  LOP3.LUT R49, R48, 0x18, RZ, 0xc0, !PT ;  /* 0x0000001830317812 */ /* 0x000fe200078ec0ff */
[----:B------:R-:W-:-:S03]  /*2150*/  IMAD.SHL.U32 R61, R60, 0x20, RZ ;  /* 0x000000203c3d7824 */ /* 0x000fc600078e00ff */
[C---:B------:R-:W-:Y:S02]  /*2160*/  LOP3.LUT R51, R49.reuse, 0x8, RZ, 0x3c, !PT ;  /* 0x0000000831337812 */ /* 0x040fe400078e3cff */
[C---:B------:R-:W-:Y:S02]  /*2170*/  LOP3.LUT R53, R49.reuse, 0x10, RZ, 0x3c, !PT ;  /* 0x0000001031357812 */ /* 0x040fe400078e3cff */
[----:B------:R-:W-:Y:S02]  /*2180*/  LOP3.LUT R55, R49, 0x18, RZ, 0x3c, !PT ;  /* 0x0000001831377812 */ /* 0x000fe400078e3cff */
[----:B------:R-:W-:Y:S01]  /*2190*/  LOP3.LUT R60, R61, 0xffffffe0, R4, 0xe2, !PT ;  /* 0xffffffe03d3c7812 */ /* 0x000fe200078ee204 */
[----:B0-----:R-:W-:-:S06]  /*21a0*/  ULEA UR5, UR7, UR5, 0x18 ;  /* 0x0000000507057291 */ /* 0x001fcc000f8ec03f */
[----:B------:R-:W-:Y:S02]  /*21b0*/  LEA R48, R69, UR5, 0x5 ;  /* 0x0000000545307c11 */ /* 0x000fe4000f8e28ff */
[----:B------:R-:W-:Y:S02]  /*21c0*/  LEA R54, R130, UR5, 0x5 ;  /* 0x0000000582367c11 */ /* 0x000fe4000f8e28ff */
[C---:B------:R-:W-:Y:S01]  /*21d0*/  IADD3 R49, R48.reuse, R49, RZ ;  /* 0x0000003130317210 */ /* 0x040fe20007ffe0ff */
[C---:B------:R-:W-:Y:S01]  /*21e0*/  IMAD.IADD R57, R48.reuse, 0x1, R53 ;  /* 0x0000000130397824 */ /* 0x040fe200078e0235 */
[----:B------:R-:W-:Y:S01]  /*21f0*/  IADD3 R56, R48, R51, RZ ;  /* 0x0000003330387210 */ /* 0x000fe20007ffe0ff */
[----:B------:R-:W-:Y:S01]  /*2200*/  IMAD R52, R74, 0x8, R54 ;  /* 0x000000084a347824 */ /* 0x000fe200078e0236 */
[----:B------:R-:W-:Y:S01]  /*2210*/  IADD3 R59, R48, R55, RZ ;  /* 0x00000037303b7210 */ /* 0x000fe20007ffe0ff */
[----:B------:R-:W-:Y:S01]  /*2220*/  STS.64 [R49], R40 ;  /* 0x0000002831007388 */ /* 0x000fe20000000a00 */
[----:B------:R-:W-:-:S02]  /*2230*/  LEA R50, R73, R54, 0x3 ;  /* 0x0000003649327211 */ /* 0x000fc400078e18ff */
[-C--:B------:R-:W-:Y:S01]  /*2240*/  LEA R55, R75, R54.reuse, 0x3 ;  /* 0x000000364b377211 */ /* 0x080fe200078e18ff */
[----:B------:R-:W-:Y:S01]  /*2250*/  STS.64 [R56], R44 ;  /* 0x0000002c38007388 */ /* 0x000fe20000000a00 */
[----:B------:R-:W-:-:S03]  /*2260*/  LEA R48, R76, R54, 0x3 ;  /* 0x000000364c307211 */ /* 0x000fc600078e18ff */
[----:B------:R0:W-:Y:S04]  /*2270*/  STS.64 [R57], R38 ;  /* 0x0000002639007388 */ /* 0x0001e80000000a00 */
[----:B------:R1:W-:Y:S01]  /*2280*/  STS.64 [R59], R42 ;  /* 0x0000002a3b007388 */ /* 0x0003e20000000a00 */
[----:B------:R-:W-:Y:S08]  /*2290*/  BAR.SYNC.DEFER_BLOCKING 0x0 ;  /* 0x0000000000007b1d */ /* 0x000ff00000010000 */
[----:B0-----:R-:W0:Y:S01]  /*22a0*/  LDC.64 R56, c[0x0][0x260] ;  /* 0x00009800ff387b82 */ /* 0x001e220000000a00 */
[----:B-1----:R-:W-:-:S05]  /*22b0*/  IMAD R59, R60, 0x500, R69 ;  /* 0x000005003c3b7824 */ /* 0x002fca00078e0245 */
[----:B------:R-:W-:-:S04]  /*22c0*/  IADD3 R59, R58, R59, RZ ;  /* 0x0000003b3a3b7210 */ /* 0x000fc80007ffe0ff */
[----:B------:R-:W-:Y:S01]  /*22d0*/  SHF.L.U32 R59, R59, 0x1, RZ ;  /* 0x000000013b3b7819 */ /* 0x000fe200000006ff */
[----:B------:R-:W1:Y:S04]  /*22e0*/  LDS.64 R50, [R50] ;  /* 0x0000000032327984 */ /* 0x000e680000000a00 */
[----:B------:R-:W2:Y:S01]  /*22f0*/  LDS.64 R52, [R52+0xa00] ;  /* 0x000a000034347984 */ /* 0x000ea20000000a00 */
[----:B0-----:R-:W-:-:S03]  /*2300*/  IMAD.WIDE.U32 R56, R59, 0x4, R56 ;  /* 0x000000043b387825 */ /* 0x001fc600078e0038 */
[----:B------:R-:W0:Y:S04]  /*2310*/  LDS.64 R54, [R55+0x1400] ;  /* 0x0014000037367984 */ /* 0x000e280000000a00 */
[----:B------:R-:W3:Y:S01]  /*2320*/  LDS.64 R48, [R48+0x1e00] ;  /* 0x001e000030307984 */ /* 0x000ee20000000a00 */
[----:B-1----:R-:W-:Y:S01]  /*2330*/  FADD.FTZ R60, RZ, R51 ;  /* 0x00000033ff3c7221 */ /* 0x002fe20000010000 */
[----:B------:R-:W-:-:S03]  /*2340*/  FADD.FTZ R51, RZ, R50 ;  /* 0x00000032ff337221 */ /* 0x000fc60000010000 */
[----:B--2---:R-:W-:Y:S01]  /*2350*/  FADD.FTZ R60, R60, R53 ;  /* 0x000000353c3c7221 */ /* 0x004fe20000010000 */
[----:B------:R-:W-:-:S03]  /*2360*/  FADD.FTZ R51, R51, R52 ;  /* 0x0000003433337221 */ /* 0x000fc60000010000 */
[----:B0-----:R-:W-:Y:S01]  /*2370*/  FADD.FTZ R60, R60, R55 ;  /* 0x000000373c3c7221 */ /* 0x001fe20000010000 */
[----:B------:R-:W-:-:S03]  /*2380*/  FADD.FTZ R51, R51, R54 ;  /* 0x0000003633337221 */ /* 0x000fc60000010000 */
[----:B---3--:R-:W-:Y:S01]  /*2390*/  FADD.FTZ R49, R60, R49 ;  /* 0x000000313c317221 */ /* 0x008fe20000010000 */
[----:B------:R-:W-:-:S05]  /*23a0*/  FADD.FTZ R48, R51, R48 ;  /* 0x0000003033307221 */ /* 0x000fca0000010000 */
[----:B------:R0:W-:Y:S02]  /*23b0*/  STG.E.64 desc[UR8][R56.64+0x4000], R48 ;  /* 0x0040003038007986 */ /* 0x0001e4000c101b08 */
.L_x_100:
[----:B------:R-:W-:Y:S04]  /*23c0*/  BSSY B0, `(.L_x_101) ;  /* 0x0000061000007945 */ /* 0x000fe80003800000 */
[----:B------:R-:W-:Y:S05]  /*23d0*/  @P1 BRA `(.L_x_102) ;  /* 0x00000004007c1947 */ /* 0x000fea0003800000 */
[----:B0-----:R-:W-:-:S05]  /*23e0*/  IMAD.SHL.U32 R48, R94, 0x8, RZ ;  /* 0x000000085e307824 */ /* 0x001fca00078e00ff */
[----:B------:R-:W-:-:S04]  /*23f0*/  LOP3.LUT R48, R48, 0x18, RZ, 0xc0, !PT ;  /* 0x0000001830307812 */ /* 0x000fc800078ec0ff */
[----:B------:R-:W-:-:S05]  /*2400*/  LEA.HI R49, R69, R48, RZ, 0x1e ;  /* 0x0000003045317211 */ /* 0x000fca00078ff0ff */
[----:B------:R-:W-:-:S04]  /*2410*/  IMAD R49, R49, 0x28, -R58 ;  /* 0x0000002831317824 */ /* 0x000fc800078e0a3a */
[C---:B------:R-:W-:Y:S01]  /*2420*/  VIADD R53, R49.reuse, 0xc ;  /* 0x0000000c31357836 */ /* 0x040fe20000000000 */
[C---:B------:R-:W-:Y:S02]  /*2430*/  IADD3 R48, R49.reuse, 0x4, RZ ;  /* 0x0000000431307810 */ /* 0x040fe40007ffe0ff */
[C---:B------:R-:W-:Y:S02]  /*2440*/  IADD3 R52, R49.reuse, 0x8, RZ ;  /* 0x0000000831347810 */ /* 0x040fe40007ffe0ff */
[----:B------:R-:W-:Y:S02]  /*2450*/  SHF.R.S32.HI R51, RZ, 0x1f, R48 ;  /* 0x0000001fff337819 */ /* 0x000fe40000011430 */
[----:B------:R-:W-:Y:S02]  /*2460*/  IADD3 R55, R49, 0x10, RZ ;  /* 0x0000001031377810 */ /* 0x000fe40007ffe0ff */
[----:B------:R-:W-:Y:S02]  /*2470*/  LEA.HI R50, R51, R48, RZ, 0x2 ;  /* 0x0000003033327211 */ /* 0x000fe400078f10ff */
[----:B------:R-:W-:-:S02]  /*2480*/  SHF.R.S32.HI R51, RZ, 0x1f, R52 ;  /* 0x0000001fff337819 */ /* 0x000fc40000011434 */
[----:B------:R-:W-:Y:S02]  /*2490*/  SHF.R.S32.HI R48, RZ, 0x1f, R53 ;  /* 0x0000001fff307819 */ /* 0x000fe40000011435 */
[----:B------:R-:W-:Y:S01]  /*24a0*/  LEA.HI R52, R51, R52, RZ, 0x2 ;  /* 0x0000003433347211 */ /* 0x000fe200078f10ff */
[----:B------:R-:W-:Y:S01]  /*24b0*/  VIADD R51, R49, 0x18 ;  /* 0x0000001831337836 */ /* 0x000fe20000000000 */
[----:B------:R-:W-:Y:S02]  /*24c0*/  SHF.R.S32.HI R56, RZ, 0x1f, R55 ;  /* 0x0000001fff387819 */ /* 0x000fe40000011437 */
[----:B------:R-:W-:Y:S02]  /*24d0*/  LEA.HI R54, R48, R53, RZ, 0x2 ;  /* 0x0000003530367211 */ /* 0x000fe400078f10ff */
[----:B------:R-:W-:Y:S02]  /*24e0*/  SHF.R.S32.HI R48, RZ, 0x1f, R49 ;  /* 0x0000001fff307819 */ /* 0x000fe40000011431 */
[----:B------:R-:W-:-:S02]  /*24f0*/  LEA.HI R56, R56, R55, RZ, 0x2 ;  /* 0x0000003738387211 */ /* 0x000fc400078f10ff */
[C---:B------:R-:W-:Y:S02]  /*2500*/  IADD3 R55, R49.reuse, 0x20, RZ ;  /* 0x0000002031377810 */ /* 0x040fe40007ffe0ff */
[----:B------:R-:W-:Y:S02]  /*2510*/  SHF.R.S32.HI R60, RZ, 0x1f, R51 ;  /* 0x0000001fff3c7819 */ /* 0x000fe40000011433 */
[----:B------:R-:W-:Y:S02]  /*2520*/  LEA.HI R48, R48, R49, RZ, 0x2 ;  /* 0x0000003130307211 */ /* 0x000fe400078f10ff */
[----:B------:R-:W-:Y:S02]  /*2530*/  SHF.R.S32.HI R64, RZ, 0x1f, R55 ;  /* 0x0000001fff407819 */ /* 0x000fe40000011437 */
[----:B------:R-:W-:Y:S02]  /*2540*/  LEA.HI R60, R60, R51, RZ, 0x2 ;  /* 0x000000333c3c7211 */ /* 0x000fe400078f10ff */
[----:B------:R-:W-:-:S02]  /*2550*/  IADD3 R53, R49, 0x1c, RZ ;  /* 0x0000001c31357810 */ /* 0x000fc40007ffe0ff */
[----:B------:R-:W-:Y:S01]  /*2560*/  SHF.R.S32.HI R51, RZ, 0x2, R48 ;  /* 0x00000002ff337819 */ /* 0x000fe20000011430 */
[----:B------:R-:W-:Y:S01]  /*2570*/  IMAD.SHL.U32 R48, R69, 0x8, RZ ;  /* 0x0000000845307824 */ /* 0x000fe200078e00ff */
[----:B------:R-:W-:Y:S02]  /*2580*/  LEA.HI R65, R64, R55, RZ, 0x2 ;  /* 0x0000003740417211 */ /* 0x000fe400078f10ff */
[----:B------:R-:W-:Y:S01]  /*2590*/  IADD3 R57, R49, 0x14, RZ ;  /* 0x0000001431397810 */ /* 0x000fe20007ffe0ff */
[----:B------:R-:W-:Y:S01]  /*25a0*/  IMAD R51, R51, 0x28, R70 ;  /* 0x0000002833337824 */ /* 0x000fe200078e0246 */
[----:B------:R-:W-:Y:S02]  /*25b0*/  SHF.R.S32.HI R62, RZ, 0x1f, R53 ;  /* 0x0000001fff3e7819 */ /* 0x000fe40000011435 */
[----:B------:R-:W-:Y:S02]  /*25c0*/  IADD3 R55, R49, 0x24, RZ ;  /* 0x0000002431377810 */ /* 0x000fe40007ffe0ff */
[----:B------:R-:W-:-:S02]  /*25d0*/  SHF.R.S32.HI R49, RZ, 0x2, R50 ;  /* 0x00000002ff317819 */ /* 0x000fc40000011432 */
[----:B------:R-:W-:Y:S02]  /*25e0*/  LOP3.LUT R64, R48, 0x18, RZ, 0xc0, !PT ;  /* 0x0000001830407812 */ /* 0x000fe400078ec0ff */
[----:B------:R-:W-:Y:S01]  /*25f0*/  LEA.HI R62, R62, R53, RZ, 0x2 ;  /* 0x000000353e3e7211 */ /* 0x000fe200078f10ff */
[----:B------:R-:W-:Y:S01]  /*2600*/  IMAD R49, R49, 0x28, R70 ;  /* 0x0000002831317824 */ /* 0x000fe200078e0246 */
[----:B------:R-:W-:Y:S02]  /*2610*/  SHF.R.S32.HI R53, RZ, 0x2, R52 ;  /* 0x00000002ff357819 */ /* 0x000fe40000011434 */
[----:B------:R-:W-:Y:S02]  /*2620*/  SHF.R.S32.HI R50, RZ, 0x1f, R55 ;  /* 0x0000001fff327819 */ /* 0x000fe40000011437 */
[----:B------:R-:W-:Y:S01]  /*2630*/  IADD3 R48, R51, R64, RZ ;  /* 0x0000004033307210 */ /* 0x000fe20007ffe0ff */
[----:B------:R-:W-:Y:S01]  /*2640*/  IMAD R53, R53, 0x28, R70 ;  /* 0x0000002835357824 */ /* 0x000fe200078e0246 */
[----:B------:R-:W-:-:S02]  /*2650*/  SHF.R.S32.HI R58, RZ, 0x1f, R57 ;  /* 0x0000001fff3a7819 */ /* 0x000fc40000011439 */
[----:B------:R-:W-:Y:S02]  /*2660*/  SHF.R.S32.HI R51, RZ, 0x2, R54 ;  /* 0x00000002ff337819 */ /* 0x000fe40000011436 */
[----:B------:R-:W-:Y:S01]  /*2670*/  LEA.HI R66, R50, R55, RZ, 0x2 ;  /* 0x0000003732427211 */ /* 0x000fe200078f10ff */
[----:B------:R-:W-:Y:S01]  /*2680*/  IMAD.IADD R50, R64, 0x1, R49 ;  /* 0x0000000140327824 */ /* 0x000fe200078e0231 */
[----:B------:R-:W-:Y:S01]  /*2690*/  LEA.HI R58, R58, R57, RZ, 0x2 ;  /* 0x000000393a3a7211 */ /* 0x000fe200078f10ff */
[----:B------:R-:W0:Y:S01]  /*26a0*/  LDS.64 R48, [R48] ;  /* 0x0000000030307984 */ /* 0x000e220000000a00 */
[----:B------:R-:W-:Y:S01]  /*26b0*/  SHF.R.S32.HI R57, RZ, 0x2, R56 ;  /* 0x00000002ff397819 */ /* 0x000fe20000011438 */
[----:B------:R-:W-:Y:S01]  /*26c0*/  IMAD R55, R51, 0x28, R70 ;  /* 0x0000002833377824 */ /* 0x000fe200078e0246 */
[C---:B------:R-:W-:Y:S01]  /*26d0*/  IADD3 R53, R64.reuse, R53, RZ ;  /* 0x0000003540357210 */ /* 0x040fe20007ffe0ff */
[----:B------:R-:W1:Y:S01]  /*26e0*/  LDS.64 R50, [R50] ;  /* 0x0000000032327984 */ /* 0x000e620000000a00 */
[----:B------:R-:W-:Y:S01]  /*26f0*/  SHF.R.S32.HI R59, RZ, 0x2, R58 ;  /* 0x00000002ff3b7819 */ /* 0x000fe2000001143a */
[----:B------:R-:W-:Y:S01]  /*2700*/  IMAD R57, R57, 0x28, R70 ;  /* 0x0000002839397824 */ /* 0x000fe200078e0246 */
[----:B------:R-:W-:-:S02]  /*2710*/  IADD3 R55, R64, R55, RZ ;  /* 0x0000003740377210 */ /* 0x000fc40007ffe0ff */
[----:B------:R-:W2:Y:S01]  /*2720*/  LDS.64 R52, [R53] ;  /* 0x0000000035347984 */ /* 0x000ea20000000a00 */
[----:B------:R-:W-:Y:S01]  /*2730*/  SHF.R.S32.HI R61, RZ, 0x2, R60 ;  /* 0x00000002ff3d7819 */ /* 0x000fe2000001143c */
[----:B------:R-:W-:Y:S01]  /*2740*/  IMAD R59, R59, 0x28, R70 ;  /* 0x000000283b3b7824 */ /* 0x000fe200078e0246 */
[----:B------:R-:W-:Y:S01]  /*2750*/  SHF.R.S32.HI R63, RZ, 0x2, R62 ;  /* 0x00000002ff3f7819 */ /* 0x000fe2000001143e */
[C---:B------:R-:W-:Y:S01]  /*2760*/  IMAD.IADD R57, R64.reuse, 0x1, R57 ;  /* 0x0000000140397824 */ /* 0x040fe200078e0239 */
[----:B------:R-:W3:Y:S01]  /*2770*/  LDS.64 R54, [R55] ;  /* 0x0000000037367984 */ /* 0x000ee20000000a00 */
[--C-:B------:R-:W-:Y:S01]  /*2780*/  IMAD R61, R61, 0x28, R70.reuse ;  /* 0x000000283d3d7824 */ /* 0x100fe200078e0246 */
[C---:B------:R-:W-:Y:S01]  /*2790*/  IADD3 R59, R64.reuse, R59, RZ ;  /* 0x0000003b403b7210 */ /* 0x040fe20007ffe0ff */
[----:B------:R-:W-:Y:S01]  /*27a0*/  IMAD R63, R63, 0x28, R70 ;  /* 0x000000283f3f7824 */ /* 0x000fe200078e0246 */
[----:B------:R-:W-:Y:S01]  /*27b0*/  SHF.R.S32.HI R65, RZ, 0x2, R65 ;  /* 0x00000002ff417819 */ /* 0x000fe20000011441 */
[----:B------:R-:W4:Y:S01]  /*27c0*/  LDS.64 R56, [R57] ;  /* 0x0000000039387984 */ /* 0x000f220000000a00 */
[C---:B------:R-:W-:Y:S01]  /*27d0*/  IADD3 R61, R64.reuse, R61, RZ ;  /* 0x0000003d403d7210 */ /* 0x040fe20007ffe0ff */
[----:B------:R-:W-:Y:S01]  /*27e0*/  IMAD.IADD R63, R64, 0x1, R63 ;  /* 0x00000001403f7824 */ /* 0x000fe200078e023f */
[----:B------:R-:W-:Y:S01]  /*27f0*/  SHF.R.S32.HI R67, RZ, 0x2, R66 ;  /* 0x00000002ff437819 */ /* 0x000fe20000011442 */
[----:B------:R-:W5:Y:S01]  /*2800*/  LDS.64 R58, [R59] ;  /* 0x000000003b3a7984 */ /* 0x000f620000000a00 */
[----:B------:R-:W-:-:S03]  /*2810*/  IMAD R65, R65, 0x28, R70 ;  /* 0x0000002841417824 */ /* 0x000fc600078e0246 */
[----:B------:R-:W5:Y:S01]  /*2820*/  LDS.64 R60, [R61] ;  /* 0x000000003d3c7984 */ /* 0x000f620000000a00 */
[----:B------:R-:W-:Y:S01]  /*2830*/  IMAD R67, R67, 0x28, R70 ;  /* 0x0000002843437824 */ /* 0x000fe200078e0246 */
[C---:B------:R-:W-:Y:S02]  /*2840*/  IADD3 R65, R64.reuse, R65, RZ ;  /* 0x0000004140417210 */ /* 0x040fe40007ffe0ff */
[----:B------:R-:W5:Y:S02]  /*2850*/  LDS.64 R62, [R63] ;  /* 0x000000003f3e7984 */ /* 0x000f640000000a00 */
[----:B------:R-:W-:Y:S02]  /*2860*/  IADD3 R67, R64, R67, RZ ;  /* 0x0000004340437210 */ /* 0x000fe40007ffe0ff */
[----:B------:R-:W5:Y:S04]  /*2870*/  LDS.64 R64, [R65] ;  /* 0x0000000041407984 */ /* 0x000f680000000a00 */
[----:B------:R-:W5:Y:S01]  /*2880*/  LDS.64 R66, [R67] ;  /* 0x0000000043427984 */ /* 0x000f620000000a00 */
[----:B0-----:R-:W-:Y:S01]  /*2890*/  FADD.FTZ R131, RZ, R48 ;  /* 0x00000030ff837221 */ /* 0x001fe20000010000 */
[----:B------:R-:W-:-:S03]  /*28a0*/  FADD.FTZ R48, RZ, R49 ;  /* 0x00000031ff307221 */ /* 0x000fc60000010000 */
[----:B-1----:R-:W-:Y:S01]  /*28b0*/  FADD.FTZ R131, R131, R50 ;  /* 0x0000003283837221 */ /* 0x002fe20000010000 */
[----:B------:R-:W-:-:S03]  /*28c0*/  FADD.FTZ R48, R48, R51 ;  /* 0x0000003330307221 */ /* 0x000fc60000010000 */
        /* <DEDUP_REMOVED lines=16> */
.L_x_102:
[----:B------:R-:W-:Y:S05]  /*29d0*/  BSYNC B0 ;  /* 0x0000000000007941 */ /* 0x000fea0003800000 */
.L_x_101:
[----:B0-----:R-:W0:Y:S01]  /*29e0*/  SHFL.BFLY PT, R49, R66, 0x2, 0x1f ;  /* 0x0c401f0042317f89 */ /* 0x001e2200000e0000 */
[----:B------:R-:W-:Y:S01]  /*29f0*/  LOP3.LUT P1, RZ, R69, 0xffffffe3, RZ, 0xc0, !PT ;  /* 0xffffffe345ff7812 */ /* 0x000fe2000782c0ff */
[----:B------:R-:W-:Y:S01]  /*2a00*/  BSSY B0, `(.L_x_103) ;  /* 0x0000015000007945 */ /* 0x000fe20003800000 */
[----:B------:R-:W-:Y:S01]  /*2a10*/  PRMT R50, R46, 0x7632, R50 ;  /* 0x000076322e327816 */ /* 0x000fe20000000032 */
[----:B------:R-:W1:Y:S01]  /*2a20*/  SHFL.BFLY PT, R48, R67, 0x2, 0x1f ;  /* 0x0c401f0043307f89 */ /* 0x000e6200000e0000 */
[----:B------:R-:W-:Y:S01]  /*2a30*/  PRMT R51, R47, 0x7632, R51 ;  /* 0x000076322f337816 */ /* 0x000fe20000000033 */
[----:B0-----:R-:W-:Y:S01]  /*2a40*/  FADD.FTZ R49, R49, R66 ;  /* 0x0000004231317221 */ /* 0x001fe20000010000 */
[----:B-1----:R-:W-:-:S04]  /*2a50*/  FADD.FTZ R48, R48, R67 ;  /* 0x0000004330307221 */ /* 0x002fc80000010000 */
[----:B------:R-:W0:Y:S04]  /*2a60*/  SHFL.BFLY PT, R52, R49, 0x1, 0x1f ;  /* 0x0c201f0031347f89 */ /* 0x000e2800000e0000 */
[----:B------:R-:W1:Y:S01]  /*2a70*/  SHFL.BFLY PT, R53, R48, 0x1, 0x1f ;  /* 0x0c201f0030357f89 */ /* 0x000e6200000e0000 */
[----:B0-----:R-:W-:Y:S01]  /*2a80*/  FADD.FTZ R46, R49, R52 ;  /* 0x00000034312e7221 */ /* 0x001fe20000010000 */
[----:B-1----:R-:W-:Y:S01]  /*2a90*/  FADD.FTZ R47, R48, R53 ;  /* 0x00000035302f7221 */ /* 0x002fe20000010000 */
[----:B------:R-:W-:Y:S06]  /*2aa0*/  @P1 BRA `(.L_x_104) ;  /* 0x0000000000281947 */ /* 0x000fec0003800000 */
[----:B------:R-:W0:Y:S01]  /*2ab0*/  LDC R53, c[0x0][0x10] ;  /* 0x00000400ff357b82 */ /* 0x000e220000000800 */
[----:B------:R-:W-:-:S05]  /*2ac0*/  SHF.R.U32.HI R52, RZ, 0x2, R69 ;  /* 0x00000002ff347819 */ /* 0x000fca0000011645 */
[----:B------:R-:W-:Y:S02]  /*2ad0*/  IMAD.SHL.U32 R55, R52, 0x20, RZ ;  /* 0x0000002034377824 */ /* 0x000fe400078e00ff */
[----:B------:R-:W1:Y:S01]  /*2ae0*/  LDC.64 R48, c[0x0][0x260] ;  /* 0x00009800ff307b82 */ /* 0x000e620000000a00 */
[----:B0-----:R-:W-:Y:S02]  /*2af0*/  IMAD R52, R53, UR4, R0 ;  /* 0x0000000435347c24 */ /* 0x001fe4000f8e0200 */
[----:B------:R-:W-:-:S04]  /*2b00*/  LOP3.LUT R53, R55, 0xffffffe0, R4, 0xe2, !PT ;  /* 0xffffffe037357812 */ /* 0x000fc800078ee204 */
[----:B------:R-:W-:-:S04]  /*2b10*/  LEA R52, R52, R53, 0x8 ;  /* 0x0000003534347211 */ /* 0x000fc800078e40ff */
[----:B------:R-:W-:-:S05]  /*2b20*/  SHF.L.U32 R53, R52, 0x1, RZ ;  /* 0x0000000134357819 */ /* 0x000fca00000006ff */
[----:B-1----:R-:W-:-:S05]  /*2b30*/  IMAD.WIDE.U32 R48, R53, 0x4, R48 ;  /* 0x0000000435307825 */ /* 0x002fca00078e0030 */
[----:B------:R0:W-:Y:S02]  /*2b40*/  STG.E.64 desc[UR8][R48.64], R46 ;  /* 0x0000002e30007986 */ /* 0x0001e4000c101b08 */
.L_x_104:
[----:B------:R-:W-:Y:S05]  /*2b50*/  BSYNC B0 ;  /* 0x0000000000007941 */ /* 0x000fea0003800000 */
.L_x_103:
[----:B------:R-:W-:Y:S02]  /*2b60*/  ISETP.GE.U32.AND P1, PT, R127, UR10, PT ;  /* 0x0000000a7f007c0c */ /* 0x000fe4000bf26070 */
[----:B0-----:R-:W-:Y:S02]  /*2b70*/  PRMT R48, R37, 0x7632, R48 ;  /* 0x0000763225307816 */ /* 0x001fe40000000030 */
[----:B------:R-:W-:Y:S02]  /*2b80*/  ISETP.GE.AND.EX P1, PT, R129, UR6, PT, P1 ;  /* 0x0000000681007c0c */ /* 0x000fe4000bf26310 */
[----:B------:R-:W-:Y:S02]  /*2b90*/  PRMT R47, R32, 0x7632, R47 ;  /* 0x00007632202f7816 */ /* 0x000fe4000000002f */
[----:B------:R-:W-:Y:S02]  /*2ba0*/  PRMT R37, R28, 0x7632, R37 ;  /* 0x000076321c257816 */ /* 0x000fe40000000025 */
[----:B------:R-:W-:-:S02]  /*2bb0*/  PRMT R49, R36, 0x7632, R49 ;  /* 0x0000763224317816 */ /* 0x000fc40000000031 */
[----:B------:R-:W-:Y:S02]  /*2bc0*/  PRMT R46, R33, 0x7632, R46 ;  /* 0x00007632212e7816 */ /* 0x000fe4000000002e */
[----:B------:R-:W-:Y:S02]  /*2bd0*/  PRMT R32, R24, 0x7632, R32 ;  /* 0x0000763218207816 */ /* 0x000fe40000000020 */
[----:B------:R-:W-:Y:S02]  /*2be0*/  PRMT R28, R20, 0x7632, R28 ;  /* 0x00007632141c7816 */ /* 0x000fe4000000001c */
        /* <DEDUP_REMOVED lines=24> */
[----:B------:R-:W-:Y:S01]  /*2d70*/  PRMT R10, R7, 0x7632, R10 ;  /* 0x00007632070a7816 */ /* 0x000fe2000000000a */
[----:B------:R-:W-:Y:S06]  /*2d80*/  @P1 BRA `(.L_x_105) ;  /* 0x0000000000541947 */ /* 0x000fec0003800000 */
[----:B------:R-:W-:Y:S01]  /*2d90*/  BAR.SYNC.DEFER_BLOCKING 0x0 ;  /* 0x0000000000007b1d */ /* 0x000fe20000010000 */
[----:B------:R-:W-:-:S13]  /*2da0*/  ISETP.NE.AND P1, PT, R69, RZ, PT ;  /* 0x000000ff4500720c */ /* 0x000fda0003f25270 */
[----:B------:R-:W-:Y:S05]  /*2db0*/  @P1 BRA `(.L_x_106) ;  /* 0x00000000003c1947 */ /* 0x000fea0003800000 */
[----:B------:R-:W0:Y:S01]  /*2dc0*/  LDC.64 R6, c[0x0][0x268] ;  /* 0x00009a00ff067b82 */ /* 0x000e220000000a00 */
[----:B------:R-:W-:Y:S01]  /*2dd0*/  IMAD.MOV.U32 R9, RZ, RZ, 0x7fffffe1 ;  /* 0x7fffffe1ff097424 */ /* 0x000fe200078e00ff */
[----:B------:R-:W-:-:S04]  /*2de0*/  ISETP.NE.AND P1, PT, R4, RZ, PT ;  /* 0x000000ff0400720c */ /* 0x000fc80003f25270 */
[----:B------:R-:W-:Y:S01]  /*2df0*/  SEL R9, R9, 0x1, !P1 ;  /* 0x0000000109097807 */ /* 0x000fe20004800000 */
[----:B0-----:R-:W-:Y:S01]  /*2e00*/  IMAD.WIDE.U32 R6, R0, 0x4, R6 ;  /* 0x0000000400067825 */ /* 0x001fe200078e0006 */
[----:B------:R-:W-:Y:S06]  /*2e10*/  MEMBAR.ALL.GPU ;  /* 0x0000000000007992 */ /* 0x000fec000000a000 */
[----:B------:R-:W-:-:S00]  /*2e20*/  ERRBAR ;  /* 0x00000000000079ab */ /* 0x000fc00000000000 */
[----:B------:R-:W-:Y:S06]  /*2e30*/  CGAERRBAR ;  /* 0x00000000000075ab */ /* 0x000fec0000000000 */
[----:B------:R0:W5:Y:S02]  /*2e40*/  ATOM.E.ADD.STRONG.GPU PT, R9, desc[UR8][R6.64], R9 ;  /* 0x000000090609798a */ /* 0x00016400081ee1c8 */
.L_x_107:
[----:B------:R-:W2:Y:S04]  /*2e50*/  LD.E.STRONG.GPU R8, desc[UR8][R6.64] ;  /* 0x0000000806087980 */ /* 0x000ea8000c10f900 */
[----:B--2---:R-:W-:Y:S01]  /*2e60*/  CCTL.IVALL ;  /* 0x00000000ff00798f */ /* 0x004fe20002000000 */
[----:B------:R-:W-:Y:S05]  /*2e70*/  YIELD ;  /* 0x0000000000007946 */ /* 0x000fea0003800000 */
[----:B-----5:R-:W-:-:S04]  /*2e80*/  LOP3.LUT R8, R8, R9, RZ, 0x3c, !PT ;  /* 0x0000000908087212 */ /* 0x020fc800078e3cff */
[----:B------:R-:W-:-:S13]  /*2e90*/  ISETP.GT.AND P1, PT, R8, -0x1, PT ;  /* 0xffffffff0800780c */ /* 0x000fda0003f24270 */
[----:B------:R-:W-:Y:S05]  /*2ea0*/  @P1 BRA `(.L_x_107) ;  /* 0xfffffffc00e81947 */ /* 0x000fea000383ffff */
.L_x_106:
[----:B------:R-:W-:Y:S05]  /*2eb0*/  WARPSYNC.ALL ;  /* 0x0000000000007948 */ /* 0x000fea0003800000 */
[----:B------:R-:W-:Y:S06]  /*2ec0*/  BAR.SYNC.DEFER_BLOCKING 0x0 ;  /* 0x0000000000007b1d */ /* 0x000fec0000010000 */
[----:B------:R-:W-:Y:S05]  /*2ed0*/  BRA `(.L_x_108) ;  /* 0x0000000000607947 */ /* 0x000fea0003800000 */
.L_x_105:
[----:B------:R-:W-:Y:S01]  /*2ee0*/  BAR.SYNC.DEFER_BLOCKING 0x0 ;  /* 0x0000000000007b1d */ /* 0x000fe20000010000 */
[----:B------:R-:W-:-:S13]  /*2ef0*/  ISETP.NE.AND P1, PT, R69, RZ, PT ;  /* 0x000000ff4500720c */ /* 0x000fda0003f25270 */
[----:B------:R-:W-:Y:S05]  /*2f00*/  @P1 BRA `(.L_x_109) ;  /* 0x00000000004c1947 */ /* 0x000fea0003800000 */
[----:B------:R-:W0:Y:S01]  /*2f10*/  LDC.64 R6, c[0x0][0x268] ;  /* 0x00009a00ff067b82 */ /* 0x000e220000000a00 */
[----:B------:R-:W-:Y:S02]  /*2f20*/  SHF.R.U32.HI R9, RZ, 0x2, R0 ;  /* 0x00000002ff097819 */ /* 0x000fe40000011600 */
[----:B------:R-:W-:Y:S02]  /*2f30*/  LOP3.LUT R8, R0, 0x3, RZ, 0xc0, !PT ;  /* 0x0000000300087812 */ /* 0x000fe400078ec0ff */
[----:B------:R-:W-:Y:S02]  /*2f40*/  IADD3 R9, -R9, RZ, RZ ;  /* 0x000000ff09097210 */ /* 0x000fe40007ffe1ff */
[----:B------:R-:W-:Y:S02]  /*2f50*/  LOP3.LUT R53, R8, 0x4, RZ, 0xfc, !PT ;  /* 0x0000000408357812 */ /* 0x000fe400078efcff */
[----:B------:R-:W-:Y:S02]  /*2f60*/  ISETP.NE.AND P1, PT, R4, R9, PT ;  /* 0x000000090400720c */ /* 0x000fe40003f25270 */
[----:B------:R-:W-:-:S04]  /*2f70*/  MOV R9, 0x7fffffe1 ;  /* 0x7fffffe100097802 */ /* 0x000fc80000000f00 */
[----:B------:R-:W-:Y:S01]  /*2f80*/  SEL R9, R9, 0x1, !P1 ;  /* 0x0000000109097807 */ /* 0x000fe20004800000 */
[----:B0-----:R-:W-:Y:S01]  /*2f90*/  IMAD.WIDE.U32 R6, R53, 0x4, R6 ;  /* 0x0000000435067825 */ /* 0x001fe200078e0006 */
[----:B------:R-:W-:Y:S06]  /*2fa0*/  MEMBAR.ALL.GPU ;  /* 0x0000000000007992 */ /* 0x000fec000000a000 */
[----:B------:R-:W-:-:S00]  /*2fb0*/  ERRBAR ;  /* 0x00000000000079ab */ /* 0x000fc00000000000 */
[----:B------:R-:W-:Y:S06]  /*2fc0*/  CGAERRBAR ;  /* 0x00000000000075ab */ /* 0x000fec0000000000 */
[----:B------:R0:W5:Y:S02]  /*2fd0*/  ATOM.E.ADD.STRONG.GPU PT, R9, desc[UR8][R6.64], R9 ;  /* 0x000000090609798a */ /* 0x00016400081ee1c8 */
.L_x_110:
[----:B------:R-:W2:Y:S04]  /*2fe0*/  LD.E.STRONG.GPU R8, desc[UR8][R6.64] ;  /* 0x0000000806087980 */ /* 0x000ea8000c10f900 */
[----:B--2---:R-:W-:Y:S01]  /*2ff0*/  CCTL.IVALL ;  /* 0x00000000ff00798f */ /* 0x004fe20002000000 */
[----:B------:R-:W-:Y:S05]  /*3000*/  YIELD ;  /* 0x0000000000007946 */ /* 0x000fea0003800000 */
[----:B-----5:R-:W-:-:S04]  /*3010*/  LOP3.LUT R8, R8, R9, RZ, 0x3c, !PT ;  /* 0x0000000908087212 */ /* 0x020fc800078e3cff */
[----:B------:R-:W-:-:S13]  /*3020*/  ISETP.GT.AND P1, PT, R8, -0x1, PT ;  /* 0xffffffff0800780c */ /* 0x000fda0003f24270 */
[----:B------:R-:W-:Y:S05]  /*3030*/  @P1 BRA `(.L_x_110) ;  /* 0xfffffffc00e81947 */ /* 0x000fea000383ffff */
.L_x_109:
[----:B------:R-:W-:Y:S05]  /*3040*/  WARPSYNC.ALL ;  /* 0x0000000000007948 */ /* 0x000fea0003800000 */
[----:B------:R-:W-:Y:S06]  /*3050*/  BAR.SYNC.DEFER_BLOCKING 0x0 ;  /* 0x0000000000007b1d */ /* 0x000fec0000010000 */
.L_x_108:
[----:B------:R-:W-:Y:S01]  /*3060*/  ISETP.GT.U32.AND P1, PT, R69, 0xff, PT ;  /* 0x000000ff4500780c */ /* 0x000fe20003f24070 */
[----:B------:R-:W1:Y:S01]  /*3070*/  S2UR UR7, SR_CgaCtaId ;  /* 0x00000000000779c3 */ /* 0x000e620000008800 */
[----:B------:R-:W-:Y:S01]  /*3080*/  UMOV UR5, 0x400 ;  /* 0x0000040000057882 */ /* 0x000fe20000000000 */
[----:B------:R-:W-:Y:S01]  /*3090*/  IMAD.U32 R37, R37, 0x10000, RZ ;  /* 0x0001000025257824 */ /* 0x000fe200078e00ff */
[----:B------:R-:W-:Y:S02]  /*30a0*/  SHF.L.U32 R67, R24, 0x10, RZ ;  /* 0x0000001018437819 */ /* 0x000fe400000006ff */
[----:B------:R-:W-:Y:S01]  /*30b0*/  SHF.L.U32 R49, R49, 0x10, RZ ;  /* 0x0000001031317819 */ /* 0x000fe200000006ff */
[----:B------:R-:W-:Y:S01]  /*30c0*/  IMAD.U32 R33, R33, 0x10000, RZ ;  /* 0x0001000021217824 */ /* 0x000fe200078e00ff */
[----:B------:R-:W-:Y:S01]  /*30d0*/  SHF.L.U32 R135, R16, 0x10, RZ ;  /* 0x0000001010877819 */ /* 0x000fe200000006ff */
[----:B------:R-:W-:Y:S01]  /*30e0*/  IMAD.U32 R21, R21, 0x10000, RZ ;  /* 0x0001000015157824 */ /* 0x000fe200078e00ff */
[----:B------:R-:W-:Y:S01]  /*30f0*/  SHF.L.U32 R47, R47, 0x10, RZ ;  /* 0x000000102f2f7819 */ /* 0x000fe200000006ff */
[----:B------:R-:W-:Y:S01]  /*3100*/  IMAD.U32 R133, R20, 0x10000, RZ ;  /* 0x0001000014857824 */ /* 0x000fe200078e00ff */
[----:B------:R-:W-:Y:S01]  /*3110*/  SHF.L.U32 R131, R25, 0x10, RZ ;  /* 0x0000001019837819 */ /* 0x000fe200000006ff */
[----:B------:R-:W2:Y:S01]  /*3120*/  @!P1 LDC R9, c[0x0][0x10] ;  /* 0x00000400ff099b82 */ /* 0x000ea20000000800 */
[----:B------:R-:W-:-:S02]  /*3130*/  @!P1 LOP3.LUT R53, R69, 0x1f, RZ, 0xc0, !PT ;  /* 0x0000001f45359812 */ /* 0x000fc400078ec0ff */
[----:B------:R-:W-:Y:S01]  /*3140*/  SHF.L.U32 R137, R17, 0x10, RZ ;  /* 0x0000001011897819 */ /* 0x000fe200000006ff */
[----:B------:R-:W-:Y:S01]  /*3150*/  IMAD.U32 R63, R48, 0x10000, RZ ;  /* 0x00010000303f7824 */ /* 0x000fe200078e00ff */
[----:B------:R-:W-:Y:S01]  /*3160*/  SHF.L.U32 R59, R46, 0x10, RZ ;  /* 0x000000102e3b7819 */ /* 0x000fe200000006ff */
[----:B------:R-:W-:Y:S01]  /*3170*/  IMAD.U32 R35, R35, 0x10000, RZ ;  /* 0x0001000023237824 */ /* 0x000fe200078e00ff */
[----:B------:R-:W-:Y:S01]  /*3180*/  SHF.L.U32 R30, R30, 0x10, RZ ;  /* 0x000000101e1e7819 */ /* 0x000fe200000006ff */
[----:B0-----:R-:W0:Y:S01]  /*3190*/  @!P1 LDC.64 R6, c[0x0][0x260] ;  /* 0x00009800ff069b82 */ /* 0x001e220000000a00 */
[----:B------:R-:W-:Y:S01]  /*31a0*/  SHF.L.U32 R139, R12, 0x10, RZ ;  /* 0x000000100c8b7819 */ /* 0x000fe200000006ff */
[----:B------:R-:W-:Y:S01]  /*31b0*/  IMAD.U32 R27, R27, 0x10000, RZ ;  /* 0x000100001b1b7824 */ /* 0x000fe200078e00ff */
[----:B------:R-:W-:Y:S01]  /*31c0*/  SHF.L.U32 R51, R51, 0x10, RZ ;  /* 0x0000001033337819 */ /* 0x000fe200000006ff */
[----:B------:R-:W-:Y:S01]  /*31d0*/  IMAD.U32 R15, R15, 0x10000, RZ ;  /* 0x000100000f0f7824 */ /* 0x000fe200078e00ff */
[----:B------:R-:W-:Y:S01]  /*31e0*/  SHF.L.U32 R31, R31, 0x10, RZ ;  /* 0x000000101f1f7819 */ /* 0x000fe200000006ff */
[----:B------:R-:W-:Y:S01]  /*31f0*/  ULDC.64 UR12, c[0x0][0x210] ;  /* 0x00008400000c7ab9 */ /* 0x000fe20000000a00 */
[----:B--2---:R-:W-:Y:S01]  /*3200*/  @!P1 IMAD R8, R9, UR4, R0 ;  /* 0x0000000409089c24 */ /* 0x004fe2000f8e0200 */
[----:B------:R-:W-:-:S05]  /*3210*/  @!P1 LOP3.LUT R9, R69, 0x7fffffe0, RZ, 0xc0, !PT ;  /* 0x7fffffe045099812 */ /* 0x000fca00078ec0ff */
[----:B------:R-:W-:-:S05]  /*3220*/  @!P1 IMAD R8, R8, 0x100, R9 ;  /* 0x0000010008089824 */ /* 0x000fca00078e0209 */
[----:B------:R-:W-:-:S04]  /*3230*/  @!P1 IADD3 R8, R8, R53, RZ ;  /* 0x0000003508089210 */ /* 0x000fc80007ffe0ff */
[----:B------:R-:W-:-:S05]  /*3240*/  @!P1 SHF.L.U32 R9, R8, 0x1, RZ ;  /* 0x0000000108099819 */ /* 0x000fca00000006ff */
[----:B0-----:R-:W-:-:S06]  /*3250*/  @!P1 IMAD.WIDE.U32 R6, R9, 0x4, R6 ;  /* 0x0000000409069825 */ /* 0x001fcc00078e0006 */
[----:B------:R-:W2:Y:S01]  /*3260*/  @!P1 LDG.E.64 R6, desc[UR8][R6.64] ;  /* 0x0000000806069981 */ /* 0x000ea2000c1e1b00 */
[----:B------:R-:W-:Y:S01]  /*3270*/  CS2R R8, SRZ ;  /* 0x0000000000087805 */ /* 0x000fe2000001ff00 */
[----:B------:R-:W-:Y:S01]  /*3280*/  UIADD3 UR5, UR5, 0x3480, URZ ;  /* 0x0000348005057890 */ /* 0x000fe2000fffe03f */
[C---:B------:R-:W-:Y:S01]  /*3290*/  FADD.FTZ R57, -R2.reuse, R37 ;  /* 0x0000002502397221 */ /* 0x040fe20000010100 */
[----:B------:R-:W-:Y:S01]  /*32a0*/  FADD.FTZ R37, -R2, R67 ;  /* 0x0000004302257221 */ /* 0x000fe20000010100 */
[----:B------:R-:W-:Y:S01]  /*32b0*/  SHF.L.U32 R67, R50, 0x10, RZ ;  /* 0x0000001032437819 */ /* 0x000fe200000006ff */
[----:B-1----:R-:W-:Y:S01]  /*32c0*/  ULEA UR5, UR7, UR5, 0x18 ;  /* 0x0000000507057291 */ /* 0x002fe2000f8ec03f */
[C---:B------:R-:W-:Y:S01]  /*32d0*/  FADD.FTZ R65, -R2.reuse, R49 ;  /* 0x0000003102417221 */ /* 0x040fe20000010100 */
[C---:B------:R-:W-:Y:S01]  /*32e0*/  FADD.FTZ R49, -R2.reuse, R33 ;  /* 0x0000002102317221 */ /* 0x040fe20000010100 */
[C---:B------:R-:W-:Y:S01]  /*32f0*/  FADD.FTZ R17, -R2.reuse, R135 ;  /* 0x0000008702117221 */ /* 0x040fe20000010100 */
[C---:B------:R-:W-:Y:S01]  /*3300*/  FADD.FTZ R61, -R2.reuse, R47 ;  /* 0x0000002f023d7221 */ /* 0x040fe20000010100 */
[----:B------:R-:W-:Y:S01]  /*3310*/  FADD.FTZ R33, -R2, R21 ;  /* 0x0000001502217221 */ /* 0x000fe20000010100 */
[----:B------:R-:W-:-:S02]  /*3320*/  IMAD.U32 R135, R14, 0x10000, RZ ;  /* 0x000100000e877824 */ /* 0x000fc400078e00ff */
[C---:B------:R-:W-:Y:S01]  /*3330*/  FADD.FTZ R21, -R2.reuse, R133 ;  /* 0x0000008502157221 */ /* 0x040fe20000010100 */
[----:B------:R-:W-:Y:S01]  /*3340*/  FADD.FTZ R47, -R2, R137 ;  /* 0x00000089022f7221 */ /* 0x000fe20000010100 */
[----:B------:R-:W-:Y:S01]  /*3350*/  SHF.L.U32 R133, R18, 0x10, RZ ;  /* 0x0000001012857819 */ /* 0x000fe200000006ff */
[C---:B------:R-:W-:Y:S01]  /*3360*/  FADD.FTZ R63, -R2.reuse, R63 ;  /* 0x0000003f023f7221 */ /* 0x040fe20000010100 */
[----:B------:R-:W-:Y:S01]  /*3370*/  SHF.L.U32 R137, R13, 0x10, RZ ;  /* 0x000000100d897819 */ /* 0x000fe200000006ff */
[----:B------:R-:W-:Y:S01]  /*3380*/  FADD.FTZ R59, -R2, R59 ;  /* 0x0000003b023b7221 */ /* 0x000fe20000010100 */
[----:B------:R-:W-:Y:S01]  /*3390*/  SHF.L.U32 R23, R23, 0x10, RZ ;  /* 0x0000001017177819 */ /* 0x000fe200000006ff */
[C---:B------:R-:W-:Y:S01]  /*33a0*/  FMUL.FTZ R17, R96.reuse, R17 ;  /* 0x0000001160117220 */ /* 0x040fe20000410000 */
[----:B------:R-:W-:Y:S01]  /*33b0*/  SHF.L.U32 R19, R19, 0x10, RZ ;  /* 0x0000001013137819 */ /* 0x000fe200000006ff */
[----:B------:R-:W-:Y:S01]  /*33c0*/  FMUL.FTZ R33, R96, R33 ;  /* 0x0000002160217220 */ /* 0x000fe20000410000 */
[----:B------:R-:W-:Y:S01]  /*33d0*/  SHF.L.U32 R11, R11, 0x10, RZ ;  /* 0x000000100b0b7819 */ /* 0x000fe200000006ff */
[----:B------:R-:W-:Y:S01]  /*33e0*/  ULOP3.LUT UR4, UR4, 0x1, URZ, 0x3c, !UPT ;  /* 0x0000000104047892 */ /* 0x000fe2000f8e3c3f */
[----:B--2---:R-:W-:Y:S01]  /*33f0*/  @!P1 FADD.FTZ R9, RZ, R6 ;  /* 0x00000006ff099221 */ /* 0x004fe20000010000 */
[----:B------:R-:W-:Y:S01]  /*3400*/  @!P1 FADD.FTZ R8, RZ, R7 ;  /* 0x00000007ff089221 */ /* 0x000fe20000010000 */
        /* <DEDUP_REMOVED lines=10> */
[----:B------:R-:W1:Y:S01]  /*34b0*/  SHFL.BFLY PT, R7, R54, 0x4, 0x1f ;  /* 0x0c801f0036077f89 */ /* 0x000e6200000e0000 */
[----:B0-----:R-:W-:Y:S01]  /*34c0*/  FADD.FTZ R6, R55, R6 ;  /* 0x0000000637067221 */ /* 0x001fe20000010000 */
[----:B------:R-:W-:Y:S02]  /*34d0*/  IMAD.SHL.U32 R55, R94, 0x8, RZ ;  /* 0x000000085e377824 */ /* 0x000fe400078e00ff */
[----:B------:R-:W-:Y:S02]  /*34e0*/  IMAD.MOV.U32 R94, RZ, RZ, R127 ;  /* 0x000000ffff5e7224 */ /* 0x000fe400078e007f */
[----:B-1----:R-:W-:Y:S01]  /*34f0*/  FADD.FTZ R7, R54, R7 ;  /* 0x0000000736077221 */ /* 0x002fe20000010000 */
[----:B------:R-:W0:Y:S04]  /*3500*/  SHFL.BFLY PT, R9, R6, 0x2, 0x1f ;  /* 0x0c401f0006097f89 */ /* 0x000e2800000e0000 */
[----:B------:R-:W1:Y:S01]  /*3510*/  SHFL.BFLY PT, R8, R7, 0x2, 0x1f ;  /* 0x0c401f0007087f89 */ /* 0x000e6200000e0000 */
[----:B0-----:R-:W-:Y:S01]  /*3520*/  FADD.FTZ R9, R6, R9 ;  /* 0x0000000906097221 */ /* 0x001fe20000010000 */
[----:B------:R-:W-:-:S02]  /*3530*/  LOP3.LUT R6, R55, 0x18, RZ, 0xc0, !PT ;  /* 0x0000001837067812 */ /* 0x000fc400078ec0ff */
[----:B------:R-:W-:Y:S01]  /*3540*/  SHF.L.U32 R55, R36, 0x10, RZ ;  /* 0x0000001024377819 */ /* 0x000fe200000006ff */
[----:B-1----:R-:W-:Y:S01]  /*3550*/  FADD.FTZ R8, R7, R8 ;  /* 0x0000000807087221 */ /* 0x002fe20000010000 */
[----:B------:R-:W0:Y:S01]  /*3560*/  SHFL.BFLY PT, R52, R9, 0x1, 0x1f ;  /* 0x0c201f0009347f89 */ /* 0x000e2200000e0000 */
[----:B------:R-:W-:Y:S02]  /*3570*/  IADD3 R93, -R6, R93, RZ ;  /* 0x0000005d065d7210 */ /* 0x000fe40007ffe1ff */
[----:B------:R-:W-:Y:S01]  /*3580*/  FADD.FTZ R55, -R2, R55 ;  /* 0x0000003702377221 */ /* 0x000fe20000010100 */
[----:B------:R-:W1:Y:S01]  /*3590*/  SHFL.BFLY PT, R53, R8, 0x1, 0x1f ;  /* 0x0c201f0008357f89 */ /* 0x000e6200000e0000 */
[----:B0-----:R-:W-:Y:S01]  /*35a0*/  FADD.FTZ R54, R9, R52 ;  /* 0x0000003409367221 */ /* 0x001fe20000010000 */
[----:B------:R-:W-:Y:S01]  /*35b0*/  @!P1 SHF.R.U32.HI R52, RZ, 0x2, R69 ;  /* 0x00000002ff349819 */ /* 0x000fe20000011645 */
[----:B-1----:R-:W-:-:S03]  /*35c0*/  FADD.FTZ R7, R8, R53 ;  /* 0x0000003508077221 */ /* 0x002fc60000010000 */
[----:B------:R-:W-:Y:S01]  /*35d0*/  @!P1 LOP3.LUT R52, R52, 0x3ffffff8, RZ, 0xc0, !PT ;  /* 0x3ffffff834349812 */ /* 0x000fe200078ec0ff */
[----:B------:R-:W-:Y:S01]  /*35e0*/  @!P1 FMUL.FTZ R6, R54, 2.4414062863797880709e-05 ;  /* 0x37cccccd36069820 */ /* 0x000fe20000410000 */
[----:B------:R-:W-:Y:S01]  /*35f0*/  LEA R8, R93, UR5, 0x3 ;  /* 0x000000055d087c11 */ /* 0x000fe2000f8e18ff */
[----:B------:R-:W-:Y:S01]  /*3600*/  @!P1 FMUL.FTZ R7, R7, 2.4414062863797880709e-05 ;  /* 0x37cccccd07079820 */ /* 0x000fe20000410000 */
[----:B------:R-:W-:Y:S02]  /*3610*/  SHF.L.U32 R93, R29, 0x10, RZ ;  /* 0x000000101d5d7819 */ /* 0x000fe400000006ff */
[----:B------:R-:W-:Y:S02]  /*3620*/  SHF.L.U32 R53, R32, 0x10, RZ ;  /* 0x0000001020357819 */ /* 0x000fe400000006ff */
[----:B------:R0:W-:Y:S01]  /*3630*/  @!P1 STS.64 [R52+UR5], R6 ;  /* 0x0000000634009988 */ /* 0x0001e20008000a05 */
[----:B------:R-:W-:Y:S01]  /*3640*/  FADD.FTZ R25, -R2, R93 ;  /* 0x0000005d02197221 */ /* 0x000fe20000010100 */
[----:B------:R-:W-:-:S02]  /*3650*/  IMAD.U32 R93, R26, 0x10000, RZ ;  /* 0x000100001a5d7824 */ /* 0x000fc400078e00ff */
[----:B------:R-:W-:Y:S01]  /*3660*/  FADD.FTZ R53, -R2, R53 ;  /* 0x0000003502357221 */ /* 0x000fe20000010100 */
[----:B------:R-:W-:Y:S01]  /*3670*/  BAR.SYNC.DEFER_BLOCKING 0x0 ;  /* 0x0000000000007b1d */ /* 0x000fe20000010000 */
[----:B0-----:R-:W-:-:S05]  /*3680*/  SHF.L.U32 R7, R28, 0x10, RZ ;  /* 0x000000101c077819 */ /* 0x001fca00000006ff */
[C---:B------:R-:W-:Y:S01]  /*3690*/  FADD.FTZ R29, -R2.reuse, R7 ;  /* 0x00000007021d7221 */ /* 0x040fe20000010100 */
[----:B------:R-:W-:Y:S01]  /*36a0*/  FADD.FTZ R7, -R2, R131 ;  /* 0x0000008302077221 */ /* 0x000fe20000010100 */
[----:B------:R-:W-:-:S03]  /*36b0*/  SHF.L.U32 R131, R22, 0x10, RZ ;  /* 0x0000001016837819 */ /* 0x000fc600000006ff */
[----:B------:R-:W-:Y:S01]  /*36c0*/  FMUL.FTZ R7, R96, R7 ;  /* 0x0000000760077220 */ /* 0x000fe20000410000 */
[----:B------:R-:W0:Y:S02]  /*36d0*/  LDS.64 R8, [R8] ;  /* 0x0000000008087984 */ /* 0x000e240000000a00 */
[--C-:B0-----:R-:W-:Y:S01]  /*36e0*/  FFMA.FTZ R16, R3, R128, -R8.reuse ;  /* 0x0000008003107223 */ /* 0x101fe20000010808 */
[----:B------:R-:W-:Y:S02]  /*36f0*/  IMAD.U32 R3, R34, 0x10000, RZ ;  /* 0x0001000022037824 */ /* 0x000fe400078e00ff */
[C-C-:B------:R-:W-:Y:S01]  /*3700*/  FFMA.FTZ R115, R128.reuse, R115, -R8.reuse ;  /* 0x0000007380737223 */ /* 0x140fe20000010808 */
[C-C-:B------:R-:W-:Y:S01]  /*3710*/  FFMA.FTZ R95, R128.reuse, R95, -R8.reuse ;  /* 0x0000005f805f7223 */ /* 0x140fe20000010808 */
[--C-:B------:R-:W-:Y:S01]  /*3720*/  FFMA.FTZ R117, R128, R117, -R8.reuse ;  /* 0x0000007580757223 */ /* 0x100fe20000010808 */
[--C-:B------:R-:W-:Y:S01]  /*3730*/  FFMA.FTZ R14, R3, R67, -R8.reuse ;  /* 0x00000043030e7223 */ /* 0x100fe20000010808 */
[----:B------:R-:W-:Y:S01]  /*3740*/  SHF.L.U32 R3, R10, 0x10, RZ ;  /* 0x000000100a037819 */ /* 0x000fe200000006ff */
[C-C-:B------:R-:W-:Y:S01]  /*3750*/  FFMA.FTZ R111, R128.reuse, R111, -R8.reuse ;  /* 0x0000006f806f7223 */ /* 0x140fe20000010808 */
[C-C-:B------:R-:W-:Y:S01]  /*3760*/  FFMA.FTZ R99, R128.reuse, R99, -R8.reuse ;  /* 0x0000006380637223 */ /* 0x140fe20000010808 */
[C-C-:B------:R-:W-:Y:S01]  /*3770*/  FFMA.FTZ R105, R128.reuse, R105, -R8.reuse ;  /* 0x0000006980697223 */ /* 0x140fe20000010808 */
[--C-:B------:R-:W-:Y:S01]  /*3780*/  FFMA.FTZ R101, R128, R101, -R8.reuse ;  /* 0x0000006580657223 */ /* 0x100fe20000010808 */
[C-C-:B------:R-:W-:Y:S01]  /*3790*/  FFMA.FTZ R13, R67.reuse, R30, -R8.reuse ;  /* 0x0000001e430d7223 */ /* 0x140fe20000010808 */
[C-C-:B------:R-:W-:Y:S01]  /*37a0*/  FFMA.FTZ R93, R67.reuse, R93, -R8.reuse ;  /* 0x0000005d435d7223 */ /* 0x140fe20000010808 */
[C-C-:B------:R-:W-:Y:S01]  /*37b0*/  FFMA.FTZ R131, R67.reuse, R131, -R8.reuse ;  /* 0x0000008343837223 */ /* 0x140fe20000010808 */
[C-C-:B------:R-:W-:Y:S01]  /*37c0*/  FFMA.FTZ R133, R67.reuse, R133, -R8.reuse ;  /* 0x0000008543857223 */ /* 0x140fe20000010808 */
[C-C-:B------:R-:W-:Y:S01]  /*37d0*/  FFMA.FTZ R12, R67.reuse, R135, -R8.reuse ;  /* 0x00000087430c7223 */ /* 0x140fe20000010808 */
[C-C-:B------:R-:W-:Y:S01]  /*37e0*/  FFMA.FTZ R2, R67.reuse, R137, -R8.reuse ;  /* 0x0000008943027223 */ /* 0x140fe20000010808 */
[--C-:B------:R-:W-:Y:S01]  /*37f0*/  FFMA.FTZ R6, R67, R139, -R8.reuse ;  /* 0x0000008b43067223 */ /* 0x100fe20000010808 */
        /* <DEDUP_REMOVED lines=15> */
[----:B------:R-:W-:Y:S01]  /*38f0*/  FFMA.FTZ R20, R51, R3, -R8 ;  /* 0x0000000333147223 */ /* 0x000fe20000010808 */
[C---:B------:R-:W-:Y:S01]  /*3900*/  FMUL.FTZ R8, R96.reuse, R63 ;  /* 0x0000003f60087220 */ /* 0x040fe20000410000 */
[C---:B------:R-:W-:Y:S01]  /*3910*/  FMUL.FTZ R10, R96.reuse, R65 ;  /* 0x00000041600a7220 */ /* 0x040fe20000410000 */
[-C--:B------:R-:W-:Y:S01]  /*3920*/  FFMA.FTZ R5, R5, -R9.reuse, R16 ;  /* 0x8000000905057223 */ /* 0x080fe20000010010 */
[----:B------:R-:W-:Y:S01]  /*3930*/  FFMA.FTZ R125, R125, -R9, R18 ;  /* 0x800000097d7d7223 */ /* 0x000fe20000010012 */
[C---:B------:R-:W-:Y:S01]  /*3940*/  FFMA.FTZ R35, -R9.reuse, R8, R35 ;  /* 0x0000000809237223 */ /* 0x040fe20000010123 */
[C---:B------:R-:W-:Y:S01]  /*3950*/  FMUL.FTZ R8, R96.reuse, R59 ;  /* 0x0000003b60087220 */ /* 0x040fe20000410000 */
[C---:B------:R-:W-:Y:S01]  /*3960*/  FFMA.FTZ R3, -R9.reuse, R10, R14 ;  /* 0x0000000a09037223 */ /* 0x040fe2000001010e */
[C---:B------:R-:W-:Y:S01]  /*3970*/  FMUL.FTZ R10, R96.reuse, R61 ;  /* 0x0000003d600a7220 */ /* 0x040fe20000410000 */
[C---:B------:R-:W-:Y:S01]  /*3980*/  FFMA.FTZ R17, -R9.reuse, R17, R6 ;  /* 0x0000001109117223 */ /* 0x040fe20000010106 */
[C---:B------:R-:W-:Y:S01]  /*3990*/  FFMA.FTZ R31, -R9.reuse, R8, R31 ;  /* 0x00000008091f7223 */ /* 0x040fe2000001011f */
[C---:B------:R-:W-:Y:S01]  /*39a0*/  FMUL.FTZ R8, R96.reuse, R55 ;  /* 0x0000003760087220 */ /* 0x040fe20000410000 */
[C---:B------:R-:W-:Y:S01]  /*39b0*/  FFMA.FTZ R13, -R9.reuse, R10, R13 ;  /* 0x0000000a090d7223 */ /* 0x040fe2000001010d */
[C---:B------:R-:W-:Y:S01]  /*39c0*/  FMUL.FTZ R10, R96.reuse, R57 ;  /* 0x00000039600a7220 */ /* 0x040fe20000410000 */
[C---:B------:R-:W-:Y:S01]  /*39d0*/  FMUL.FTZ R5, R96.reuse, R5 ;  /* 0x0000000560057220 */ /* 0x040fe20000410000 */
        /* <DEDUP_REMOVED lines=14> */
[C---:B------:R-:W-:Y:S01]  /*3ac0*/  FFMA.FTZ R7, -R9.reuse, R7, R2 ;  /* 0x0000000709077223 */ /* 0x040fe20000010102 */
[C---:B------:R-:W-:Y:S01]  /*3ad0*/  FFMA.FTZ R15, -R9.reuse, R8, R15 ;  /* 0x00000008090f7223 */ /* 0x040fe2000001010f */
[----:B------:R-:W-:Y:S01]  /*3ae0*/  FMUL.FTZ R8, R96, R21 ;  /* 0x0000001560087220 */ /* 0x000fe20000410000 */
[-C--:B------:R-:W-:Y:S01]  /*3af0*/  FFMA.FTZ R115, R124, -R9.reuse, R115 ;  /* 0x800000097c737223 */ /* 0x080fe20000010073 */
[----:B------:R-:W-:Y:S01]  /*3b00*/  FFMA.FTZ R121, R122, -R9, R121 ;  /* 0x800000097a797223 */ /* 0x000fe20000010079 */
[----:B------:R-:W-:Y:S01]  /*3b10*/  IADD3 R2, P1, R78, UR12, RZ ;  /* 0x0000000c4e027c10 */ /* 0x000fe2000ff3e0ff */
[C---:B------:R-:W-:Y:S01]  /*3b20*/  FFMA.FTZ R11, -R9.reuse, R8, R11 ;  /* 0x00000008090b7223 */ /* 0x040fe2000001010b */
[----:B------:R-:W-:Y:S01]  /*3b30*/  FMUL.FTZ R8, R96, R35 ;  /* 0x0000002360087220 */ /* 0x000fe20000410000 */
[----:B------:R-:W-:Y:S01]  /*3b40*/  F2FP.BF16.F32.PACK_AB R5, R6, R5 ;  /* 0x000000050605723e */ /* 0x000fe200000010ff */
[-C--:B------:R-:W-:Y:S01]  /*3b50*/  FFMA.FTZ R95, R120, -R9.reuse, R95 ;  /* 0x80000009785f7223 */ /* 0x080fe2000001005f */
[-C--:B------:R-:W-:Y:S01]  /*3b60*/  FFMA.FTZ R119, R118, -R9.reuse, R119 ;  /* 0x8000000976777223 */ /* 0x080fe20000010077 */
[-C--:B------:R-:W-:Y:S01]  /*3b70*/  FFMA.FTZ R117, R116, -R9.reuse, R117 ;  /* 0x8000000974757223 */ /* 0x080fe20000010075 */
[-C--:B------:R-:W-:Y:S01]  /*3b80*/  FFMA.FTZ R113, R114, -R9.reuse, R113 ;  /* 0x8000000972717223 */ /* 0x080fe20000010071 */
[-C--:B------:R-:W-:Y:S01]  /*3b90*/  FFMA.FTZ R111, R112, -R9.reuse, R111 ;  /* 0x80000009706f7223 */ /* 0x080fe2000001006f */
[-C--:B------:R-:W-:Y:S01]  /*3ba0*/  FFMA.FTZ R109, R110, -R9.reuse, R109 ;  /* 0x800000096e6d7223 */ /* 0x080fe2000001006d */
[----:B------:R-:W-:Y:S01]  /*3bb0*/  FFMA.FTZ R99, R108, -R9, R99 ;  /* 0x800000096c637223 */ /* 0x000fe20000010063 */
[C---:B------:R-:W-:Y:S01]  /*3bc0*/  FFMA.FTZ R33, -R9.reuse, R33, R12 ;  /* 0x0000002109217223 */ /* 0x040fe2000001010c */
[-C--:B------:R-:W-:Y:S01]  /*3bd0*/  FFMA.FTZ R107, R106, -R9.reuse, R107 ;  /* 0x800000096a6b7223 */ /* 0x080fe2000001006b */
[-C--:B------:R-:W-:Y:S01]  /*3be0*/  FFMA.FTZ R105, R104, -R9.reuse, R105 ;  /* 0x8000000968697223 */ /* 0x080fe20000010069 */
[-C--:B------:R-:W-:Y:S01]  /*3bf0*/  FFMA.FTZ R103, R102, -R9.reuse, R103 ;  /* 0x8000000966677223 */ /* 0x080fe20000010067 */
[-C--:B------:R-:W-:Y:S01]  /*3c00*/  FFMA.FTZ R101, R100, -R9.reuse, R101 ;  /* 0x8000000964657223 */ /* 0x080fe20000010065 */
[----:B------:R-:W-:Y:S01]  /*3c10*/  FFMA.FTZ R123, R98, -R9, R123 ;  /* 0x80000009627b7223 */ /* 0x000fe2000001007b */
[----:B------:R-:W-:Y:S01]  /*3c20*/  FFMA.FTZ R9, -R9, R10, R20 ;  /* 0x0000000a09097223 */ /* 0x000fe20000010114 */
[----:B------:R-:W-:Y:S01]  /*3c30*/  F2FP.BF16.F32.PACK_AB R125, R8, R125 ;  /* 0x0000007d087d723e */ /* 0x000fe200000010ff */
[----:B------:R-:W-:Y:S01]  /*3c40*/  FMUL.FTZ R28, R96, R7 ;  /* 0x00000007601c7220 */ /* 0x000fe20000410000 */
[----:B------:R-:W-:Y:S01]  /*3c50*/  IADD3.X R3, R92, UR13, RZ, P1, !PT ;  /* 0x0000000d5c037c10 */ /* 0x000fe20008ffe4ff */
[C---:B------:R-:W-:Y:S01]  /*3c60*/  FMUL.FTZ R115, R96.reuse, R115 ;  /* 0x0000007360737220 */ /* 0x040fe20000410000 */
[C---:B------:R-:W-:Y:S01]  /*3c70*/  FMUL.FTZ R8, R96.reuse, R13 ;  /* 0x0000000d60087220 */ /* 0x040fe20000410000 */
[C---:B------:R-:W-:Y:S01]  /*3c80*/  FMUL.FTZ R121, R96.reuse, R121 ;  /* 0x0000007960797220 */ /* 0x040fe20000410000 */
[C---:B------:R-:W-:Y:S01]  /*3c90*/  FMUL.FTZ R10, R96.reuse, R31 ;  /* 0x0000001f600a7220 */ /* 0x040fe20000410000 */
[----:B------:R-:W-:Y:S01]  /*3ca0*/  PRMT R7, R5, 0x7632, R7 ;  /* 0x0000763205077816 */ /* 0x000fe20000000007 */
        /* <DEDUP_REMOVED lines=23> */
[----:B------:R-:W-:Y:S01]  /*3e20*/  IADD3 R6, P1, R91, UR12, RZ ;  /* 0x0000000c5b067c10 */ /* 0x000fe2000ff3e0ff */
[----:B------:R0:W-:Y:S01]  /*3e30*/  STG.E.U16 desc[UR8][R2.64+0x2], R7 ;  /* 0x0000020702007986 */ /* 0x0001e2000c101508 */
[----:B------:R-:W-:-:S02]  /*3e40*/  PRMT R9, R125, 0x7632, R9 ;  /* 0x000076327d097816 */ /* 0x000fc40000000009 */
[----:B------:R-:W-:Y:S01]  /*3e50*/  F2FP.BF16.F32.PACK_AB R115, R8, R115 ;  /* 0x000000730873723e */ /* 0x000fe200000010ff */
[----:B------:R1:W-:Y:S01]  /*3e60*/  STG.E.U16 desc[UR8][R2.64], R5 ;  /* 0x0000000502007986 */ /* 0x0003e2000c101508 */
[----:B------:R-:W-:Y:S02]  /*3e70*/  F2FP.BF16.F32.PACK_AB R121, R10, R121 ;  /* 0x000000790a79723e */ /* 0x000fe400000010ff */
[----:B------:R-:W-:Y:S01]  /*3e80*/  PRMT R10, R115, 0x7632, R10 ;  /* 0x00007632730a7816 */ /* 0x000fe2000000000a */
[----:B------:R-:W-:Y:S01]  /*3e90*/  STG.E.U16 desc[UR8][R2.64+0x4], R125 ;  /* 0x0000047d02007986 */ /* 0x000fe2000c101508 */
[----:B------:R-:W-:Y:S02]  /*3ea0*/  F2FP.BF16.F32.PACK_AB R95, R12, R95 ;  /* 0x0000005f0c5f723e */ /* 0x000fe400000010ff */
[----:B------:R-:W-:Y:S01]  /*3eb0*/  F2FP.BF16.F32.PACK_AB R119, R14, R119 ;  /* 0x000000770e77723e */ /* 0x000fe200000010ff */
[----:B------:R2:W-:Y:S01]  /*3ec0*/  STG.E.U16 desc[UR8][R2.64+0x6], R9 ;  /* 0x0000060902007986 */ /* 0x0005e2000c101508 */
[----:B0-----:R-:W-:-:S02]  /*3ed0*/  IADD3.X R7, R90, UR13, RZ, P1, !PT ;  /* 0x0000000d5a077c10 */ /* 0x001fc40008ffe4ff */
[----:B------:R-:W-:Y:S02]  /*3ee0*/  IADD3 R8, P1, R89, UR12, RZ ;  /* 0x0000000c59087c10 */ /* 0x000fe4000ff3e0ff */
[----:B-1----:R-:W-:Y:S01]  /*3ef0*/  PRMT R5, R95, 0x7632, R5 ;  /* 0x000076325f057816 */ /* 0x002fe20000000005 */
[----:B------:R-:W-:Y:S01]  /*3f00*/  STG.E.U16 desc[UR8][R6.64], R115 ;  /* 0x0000007306007986 */ /* 0x000fe2000c101508 */
[----:B------:R-:W-:Y:S02]  /*3f10*/  F2FP.BF16.F32.PACK_AB R117, R16, R117 ;  /* 0x000000751075723e */ /* 0x000fe400000010ff */
[----:B------:R-:W-:Y:S01]  /*3f20*/  F2FP.BF16.F32.PACK_AB R113, R18, R113 ;  /* 0x000000711271723e */ /* 0x000fe200000010ff */
[----:B------:R0:W-:Y:S01]  /*3f30*/  STG.E.U16 desc[UR8][R6.64+0x2], R10 ;  /* 0x0000020a06007986 */ /* 0x0001e2000c101508 */
[----:B------:R-:W-:Y:S02]  /*3f40*/  F2FP.BF16.F32.PACK_AB R109, R22, R109 ;  /* 0x0000006d166d723e */ /* 0x000fe400000010ff */
[----:B--2---:R-:W-:Y:S01]  /*3f50*/  PRMT R3, R121, 0x7632, R3 ;  /* 0x0000763279037816 */ /* 0x004fe20000000003 */
[----:B------:R-:W-:Y:S01]  /*3f60*/  STG.E.U16 desc[UR8][R6.64+0x4], R121 ;  /* 0x0000047906007986 */ /* 0x000fe2000c101508 */
[----:B------:R-:W-:-:S02]  /*3f70*/  IADD3.X R9, R88, UR13, RZ, P1, !PT ;  /* 0x0000000d58097c10 */ /* 0x000fc40008ffe4ff */
[----:B------:R-:W-:Y:S01]  /*3f80*/  IADD3 R2, P1, R87, UR12, RZ ;  /* 0x0000000c57027c10 */ /* 0x000fe2000ff3e0ff */
[----:B------:R1:W-:Y:S01]  /*3f90*/  STG.E.U16 desc[UR8][R6.64+0x6], R3 ;  /* 0x0000060306007986 */ /* 0x0003e2000c101508 */
[----:B------:R-:W-:Y:S02]  /*3fa0*/  F2FP.BF16.F32.PACK_AB R111, R20, R111 ;  /* 0x0000006f146f723e */ /* 0x000fe400000010ff */
[----:B------:R-:W-:Y:S01]  /*3fb0*/  F2FP.BF16.F32.PACK_AB R99, R24, R99 ;  /* 0x000000631863723e */ /* 0x000fe200000010ff */
[----:B------:R2:W-:Y:S01]  /*3fc0*/  STG.E.U16 desc[UR8][R8.64+0x2], R5 ;  /* 0x0000020508007986 */ /* 0x0005e2000c101508 */
[----:B0-----:R-:W-:Y:S02]  /*3fd0*/  PRMT R10, R117, 0x7632, R10 ;  /* 0x00007632750a7816 */ /* 0x001fe4000000000a */
[----:B------:R-:W-:Y:S01]  /*3fe0*/  F2FP.BF16.F32.PACK_AB R107, R26, R107 ;  /* 0x0000006b1a6b723e */ /* 0x000fe200000010ff */
[----:B------:R-:W-:Y:S01]  /*3ff0*/  STG.E.U16 desc[UR8][R8.64], R95 ;  /* 0x0000005f08007986 */ /* 0x000fe2000c101508 */
[----:B------:R-:W-:-:S02]  /*4000*/  F2FP.BF16.F32.PACK_AB R105, R28, R105 ;  /* 0x000000691c69723e */ /* 0x000fc400000010ff */
[----:B------:R-:W-:Y:S01]  /*4010*/  F2FP.BF16.F32.PACK_AB R103, R30, R103 ;  /* 0x000000671e67723e */ /* 0x000fe200000010ff */
[----:B------:R-:W-:Y:S01]  /*4020*/  STG.E.U16 desc[UR8][R8.64+0x4], R119 ;  /* 0x0000047708007986 */ /* 0x000fe2000c101508 */
[----:B-1----:R-:W-:Y:S02]  /*4030*/  PRMT R7, R119, 0x7632, R7 ;  /* 0x0000763277077816 */ /* 0x002fe40000000007 */
[----:B------:R-:W-:Y:S02]  /*4040*/  IADD3.X R3, R86, UR13, RZ, P1, !PT ;  /* 0x0000000d56037c10 */ /* 0x000fe40008ffe4ff */
[----:B------:R-:W-:Y:S01]  /*4050*/  IADD3 R6, P1, R85, UR12, RZ ;  /* 0x0000000c55067c10 */ /* 0x000fe2000ff3e0ff */
[----:B------:R0:W-:Y:S01]  /*4060*/  STG.E.U16 desc[UR8][R8.64+0x6], R7 ;  /* 0x0000060708007986 */ /* 0x0001e2000c101508 */
[----:B--2---:R-:W-:Y:S02]  /*4070*/  PRMT R5, R113, 0x7632, R5 ;  /* 0x0000763271057816 */ /* 0x004fe40000000005 */
[----:B------:R-:W-:Y:S01]  /*4080*/  F2FP.BF16.F32.PACK_AB R101, R32, R101 ;  /* 0x000000652065723e */ /* 0x000fe200000010ff */
[----:B------:R-:W-:Y:S01]  /*4090*/  STG.E.U16 desc[UR8][R2.64], R117 ;  /* 0x0000007502007986 */ /* 0x000fe2000c101508 */
[----:B------:R-:W-:-:S03]  /*40a0*/  F2FP.BF16.F32.PACK_AB R123, R96, R123 ;  /* 0x0000007b607b723e */ /* 0x000fc600000010ff */
[----:B------:R-:W-:Y:S01]  /*40b0*/  STG.E.U16 desc[UR8][R2.64+0x2], R10 ;  /* 0x0000020a02007986 */ /* 0x000fe2000c101508 */
[----:B0-----:R-:W-:-:S03]  /*40c0*/  IADD3.X R7, R83, UR13, RZ, P1, !PT ;  /* 0x0000000d53077c10 */ /* 0x001fc60008ffe4ff */
[----:B------:R-:W-:Y:S01]  /*40d0*/  STG.E.U16 desc[UR8][R2.64+0x4], R113 ;  /* 0x0000047102007986 */ /* 0x000fe2000c101508 */
[----:B------:R-:W-:Y:S02]  /*40e0*/  IADD3 R84, P1, R84, UR12, RZ ;  /* 0x0000000c54547c10 */ /* 0x000fe4000ff3e0ff */
[----:B------:R-:W-:Y:S01]  /*40f0*/  PRMT R8, R111, 0x7632, R8 ;  /* 0x000076326f087816 */ /* 0x000fe20000000008 */
[----:B------:R0:W-:Y:S01]  /*4100*/  STG.E.U16 desc[UR8][R2.64+0x6], R5 ;  /* 0x0000060502007986 */ /* 0x0001e2000c101508 */
[----:B------:R-:W-:Y:S02]  /*4110*/  IADD3.X R85, R79, UR13, RZ, P1, !PT ;  /* 0x0000000d4f557c10 */ /* 0x000fe40008ffe4ff */
[----:B------:R-:W-:Y:S01]  /*4120*/  IADD3 R82, P1, R82, UR12, RZ ;  /* 0x0000000c52527c10 */ /* 0x000fe2000ff3e0ff */
[----:B------:R-:W-:Y:S03]  /*4130*/  STG.E.U16 desc[UR8][R6.64], R111 ;  /* 0x0000006f06007986 */ /* 0x000fe6000c101508 */
[----:B------:R-:W-:Y:S01]  /*4140*/  IADD3.X R83, R77, UR13, RZ, P1, !PT ;  /* 0x0000000d4d537c10 */ /* 0x000fe20008ffe4ff */
[----:B------:R-:W-:Y:S01]  /*4150*/  STG.E.U16 desc[UR8][R6.64+0x2], R8 ;  /* 0x0000020806007986 */ /* 0x000fe2000c101508 */
[----:B0-----:R-:W-:-:S03]  /*4160*/  PRMT R3, R109, 0x7632, R3 ;  /* 0x000076326d037816 */ /* 0x001fc60000000003 */
[----:B------:R-:W-:Y:S01]  /*4170*/  STG.E.U16 desc[UR8][R6.64+0x4], R109 ;  /* 0x0000046d06007986 */ /* 0x000fe2000c101508 */
[----:B------:R-:W-:Y:S02]  /*4180*/  PRMT R2, R99, 0x7632, R2 ;  /* 0x0000763263027816 */ /* 0x000fe40000000002 */
[----:B------:R-:W-:Y:S01]  /*4190*/  PRMT R5, R107, 0x7632, R5 ;  /* 0x000076326b057816 */ /* 0x000fe20000000005 */
[----:B------:R0:W-:Y:S04]  /*41a0*/  STG.E.U16 desc[UR8][R6.64+0x6], R3 ;  /* 0x0000060306007986 */ /* 0x0001e8000c101508 */
[----:B------:R1:W-:Y:S04]  /*41b0*/  STG.E.U16 desc[UR8][R84.64+0x2], R2 ;  /* 0x0000020254007986 */ /* 0x0003e8000c101508 */
[----:B------:R-:W-:Y:S01]  /*41c0*/  STG.E.U16 desc[UR8][R84.64], R99 ;  /* 0x0000006354007986 */ /* 0x000fe2000c101508 */
[----:B0-----:R-:W-:-:S03]  /*41d0*/  PRMT R3, R105, 0x7632, R3 ;  /* 0x0000763269037816 */ /* 0x001fc60000000003 */
[----:B------:R-:W-:Y:S01]  /*41e0*/  STG.E.U16 desc[UR8][R84.64+0x4], R107 ;  /* 0x0000046b54007986 */ /* 0x000fe2000c101508 */
[----:B------:R-:W-:Y:S02]  /*41f0*/  PRMT R6, R103, 0x7632, R6 ;  /* 0x0000763267067816 */ /* 0x000fe40000000006 */
[----:B-1----:R-:W-:Y:S01]  /*4200*/  IADD3 R2, P1, R81, UR12, RZ ;  /* 0x0000000c51027c10 */ /* 0x002fe2000ff3e0ff */
[----:B------:R0:W-:Y:S01]  /*4210*/  STG.E.U16 desc[UR8][R84.64+0x6], R5 ;  /* 0x0000060554007986 */ /* 0x0001e2000c101508 */
[----:B------:R-:W-:-:S03]  /*4220*/  PRMT R7, R123, 0x7632, R7 ;  /* 0x000076327b077816 */ /* 0x000fc60000000007 */
[----:B------:R1:W-:Y:S04]  /*4230*/  STG.E.U16 desc[UR8][R82.64+0x2], R3 ;  /* 0x0000020352007986 */ /* 0x0003e8000c101508 */
[----:B------:R2:W-:Y:S01]  /*4240*/  STG.E.U16 desc[UR8][R82.64], R105 ;  /* 0x0000006952007986 */ /* 0x0005e2000c101508 */
[----:B0-----:R-:W-:-:S03]  /*4250*/  PRMT R5, R101, 0x7632, R5 ;  /* 0x0000763265057816 */ /* 0x001fc60000000005 */
[----:B------:R2:W-:Y:S01]  /*4260*/  STG.E.U16 desc[UR8][R82.64+0x4], R103 ;  /* 0x0000046752007986 */ /* 0x0005e2000c101508 */
[----:B-1----:R-:W-:-:S03]  /*4270*/  IADD3.X R3, R80, UR13, RZ, P1, !PT ;  /* 0x0000000d50037c10 */ /* 0x002fc60008ffe4ff */
[----:B------:R2:W-:Y:S04]  /*4280*/  STG.E.U16 desc[UR8][R82.64+0x6], R6 ;  /* 0x0000060652007986 */ /* 0x0005e8000c101508 */
[----:B------:R2:W-:Y:S04]  /*4290*/  STG.E.U16 desc[UR8][R2.64], R101 ;  /* 0x0000006502007986 */ /* 0x0005e8000c101508 */
[----:B------:R2:W-:Y:S04]  /*42a0*/  STG.E.U16 desc[UR8][R2.64+0x2], R5 ;  /* 0x0000020502007986 */ /* 0x0005e8000c101508 */
[----:B------:R2:W-:Y:S04]  /*42b0*/  STG.E.U16 desc[UR8][R2.64+0x4], R123 ;  /* 0x0000047b02007986 */ /* 0x0005e8000c101508 */
[----:B------:R2:W-:Y:S01]  /*42c0*/  STG.E.U16 desc[UR8][R2.64+0x6], R7 ;  /* 0x0000060702007986 */ /* 0x0005e2000c101508 */
[----:B------:R-:W-:Y:S05]  /*42d0*/  @!P0 BRA `(.L_x_111) ;  /* 0xffffffc0008c8947 */ /* 0x000fea000383ffff */
.L_x_99:
[C---:B0-2---:R-:W-:Y:S02]  /*42e0*/  SHF.L.U32 R2, R0.reuse, 0x3, RZ ;  /* 0x0000000300027819 */ /* 0x045fe400000006ff */
[----:B------:R-:W-:Y:S02]  /*42f0*/  LOP3.LUT R0, R0, 0x3, RZ, 0xc0, !PT ;  /* 0x0000000300007812 */ /* 0x000fe400078ec0ff */
[----:B------:R-:W-:-:S03]  /*4300*/  LOP3.LUT R3, R2, 0x7ffffe0, RZ, 0xc0, !PT ;  /* 0x07ffffe002037812 */ /* 0x000fc600078ec0ff */
[----:B------:R-:W-:Y:S01]  /*4310*/  IMAD R2, R0, 0x140, RZ ;  /* 0x0000014000027824 */ /* 0x000fe200078e02ff */
[----:B------:R-:W-:-:S03]  /*4320*/  IADD3 R3, R3, R4, RZ ;  /* 0x0000000403037210 */ /* 0x000fc60007ffe0ff */
[----:B------:R-:W-:Y:S01]  /*4330*/  VIADD R0, R2, 0x140 ;  /* 0x0000014002007836 */ /* 0x000fe20000000000 */
[----:B------:R-:W-:-:S04]  /*4340*/  LEA R23, R3, R2, 0x5 ;  /* 0x0000000203177211 */ /* 0x000fc800078e28ff */
[----:B------:R-:W-:-:S13]  /*4350*/  ISETP.GE.AND P0, PT, R23, R0, PT ;  /* 0x000000001700720c */ /* 0x000fda0003f06270 */
[----:B------:R-:W-:Y:S05]  /*4360*/  @P0 EXIT ;  /* 0x000000000000094d */ /* 0x000fea0003800000 */
[----:B------:R-:W0:Y:S01]  /*4370*/  LDC.64 R20, c[0x0][0x258] ;  /* 0x00009600ff147b82 */ /* 0x000e220000000a00 */
[----:B------:R-:W1:Y:S01]  /*4380*/  S2R R7, SR_TID.X ;  /* 0x0000000000077919 */ /* 0x000e620000002100 */
[----:B------:R-:W-:-:S06]  /*4390*/  UMOV UR4, 0x400 ;  /* 0x0000040000047882 */ /* 0x000fcc0000000000 */
[----:B------:R-:W2:Y:S01]  /*43a0*/  S2UR UR5, SR_CgaCtaId ;  /* 0x00000000000579c3 */ /* 0x000ea20000008800 */
[----:B0-----:R-:W-:Y:S02]  /*43b0*/  LOP3.LUT R4, RZ, R20, RZ, 0x33, !PT ;  /* 0x00000014ff047212 */ /* 0x001fe400078e33ff */
[----:B------:R-:W-:Y:S02]  /*43c0*/  LOP3.LUT R3, RZ, R21, RZ, 0x33, !PT ;  /* 0x00000015ff037212 */ /* 0x000fe400078e33ff */
[----:B------:R-:W-:-:S04]  /*43d0*/  ISETP.GT.U32.AND P0, PT, R4, -0x2, PT ;  /* 0xfffffffe0400780c */ /* 0x000fc80003f04070 */
[C---:B------:R-:W-:Y:S01]  /*43e0*/  ISETP.GT.AND.EX P0, PT, R3.reuse, -0x1, PT, P0 ;  /* 0xffffffff0300780c */ /* 0x040fe20003f04300 */
[----:B--2---:R-:W-:Y:S01]  /*43f0*/  ULEA UR6, UR5, UR4, 0x18 ;  /* 0x0000000405067291 */ /* 0x004fe2000f8ec03f */
[----:B-1----:R-:W-:Y:S02]  /*4400*/  SHF.R.U32.HI R6, RZ, 0x5, R7 ;  /* 0x00000005ff067819 */ /* 0x002fe40000011607 */
[----:B------:R-:W-:Y:S01]  /*4410*/  SEL R4, R4, 0xfffffffe, P0 ;  /* 0xfffffffe04047807 */ /* 0x000fe20000000000 */
[----:B------:R-:W-:Y:S01]  /*4420*/  ULDC.64 UR4, c[0x0][0x260] ;  /* 0x0000980000047ab9 */ /* 0x000fe20000000a00 */
[----:B------:R-:W-:Y:S01]  /*4430*/  SEL R3, R3, 0xffffffff, P0 ;  /* 0xffffffff03037807 */ /* 0x000fe20000000000 */
[----:B------:R-:W-:Y:S01]  /*4440*/  UIADD3 UR4, UP0, UR4, 0x36000, URZ ;  /* 0x0003600004047890 */ /* 0x000fe2000ff1e03f */
[C---:B------:R-:W-:Y:S02]  /*4450*/  SHF.L.U32 R5, R4.reuse, 0x5, RZ ;  /* 0x0000000504057819 */ /* 0x040fe400000006ff */
[----:B------:R-:W-:Y:S01]  /*4460*/  SHF.L.U64.HI R4, R4, 0x5, R3 ;  /* 0x0000000504047819 */ /* 0x000fe20000010203 */
[----:B------:R-:W-:Y:S01]  /*4470*/  IMAD.MOV.U32 R3, RZ, RZ, -0x1 ;  /* 0xffffffffff037424 */ /* 0x000fe200078e00ff */
[----:B------:R-:W-:Y:S01]  /*4480*/  IADD3 R5, P0, P1, -R5, -0x21, -R6 ;  /* 0xffffffdf05057810 */ /* 0x000fe2000791e906 */
[----:B------:R-:W-:Y:S01]  /*4490*/  UIADD3.X UR5, URZ, UR5, URZ, UP0, !UPT ;  /* 0x000000053f057290 */ /* 0x000fe200087fe43f */
[----:B------:R-:W-:-:S02]  /*44a0*/  SHF.L.U32 R10, R6, 0x1, RZ ;  /* 0x00000001060a7819 */ /* 0x000fc400000006ff */
[----:B------:R-:W-:Y:S02]  /*44b0*/  IADD3.X R4, ~R4, -0x1, R3, P0, P1 ;  /* 0xffffffff04047810 */ /* 0x000fe400007e2503 */
[--C-:B------:R-:W-:Y:S02]  /*44c0*/  SHF.R.U32.HI R3, RZ, 0x4, R7.reuse ;  /* 0x00000004ff037819 */ /* 0x100fe40000011607 */
[----:B------:R-:W-:Y:S01]  /*44d0*/  LEA R11, R6, UR6, 0x7 ;  /* 0x00000006060b7c11 */ /* 0x000fe2000f8e38ff */
[----:B------:R-:W-:Y:S01]  /*44e0*/  IMAD.WIDE.U32 R8, R4, -0x33333333, RZ ;  /* 0xcccccccd04087825 */ /* 0x000fe200078e00ff */
[----:B------:R-:W-:Y:S02]  /*44f0*/  IADD3 R2, R3, 0x14, RZ ;  /* 0x0000001403027810 */ /* 0x000fe40007ffe0ff */
[----:B------:R-:W-:Y:S02]  /*4500*/  LOP3.LUT R10, R10, 0x1f, R7, 0x78, !PT ;  /* 0x0000001f0a0a7812 */ /* 0x000fe400078e7807 */
[----:B------:R-:W-:Y:S01]  /*4510*/  LOP3.LUT R14, RZ, R3, RZ, 0x33, !PT ;  /* 0x00000003ff0e7212 */ /* 0x000fe200078e33ff */
[----:B------:R-:W-:Y:S01]  /*4520*/  IMAD.WIDE.U32 R12, P0, R5, -0x33333334, R8 ;  /* 0xcccccccc050c7825 */ /* 0x000fe20007800008 */
[----:B------:R-:W-:-:S02]  /*4530*/  VIMNMX.U32 R9, R2, 0x20, !PT ;  /* 0x0000002002097848 */ /* 0x000fc40007fe0000 */
[----:B------:R-:W-:Y:S01]  /*4540*/  IADD3 R39, P2, R6, 0x1e, RZ ;  /* 0x0000001e06277810 */ /* 0x000fe20007f5e0ff */
[----:B------:R-:W-:Y:S01]  /*4550*/  IMAD R8, R10, 0x4, R11 ;  /* 0x000000040a087824 */ /* 0x000fe200078e020b */
[----:B------:R-:W-:Y:S01]  /*4560*/  IADD3 R9, R9, R14, RZ ;  /* 0x0000000e09097210 */ /* 0x000fe20007ffe0ff */
[----:B------:R-:W-:Y:S01]  /*4570*/  IMAD.WIDE.U32 R10, R5, -0x33333333, RZ ;  /* 0xcccccccd050a7825 */ /* 0x000fe200078e00ff */
[C---:B------:R-:W-:Y:S02]  /*4580*/  SHF.L.U32 R14, R7.reuse, 0x1, RZ ;  /* 0x00000001070e7819 */ /* 0x040fe400000006ff */
[----:B------:R-:W-:Y:S01]  /*4590*/  IADD3.X R17, RZ, RZ, RZ, P0, !PT ;  /* 0x000000ffff117210 */ /* 0x000fe200007fe4ff */
[----:B------:R-:W-:Y:S01]  /*45a0*/  IMAD.SHL.U32 R10, R7, 0x80, RZ ;  /* 0x00000080070a7824 */ /* 0x000fe200078e00ff */
[----:B------:R-:W-:Y:S02]  /*45b0*/  IADD3 RZ, P1, R11, R12, RZ ;  /* 0x0000000c0bff7210 */ /* 0x000fe40007f3e0ff */
[----:B------:R-:W-:-:S02]  /*45c0*/  LOP3.LUT R11, R14, 0x1e, RZ, 0xc0, !PT ;  /* 0x0000001e0e0b7812 */ /* 0x000fc400078ec0ff */
[----:B------:R-:W-:Y:S01]  /*45d0*/  LOP3.LUT R12, R10, 0x780, RZ, 0xc0, !PT ;  /* 0x000007800a0c7812 */ /* 0x000fe200078ec0ff */
[C---:B------:R-:W-:Y:S01]  /*45e0*/  VIADD R10, R3.reuse, 0x28 ;  /* 0x00000028030a7836 */ /* 0x040fe20000000000 */
[----:B------:R-:W-:Y:S02]  /*45f0*/  MOV R16, R13 ;  /* 0x0000000d00107202 */ /* 0x000fe40000000f00 */
[----:B------:R-:W-:Y:S02]  /*4600*/  IADD3 R19, R12, UR6, RZ ;  /* 0x000000060c137c10 */ /* 0x000fe4000fffe0ff */
[-C--:B------:R-:W-:Y:S01]  /*4610*/  LOP3.LUT R14, R2, R11.reuse, RZ, 0x3c, !PT ;  /* 0x0000000b020e7212 */ /* 0x080fe200078e3cff */
[----:B------:R-:W-:Y:S01]  /*4620*/  IMAD.WIDE.U32.X R16, R4, -0x33333334, R16, P1 ;  /* 0xcccccccc04107825 */ /* 0x000fe200008e0410 */
[----:B------:R-:W-:Y:S02]  /*4630*/  ISETP.LT.U32.AND P0, PT, R20, 0x1, PT ;  /* 0x000000011400780c */ /* 0x000fe40003f01070 */
[----:B------:R-:W-:Y:S01]  /*4640*/  LOP3.LUT R12, R3, R11, RZ, 0x3c, !PT ;  /* 0x0000000b030c7212 */ /* 0x000fe200078e3cff */
[----:B------:R-:W-:Y:S01]  /*4650*/  IMAD R13, R14, 0x4, R19 ;  /* 0x000000040e0d7824 */ /* 0x000fe200078e0213 */
[----:B------:R-:W-:Y:S01]  /*4660*/  ISETP.LT.AND.EX P0, PT, R21, RZ, PT, P0 ;  /* 0x000000ff1500720c */ /* 0x000fe20003f01300 */
[----:B------:R-:W-:Y:S01]  /*4670*/  IMAD.WIDE.U32 R14, R9, -0x33333333, RZ ;  /* 0xcccccccd090e7825 */ /* 0x000fe200078e00ff */
[----:B------:R-:W-:-:S02]  /*4680*/  SHF.R.U64 R24, R16, 0x3, R17 ;  /* 0x0000000310187819 */ /* 0x000fc40000001211 */
[----:B------:R-:W-:Y:S02]  /*4690*/  SEL R16, R21, RZ, P0 ;  /* 0x000000ff15107207 */ /* 0x000fe40000000000 */
[----:B------:R-:W-:Y:S01]  /*46a0*/  LEA.HI R25, R15, 0x1, RZ, 0x1c ;  /* 0x000000010f197811 */ /* 0x000fe200078fe0ff */
[----:B------:R-:W-:Y:S01]  /*46b0*/  VIADD R24, R24, 0x1 ;  /* 0x0000000118187836 */ /* 0x000fe20000000000 */
[----:B------:R-:W-:Y:S02]  /*46c0*/  SEL R15, R20, 0x1, P0 ;  /* 0x00000001140f7807 */ /* 0x000fe40000000000 */
[----:B------:R-:W-:Y:S02]  /*46d0*/  LOP3.LUT R18, R10, R11, RZ, 0x3c, !PT ;  /* 0x0000000b0a127212 */ /* 0x000fe400078e3cff */
[C---:B------:R-:W-:Y:S02]  /*46e0*/  IADD3 R21, P0, R6.reuse, 0xa, RZ ;  /* 0x0000000a06157810 */ /* 0x040fe40007f1e0ff */
[----:B------:R-:W-:-:S02]  /*46f0*/  IADD3 R20, P1, R6, 0x14, RZ ;  /* 0x0000001406147810 */ /* 0x000fc40007f3e0ff */
[-C--:B------:R-:W-:Y:S02]  /*4700*/  LEA R12, R12, R19.reuse, 0x2 ;  /* 0x000000130c0c7211 */ /* 0x080fe400078e10ff */
[----:B------:R-:W-:Y:S01]  /*4710*/  LEA R14, R18, R19, 0x2 ;  /* 0x00000013120e7211 */ /* 0x000fe200078e10ff */
[----:B------:R-:W-:Y:S01]  /*4720*/  IMAD.X R18, RZ, RZ, RZ, P0 ;  /* 0x000000ffff127224 */ /* 0x000fe200000e06ff */
[----:B------:R-:W-:Y:S02]  /*4730*/  SHF.L.U64.HI R16, R15, 0x5, R16 ;  /* 0x000000050f107819 */ /* 0x000fe40000010210 */
[C---:B------:R-:W-:Y:S02]  /*4740*/  LOP3.LUT R22, R7.reuse, 0x1f, RZ, 0xc0, !PT ;  /* 0x0000001f07167812 */ /* 0x040fe400078ec0ff */
[----:B------:R-:W-:Y:S02]  /*4750*/  LOP3.LUT R40, R7, 0xf, RZ, 0xc0, !PT ;  /* 0x0000000f07287812 */ /* 0x000fe400078ec0ff */
[----:B------:R-:W-:-:S02]  /*4760*/  IADD3 R19, R3, 0x3c, RZ ;  /* 0x0000003c03137810 */ /* 0x000fc40007ffe0ff */
[----:B------:R-:W-:Y:S02]  /*4770*/  IADD3.X R17, RZ, RZ, RZ, P1, !PT ;  /* 0x000000ffff117210 */ /* 0x000fe40000ffe4ff */
[----:B------:R-:W-:Y:S02]  /*4780*/  IADD3.X R38, RZ, RZ, RZ, P2, !PT ;  /* 0x000000ffff267210 */ /* 0x000fe400017fe4ff */
[----:B------:R-:W-:Y:S02]  /*4790*/  SHF.L.U32 R15, R15, 0x5, RZ ;  /* 0x000000050f0f7819 */ /* 0x000fe400000006ff */
[----:B------:R-:W-:Y:S02]  /*47a0*/  LOP3.LUT R25, R25, 0x3, RZ, 0xc0, !PT ;  /* 0x0000000319197812 */ /* 0x000fe400078ec0ff */
[----:B------:R-:W-:-:S07]  /*47b0*/  LOP3.LUT R24, R24, 0x3, RZ, 0xc0, !PT ;  /* 0x0000000318187812 */ /* 0x000fce00078ec0ff */
.L_x_128:
[----:B------:R-:W-:Y:S01]  /*47c0*/  ISETP.GT.U32.AND P0, PT, R15, R6, PT ;  /* 0x000000060f00720c */ /* 0x000fe20003f04070 */
[----:B------:R-:W-:Y:S01]  /*47d0*/  BSSY B0, `(.L_x_112) ;  /* 0x00000a5000007945 */ /* 0x000fe20003800000 */
[----:B01234-:R-:W-:Y:S02]  /*47e0*/  CS2R R30, SRZ ;  /* 0x00000000001e7805 */ /* 0x01ffe4000001ff00 */
[----:B------:R-:W-:-:S13]  /*47f0*/  ISETP.GT.AND.EX P0, PT, R16, RZ, PT, P0 ;  /* 0x000000ff1000720c */ /* 0x000fda0003f04300 */
[----:B------:R-:W-:Y:S05]  /*4800*/  @!P0 BRA `(.L_x_113) ;  /* 0x0000000800848947 */ /* 0x000fea0003800000 */
[----:B------:R-:W-:Y:S01]  /*4810*/  ISETP.NE.U32.AND P1, PT, R24, RZ, PT ;  /* 0x000000ff1800720c */ /* 0x000fe20003f25070 */
[----:B------:R-:W-:Y:S01]  /*4820*/  BSSY B1, `(.L_x_114) ;  /* 0x0000022000017945 */ /* 0x000fe20003800000 */
[----:B------:R-:W-:Y:S02]  /*4830*/  ISETP.GE.U32.AND P0, PT, R5, 0x1e, PT ;  /* 0x0000001e0500780c */ /* 0x000fe40003f06070 */
[----:B------:R-:W-:Y:S02]  /*4840*/  CS2R R30, SRZ ;  /* 0x00000000001e7805 */ /* 0x000fe4000001ff00 */
[----:B------:R-:W-:Y:S01]  /*4850*/  ISETP.NE.AND.EX P1, PT, RZ, RZ, PT, P1 ;  /* 0x000000ffff00720c */ /* 0x000fe20003f25310 */
[----:B------:R-:W-:Y:S01]  /*4860*/  IMAD.MOV.U32 R67, RZ, RZ, RZ ;  /* 0x000000ffff437224 */ /* 0x000fe200078e00ff */
[----:B------:R-:W-:Y:S02]  /*4870*/  IADD3 R26, P2, R22, R23, RZ ;  /* 0x00000017161a7210 */ /* 0x000fe40007f5e0ff */
[----:B------:R-:W-:-:S02]  /*4880*/  ISETP.GE.U32.AND.EX P0, PT, R4, RZ, PT, P0 ;  /* 0x000000ff0400720c */ /* 0x000fc40003f06100 */
[----:B------:R-:W-:Y:S02]  /*4890*/  MOV R68, R6 ;  /* 0x0000000600447202 */ /* 0x000fe40000000f00 */
[----:B------:R-:W-:-:S05]  /*48a0*/  LEA.HI.X.SX32 R27, R23, RZ, 0x1, P2 ;  /* 0x000000ff171b7211 */ /* 0x000fca00010f0eff */
[----:B------:R-:W-:Y:S05]  /*48b0*/  @!P1 BRA `(.L_x_115) ;  /* 0x0000000000609947 */ /* 0x000fea0003800000 */
[----:B------:R-:W-:Y:S01]  /*48c0*/  IMAD.WIDE.U32 R30, R6, 0x500, R26 ;  /* 0x00000500061e7825 */ /* 0x000fe200078e001a */
[----:B------:R-:W-:Y:S02]  /*48d0*/  ULDC.64 UR10, c[0x0][0x260] ;  /* 0x00009800000a7ab9 */ /* 0x000fe40000000a00 */
[----:B------:R-:W-:-:S04]  /*48e0*/  LEA R28, P1, R30, UR10, 0x3 ;  /* 0x0000000a1e1c7c11 */ /* 0x000fc8000f8218ff */
[----:B------:R-:W-:-:S05]  /*48f0*/  LEA.HI.X R29, R30, UR11, R31, 0x3, P1 ;  /* 0x0000000b1e1d7c11 */ /* 0x000fca00088f1c1f */
[----:B------:R-:W2:Y:S01]  /*4900*/  LDG.E.64 R32, desc[UR8][R28.64+0x4000] ;  /* 0x004000081c207981 */ /* 0x000ea2000c1e1b00 */
[----:B------:R-:W-:Y:S02]  /*4910*/  ISETP.NE.U32.AND P1, PT, R24, 0x1, PT ;  /* 0x000000011800780c */ /* 0x000fe40003f25070 */
[----:B------:R-:W-:Y:S02]  /*4920*/  MOV R68, R21 ;  /* 0x0000001500447202 */ /* 0x000fe40000000f00 */
[----:B------:R-:W-:Y:S02]  /*4930*/  ISETP.NE.AND.EX P1, PT, RZ, RZ, PT, P1 ;  /* 0x000000ffff00720c */ /* 0x000fe40003f25310 */
[----:B------:R-:W-:Y:S01]  /*4940*/  MOV R67, R18 ;  /* 0x0000001200437202 */ /* 0x000fe20000000f00 */
[----:B--2---:R-:W-:Y:S01]  /*4950*/  FADD.FTZ R31, RZ, R32 ;  /* 0x00000020ff1f7221 */ /* 0x004fe20000010000 */
[----:B------:R-:W-:-:S09]  /*4960*/  FADD.FTZ R30, RZ, R33 ;  /* 0x00000021ff1e7221 */ /* 0x000fd20000010000 */
[----:B------:R-:W-:Y:S05]  /*4970*/  @!P1 BRA `(.L_x_115) ;  /* 0x0000000000309947 */ /* 0x000fea0003800000 */
[----:B------:R-:W-:Y:S01]  /*4980*/  ISETP.NE.U32.AND P1, PT, R24, 0x2, PT ;  /* 0x000000021800780c */ /* 0x000fe20003f25070 */
[----:B------:R-:W2:Y:S03]  /*4990*/  LDG.E.64 R32, desc[UR8][R28.64+0x1d000] ;  /* 0x01d000081c207981 */ /* 0x000ea6000c1e1b00 */
[----:B------:R-:W-:-:S13]  /*49a0*/  ISETP.NE.AND.EX P1, PT, RZ, RZ, PT, P1 ;  /* 0x000000ffff00720c */ /* 0x000fda0003f25310 */
[----:B------:R-:W3:Y:S01]  /*49b0*/  @P1 LDG.E.64 R34, desc[UR8][R28.64+0x36000] ;  /* 0x036000081c221981 */ /* 0x000ee2000c1e1b00 */
[----:B------:R-:W-:Y:S01]  /*49c0*/  IMAD.MOV.U32 R68, RZ, RZ, R20 ;  /* 0x000000ffff447224 */ /* 0x000fe200078e0014 */
[----:B------:R-:W-:Y:S01]  /*49d0*/  MOV R67, R17 ;  /* 0x0000001100437202 */ /* 0x000fe20000000f00 */
[----:B------:R-:W-:Y:S01]  /*49e0*/  @P1 IMAD.MOV.U32 R67, RZ, RZ, R38 ;  /* 0x000000ffff431224 */ /* 0x000fe200078e0026 */
[----:B------:R-:W-:Y:S01]  /*49f0*/  @P1 MOV R68, R39 ;  /* 0x0000002700441202 */ /* 0x000fe20000000f00 */
[----:B--2---:R-:W-:Y:S01]  /*4a00*/  FADD.FTZ R31, R31, R32 ;  /* 0x000000201f1f7221 */ /* 0x004fe20000010000 */
[----:B------:R-:W-:-:S03]  /*4a10*/  FADD.FTZ R30, R30, R33 ;  /* 0x000000211e1e7221 */ /* 0x000fc60000010000 */
[----:B---3--:R-:W-:Y:S01]  /*4a20*/  @P1 FADD.FTZ R31, R31, R34 ;  /* 0x000000221f1f1221 */ /* 0x008fe20000010000 */
[----:B------:R-:W-:-:S07]  /*4a30*/  @P1 FADD.FTZ R30, R30, R35 ;  /* 0x000000231e1e1221 */ /* 0x000fce0000010000 */
.L_x_115:
[----:B------:R-:W-:Y:S05]  /*4a40*/  BSYNC B1 ;  /* 0x0000000000017941 */ /* 0x000fea0003800000 */
.L_x_114:
[----:B------:R-:W-:Y:S05]  /*4a50*/  @!P0 BRA `(.L_x_113) ;  /* 0x0000000400f08947 */ /* 0x000fea0003800000 */
[C---:B------:R-:W-:Y:S01]  /*4a60*/  SHF.L.U64.HI R29, R26.reuse, 0x1, R27 ;  /* 0x000000011a1d7819 */ /* 0x040fe2000001021b */
[----:B------:R-:W-:Y:S01]  /*4a70*/  IMAD R27, R67, 0xa00, RZ ;  /* 0x00000a00431b7824 */ /* 0x000fe200078e02ff */
[----:B------:R-:W-:Y:S01]  /*4a80*/  SHF.L.U32 R28, R26, 0x1, RZ ;  /* 0x000000011a1c7819 */ /* 0x000fe200000006ff */
[----:B------:R-:W-:Y:S01]  /*4a90*/  BSSY B1, `(.L_x_116) ;  /* 0x0000045000017945 */ /* 0x000fe20003800000 */
[----:B------:R-:W-:-:S03]  /*4aa0*/  IADD3 R26, P0, -R68, R15, RZ ;  /* 0x0000000f441a7210 */ /* 0x000fc60007f1e1ff */
[----:B------:R-:W-:Y:S01]  /*4ab0*/  IMAD.WIDE.U32 R28, R68, 0xa00, R28 ;  /* 0x00000a00441c7825 */ /* 0x000fe200078e001c */
[----:B------:R-:W-:Y:S02]  /*4ac0*/  ISETP.GT.U32.AND P1, PT, R26, 0x78, PT ;  /* 0x000000781a00780c */ /* 0x000fe40003f24070 */
[----:B------:R-:W-:Y:S01]  /*4ad0*/  IADD3.X R32, ~R67, R16, RZ, P0, !PT ;  /* 0x0000001043207210 */ /* 0x000fe200007fe5ff */
[----:B------:R-:W-:Y:S01]  /*4ae0*/  IMAD.IADD R27, R29, 0x1, R27 ;  /* 0x000000011d1b7824 */ /* 0x000fe200078e021b */
[----:B------:R-:W-:Y:S02]  /*4af0*/  LEA R26, P0, R28, UR4, 0x2 ;  /* 0x000000041c1a7c11 */ /* 0x000fe4000f8010ff */
[----:B------:R-:W-:Y:S02]  /*4b00*/  ISETP.GT.AND.EX P1, PT, R32, RZ, PT, P1 ;  /* 0x000000ff2000720c */ /* 0x000fe40003f24310 */
[----:B------:R-:W-:Y:S02]  /*4b10*/  LEA.HI.X R27, R28, UR5, R27, 0x2, P0 ;  /* 0x000000051c1b7c11 */ /* 0x000fe400080f141b */
[----:B------:R-:W-:-:S09]  /*4b20*/  PLOP3.LUT P0, PT, PT, PT, PT, 0x80, 0x0 ;  /* 0x000000000000781c */ /* 0x000fd20003f0f070 */
[----:B------:R-:W-:Y:S05]  /*4b30*/  @!P1 BRA `(.L_x_117) ;  /* 0x0000000000e89947 */ /* 0x000fea0003800000 */
[----:B------:R-:W-:Y:S02]  /*4b40*/  IADD3 R41, P1, R15, -0x78, RZ ;  /* 0xffffff880f297810 */ /* 0x000fe40007f3e0ff */
[----:B------:R-:W-:Y:S02]  /*4b50*/  PLOP3.LUT P0, PT, PT, PT, PT, 0x8, 0x0 ;  /* 0x000000000000781c */ /* 0x000fe40003f0e170 */
[----:B------:R-:W-:-:S11]  /*4b60*/  IADD3.X R66, R16, -0x1, RZ, P1, !PT ;  /* 0xffffffff10427810 */ /* 0x000fd60000ffe4ff */
.L_x_118:
        /* <DEDUP_REMOVED lines=55> */
.L_x_117:
[----:B------:R-:W-:Y:S05]  /*4ee0*/  BSYNC B1 ;  /* 0x0000000000017941 */ /* 0x000fea0003800000 */
.L_x_116:
        /* <DEDUP_REMOVED lines=35> */
.L_x_120:
[----:B------:R-:W-:Y:S05]  /*5120*/  BSYNC B1 ;  /* 0x0000000000017941 */ /* 0x000fea0003800000 */
.L_x_119:
        /* <DEDUP_REMOVED lines=15> */
.L_x_113:
[----:B------:R-:W-:Y:S05]  /*5220*/  BSYNC B0 ;  /* 0x0000000000007941 */ /* 0x000fea0003800000 */
.L_x_112:
[----:B------:R-:W-:Y:S01]  /*5230*/  ISETP.GT.U32.AND P0, PT, R7, 0x1ff, PT ;  /* 0x000001ff0700780c */ /* 0x000fe20003f04070 */
[----:B------:R0:W-:Y:S04]  /*5240*/  STS [R8], R31 ;  /* 0x0000001f08007388 */ /* 0x0001e80000000800 */
[----:B------:R0:W-:Y:S01]  /*5250*/  STS [R8+0x500], R30 ;  /* 0x0005001e08007388 */ /* 0x0001e20000000800 */
[----:B------:R-:W-:Y:S07]  /*5260*/  BAR.SYNC.DEFER_BLOCKING 0x0 ;  /* 0x0000000000007b1d */ /* 0x000fee0000010000 */
[----:B------:R-:W-:Y:S05]  /*5270*/  @P0 BRA `(.L_x_121) ;  /* 0x0000001000400947 */ /* 0x000fea0003800000 */
[----:B------:R-:W-:Y:S01]  /*5280*/  ISETP.NE.AND P0, PT, R25, RZ, PT ;  /* 0x000000ff1900720c */ /* 0x000fe20003f05270 */
[----:B------:R-:W-:Y:S01]  /*5290*/  BSSY B0, `(.L_x_122) ;  /* 0x0000077000007945 */ /* 0x000fe20003800000 */
[----:B0-----:R-:W-:-:S11]  /*52a0*/  IMAD.MOV.U32 R30, RZ, RZ, R3 ;  /* 0x000000ffff1e7224 */ /* 0x001fd600078e0003 */
[----:B------:R-:W-:Y:S05]  /*52b0*/  @!P0 BRA `(.L_x_123) ;  /* 0x0000000400d08947 */ /* 0x000fea0003800000 */
[----:B------:R-:W-:Y:S02]  /*52c0*/  ISETP.GT.U32.AND P0, PT, R40, 0x9, PT ;  /* 0x000000092800780c */ /* 0x000fe40003f04070 */
[----:B------:R-:W-:Y:S01]  /*52d0*/  CS2R R26, SRZ ;  /* 0x00000000001a7805 */ /* 0x000fe2000001ff00 */
[----:B------:R-:W-:-:S10]  /*52e0*/  UMOV UR7, 0xffff ;  /* 0x0000ffff00077882 */ /* 0x000fd40000000000 */
[----:B------:R0:W1:Y:S04]  /*52f0*/  @!P0 LDS R26, [R12] ;  /* 0x000000000c1a8984 */ /* 0x0000680000000800 */
[----:B------:R0:W2:Y:S01]  /*5300*/  @!P0 LDS R27, [R12+0x500] ;  /* 0x000500000c1b8984 */ /* 0x0000a20000000800 */
[----:B------:R-:W-:Y:S05]  /*5310*/  BRA.DIV UR7, `(.L_x_124) ;  /* 0x0000001207307947 */ /* 0x000fea000b800000 */
[----:B------:R-:W-:Y:S01]  /*5320*/  MOV R33, 0xffff ;  /* 0x0000ffff00217802 */ /* 0x000fe20000000f00 */
[----:B------:R-:W-:Y:S01]  /*5330*/  IMAD.MOV.U32 R34, RZ, RZ, 0xffff ;  /* 0x0000ffffff227424 */ /* 0x000fe200078e00ff */
[----:B------:R-:W-:Y:S02]  /*5340*/  MOV R32, 0xffff ;  /* 0x0000ffff00207802 */ /* 0x000fe40000000f00 */
[----:B------:R-:W-:Y:S01]  /*5350*/  MOV R35, 0xffff ;  /* 0x0000ffff00237802 */ /* 0x000fe20000000f00 */
[----:B-1----:R-:W1:Y:S01]  /*5360*/  SHFL.BFLY PT, R29, R26, 0x8, 0x101f ;  /* 0x0d101f001a1d7f89 */ /* 0x002e6200000e0000 */
[----:B------:R-:W-:Y:S02]  /*5370*/  MOV R37, 0xffff ;  /* 0x0000ffff00257802 */ /* 0x000fe40000000f00 */
[----:B------:R-:W-:Y:S01]  /*5380*/  MOV R36, 0xffff ;  /* 0x0000ffff00247802 */ /* 0x000fe20000000f00 */
[----:B--2---:R-:W2:Y:S01]  /*5390*/  SHFL.BFLY PT, R28, R27, 0x8, 0x101f ;  /* 0x0d101f001b1c7f89 */ /* 0x004ea200000e0000 */
[----:B-1----:R-:W-:Y:S01]  /*53a0*/  FADD.FTZ R29, R29, R26 ;  /* 0x0000001a1d1d7221 */ /* 0x002fe20000010000 */
[----:B------:R-:W-:-:S02]  /*53b0*/  IMAD.MOV.U32 R26, RZ, RZ, 0xffff ;  /* 0x0000ffffff1a7424 */ /* 0x000fc400078e00ff */
[----:B--2---:R-:W-:Y:S02]  /*53c0*/  FADD.FTZ R28, R28, R27 ;  /* 0x0000001b1c1c7221 */ /* 0x004fe40000010000 */
[----:B------:R-:W1:Y:S01]  /*53d0*/  SHFL.BFLY PT, R30, R29, 0x4, 0x101f ;  /* 0x0c901f001d1e7f89 */ /* 0x000e6200000e0000 */
[----:B------:R-:W-:-:S03]  /*53e0*/  MOV R27, 0xffff ;  /* 0x0000ffff001b7802 */ /* 0x000fc60000000f00 */
[----:B------:R-:W2:Y:S01]  /*53f0*/  SHFL.BFLY PT, R31, R28, 0x4, 0x101f ;  /* 0x0c901f001c1f7f89 */ /* 0x000ea200000e0000 */
[----:B-1----:R-:W-:Y:S01]  /*5400*/  FADD.FTZ R30, R29, R30 ;  /* 0x0000001e1d1e7221 */ /* 0x002fe20000010000 */
[----:B--2---:R-:W-:-:S04]  /*5410*/  FADD.FTZ R31, R28, R31 ;  /* 0x0000001f1c1f7221 */ /* 0x004fc80000010000 */
[----:B------:R-:W1:Y:S04]  /*5420*/  SHFL.BFLY PT, R33, R30, 0x2, 0x101f ;  /* 0x0c501f001e217f89 */ /* 0x000e6800000e0000 */
[----:B------:R-:W2:Y:S01]  /*5430*/  SHFL.BFLY PT, R26, R31, 0x2, 0x101f ;  /* 0x0c501f001f1a7f89 */ /* 0x000ea200000e0000 */
[----:B-1----:R-:W-:Y:S01]  /*5440*/  FADD.FTZ R33, R30, R33 ;  /* 0x000000211e217221 */ /* 0x002fe20000010000 */
[----:B--2---:R-:W-:-:S04]  /*5450*/  FADD.FTZ R32, R31, R26 ;  /* 0x0000001a1f207221 */ /* 0x004fc80000010000 */
[----:B------:R-:W1:Y:S04]  /*5460*/  SHFL.BFLY PT, R34, R33, 0x1, 0x101f ;  /* 0x0c301f0021227f89 */ /* 0x000e6800000e0000 */
[----:B------:R2:W3:Y:S02]  /*5470*/  SHFL.BFLY PT, R35, R32, 0x1, 0x101f ;  /* 0x0c301f0020237f89 */ /* 0x0004e400000e0000 */
[----:B-12---:R-:W-:-:S07]  /*5480*/  FADD.FTZ R34, R33, R34 ;  /* 0x0000002221227221 */ /* 0x006fce0000010000 */
.L_x_137:
[----:B------:R-:W1:Y:S01]  /*5490*/  LDC.64 R26, c[0x0][0x218] ;  /* 0x00008600ff1a7b82 */ /* 0x000e620000000a00 */
[----:B------:R-:W-:Y:S01]  /*54a0*/  ISETP.NE.AND P1, PT, R40, RZ, PT ;  /* 0x000000ff2800720c */ /* 0x000fe20003f25270 */
[----:B------:R-:W-:Y:S02]  /*54b0*/  IMAD.IADD R31, R3, 0x1, R23 ;  /* 0x00000001031f7824 */ /* 0x000fe400078e0217 */
[----:B---3--:R-:W-:Y:S01]  /*54c0*/  FADD.FTZ R32, R32, R35 ;  /* 0x0000002320207221 */ /* 0x008fe20000010000 */
[----:B------:R-:W-:-:S03]  /*54d0*/  ISETP.NE.AND P2, PT, R25, 0x1, PT ;  /* 0x000000011900780c */ /* 0x000fc60003f45270 */
[----:B------:R-:W2:Y:S06]  /*54e0*/  LDC.64 R28, c[0x0][0x220] ;  /* 0x00008800ff1c7b82 */ /* 0x000eac0000000a00 */
[----:B------:R-:W-:Y:S02]  /*54f0*/  @!P1 F2FP.BF16.F32.PACK_AB R30, RZ, R34 ;  /* 0x00000022ff1e923e */ /* 0x000fe400000010ff */
[----:B------:R-:W-:Y:S01]  /*5500*/  @!P1 F2FP.BF16.F32.PACK_AB R32, RZ, R32 ;  /* 0x00000020ff20923e */ /* 0x000fe200000010ff */
[----:B-1----:R-:W-:-:S04]  /*5510*/  IMAD.WIDE R26, R31, 0x2, R26 ;  /* 0x000000021f1a7825 */ /* 0x002fc800078e021a */
[----:B--2---:R-:W-:Y:S01]  /*5520*/  IMAD.WIDE R28, R31, 0x2, R28 ;  /* 0x000000021f1c7825 */ /* 0x004fe200078e021c */
[----:B------:R-:W-:Y:S02]  /*5530*/  PRMT R31, R30, 0x7610, R31 ;  /* 0x000076101e1f7816 */ /* 0x000fe4000000001f */
[----:B------:R-:W-:-:S03]  /*5540*/  MOV R30, R2 ;  /* 0x00000002001e7202 */ /* 0x000fc60000000f00 */
[----:B------:R1:W-:Y:S04]  /*5550*/  @!P1 STG.E.U16 desc[UR8][R26.64], R31 ;  /* 0x0000001f1a009986 */ /* 0x0003e8000c101508 */
[----:B------:R1:W-:Y:S01]  /*5560*/  @!P1 STG.E.U16 desc[UR8][R28.64], R32 ;  /* 0x000000201c009986 */ /* 0x0003e2000c101508 */
[----:B------:R-:W-:Y:S05]  /*5570*/  @!P2 BRA `(.L_x_123) ;  /* 0x000000040020a947 */ /* 0x000fea0003800000 */
[----:B-1----:R-:W-:Y:S01]  /*5580*/  CS2R R30, SRZ ;  /* 0x00000000001e7805 */ /* 0x002fe2000001ff00 */
[----:B------:R-:W-:-:S05]  /*5590*/  UMOV UR7, 0xffff ;  /* 0x0000ffff00077882 */ /* 0x000fca0000000000 */
[----:B------:R1:W2:Y:S04]  /*55a0*/  @!P0 LDS R30, [R13] ;  /* 0x000000000d1e8984 */ /* 0x0002a80000000800 */
[----:B------:R1:W3:Y:S01]  /*55b0*/  @!P0 LDS R31, [R13+0x500] ;  /* 0x000500000d1f8984 */ /* 0x0002e20000000800 */
[----:B------:R-:W-:Y:S05]  /*55c0*/  BRA.DIV UR7, `(.L_x_125) ;  /* 0x00000012075c7947 */ /* 0x000fea000b800000 */
[----:B------:R-:W-:Y:S01]  /*55d0*/  MOV R37, 0xffff ;  /* 0x0000ffff00257802 */ /* 0x000fe20000000f00 */
[----:B------:R-:W-:Y:S01]  /*55e0*/  IMAD.MOV.U32 R36, RZ, RZ, 0xffff ;  /* 0x0000ffffff247424 */ /* 0x000fe200078e00ff */
[----:B------:R-:W-:Y:S01]  /*55f0*/  MOV R42, 0xffff ;  /* 0x0000ffff002a7802 */ /* 0x000fe20000000f00 */
[----:B------:R-:W-:Y:S01]  /*5600*/  IMAD.MOV.U32 R43, RZ, RZ, 0xffff ;  /* 0x0000ffffff2b7424 */ /* 0x000fe200078e00ff */
[----:B------:R-:W-:Y:S01]  /*5610*/  MOV R41, 0xffff ;  /* 0x0000ffff00297802 */ /* 0x000fe20000000f00 */
[----:B--2---:R-:W2:Y:S01]  /*5620*/  SHFL.BFLY PT, R33, R30, 0x8, 0x101f ;  /* 0x0d101f001e217f89 */ /* 0x004ea200000e0000 */
[----:B------:R-:W-:Y:S02]  /*5630*/  MOV R44, 0xffff ;  /* 0x0000ffff002c7802 */ /* 0x000fe40000000f00 */
[----:B------:R-:W-:Y:S01]  /*5640*/  MOV R46, 0xffff ;  /* 0x0000ffff002e7802 */ /* 0x000fe20000000f00 */
[----:B---3--:R-:W3:Y:S01]  /*5650*/  SHFL.BFLY PT, R32, R31, 0x8, 0x101f ;  /* 0x0d101f001f207f89 */ /* 0x008ee200000e0000 */
[----:B--2---:R-:W-:Y:S01]  /*5660*/  FADD.FTZ R33, R33, R30 ;  /* 0x0000001e21217221 */ /* 0x004fe20000010000 */
[----:B---3--:R-:W-:-:S04]  /*5670*/  FADD.FTZ R32, R32, R31 ;  /* 0x0000001f20207221 */ /* 0x008fc80000010000 */
[----:B------:R-:W2:Y:S01]  /*5680*/  SHFL.BFLY PT, R34, R33, 0x4, 0x101f ;  /* 0x0c901f0021227f89 */ /* 0x000ea200000e0000 */
[----:B------:R-:W-:-:S03]  /*5690*/  IMAD.MOV.U32 R31, RZ, RZ, 0xffff ;  /* 0x0000ffffff1f7424 */ /* 0x000fc600078e00ff */
[----:B------:R-:W3:Y:S01]  /*56a0*/  SHFL.BFLY PT, R35, R32, 0x4, 0x101f ;  /* 0x0c901f0020237f89 */ /* 0x000ee200000e0000 */
[----:B--2---:R-:W-:Y:S01]  /*56b0*/  FADD.FTZ R34, R33, R34 ;  /* 0x0000002221227221 */ /* 0x004fe20000010000 */
[----:B---3--:R-:W-:-:S04]  /*56c0*/  FADD.FTZ R35, R32, R35 ;  /* 0x0000002320237221 */ /* 0x008fc80000010000 */
[----:B------:R-:W2:Y:S04]  /*56d0*/  SHFL.BFLY PT, R37, R34, 0x2, 0x101f ;  /* 0x0c501f0022257f89 */ /* 0x000ea800000e0000 */
[----:B------:R-:W3:Y:S01]  /*56e0*/  SHFL.BFLY PT, R30, R35, 0x2, 0x101f ;  /* 0x0c501f00231e7f89 */ /* 0x000ee200000e0000 */
[----:B--2---:R-:W-:Y:S01]  /*56f0*/  FADD.FTZ R37, R34, R37 ;  /* 0x0000002522257221 */ /* 0x004fe20000010000 */
[----:B---3--:R-:W-:-:S04]  /*5700*/  FADD.FTZ R30, R35, R30 ;  /* 0x0000001e231e7221 */ /* 0x008fc80000010000 */
[----:B------:R-:W2:Y:S04]  /*5710*/  SHFL.BFLY PT, R36, R37, 0x1, 0x101f ;  /* 0x0c301f0025247f89 */ /* 0x000ea800000e0000 */
[----:B------:R3:W4:Y:S02]  /*5720*/  SHFL.BFLY PT, R31, R30, 0x1, 0x101f ;  /* 0x0c301f001e1f7f89 */ /* 0x00072400000e0000 */
[----:B--23--:R-:W-:-:S07]  /*5730*/  FADD.FTZ R36, R37, R36 ;  /* 0x0000002425247221 */ /* 0x00cfce0000010000 */
.L_x_147:
[----:B----4-:R-:W-:Y:S01]  /*5740*/  FADD.FTZ R31, R30, R31 ;  /* 0x0000001f1e1f7221 */ /* 0x010fe20000010000 */
[----:B------:R-:W-:Y:S02]  /*5750*/  @!P1 F2FP.BF16.F32.PACK_AB R30, RZ, R36 ;  /* 0x00000024ff1e923e */ /* 0x000fe400000010ff */
[----:B------:R-:W-:Y:S02]  /*5760*/  ISETP.NE.AND P2, PT, R25, 0x2, PT ;  /* 0x000000021900780c */ /* 0x000fe40003f45270 */
[----:B------:R-:W-:Y:S02]  /*5770*/  PRMT R32, R30, 0x7610, R32 ;  /* 0x000076101e207816 */ /* 0x000fe40000000020 */
[----:B------:R-:W-:Y:S02]  /*5780*/  @!P1 F2FP.BF16.F32.PACK_AB R31, RZ, R31 ;  /* 0x0000001fff1f923e */ /* 0x000fe400000010ff */
[----:B------:R-:W-:Y:S01]  /*5790*/  MOV R30, R10 ;  /* 0x0000000a001e7202 */ /* 0x000fe20000000f00 */
[----:B------:R2:W-:Y:S04]  /*57a0*/  @!P1 STG.E.U16 desc[UR8][R26.64+0x28], R32 ;  /* 0x000028201a009986 */ /* 0x0005e8000c101508 */
[----:B------:R2:W-:Y:S02]  /*57b0*/  @!P1 STG.E.U16 desc[UR8][R28.64+0x28], R31 ;  /* 0x0000281f1c009986 */ /* 0x0005e4000c101508 */
[----:B------:R-:W-:Y:S05]  /*57c0*/  @!P2 BRA `(.L_x_123) ;  /* 0x00000000008ca947 */ /* 0x000fea0003800000 */
[----:B--2---:R-:W-:Y:S01]  /*57d0*/  CS2R R30, SRZ ;  /* 0x00000000001e7805 */ /* 0x004fe2000001ff00 */
[----:B------:R-:W-:-:S05]  /*57e0*/  UMOV UR7, 0xffff ;  /* 0x0000ffff00077882 */ /* 0x000fca0000000000 */
[----:B------:R2:W3:Y:S04]  /*57f0*/  @!P0 LDS R30, [R14] ;  /* 0x000000000e1e8984 */ /* 0x0004e80000000800 */
[----:B------:R2:W4:Y:S01]  /*5800*/  @!P0 LDS R31, [R14+0x500] ;  /* 0x000500000e1f8984 */ /* 0x0005220000000800 */
[----:B------:R-:W-:Y:S05]  /*5810*/  BRA.DIV UR7, `(.L_x_126) ;  /* 0x0000001207b47947 */ /* 0x000fea000b800000 */
[----:B------:R-:W-:Y:S01]  /*5820*/  MOV R37, 0xffff ;  /* 0x0000ffff00257802 */ /* 0x000fe20000000f00 */
[----:B------:R-:W-:Y:S01]  /*5830*/  IMAD.MOV.U32 R36, RZ, RZ, 0xffff ;  /* 0x0000ffffff247424 */ /* 0x000fe200078e00ff */
[----:B------:R-:W-:Y:S01]  /*5840*/  MOV R42, 0xffff ;  /* 0x0000ffff002a7802 */ /* 0x000fe20000000f00 */
[----:B------:R-:W-:Y:S01]  /*5850*/  IMAD.MOV.U32 R43, RZ, RZ, 0xffff ;  /* 0x0000ffffff2b7424 */ /* 0x000fe200078e00ff */
[----:B------:R-:W-:Y:S01]  /*5860*/  MOV R41, 0xffff ;  /* 0x0000ffff00297802 */ /* 0x000fe20000000f00 */
[----:B---3--:R-:W3:Y:S01]  /*5870*/  SHFL.BFLY PT, R33, R30, 0x8, 0x101f ;  /* 0x0d101f001e217f89 */ /* 0x008ee200000e0000 */
[----:B------:R-:W-:Y:S02]  /*5880*/  MOV R44, 0xffff ;  /* 0x0000ffff002c7802 */ /* 0x000fe40000000f00 */
[----:B------:R-:W-:Y:S01]  /*5890*/  MOV R46, 0xffff ;  /* 0x0000ffff002e7802 */ /* 0x000fe20000000f00 */
[----:B----4-:R-:W4:Y:S01]  /*58a0*/  SHFL.BFLY PT, R32, R31, 0x8, 0x101f ;  /* 0x0d101f001f207f89 */ /* 0x010f2200000e0000 */
[----:B---3--:R-:W-:Y:S01]  /*58b0*/  FADD.FTZ R33, R33, R30 ;  /* 0x0000001e21217221 */ /* 0x008fe20000010000 */
[----:B----4-:R-:W-:-:S04]  /*58c0*/  FADD.FTZ R32, R32, R31 ;  /* 0x0000001f20207221 */ /* 0x010fc80000010000 */
[----:B------:R-:W3:Y:S01]  /*58d0*/  SHFL.BFLY PT, R34, R33, 0x4, 0x101f ;  /* 0x0c901f0021227f89 */ /* 0x000ee200000e0000 */
[----:B------:R-:W-:-:S03]  /*58e0*/  IMAD.MOV.U32 R31, RZ, RZ, 0xffff ;  /* 0x0000ffffff1f7424 */ /* 0x000fc600078e00ff */
[----:B------:R-:W4:Y:S01]  /*58f0*/  SHFL.BFLY PT, R35, R32, 0x4, 0x101f ;  /* 0x0c901f0020237f89 */ /* 0x000f2200000e0000 */
[----:B---3--:R-:W-:Y:S01]  /*5900*/  FADD.FTZ R34, R33, R34 ;  /* 0x0000002221227221 */ /* 0x008fe20000010000 */
[----:B----4-:R-:W-:-:S04]  /*5910*/  FADD.FTZ R35, R32, R35 ;  /* 0x0000002320237221 */ /* 0x010fc80000010000 */
[----:B------:R-:W3:Y:S04]  /*5920*/  SHFL.BFLY PT, R37, R34, 0x2, 0x101f ;  /* 0x0c501f0022257f89 */ /* 0x000ee800000e0000 */
[----:B------:R-:W4:Y:S01]  /*5930*/  SHFL.BFLY PT, R30, R35, 0x2, 0x101f ;  /* 0x0c501f00231e7f89 */ /* 0x000f2200000e0000 */
[----:B---3--:R-:W-:Y:S01]  /*5940*/  FADD.FTZ R37, R34, R37 ;  /* 0x0000002522257221 */ /* 0x008fe20000010000 */
[----:B----4-:R-:W-:-:S04]  /*5950*/  FADD.FTZ R30, R35, R30 ;  /* 0x0000001e231e7221 */ /* 0x010fc80000010000 */
[----:B------:R-:W3:Y:S04]  /*5960*/  SHFL.BFLY PT, R36, R37, 0x1, 0x101f ;  /* 0x0c301f0025247f89 */ /* 0x000ee800000e0000 */
[----:B------:R4:W0:Y:S02]  /*5970*/  SHFL.BFLY PT, R31, R30, 0x1, 0x101f ;  /* 0x0c301f001e1f7f89 */ /* 0x00082400000e0000 */
[----:B---34-:R-:W-:-:S07]  /*5980*/  FADD.FTZ R36, R37, R36 ;  /* 0x0000002425247221 */ /* 0x018fce0000010000 */
.L_x_157:
[----:B0-----:R-:W-:Y:S01]  /*5990*/  FADD.FTZ R31, R30, R31 ;  /* 0x0000001f1e1f7221 */ /* 0x001fe20000010000 */
[----:B------:R-:W-:-:S04]  /*59a0*/  @!P1 F2FP.BF16.F32.PACK_AB R30, RZ, R36 ;  /* 0x00000024ff1e923e */ /* 0x000fc800000010ff */
[----:B------:R-:W-:Y:S02]  /*59b0*/  PRMT R32, R30, 0x7610, R32 ;  /* 0x000076101e207816 */ /* 0x000fe40000000020 */
[----:B------:R-:W-:Y:S02]  /*59c0*/  @!P1 F2FP.BF16.F32.PACK_AB R31, RZ, R31 ;  /* 0x0000001fff1f923e */ /* 0x000fe400000010ff */
[----:B------:R-:W-:Y:S01]  /*59d0*/  MOV R30, R19 ;  /* 0x00000013001e7202 */ /* 0x000fe20000000f00 */
[----:B------:R3:W-:Y:S04]  /*59e0*/  @!P1 STG.E.U16 desc[UR8][R26.64+0x50], R32 ;  /* 0x000050201a009986 */ /* 0x0007e8000c101508 */
[----:B------:R3:W-:Y:S02]  /*59f0*/  @!P1 STG.E.U16 desc[UR8][R28.64+0x50], R31 ;  /* 0x0000501f1c009986 */ /* 0x0007e4000c101508 */
.L_x_123:
[----:B------:R-:W-:Y:S05]  /*5a00*/  BSYNC B0 ;  /* 0x0000000000007941 */ /* 0x000fea0003800000 */
.L_x_122:
[----:B------:R-:W-:-:S13]  /*5a10*/  ISETP.GE.U32.AND P0, PT, R9, 0x3c, PT ;  /* 0x0000003c0900780c */ /* 0x000fda0003f06070 */
[----:B------:R-:W-:Y:S05]  /*5a20*/  @!P0 BRA `(.L_x_121) ;  /* 0x0000000800548947 */ /* 0x000fea0003800000 */
[----:B------:R-:W-:Y:S01]  /*5a30*/  ISETP.GT.U32.AND P0, PT, R40, 0x9, PT ;  /* 0x000000092800780c */ /* 0x000fe20003f04070 */
[----:B------:R-:W-:-:S12]  /*5a40*/  UMOV UR7, 0xffff ;  /* 0x0000ffff00077882 */ /* 0x000fd80000000000 */
[----:B-123--:R-:W-:Y:S02]  /*5a50*/  @!P0 LOP3.LUT R27, R30, R11, RZ, 0x3c, !PT ;  /* 0x0000000b1e1b8212 */ /* 0x00efe400078e3cff */
[----:B------:R-:W-:-:S04]  /*5a60*/  @!P0 LEA R28, R40, UR6, 0x7 ;  /* 0x00000006281c8c11 */ /* 0x000fc8000f8e38ff */
[----:B------:R-:W-:Y:S02]  /*5a70*/  @!P0 LEA R28, R27, R28, 0x2 ;  /* 0x0000001c1b1c8211 */ /* 0x000fe400078e10ff */
[----:B------:R-:W-:-:S06]  /*5a80*/  CS2R R26, SRZ ;  /* 0x00000000001a7805 */ /* 0x000fcc000001ff00 */
[----:B------:R1:W2:Y:S04]  /*5a90*/  @!P0 LDS R26, [R28] ;  /* 0x000000001c1a8984 */ /* 0x0002a80000000800 */
[----:B------:R1:W3:Y:S01]  /*5aa0*/  @!P0 LDS R27, [R28+0x500] ;  /* 0x000500001c1b8984 */ /* 0x0002e20000000800 */
[----:B------:R-:W-:Y:S05]  /*5ab0*/  BRA.DIV UR7, `(.L_x_127) ;  /* 0x0000001207f87947 */ /* 0x000fea000b800000 */
[----:B-1----:R-:W-:Y:S01]  /*5ac0*/  @!P0 VIADD R28, R30, 0x28 ;  /* 0x000000281e1c8836 */ /* 0x002fe20000000000 */
[----:B------:R-:W-:Y:S01]  /*5ad0*/  @!P0 LEA R29, R40, UR6, 0x7 ;  /* 0x00000006281d8c11 */ /* 0x000fe2000f8e38ff */
[----:B------:R-:W-:Y:S01]  /*5ae0*/  HFMA2.MMA R41, -RZ, RZ, 0, 0 ;  /* 0x00000000ff297435 */ /* 0x000fe200000001ff */
[----:B------:R-:W-:Y:S01]  /*5af0*/  @!P0 IADD3 R32, R30, 0x14, RZ ;  /* 0x000000141e208810 */ /* 0x000fe20007ffe0ff */
[----:B------:R-:W-:Y:S01]  /*5b00*/  HFMA2.MMA R35, -RZ, RZ, 0, 0 ;  /* 0x00000000ff237435 */ /* 0x000fe200000001ff */
[----:B------:R-:W-:Y:S01]  /*5b10*/  @!P0 LOP3.LUT R28, R28, R11, RZ, 0x3c, !PT ;  /* 0x0000000b1c1c8212 */ /* 0x000fe200078e3cff */
[----:B------:R-:W-:Y:S01]  /*5b20*/  IMAD.MOV.U32 R43, RZ, RZ, RZ ;  /* 0x000000ffff2b7224 */ /* 0x000fe200078e00ff */
[----:B------:R-:W-:Y:S01]  /*5b30*/  @!P0 LEA R31, R40, UR6, 0x7 ;  /* 0x00000006281f8c11 */ /* 0x000fe2000f8e38ff */
[----:B------:R-:W-:Y:S01]  /*5b40*/  IMAD.MOV.U32 R51, RZ, RZ, 0xffff ;  /* 0x0000ffffff337424 */ /* 0x000fe200078e00ff */
[----:B------:R-:W-:Y:S01]  /*5b50*/  @!P0 LEA R28, R28, R29, 0x2 ;  /* 0x0000001d1c1c8211 */ /* 0x000fe200078e10ff */
[----:B------:R-:W-:Y:S01]  /*5b60*/  IMAD.MOV.U32 R47, RZ, RZ, RZ ;  /* 0x000000ffff2f7224 */ /* 0x000fe200078e00ff */
[----:B------:R-:W-:-:S02]  /*5b70*/  @!P0 LOP3.LUT R32, R32, R11, RZ, 0x3c, !PT ;  /* 0x0000000b20208212 */ /* 0x000fc400078e3cff */
[----:B------:R-:W-:Y:S01]  /*5b80*/  @!P0 IADD3 R48, R30, 0x3c, RZ ;  /* 0x0000003c1e308810 */ /* 0x000fe20007ffe0ff */
[----:B------:R-:W1:Y:S01]  /*5b90*/  @!P0 LDS R29, [R28] ;  /* 0x000000001c1d8984 */ /* 0x000e620000000800 */
[----:B------:R-:W-:Y:S02]  /*5ba0*/  @!P0 LEA R32, R32, R31, 0x2 ;  /* 0x0000001f20208211 */ /* 0x000fe400078e10ff */
[----:B------:R-:W-:Y:S01]  /*5bb0*/  @!P0 LEA R45, R40, UR6, 0x7 ;  /* 0x00000006282d8c11 */ /* 0x000fe2000f8e38ff */
[----:B------:R-:W4:Y:S01]  /*5bc0*/  @!P0 LDS R44, [R28+0x500] ;  /* 0x000500001c2c8984 */ /* 0x000f220000000800 */
[----:B------:R-:W-:Y:S02]  /*5bd0*/  @!P0 LOP3.LUT R48, R48, R11, RZ, 0x3c, !PT ;  /* 0x0000000b30308212 */ /* 0x000fe400078e3cff */
[----:B------:R-:W-:Y:S01]  /*5be0*/  MOV R31, 0xffff ;  /* 0x0000ffff001f7802 */ /* 0x000fe20000000f00 */
[----:B------:R-:W5:Y:S01]  /*5bf0*/  @!P0 LDS R34, [R32+0x500] ;  /* 0x0005000020228984 */ /* 0x000f620000000800 */
[----:B------:R-:W-:Y:S01]  /*5c00*/  MOV R36, RZ ;  /* 0x000000ff00247202 */ /* 0x000fe20000000f00 */
[----:B------:R-:W-:Y:S01]  /*5c10*/  @!P0 IMAD R48, R48, 0x4, R45 ;  /* 0x0000000430308824 */ /* 0x000fe200078e022d */
[----:B------:R-:W-:Y:S01]  /*5c20*/  MOV R54, 0xffff ;  /* 0x0000ffff00367802 */ /* 0x000fe20000000f00 */
[----:B------:R0:W-:Y:S01]  /*5c30*/  @!P0 LDS R33, [R32] ;  /* 0x0000000020218984 */ /* 0x0001e20000000800 */
[----:B------:R-:W-:Y:S01]  /*5c40*/  MOV R52, 0xffff ;  /* 0x0000ffff00347802 */ /* 0x000fe20000000f00 */
[----:B------:R-:W-:-:S02]  /*5c50*/  HFMA2.MMA R45, -RZ, RZ, 0, 0 ;  /* 0x00000000ff2d7435 */ /* 0x000fc400000001ff */
[----:B------:R-:W-:Y:S01]  /*5c60*/  @!P0 LDS R49, [R48] ;  /* 0x0000000030318984 */ /* 0x000fe20000000800 */
[----:B0-----:R-:W-:-:S03]  /*5c70*/  MOV R32, 0xffff ;  /* 0x0000ffff00207802 */ /* 0x001fc60000000f00 */
[----:B------:R-:W-:Y:S04]  /*5c80*/  @!P0 LDS R50, [R48+0x500] ;  /* 0x0005000030328984 */ /* 0x000fe80000000800 */
[----:B---3--:R-:W0:Y:S01]  /*5c90*/  SHFL.BFLY PT, R28, R27, 0x8, 0x101f ;  /* 0x0d101f001b1c7f89 */ /* 0x008e2200000e0000 */
[----:B-1----:R-:W-:-:S03]  /*5ca0*/  @!P0 MOV R41, R29 ;  /* 0x0000001d00298202 */ /* 0x002fc60000000f00 */
[----:B--2---:R-:W1:Y:S01]  /*5cb0*/  SHFL.BFLY PT, R29, R26, 0x8, 0x101f ;  /* 0x0d101f001a1d7f89 */ /* 0x004e6200000e0000 */
[----:B----4-:R-:W-:-:S03]  /*5cc0*/  @!P0 IMAD.MOV.U32 R43, RZ, RZ, R44 ;  /* 0x000000ffff2b8224 */ /* 0x010fc600078e002c */
[----:B------:R-:W2:Y:S01]  /*5cd0*/  SHFL.BFLY PT, R44, R41, 0x8, 0x101f ;  /* 0x0d101f00292c7f89 */ /* 0x000ea200000e0000 */
[----:B-----5:R-:W-:Y:S01]  /*5ce0*/  @!P0 MOV R36, R34 ;  /* 0x0000002200248202 */ /* 0x020fe20000000f00 */
[----:B0-----:R-:W-:Y:S01]  /*5cf0*/  FADD.FTZ R28, R28, R27 ;  /* 0x0000001b1c1c7221 */ /* 0x001fe20000010000 */
[----:B------:R-:W-:Y:S01]  /*5d00*/  MOV R34, 0xffff ;  /* 0x0000ffff00227802 */ /* 0x000fe20000000f00 */
[----:B------:R-:W0:Y:S01]  /*5d10*/  SHFL.BFLY PT, R46, R43, 0x8, 0x101f ;  /* 0x0d101f002b2e7f89 */ /* 0x000e2200000e0000 */
[----:B------:R-:W-:Y:S01]  /*5d20*/  @!P0 MOV R35, R33 ;  /* 0x0000002100238202 */ /* 0x000fe20000000f00 */
[----:B------:R-:W-:Y:S02]  /*5d30*/  IMAD.MOV.U32 R33, RZ, RZ, 0xffff ;  /* 0x0000ffffff217424 */ /* 0x000fe400078e00ff */
[----:B------:R-:W3:Y:S01]  /*5d40*/  SHFL.BFLY PT, R27, R28, 0x4, 0x101f ;  /* 0x0c901f001c1b7f89 */ /* 0x000ee200000e0000 */
[----:B------:R-:W-:Y:S02]  /*5d50*/  @!P0 MOV R45, R49 ;  /* 0x00000031002d8202 */ /* 0x000fe40000000f00 */
[----:B------:R-:W-:Y:S01]  /*5d60*/  MOV R49, 0xffff ;  /* 0x0000ffff00317802 */ /* 0x000fe20000000f00 */
[----:B------:R-:W4:Y:S01]  /*5d70*/  SHFL.BFLY PT, R42, R35, 0x8, 0x101f ;  /* 0x0d101f00232a7f89 */ /* 0x000f2200000e0000 */
[----:B------:R-:W-:-:S03]  /*5d80*/  @!P0 MOV R47, R50 ;  /* 0x00000032002f8202 */ /* 0x000fc60000000f00 */
[----:B------:R-:W5:Y:S01]  /*5d90*/  SHFL.BFLY PT, R37, R36, 0x8, 0x101f ;  /* 0x0d101f0024257f89 */ /* 0x000f6200000e0000 */
[----:B------:R-:W-:Y:S01]  /*5da0*/  ISETP.NE.AND P0, PT, R40, RZ, PT ;  /* 0x000000ff2800720c */ /* 0x000fe20003f05270 */
[----:B-1----:R-:W-:Y:S02]  /*5db0*/  FADD.FTZ R29, R29, R26 ;  /* 0x0000001a1d1d7221 */ /* 0x002fe40000010000 */
[----:B------:R-:W1:Y:S01]  /*5dc0*/  SHFL.BFLY PT, R48, R45, 0x8, 0x101f ;  /* 0x0d101f002d307f89 */ /* 0x000e6200000e0000 */
[----:B--2---:R-:W-:-:S03]  /*5dd0*/  FADD.FTZ R44, R44, R41 ;  /* 0x000000292c2c7221 */ /* 0x004fc60000010000 */
[----:B------:R-:W2:Y:S01]  /*5de0*/  SHFL.BFLY PT, R26, R29, 0x4, 0x101f ;  /* 0x0c901f001d1a7f89 */ /* 0x000ea200000e0000 */
[----:B0-----:R-:W-:-:S03]  /*5df0*/  FADD.FTZ R46, R46, R43 ;  /* 0x0000002b2e2e7221 */ /* 0x001fc60000010000 */
[----:B------:R-:W0:Y:S01]  /*5e00*/  SHFL.BFLY PT, R41, R44, 0x4, 0x101f ;  /* 0x0c901f002c297f89 */ /* 0x000e2200000e0000 */
[----:B---3--:R-:W-:-:S03]  /*5e10*/  FADD.FTZ R27, R28, R27 ;  /* 0x0000001b1c1b7221 */ /* 0x008fc60000010000 */
[----:B------:R-:W3:Y:S01]  /*5e20*/  SHFL.BFLY PT, R43, R46, 0x4, 0x101f ;  /* 0x0c901f002e2b7f89 */ /* 0x000ee200000e0000 */
[----:B------:R-:W-:Y:S01]  /*5e30*/  MOV R28, 0xffff ;  /* 0x0000ffff001c7802 */ /* 0x000fe20000000f00 */
[----:B----4-:R-:W-:Y:S02]  /*5e40*/  FADD.FTZ R42, R42, R35 ;  /* 0x000000232a2a7221 */ /* 0x010fe40000010000 */
[----:B------:R-:W4:Y:S01]  /*5e50*/  SHFL.BFLY PT, R50, R47, 0x8, 0x101f ;  /* 0x0d101f002f327f89 */ /* 0x000f2200000e0000 */
[----:B-----5:R-:W-:-:S03]  /*5e60*/  FADD.FTZ R37, R37, R36 ;  /* 0x0000002425257221 */ /* 0x020fc60000010000 */
[----:B------:R-:W5:Y:S01]  /*5e70*/  SHFL.BFLY PT, R35, R42, 0x4, 0x101f ;  /* 0x0c901f002a237f89 */ /* 0x000f6200000e0000 */
[----:B-1----:R-:W-:-:S03]  /*5e80*/  FADD.FTZ R48, R48, R45 ;  /* 0x0000002d30307221 */ /* 0x002fc60000010000 */
[----:B------:R-:W1:Y:S01]  /*5e90*/  SHFL.BFLY PT, R36, R37, 0x4, 0x101f ;  /* 0x0c901f0025247f89 */ /* 0x000e6200000e0000 */
[----:B------:R-:W-:Y:S02]  /*5ea0*/  IMAD.MOV.U32 R45, RZ, RZ, 0xffff ;  /* 0x0000ffffff2d7424 */ /* 0x000fe400078e00ff */
[----:B--2---:R-:W-:Y:S01]  /*5eb0*/  FADD.FTZ R26, R29, R26 ;  /* 0x0000001a1d1a7221 */ /* 0x004fe20000010000 */
[----:B------:R-:W-:Y:S01]  /*5ec0*/  MOV R29, 0xffff ;  /* 0x0000ffff001d7802 */ /* 0x000fe20000000f00 */
[----:B------:R-:W2:Y:S01]  /*5ed0*/  SHFL.BFLY PT, R28, R27, 0x2, 0x101f ;  /* 0x0c501f001b1c7f89 */ /* 0x000ea200000e0000 */
[----:B0-----:R-:W-:-:S03]  /*5ee0*/  FADD.FTZ R41, R44, R41 ;  /* 0x000000292c297221 */ /* 0x001fc60000010000 */
[----:B------:R-:W0:Y:S01]  /*5ef0*/  SHFL.BFLY PT, R45, R48, 0x4, 0x101f ;  /* 0x0c901f00302d7f89 */ /* 0x000e2200000e0000 */
[----:B---3--:R-:W-:-:S03]  /*5f00*/  FADD.FTZ R43, R46, R43 ;  /* 0x0000002b2e2b7221 */ /* 0x008fc60000010000 */
[----:B------:R-:W3:Y:S01]  /*5f10*/  SHFL.BFLY PT, R29, R26, 0x2, 0x101f ;  /* 0x0c501f001a1d7f89 */ /* 0x000ee200000e0000 */
[----:B------:R-:W-:Y:S01]  /*5f20*/  MOV R46, 0xffff ;  /* 0x0000ffff002e7802 */ /* 0x000fe20000000f00 */
[----:B----4-:R-:W-:Y:S01]  /*5f30*/  FADD.FTZ R50, R50, R47 ;  /* 0x0000002f32327221 */ /* 0x010fe20000010000 */
[----:B------:R-:W-:Y:S01]  /*5f40*/  MOV R47, 0xffff ;  /* 0x0000ffff002f7802 */ /* 0x000fe20000000f00 */
[----:B------:R-:W4:Y:S01]  /*5f50*/  SHFL.BFLY PT, R44, R41, 0x2, 0x101f ;  /* 0x0c501f00292c7f89 */ /* 0x000f2200000e0000 */
[----:B-----5:R-:W-:-:S03]  /*5f60*/  FADD.FTZ R35, R42, R35 ;  /* 0x000000232a237221 */ /* 0x020fc60000010000 */
[----:B------:R-:W5:Y:S01]  /*5f70*/  SHFL.BFLY PT, R46, R43, 0x2, 0x101f ;  /* 0x0c501f002b2e7f89 */ /* 0x000f6200000e0000 */
[----:B-1----:R-:W-:-:S03]  /*5f80*/  FADD.FTZ R36, R37, R36 ;  /* 0x0000002425247221 */ /* 0x002fc60000010000 */
[----:B------:R-:W1:Y:S01]  /*5f90*/  SHFL.BFLY PT, R42, R35, 0x2, 0x101f ;  /* 0x0c501f00232a7f89 */ /* 0x000e6200000e0000 */
[----:B--2---:R-:W-:-:S03]  /*5fa0*/  FADD.FTZ R32, R27, R28 ;  /* 0x0000001c1b207221 */ /* 0x004fc60000010000 */
[----:B------:R-:W2:Y:S01]  /*5fb0*/  SHFL.BFLY PT, R37, R36, 0x2, 0x101f ;  /* 0x0c501f0024257f89 */ /* 0x000ea200000e0000 */
[----:B0-----:R-:W-:-:S03]  /*5fc0*/  FADD.FTZ R45, R48, R45 ;  /* 0x0000002d302d7221 */ /* 0x001fc60000010000 */
[----:B------:R-:W0:Y:S01]  /*5fd0*/  SHFL.BFLY PT, R47, R50, 0x4, 0x101f ;  /* 0x0c901f00322f7f89 */ /* 0x000e2200000e0000 */
[----:B------:R-:W-:Y:S01]  /*5fe0*/  MOV R48, 0xffff ;  /* 0x0000ffff00307802 */ /* 0x000fe20000000f00 */
[----:B---3--:R-:W-:Y:S02]  /*5ff0*/  FADD.FTZ R31, R26, R29 ;  /* 0x0000001d1a1f7221 */ /* 0x008fe40000010000 */
[----:B------:R-:W3:Y:S01]  /*6000*/  SHFL.BFLY PT, R33, R32, 0x1, 0x101f ;  /* 0x0c301f0020217f89 */ /* 0x000ee200000e0000 */
[----:B------:R-:W3:Y:S03]  /*6010*/  LDC.64 R26, c[0x0][0x218] ;  /* 0x00008600ff1a7b82 */ /* 0x000ee60000000a00 */
[----:B------:R-:W3:Y:S01]  /*6020*/  SHFL.BFLY PT, R34, R31, 0x1, 0x101f ;  /* 0x0c301f001f227f89 */ /* 0x000ee200000e0000 */
[----:B----4-:R-:W-:Y:S01]  /*6030*/  FADD.FTZ R44, R41, R44 ;  /* 0x0000002c292c7221 */ /* 0x010fe20000010000 */
[----:B------:R-:W-:-:S02]  /*6040*/  IMAD.MOV.U32 R41, RZ, RZ, 0xffff ;  /* 0x0000ffffff297424 */ /* 0x000fc400078e00ff */
[----:B-----5:R-:W-:Y:S01]  /*6050*/  FADD.FTZ R43, R43, R46 ;  /* 0x0000002e2b2b7221 */ /* 0x020fe20000010000 */
[----:B------:R-:W-:Y:S01]  /*6060*/  MOV R46, 0xffff ;  /* 0x0000ffff002e7802 */ /* 0x000fe20000000f00 */
[----:B------:R-:W4:Y:S01]  /*6070*/  LDC.64 R28, c[0x0][0x220] ;  /* 0x00008800ff1c7b82 */ /* 0x000f220000000a00 */
[----:B------:R-:W5:Y:S01]  /*6080*/  SHFL.BFLY PT, R48, R45, 0x2, 0x101f ;  /* 0x0c501f002d307f89 */ /* 0x000f6200000e0000 */
[----:B-1----:R-:W-:Y:S01]  /*6090*/  FADD.FTZ R42, R35, R42 ;  /* 0x0000002a232a7221 */ /* 0x002fe20000010000 */
[----:B------:R-:W-:Y:S02]  /*60a0*/  MOV R35, 0xffff ;  /* 0x0000ffff00237802 */ /* 0x000fe40000000f00 */
[----:B------:R-:W1:Y:S01]  /*60b0*/  SHFL.BFLY PT, R41, R44, 0x1, 0x101f ;  /* 0x0c301f002c297f89 */ /* 0x000e6200000e0000 */
[----:B--2---:R-:W-:Y:S01]  /*60c0*/  FADD.FTZ R37, R36, R37 ;  /* 0x0000002524257221 */ /* 0x004fe20000010000 */
[----:B------:R-:W-:Y:S02]  /*60d0*/  MOV R36, 0xffff ;  /* 0x0000ffff00247802 */ /* 0x000fe40000000f00 */
[----:B------:R-:W2:Y:S01]  /*60e0*/  SHFL.BFLY PT, R35, R42, 0x1, 0x101f ;  /* 0x0c301f002a237f89 */ /* 0x000ea200000e0000 */
[----:B0-----:R-:W-:Y:S01]  /*60f0*/  FADD.FTZ R47, R50, R47 ;  /* 0x0000002f322f7221 */ /* 0x001fe20000010000 */
[----:B------:R-:W-:-:S02]  /*6100*/  MOV R50, 0xffff ;  /* 0x0000ffff00327802 */ /* 0x000fc40000000f00 */
[----:B------:R-:W0:Y:S01]  /*6110*/  SHFL.BFLY PT, R36, R37, 0x1, 0x101f ;  /* 0x0c301f0025247f89 */ /* 0x000e2200000e0000 */
[----:B---3--:R-:W-:-:S03]  /*6120*/  FADD.FTZ R32, R32, R33 ;  /* 0x0000002120207221 */ /* 0x008fc60000010000 */
[----:B------:R-:W3:Y:S01]  /*6130*/  SHFL.BFLY PT, R46, R43, 0x1, 0x101f ;  /* 0x0c301f002b2e7f89 */ /* 0x000ee200000e0000 */
[----:B------:R-:W-:Y:S01]  /*6140*/  FADD.FTZ R34, R31, R34 ;  /* 0x000000221f227221 */ /* 0x000fe20000010000 */
[----:B------:R-:W-:Y:S01]  /*6150*/  IMAD.IADD R31, R30, 0x1, R23 ;  /* 0x000000011e1f7824 */ /* 0x000fe200078e0217 */
[----:B------:R-:W-:Y:S01]  /*6160*/  @!P0 F2FP.BF16.F32.PACK_AB R32, RZ, R32 ;  /* 0x00000020ff20823e */ /* 0x000fe200000010ff */
[----:B------:R-:W3:Y:S02]  /*6170*/  SHFL.BFLY PT, R50, R47, 0x2, 0x101f ;  /* 0x0c501f002f327f89 */ /* 0x000ee400000e0000 */
[----:B------:R-:W-:Y:S01]  /*6180*/  @!P0 F2FP.BF16.F32.PACK_AB R30, RZ, R34 ;  /* 0x00000022ff1e823e */ /* 0x000fe200000010ff */
[----:B------:R-:W-:Y:S01]  /*6190*/  IMAD.WIDE R26, R31, 0x2, R26 ;  /* 0x000000021f1a7825 */ /* 0x000fe200078e021a */
[----:B------:R-:W-:-:S03]  /*61a0*/  PRMT R51, R32, 0x7610, R51 ;  /* 0x0000761020337816 */ /* 0x000fc60000000033 */
[----:B-----5:R-:W-:Y:S01]  /*61b0*/  FADD.FTZ R45, R45, R48 ;  /* 0x000000302d2d7221 */ /* 0x020fe20000010000 */
[----:B------:R-:W-:Y:S01]  /*61c0*/  PRMT R49, R30, 0x7610, R49 ;  /* 0x000076101e317816 */ /* 0x000fe20000000031 */
[----:B----4-:R-:W-:-:S04]  /*61d0*/  IMAD.WIDE R28, R31, 0x2, R28 ;  /* 0x000000021f1c7825 */ /* 0x010fc800078e021c */
[----:B-1----:R-:W-:Y:S01]  /*61e0*/  FADD.FTZ R32, R44, R41 ;  /* 0x000000292c207221 */ /* 0x002fe20000010000 */
[----:B------:R-:W-:Y:S01]  /*61f0*/  MOV R34, 0xffff ;  /* 0x0000ffff00227802 */ /* 0x000fe20000000f00 */
[----:B------:R-:W-:Y:S01]  /*6200*/  @!P0 STG.E.U16 desc[UR8][R26.64], R49 ;  /* 0x000000311a008986 */ /* 0x000fe2000c101508 */
[--C-:B--2---:R-:W-:Y:S02]  /*6210*/  FADD.FTZ R30, R42, R35.reuse ;  /* 0x000000232a1e7221 */ /* 0x104fe40000010000 */
[----:B------:R-:W-:Y:S01]  /*6220*/  @!P0 F2FP.BF16.F32.PACK_AB R32, RZ, R32 ;  /* 0x00000020ff20823e */ /* 0x000fe200000010ff */
[----:B------:R-:W-:Y:S01]  /*6230*/  @!P0 STG.E.U16 desc[UR8][R28.64], R51 ;  /* 0x000000331c008986 */ /* 0x000fe2000c101508 */
[----:B0-----:R-:W-:Y:S01]  /*6240*/  FADD.FTZ R31, R37, R36 ;  /* 0x00000024251f7221 */ /* 0x001fe20000010000 */
[----:B------:R-:W-:Y:S02]  /*6250*/  @!P0 F2FP.BF16.F32.PACK_AB R30, RZ, R30 ;  /* 0x0000001eff1e823e */ /* 0x000fe400000010ff */
[----:B------:R-:W0:Y:S01]  /*6260*/  SHFL.BFLY PT, R34, R45, 0x1, 0x101f ;  /* 0x0c301f002d227f89 */ /* 0x000e2200000e0000 */
[----:B---3--:R-:W-:Y:S01]  /*6270*/  FADD.FTZ R33, R43, R46 ;  /* 0x0000002e2b217221 */ /* 0x008fe20000010000 */
[----:B------:R-:W-:-:S02]  /*6280*/  PRMT R35, R30, 0x7610, R35 ;  /* 0x000076101e237816 */ /* 0x000fc40000000023 */
[----:B------:R-:W-:Y:S01]  /*6290*/  @!P0 F2FP.BF16.F32.PACK_AB R31, RZ, R31 ;  /* 0x0000001fff1f823e */ /* 0x000fe200000010ff */
[----:B------:R-:W-:Y:S01]  /*62a0*/  FADD.FTZ R47, R47, R50 ;  /* 0x000000322f2f7221 */ /* 0x000fe20000010000 */
[----:B------:R-:W-:Y:S01]  /*62b0*/  MOV R30, 0xffff ;  /* 0x0000ffff001e7802 */ /* 0x000fe20000000f00 */
[----:B------:R1:W-:Y:S01]  /*62c0*/  @!P0 STG.E.U16 desc[UR8][R26.64+0x28], R35 ;  /* 0x000028231a008986 */ /* 0x0003e2000c101508 */
[----:B------:R-:W-:-:S03]  /*62d0*/  @!P0 F2FP.BF16.F32.PACK_AB R33, RZ, R33 ;  /* 0x00000021ff21823e */ /* 0x000fc600000010ff */
[----:B------:R1:W-:Y:S04]  /*62e0*/  @!P0 STG.E.U16 desc[UR8][R28.64+0x28], R31 ;  /* 0x0000281f1c008986 */ /* 0x0003e8000c101508 */
[----:B------:R1:W-:Y:S04]  /*62f0*/  @!P0 STG.E.U16 desc[UR8][R26.64+0x50], R32 ;  /* 0x000050201a008986 */ /* 0x0003e8000c101508 */
[----:B------:R1:W2:Y:S04]  /*6300*/  SHFL.BFLY PT, R30, R47, 0x1, 0x101f ;  /* 0x0c301f002f1e7f89 */ /* 0x0002a800000e0000 */
[----:B------:R1:W-:Y:S01]  /*6310*/  @!P0 STG.E.U16 desc[UR8][R28.64+0x50], R33 ;  /* 0x000050211c008986 */ /* 0x0003e2000c101508 */
[----:B0-----:R-:W-:-:S07]  /*6320*/  FADD.FTZ R34, R45, R34 ;  /* 0x000000222d227221 */ /* 0x001fce0000010000 */
.L_x_191:
[----:B-12---:R-:W-:Y:S01]  /*6330*/  FADD.FTZ R31, R47, R30 ;  /* 0x0000001e2f1f7221 */ /* 0x006fe20000010000 */
[----:B------:R-:W-:-:S04]  /*6340*/  @!P0 F2FP.BF16.F32.PACK_AB R30, RZ, R34 ;  /* 0x00000022ff1e823e */ /* 0x000fc800000010ff */
[----:B------:R-:W-:Y:S01]  /*6350*/  @!P0 F2FP.BF16.F32.PACK_AB R31, RZ, R31 ;  /* 0x0000001fff1f823e */ /* 0x000fe200000010ff */
[----:B------:R4:W-:Y:S04]  /*6360*/  @!P0 STG.E.U16 desc[UR8][R26.64+0x78], R30 ;  /* 0x0000781e1a008986 */ /* 0x0009e8000c101508 */
[----:B------:R4:W-:Y:S02]  /*6370*/  @!P0 STG.E.U16 desc[UR8][R28.64+0x78], R31 ;  /* 0x0000781f1c008986 */ /* 0x0009e4000c101508 */
.L_x_121:
[----:B------:R-:W-:Y:S05]  /*6380*/  WARPSYNC.ALL ;  /* 0x0000000000007948 */ /* 0x000fea0003800000 */
[----:B------:R-:W-:Y:S01]  /*6390*/  IADD3 R23, R23, 0x400, RZ ;  /* 0x0000040017177810 */ /* 0x000fe20007ffe0ff */
[----:B------:R-:W-:Y:S03]  /*63a0*/  BAR.SYNC.DEFER_BLOCKING 0x0 ;  /* 0x0000000000007b1d */ /* 0x000fe60000010000 */
[----:B------:R-:W-:-:S13]  /*63b0*/  ISETP.GE.AND P0, PT, R23, R0, PT ;  /* 0x000000001700720c */ /* 0x000fda0003f06270 */
[----:B------:R-:W-:Y:S05]  /*63c0*/  @!P0 BRA `(.L_x_128) ;  /* 0xffffffe000fc8947 */ /* 0x000fea000383ffff */
[----:B------:R-:W-:Y:S05]  /*63d0*/  EXIT ;  /* 0x000000000000794d */ /* 0x000fea0003800000 */
.L_x_124:
[----:B------:R-:W-:Y:S01]  /*63e0*/  HFMA2.MMA R53, -RZ, RZ, 0, 4.76837158203125e-07 ;  /* 0x00000008ff357435 */ /* 0x000fe200000001ff */
[----:B-1----:R-:W-:Y:S01]  /*63f0*/  IMAD.MOV.U32 R54, RZ, RZ, R26 ;  /* 0x000000ffff367224 */ /* 0x002fe200078e001a */
[----:B------:R-:W-:Y:S02]  /*6400*/  MOV R56, 0x101f ;  /* 0x0000101f00387802 */ /* 0x000fe40000000f00 */
[----:B------:R-:W-:-:S07]  /*6410*/  MOV R51, 0xffff ;  /* 0x0000ffff00337802 */ /* 0x000fce0000000f00 */
[----:B0-2---:R-:W-:Y:S05]  /*6420*/  WARPSYNC.COLLECTIVE R51, `(.L_x_129) ;  /* 0x0000000033087348 */ /* 0x005fea0003c00000 */
[----:B------:R1:W3:Y:S02]  /*6430*/  SHFL.BFLY P2, R52, R54, R53, R56 ;  /* 0x0c00003536347389 */ /* 0x0002e40000040038 */
[----:B0123--:R-:W-:Y:S01]  /*6440*/  ENDCOLLECTIVE ;  /* 0x000000000000791b */ /* 0x00ffe20003800000 */
.L_x_129:
[----:B------:R-:W-:Y:S01]  /*6450*/  MOV R54, R27 ;  /* 0x0000001b00367202 */ /* 0x000fe20000000f00 */
[----:B------:R-:W-:-:S07]  /*6460*/  IMAD.MOV.U32 R29, RZ, RZ, R52 ;  /* 0x000000ffff1d7224 */ /* 0x000fce00078e0034 */
[----:B------:R-:W-:Y:S05]  /*6470*/  WARPSYNC.COLLECTIVE R51, `(.L_x_130) ;  /* 0x0000000033087348 */ /* 0x000fea0003c00000 */
[----:B------:R0:W1:Y:S02]  /*6480*/  SHFL.BFLY P2, R52, R54, R53, R56 ;  /* 0x0c00003536347389 */ /* 0x0000640000040038 */
[----:B01----:R-:W-:Y:S01]  /*6490*/  ENDCOLLECTIVE ;  /* 0x000000000000791b */ /* 0x003fe20003800000 */
.L_x_130:
[----:B------:R-:W-:-:S05]  /*64a0*/  FADD.FTZ R29, R29, R26 ;  /* 0x0000001a1d1d7221 */ /* 0x000fca0000010000 */
[----:B------:R-:W-:Y:S01]  /*64b0*/  MOV R54, R29 ;  /* 0x0000001d00367202 */ /* 0x000fe20000000f00 */
[----:B------:R-:W-:Y:S01]  /*64c0*/  IMAD.MOV.U32 R53, RZ, RZ, 0x4 ;  /* 0x00000004ff357424 */ /* 0x000fe200078e00ff */
[----:B------:R-:W-:-:S07]  /*64d0*/  MOV R28, R52 ;  /* 0x00000034001c7202 */ /* 0x000fce0000000f00 */
[----:B------:R-:W-:Y:S05]  /*64e0*/  WARPSYNC.COLLECTIVE R51, `(.L_x_131) ;  /* 0x0000000033087348 */ /* 0x000fea0003c00000 */
[----:B------:R0:W1:Y:S02]  /*64f0*/  SHFL.BFLY P2, R52, R54, R53, R56 ;  /* 0x0c00003536347389 */ /* 0x0000640000040038 */
[----:B01----:R-:W-:Y:S01]  /*6500*/  ENDCOLLECTIVE ;  /* 0x000000000000791b */ /* 0x003fe20003800000 */
.L_x_131:
[----:B------:R-:W-:-:S05]  /*6510*/  FADD.FTZ R28, R28, R27 ;  /* 0x0000001b1c1c7221 */ /* 0x000fca0000010000 */
[----:B------:R-:W-:Y:S02]  /*6520*/  MOV R54, R28 ;  /* 0x0000001c00367202 */ /* 0x000fe40000000f00 */
[----:B------:R-:W-:-:S07]  /*6530*/  MOV R30, R52 ;  /* 0x00000034001e7202 */ /* 0x000fce0000000f00 */
[----:B------:R-:W-:Y:S05]  /*6540*/  WARPSYNC.COLLECTIVE R51, `(.L_x_132) ;  /* 0x0000000033087348 */ /* 0x000fea0003c00000 */
[----:B------:R0:W1:Y:S02]  /*6550*/  SHFL.BFLY P2, R52, R54, R53, R56 ;  /* 0x0c00003536347389 */ /* 0x0000640000040038 */
[----:B01----:R-:W-:Y:S01]  /*6560*/  ENDCOLLECTIVE ;  /* 0x000000000000791b */ /* 0x003fe20003800000 */
.L_x_132:
[----:B------:R-:W-:Y:S01]  /*6570*/  FADD.FTZ R30, R29, R30 ;  /* 0x0000001e1d1e7221 */ /* 0x000fe20000010000 */
[----:B------:R-:W-:-:S03]  /*6580*/  HFMA2.MMA R53, -RZ, RZ, 0, 1.1920928955078125e-07 ;  /* 0x00000002ff357435 */ /* 0x000fc600000001ff */
[----:B------:R-:W-:Y:S01]  /*6590*/  IMAD.MOV.U32 R54, RZ, RZ, R30 ;  /* 0x000000ffff367224 */ /* 0x000fe200078e001e */
[----:B------:R-:W-:-:S07]  /*65a0*/  MOV R31, R52 ;  /* 0x00000034001f7202 */ /* 0x000fce0000000f00 */
[----:B------:R-:W-:Y:S05]  /*65b0*/  WARPSYNC.COLLECTIVE R51, `(.L_x_133) ;  /* 0x0000000033087348 */ /* 0x000fea0003c00000 */
[----:B------:R0:W1:Y:S02]  /*65c0*/  SHFL.BFLY P2, R52, R54, R53, R56 ;  /* 0x0c00003536347389 */ /* 0x0000640000040038 */
[----:B01----:R-:W-:Y:S01]  /*65d0*/  ENDCOLLECTIVE ;  /* 0x000000000000791b */ /* 0x003fe20003800000 */
.L_x_133:
[----:B------:R-:W-:-:S05]  /*65e0*/  FADD.FTZ R31, R28, R31 ;  /* 0x0000001f1c1f7221 */ /* 0x000fca0000010000 */
[----:B------:R-:W-:Y:S02]  /*65f0*/  MOV R54, R31 ;  /* 0x0000001f00367202 */ /* 0x000fe40000000f00 */
[----:B------:R-:W-:-:S07]  /*6600*/  MOV R33, R52 ;  /* 0x0000003400217202 */ /* 0x000fce0000000f00 */
[----:B------:R-:W-:Y:S05]  /*6610*/  WARPSYNC.COLLECTIVE R51, `(.L_x_134) ;  /* 0x0000000033087348 */ /* 0x000fea0003c00000 */
[----:B------:R0:W1:Y:S02]  /*6620*/  SHFL.BFLY P2, R52, R54, R53, R56 ;  /* 0x0c00003536347389 */ /* 0x0000640000040038 */
[----:B01----:R-:W-:Y:S01]  /*6630*/  ENDCOLLECTIVE ;  /* 0x000000000000791b */ /* 0x003fe20003800000 */
.L_x_134:
[----:B------:R-:W-:Y:S01]  /*6640*/  FADD.FTZ R33, R30, R33 ;  /* 0x000000211e217221 */ /* 0x000fe20000010000 */
[----:B------:R-:W-:-:S04]  /*6650*/  HFMA2.MMA R53, -RZ, RZ, 0, 5.9604644775390625e-08 ;  /* 0x00000001ff357435 */ /* 0x000fc800000001ff */
[----:B------:R-:W-:Y:S01]  /*6660*/  MOV R54, R33 ;  /* 0x0000002100367202 */ /* 0x000fe20000000f00 */
[----:B------:R-:W-:-:S07]  /*6670*/  IMAD.MOV.U32 R26, RZ, RZ, R52 ;  /* 0x000000ffff1a7224 */ /* 0x000fce00078e0034 */
[----:B------:R-:W-:Y:S05]  /*6680*/  WARPSYNC.COLLECTIVE R51, `(.L_x_135) ;  /* 0x0000000033087348 */ /* 0x000fea0003c00000 */
[----:B------:R0:W1:Y:S02]  /*6690*/  SHFL.BFLY P2, R52, R54, R53, R56 ;  /* 0x0c00003536347389 */ /* 0x0000640000040038 */
[----:B01----:R-:W-:Y:S01]  /*66a0*/  ENDCOLLECTIVE ;  /* 0x000000000000791b */ /* 0x003fe20003800000 */
.L_x_135:
[----:B------:R-:W-:-:S04]  /*66b0*/  FADD.FTZ R32, R31, R26 ;  /* 0x0000001a1f207221 */ /* 0x000fc80000010000 */
[----:B------:R-:W-:Y:S01]  /*66c0*/  IMAD.MOV.U32 R54, RZ, RZ, R32 ;  /* 0x000000ffff367224 */ /* 0x000fe200078e0020 */
[----:B------:R-:W-:-:S07]  /*66d0*/  MOV R34, R52 ;  /* 0x0000003400227202 */ /* 0x000fce0000000f00 */
[----:B------:R-:W-:Y:S05]  /*66e0*/  WARPSYNC.COLLECTIVE R51, `(.L_x_136) ;  /* 0x0000000033087348 */ /* 0x000fea0003c00000 */
[----:B------:R0:W1:Y:S02]  /*66f0*/  SHFL.BFLY P2, R52, R54, R53, R56 ;  /* 0x0c00003536347389 */ /* 0x0000640000040038 */
[----:B01----:R-:W-:Y:S01]  /*6700*/  ENDCOLLECTIVE ;  /* 0x000000000000791b */ /* 0x003fe20003800000 */
.L_x_136:
[----:B------:R-:W-:Y:S01]  /*6710*/  FADD.FTZ R34, R33, R34 ;  /* 0x0000002221227221 */ /* 0x000fe20000010000 */
[----:B------:R-:W-:Y:S01]  /*6720*/  MOV R35, R52 ;  /* 0x0000003400237202 */ /* 0x000fe20000000f00 */
[----:B------:R-:W-:Y:S06]  /*6730*/  BRA `(.L_x_137) ;  /* 0xffffffec00547947 */ /* 0x000fec000383ffff */
.L_x_125:
[----:B------:R-:W-:Y:S01]  /*6740*/  HFMA2.MMA R53, -RZ, RZ, 0, 4.76837158203125e-07 ;  /* 0x00000008ff357435 */ /* 0x000fe200000001ff */
[----:B------:R-:W-:Y:S01]  /*6750*/  BSSY B1, `(.L_x_138) ;  /* 0x0000007000017945 */ /* 0x000fe20003800000 */
[----:B--2---:R-:W-:Y:S01]  /*6760*/  MOV R54, R30 ;  /* 0x0000001e00367202 */ /* 0x004fe20000000f00 */
[----:B------:R-:W-:Y:S01]  /*6770*/  IMAD.MOV.U32 R56, RZ, RZ, 0x101f ;  /* 0x0000101fff387424 */ /* 0x000fe200078e00ff */
[----:B------:R-:W-:-:S07]  /*6780*/  MOV R51, 0xffff ;  /* 0x0000ffff00337802 */ /* 0x000fce0000000f00 */
[----:B01-3--:R-:W-:Y:S05]  /*6790*/  WARPSYNC.COLLECTIVE R51, `(.L_x_139) ;  /* 0x0000000033087348 */ /* 0x00bfea0003c00000 */
[----:B------:R2:W4:Y:S02]  /*67a0*/  SHFL.BFLY P2, R52, R54, R53, R56 ;  /* 0x0c00003536347389 */ /* 0x0005240000040038 */
[----:B01234-:R-:W-:Y:S01]  /*67b0*/  ENDCOLLECTIVE ;  /* 0x000000000000791b */ /* 0x01ffe20003800000 */
.L_x_139:
[----:B------:R-:W-:Y:S05]  /*67c0*/  BSYNC B1 ;  /* 0x0000000000017941 */ /* 0x000fea0003800000 */
.L_x_138:
[----:B------:R-:W-:Y:S01]  /*67d0*/  HFMA2.MMA R56, -RZ, RZ, 0, 0.000503063201904296875 ;  /* 0x0000101fff387435 */ /* 0x000fe200000001ff */
[----:B------:R-:W-:Y:S01]  /*67e0*/  MOV R54, R31 ;  /* 0x0000001f00367202 */ /* 0x000fe20000000f00 */
[----:B------:R-:W-:Y:S01]  /*67f0*/  IMAD.MOV.U32 R53, RZ, RZ, 0x8 ;  /* 0x00000008ff357424 */ /* 0x000fe200078e00ff */
[----:B------:R-:W-:Y:S02]  /*6800*/  MOV R51, 0xffff ;  /* 0x0000ffff00337802 */ /* 0x000fe40000000f00 */
[----:B------:R-:W-:-:S07]  /*6810*/  MOV R33, R52 ;  /* 0x0000003400217202 */ /* 0x000fce0000000f00 */
[----:B------:R-:W-:Y:S05]  /*6820*/  WARPSYNC.COLLECTIVE R51, `(.L_x_140) ;  /* 0x0000000033087348 */ /* 0x000fea0003c00000 */
[----:B------:R0:W1:Y:S02]  /*6830*/  SHFL.BFLY P2, R52, R54, R53, R56 ;  /* 0x0c00003536347389 */ /* 0x0000640000040038 */
[----:B01----:R-:W-:Y:S01]  /*6840*/  ENDCOLLECTIVE ;  /* 0x000000000000791b */ /* 0x003fe20003800000 */
.L_x_140:
[----:B------:R-:W-:Y:S01]  /*6850*/  FADD.FTZ R33, R33, R30 ;  /* 0x0000001e21217221 */ /* 0x000fe20000010000 */
[----:B------:R-:W-:-:S03]  /*6860*/  HFMA2.MMA R53, -RZ, RZ, 0, 2.384185791015625e-07 ;  /* 0x00000004ff357435 */ /* 0x000fc600000001ff */
[----:B------:R-:W-:Y:S01]  /*6870*/  IMAD.MOV.U32 R54, RZ, RZ, R33 ;  /* 0x000000ffff367224 */ /* 0x000fe200078e0021 */
[----:B------:R-:W-:-:S07]  /*6880*/  MOV R32, R52 ;  /* 0x0000003400207202 */ /* 0x000fce0000000f00 */
[----:B------:R-:W-:Y:S05]  /*6890*/  WARPSYNC.COLLECTIVE R51, `(.L_x_141) ;  /* 0x0000000033087348 */ /* 0x000fea0003c00000 */
[----:B------:R0:W1:Y:S02]  /*68a0*/  SHFL.BFLY P2, R52, R54, R53, R56 ;  /* 0x0c00003536347389 */ /* 0x0000640000040038 */
[----:B01----:R-:W-:Y:S01]  /*68b0*/  ENDCOLLECTIVE ;  /* 0x000000000000791b */ /* 0x003fe20003800000 */
.L_x_141:
[----:B------:R-:W-:-:S05]  /*68c0*/  FADD.FTZ R32, R32, R31 ;  /* 0x0000001f20207221 */ /* 0x000fca0000010000 */
[----:B------:R-:W-:Y:S02]  /*68d0*/  MOV R54, R32 ;  /* 0x0000002000367202 */ /* 0x000fe40000000f00 */
[----:B------:R-:W-:-:S07]  /*68e0*/  MOV R34, R52 ;  /* 0x0000003400227202 */ /* 0x000fce0000000f00 */
[----:B------:R-:W-:Y:S05]  /*68f0*/  WARPSYNC.COLLECTIVE R51, `(.L_x_142) ;  /* 0x0000000033087348 */ /* 0x000fea0003c00000 */
[----:B------:R0:W1:Y:S02]  /*6900*/  SHFL.BFLY P2, R52, R54, R53, R56 ;  /* 0x0c00003536347389 */ /* 0x0000640000040038 */
[----:B01----:R-:W-:Y:S01]  /*6910*/  ENDCOLLECTIVE ;  /* 0x000000000000791b */ /* 0x003fe20003800000 */
.L_x_142:
[----:B------:R-:W-:Y:S01]  /*6920*/  FADD.FTZ R34, R33, R34 ;  /* 0x0000002221227221 */ /* 0x000fe20000010000 */
[----:B------:R-:W-:-:S04]  /*6930*/  HFMA2.MMA R53, -RZ, RZ, 0, 1.1920928955078125e-07 ;  /* 0x00000002ff357435 */ /* 0x000fc800000001ff */
[----:B------:R-:W-:Y:S01]  /*6940*/  MOV R54, R34 ;  /* 0x0000002200367202 */ /* 0x000fe20000000f00 */
[----:B------:R-:W-:-:S07]  /*6950*/  IMAD.MOV.U32 R35, RZ, RZ, R52 ;  /* 0x000000ffff237224 */ /* 0x000fce00078e0034 */
[----:B------:R-:W-:Y:S05]  /*6960*/  WARPSYNC.COLLECTIVE R51, `(.L_x_143) ;  /* 0x0000000033087348 */ /* 0x000fea0003c00000 */
[----:B------:R0:W1:Y:S02]  /*6970*/  SHFL.BFLY P2, R52, R54, R53, R56 ;  /* 0x0c00003536347389 */ /* 0x0000640000040038 */
[----:B01----:R-:W-:Y:S01]  /*6980*/  ENDCOLLECTIVE ;  /* 0x000000000000791b */ /* 0x003fe20003800000 */
.L_x_143:
[----:B------:R-:W-:-:S04]  /*6990*/  FADD.FTZ R35, R32, R35 ;  /* 0x0000002320237221 */ /* 0x000fc80000010000 */
[----:B------:R-:W-:Y:S01]  /*69a0*/  IMAD.MOV.U32 R54, RZ, RZ, R35 ;  /* 0x000000ffff367224 */ /* 0x000fe200078e0023 */
[----:B------:R-:W-:-:S07]  /*69b0*/  MOV R37, R52 ;  /* 0x0000003400257202 */ /* 0x000fce0000000f00 */
[----:B------:R-:W-:Y:S05]  /*69c0*/  WARPSYNC.COLLECTIVE R51, `(.L_x_144) ;  /* 0x0000000033087348 */ /* 0x000fea0003c00000 */
[----:B------:R0:W1:Y:S02]  /*69d0*/  SHFL.BFLY P2, R52, R54, R53, R56 ;  /* 0x0c00003536347389 */ /* 0x0000640000040038 */
[----:B01----:R-:W-:Y:S01]  /*69e0*/  ENDCOLLECTIVE ;  /* 0x000000000000791b */ /* 0x003fe20003800000 */
.L_x_144:
[----:B------:R-:W-:Y:S01]  /*69f0*/  FADD.FTZ R37, R34, R37 ;  /* 0x0000002522257221 */ /* 0x000fe20000010000 */
[----:B------:R-:W-:-:S04]  /*6a00*/  HFMA2.MMA R53, -RZ, RZ, 0, 5.9604644775390625e-08 ;  /* 0x00000001ff357435 */ /* 0x000fc800000001ff */
[----:B------:R-:W-:Y:S02]  /*6a10*/  MOV R54, R37 ;  /* 0x0000002500367202 */ /* 0x000fe40000000f00 */
[----:B------:R-:W-:-:S07]  /*6a20*/  MOV R30, R52 ;  /* 0x00000034001e7202 */ /* 0x000fce0000000f00 */
[----:B------:R-:W-:Y:S05]  /*6a30*/  WARPSYNC.COLLECTIVE R51, `(.L_x_145) ;  /* 0x0000000033087348 */ /* 0x000fea0003c00000 */
[----:B------:R0:W1:Y:S02]  /*6a40*/  SHFL.BFLY P2, R52, R54, R53, R56 ;  /* 0x0c00003536347389 */ /* 0x0000640000040038 */
[----:B01----:R-:W-:Y:S01]  /*6a50*/  ENDCOLLECTIVE ;  /* 0x000000000000791b */ /* 0x003fe20003800000 */
.L_x_145:
[----:B------:R-:W-:-:S05]  /*6a60*/  FADD.FTZ R30, R35, R30 ;  /* 0x0000001e231e7221 */ /* 0x000fca0000010000 */
[----:B------:R-:W-:Y:S01]  /*6a70*/  MOV R54, R30 ;  /* 0x0000001e00367202 */ /* 0x000fe20000000f00 */
[----:B------:R-:W-:-:S07]  /*6a80*/  IMAD.MOV.U32 R36, RZ, RZ, R52 ;  /* 0x000000ffff247224 */ /* 0x000fce00078e0034 */
[----:B------:R-:W-:Y:S05]  /*6a90*/  WARPSYNC.COLLECTIVE R51, `(.L_x_146) ;  /* 0x0000000033087348 */ /* 0x000fea0003c00000 */
[----:B------:R0:W1:Y:S02]  /*6aa0*/  SHFL.BFLY P2, R52, R54, R53, R56 ;  /* 0x0c00003536347389 */ /* 0x0000640000040038 */
[----:B01----:R-:W-:Y:S01]  /*6ab0*/  ENDCOLLECTIVE ;  /* 0x000000000000791b */ /* 0x003fe20003800000 */
.L_x_146:
[----:B------:R-:W-:Y:S01]  /*6ac0*/  FADD.FTZ R36, R37, R36 ;  /* 0x0000002425247221 */ /* 0x000fe20000010000 */
[----:B------:R-:W-:Y:S01]  /*6ad0*/  MOV R31, R52 ;  /* 0x00000034001f7202 */ /* 0x000fe20000000f00 */
[----:B------:R-:W-:Y:S06]  /*6ae0*/  BRA `(.L_x_147) ;  /* 0xffffffec00147947 */ /* 0x000fec000383ffff */
.L_x_126:
[----:B------:R-:W-:Y:S01]  /*6af0*/  HFMA2.MMA R56, -RZ, RZ, 0, 0.000503063201904296875 ;  /* 0x0000101fff387435 */ /* 0x000fe200000001ff */
[----:B------:R-:W-:Y:S01]  /*6b00*/  BSSY B1, `(.L_x_148) ;  /* 0x0000007000017945 */ /* 0x000fe20003800000 */
[----:B---3--:R-:W-:Y:S01]  /*6b10*/  MOV R54, R30 ;  /* 0x0000001e00367202 */ /* 0x008fe20000000f00 */
[----:B------:R-:W-:Y:S01]  /*6b20*/  IMAD.MOV.U32 R53, RZ, RZ, 0x8 ;  /* 0x00000008ff357424 */ /* 0x000fe200078e00ff */
[----:B------:R-:W-:-:S07]  /*6b30*/  MOV R51, 0xffff ;  /* 0x0000ffff00337802 */ /* 0x000fce0000000f00 */
[----:B012-4-:R-:W-:Y:S05]  /*6b40*/  WARPSYNC.COLLECTIVE R51, `(.L_x_149) ;  /* 0x0000000033087348 */ /* 0x017fea0003c00000 */
[----:B------:R3:W0:Y:S02]  /*6b50*/  SHFL.BFLY P2, R52, R54, R53, R56 ;  /* 0x0c00003536347389 */ /* 0x0006240000040038 */
[----:B01234-:R-:W-:Y:S01]  /*6b60*/  ENDCOLLECTIVE ;  /* 0x000000000000791b */ /* 0x01ffe20003800000 */
.L_x_149:
[----:B------:R-:W-:Y:S05]  /*6b70*/  BSYNC B1 ;  /* 0x0000000000017941 */ /* 0x000fea0003800000 */
.L_x_148:
[----:B------:R-:W-:Y:S01]  /*6b80*/  HFMA2.MMA R53, -RZ, RZ, 0, 4.76837158203125e-07 ;  /* 0x00000008ff357435 */ /* 0x000fe200000001ff */
[----:B------:R-:W-:Y:S01]  /*6b90*/  IMAD.MOV.U32 R54, RZ, RZ, R31 ;  /* 0x000000ffff367224 */ /* 0x000fe200078e001f */
[----:B------:R-:W-:Y:S02]  /*6ba0*/  MOV R56, 0x101f ;  /* 0x0000101f00387802 */ /* 0x000fe40000000f00 */
[----:B------:R-:W-:Y:S02]  /*6bb0*/  MOV R51, 0xffff ;  /* 0x0000ffff00337802 */ /* 0x000fe40000000f00 */
[----:B------:R-:W-:-:S07]  /*6bc0*/  MOV R33, R52 ;  /* 0x0000003400217202 */ /* 0x000fce0000000f00 */
[----:B------:R-:W-:Y:S05]  /*6bd0*/  WARPSYNC.COLLECTIVE R51, `(.L_x_150) ;  /* 0x0000000033087348 */ /* 0x000fea0003c00000 */
[----:B------:R0:W1:Y:S02]  /*6be0*/  SHFL.BFLY P2, R52, R54, R53, R56 ;  /* 0x0c00003536347389 */ /* 0x0000640000040038 */
[----:B01----:R-:W-:Y:S01]  /*6bf0*/  ENDCOLLECTIVE ;  /* 0x000000000000791b */ /* 0x003fe20003800000 */
.L_x_150:
[----:B------:R-:W-:Y:S01]  /*6c00*/  FADD.FTZ R33, R33, R30 ;  /* 0x0000001e21217221 */ /* 0x000fe20000010000 */
[----:B------:R-:W-:-:S04]  /*6c10*/  HFMA2.MMA R53, -RZ, RZ, 0, 2.384185791015625e-07 ;  /* 0x00000004ff357435 */ /* 0x000fc800000001ff */
[----:B------:R-:W-:Y:S01]  /*6c20*/  MOV R54, R33 ;  /* 0x0000002100367202 */ /* 0x000fe20000000f00 */
[----:B------:R-:W-:-:S07]  /*6c30*/  IMAD.MOV.U32 R32, RZ, RZ, R52 ;  /* 0x000000ffff207224 */ /* 0x000fce00078e0034 */
[----:B------:R-:W-:Y:S05]  /*6c40*/  WARPSYNC.COLLECTIVE R51, `(.L_x_151) ;  /* 0x0000000033087348 */ /* 0x000fea0003c00000 */
[----:B------:R0:W1:Y:S02]  /*6c50*/  SHFL.BFLY P2, R52, R54, R53, R56 ;  /* 0x0c00003536347389 */ /* 0x0000640000040038 */
[----:B01----:R-:W-:Y:S01]  /*6c60*/  ENDCOLLECTIVE ;  /* 0x000000000000791b */ /* 0x003fe20003800000 */
.L_x_151:
[----:B------:R-:W-:-:S04]  /*6c70*/  FADD.FTZ R32, R32, R31 ;  /* 0x0000001f20207221 */ /* 0x000fc80000010000 */
[----:B------:R-:W-:Y:S01]  /*6c80*/  IMAD.MOV.U32 R54, RZ, RZ, R32 ;  /* 0x000000ffff367224 */ /* 0x000fe200078e0020 */
[----:B------:R-:W-:-:S07]  /*6c90*/  MOV R34, R52 ;  /* 0x0000003400227202 */ /* 0x000fce0000000f00 */
[----:B------:R-:W-:Y:S05]  /*6ca0*/  WARPSYNC.COLLECTIVE R51, `(.L_x_152) ;  /* 0x0000000033087348 */ /* 0x000fea0003c00000 */
[----:B------:R0:W1:Y:S02]  /*6cb0*/  SHFL.BFLY P2, R52, R54, R53, R56 ;  /* 0x0c00003536347389 */ /* 0x0000640000040038 */
[----:B01----:R-:W-:Y:S01]  /*6cc0*/  ENDCOLLECTIVE ;  /* 0x000000000000791b */ /* 0x003fe20003800000 */
.L_x_152:
[----:B------:R-:W-:Y:S01]  /*6cd0*/  FADD.FTZ R34, R33, R34 ;  /* 0x0000002221227221 */ /* 0x000fe20000010000 */
[----:B------:R-:W-:-:S04]  /*6ce0*/  HFMA2.MMA R53, -RZ, RZ, 0, 1.1920928955078125e-07 ;  /* 0x00000002ff357435 */ /* 0x000fc800000001ff */
[----:B------:R-:W-:Y:S02]  /*6cf0*/  MOV R54, R34 ;  /* 0x0000002200367202 */ /* 0x000fe40000000f00 */
[----:B------:R-:W-:-:S07]  /*6d00*/  MOV R35, R52 ;  /* 0x0000003400237202 */ /* 0x000fce0000000f00 */
[----:B------:R-:W-:Y:S05]  /*6d10*/  WARPSYNC.COLLECTIVE R51, `(.L_x_153) ;  /* 0x0000000033087348 */ /* 0x000fea0003c00000 */
[----:B------:R0:W1:Y:S02]  /*6d20*/  SHFL.BFLY P2, R52, R54, R53, R56 ;  /* 0x0c00003536347389 */ /* 0x0000640000040038 */
[----:B01----:R-:W-:Y:S01]  /*6d30*/  ENDCOLLECTIVE ;  /* 0x000000000000791b */ /* 0x003fe20003800000 */
.L_x_153:
[----:B------:R-:W-:-:S05]  /*6d40*/  FADD.FTZ R35, R32, R35 ;  /* 0x0000002320237221 */ /* 0x000fca0000010000 */
[----:B------:R-:W-:Y:S01]  /*6d50*/  MOV R54, R35 ;  /* 0x0000002300367202 */ /* 0x000fe20000000f00 */
[----:B------:R-:W-:-:S07]  /*6d60*/  IMAD.MOV.U32 R37, RZ, RZ, R52 ;  /* 0x000000ffff257224 */ /* 0x000fce00078e0034 */
[----:B------:R-:W-:Y:S05]  /*6d70*/  WARPSYNC.COLLECTIVE R51, `(.L_x_154) ;  /* 0x0000000033087348 */ /* 0x000fea0003c00000 */
[----:B------:R0:W1:Y:S02]  /*6d80*/  SHFL.BFLY P2, R52, R54, R53, R56 ;  /* 0x0c00003536347389 */ /* 0x0000640000040038 */
[----:B01----:R-:W-:Y:S01]  /*6d90*/  ENDCOLLECTIVE ;  /* 0x000000000000791b */ /* 0x003fe20003800000 */
.L_x_154:
[----:B------:R-:W-:-:S05]  /*6da0*/  FADD.FTZ R37, R34, R37 ;  /* 0x0000002522257221 */ /* 0x000fca0000010000 */
[----:B------:R-:W-:Y:S01]  /*6db0*/  MOV R54, R37 ;  /* 0x0000002500367202 */ /* 0x000fe20000000f00 */
[----:B------:R-:W-:Y:S01]  /*6dc0*/  IMAD.MOV.U32 R53, RZ, RZ, 0x1 ;  /* 0x00000001ff357424 */ /* 0x000fe200078e00ff */
[----:B------:R-:W-:-:S07]  /*6dd0*/  MOV R30, R52 ;  /* 0x00000034001e7202 */ /* 0x000fce0000000f00 */
[----:B------:R-:W-:Y:S05]  /*6de0*/  WARPSYNC.COLLECTIVE R51, `(.L_x_155) ;  /* 0x0000000033087348 */ /* 0x000fea0003c00000 */
[----:B------:R0:W1:Y:S02]  /*6df0*/  SHFL.BFLY P2, R52, R54, R53, R56 ;  /* 0x0c00003536347389 */ /* 0x0000640000040038 */
[----:B01----:R-:W-:Y:S01]  /*6e00*/  ENDCOLLECTIVE ;  /* 0x000000000000791b */ /* 0x003fe20003800000 */
.L_x_155:
[----:B------:R-:W-:-:S05]  /*6e10*/  FADD.FTZ R30, R35, R30 ;  /* 0x0000001e231e7221 */ /* 0x000fca0000010000 */
[----:B------:R-:W-:Y:S02]  /*6e20*/  MOV R54, R30 ;  /* 0x0000001e00367202 */ /* 0x000fe40000000f00 */
[----:B------:R-:W-:-:S07]  /*6e30*/  MOV R36, R52 ;  /* 0x0000003400247202 */ /* 0x000fce0000000f00 */
[----:B------:R-:W-:Y:S05]  /*6e40*/  WARPSYNC.COLLECTIVE R51, `(.L_x_156) ;  /* 0x0000000033087348 */ /* 0x000fea0003c00000 */
[----:B------:R0:W1:Y:S02]  /*6e50*/  SHFL.BFLY P2, R52, R54, R53, R56 ;  /* 0x0c00003536347389 */ /* 0x0000640000040038 */
[----:B01----:R-:W-:Y:S01]  /*6e60*/  ENDCOLLECTIVE ;  /* 0x000000000000791b */ /* 0x003fe20003800000 */
.L_x_156:
[----:B------:R-:W-:Y:S01]  /*6e70*/  FADD.FTZ R36, R37, R36 ;  /* 0x0000002425247221 */ /* 0x000fe20000010000 */
[----:B------:R-:W-:Y:S01]  /*6e80*/  MOV R31, R52 ;  /* 0x00000034001f7202 */ /* 0x000fe20000000f00 */
[----:B------:R-:W-:Y:S06]  /*6e90*/  BRA `(.L_x_157) ;  /* 0xffffffe800bc7947 */ /* 0x000fec000383ffff */
.L_x_127:
[----:B------:R-:W-:Y:S01]  /*6ea0*/  HFMA2.MMA R53, -RZ, RZ, 0, 4.76837158203125e-07 ;  /* 0x00000008ff357435 */ /* 0x000fe200000001ff */
[----:B------:R-:W-:Y:S01]  /*6eb0*/  BSSY B0, `(.L_x_158) ;  /* 0x0000007000007945 */ /* 0x000fe20003800000 */
[----:B--2---:R-:W-:Y:S01]  /*6ec0*/  IMAD.MOV.U32 R54, RZ, RZ, R26 ;  /* 0x000000ffff367224 */ /* 0x004fe200078e001a */
[----:B------:R-:W-:Y:S02]  /*6ed0*/  MOV R56, 0x101f ;  /* 0x0000101f00387802 */ /* 0x000fe40000000f00 */
[----:B------:R-:W-:-:S07]  /*6ee0*/  MOV R51, 0xffff ;  /* 0x0000ffff00337802 */ /* 0x000fce0000000f00 */
[----:B01-3--:R-:W-:Y:S05]  /*6ef0*/  WARPSYNC.COLLECTIVE R51, `(.L_x_159) ;  /* 0x0000000033087348 */ /* 0x00bfea0003c00000 */
[----:B------:R2:W4:Y:S02]  /*6f00*/  SHFL.BFLY P2, R52, R54, R53, R56 ;  /* 0x0c00003536347389 */ /* 0x0005240000040038 */
[----:B01234-:R-:W-:Y:S01]  /*6f10*/  ENDCOLLECTIVE ;  /* 0x000000000000791b */ /* 0x01ffe20003800000 */
.L_x_159:
[----:B------:R-:W-:Y:S05]  /*6f20*/  BSYNC B0 ;  /* 0x0000000000007941 */ /* 0x000fea0003800000 */
.L_x_158:
[----:B------:R-:W-:Y:S01]  /*6f30*/  HFMA2.MMA R53, -RZ, RZ, 0, 4.76837158203125e-07 ;  /* 0x00000008ff357435 */ /* 0x000fe200000001ff */
[----:B------:R-:W-:Y:S01]  /*6f40*/  MOV R54, R27 ;  /* 0x0000001b00367202 */ /* 0x000fe20000000f00 */
[----:B------:R-:W-:Y:S01]  /*6f50*/  IMAD.MOV.U32 R51, RZ, RZ, 0xffff ;  /* 0x0000ffffff337424 */ /* 0x000fe200078e00ff */
[----:B------:R-:W-:Y:S01]  /*6f60*/  MOV R56, 0x101f ;  /* 0x0000101f00387802 */ /* 0x000fe20000000f00 */
[----:B------:R-:W-:Y:S01]  /*6f70*/  IMAD.MOV.U32 R29, RZ, RZ, R52 ;  /* 0x000000ffff1d7224 */ /* 0x000fe200078e0034 */
[----:B------:R-:W-:Y:S01]  /*6f80*/  @!P0 IADD3 R32, R30, 0x14, RZ ;  /* 0x000000141e208810 */ /* 0x000fe20007ffe0ff */
[----:B------:R-:W-:Y:S01]  /*6f90*/  HFMA2.MMA R35, -RZ, RZ, 0, 0 ;  /* 0x00000000ff237435 */ /* 0x000fe200000001ff */
[----:B------:R-:W-:-:S10]  /*6fa0*/  @!P0 LEA R31, R40, UR6, 0x7 ;  /* 0x00000006281f8c11 */ /* 0x000fd4000f8e38ff */
[----:B------:R-:W-:Y:S05]  /*6fb0*/  WARPSYNC.COLLECTIVE R51, `(.L_x_160) ;  /* 0x0000000033087348 */ /* 0x000fea0003c00000 */
[----:B------:R0:W1:Y:S02]  /*6fc0*/  SHFL.BFLY P2, R52, R54, R53, R56 ;  /* 0x0c00003536347389 */ /* 0x0000640000040038 */
[----:B01----:R-:W-:Y:S01]  /*6fd0*/  ENDCOLLECTIVE ;  /* 0x000000000000791b */ /* 0x003fe20003800000 */
.L_x_160:
[----:B------:R-:W-:Y:S01]  /*6fe0*/  FADD.FTZ R29, R29, R26 ;  /* 0x0000001a1d1d7221 */ /* 0x000fe20000010000 */
[-C--:B------:R-:W-:Y:S01]  /*6ff0*/  @!P0 LOP3.LUT R32, R32, R11.reuse, RZ, 0x3c, !PT ;  /* 0x0000000b20208212 */ /* 0x080fe200078e3cff */
[----:B------:R-:W-:Y:S01]  /*7000*/  IMAD.MOV.U32 R41, RZ, RZ, RZ ;  /* 0x000000ffff297224 */ /* 0x000fe200078e00ff */
[----:B------:R-:W-:Y:S01]  /*7010*/  MOV R36, RZ ;  /* 0x000000ff00247202 */ /* 0x000fe20000000f00 */
[----:B------:R-:W-:Y:S01]  /*7020*/  HFMA2.MMA R43, -RZ, RZ, 0, 0 ;  /* 0x00000000ff2b7435 */ /* 0x000fe200000001ff */
[----:B------:R-:W-:Y:S01]  /*7030*/  @!P0 IADD3 R48, R30, 0x3c, RZ ;  /* 0x0000003c1e308810 */ /* 0x000fe20007ffe0ff */
[----:B------:R-:W-:Y:S01]  /*7040*/  @!P0 IMAD R32, R32, 0x4, R31 ;  /* 0x0000000420208824 */ /* 0x000fe200078e021f */
[----:B------:R-:W-:Y:S01]  /*7050*/  @!P0 LEA R45, R40, UR6, 0x7 ;  /* 0x00000006282d8c11 */ /* 0x000fe2000f8e38ff */
[----:B------:R-:W-:Y:S01]  /*7060*/  IMAD.MOV.U32 R47, RZ, RZ, RZ ;  /* 0x000000ffff2f7224 */ /* 0x000fe200078e00ff */
[----:B------:R-:W-:Y:S02]  /*7070*/  @!P0 LOP3.LUT R48, R48, R11, RZ, 0x3c, !PT ;  /* 0x0000000b30308212 */ /* 0x000fe400078e3cff */
[----:B------:R0:W1:Y:S01]  /*7080*/  @!P0 LDS R34, [R32+0x500] ;  /* 0x0005000020228984 */ /* 0x0000620000000800 */
[----:B------:R-:W-:Y:S01]  /*7090*/  HFMA2.MMA R53, -RZ, RZ, 0, 2.384185791015625e-07 ;  /* 0x00000004ff357435 */ /* 0x000fe200000001ff */
[----:B------:R-:W-:-:S02]  /*70a0*/  MOV R54, R29 ;  /* 0x0000001d00367202 */ /* 0x000fc40000000f00 */
[----:B------:R0:W2:Y:S01]  /*70b0*/  @!P0 LDS R33, [R32] ;  /* 0x0000000020218984 */ /* 0x0000a20000000800 */
[----:B------:R-:W-:Y:S01]  /*70c0*/  @!P0 IMAD R48, R48, 0x4, R45 ;  /* 0x0000000430308824 */ /* 0x000fe200078e022d */
[----:B------:R-:W-:-:S04]  /*70d0*/  HFMA2.MMA R45, -RZ, RZ, 0, 0 ;  /* 0x00000000ff2d7435 */ /* 0x000fc800000001ff */
[----:B------:R0:W3:Y:S01]  /*70e0*/  @!P0 LDS R49, [R48] ;  /* 0x0000000030318984 */ /* 0x0000e20000000800 */
[----:B------:R-:W-:-:S07]  /*70f0*/  MOV R28, R52 ;  /* 0x00000034001c7202 */ /* 0x000fce0000000f00 */
[----:B0123--:R-:W-:Y:S05]  /*7100*/  WARPSYNC.COLLECTIVE R51, `(.L_x_161) ;  /* 0x0000000033087348 */ /* 0x00ffea0003c00000 */
[----:B------:R4:W0:Y:S02]  /*7110*/  SHFL.BFLY P2, R52, R54, R53, R56 ;  /* 0x0c00003536347389 */ /* 0x0008240000040038 */
[----:B01234-:R-:W-:Y:S01]  /*7120*/  ENDCOLLECTIVE ;  /* 0x000000000000791b */ /* 0x01ffe20003800000 */
.L_x_161:
[----:B------:R-:W-:Y:S01]  /*7130*/  FADD.FTZ R28, R28, R27 ;  /* 0x0000001b1c1c7221 */ /* 0x000fe20000010000 */
[----:B------:R0:W1:Y:S04]  /*7140*/  @!P0 LDS R50, [R48+0x500] ;  /* 0x0005000030328984 */ /* 0x0000680000000800 */
[----:B------:R-:W-:Y:S01]  /*7150*/  MOV R54, R28 ;  /* 0x0000001c00367202 */ /* 0x000fe20000000f00 */
[----:B------:R-:W-:-:S07]  /*7160*/  IMAD.MOV.U32 R26, RZ, RZ, R52 ;  /* 0x000000ffff1a7224 */ /* 0x000fce00078e0034 */
[----:B01----:R-:W-:Y:S05]  /*7170*/  WARPSYNC.COLLECTIVE R51, `(.L_x_162) ;  /* 0x0000000033087348 */ /* 0x003fea0003c00000 */
[----:B------:R2:W3:Y:S02]  /*7180*/  SHFL.BFLY P2, R52, R54, R53, R56 ;  /* 0x0c00003536347389 */ /* 0x0004e40000040038 */
[----:B0123--:R-:W-:Y:S01]  /*7190*/  ENDCOLLECTIVE ;  /* 0x000000000000791b */ /* 0x00ffe20003800000 */
.L_x_162:
[----:B------:R-:W-:Y:S01]  /*71a0*/  @!P0 MOV R36, R34 ;  /* 0x0000002200248202 */ /* 0x000fe20000000f00 */
[----:B------:R-:W-:Y:S01]  /*71b0*/  FADD.FTZ R26, R29, R26 ;  /* 0x0000001a1d1a7221 */ /* 0x000fe20000010000 */
[----:B------:R-:W-:Y:S01]  /*71c0*/  @!P0 IMAD.MOV.U32 R35, RZ, RZ, R33 ;  /* 0x000000ffff238224 */ /* 0x000fe200078e0021 */
[----:B------:R-:W-:Y:S01]  /*71d0*/  @!P0 MOV R45, R49 ;  /* 0x00000031002d8202 */ /* 0x000fe20000000f00 */
[----:B------:R-:W-:Y:S02]  /*71e0*/  HFMA2.MMA R53, -RZ, RZ, 0, 1.1920928955078125e-07 ;  /* 0x00000002ff357435 */ /* 0x000fe400000001ff */
[----:B------:R-:W-:Y:S02]  /*71f0*/  MOV R54, R26 ;  /* 0x0000001a00367202 */ /* 0x000fe40000000f00 */
[----:B------:R-:W-:Y:S02]  /*7200*/  @!P0 MOV R47, R50 ;  /* 0x00000032002f8202 */ /* 0x000fe40000000f00 */
[----:B------:R-:W-:-:S07]  /*7210*/  MOV R27, R52 ;  /* 0x00000034001b7202 */ /* 0x000fce0000000f00 */
[----:B------:R-:W-:Y:S05]  /*7220*/  WARPSYNC.COLLECTIVE R51, `(.L_x_163) ;  /* 0x0000000033087348 */ /* 0x000fea0003c00000 */
[----:B------:R0:W1:Y:S02]  /*7230*/  SHFL.BFLY P2, R52, R54, R53, R56 ;  /* 0x0c00003536347389 */ /* 0x0000640000040038 */
[----:B01----:R-:W-:Y:S01]  /*7240*/  ENDCOLLECTIVE ;  /* 0x000000000000791b */ /* 0x003fe20003800000 */
.L_x_163:
[----:B------:R-:W-:-:S04]  /*7250*/  FADD.FTZ R27, R28, R27 ;  /* 0x0000001b1c1b7221 */ /* 0x000fc80000010000 */
[----:B------:R-:W-:Y:S01]  /*7260*/  IMAD.MOV.U32 R54, RZ, RZ, R27 ;  /* 0x000000ffff367224 */ /* 0x000fe200078e001b */
[----:B------:R-:W-:-:S07]  /*7270*/  MOV R29, R52 ;  /* 0x00000034001d7202 */ /* 0x000fce0000000f00 */
[----:B------:R-:W-:Y:S05]  /*7280*/  WARPSYNC.COLLECTIVE R51, `(.L_x_164) ;  /* 0x0000000033087348 */ /* 0x000fea0003c00000 */
[----:B------:R0:W1:Y:S02]  /*7290*/  SHFL.BFLY P2, R52, R54, R53, R56 ;  /* 0x0c00003536347389 */ /* 0x0000640000040038 */
[----:B01----:R-:W-:Y:S01]  /*72a0*/  ENDCOLLECTIVE ;  /* 0x000000000000791b */ /* 0x003fe20003800000 */
.L_x_164:
[----:B------:R-:W-:Y:S01]  /*72b0*/  FADD.FTZ R31, R26, R29 ;  /* 0x0000001d1a1f7221 */ /* 0x000fe20000010000 */
[----:B------:R-:W-:Y:S01]  /*72c0*/  @!P0 LEA R29, R40, UR6, 0x7 ;  /* 0x00000006281d8c11 */ /* 0x000fe2000f8e38ff */
[----:B------:R-:W-:-:S03]  /*72d0*/  HFMA2.MMA R53, -RZ, RZ, 0, 5.9604644775390625e-08 ;  /* 0x00000001ff357435 */ /* 0x000fc600000001ff */
[----:B------:R-:W-:Y:S02]  /*72e0*/  MOV R54, R31 ;  /* 0x0000001f00367202 */ /* 0x000fe40000000f00 */
[----:B------:R-:W-:-:S07]  /*72f0*/  MOV R28, R52 ;  /* 0x00000034001c7202 */ /* 0x000fce0000000f00 */
[----:B------:R-:W-:Y:S05]  /*7300*/  WARPSYNC.COLLECTIVE R51, `(.L_x_165) ;  /* 0x0000000033087348 */ /* 0x000fea0003c00000 */
[----:B------:R0:W1:Y:S02]  /*7310*/  SHFL.BFLY P2, R52, R54, R53, R56 ;  /* 0x0c00003536347389 */ /* 0x0000640000040038 */
[----:B01----:R-:W-:Y:S01]  /*7320*/  ENDCOLLECTIVE ;  /* 0x000000000000791b */ /* 0x003fe20003800000 */
.L_x_165:
[----:B------:R-:W-:Y:S01]  /*7330*/  FADD.FTZ R32, R27, R28 ;  /* 0x0000001c1b207221 */ /* 0x000fe20000010000 */
[----:B------:R-:W-:Y:S01]  /*7340*/  @!P0 IADD3 R28, R30, 0x28, RZ ;  /* 0x000000281e1c8810 */ /* 0x000fe20007ffe0ff */
[----:B------:R-:W0:Y:S03]  /*7350*/  LDC.64 R26, c[0x0][0x218] ;  /* 0x00008600ff1a7b82 */ /* 0x000e260000000a00 */
[----:B------:R-:W-:-:S04]  /*7360*/  @!P0 LOP3.LUT R28, R28, R11, RZ, 0x3c, !PT ;  /* 0x0000000b1c1c8212 */ /* 0x000fc800078e3cff */
[----:B------:R-:W-:Y:S02]  /*7370*/  @!P0 LEA R28, R28, R29, 0x2 ;  /* 0x0000001d1c1c8211 */ /* 0x000fe400078e10ff */
[----:B------:R-:W-:-:S03]  /*7380*/  MOV R54, R32 ;  /* 0x0000002000367202 */ /* 0x000fc60000000f00 */
[----:B------:R1:W2:Y:S04]  /*7390*/  @!P0 LDS R29, [R28] ;  /* 0x000000001c1d8984 */ /* 0x0002a80000000800 */
[----:B------:R1:W3:Y:S01]  /*73a0*/  @!P0 LDS R44, [R28+0x500] ;  /* 0x000500001c2c8984 */ /* 0x0002e20000000800 */
[----:B------:R-:W-:-:S07]  /*73b0*/  IMAD.MOV.U32 R34, RZ, RZ, R52 ;  /* 0x000000ffff227224 */ /* 0x000fce00078e0034 */
[----:B0123--:R-:W-:Y:S05]  /*73c0*/  WARPSYNC.COLLECTIVE R51, `(.L_x_166) ;  /* 0x0000000033087348 */ /* 0x00ffea0003c00000 */
[----:B------:R4:W0:Y:S02]  /*73d0*/  SHFL.BFLY P2, R52, R54, R53, R56 ;  /* 0x0c00003536347389 */ /* 0x0008240000040038 */
[----:B01234-:R-:W-:Y:S01]  /*73e0*/  ENDCOLLECTIVE ;  /* 0x000000000000791b */ /* 0x01ffe20003800000 */
.L_x_166:
[----:B------:R-:W-:Y:S01]  /*73f0*/  FADD.FTZ R34, R31, R34 ;  /* 0x000000221f227221 */ /* 0x000fe20000010000 */
[----:B------:R-:W-:-:S04]  /*7400*/  IMAD.IADD R31, R30, 0x1, R23 ;  /* 0x000000011e1f7824 */ /* 0x000fc800078e0217 */
[----:B------:R-:W-:Y:S01]  /*7410*/  IMAD.WIDE R26, R31, 0x2, R26 ;  /* 0x000000021f1a7825 */ /* 0x000fe200078e021a */
[----:B------:R-:W-:-:S03]  /*7420*/  MOV R54, R35 ;  /* 0x0000002300367202 */ /* 0x000fc60000000f00 */
[----:B------:R-:W-:Y:S01]  /*7430*/  IMAD.MOV.U32 R53, RZ, RZ, 0x8 ;  /* 0x00000008ff357424 */ /* 0x000fe200078e00ff */
[----:B------:R-:W-:-:S07]  /*7440*/  MOV R33, R52 ;  /* 0x0000003400217202 */ /* 0x000fce0000000f00 */
[----:B------:R-:W-:Y:S05]  /*7450*/  WARPSYNC.COLLECTIVE R51, `(.L_x_167) ;  /* 0x0000000033087348 */ /* 0x000fea0003c00000 */
[----:B------:R0:W1:Y:S02]  /*7460*/  SHFL.BFLY P2, R52, R54, R53, R56 ;  /* 0x0c00003536347389 */ /* 0x0000640000040038 */
[----:B01----:R-:W-:Y:S01]  /*7470*/  ENDCOLLECTIVE ;  /* 0x000000000000791b */ /* 0x003fe20003800000 */
.L_x_167:
[----:B------:R-:W-:Y:S01]  /*7480*/  FADD.FTZ R32, R32, R33 ;  /* 0x0000002120207221 */ /* 0x000fe20000010000 */
[----:B------:R-:W-:Y:S02]  /*7490*/  @!P0 MOV R41, R29 ;  /* 0x0000001d00298202 */ /* 0x000fe40000000f00 */
[----:B------:R-:W0:Y:S01]  /*74a0*/  LDC.64 R28, c[0x0][0x220] ;  /* 0x00008800ff1c7b82 */ /* 0x000e220000000a00 */
[----:B------:R-:W-:Y:S02]  /*74b0*/  @!P0 MOV R43, R44 ;  /* 0x0000002c002b8202 */ /* 0x000fe40000000f00 */
[----:B------:R-:W-:Y:S02]  /*74c0*/  ISETP.NE.AND P0, PT, R40, RZ, PT ;  /* 0x000000ff2800720c */ /* 0x000fe40003f05270 */
[----:B------:R-:W-:Y:S02]  /*74d0*/  MOV R54, R36 ;  /* 0x0000002400367202 */ /* 0x000fe40000000f00 */
[----:B------:R-:W-:-:S09]  /*74e0*/  MOV R42, R52 ;  /* 0x00000034002a7202 */ /* 0x000fd20000000f00 */
[----:B0-----:R-:W-:Y:S05]  /*74f0*/  WARPSYNC.COLLECTIVE R51, `(.L_x_168) ;  /* 0x0000000033087348 */ /* 0x001fea0003c00000 */
[----:B------:R1:W2:Y:S02]  /*7500*/  SHFL.BFLY P2, R52, R54, R53, R56 ;  /* 0x0c00003536347389 */ /* 0x0002a40000040038 */
[----:B012---:R-:W-:Y:S01]  /*7510*/  ENDCOLLECTIVE ;  /* 0x000000000000791b */ /* 0x007fe20003800000 */
.L_x_168:
[----:B------:R-:W-:Y:S01]  /*7520*/  @!P0 F2FP.BF16.F32.PACK_AB R30, RZ, R34 ;  /* 0x00000022ff1e823e */ /* 0x000fe200000010ff */
[----:B------:R-:W-:Y:S01]  /*7530*/  FADD.FTZ R42, R42, R35 ;  /* 0x000000232a2a7221 */ /* 0x000fe20000010000 */
[----:B------:R-:W-:Y:S01]  /*7540*/  @!P0 F2FP.BF16.F32.PACK_AB R32, RZ, R32 ;  /* 0x00000020ff20823e */ /* 0x000fe200000010ff */
[----:B------:R-:W-:Y:S01]  /*7550*/  IMAD.WIDE R28, R31, 0x2, R28 ;  /* 0x000000021f1c7825 */ /* 0x000fe200078e021c */
[----:B------:R-:W-:Y:S02]  /*7560*/  PRMT R34, R30, 0x7610, R34 ;  /* 0x000076101e227816 */ /* 0x000fe40000000022 */
[----:B------:R-:W-:-:S03]  /*7570*/  PRMT R49, R32, 0x7610, R49 ;  /* 0x0000761020317816 */ /* 0x000fc60000000031 */
[----:B------:R0:W-:Y:S01]  /*7580*/  @!P0 STG.E.U16 desc[UR8][R26.64], R34 ;  /* 0x000000221a008986 */ /* 0x0001e2000c101508 */
[----:B------:R-:W-:Y:S01]  /*7590*/  HFMA2.MMA R53, -RZ, RZ, 0, 2.384185791015625e-07 ;  /* 0x00000004ff357435 */ /* 0x000fe200000001ff */
[----:B------:R-:W-:Y:S02]  /*75a0*/  IMAD.MOV.U32 R54, RZ, RZ, R42 ;  /* 0x000000ffff367224 */ /* 0x000fe400078e002a */
[----:B------:R0:W-:Y:S01]  /*75b0*/  @!P0 STG.E.U16 desc[UR8][R28.64], R49 ;  /* 0x000000311c008986 */ /* 0x0001e2000c101508 */
[----:B------:R-:W-:-:S07]  /*75c0*/  MOV R37, R52 ;  /* 0x0000003400257202 */ /* 0x000fce0000000f00 */
[----:B0-----:R-:W-:Y:S05]  /*75d0*/  WARPSYNC.COLLECTIVE R51, `(.L_x_169) ;  /* 0x0000000033087348 */ /* 0x001fea0003c00000 */
[----:B------:R1:W2:Y:S02]  /*75e0*/  SHFL.BFLY P2, R52, R54, R53, R56 ;  /* 0x0c00003536347389 */ /* 0x0002a40000040038 */
[----:B012---:R-:W-:Y:S01]  /*75f0*/  ENDCOLLECTIVE ;  /* 0x000000000000791b */ /* 0x007fe20003800000 */
.L_x_169:
[----:B------:R-:W-:-:S05]  /*7600*/  FADD.FTZ R37, R37, R36 ;  /* 0x0000002425257221 */ /* 0x000fca0000010000 */
[----:B------:R-:W-:Y:S02]  /*7610*/  MOV R54, R37 ;  /* 0x0000002500367202 */ /* 0x000fe40000000f00 */
[----:B------:R-:W-:-:S07]  /*7620*/  MOV R35, R52 ;  /* 0x0000003400237202 */ /* 0x000fce0000000f00 */
[----:B------:R-:W-:Y:S05]  /*7630*/  WARPSYNC.COLLECTIVE R51, `(.L_x_170) ;  /* 0x0000000033087348 */ /* 0x000fea0003c00000 */
[----:B------:R0:W1:Y:S02]  /*7640*/  SHFL.BFLY P2, R52, R54, R53, R56 ;  /* 0x0c00003536347389 */ /* 0x0000640000040038 */
[----:B01----:R-:W-:Y:S01]  /*7650*/  ENDCOLLECTIVE ;  /* 0x000000000000791b */ /* 0x003fe20003800000 */
.L_x_170:
[----:B------:R-:W-:-:S05]  /*7660*/  FADD.FTZ R35, R42, R35 ;  /* 0x000000232a237221 */ /* 0x000fca0000010000 */
[----:B------:R-:W-:Y:S01]  /*7670*/  MOV R54, R35 ;  /* 0x0000002300367202 */ /* 0x000fe20000000f00 */
[----:B------:R-:W-:Y:S02]  /*7680*/  IMAD.MOV.U32 R53, RZ, RZ, 0x2 ;  /* 0x00000002ff357424 */ /* 0x000fe400078e00ff */
[----:B------:R-:W-:-:S07]  /*7690*/  IMAD.MOV.U32 R36, RZ, RZ, R52 ;  /* 0x000000ffff247224 */ /* 0x000fce00078e0034 */
[----:B------:R-:W-:Y:S05]  /*76a0*/  WARPSYNC.COLLECTIVE R51, `(.L_x_171) ;  /* 0x0000000033087348 */ /* 0x000fea0003c00000 */
[----:B------:R0:W1:Y:S02]  /*76b0*/  SHFL.BFLY P2, R52, R54, R53, R56 ;  /* 0x0c00003536347389 */ /* 0x0000640000040038 */
[----:B01----:R-:W-:Y:S01]  /*76c0*/  ENDCOLLECTIVE ;  /* 0x000000000000791b */ /* 0x003fe20003800000 */
.L_x_171:
[----:B------:R-:W-:-:S05]  /*76d0*/  FADD.FTZ R36, R37, R36 ;  /* 0x0000002425247221 */ /* 0x000fca0000010000 */
[----:B------:R-:W-:Y:S02]  /*76e0*/  MOV R54, R36 ;  /* 0x0000002400367202 */ /* 0x000fe40000000f00 */
[----:B------:R-:W-:-:S07]  /*76f0*/  MOV R42, R52 ;  /* 0x00000034002a7202 */ /* 0x000fce0000000f00 */
[----:B------:R-:W-:Y:S05]  /*7700*/  WARPSYNC.COLLECTIVE R51, `(.L_x_172) ;  /* 0x0000000033087348 */ /* 0x000fea0003c00000 */
[----:B------:R0:W1:Y:S02]  /*7710*/  SHFL.BFLY P2, R52, R54, R53, R56 ;  /* 0x0c00003536347389 */ /* 0x0000640000040038 */
[----:B01----:R-:W-:Y:S01]  /*7720*/  ENDCOLLECTIVE ;  /* 0x000000000000791b */ /* 0x003fe20003800000 */
.L_x_172:
[----:B------:R-:W-:Y:S01]  /*7730*/  FADD.FTZ R42, R35, R42 ;  /* 0x0000002a232a7221 */ /* 0x000fe20000010000 */
[----:B------:R-:W-:-:S03]  /*7740*/  HFMA2.MMA R53, -RZ, RZ, 0, 5.9604644775390625e-08 ;  /* 0x00000001ff357435 */ /* 0x000fc600000001ff */
[----:B------:R-:W-:Y:S01]  /*7750*/  IMAD.MOV.U32 R54, RZ, RZ, R42 ;  /* 0x000000ffff367224 */ /* 0x000fe200078e002a */
[----:B------:R-:W-:-:S07]  /*7760*/  MOV R37, R52 ;  /* 0x0000003400257202 */ /* 0x000fce0000000f00 */
[----:B------:R-:W-:Y:S05]  /*7770*/  WARPSYNC.COLLECTIVE R51, `(.L_x_173) ;  /* 0x0000000033087348 */ /* 0x000fea0003c00000 */
[----:B------:R0:W1:Y:S02]  /*7780*/  SHFL.BFLY P2, R52, R54, R53, R56 ;  /* 0x0c00003536347389 */ /* 0x0000640000040038 */
[----:B01----:R-:W-:Y:S01]  /*7790*/  ENDCOLLECTIVE ;  /* 0x000000000000791b */ /* 0x003fe20003800000 */
.L_x_173:
[----:B------:R-:W-:-:S05]  /*77a0*/  FADD.FTZ R37, R36, R37 ;  /* 0x0000002524257221 */ /* 0x000fca0000010000 */
[----:B------:R-:W-:Y:S02]  /*77b0*/  MOV R54, R37 ;  /* 0x0000002500367202 */ /* 0x000fe40000000f00 */
[----:B------:R-:W-:-:S07]  /*77c0*/  MOV R35, R52 ;  /* 0x0000003400237202 */ /* 0x000fce0000000f00 */
[----:B------:R-:W-:Y:S05]  /*77d0*/  WARPSYNC.COLLECTIVE R51, `(.L_x_174) ;  /* 0x0000000033087348 */ /* 0x000fea0003c00000 */
[----:B------:R0:W1:Y:S02]  /*77e0*/  SHFL.BFLY P2, R52, R54, R53, R56 ;  /* 0x0c00003536347389 */ /* 0x0000640000040038 */
[----:B01----:R-:W-:Y:S01]  /*77f0*/  ENDCOLLECTIVE ;  /* 0x000000000000791b */ /* 0x003fe20003800000 */
.L_x_174:
[----:B------:R-:W-:-:S05]  /*7800*/  FADD.FTZ R30, R42, R35 ;  /* 0x000000232a1e7221 */ /* 0x000fca0000010000 */
[----:B------:R-:W-:-:S04]  /*7810*/  @!P0 F2FP.BF16.F32.PACK_AB R30, RZ, R30 ;  /* 0x0000001eff1e823e */ /* 0x000fc800000010ff */
[----:B------:R-:W-:Y:S01]  /*7820*/  PRMT R35, R30, 0x7610, R35 ;  /* 0x000076101e237816 */ /* 0x000fe20000000023 */
[----:B------:R-:W-:Y:S01]  /*7830*/  HFMA2.MMA R53, -RZ, RZ, 0, 4.76837158203125e-07 ;  /* 0x00000008ff357435 */ /* 0x000fe200000001ff */
[----:B------:R-:W-:-:S03]  /*7840*/  MOV R54, R41 ;  /* 0x0000002900367202 */ /* 0x000fc60000000f00 */
[----:B------:R0:W-:Y:S01]  /*7850*/  @!P0 STG.E.U16 desc[UR8][R26.64+0x28], R35 ;  /* 0x000028231a008986 */ /* 0x0001e2000c101508 */
[----:B------:R-:W-:-:S07]  /*7860*/  IMAD.MOV.U32 R36, RZ, RZ, R52 ;  /* 0x000000ffff247224 */ /* 0x000fce00078e0034 */
[----:B0-----:R-:W-:Y:S05]  /*7870*/  WARPSYNC.COLLECTIVE R51, `(.L_x_175) ;  /* 0x0000000033087348 */ /* 0x001fea0003c00000 */
[----:B------:R1:W2:Y:S02]  /*7880*/  SHFL.BFLY P2, R52, R54, R53, R56 ;  /* 0x0c00003536347389 */ /* 0x0002a40000040038 */
[----:B012---:R-:W-:Y:S01]  /*7890*/  ENDCOLLECTIVE ;  /* 0x000000000000791b */ /* 0x007fe20003800000 */
.L_x_175:
[----:B------:R-:W-:-:S05]  /*78a0*/  FADD.FTZ R31, R37, R36 ;  /* 0x00000024251f7221 */ /* 0x000fca0000010000 */
[----:B------:R-:W-:-:S05]  /*78b0*/  @!P0 F2FP.BF16.F32.PACK_AB R31, RZ, R31 ;  /* 0x0000001fff1f823e */ /* 0x000fca00000010ff */
[----:B------:R0:W-:Y:S01]  /*78c0*/  @!P0 STG.E.U16 desc[UR8][R28.64+0x28], R31 ;  /* 0x0000281f1c008986 */ /* 0x0001e2000c101508 */
[----:B------:R-:W-:Y:S01]  /*78d0*/  IMAD.MOV.U32 R54, RZ, RZ, R43 ;  /* 0x000000ffff367224 */ /* 0x000fe200078e002b */
[----:B------:R-:W-:-:S07]  /*78e0*/  MOV R44, R52 ;  /* 0x00000034002c7202 */ /* 0x000fce0000000f00 */
[----:B0-----:R-:W-:Y:S05]  /*78f0*/  WARPSYNC.COLLECTIVE R51, `(.L_x_176) ;  /* 0x0000000033087348 */ /* 0x001fea0003c00000 */
[----:B------:R1:W2:Y:S02]  /*7900*/  SHFL.BFLY P2, R52, R54, R53, R56 ;  /* 0x0c00003536347389 */ /* 0x0002a40000040038 */
[----:B012---:R-:W-:Y:S01]  /*7910*/  ENDCOLLECTIVE ;  /* 0x000000000000791b */ /* 0x007fe20003800000 */
.L_x_176:
[----:B------:R-:W-:Y:S01]  /*7920*/  FADD.FTZ R44, R44, R41 ;  /* 0x000000292c2c7221 */ /* 0x000fe20000010000 */
[----:B------:R-:W-:-:S04]  /*7930*/  HFMA2.MMA R53, -RZ, RZ, 0, 2.384185791015625e-07 ;  /* 0x00000004ff357435 */ /* 0x000fc800000001ff */
[----:B------:R-:W-:Y:S02]  /*7940*/  MOV R54, R44 ;  /* 0x0000002c00367202 */ /* 0x000fe40000000f00 */
[----:B------:R-:W-:-:S07]  /*7950*/  MOV R46, R52 ;  /* 0x00000034002e7202 */ /* 0x000fce0000000f00 */
[----:B------:R-:W-:Y:S05]  /*7960*/  WARPSYNC.COLLECTIVE R51, `(.L_x_177) ;  /* 0x0000000033087348 */ /* 0x000fea0003c00000 */
[----:B------:R0:W1:Y:S02]  /*7970*/  SHFL.BFLY P2, R52, R54, R53, R56 ;  /* 0x0c00003536347389 */ /* 0x0000640000040038 */
[----:B01----:R-:W-:Y:S01]  /*7980*/  ENDCOLLECTIVE ;  /* 0x000000000000791b */ /* 0x003fe20003800000 */
.L_x_177:
[----:B------:R-:W-:-:S05]  /*7990*/  FADD.FTZ R46, R46, R43 ;  /* 0x0000002b2e2e7221 */ /* 0x000fca0000010000 */
[----:B------:R-:W-:Y:S01]  /*79a0*/  MOV R54, R46 ;  /* 0x0000002e00367202 */ /* 0x000fe20000000f00 */
[----:B------:R-:W-:-:S07]  /*79b0*/  IMAD.MOV.U32 R41, RZ, RZ, R52 ;  /* 0x000000ffff297224 */ /* 0x000fce00078e0034 */
[----:B------:R-:W-:Y:S05]  /*79c0*/  WARPSYNC.COLLECTIVE R51, `(.L_x_178) ;  /* 0x0000000033087348 */ /* 0x000fea0003c00000 */
[----:B------:R0:W1:Y:S02]  /*79d0*/  SHFL.BFLY P2, R52, R54, R53, R56 ;  /* 0x0c00003536347389 */ /* 0x0000640000040038 */
[----:B01----:R-:W-:Y:S01]  /*79e0*/  ENDCOLLECTIVE ;  /* 0x000000000000791b */ /* 0x003fe20003800000 */
.L_x_178:
[----:B------:R-:W-:Y:S01]  /*79f0*/  FADD.FTZ R41, R44, R41 ;  /* 0x000000292c297221 */ /* 0x000fe20000010000 */
[----:B------:R-:W-:-:S04]  /*7a00*/  HFMA2.MMA R53, -RZ, RZ, 0, 1.1920928955078125e-07 ;  /* 0x00000002ff357435 */ /* 0x000fc800000001ff */
[----:B------:R-:W-:Y:S02]  /*7a10*/  MOV R54, R41 ;  /* 0x0000002900367202 */ /* 0x000fe40000000f00 */
[----:B------:R-:W-:-:S07]  /*7a20*/  MOV R43, R52 ;  /* 0x00000034002b7202 */ /* 0x000fce0000000f00 */
[----:B------:R-:W-:Y:S05]  /*7a30*/  WARPSYNC.COLLECTIVE R51, `(.L_x_179) ;  /* 0x0000000033087348 */ /* 0x000fea0003c00000 */
[----:B------:R0:W1:Y:S02]  /*7a40*/  SHFL.BFLY P2, R52, R54, R53, R56 ;  /* 0x0c00003536347389 */ /* 0x0000640000040038 */
[----:B01----:R-:W-:Y:S01]  /*7a50*/  ENDCOLLECTIVE ;  /* 0x000000000000791b */ /* 0x003fe20003800000 */
.L_x_179:
[----:B------:R-:W-:-:S04]  /*7a60*/  FADD.FTZ R43, R46, R43 ;  /* 0x0000002b2e2b7221 */ /* 0x000fc80000010000 */
[----:B------:R-:W-:Y:S01]  /*7a70*/  IMAD.MOV.U32 R54, RZ, RZ, R43 ;  /* 0x000000ffff367224 */ /* 0x000fe200078e002b */
[----:B------:R-:W-:-:S07]  /*7a80*/  MOV R44, R52 ;  /* 0x00000034002c7202 */ /* 0x000fce0000000f00 */
[----:B------:R-:W-:Y:S05]  /*7a90*/  WARPSYNC.COLLECTIVE R51, `(.L_x_180) ;  /* 0x0000000033087348 */ /* 0x000fea0003c00000 */
[----:B------:R0:W1:Y:S02]  /*7aa0*/  SHFL.BFLY P2, R52, R54, R53, R56 ;  /* 0x0c00003536347389 */ /* 0x0000640000040038 */
[----:B01----:R-:W-:Y:S01]  /*7ab0*/  ENDCOLLECTIVE ;  /* 0x000000000000791b */ /* 0x003fe20003800000 */
.L_x_180:
[----:B------:R-:W-:Y:S01]  /*7ac0*/  FADD.FTZ R44, R41, R44 ;  /* 0x0000002c292c7221 */ /* 0x000fe20000010000 */
[----:B------:R-:W-:-:S03]  /*7ad0*/  HFMA2.MMA R53, -RZ, RZ, 0, 5.9604644775390625e-08 ;  /* 0x00000001ff357435 */ /* 0x000fc600000001ff */
[----:B------:R-:W-:Y:S01]  /*7ae0*/  IMAD.MOV.U32 R54, RZ, RZ, R44 ;  /* 0x000000ffff367224 */ /* 0x000fe200078e002c */
[----:B------:R-:W-:-:S07]  /*7af0*/  MOV R46, R52 ;  /* 0x00000034002e7202 */ /* 0x000fce0000000f00 */
[----:B------:R-:W-:Y:S05]  /*7b00*/  WARPSYNC.COLLECTIVE R51, `(.L_x_181) ;  /* 0x0000000033087348 */ /* 0x000fea0003c00000 */
[----:B------:R0:W1:Y:S02]  /*7b10*/  SHFL.BFLY P2, R52, R54, R53, R56 ;  /* 0x0c00003536347389 */ /* 0x0000640000040038 */
[----:B01----:R-:W-:Y:S01]  /*7b20*/  ENDCOLLECTIVE ;  /* 0x000000000000791b */ /* 0x003fe20003800000 */
.L_x_181:
[----:B------:R-:W-:-:S05]  /*7b30*/  FADD.FTZ R43, R43, R46 ;  /* 0x0000002e2b2b7221 */ /* 0x000fca0000010000 */
[----:B------:R-:W-:Y:S02]  /*7b40*/  MOV R54, R43 ;  /* 0x0000002b00367202 */ /* 0x000fe40000000f00 */
[----:B------:R-:W-:-:S07]  /*7b50*/  MOV R41, R52 ;  /* 0x0000003400297202 */ /* 0x000fce0000000f00 */
[----:B------:R-:W-:Y:S05]  /*7b60*/  WARPSYNC.COLLECTIVE R51, `(.L_x_182) ;  /* 0x0000000033087348 */ /* 0x000fea0003c00000 */
[----:B------:R0:W1:Y:S02]  /*7b70*/  SHFL.BFLY P2, R52, R54, R53, R56 ;  /* 0x0c00003536347389 */ /* 0x0000640000040038 */
[----:B01----:R-:W-:Y:S01]  /*7b80*/  ENDCOLLECTIVE ;  /* 0x000000000000791b */ /* 0x003fe20003800000 */
.L_x_182:
[----:B------:R-:W-:-:S05]  /*7b90*/  FADD.FTZ R32, R44, R41 ;  /* 0x000000292c207221 */ /* 0x000fca0000010000 */
[----:B------:R-:W-:-:S05]  /*7ba0*/  @!P0 F2FP.BF16.F32.PACK_AB R32, RZ, R32 ;  /* 0x00000020ff20823e */ /* 0x000fca00000010ff */
[----:B------:R0:W-:Y:S01]  /*7bb0*/  @!P0 STG.E.U16 desc[UR8][R26.64+0x50], R32 ;  /* 0x000050201a008986 */ /* 0x0001e2000c101508 */
[----:B------:R-:W-:Y:S01]  /*7bc0*/  HFMA2.MMA R53, -RZ, RZ, 0, 4.76837158203125e-07 ;  /* 0x00000008ff357435 */ /* 0x000fe200000001ff */
[----:B------:R-:W-:Y:S01]  /*7bd0*/  MOV R54, R45 ;  /* 0x0000002d00367202 */ /* 0x000fe20000000f00 */
[----:B------:R-:W-:-:S09]  /*7be0*/  IMAD.MOV.U32 R46, RZ, RZ, R52 ;  /* 0x000000ffff2e7224 */ /* 0x000fd200078e0034 */
[----:B0-----:R-:W-:Y:S05]  /*7bf0*/  WARPSYNC.COLLECTIVE R51, `(.L_x_183) ;  /* 0x0000000033087348 */ /* 0x001fea0003c00000 */
[----:B------:R1:W2:Y:S02]  /*7c00*/  SHFL.BFLY P2, R52, R54, R53, R56 ;  /* 0x0c00003536347389 */ /* 0x0002a40000040038 */
[----:B012---:R-:W-:Y:S01]  /*7c10*/  ENDCOLLECTIVE ;  /* 0x000000000000791b */ /* 0x007fe20003800000 */
.L_x_183:
[----:B------:R-:W-:-:S05]  /*7c20*/  FADD.FTZ R33, R43, R46 ;  /* 0x0000002e2b217221 */ /* 0x000fca0000010000 */
[----:B------:R-:W-:-:S05]  /*7c30*/  @!P0 F2FP.BF16.F32.PACK_AB R33, RZ, R33 ;  /* 0x00000021ff21823e */ /* 0x000fca00000010ff */
[----:B------:R0:W-:Y:S01]  /*7c40*/  @!P0 STG.E.U16 desc[UR8][R28.64+0x50], R33 ;  /* 0x000050211c008986 */ /* 0x0001e2000c101508 */
[----:B------:R-:W-:Y:S02]  /*7c50*/  MOV R54, R47 ;  /* 0x0000002f00367202 */ /* 0x000fe40000000f00 */
[----:B------:R-:W-:-:S07]  /*7c60*/  MOV R48, R52 ;  /* 0x0000003400307202 */ /* 0x000fce0000000f00 */
[----:B0-----:R-:W-:Y:S05]  /*7c70*/  WARPSYNC.COLLECTIVE R51, `(.L_x_184) ;  /* 0x0000000033087348 */ /* 0x001fea0003c00000 */
[----:B------:R1:W2:Y:S02]  /*7c80*/  SHFL.BFLY P2, R52, R54, R53, R56 ;  /* 0x0c00003536347389 */ /* 0x0002a40000040038 */
[----:B012---:R-:W-:Y:S01]  /*7c90*/  ENDCOLLECTIVE ;  /* 0x000000000000791b */ /* 0x007fe20003800000 */
.L_x_184:
[----:B------:R-:W-:Y:S01]  /*7ca0*/  FADD.FTZ R48, R48, R45 ;  /* 0x0000002d30307221 */ /* 0x000fe20000010000 */
[----:B------:R-:W-:-:S03]  /*7cb0*/  HFMA2.MMA R53, -RZ, RZ, 0, 2.384185791015625e-07 ;  /* 0x00000004ff357435 */ /* 0x000fc600000001ff */
[----:B------:R-:W-:Y:S01]  /*7cc0*/  IMAD.MOV.U32 R54, RZ, RZ, R48 ;  /* 0x000000ffff367224 */ /* 0x000fe200078e0030 */
[----:B------:R-:W-:-:S07]  /*7cd0*/  MOV R50, R52 ;  /* 0x0000003400327202 */ /* 0x000fce0000000f00 */
[----:B------:R-:W-:Y:S05]  /*7ce0*/  WARPSYNC.COLLECTIVE R51, `(.L_x_185) ;  /* 0x0000000033087348 */ /* 0x000fea0003c00000 */
[----:B------:R0:W1:Y:S02]  /*7cf0*/  SHFL.BFLY P2, R52, R54, R53, R56 ;  /* 0x0c00003536347389 */ /* 0x0000640000040038 */
[----:B01----:R-:W-:Y:S01]  /*7d00*/  ENDCOLLECTIVE ;  /* 0x000000000000791b */ /* 0x003fe20003800000 */
.L_x_185:
[----:B------:R-:W-:-:S05]  /*7d10*/  FADD.FTZ R50, R50, R47 ;  /* 0x0000002f32327221 */ /* 0x000fca0000010000 */
[----:B------:R-:W-:Y:S02]  /*7d20*/  MOV R54, R50 ;  /* 0x0000003200367202 */ /* 0x000fe40000000f00 */
[----:B------:R-:W-:-:S07]  /*7d30*/  MOV R45, R52 ;  /* 0x00000034002d7202 */ /* 0x000fce0000000f00 */
[----:B------:R-:W-:Y:S05]  /*7d40*/  WARPSYNC.COLLECTIVE R51, `(.L_x_186) ;  /* 0x0000000033087348 */ /* 0x000fea0003c00000 */
[----:B------:R0:W1:Y:S02]  /*7d50*/  SHFL.BFLY P2, R52, R54, R53, R56 ;  /* 0x0c00003536347389 */ /* 0x0000640000040038 */
[----:B01----:R-:W-:Y:S01]  /*7d60*/  ENDCOLLECTIVE ;  /* 0x000000000000791b */ /* 0x003fe20003800000 */
.L_x_186:
[----:B------:R-:W-:Y:S01]  /*7d70*/  FADD.FTZ R45, R48, R45 ;  /* 0x0000002d302d7221 */ /* 0x000fe20000010000 */
[----:B------:R-:W-:-:S04]  /*7d80*/  HFMA2.MMA R53, -RZ, RZ, 0, 1.1920928955078125e-07 ;  /* 0x00000002ff357435 */ /* 0x000fc800000001ff */
[----:B------:R-:W-:Y:S01]  /*7d90*/  MOV R54, R45 ;  /* 0x0000002d00367202 */ /* 0x000fe20000000f00 */
[----:B------:R-:W-:-:S07]  /*7da0*/  IMAD.MOV.U32 R47, RZ, RZ, R52 ;  /* 0x000000ffff2f7224 */ /* 0x000fce00078e0034 */
[----:B------:R-:W-:Y:S05]  /*7db0*/  WARPSYNC.COLLECTIVE R51, `(.L_x_187) ;  /* 0x0000000033087348 */ /* 0x000fea0003c00000 */
[----:B------:R0:W1:Y:S02]  /*7dc0*/  SHFL.BFLY P2, R52, R54, R53, R56 ;  /* 0x0c00003536347389 */ /* 0x0000640000040038 */
[----:B01----:R-:W-:Y:S01]  /*7dd0*/  ENDCOLLECTIVE ;  /* 0x000000000000791b */ /* 0x003fe20003800000 */
.L_x_187:
[----:B------:R-:W-:-:S05]  /*7de0*/  FADD.FTZ R47, R50, R47 ;  /* 0x0000002f322f7221 */ /* 0x000fca0000010000 */
[----:B------:R-:W-:Y:S02]  /*7df0*/  MOV R54, R47 ;  /* 0x0000002f00367202 */ /* 0x000fe40000000f00 */
[----:B------:R-:W-:-:S07]  /*7e00*/  MOV R48, R52 ;  /* 0x0000003400307202 */ /* 0x000fce0000000f00 */
[----:B------:R-:W-:Y:S05]  /*7e10*/  WARPSYNC.COLLECTIVE R51, `(.L_x_188) ;  /* 0x0000000033087348 */ /* 0x000fea0003c00000 */
[----:B------:R0:W1:Y:S02]  /*7e20*/  SHFL.BFLY P2, R52, R54, R53, R56 ;  /* 0x0c00003536347389 */ /* 0x0000640000040038 */
[----:B01----:R-:W-:Y:S01]  /*7e30*/  ENDCOLLECTIVE ;  /* 0x000000000000791b */ /* 0x003fe20003800000 */
.L_x_188:
[----:B------:R-:W-:-:S05]  /*7e40*/  FADD.FTZ R45, R45, R48 ;  /* 0x000000302d2d7221 */ /* 0x000fca0000010000 */
[----:B------:R-:W-:Y:S01]  /*7e50*/  MOV R54, R45 ;  /* 0x0000002d00367202 */ /* 0x000fe20000000f00 */
[----:B------:R-:W-:Y:S01]  /*7e60*/  IMAD.MOV.U32 R53, RZ, RZ, 0x1 ;  /* 0x00000001ff357424 */ /* 0x000fe200078e00ff */
[----:B------:R-:W-:-:S07]  /*7e70*/  MOV R50, R52 ;  /* 0x0000003400327202 */ /* 0x000fce0000000f00 */
[----:B------:R-:W-:Y:S05]  /*7e80*/  WARPSYNC.COLLECTIVE R51, `(.L_x_189) ;  /* 0x0000000033087348 */ /* 0x000fea0003c00000 */
[----:B------:R0:W1:Y:S02]  /*7e90*/  SHFL.BFLY P2, R52, R54, R53, R56 ;  /* 0x0c00003536347389 */ /* 0x0000640000040038 */
[----:B01----:R-:W-:Y:S01]  /*7ea0*/  ENDCOLLECTIVE ;  /* 0x000000000000791b */ /* 0x003fe20003800000 */
.L_x_189:
[----:B------:R-:W-:-:S05]  /*7eb0*/  FADD.FTZ R47, R47, R50 ;  /* 0x000000322f2f7221 */ /* 0x000fca0000010000 */
[----:B------:R-:W-:Y:S02]  /*7ec0*/  MOV R54, R47 ;  /* 0x0000002f00367202 */ /* 0x000fe40000000f00 */
[----:B------:R-:W-:-:S07]  /*7ed0*/  MOV R34, R52 ;  /* 0x0000003400227202 */ /* 0x000fce0000000f00 */
[----:B------:R-:W-:Y:S05]  /*7ee0*/  WARPSYNC.COLLECTIVE R51, `(.L_x_190) ;  /* 0x0000000033087348 */ /* 0x000fea0003c00000 */
[----:B------:R0:W1:Y:S02]  /*7ef0*/  SHFL.BFLY P2, R52, R54, R53, R56 ;  /* 0x0c00003536347389 */ /* 0x0000640000040038 */
[----:B01----:R-:W-:Y:S01]  /*7f00*/  ENDCOLLECTIVE ;  /* 0x000000000000791b */ /* 0x003fe20003800000 */
.L_x_190:
[----:B------:R-:W-:Y:S01]  /*7f10*/  FADD.FTZ R34, R45, R34 ;  /* 0x000000222d227221 */ /* 0x000fe20000010000 */
[----:B------:R-:W-:Y:S01]  /*7f20*/  MOV R30, R52 ;  /* 0x00000034001e7202 */ /* 0x000fe20000000f00 */
[----:B------:R-:W-:Y:S06]  /*7f30*/  BRA `(.L_x_191) ;  /* 0xffffffe000fc7947 */ /* 0x000fec000383ffff */
.L_x_192:
        /* <DEDUP_REMOVED lines=12> */
.L_x_2629:


//--------------------- .text._ZN13group_norm_v218gn_bwd_cuda_kernelI13__nv_bfloat16Li320ELi1ELi32ELi40ELi1024ELb0ELb1ELi64ELi320ELi320ELi4ELb1ELi8ELb0ELb0ELNS_15WgradSyncMethodE3ENS_16CompileConditionILi900EEEEEvPT_S6_S6_PKS5_S8_S8_S8_PKfflPfPj --------------------------
	.section	.text._ZN13group_norm_v218gn_bwd_cuda_kernelI13__nv_bfloat16Li320ELi1ELi32ELi40ELi1024ELb0ELb1ELi64ELi320ELi320ELi4ELb1ELi8ELb0ELb0ELNS_15WgradSyncMethodE3ENS_16CompileConditionILi900EEEEEvPT_S6_S6_PKS5_S8_S8_S8_PKfflPfPj,"ax",@progbits
	.align	128
        .global         _ZN13group_norm_v218gn_bwd_cuda_kernelI13__nv_bfloat16Li320ELi1ELi32ELi40ELi1024ELb0ELb1ELi64ELi320ELi320ELi4ELb1ELi8ELb0ELb0ELNS_15WgradSyncMethodE3ENS_16CompileConditionILi900EEEEEvPT_S6_S6_PKS5_S8_S8_S8_PKfflPfPj
        .type           _ZN13group_norm_v218gn_bwd_cuda_kernelI13__nv_bfloat16Li320ELi1ELi32ELi40ELi1024ELb0ELb1ELi64ELi320ELi320ELi4ELb1ELi8ELb0ELb0ELNS_15WgradSyncMethodE3ENS_16CompileConditionILi900EEEEEvPT_S6_S6_PKS5_S8_S8_S8_PKfflPfPj,@function
        .size           _ZN13group_norm_v218gn_bwd_cuda_kernelI13__nv_bfloat16Li320ELi1ELi32ELi40ELi1024ELb0ELb1ELi64ELi320ELi320ELi4ELb1ELi8ELb0ELb0ELNS_15WgradSyncMethodE3ENS_16CompileConditionILi900EEEEEvPT_S6_S6_PKS5_S8_S8_S8_PKfflPfPj,(.L_x_2630 - _ZN13group_norm_v218gn_bwd_cuda_kernelI13__nv_bfloat16Li320ELi1ELi32ELi40ELi1024ELb0ELb1ELi64ELi320ELi320ELi4ELb1ELi8ELb0ELb0ELNS_15WgradSyncMethodE3ENS_16CompileConditionILi900EEEEEvPT_S6_S6_PKS5_S8_S8_S8_PKfflPfPj)
        .other          _ZN13group_norm_v218gn_bwd_cuda_kernelI13__nv_bfloat16Li320ELi1ELi32ELi40ELi1024ELb0ELb1ELi64ELi320ELi320ELi4ELb1ELi8ELb0ELb0ELNS_15WgradSyncMethodE3ENS_16CompileConditionILi900EEEEEvPT_S6_S6_PKS5_S8_S8_S8_PKfflPfPj,@"STO_CUDA_ENTRY STV_DEFAULT"
_ZN13group_norm_v218gn_bwd_cuda_kernelI13__nv_bfloat16Li320ELi1ELi32ELi40ELi1024ELb0ELb1ELi64ELi320ELi320ELi4ELb1ELi8ELb0ELb0ELNS_15WgradSyncMethodE3ENS_16CompileConditionILi900EEEEEvPT_S6_S6_PKS5_S8_S8_S8_PKfflPfPj:
.text._ZN13group_norm_v218gn_bwd_cuda_kernelI13__nv_bfloat16Li320ELi1ELi32ELi40ELi1024ELb0ELb1ELi64ELi320ELi320ELi4ELb1ELi8ELb0ELb0ELNS_15WgradSyncMethodE3ENS_16CompileConditionILi900EEEEEvPT_S6_S6_PKS5_S8_S8_S8_PKfflPfPj:
[----:B------:R-:W0:Y:S08]  /*0000*/  LDC R1, c[0x0][0x28] ;  /* 0x00000a00ff017b82 */ /* 0x000e300000000800 */
[----:B------:R-:W1:Y:S01]  /*0010*/  S2UR UR10, SR_CTAID.Y ;  /* 0x00000000000a79c3 */ /* 0x000e620000002600 */
[----:B------:R-:W-:Y:S01]  /*0020*/  ULDC.64 UR4, c[0x0][0x258] ;  /* 0x0000960000047ab9 */ /* 0x000fe20000000a00 */
[----:B------:R-:W-:Y:S01]  /*0030*/  ULDC.64 UR18, c[0x0][0x208] ;  /* 0x0000820000127ab9 */ /* 0x000fe20000000a00 */
[----:B------:R-:W-:Y:S01]  /*0040*/  USHF.L.U32 UR21, UR4, 0x2, URZ ;  /* 0x0000000204157899 */ /* 0x000fe2000800063f */
[----:B0-----:R-:W-:Y:S01]  /*0050*/  IADD3 R1, R1, -0x80, RZ ;  /* 0xffffff8001017810 */ /* 0x001fe20007ffe0ff */
[----:B------:R-:W-:-:S03]  /*0060*/  USHF.L.U64.HI UR11, UR4, 0x2, UR5 ;  /* 0x00000002040b7899 */ /* 0x000fc60008010205 */
[----:B------:R-:W0:Y:S01]  /*0070*/  S2UR UR22, SR_CTAID.X ;  /* 0x00000000001679c3 */ /* 0x000e220000002500 */
[----:B------:R-:W-:Y:S01]  /*0080*/  UMOV UR5, URZ ;  /* 0x0000003f00057c82 */ /* 0x000fe20008000000 */
[----:B-1----:R-:W-:Y:S02]  /*0090*/  UISETP.GT.U32.AND UP0, UPT, UR21, UR10, UPT ;  /* 0x0000000a1500728c */ /* 0x002fe4000bf04070 */
[----:B------:R-:W-:Y:S02]  /*00a0*/  ULOP3.LUT UR23, UR10, 0x3, URZ, 0xc0, !UPT ;  /* 0x000000030a177892 */ /* 0x000fe4000f8ec03f */
[----:B------:R-:W-:-:S06]  /*00b0*/  UISETP.GT.AND.EX UP0, UPT, UR11, URZ, UPT, UP0 ;  /* 0x0000003f0b00728c */ /* 0x000fcc000bf04300 */
[----:B------:R-:W-:-:S13]  /*00c0*/  PLOP3.LUT P0, PT, PT, PT, UP0, 0x80, 0x0 ;  /* 0x000000000000781c */ /* 0x000fda0003f0f008 */
[----:B0-----:R-:W-:Y:S05]  /*00d0*/  @P0 BRA `(.L_x_193) ;  /* 0x0000000000680947 */ /* 0x001fea0003800000 */
[----:B------:R-:W0:Y:S01]  /*00e0*/  S2R R0, SR_TID.X ;  /* 0x0000000000007919 */ /* 0x000e220000002100 */
[----:B------:R-:W-:Y:S01]  /*00f0*/  BAR.SYNC.DEFER_BLOCKING 0x0 ;  /* 0x0000000000007b1d */ /* 0x000fe20000010000 */
[----:B0-----:R-:W-:-:S13]  /*0100*/  ISETP.NE.AND P0, PT, R0, RZ, PT ;  /* 0x000000ff0000720c */ /* 0x001fda0003f05270 */
[----:B------:R-:W-:Y:S05]  /*0110*/  @P0 BRA `(.L_x_194) ;  /* 0x00000000004c0947 */ /* 0x000fea0003800000 */
[----:B------:R-:W0:Y:S01]  /*0120*/  LDC.64 R2, c[0x0][0x268] ;  /* 0x00009a00ff027b82 */ /* 0x000e220000000a00 */
[----:B------:R-:W-:Y:S01]  /*0130*/  USHF.R.U32.HI UR6, URZ, 0x2, UR10 ;  /* 0x000000023f067899 */ /* 0x000fe2000801160a */
[----:B------:R-:W-:Y:S01]  /*0140*/  MOV R5, 0x7fffffe1 ;  /* 0x7fffffe100057802 */ /* 0x000fe20000000f00 */
[----:B------:R-:W-:-:S04]  /*0150*/  ULOP3.LUT UR4, UR23, 0x8, URZ, 0xfc, !UPT ;  /* 0x0000000817047892 */ /* 0x000fc8000f8efc3f */
[----:B------:R-:W-:Y:S02]  /*0160*/  IADD3 R0, RZ, -UR6, RZ ;  /* 0x80000006ff007c10 */ /* 0x000fe4000fffe0ff */
[----:B------:R-:W-:Y:S02]  /*0170*/  MOV R7, UR4 ;  /* 0x0000000400077c02 */ /* 0x000fe40008000f00 */
[----:B------:R-:W-:-:S04]  /*0180*/  ISETP.NE.AND P0, PT, R0, UR22, PT ;  /* 0x0000001600007c0c */ /* 0x000fc8000bf05270 */
[----:B------:R-:W-:Y:S01]  /*0190*/  SEL R5, R5, 0x1, !P0 ;  /* 0x0000000105057807 */ /* 0x000fe20004000000 */
[----:B0-----:R-:W-:Y:S01]  /*01a0*/  IMAD.WIDE.U32 R2, R7, 0x4, R2 ;  /* 0x0000000407027825 */ /* 0x001fe200078e0002 */
[----:B------:R-:W-:Y:S06]  /*01b0*/  MEMBAR.ALL.GPU ;  /* 0x0000000000007992 */ /* 0x000fec000000a000 */
[----:B------:R-:W-:-:S00]  /*01c0*/  ERRBAR ;  /* 0x00000000000079ab */ /* 0x000fc00000000000 */
[----:B------:R-:W-:Y:S06]  /*01d0*/  CGAERRBAR ;  /* 0x00000000000075ab */ /* 0x000fec0000000000 */
[----:B------:R0:W5:Y:S02]  /*01e0*/  ATOM.E.ADD.STRONG.GPU PT, R5, desc[UR18][R2.64], R5 ;  /* 0x000000050205798a */ /* 0x00016400081ee1d2 */
.L_x_195:
[----:B------:R-:W2:Y:S04]  /*01f0*/  LD.E.STRONG.GPU R0, desc[UR18][R2.64] ;  /* 0x0000001202007980 */ /* 0x000ea8000c10f900 */
[----:B--2---:R-:W-:Y:S01]  /*0200*/  CCTL.IVALL ;  /* 0x00000000ff00798f */ /* 0x004fe20002000000 */
[----:B------:R-:W-:Y:S05]  /*0210*/  YIELD ;  /* 0x0000000000007946 */ /* 0x000fea0003800000 */
[----:B-----5:R-:W-:-:S04]  /*0220*/  LOP3.LUT R0, R0, R5, RZ, 0x3c, !PT ;  /* 0x0000000500007212 */ /* 0x020fc800078e3cff */
[----:B------:R-:W-:-:S13]  /*0230*/  ISETP.GT.AND P0, PT, R0, -0x1, PT ;  /* 0xffffffff0000780c */ /* 0x000fda0003f04270 */
[----:B------:R-:W-:Y:S05]  /*0240*/  @P0 BRA `(.L_x_195) ;  /* 0xfffffffc00e80947 */ /* 0x000fea000383ffff */
.L_x_194:
[----:B------:R-:W-:Y:S05]  /*0250*/  WARPSYNC.ALL ;  /* 0x0000000000007948 */ /* 0x000fea0003800000 */
[----:B------:R-:W-:Y:S06]  /*0260*/  BAR.SYNC.DEFER_BLOCKING 0x0 ;  /* 0x0000000000007b1d */ /* 0x000fec0000010000 */
[----:B------:R-:W-:Y:S05]  /*0270*/  BRA `(.L_x_196) ;  /* 0x0000007000707947 */ /* 0x000fea0003800000 */
.L_x_193:
[----:B------:R-:W0:Y:S01]  /*0280*/  S2R R10, SR_TID.X ;  /* 0x00000000000a7919 */ /* 0x000e220000002100 */
[----:B------:R-:W-:Y:S01]  /*0290*/  ULOP3.LUT UR4, UR22, 0xf, URZ, 0xc0, !UPT ;  /* 0x0000000f16047892 */ /* 0x000fe2000f8ec03f */
[----:B------:R-:W1:Y:S01]  /*02a0*/  S2UR UR14, SR_CgaCtaId ;  /* 0x00000000000e79c3 */ /* 0x000e620000008800 */
[----:B------:R-:W-:Y:S01]  /*02b0*/  USHF.R.U32.HI UR15, URZ, 0x2, UR10 ;  /* 0x000000023f0f7899 */ /* 0x000fe2000801160a */
[----:B------:R-:W-:Y:S01]  /*02c0*/  CS2R R44, SRZ ;  /* 0x00000000002c7805 */ /* 0x000fe2000001ff00 */
[----:B------:R-:W-:Y:S01]  /*02d0*/  ULOP3.LUT UR13, UR23, 0x8, URZ, 0xfc, !UPT ;  /* 0x00000008170d7892 */ /* 0x000fe2000f8efc3f */
[----:B------:R-:W-:Y:S01]  /*02e0*/  CS2R R46, SRZ ;  /* 0x00000000002e7805 */ /* 0x000fe2000001ff00 */
[----:B------:R-:W-:Y:S01]  /*02f0*/  IMAD.U32 R3, RZ, RZ, UR4 ;  /* 0x00000004ff037e24 */ /* 0x000fe2000f8e00ff */
[----:B------:R-:W-:Y:S01]  /*0300*/  USHF.L.U32 UR17, UR15, 0x4, URZ ;  /* 0x000000040f117899 */ /* 0x000fe2000800063f */
[----:B------:R-:W-:Y:S01]  /*0310*/  CS2R R48, SRZ ;  /* 0x0000000000307805 */ /* 0x000fe2000001ff00 */
[----:B------:R-:W-:Y:S01]  /*0320*/  ULDC.64 UR8, c[0x0][0x268] ;  /* 0x00009a0000087ab9 */ /* 0x000fe20000000a00 */
[----:B------:R-:W-:Y:S01]  /*0330*/  UMOV UR12, 0x400 ;  /* 0x00000400000c7882 */ /* 0x000fe20000000000 */
[----:B------:R-:W-:Y:S01]  /*0340*/  UIMAD.WIDE.U32 UR8, UR13, 0x4, UR8 ;  /* 0x000000040d0878a5 */ /* 0x000fe2000f8e0008 */
[----:B------:R-:W-:Y:S01]  /*0350*/  CS2R R50, SRZ ;  /* 0x0000000000327805 */ /* 0x000fe2000001ff00 */
[----:B------:R-:W-:-:S02]  /*0360*/  UIADD3 UR13, UR12, 0x2800, URZ ;  /* 0x000028000c0d7890 */ /* 0x000fc4000fffe03f */
[----:B------:R-:W-:Y:S01]  /*0370*/  ULOP3.LUT UR4, UR17, 0xfffffff0, UR4, 0xe2, !UPT ;  /* 0xfffffff011047892 */ /* 0x000fe2000f8ee204 */
[----:B------:R-:W-:Y:S01]  /*0380*/  ULDC.64 UR6, c[0x0][0x268] ;  /* 0x00009a0000067ab9 */ /* 0x000fe20000000a00 */
[----:B------:R-:W-:Y:S02]  /*0390*/  UIADD3 UR15, -UR15, URZ, URZ ;  /* 0x0000003f0f0f7290 */ /* 0x000fe4000fffe13f */
[----:B------:R-:W-:Y:S01]  /*03a0*/  ULEA UR6, UP0, UR10, UR6, 0x2 ;  /* 0x000000060a067291 */ /* 0x000fe2000f80103f */
[----:B------:R-:W-:-:S03]  /*03b0*/  UMOV UR16, 0x7fffffe1 ;  /* 0x7fffffe100107882 */ /* 0x000fc60000000000 */
[----:B------:R-:W-:Y:S02]  /*03c0*/  ULEA.HI.X UR7, UR10, UR7, UR5, 0x2, UP0 ;  /* 0x000000070a077291 */ /* 0x000fe400080f1405 */
[----:B-1----:R-:W-:Y:S02]  /*03d0*/  ULEA UR12, UR14, UR12, 0x18 ;  /* 0x0000000c0e0c7291 */ /* 0x002fe4000f8ec03f */
[----:B------:R-:W-:Y:S02]  /*03e0*/  UISETP.NE.AND UP0, UPT, UR22, UR15, UPT ;  /* 0x0000000f1600728c */ /* 0x000fe4000bf05270 */
[----:B------:R-:W-:Y:S01]  /*03f0*/  ULEA UR14, UR14, UR13, 0x18 ;  /* 0x0000000d0e0e7291 */ /* 0x000fe2000f8ec03f */
[--C-:B0-----:R-:W-:Y:S01]  /*0400*/  SHF.R.S32.HI R0, RZ, 0x1f, R10.reuse ;  /* 0x0000001fff007819 */ /* 0x101fe2000001140a */
[----:B------:R-:W-:Y:S01]  /*0410*/  USEL UR20, UR16, 0x1, !UP0 ;  /* 0x0000000110147887 */ /* 0x000fe2000c000000 */
[----:B------:R-:W-:Y:S01]  /*0420*/  SHF.R.U32.HI R4, RZ, 0x2, R10 ;  /* 0x00000002ff047819 */ /* 0x000fe2000001160a */
[----:B------:R-:W-:Y:S01]  /*0430*/  UMOV UR13, UR10 ;  /* 0x0000000a000d7c82 */ /* 0x000fe20008000000 */
[----:B------:R-:W-:-:S02]  /*0440*/  LEA.HI R2, R0, R10, RZ, 0x2 ;  /* 0x0000000a00027211 */ /* 0x000fc400078f10ff */
[----:B------:R-:W-:Y:S02]  /*0450*/  SHF.L.U32 R4, R4, 0x4, RZ ;  /* 0x0000000404047819 */ /* 0x000fe400000006ff */
[----:B------:R-:W-:Y:S02]  /*0460*/  SHF.R.S32.HI R6, RZ, 0x2, R2 ;  /* 0x00000002ff067819 */ /* 0x000fe40000011402 */
[----:B------:R-:W-:Y:S02]  /*0470*/  LOP3.LUT R4, R4, 0xfffffff0, R3, 0xe2, !PT ;  /* 0xfffffff004047812 */ /* 0x000fe400078ee203 */
[C---:B------:R-:W-:Y:S02]  /*0480*/  IADD3 R3, R6.reuse, 0x50, RZ ;  /* 0x0000005006037810 */ /* 0x040fe40007ffe0ff */
[C---:B------:R-:W-:Y:S01]  /*0490*/  IADD3 R5, R6.reuse, 0xa0, RZ ;  /* 0x000000a006057810 */ /* 0x040fe20007ffe0ff */
[----:B------:R0:W-:Y:S01]  /*04a0*/  STL [R1+0x64], R4 ;  /* 0x0000640401007387 */ /* 0x0001e20000100800 */
[----:B------:R-:W-:-:S02]  /*04b0*/  IADD3 R7, R6, 0xf0, RZ ;  /* 0x000000f006077810 */ /* 0x000fc40007ffe0ff */
[----:B------:R-:W-:Y:S02]  /*04c0*/  LOP3.LUT R2, R2, 0xfffffffc, RZ, 0xc0, !PT ;  /* 0xfffffffc02027812 */ /* 0x000fe400078ec0ff */
[----:B------:R-:W-:Y:S02]  /*04d0*/  LEA.HI R0, R0, R10, RZ, 0x4 ;  /* 0x0000000a00007211 */ /* 0x000fe400078f20ff */
[----:B------:R-:W-:Y:S01]  /*04e0*/  SHF.R.S32.HI R6, RZ, 0x1f, R5 ;  /* 0x0000001fff067819 */ /* 0x000fe20000011405 */
[----:B------:R-:W-:Y:S01]  /*04f0*/  IMAD.IADD R2, R10, 0x1, -R2 ;  /* 0x000000010a027824 */ /* 0x000fe200078e0a02 */
[----:B------:R-:W-:Y:S02]  /*0500*/  SHF.R.S32.HI R8, RZ, 0x1f, R7 ;  /* 0x0000001fff087819 */ /* 0x000fe40000011407 */
[----:B0-----:R-:W-:Y:S02]  /*0510*/  SHF.R.S32.HI R4, RZ, 0x1f, R3 ;  /* 0x0000001fff047819 */ /* 0x001fe40000011403 */
[----:B------:R-:W-:-:S02]  /*0520*/  LEA.HI R6, R6, R5, RZ, 0x2 ;  /* 0x0000000506067211 */ /* 0x000fc400078f10ff */
[----:B------:R-:W-:Y:S02]  /*0530*/  LEA.HI R4, R4, R3, RZ, 0x2 ;  /* 0x0000000304047211 */ /* 0x000fe400078f10ff */
[----:B------:R-:W-:Y:S02]  /*0540*/  SHF.R.U32.HI R3, RZ, 0x4, R0 ;  /* 0x00000004ff037819 */ /* 0x000fe40000011600 */
[----:B------:R-:W-:Y:S02]  /*0550*/  LEA.HI R8, R8, R7, RZ, 0x2 ;  /* 0x0000000708087211 */ /* 0x000fe400078f10ff */
[----:B------:R-:W-:Y:S02]  /*0560*/  SHF.R.U32.HI R5, RZ, 0x2, R4 ;  /* 0x00000002ff057819 */ /* 0x000fe40000011604 */
[----:B------:R-:W-:Y:S02]  /*0570*/  LOP3.LUT R0, R2, 0x3, R3, 0x78, !PT ;  /* 0x0000000302007812 */ /* 0x000fe400078e7803 */
[----:B------:R-:W-:-:S02]  /*0580*/  SHF.R.U32.HI R7, RZ, 0x2, R6 ;  /* 0x00000002ff077819 */ /* 0x000fc40000011606 */
[----:B------:R-:W-:Y:S01]  /*0590*/  SHF.R.U32.HI R9, RZ, 0x2, R8 ;  /* 0x00000002ff097819 */ /* 0x000fe20000011608 */
[----:B------:R0:W-:Y:S01]  /*05a0*/  STL [R1+0x58], R0 ;  /* 0x0000580001007387 */ /* 0x0001e20000100800 */
[C---:B------:R-:W-:Y:S02]  /*05b0*/  LOP3.LUT R4, R2.reuse, 0x3, R5, 0x78, !PT ;  /* 0x0000000302047812 */ /* 0x040fe400078e7805 */
[----:B------:R-:W-:Y:S02]  /*05c0*/  LOP3.LUT R3, R2, 0x3, R7, 0x78, !PT ;  /* 0x0000000302037812 */ /* 0x000fe400078e7807 */
[----:B------:R-:W-:Y:S01]  /*05d0*/  LEA R5, R10, UR12, 0x5 ;  /* 0x0000000c0a057c11 */ /* 0x000fe2000f8e28ff */
[----:B------:R1:W-:Y:S01]  /*05e0*/  STL [R1+0x54], R4 ;  /* 0x0000540401007387 */ /* 0x0003e20000100800 */
[----:B0-----:R-:W-:-:S03]  /*05f0*/  LOP3.LUT R0, R2, 0x3, R9, 0x78, !PT ;  /* 0x0000000302007812 */ /* 0x001fc600078e7809 */
[----:B------:R-:W-:Y:S04]  /*0600*/  STL [R1+0x50], R3 ;  /* 0x0000500301007387 */ /* 0x000fe80000100800 */
[----:B------:R0:W-:Y:S01]  /*0610*/  STL [R1+0x4c], R0 ;  /* 0x00004c0001007387 */ /* 0x0001e20000100800 */
[----:B-1----:R-:W-:Y:S01]  /*0620*/  MOV R4, UR4 ;  /* 0x0000000400047c02 */ /* 0x002fe20008000f00 */
[----:B------:R-:W-:-:S04]  /*0630*/  UMOV UR4, URZ ;  /* 0x0000003f00047c82 */ /* 0x000fc80008000000 */
[----:B------:R-:W-:Y:S01]  /*0640*/  IMAD R4, R4, 0x500, R10 ;  /* 0x0000050004047824 */ /* 0x000fe200078e020a */
[----:B0-----:R-:W-:-:S04]  /*0650*/  SHF.L.U32 R0, R10, 0x1, RZ ;  /* 0x000000010a007819 */ /* 0x001fc800000006ff */
[----:B------:R0:W-:Y:S01]  /*0660*/  STL [R1+0x48], R4 ;  /* 0x0000480401007387 */ /* 0x0001e20000100800 */
[C---:B------:R-:W-:Y:S02]  /*0670*/  LOP3.LUT R6, R0.reuse, 0x18, RZ, 0xc0, !PT ;  /* 0x0000001800067812 */ /* 0x040fe400078ec0ff */
[----:B------:R-:W-:Y:S02]  /*0680*/  LOP3.LUT R3, R0, 0x18, RZ, 0xc, !PT ;  /* 0x0000001800037812 */ /* 0x000fe400078e0cff */
[C---:B------:R-:W-:Y:S02]  /*0690*/  LOP3.LUT R0, R6.reuse, 0x8, RZ, 0x3c, !PT ;  /* 0x0000000806007812 */ /* 0x040fe400078e3cff */
[----:B------:R-:W-:Y:S02]  /*06a0*/  LOP3.LUT R2, R6, 0x10, RZ, 0x3c, !PT ;  /* 0x0000001006027812 */ /* 0x000fe400078e3cff */
[C---:B------:R-:W-:Y:S02]  /*06b0*/  IADD3 R6, R5.reuse, R3, RZ ;  /* 0x0000000305067210 */ /* 0x040fe40007ffe0ff */
[C---:B------:R-:W-:Y:S01]  /*06c0*/  IADD3 R3, R5.reuse, R0, RZ ;  /* 0x0000000005037210 */ /* 0x040fe20007ffe0ff */
[----:B------:R-:W-:-:S04]  /*06d0*/  IMAD.IADD R0, R5, 0x1, R2 ;  /* 0x0000000105007824 */ /* 0x000fc800078e0202 */
[----:B------:R0:W-:Y:S04]  /*06e0*/  STL [R1+0x60], R3 ;  /* 0x0000600301007387 */ /* 0x0001e80000100800 */
[----:B------:R0:W-:Y:S02]  /*06f0*/  STL [R1+0x5c], R0 ;  /* 0x00005c0001007387 */ /* 0x0001e40000100800 */
.L_x_206:
[----:B0-2---:R-:W0:Y:S01]  /*0700*/  S2R R0, SR_TID.X ;  /* 0x0000000000007919 */ /* 0x005e220000002100 */
[----:B------:R-:W-:Y:S01]  /*0710*/  ULOP3.LUT UR15, UR10, 0x3, URZ, 0xc0, !UPT ;  /* 0x000000030a0f7892 */ /* 0x000fe2000f8ec03f */
[----:B------:R-:W1:Y:S01]  /*0720*/  LDC.64 R52, c[0x0][0x238] ;  /* 0x00008e00ff347b82 */ /* 0x000e620000000a00 */
[----:B------:R-:W-:Y:S01]  /*0730*/  USHF.R.U64 UR16, UR10, 0x2, UR5 ;  /* 0x000000020a107899 */ /* 0x000fe20008001205 */
[----:B------:R-:W-:Y:S01]  /*0740*/  STL [R1+0x78], R45 ;  /* 0x0000782d01007387 */ /* 0x000fe20000100800 */
[----:B------:R-:W-:Y:S02]  /*0750*/  UIMAD UR17, UR15, 0x140, URZ ;  /* 0x000001400f1178a4 */ /* 0x000fe4000f8e023f */
[----:B------:R-:W-:Y:S01]  /*0760*/  USHF.L.U32 UR15, UR22, 0x6, URZ ;  /* 0x00000006160f7899 */ /* 0x000fe2000800063f */
[----:B------:R-:W-:Y:S01]  /*0770*/  STL [R1+0x74], R44 ;  /* 0x0000742c01007387 */ /* 0x000fe20000100800 */
[----:B------:R-:W-:Y:S02]  /*0780*/  USHF.R.U32.HI UR24, URZ, 0x2, UR5 ;  /* 0x000000023f187899 */ /* 0x000fe40008011605 */
[----:B------:R-:W-:Y:S01]  /*0790*/  ULOP3.LUT UR15, UR15, 0x3c0, URZ, 0xc0, !UPT ;  /* 0x000003c00f0f7892 */ /* 0x000fe2000f8ec03f */
[----:B------:R-:W-:Y:S01]  /*07a0*/  ULDC.64 UR26, c[0x0][0x248] ;  /* 0x00009200001a7ab9 */ /* 0x000fe20000000a00 */
[----:B0-----:R-:W-:Y:S01]  /*07b0*/  IMAD.WIDE.U32 R2, R0, -0x33333333, RZ ;  /* 0xcccccccd00027825 */ /* 0x001fe200078e00ff */
[----:B------:R-:W-:Y:S01]  /*07c0*/  MOV R7, UR16 ;  /* 0x0000001000077c02 */ /* 0x000fe20008000f00 */
[----:B------:R-:W-:Y:S03]  /*07d0*/  STL [R1+0x70], R49 ;  /* 0x0000703101007387 */ /* 0x000fe60000100800 */
[----:B------:R-:W-:-:S02]  /*07e0*/  SHF.R.U32.HI R4, RZ, 0x6, R3 ;  /* 0x00000006ff047819 */ /* 0x000fc40000011603 */
[----:B------:R-:W-:Y:S01]  /*07f0*/  MOV R8, UR24 ;  /* 0x0000001800087c02 */ /* 0x000fe20008000f00 */
[----:B------:R-:W-:Y:S01]  /*0800*/  UIMAD UR25, UR24, 0x140000, URZ ;  /* 0x00140000181978a4 */ /* 0x000fe2000f8e023f */
[----:B------:R-:W-:Y:S01]  /*0810*/  STL [R1+0x68], R48 ;  /* 0x0000683001007387 */ /* 0x000fe20000100800 */
[----:B------:R-:W-:-:S05]  /*0820*/  IMAD R6, R4, -0x50, R0 ;  /* 0xffffffb004067824 */ /* 0x000fca00078e0200 */
[----:B------:R-:W-:Y:S02]  /*0830*/  LEA R14, R6, UR17, 0x2 ;  /* 0x00000011060e7c11 */ /* 0x000fe4000f8e10ff */
[----:B------:R-:W-:Y:S01]  /*0840*/  IADD3 R0, R4, UR15, RZ ;  /* 0x0000000f04007c10 */ /* 0x000fe2000fffe0ff */
[----:B------:R-:W-:Y:S01]  /*0850*/  ULDC UR15, c[0x0][0x250] ;  /* 0x00009400000f7ab9 */ /* 0x000fe20000000800 */
[----:B------:R-:W-:Y:S01]  /*0860*/  SHF.R.S32.HI R15, RZ, 0x1f, R14 ;  /* 0x0000001fff0f7819 */ /* 0x000fe2000001140e */
[----:B------:R-:W-:-:S04]  /*0870*/  IMAD.WIDE.U32 R2, R14, -0x33333333, RZ ;  /* 0xcccccccd0e027825 */ /* 0x000fc800078e00ff */
[----:B-1----:R-:W-:Y:S01]  /*0880*/  IMAD.WIDE R52, R14, 0x2, R52 ;  /* 0x000000020e347825 */ /* 0x002fe200078e0234 */
[----:B------:R-:W-:-:S04]  /*0890*/  SHF.R.U32.HI R5, RZ, 0x5, R3 ;  /* 0x00000005ff057819 */ /* 0x000fc80000011603 */
[C---:B------:R-:W-:Y:S01]  /*08a0*/  LEA R2, P0, R7.reuse, R5, 0x5 ;  /* 0x0000000507027211 */ /* 0x040fe200078028ff */
[C---:B------:R-:W-:Y:S01]  /*08b0*/  IMAD.WIDE.U32 R14, R7.reuse, 0x140000, R14 ;  /* 0x00140000070e7825 */ /* 0x040fe200078e000e */
[----:B------:R-:W2:Y:S02]  /*08c0*/  LDG.E.64.CONSTANT R52, desc[UR18][R52.64] ;  /* 0x0000001234347981 */ /* 0x000ea4000c1e9b00 */
[----:B------:R-:W-:Y:S01]  /*08d0*/  LEA.HI.X R7, R7, RZ, R8, 0x5, P0 ;  /* 0x000000ff07077211 */ /* 0x000fe200000f2c08 */
[----:B------:R-:W-:Y:S01]  /*08e0*/  IMAD R19, R0, 0x500, RZ ;  /* 0x0000050000137824 */ /* 0x000fe200078e02ff */
[----:B------:R-:W-:Y:S01]  /*08f0*/  LEA R54, P0, R2, UR26, 0x3 ;  /* 0x0000001a02367c11 */ /* 0x000fe2000f8018ff */
[----:B------:R0:W-:Y:S01]  /*0900*/  STL [R1+0x44], R5 ;  /* 0x0000440501007387 */ /* 0x0001e20000100800 */
[----:B------:R-:W-:Y:S01]  /*0910*/  IADD3 R3, R15, UR25, RZ ;  /* 0x000000190f037c10 */ /* 0x000fe2000fffe0ff */
[----:B------:R-:W-:Y:S01]  /*0920*/  ULDC.64 UR24, c[0x0][0x230] ;  /* 0x00008c0000187ab9 */ /* 0x000fe20000000a00 */
[----:B------:R-:W-:-:S02]  /*0930*/  IADD3 R0, P1, R19, R14, RZ ;  /* 0x0000000e13007210 */ /* 0x000fc40007f3e0ff */
[----:B------:R-:W-:Y:S01]  /*0940*/  LEA.HI.X R55, R2, UR27, R7, 0x3, P0 ;  /* 0x0000001b02377c11 */ /* 0x000fe200080f1c07 */
[----:B------:R-:W-:Y:S01]  /*0950*/  ULDC.64 UR26, c[0x0][0x228] ;  /* 0x00008a00001a7ab9 */ /* 0x000fe20000000a00 */
[----:B------:R-:W-:Y:S01]  /*0960*/  SHF.L.U32 R10, R0, 0x1, RZ ;  /* 0x00000001000a7819 */ /* 0x000fe200000006ff */
[----:B0-----:R-:W-:-:S03]  /*0970*/  IMAD.X R5, RZ, RZ, R3, P1 ;  /* 0x000000ffff057224 */ /* 0x001fc600008e0603 */
[----:B------:R-:W3:Y:S01]  /*0980*/  LDG.E.64.CONSTANT R54, desc[UR18][R54.64] ;  /* 0x0000001236367981 */ /* 0x000ee2000c1e9b00 */
[----:B------:R-:W-:Y:S02]  /*0990*/  IADD3 R56, P0, R10, UR24, RZ ;  /* 0x000000180a387c10 */ /* 0x000fe4000ff1e0ff */
[----:B------:R-:W-:Y:S02]  /*09a0*/  SHF.L.U64.HI R9, R0, 0x1, R5 ;  /* 0x0000000100097819 */ /* 0x000fe40000010205 */
[----:B------:R-:W-:Y:S02]  /*09b0*/  IADD3 R58, P1, R10, UR26, RZ ;  /* 0x0000001a0a3a7c10 */ /* 0x000fe4000ff3e0ff */
[C---:B------:R-:W-:Y:S02]  /*09c0*/  IADD3.X R57, R9.reuse, UR25, RZ, P0, !PT ;  /* 0x0000001909397c10 */ /* 0x040fe400087fe4ff */
[----:B------:R-:W-:-:S04]  /*09d0*/  IADD3.X R59, R9, UR27, RZ, P1, !PT ;  /* 0x0000001b093b7c10 */ /* 0x000fc80008ffe4ff */
[----:B------:R-:W4:Y:S01]  /*09e0*/  LDG.E.64.CONSTANT R56, desc[UR18][R56.64] ;  /* 0x0000001238387981 */ /* 0x000f22000c1e9b00 */
[----:B------:R-:W-:-:S03]  /*09f0*/  IADD3 R5, R19, 0x1400, RZ ;  /* 0x0000140013057810 */ /* 0x000fc60007ffe0ff */
[----:B------:R-:W4:Y:S01]  /*0a00*/  LDG.E.64.CONSTANT R58, desc[UR18][R58.64] ;  /* 0x000000123a3a7981 */ /* 0x000f22000c1e9b00 */
[----:B------:R-:W-:-:S04]  /*0a10*/  IADD3 R5, P0, R5, R14, RZ ;  /* 0x0000000e05057210 */ /* 0x000fc80007f1e0ff */
[----:B------:R-:W-:Y:S02]  /*0a20*/  IADD3.X R0, RZ, R3, RZ, P0, !PT ;  /* 0x00000003ff007210 */ /* 0x000fe400007fe4ff */
[C---:B------:R-:W-:Y:S02]  /*0a30*/  SHF.L.U32 R7, R5.reuse, 0x1, RZ ;  /* 0x0000000105077819 */ /* 0x040fe400000006ff */
[----:B------:R-:W-:Y:S02]  /*0a40*/  SHF.L.U64.HI R2, R5, 0x1, R0 ;  /* 0x0000000105027819 */ /* 0x000fe40000010200 */
[----:B------:R-:W-:-:S04]  /*0a50*/  IADD3 R60, P0, R7, UR24, RZ ;  /* 0x00000018073c7c10 */ /* 0x000fc8000ff1e0ff */
[----:B------:R-:W-:Y:S02]  /*0a60*/  IADD3.X R61, R2, UR25, RZ, P0, !PT ;  /* 0x00000019023d7c10 */ /* 0x000fe400087fe4ff */
[----:B------:R-:W-:-:S04]  /*0a70*/  IADD3 R62, P0, R7, UR26, RZ ;  /* 0x0000001a073e7c10 */ /* 0x000fc8000ff1e0ff */
[----:B------:R-:W-:Y:S01]  /*0a80*/  IADD3.X R63, R2, UR27, RZ, P0, !PT ;  /* 0x0000001b023f7c10 */ /* 0x000fe200087fe4ff */
[----:B------:R-:W4:Y:S05]  /*0a90*/  LDG.E.64.CONSTANT R60, desc[UR18][R60.64] ;  /* 0x000000123c3c7981 */ /* 0x000f2a000c1e9b00 */
[----:B------:R-:W4:Y:S01]  /*0aa0*/  LDG.E.64.CONSTANT R62, desc[UR18][R62.64] ;  /* 0x000000123e3e7981 */ /* 0x000f22000c1e9b00 */
[----:B------:R-:W-:-:S03]  /*0ab0*/  VIADD R5, R19, 0x2800 ;  /* 0x0000280013057836 */ /* 0x000fc60000000000 */
[----:B------:R-:W-:Y:S02]  /*0ac0*/  STL [R1+0x40], R9 ;  /* 0x0000400901007387 */ /* 0x000fe40000100800 */
[----:B------:R-:W-:Y:S02]  /*0ad0*/  IADD3 R5, P0, R5, R14, RZ ;  /* 0x0000000e05057210 */ /* 0x000fe40007f1e0ff */
[----:B------:R-:W-:Y:S02]  /*0ae0*/  STL [R1+0x3c], R10 ;  /* 0x00003c0a01007387 */ /* 0x000fe40000100800 */
[----:B------:R-:W-:Y:S02]  /*0af0*/  IADD3.X R0, RZ, R3, RZ, P0, !PT ;  /* 0x00000003ff007210 */ /* 0x000fe400007fe4ff */
[----:B------:R0:W-:Y:S04]  /*0b00*/  STL [R1+0x34], R7 ;  /* 0x0000340701007387 */ /* 0x0001e80000100800 */
[----:B------:R1:W-:Y:S01]  /*0b10*/  STL [R1+0x38], R2 ;  /* 0x0000380201007387 */ /* 0x0003e20000100800 */
[----:B0-----:R-:W-:-:S02]  /*0b20*/  SHF.L.U32 R7, R5, 0x1, RZ ;  /* 0x0000000105077819 */ /* 0x001fc400000006ff */
[----:B-1----:R-:W-:Y:S02]  /*0b30*/  SHF.L.U64.HI R2, R5, 0x1, R0 ;  /* 0x0000000105027819 */ /* 0x002fe40000010200 */
[C---:B------:R-:W-:Y:S02]  /*0b40*/  IADD3 R64, P0, R7.reuse, UR24, RZ ;  /* 0x0000001807407c10 */ /* 0x040fe4000ff1e0ff */
[----:B------:R-:W-:Y:S02]  /*0b50*/  IADD3 R66, P1, R7, UR26, RZ ;  /* 0x0000001a07427c10 */ /* 0x000fe4000ff3e0ff */
[C---:B------:R-:W-:Y:S02]  /*0b60*/  IADD3.X R65, R2.reuse, UR25, RZ, P0, !PT ;  /* 0x0000001902417c10 */ /* 0x040fe400087fe4ff */
[----:B------:R-:W-:-:S04]  /*0b70*/  IADD3.X R67, R2, UR27, RZ, P1, !PT ;  /* 0x0000001b02437c10 */ /* 0x000fc80008ffe4ff */
[----:B------:R-:W4:Y:S04]  /*0b80*/  LDG.E.64.CONSTANT R64, desc[UR18][R64.64] ;  /* 0x0000001240407981 */ /* 0x000f28000c1e9b00 */
[----:B------:R-:W4:Y:S01]  /*0b90*/  LDG.E.64.CONSTANT R66, desc[UR18][R66.64] ;  /* 0x0000001242427981 */ /* 0x000f22000c1e9b00 */
[----:B------:R-:W-:-:S04]  /*0ba0*/  IADD3 R5, R19, 0x3c00, RZ ;  /* 0x00003c0013057810 */ /* 0x000fc80007ffe0ff */
[----:B------:R-:W-:Y:S01]  /*0bb0*/  IADD3 R5, P0, R5, R14, RZ ;  /* 0x0000000e05057210 */ /* 0x000fe20007f1e0ff */
[----:B------:R0:W-:Y:S03]  /*0bc0*/  STL [R1+0x2c], R7 ;  /* 0x00002c0701007387 */ /* 0x0001e60000100800 */
[----:B------:R-:W-:Y:S01]  /*0bd0*/  IADD3.X R0, RZ, R3, RZ, P0, !PT ;  /* 0x00000003ff007210 */ /* 0x000fe200007fe4ff */
[----:B------:R1:W-:Y:S01]  /*0be0*/  STL [R1+0x30], R2 ;  /* 0x0000300201007387 */ /* 0x0003e20000100800 */
[C---:B0-----:R-:W-:Y:S02]  /*0bf0*/  IMAD.SHL.U32 R7, R5.reuse, 0x2, RZ ;  /* 0x0000000205077824 */ /* 0x041fe400078e00ff */
[----:B-1----:R-:W-:-:S03]  /*0c00*/  SHF.L.U64.HI R2, R5, 0x1, R0 ;  /* 0x0000000105027819 */ /* 0x002fc60000010200 */
[----:B------:R-:W-:-:S04]  /*0c10*/  IADD3 R68, P0, R7, UR24, RZ ;  /* 0x0000001807447c10 */ /* 0x000fc8000ff1e0ff */
[----:B------:R-:W-:Y:S02]  /*0c20*/  IADD3.X R69, R2, UR25, RZ, P0, !PT ;  /* 0x0000001902457c10 */ /* 0x000fe400087fe4ff */
[----:B------:R-:W-:-:S04]  /*0c30*/  IADD3 R70, P1, R7, UR26, RZ ;  /* 0x0000001a07467c10 */ /* 0x000fc8000ff3e0ff */
[----:B------:R-:W4:Y:S01]  /*0c40*/  LDG.E.64.CONSTANT R68, desc[UR18][R68.64] ;  /* 0x0000001244447981 */ /* 0x000f22000c1e9b00 */
[----:B------:R-:W-:-:S06]  /*0c50*/  IADD3.X R71, R2, UR27, RZ, P1, !PT ;  /* 0x0000001b02477c10 */ /* 0x000fcc0008ffe4ff */
[----:B------:R-:W4:Y:S01]  /*0c60*/  LDG.E.64.CONSTANT R70, desc[UR18][R70.64] ;  /* 0x0000001246467981 */ /* 0x000f22000c1e9b00 */
[----:B------:R-:W-:-:S04]  /*0c70*/  IADD3 R5, R19, 0x5000, RZ ;  /* 0x0000500013057810 */ /* 0x000fc80007ffe0ff */
[----:B------:R-:W-:Y:S01]  /*0c80*/  IADD3 R5, P0, R5, R14, RZ ;  /* 0x0000000e05057210 */ /* 0x000fe20007f1e0ff */
[----:B------:R0:W-:Y:S03]  /*0c90*/  STL [R1+0x24], R7 ;  /* 0x0000240701007387 */ /* 0x0001e60000100800 */
[----:B------:R-:W-:Y:S01]  /*0ca0*/  IADD3.X R0, RZ, R3, RZ, P0, !PT ;  /* 0x00000003ff007210 */ /* 0x000fe200007fe4ff */
[----:B------:R1:W-:Y:S01]  /*0cb0*/  STL [R1+0x28], R2 ;  /* 0x0000280201007387 */ /* 0x0003e20000100800 */
[C---:B0-----:R-:W-:Y:S02]  /*0cc0*/  SHF.L.U32 R7, R5.reuse, 0x1, RZ ;  /* 0x0000000105077819 */ /* 0x041fe400000006ff */
[----:B-1----:R-:W-:Y:S02]  /*0cd0*/  SHF.L.U64.HI R2, R5, 0x1, R0 ;  /* 0x0000000105027819 */ /* 0x002fe40000010200 */
[----:B------:R-:W-:-:S02]  /*0ce0*/  IADD3 R72, P0, R7, UR24, RZ ;  /* 0x0000001807487c10 */ /* 0x000fc4000ff1e0ff */
[----:B------:R-:W-:Y:S02]  /*0cf0*/  IADD3 R74, P1, R7, UR26, RZ ;  /* 0x0000001a074a7c10 */ /* 0x000fe4000ff3e0ff */
[C---:B------:R-:W-:Y:S02]  /*0d00*/  IADD3.X R73, R2.reuse, UR25, RZ, P0, !PT ;  /* 0x0000001902497c10 */ /* 0x040fe400087fe4ff */
[----:B------:R-:W-:-:S04]  /*0d10*/  IADD3.X R75, R2, UR27, RZ, P1, !PT ;  /* 0x0000001b024b7c10 */ /* 0x000fc80008ffe4ff */
[----:B------:R-:W4:Y:S01]  /*0d20*/  LDG.E.64.CONSTANT R72, desc[UR18][R72.64] ;  /* 0x0000001248487981 */ /* 0x000f22000c1e9b00 */
[----:B------:R-:W-:-:S03]  /*0d30*/  IADD3 R5, R19, 0x6400, RZ ;  /* 0x0000640013057810 */ /* 0x000fc60007ffe0ff */
[----:B------:R-:W4:Y:S01]  /*0d40*/  LDG.E.64.CONSTANT R74, desc[UR18][R74.64] ;  /* 0x000000124a4a7981 */ /* 0x000f22000c1e9b00 */
[----:B------:R-:W-:-:S03]  /*0d50*/  IADD3 R5, P0, R5, R14, RZ ;  /* 0x0000000e05057210 */ /* 0x000fc60007f1e0ff */
[----:B------:R0:W-:Y:S02]  /*0d60*/  STL [R1+0x1c], R7 ;  /* 0x00001c0701007387 */ /* 0x0001e40000100800 */
[----:B------:R-:W-:Y:S02]  /*0d70*/  IMAD.X R0, RZ, RZ, R3, P0 ;  /* 0x000000ffff007224 */ /* 0x000fe400000e0603 */
[----:B------:R1:W-:Y:S01]  /*0d80*/  STL [R1+0x20], R2 ;  /* 0x0000200201007387 */ /* 0x0003e20000100800 */
[C---:B0-----:R-:W-:Y:S02]  /*0d90*/  SHF.L.U32 R7, R5.reuse, 0x1, RZ ;  /* 0x0000000105077819 */ /* 0x041fe400000006ff */
[----:B-1----:R-:W-:Y:S01]  /*0da0*/  SHF.L.U64.HI R2, R5, 0x1, R0 ;  /* 0x0000000105027819 */ /* 0x002fe20000010200 */
[----:B------:R-:W-:Y:S01]  /*0db0*/  HFMA2.MMA R5, -RZ, RZ, 0, 2.384185791015625e-06 ;  /* 0x00000028ff057435 */ /* 0x000fe200000001ff */
[C---:B------:R-:W-:Y:S02]  /*0dc0*/  IADD3 R76, P0, R7.reuse, UR24, RZ ;  /* 0x00000018074c7c10 */ /* 0x040fe4000ff1e0ff */
[----:B------:R-:W-:-:S02]  /*0dd0*/  IADD3 R78, P1, R7, UR26, RZ ;  /* 0x0000001a074e7c10 */ /* 0x000fc4000ff3e0ff */
[C---:B------:R-:W-:Y:S02]  /*0de0*/  IADD3.X R77, R2.reuse, UR25, RZ, P0, !PT ;  /* 0x00000019024d7c10 */ /* 0x040fe400087fe4ff */
[----:B------:R-:W-:-:S03]  /*0df0*/  IADD3.X R79, R2, UR27, RZ, P1, !PT ;  /* 0x0000001b024f7c10 */ /* 0x000fc60008ffe4ff */
[----:B------:R-:W-:Y:S01]  /*0e00*/  IMAD R5, R6, R5, UR14 ;  /* 0x0000000e06057e24 */ /* 0x000fe2000f8e0205 */
[----:B------:R-:W4:Y:S04]  /*0e10*/  LDG.E.64.CONSTANT R76, desc[UR18][R76.64] ;  /* 0x000000124c4c7981 */ /* 0x000f28000c1e9b00 */
[----:B------:R-:W4:Y:S01]  /*0e20*/  LDG.E.64.CONSTANT R78, desc[UR18][R78.64] ;  /* 0x000000124e4e7981 */ /* 0x000f22000c1e9b00 */
[----:B------:R-:W-:Y:S02]  /*0e30*/  LEA R0, R4, R5, 0x3 ;  /* 0x0000000504007211 */ /* 0x000fe400078e18ff */
[----:B------:R-:W-:Y:S01]  /*0e40*/  IADD3 R5, R19, 0x7800, RZ ;  /* 0x0000780013057810 */ /* 0x000fe20007ffe0ff */
[----:B------:R-:W-:Y:S03]  /*0e50*/  STL [R1+0x14], R7 ;  /* 0x0000140701007387 */ /* 0x000fe60000100800 */
[----:B------:R-:W-:Y:S01]  /*0e60*/  IADD3 R5, P1, R5, R14, RZ ;  /* 0x0000000e05057210 */ /* 0x000fe20007f3e0ff */
[----:B------:R-:W-:Y:S01]  /*0e70*/  STL [R1+0x18], R2 ;  /* 0x0000180201007387 */ /* 0x000fe20000100800 */
[----:B------:R-:W-:-:S03]  /*0e80*/  IADD3 R9, R19, 0xa000, RZ ;  /* 0x0000a00013097810 */ /* 0x000fc60007ffe0ff */
[----:B------:R0:W-:Y:S01]  /*0e90*/  STL [R1+0x10], R0 ;  /* 0x0000100001007387 */ /* 0x0001e20000100800 */
[----:B------:R-:W-:Y:S02]  /*0ea0*/  IADD3 R9, P5, R9, R14, RZ ;  /* 0x0000000e09097210 */ /* 0x000fe40007fbe0ff */
[----:B------:R-:W-:Y:S01]  /*0eb0*/  SHF.L.U32 R12, R5, 0x1, RZ ;  /* 0x00000001050c7819 */ /* 0x000fe200000006ff */
[----:B0-----:R-:W-:-:S05]  /*0ec0*/  IMAD.X R0, RZ, RZ, R3, P1 ;  /* 0x000000ffff007224 */ /* 0x001fca00008e0603 */
[----:B------:R-:W-:Y:S02]  /*0ed0*/  SHF.L.U64.HI R10, R5, 0x1, R0 ;  /* 0x00000001050a7819 */ /* 0x000fe40000010200 */
[----:B------:R-:W-:Y:S02]  /*0ee0*/  IADD3.X R0, RZ, R3, RZ, P5, !PT ;  /* 0x00000003ff007210 */ /* 0x000fe40002ffe4ff */
[----:B------:R-:W-:-:S04]  /*0ef0*/  IADD3 R80, P5, R12, UR24, RZ ;  /* 0x000000180c507c10 */ /* 0x000fc8000ffbe0ff */
[----:B------:R-:W-:-:S06]  /*0f00*/  IADD3.X R81, R10, UR25, RZ, P5, !PT ;  /* 0x000000190a517c10 */ /* 0x000fcc000affe4ff */
[----:B------:R-:W4:Y:S01]  /*0f10*/  LDG.E.64.CONSTANT R80, desc[UR18][R80.64] ;  /* 0x0000001250507981 */ /* 0x000f22000c1e9b00 */
[----:B------:R-:W-:-:S05]  /*0f20*/  VIADD R7, R19, 0x8c00 ;  /* 0x00008c0013077836 */ /* 0x000fca0000000000 */
[----:B------:R-:W-:-:S04]  /*0f30*/  IADD3 R7, P6, R7, R14, RZ ;  /* 0x0000000e07077210 */ /* 0x000fc80007fde0ff */
[----:B------:R-:W-:Y:S02]  /*0f40*/  IADD3.X R4, RZ, R3, RZ, P6, !PT ;  /* 0x00000003ff047210 */ /* 0x000fe400037fe4ff */
[C---:B------:R-:W-:Y:S02]  /*0f50*/  SHF.L.U32 R8, R7.reuse, 0x1, RZ ;  /* 0x0000000107087819 */ /* 0x040fe400000006ff */
[----:B------:R-:W-:Y:S02]  /*0f60*/  SHF.L.U64.HI R6, R7, 0x1, R4 ;  /* 0x0000000107067819 */ /* 0x000fe40000010204 */
[----:B------:R-:W-:Y:S01]  /*0f70*/  IADD3 R82, P6, R12, UR26, RZ ;  /* 0x0000001a0c527c10 */ /* 0x000fe2000ffde0ff */
[C---:B------:R-:W-:Y:S01]  /*0f80*/  IMAD.SHL.U32 R162, R9.reuse, 0x2, RZ ;  /* 0x0000000209a27824 */ /* 0x040fe200078e00ff */
[----:B------:R-:W-:Y:S02]  /*0f90*/  SHF.L.U64.HI R165, R9, 0x1, R0 ;  /* 0x0000000109a57819 */ /* 0x000fe40000010200 */
[----:B------:R-:W-:-:S02]  /*0fa0*/  IADD3.X R83, R10, UR27, RZ, P6, !PT ;  /* 0x0000001b0a537c10 */ /* 0x000fc4000b7fe4ff */
[C---:B------:R-:W-:Y:S02]  /*0fb0*/  IADD3 R84, P5, R8.reuse, UR24, RZ ;  /* 0x0000001808547c10 */ /* 0x040fe4000ffbe0ff */
[----:B------:R-:W-:Y:S02]  /*0fc0*/  IADD3 R86, P6, R8, UR26, RZ ;  /* 0x0000001a08567c10 */ /* 0x000fe4000ffde0ff */
[C---:B------:R-:W-:Y:S01]  /*0fd0*/  IADD3.X R85, R6.reuse, UR25, RZ, P5, !PT ;  /* 0x0000001906557c10 */ /* 0x040fe2000affe4ff */
[----:B------:R-:W4:Y:S01]  /*0fe0*/  LDG.E.64.CONSTANT R82, desc[UR18][R82.64] ;  /* 0x0000001252527981 */ /* 0x000f22000c1e9b00 */
[----:B------:R-:W-:Y:S02]  /*0ff0*/  IADD3.X R87, R6, UR27, RZ, P6, !PT ;  /* 0x0000001b06577c10 */ /* 0x000fe4000b7fe4ff */
[C---:B--2---:R-:W-:Y:S01]  /*1000*/  PRMT R121, R52.reuse, 0x7632, R121 ;  /* 0x0000763234797816 */ /* 0x044fe20000000079 */
[----:B---3--:R-:W-:Y:S01]  /*1010*/  FADD.FTZ R42, R55, UR15 ;  /* 0x0000000f372a7e21 */ /* 0x008fe20008010000 */
[----:B------:R-:W-:Y:S01]  /*1020*/  SHF.L.U32 R2, R52, 0x10, RZ ;  /* 0x0000001034027819 */ /* 0x000fe200000006ff */
[----:B------:R-:W-:Y:S04]  /*1030*/  STL [R1+0x7c], R52 ;  /* 0x00007c3401007387 */ /* 0x000fe80000100800 */
[----:B------:R-:W0:Y:S01]  /*1040*/  MUFU.RSQ R42, R42 ;  /* 0x0000002a002a7308 */ /* 0x000e220000001400 */
[----:B----4-:R-:W-:-:S02]  /*1050*/  SHF.L.U32 R7, R56, 0x10, RZ ;  /* 0x0000001038077819 */ /* 0x010fc400000006ff */
[----:B------:R-:W-:Y:S02]  /*1060*/  PRMT R4, R56, 0x7632, R4 ;  /* 0x0000763238047816 */ /* 0x000fe40000000004 */
[----:B------:R-:W-:Y:S01]  /*1070*/  SHF.L.U32 R41, R53, 0x10, RZ ;  /* 0x0000001035297819 */ /* 0x000fe200000006ff */
[----:B------:R-:W-:Y:S01]  /*1080*/  FADD.FTZ R7, -R54, R7 ;  /* 0x0000000736077221 */ /* 0x000fe20000010100 */
[C---:B------:R-:W-:Y:S01]  /*1090*/  SHF.L.U32 R0, R58.reuse, 0x10, RZ ;  /* 0x000000103a007819 */ /* 0x040fe200000006ff */
[----:B------:R-:W-:Y:S01]  /*10a0*/  VIADD R13, R19, 0xf000 ;  /* 0x0000f000130d7836 */ /* 0x000fe20000000000 */
[----:B------:R-:W-:Y:S01]  /*10b0*/  PRMT R5, R58, 0x7632, R5 ;  /* 0x000076323a057816 */ /* 0x000fe20000000005 */
[----:B------:R-:W2:Y:S01]  /*10c0*/  LDG.E.64.CONSTANT R84, desc[UR18][R84.64] ;  /* 0x0000001254547981 */ /* 0x000ea2000c1e9b00 */
[----:B------:R-:W-:Y:S01]  /*10d0*/  SHF.L.U32 R9, R4, 0x10, RZ ;  /* 0x0000001004097819 */ /* 0x000fe200000006ff */
[----:B0-----:R-:W-:Y:S02]  /*10e0*/  FMUL.FTZ R161, R42, R7 ;  /* 0x000000072aa17220 */ /* 0x001fe40000410000 */
[----:B------:R-:W-:Y:S01]  /*10f0*/  STL [R1+0xc], R10 ;  /* 0x00000c0a01007387 */ /* 0x000fe20000100800 */
[----:B------:R-:W-:Y:S01]  /*1100*/  SHF.L.U32 R121, R121, 0x10, RZ ;  /* 0x0000001079797819 */ /* 0x000fe200000006ff */
[----:B------:R-:W-:Y:S01]  /*1110*/  FMUL.FTZ R4, R0, R2 ;  /* 0x0000000200047220 */ /* 0x000fe20000410000 */
[----:B------:R-:W-:Y:S01]  /*1120*/  SHF.L.U32 R7, R57, 0x10, RZ ;  /* 0x0000001039077819 */ /* 0x000fe200000006ff */
[----:B------:R-:W-:Y:S01]  /*1130*/  STL [R1+0x8], R12 ;  /* 0x0000080c01007387 */ /* 0x000fe20000100800 */
[----:B------:R-:W-:-:S03]  /*1140*/  FADD.FTZ R9, -R54, R9 ;  /* 0x0000000936097221 */ /* 0x000fc60000010100 */
[----:B------:R0:W-:Y:S01]  /*1150*/  STL [R1+0x4], R6 ;  /* 0x0000040601007387 */ /* 0x0001e20000100800 */
[----:B------:R-:W-:Y:S01]  /*1160*/  SHF.L.U32 R40, R59, 0x10, RZ ;  /* 0x000000103b287819 */ /* 0x000fe200000006ff */
[----:B------:R-:W-:Y:S01]  /*1170*/  FMUL.FTZ R9, R42, R9 ;  /* 0x000000092a097220 */ /* 0x000fe20000410000 */
[----:B------:R-:W-:Y:S01]  /*1180*/  FFMA.FTZ R4, R161, R4, RZ ;  /* 0x00000004a1047223 */ /* 0x000fe200000100ff */
[----:B------:R-:W-:Y:S01]  /*1190*/  FADD.FTZ R7, -R54, R7 ;  /* 0x0000000736077221 */ /* 0x000fe20000010100 */
[----:B------:R-:W-:Y:S01]  /*11a0*/  PRMT R120, R53, 0x7632, R120 ;  /* 0x0000763235787816 */ /* 0x000fe20000000078 */
[----:B------:R-:W3:Y:S01]  /*11b0*/  LDG.E.64.CONSTANT R86, desc[UR18][R86.64] ;  /* 0x0000001256567981 */ /* 0x000ee2000c1e9b00 */
[----:B0-----:R-:W-:-:S03]  /*11c0*/  IMAD.U32 R6, R5, 0x10000, RZ ;  /* 0x0001000005067824 */ /* 0x001fc600078e00ff */
[----:B------:R0:W-:Y:S01]  /*11d0*/  STL [R1], R8 ;  /* 0x0000000801007387 */ /* 0x0001e20000100800 */
[----:B------:R-:W-:Y:S01]  /*11e0*/  FMUL.FTZ R5, R6, R121 ;  /* 0x0000007906057220 */ /* 0x000fe20000410000 */
[----:B------:R-:W-:-:S03]  /*11f0*/  FMUL.FTZ R160, R42, R7 ;  /* 0x000000072aa07220 */ /* 0x000fc60000410000 */
[--C-:B------:R-:W-:Y:S01]  /*1200*/  FFMA.FTZ R5, R9, R5, R4.reuse ;  /* 0x0000000509057223 */ /* 0x100fe20000010004 */
[----:B------:R-:W-:Y:S01]  /*1210*/  PRMT R4, R57, 0x7632, R4 ;  /* 0x0000763239047816 */ /* 0x000fe20000000004 */
[----:B0-----:R-:W-:-:S03]  /*1220*/  FMUL.FTZ R8, R40, R41 ;  /* 0x0000002928087220 */ /* 0x001fc60000410000 */
[----:B------:R-:W-:Y:S01]  /*1230*/  SHF.L.U32 R7, R4, 0x10, RZ ;  /* 0x0000001004077819 */ /* 0x000fe200000006ff */
[--C-:B------:R-:W-:Y:S01]  /*1240*/  FFMA.FTZ R8, R160, R8, R5.reuse ;  /* 0x00000008a0087223 */ /* 0x100fe20000010005 */
[----:B------:R-:W-:Y:S01]  /*1250*/  PRMT R5, R59, 0x7632, R5 ;  /* 0x000076323b057816 */ /* 0x000fe20000000005 */
[----:B------:R-:W-:Y:S01]  /*1260*/  FFMA.FTZ R4, R0, R2, RZ ;  /* 0x0000000200047223 */ /* 0x000fe200000100ff */
[----:B------:R-:W-:Y:S02]  /*1270*/  IADD3 R11, R19, 0xc800, RZ ;  /* 0x0000c800130b7810 */ /* 0x000fe40007ffe0ff */
[----:B------:R-:W-:Y:S01]  /*1280*/  SHF.L.U32 R10, R5, 0x10, RZ ;  /* 0x00000010050a7819 */ /* 0x000fe200000006ff */
[----:B------:R-:W-:Y:S01]  /*1290*/  FADD.FTZ R5, -R54, R7 ;  /* 0x0000000736057221 */ /* 0x000fe20000010100 */
[----:B------:R-:W-:Y:S01]  /*12a0*/  IADD3 R26, P2, R13, R14, RZ ;  /* 0x0000000e0d1a7210 */ /* 0x000fe20007f5e0ff */
[----:B------:R-:W-:Y:S01]  /*12b0*/  FFMA.FTZ R7, R6, R121, R4 ;  /* 0x0000007906077223 */ /* 0x000fe20000010004 */
[----:B------:R-:W-:Y:S01]  /*12c0*/  IMAD.U32 R120, R120, 0x10000, RZ ;  /* 0x0001000078787824 */ /* 0x000fe200078e00ff */
[----:B------:R-:W-:-:S02]  /*12d0*/  SHF.L.U32 R13, R60, 0x10, RZ ;  /* 0x000000103c0d7819 */ /* 0x000fc400000006ff */
[----:B------:R-:W-:Y:S01]  /*12e0*/  PRMT R4, R60, 0x7632, R4 ;  /* 0x000076323c047816 */ /* 0x000fe20000000004 */
[----:B------:R-:W-:Y:S01]  /*12f0*/  FADD.FTZ R47, R6, R47 ;  /* 0x0000002f062f7221 */ /* 0x000fe20000010000 */
[----:B------:R-:W-:Y:S01]  /*1300*/  IADD3 R32, P4, R11, R14, RZ ;  /* 0x0000000e0b207210 */ /* 0x000fe20007f9e0ff */
[----:B------:R-:W-:Y:S01]  /*1310*/  FMUL.FTZ R11, R42, R5 ;  /* 0x000000052a0b7220 */ /* 0x000fe20000410000 */
[----:B------:R-:W-:Y:S01]  /*1320*/  FFMA.FTZ R6, R9, R6, R46 ;  /* 0x0000000609067223 */ /* 0x000fe2000001002e */
[----:B------:R-:W-:Y:S01]  /*1330*/  FMUL.FTZ R12, R10, R120 ;  /* 0x000000780a0c7220 */ /* 0x000fe20000410000 */
[----:B------:R-:W-:Y:S01]  /*1340*/  SHF.L.U32 R39, R62, 0x10, RZ ;  /* 0x000000103e277819 */ /* 0x000fe200000006ff */
[----:B------:R-:W-:Y:S01]  /*1350*/  FADD.FTZ R13, -R54, R13 ;  /* 0x0000000d360d7221 */ /* 0x000fe20000010100 */
[----:B------:R-:W-:Y:S02]  /*1360*/  PRMT R5, R62, 0x7632, R5 ;  /* 0x000076323e057816 */ /* 0x000fe40000000005 */
[----:B------:R-:W-:Y:S01]  /*1370*/  SHF.L.U32 R9, R4, 0x10, RZ ;  /* 0x0000001004097819 */ /* 0x000fe200000006ff */
[----:B------:R-:W-:Y:S01]  /*1380*/  FFMA.FTZ R8, R11, R12, R8 ;  /* 0x0000000c0b087223 */ /* 0x000fe20000010008 */
[----:B------:R-:W-:Y:S01]  /*1390*/  FMUL.FTZ R4, R2, R39 ;  /* 0x0000002702047220 */ /* 0x000fe20000410000 */
[----:B------:R-:W-:Y:S01]  /*13a0*/  FMUL.FTZ R159, R42, R13 ;  /* 0x0000000d2a9f7220 */ /* 0x000fe20000410000 */
[----:B------:R-:W-:-:S02]  /*13b0*/  IMAD.U32 R12, R5, 0x10000, RZ ;  /* 0x00010000050c7824 */ /* 0x000fc400078e00ff */
[----:B------:R-:W-:Y:S01]  /*13c0*/  FADD.FTZ R9, -R54, R9 ;  /* 0x0000000936097221 */ /* 0x000fe20000010100 */
[----:B------:R-:W-:Y:S01]  /*13d0*/  FFMA.FTZ R4, R159, R4, R8 ;  /* 0x000000049f047223 */ /* 0x000fe20000010008 */
[----:B------:R-:W-:Y:S02]  /*13e0*/  FMUL.FTZ R5, R121, R12 ;  /* 0x0000000c79057220 */ /* 0x000fe40000410000 */
[----:B------:R-:W-:Y:S01]  /*13f0*/  FMUL.FTZ R9, R42, R9 ;  /* 0x000000092a097220 */ /* 0x000fe20000410000 */
[----:B------:R-:W-:-:S03]  /*1400*/  FFMA.FTZ R7, R40, R41, R7 ;  /* 0x0000002928077223 */ /* 0x000fc60000010007 */
[--C-:B------:R-:W-:Y:S01]  /*1410*/  FFMA.FTZ R5, R9, R5, R4.reuse ;  /* 0x0000000509057223 */ /* 0x100fe20000010004 */
[----:B------:R-:W-:Y:S01]  /*1420*/  PRMT R4, R61, 0x7632, R4 ;  /* 0x000076323d047816 */ /* 0x000fe20000000004 */
[----:B------:R-:W-:Y:S01]  /*1430*/  FFMA.FTZ R7, R10, R120, R7 ;  /* 0x000000780a077223 */ /* 0x000fe20000010007 */
[-C--:B------:R-:W-:Y:S01]  /*1440*/  FFMA.FTZ R6, R9, R12.reuse, R6 ;  /* 0x0000000c09067223 */ /* 0x080fe20000010006 */
[----:B------:R-:W-:Y:S02]  /*1450*/  SHF.L.U32 R9, R61, 0x10, RZ ;  /* 0x000000103d097819 */ /* 0x000fe400000006ff */
[----:B------:R-:W-:Y:S02]  /*1460*/  IMAD.U32 R13, R4, 0x10000, RZ ;  /* 0x00010000040d7824 */ /* 0x000fe400078e00ff */
[----:B------:R-:W-:Y:S01]  /*1470*/  FFMA.FTZ R4, R2, R39, R7 ;  /* 0x0000002702047223 */ /* 0x000fe20000010007 */
[----:B------:R-:W-:Y:S01]  /*1480*/  SHF.L.U32 R36, R63, 0x10, RZ ;  /* 0x000000103f247819 */ /* 0x000fe200000006ff */
[----:B------:R-:W-:Y:S01]  /*1490*/  FADD.FTZ R47, R47, R12 ;  /* 0x0000000c2f2f7221 */ /* 0x000fe20000010000 */
[----:B------:R-:W-:Y:S01]  /*14a0*/  FADD.FTZ R9, -R54, R9 ;  /* 0x0000000936097221 */ /* 0x000fe20000010100 */
[--C-:B------:R-:W-:Y:S01]  /*14b0*/  FFMA.FTZ R12, R121, R12, R4.reuse ;  /* 0x0000000c790c7223 */ /* 0x100fe20000010004 */
[----:B------:R-:W-:Y:S01]  /*14c0*/  PRMT R4, R63, 0x7632, R4 ;  /* 0x000076323f047816 */ /* 0x000fe20000000004 */
[----:B------:R-:W-:Y:S01]  /*14d0*/  FMUL.FTZ R7, R41, R36 ;  /* 0x0000002429077220 */ /* 0x000fe20000410000 */
[----:B------:R-:W-:Y:S01]  /*14e0*/  IADD3 R88, P6, R162, UR24, RZ ;  /* 0x00000018a2587c10 */ /* 0x000fe2000ffde0ff */
[----:B------:R-:W-:Y:S01]  /*14f0*/  FMUL.FTZ R158, R42, R9 ;  /* 0x000000092a9e7220 */ /* 0x000fe20000410000 */
[----:B------:R-:W-:Y:S01]  /*1500*/  SHF.L.U32 R8, R4, 0x10, RZ ;  /* 0x0000001004087819 */ /* 0x000fe200000006ff */
[----:B------:R-:W-:Y:S01]  /*1510*/  FADD.FTZ R13, -R54, R13 ;  /* 0x0000000d360d7221 */ /* 0x000fe20000010100 */
[----:B------:R-:W-:Y:S01]  /*1520*/  IADD3 R37, R19, 0xb400, RZ ;  /* 0x0000b40013257810 */ /* 0x000fe20007ffe0ff */
[----:B------:R-:W-:Y:S01]  /*1530*/  FFMA.FTZ R7, R158, R7, R5 ;  /* 0x000000079e077223 */ /* 0x000fe20000010005 */
[----:B------:R-:W-:Y:S01]  /*1540*/  IADD3.X R89, R165, UR25, RZ, P6, !PT ;  /* 0x00000019a5597c10 */ /* 0x000fe2000b7fe4ff */
[----:B------:R-:W-:Y:S01]  /*1550*/  FFMA.FTZ R11, R11, R10, R50 ;  /* 0x0000000a0b0b7223 */ /* 0x000fe20000010032 */
[----:B------:R-:W-:Y:S01]  /*1560*/  IADD3 R90, P6, R162, UR26, RZ ;  /* 0x0000001aa25a7c10 */ /* 0x000fe2000ffde0ff */
[----:B------:R-:W-:Y:S01]  /*1570*/  FADD.FTZ R51, R10, R51 ;  /* 0x000000330a337221 */ /* 0x000fe20000010000 */
[----:B------:R-:W-:Y:S01]  /*1580*/  FFMA.FTZ R5, R41, R36, R12 ;  /* 0x0000002429057223 */ /* 0x000fe2000001000c */
[----:B------:R-:W-:Y:S01]  /*1590*/  IADD3 R37, P0, R37, R14, RZ ;  /* 0x0000000e25257210 */ /* 0x000fe20007f1e0ff */
[----:B------:R-:W-:Y:S01]  /*15a0*/  FMUL.FTZ R4, R42, R13 ;  /* 0x0000000d2a047220 */ /* 0x000fe20000410000 */
[CC--:B------:R-:W-:Y:S01]  /*15b0*/  FMUL.FTZ R10, R120.reuse, R8.reuse ;  /* 0x00000008780a7220 */ /* 0x0c0fe20000410000 */
[----:B------:R-:W-:Y:S01]  /*15c0*/  IADD3.X R91, R165, UR27, RZ, P6, !PT ;  /* 0x0000001ba55b7c10 */ /* 0x000fe2000b7fe4ff */
[-C--:B------:R-:W-:Y:S01]  /*15d0*/  FFMA.FTZ R9, R120, R8.reuse, R5 ;  /* 0x0000000878097223 */ /* 0x080fe20000010005 */
[----:B------:R-:W-:Y:S01]  /*15e0*/  IADD3.X R38, RZ, R3, RZ, P0, !PT ;  /* 0x00000003ff267210 */ /* 0x000fe200007fe4ff */
[----:B------:R-:W4:Y:S01]  /*15f0*/  LDG.E.64.CONSTANT R88, desc[UR18][R88.64] ;  /* 0x0000001258587981 */ /* 0x000f22000c1e9b00 */
[C---:B------:R-:W-:Y:S01]  /*1600*/  FFMA.FTZ R11, R4.reuse, R8, R11 ;  /* 0x00000008040b7223 */ /* 0x040fe2000001000b */
[----:B------:R-:W-:Y:S01]  /*1610*/  FFMA.FTZ R10, R4, R10, R7 ;  /* 0x0000000a040a7223 */ /* 0x000fe20000010007 */
[C---:B------:R-:W-:Y:S01]  /*1620*/  SHF.L.U32 R5, R64.reuse, 0x10, RZ ;  /* 0x0000001040057819 */ /* 0x040fe200000006ff */
[----:B------:R-:W4:Y:S01]  /*1630*/  LDG.E.64.CONSTANT R90, desc[UR18][R90.64] ;  /* 0x000000125a5a7981 */ /* 0x000f22000c1e9b00 */
[----:B------:R-:W-:-:S02]  /*1640*/  PRMT R4, R64, 0x7632, R4 ;  /* 0x0000763240047816 */ /* 0x000fc40000000004 */
[C---:B------:R-:W-:Y:S01]  /*1650*/  SHF.L.U64.HI R38, R37.reuse, 0x1, R38 ;  /* 0x0000000125267819 */ /* 0x040fe20000010226 */
[--C-:B------:R-:W-:Y:S01]  /*1660*/  FADD.FTZ R157, -R54, R5.reuse ;  /* 0x00000005369d7221 */ /* 0x100fe20000010100 */
[----:B------:R-:W-:Y:S02]  /*1670*/  SHF.L.U32 R37, R37, 0x1, RZ ;  /* 0x0000000125257819 */ /* 0x000fe400000006ff */
[----:B------:R-:W-:Y:S02]  /*1680*/  SHF.L.U32 R7, R4, 0x10, RZ ;  /* 0x0000001004077819 */ /* 0x000fe400000006ff */
[C---:B------:R-:W-:Y:S02]  /*1690*/  SHF.L.U32 R35, R66.reuse, 0x10, RZ ;  /* 0x0000001042237819 */ /* 0x040fe400000006ff */
[----:B------:R-:W-:Y:S01]  /*16a0*/  PRMT R5, R66, 0x7632, R5 ;  /* 0x0000763242057816 */ /* 0x000fe20000000005 */
[----:B------:R-:W-:Y:S01]  /*16b0*/  FADD.FTZ R50, R51, R8 ;  /* 0x0000000833327221 */ /* 0x000fe20000010000 */
[----:B------:R-:W-:Y:S01]  /*16c0*/  IADD3 R92, P0, R37, UR24, RZ ;  /* 0x00000018255c7c10 */ /* 0x000fe2000ff1e0ff */
[----:B------:R-:W-:Y:S01]  /*16d0*/  FADD.FTZ R7, -R54, R7 ;  /* 0x0000000736077221 */ /* 0x000fe20000010100 */
[----:B------:R-:W-:Y:S01]  /*16e0*/  FMUL.FTZ R4, R2, R35 ;  /* 0x0000002302047220 */ /* 0x000fe20000410000 */
[----:B------:R-:W-:Y:S01]  /*16f0*/  FMUL.FTZ R157, R42, R157 ;  /* 0x0000009d2a9d7220 */ /* 0x000fe20000410000 */
[----:B------:R-:W-:Y:S01]  /*1700*/  IMAD.U32 R8, R5, 0x10000, RZ ;  /* 0x0001000005087824 */ /* 0x000fe200078e00ff */
[----:B------:R-:W-:Y:S01]  /*1710*/  IADD3.X R93, R38, UR25, RZ, P0, !PT ;  /* 0x00000019265d7c10 */ /* 0x000fe200087fe4ff */
[----:B------:R-:W-:Y:S01]  /*1720*/  FMUL.FTZ R7, R42, R7 ;  /* 0x000000072a077220 */ /* 0x000fe20000410000 */
[----:B------:R-:W-:Y:S01]  /*1730*/  IADD3 R94, P0, R37, UR26, RZ ;  /* 0x0000001a255e7c10 */ /* 0x000fe2000ff1e0ff */
[----:B------:R-:W-:Y:S01]  /*1740*/  FFMA.FTZ R10, R157, R4, R10 ;  /* 0x000000049d0a7223 */ /* 0x000fe2000001000a */
[-C--:B------:R-:W-:Y:S01]  /*1750*/  FMUL.FTZ R5, R121, R8.reuse ;  /* 0x0000000879057220 */ /* 0x080fe20000410000 */
[C---:B------:R-:W-:Y:S01]  /*1760*/  FFMA.FTZ R4, R7.reuse, R8, R6 ;  /* 0x0000000807047223 */ /* 0x040fe20000010006 */
[----:B------:R-:W-:Y:S01]  /*1770*/  IADD3.X R95, R38, UR27, RZ, P0, !PT ;  /* 0x0000001b265f7c10 */ /* 0x000fe200087fe4ff */
[----:B------:R-:W4:Y:S01]  /*1780*/  LDG.E.64.CONSTANT R92, desc[UR18][R92.64] ;  /* 0x000000125c5c7981 */ /* 0x000f22000c1e9b00 */
[----:B------:R-:W-:Y:S01]  /*1790*/  FFMA.FTZ R7, R7, R5, R10 ;  /* 0x0000000507077223 */ /* 0x000fe2000001000a */
[----:B------:R-:W-:-:S02]  /*17a0*/  SHF.L.U32 R13, R65, 0x10, RZ ;  /* 0x00000010410d7819 */ /* 0x000fc400000006ff */
[----:B------:R-:W-:Y:S02]  /*17b0*/  PRMT R5, R65, 0x7632, R5 ;  /* 0x0000763241057816 */ /* 0x000fe40000000005 */
[----:B------:R-:W-:Y:S01]  /*17c0*/  IADD3.X R33, RZ, R3, RZ, P4, !PT ;  /* 0x00000003ff217210 */ /* 0x000fe200027fe4ff */
[----:B------:R-:W-:Y:S01]  /*17d0*/  FFMA.FTZ R6, R2, R35, R9 ;  /* 0x0000002302067223 */ /* 0x000fe20000010009 */
[----:B------:R-:W4:Y:S01]  /*17e0*/  LDG.E.64.CONSTANT R94, desc[UR18][R94.64] ;  /* 0x000000125e5e7981 */ /* 0x000f22000c1e9b00 */
[----:B------:R-:W-:Y:S01]  /*17f0*/  FADD.FTZ R13, -R54, R13 ;  /* 0x0000000d360d7221 */ /* 0x000fe20000010100 */
[C---:B------:R-:W-:Y:S01]  /*1800*/  SHF.L.U64.HI R33, R32.reuse, 0x1, R33 ;  /* 0x0000000120217819 */ /* 0x040fe20000010221 */
[----:B------:R-:W-:Y:S01]  /*1810*/  IMAD.U32 R9, R5, 0x10000, RZ ;  /* 0x0001000005097824 */ /* 0x000fe200078e00ff */
[----:B------:R-:W-:Y:S01]  /*1820*/  SHF.L.U32 R34, R67, 0x10, RZ ;  /* 0x0000001043227819 */ /* 0x000fe200000006ff */
[----:B------:R-:W-:Y:S01]  /*1830*/  FFMA.FTZ R6, R121, R8, R6 ;  /* 0x0000000879067223 */ /* 0x000fe20000010006 */
[----:B------:R-:W-:-:S02]  /*1840*/  SHF.L.U32 R32, R32, 0x1, RZ ;  /* 0x0000000120207819 */ /* 0x000fc400000006ff */
[----:B------:R-:W-:Y:S01]  /*1850*/  PRMT R5, R67, 0x7632, R5 ;  /* 0x0000763243057816 */ /* 0x000fe20000000005 */
[----:B------:R-:W-:Y:S01]  /*1860*/  FMUL.FTZ R156, R42, R13 ;  /* 0x0000000d2a9c7220 */ /* 0x000fe20000410000 */
[----:B------:R-:W-:Y:S01]  /*1870*/  IADD3 R96, P0, R32, UR24, RZ ;  /* 0x0000001820607c10 */ /* 0x000fe2000ff1e0ff */
[----:B------:R-:W-:Y:S01]  /*1880*/  FADD.FTZ R9, -R54, R9 ;  /* 0x0000000936097221 */ /* 0x000fe20000010100 */
[----:B------:R-:W-:Y:S01]  /*1890*/  SHF.L.U32 R13, R5, 0x10, RZ ;  /* 0x00000010050d7819 */ /* 0x000fe200000006ff */
[----:B------:R-:W-:Y:S01]  /*18a0*/  FFMA.FTZ R5, R41, R34, R6 ;  /* 0x0000002229057223 */ /* 0x000fe20000010006 */
[----:B------:R-:W-:Y:S01]  /*18b0*/  IADD3 R29, R19, 0xdc00, RZ ;  /* 0x0000dc00131d7810 */ /* 0x000fe20007ffe0ff */
[----:B------:R-:W-:Y:S01]  /*18c0*/  FADD.FTZ R47, R47, R8 ;  /* 0x000000082f2f7221 */ /* 0x000fe20000010000 */
[----:B------:R-:W-:Y:S01]  /*18d0*/  IADD3 R98, P4, R32, UR26, RZ ;  /* 0x0000001a20627c10 */ /* 0x000fe2000ff9e0ff */
[----:B------:R-:W-:Y:S01]  /*18e0*/  FMUL.FTZ R8, R42, R9 ;  /* 0x000000092a087220 */ /* 0x000fe20000410000 */
[----:B------:R-:W-:Y:S01]  /*18f0*/  IADD3.X R97, R33, UR25, RZ, P0, !PT ;  /* 0x0000001921617c10 */ /* 0x000fe200087fe4ff */
[----:B------:R-:W-:Y:S01]  /*1900*/  FFMA.FTZ R9, R120, R13, R5 ;  /* 0x0000000d78097223 */ /* 0x000fe20000010005 */
[----:B------:R-:W-:-:S02]  /*1910*/  IADD3 R29, P3, R29, R14, RZ ;  /* 0x0000000e1d1d7210 */ /* 0x000fc40007f7e0ff */
[----:B------:R-:W-:Y:S02]  /*1920*/  SHF.L.U32 R5, R68, 0x10, RZ ;  /* 0x0000001044057819 */ /* 0x000fe400000006ff */
[----:B------:R-:W-:Y:S01]  /*1930*/  IADD3.X R99, R33, UR27, RZ, P4, !PT ;  /* 0x0000001b21637c10 */ /* 0x000fe2000a7fe4ff */
[----:B------:R-:W4:Y:S01]  /*1940*/  LDG.E.64.CONSTANT R96, desc[UR18][R96.64] ;  /* 0x0000001260607981 */ /* 0x000f22000c1e9b00 */
[----:B------:R-:W-:Y:S01]  /*1950*/  IADD3.X R30, RZ, R3, RZ, P3, !PT ;  /* 0x00000003ff1e7210 */ /* 0x000fe20001ffe4ff */
[--C-:B------:R-:W-:Y:S01]  /*1960*/  FADD.FTZ R155, -R54, R5.reuse ;  /* 0x00000005369b7221 */ /* 0x100fe20000010100 */
[----:B------:R-:W-:Y:S01]  /*1970*/  PRMT R5, R68, 0x7632, R5 ;  /* 0x0000763244057816 */ /* 0x000fe20000000005 */
[----:B------:R-:W-:Y:S01]  /*1980*/  FMUL.FTZ R10, R41, R34 ;  /* 0x00000022290a7220 */ /* 0x000fe20000410000 */
[----:B------:R-:W4:Y:S01]  /*1990*/  LDG.E.64.CONSTANT R98, desc[UR18][R98.64] ;  /* 0x0000001262627981 */ /* 0x000f22000c1e9b00 */
[C---:B------:R-:W-:Y:S01]  /*19a0*/  SHF.L.U64.HI R30, R29.reuse, 0x1, R30 ;  /* 0x000000011d1e7819 */ /* 0x040fe2000001021e */
[----:B------:R-:W-:Y:S01]  /*19b0*/  FFMA.FTZ R6, R8, R13, R11 ;  /* 0x0000000d08067223 */ /* 0x000fe2000001000b */
[----:B------:R-:W-:-:S02]  /*19c0*/  IMAD.SHL.U32 R29, R29, 0x2, RZ ;  /* 0x000000021d1d7824 */ /* 0x000fc400078e00ff */
[----:B------:R-:W-:Y:S01]  /*19d0*/  FADD.FTZ R50, R50, R13 ;  /* 0x0000000d32327221 */ /* 0x000fe20000010000 */
[----:B------:R-:W-:Y:S01]  /*19e0*/  SHF.L.U32 R11, R5, 0x10, RZ ;  /* 0x00000010050b7819 */ /* 0x000fe200000006ff */
[----:B------:R-:W-:Y:S01]  /*19f0*/  FFMA.FTZ R7, R156, R10, R7 ;  /* 0x0000000a9c077223 */ /* 0x000fe20000010007 */
[----:B------:R-:W-:Y:S01]  /*1a00*/  FMUL.FTZ R13, R120, R13 ;  /* 0x0000000d780d7220 */ /* 0x000fe20000410000 */
[C---:B------:R-:W-:Y:S02]  /*1a10*/  SHF.L.U32 R31, R70.reuse, 0x10, RZ ;  /* 0x00000010461f7819 */ /* 0x040fe400000006ff */
[----:B------:R-:W-:Y:S01]  /*1a20*/  PRMT R5, R70, 0x7632, R5 ;  /* 0x0000763246057816 */ /* 0x000fe20000000005 */
[----:B------:R-:W-:Y:S01]  /*1a30*/  FFMA.FTZ R8, R8, R13, R7 ;  /* 0x0000000d08087223 */ /* 0x000fe20000010007 */
[----:B------:R-:W-:Y:S01]  /*1a40*/  IADD3 R100, P0, R29, UR24, RZ ;  /* 0x000000181d647c10 */ /* 0x000fe2000ff1e0ff */
[----:B------:R-:W-:Y:S01]  /*1a50*/  FADD.FTZ R11, -R54, R11 ;  /* 0x0000000b360b7221 */ /* 0x000fe20000010100 */
[----:B------:R-:W-:Y:S01]  /*1a60*/  SHF.L.U32 R10, R5, 0x10, RZ ;  /* 0x00000010050a7819 */ /* 0x000fe200000006ff */
[----:B------:R-:W-:Y:S01]  /*1a70*/  FMUL.FTZ R7, R2, R31 ;  /* 0x0000001f02077220 */ /* 0x000fe20000410000 */
[C---:B------:R-:W-:Y:S01]  /*1a80*/  FMUL.FTZ R155, R42.reuse, R155 ;  /* 0x0000009b2a9b7220 */ /* 0x040fe20000410000 */
[----:B------:R-:W-:Y:S01]  /*1a90*/  IADD3 R102, P3, R29, UR26, RZ ;  /* 0x0000001a1d667c10 */ /* 0x000fe2000ff7e0ff */
[----:B------:R-:W-:Y:S01]  /*1aa0*/  FMUL.FTZ R11, R42, R11 ;  /* 0x0000000b2a0b7220 */ /* 0x000fe20000410000 */
[C---:B------:R-:W-:Y:S01]  /*1ab0*/  IADD3.X R101, R30.reuse, UR25, RZ, P0, !PT ;  /* 0x000000191e657c10 */ /* 0x040fe200087fe4ff */
[----:B------:R-:W-:Y:S01]  /*1ac0*/  FFMA.FTZ R7, R155, R7, R8 ;  /* 0x000000079b077223 */ /* 0x000fe20000010008 */
[-C--:B------:R-:W-:Y:S01]  /*1ad0*/  FMUL.FTZ R12, R121, R10.reuse ;  /* 0x0000000a790c7220 */ /* 0x080fe20000410000 */
[----:B------:R-:W-:Y:S01]  /*1ae0*/  IADD3.X R103, R30, UR27, RZ, P3, !PT ;  /* 0x0000001b1e677c10 */ /* 0x000fe20009ffe4ff */
[----:B------:R-:W-:-:S02]  /*1af0*/  FFMA.FTZ R4, R11, R10, R4 ;  /* 0x0000000a0b047223 */ /* 0x000fc40000010004 */
[--C-:B------:R-:W-:Y:S01]  /*1b00*/  FFMA.FTZ R11, R11, R12, R7.reuse ;  /* 0x0000000c0b0b7223 */ /* 0x100fe20000010007 */
[----:B------:R-:W4:Y:S01]  /*1b10*/  LDG.E.64.CONSTANT R100, desc[UR18][R100.64] ;  /* 0x0000001264647981 */ /* 0x000f22000c1e9b00 */
[C---:B------:R-:W-:Y:S01]  /*1b20*/  PRMT R7, R69.reuse, 0x7632, R7 ;  /* 0x0000763245077816 */ /* 0x040fe20000000007 */
[----:B------:R-:W-:Y:S01]  /*1b30*/  FFMA.FTZ R8, R2, R31, R9 ;  /* 0x0000001f02087223 */ /* 0x000fe20000010009 */
[----:B------:R-:W-:Y:S01]  /*1b40*/  SHF.L.U32 R9, R69, 0x10, RZ ;  /* 0x0000001045097819 */ /* 0x000fe200000006ff */
[----:B------:R-:W4:Y:S01]  /*1b50*/  LDG.E.64.CONSTANT R102, desc[UR18][R102.64] ;  /* 0x0000001266667981 */ /* 0x000f22000c1e9b00 */
[----:B------:R-:W-:Y:S01]  /*1b60*/  IADD3.X R27, RZ, R3, RZ, P2, !PT ;  /* 0x00000003ff1b7210 */ /* 0x000fe200017fe4ff */
[----:B------:R-:W-:Y:S01]  /*1b70*/  IMAD.U32 R13, R7, 0x10000, RZ ;  /* 0x00010000070d7824 */ /* 0x000fe200078e00ff */
[C---:B------:R-:W-:Y:S01]  /*1b80*/  SHF.L.U32 R28, R71.reuse, 0x10, RZ ;  /* 0x00000010471c7819 */ /* 0x040fe200000006ff */
[C---:B------:R-:W-:Y:S01]  /*1b90*/  FADD.FTZ R9, -R54.reuse, R9 ;  /* 0x0000000936097221 */ /* 0x040fe20000010100 */
[----:B------:R-:W-:Y:S01]  /*1ba0*/  PRMT R7, R71, 0x7632, R7 ;  /* 0x0000763247077816 */ /* 0x000fe20000000007 */
[----:B------:R-:W-:Y:S01]  /*1bb0*/  FFMA.FTZ R8, R121, R10, R8 ;  /* 0x0000000a79087223 */ /* 0x000fe20000010008 */
[----:B------:R-:W-:Y:S01]  /*1bc0*/  FADD.FTZ R13, -R54, R13 ;  /* 0x0000000d360d7221 */ /* 0x000fe20000010100 */
[C---:B------:R-:W-:Y:S01]  /*1bd0*/  SHF.L.U64.HI R27, R26.reuse, 0x1, R27 ;  /* 0x000000011a1b7819 */ /* 0x040fe2000001021b */
[----:B------:R-:W-:Y:S01]  /*1be0*/  FADD.FTZ R5, R47, R10 ;  /* 0x0000000a2f057221 */ /* 0x000fe20000010000 */
[----:B------:R-:W-:Y:S01]  /*1bf0*/  SHF.L.U32 R26, R26, 0x1, RZ ;  /* 0x000000011a1a7819 */ /* 0x000fe200000006ff */
[C---:B------:R-:W-:Y:S01]  /*1c00*/  FMUL.FTZ R154, R42.reuse, R9 ;  /* 0x000000092a9a7220 */ /* 0x040fe20000410000 */
[-C--:B------:R-:W-:Y:S01]  /*1c10*/  FMUL.FTZ R10, R41, R28.reuse ;  /* 0x0000001c290a7220 */ /* 0x080fe20000410000 */
[----:B------:R-:W-:Y:S01]  /*1c20*/  SHF.L.U32 R9, R7, 0x10, RZ ;  /* 0x0000001007097819 */ /* 0x000fe200000006ff */
[----:B------:R-:W-:Y:S01]  /*1c30*/  FMUL.FTZ R13, R42, R13 ;  /* 0x0000000d2a0d7220 */ /* 0x000fe20000410000 */
[----:B------:R-:W-:Y:S01]  /*1c40*/  FFMA.FTZ R7, R41, R28, R8 ;  /* 0x0000001c29077223 */ /* 0x000fe20000010008 */
[----:B------:R-:W-:Y:S01]  /*1c50*/  IADD3 R104, P0, R26, UR24, RZ ;  /* 0x000000181a687c10 */ /* 0x000fe2000ff1e0ff */
[----:B------:R-:W-:Y:S01]  /*1c60*/  FFMA.FTZ R10, R154, R10, R11 ;  /* 0x0000000a9a0a7223 */ /* 0x000fe2000001000b */
[-C--:B------:R-:W-:Y:S01]  /*1c70*/  FMUL.FTZ R11, R120, R9.reuse ;  /* 0x00000009780b7220 */ /* 0x080fe20000410000 */
[----:B------:R-:W-:Y:S01]  /*1c80*/  FADD.FTZ R50, R50, R9 ;  /* 0x0000000932327221 */ /* 0x000fe20000010000 */
[-C--:B------:R-:W-:Y:S01]  /*1c90*/  FFMA.FTZ R47, R13, R9.reuse, R6 ;  /* 0x000000090d2f7223 */ /* 0x080fe20000010006 */
[----:B------:R-:W-:Y:S01]  /*1ca0*/  FFMA.FTZ R7, R120, R9, R7 ;  /* 0x0000000978077223 */ /* 0x000fe20000010007 */
[----:B------:R-:W-:-:S02]  /*1cb0*/  SHF.L.U32 R9, R72, 0x10, RZ ;  /* 0x0000001048097819 */ /* 0x000fc400000006ff */
[----:B------:R-:W-:Y:S02]  /*1cc0*/  IADD3.X R105, R27, UR25, RZ, P0, !PT ;  /* 0x000000191b697c10 */ /* 0x000fe400087fe4ff */
[----:B------:R-:W-:Y:S02]  /*1cd0*/  PRMT R6, R72, 0x7632, R6 ;  /* 0x0000763248067816 */ /* 0x000fe40000000006 */
[----:B------:R-:W-:Y:S01]  /*1ce0*/  IADD3 R106, P2, R26, UR26, RZ ;  /* 0x0000001a1a6a7c10 */ /* 0x000fe2000ff5e0ff */
[----:B------:R-:W-:Y:S01]  /*1cf0*/  FFMA.FTZ R10, R13, R11, R10 ;  /* 0x0000000b0d0a7223 */ /* 0x000fe2000001000a */
[----:B------:R-:W-:Y:S01]  /*1d00*/  IADD3 R15, R19, 0x10400, RZ ;  /* 0x00010400130f7810 */ /* 0x000fe20007ffe0ff */
[C---:B------:R-:W-:Y:S01]  /*1d10*/  IMAD.U32 R25, R74.reuse, 0x10000, RZ ;  /* 0x000100004a197824 */ /* 0x040fe200078e00ff */
[----:B------:R-:W-:Y:S01]  /*1d20*/  PRMT R8, R74, 0x7632, R8 ;  /* 0x000076324a087816 */ /* 0x000fe20000000008 */
[----:B------:R-:W-:Y:S01]  /*1d30*/  FADD.FTZ R9, -R54, R9 ;  /* 0x0000000936097221 */ /* 0x000fe20000010100 */
[----:B------:R-:W-:Y:S01]  /*1d40*/  SHF.L.U32 R11, R6, 0x10, RZ ;  /* 0x00000010060b7819 */ /* 0x000fe200000006ff */
[----:B------:R-:W4:Y:S01]  /*1d50*/  LDG.E.64.CONSTANT R104, desc[UR18][R104.64] ;  /* 0x0000001268687981 */ /* 0x000f22000c1e9b00 */
[----:B------:R-:W-:Y:S01]  /*1d60*/  IADD3.X R107, R27, UR27, RZ, P2, !PT ;  /* 0x0000001b1b6b7c10 */ /* 0x000fe200097fe4ff */
[----:B------:R-:W-:Y:S01]  /*1d70*/  FMUL.FTZ R153, R42, R9 ;  /* 0x000000092a997220 */ /* 0x000fe20000410000 */
[----:B------:R-:W-:-:S02]  /*1d80*/  IADD3 R22, P1, R15, R14, RZ ;  /* 0x0000000e0f167210 */ /* 0x000fc40007f3e0ff */
[----:B------:R-:W-:Y:S01]  /*1d90*/  SHF.L.U32 R6, R8, 0x10, RZ ;  /* 0x0000001008067819 */ /* 0x000fe200000006ff */
[----:B------:R-:W-:Y:S01]  /*1da0*/  FMUL.FTZ R8, R2, R25 ;  /* 0x0000001902087220 */ /* 0x000fe20000410000 */
[----:B------:R-:W-:Y:S01]  /*1db0*/  FADD.FTZ R11, -R54, R11 ;  /* 0x0000000b360b7221 */ /* 0x000fe20000010100 */
[----:B------:R-:W4:Y:S01]  /*1dc0*/  LDG.E.64.CONSTANT R106, desc[UR18][R106.64] ;  /* 0x000000126a6a7981 */ /* 0x000f22000c1e9b00 */
[----:B------:R-:W-:Y:S01]  /*1dd0*/  IADD3.X R23, RZ, R3, RZ, P1, !PT ;  /* 0x00000003ff177210 */ /* 0x000fe20000ffe4ff */
[----:B------:R-:W-:Y:S01]  /*1de0*/  FFMA.FTZ R8, R153, R8, R10 ;  /* 0x0000000899087223 */ /* 0x000fe2000001000a */
[----:B------:R-:W-:Y:S01]  /*1df0*/  FMUL.FTZ R10, R121, R6 ;  /* 0x00000006790a7220 */ /* 0x000fe20000410000 */
[----:B------:R-:W-:Y:S01]  /*1e00*/  FMUL.FTZ R9, R42, R11 ;  /* 0x0000000b2a097220 */ /* 0x000fe20000410000 */
[C---:B------:R-:W-:Y:S02]  /*1e10*/  SHF.L.U64.HI R23, R22.reuse, 0x1, R23 ;  /* 0x0000000116177819 */ /* 0x040fe40000010217 */
[----:B------:R-:W-:Y:S01]  /*1e20*/  SHF.L.U32 R22, R22, 0x1, RZ ;  /* 0x0000000116167819 */ /* 0x000fe200000006ff */
[----:B------:R-:W-:Y:S01]  /*1e30*/  FFMA.FTZ R13, R9, R10, R8 ;  /* 0x0000000a090d7223 */ /* 0x000fe20000010008 */
[----:B------:R-:W-:-:S02]  /*1e40*/  IADD3 R17, R19, 0x11800, RZ ;  /* 0x0001180013117810 */ /* 0x000fc40007ffe0ff */
[C---:B------:R-:W-:Y:S02]  /*1e50*/  SHF.L.U32 R11, R73.reuse, 0x10, RZ ;  /* 0x00000010490b7819 */ /* 0x040fe400000006ff */
[----:B------:R-:W-:Y:S02]  /*1e60*/  PRMT R8, R73, 0x7632, R8 ;  /* 0x0000763249087816 */ /* 0x000fe40000000008 */
[----:B------:R-:W-:Y:S01]  /*1e70*/  IADD3 R108, P0, R22, UR24, RZ ;  /* 0x00000018166c7c10 */ /* 0x000fe2000ff1e0ff */
[--C-:B------:R-:W-:Y:S01]  /*1e80*/  FADD.FTZ R15, -R54, R11.reuse ;  /* 0x0000000b360f7221 */ /* 0x100fe20000010100 */
[----:B------:R-:W-:Y:S01]  /*1e90*/  IADD3 R18, P5, R17, R14, RZ ;  /* 0x0000000e11127210 */ /* 0x000fe20007fbe0ff */
[C---:B------:R-:W-:Y:S01]  /*1ea0*/  IMAD.U32 R24, R75.reuse, 0x10000, RZ ;  /* 0x000100004b187824 */ /* 0x040fe200078e00ff */
[----:B------:R-:W-:Y:S02]  /*1eb0*/  SHF.L.U32 R17, R8, 0x10, RZ ;  /* 0x0000001008117819 */ /* 0x000fe400000006ff */
[----:B------:R-:W-:-:S02]  /*1ec0*/  PRMT R11, R75, 0x7632, R11 ;  /* 0x000076324b0b7816 */ /* 0x000fc4000000000b */
[----:B------:R-:W-:Y:S02]  /*1ed0*/  IADD3 R110, P1, R22, UR26, RZ ;  /* 0x0000001a166e7c10 */ /* 0x000fe4000ff3e0ff */
[----:B------:R-:W-:Y:S01]  /*1ee0*/  IADD3.X R109, R23, UR25, RZ, P0, !PT ;  /* 0x00000019176d7c10 */ /* 0x000fe200087fe4ff */
[----:B------:R-:W-:Y:S01]  /*1ef0*/  FMUL.FTZ R152, R42, R15 ;  /* 0x0000000f2a987220 */ /* 0x000fe20000410000 */
[----:B------:R-:W-:Y:S01]  /*1f00*/  FMUL.FTZ R8, R41, R24 ;  /* 0x0000001829087220 */ /* 0x000fe20000410000 */
[----:B------:R-:W-:Y:S01]  /*1f10*/  SHF.L.U32 R11, R11, 0x10, RZ ;  /* 0x000000100b0b7819 */ /* 0x000fe200000006ff */
[----:B------:R-:W-:Y:S01]  /*1f20*/  FADD.FTZ R17, -R54, R17 ;  /* 0x0000001136117221 */ /* 0x000fe20000010100 */
[----:B------:R-:W-:Y:S01]  /*1f30*/  FFMA.FTZ R9, R9, R6, R4 ;  /* 0x0000000609097223 */ /* 0x000fe20000010004 */
[----:B------:R-:W-:Y:S01]  /*1f40*/  SHF.L.U32 R15, R76, 0x10, RZ ;  /* 0x000000104c0f7819 */ /* 0x000fe200000006ff */
[----:B------:R-:W4:Y:S01]  /*1f50*/  LDG.E.64.CONSTANT R108, desc[UR18][R108.64] ;  /* 0x000000126c6c7981 */ /* 0x000f22000c1e9b00 */
[----:B------:R-:W-:-:S02]  /*1f60*/  IADD3.X R111, R23, UR27, RZ, P1, !PT ;  /* 0x0000001b176f7c10 */ /* 0x000fc40008ffe4ff */
[----:B------:R-:W-:Y:S01]  /*1f70*/  PRMT R4, R76, 0x7632, R4 ;  /* 0x000076324c047816 */ /* 0x000fe20000000004 */
[----:B------:R-:W-:Y:S01]  /*1f80*/  FFMA.FTZ R8, R152, R8, R13 ;  /* 0x0000000898087223 */ /* 0x000fe2000001000d */
[----:B------:R-:W-:Y:S01]  /*1f90*/  FMUL.FTZ R10, R42, R17 ;  /* 0x000000112a0a7220 */ /* 0x000fe20000410000 */
[----:B------:R-:W-:Y:S01]  /*1fa0*/  FMUL.FTZ R13, R120, R11 ;  /* 0x0000000b780d7220 */ /* 0x000fe20000410000 */
[----:B------:R-:W-:Y:S02]  /*1fb0*/  IMAD.U32 R21, R78, 0x10000, RZ ;  /* 0x000100004e157824 */ /* 0x000fe400078e00ff */
[----:B------:R-:W-:Y:S01]  /*1fc0*/  FADD.FTZ R15, -R54, R15 ;  /* 0x0000000f360f7221 */ /* 0x000fe20000010100 */
[----:B------:R-:W-:Y:S01]  /*1fd0*/  SHF.L.U32 R17, R4, 0x10, RZ ;  /* 0x0000001004117819 */ /* 0x000fe200000006ff */
[----:B------:R-:W-:Y:S01]  /*1fe0*/  FFMA.FTZ R4, R2, R25, R7 ;  /* 0x0000001902047223 */ /* 0x000fe20000010007 */
[----:B------:R-:W4:Y:S01]  /*1ff0*/  LDG.E.64.CONSTANT R110, desc[UR18][R110.64] ;  /* 0x000000126e6e7981 */ /* 0x000f22000c1e9b00 */
[----:B------:R-:W-:Y:S01]  /*2000*/  FFMA.FTZ R13, R10, R13, R8 ;  /* 0x0000000d0a0d7223 */ /* 0x000fe20000010008 */
[----:B------:R-:W-:Y:S01]  /*2010*/  FMUL.FTZ R7, R2, R21 ;  /* 0x0000001502077220 */ /* 0x000fe20000410000 */
[----:B------:R-:W-:Y:S01]  /*2020*/  FMUL.FTZ R150, R42, R15 ;  /* 0x0000000f2a967220 */ /* 0x000fe20000410000 */
[----:B------:R-:W-:Y:S01]  /*2030*/  FADD.FTZ R5, R5, R6 ;  /* 0x0000000605057221 */ /* 0x000fe20000010000 */
[----:B------:R-:W-:Y:S01]  /*2040*/  FFMA.FTZ R6, R121, R6, R4 ;  /* 0x0000000679067223 */ /* 0x000fe20000010004 */
[----:B------:R-:W-:Y:S01]  /*2050*/  PRMT R8, R78, 0x7632, R8 ;  /* 0x000076324e087816 */ /* 0x000fe20000000008 */
[----:B------:R-:W-:-:S02]  /*2060*/  FFMA.FTZ R13, R150, R7, R13 ;  /* 0x00000007960d7223 */ /* 0x000fc4000001000d */
[----:B------:R-:W-:Y:S01]  /*2070*/  FFMA.FTZ R7, R41, R24, R6 ;  /* 0x0000001829077223 */ /* 0x000fe20000010006 */
[----:B------:R-:W-:Y:S01]  /*2080*/  FFMA.FTZ R47, R10, R11, R47 ;  /* 0x0000000b0a2f7223 */ /* 0x000fe2000001002f */
[----:B------:R-:W-:Y:S01]  /*2090*/  SHF.L.U32 R4, R8, 0x10, RZ ;  /* 0x0000001008047819 */ /* 0x000fe200000006ff */
[----:B------:R-:W-:Y:S01]  /*20a0*/  FADD.FTZ R50, R50, R11 ;  /* 0x0000000b32327221 */ /* 0x000fe20000010000 */
[----:B------:R-:W-:Y:S01]  /*20b0*/  FADD.FTZ R17, -R54, R17 ;  /* 0x0000001136117221 */ /* 0x000fe20000010100 */
[----:B------:R-:W-:Y:S01]  /*20c0*/  IADD3.X R15, RZ, R3, RZ, P5, !PT ;  /* 0x00000003ff0f7210 */ /* 0x000fe20002ffe4ff */
[--C-:B------:R-:W-:Y:S01]  /*20d0*/  FFMA.FTZ R11, R120, R11, R7.reuse ;  /* 0x0000000b780b7223 */ /* 0x100fe20000010007 */
[----:B------:R-:W-:Y:S01]  /*20e0*/  PRMT R7, R77, 0x7632, R7 ;  /* 0x000076324d077816 */ /* 0x000fe20000000007 */
[----:B------:R-:W-:Y:S01]  /*20f0*/  FMUL.FTZ R8, R121, R4 ;  /* 0x0000000479087220 */ /* 0x000fe20000410000 */
[----:B------:R-:W-:Y:S01]  /*2100*/  FMUL.FTZ R6, R42, R17 ;  /* 0x000000112a067220 */ /* 0x000fe20000410000 */
[----:B------:R-:W-:-:S02]  /*2110*/  SHF.L.U64.HI R20, R18, 0x1, R15 ;  /* 0x0000000112147819 */ /* 0x000fc4000001020f */
[----:B------:R-:W-:Y:S01]  /*2120*/  SHF.L.U32 R15, R7, 0x10, RZ ;  /* 0x00000010070f7819 */ /* 0x000fe200000006ff */
[----:B------:R-:W-:Y:S01]  /*2130*/  FFMA.FTZ R10, R6, R8, R13 ;  /* 0x00000008060a7223 */ /* 0x000fe2000001000d */
[----:B------:R-:W-:Y:S02]  /*2140*/  SHF.L.U32 R18, R18, 0x1, RZ ;  /* 0x0000000112127819 */ /* 0x000fe400000006ff */
[----:B------:R-:W-:Y:S01]  /*2150*/  PRMT R8, R79, 0x7632, R8 ;  /* 0x000076324f087816 */ /* 0x000fe20000000008 */
[----:B------:R-:W-:Y:S01]  /*2160*/  FADD.FTZ R15, -R54, R15 ;  /* 0x0000000f360f7221 */ /* 0x000fe20000010100 */
[----:B------:R-:W-:Y:S02]  /*2170*/  IADD3 R112, P0, R18, UR24, RZ ;  /* 0x0000001812707c10 */ /* 0x000fe4000ff1e0ff */
[----:B------:R-:W-:Y:S01]  /*2180*/  SHF.L.U32 R7, R8, 0x10, RZ ;  /* 0x0000001008077819 */ /* 0x000fe200000006ff */
[----:B------:R-:W-:Y:S01]  /*2190*/  FMUL.FTZ R8, R42, R15 ;  /* 0x0000000f2a087220 */ /* 0x000fe20000410000 */
[----:B------:R-:W-:-:S02]  /*21a0*/  IADD3 R114, P1, R18, UR26, RZ ;  /* 0x0000001a12727c10 */ /* 0x000fc4000ff3e0ff */
[----:B------:R-:W-:Y:S02]  /*21b0*/  SHF.L.U32 R15, R80, 0x10, RZ ;  /* 0x00000010500f7819 */ /* 0x000fe400000006ff */
[----:B------:R-:W-:Y:S02]  /*21c0*/  IADD3.X R113, R20, UR25, RZ, P0, !PT ;  /* 0x0000001914717c10 */ /* 0x000fe400087fe4ff */
[----:B------:R-:W-:Y:S01]  /*21d0*/  IADD3 R19, R19, 0x12c00, RZ ;  /* 0x00012c0013137810 */ /* 0x000fe20007ffe0ff */
[----:B------:R-:W-:Y:S01]  /*21e0*/  FADD.FTZ R15, -R54, R15 ;  /* 0x0000000f360f7221 */ /* 0x000fe20000010100 */
[----:B------:R-:W-:Y:S02]  /*21f0*/  IADD3.X R115, R20, UR27, RZ, P1, !PT ;  /* 0x0000001b14737c10 */ /* 0x000fe40008ffe4ff */
[----:B------:R-:W-:Y:S01]  /*2200*/  IADD3 R14, P6, R19, R14, RZ ;  /* 0x0000000e130e7210 */ /* 0x000fe20007fde0ff */
[----:B------:R-:W4:Y:S01]  /*2210*/  LDG.E.64.CONSTANT R112, desc[UR18][R112.64] ;  /* 0x0000001270707981 */ /* 0x000f22000c1e9b00 */
[----:B------:R-:W-:-:S02]  /*2220*/  FMUL.FTZ R148, R42, R15 ;  /* 0x0000000f2a947220 */ /* 0x000fc40000410000 */
[----:B------:R-:W-:Y:S01]  /*2230*/  IADD3.X R15, RZ, R3, RZ, P6, !PT ;  /* 0x00000003ff0f7210 */ /* 0x000fe200037fe4ff */
[----:B------:R-:W4:Y:S03]  /*2240*/  LDG.E.64.CONSTANT R114, desc[UR18][R114.64] ;  /* 0x0000001272727981 */ /* 0x000f26000c1e9b00 */
[C---:B------:R-:W-:Y:S02]  /*2250*/  SHF.L.U64.HI R15, R14.reuse, 0x1, R15 ;  /* 0x000000010e0f7819 */ /* 0x040fe4000001020f */
[----:B------:R-:W-:-:S04]  /*2260*/  SHF.L.U32 R14, R14, 0x1, RZ ;  /* 0x000000010e0e7819 */ /* 0x000fc800000006ff */
[C---:B------:R-:W-:Y:S02]  /*2270*/  IADD3 R116, P0, R14.reuse, UR24, RZ ;  /* 0x000000180e747c10 */ /* 0x040fe4000ff1e0ff */
[----:B------:R-:W-:Y:S02]  /*2280*/  IADD3 R118, P1, R14, UR26, RZ ;  /* 0x0000001a0e767c10 */ /* 0x000fe4000ff3e0ff */
[C---:B------:R-:W-:Y:S02]  /*2290*/  IADD3.X R117, R15.reuse, UR25, RZ, P0, !PT ;  /* 0x000000190f757c10 */ /* 0x040fe400087fe4ff */
[----:B------:R-:W-:-:S04]  /*22a0*/  IADD3.X R119, R15, UR27, RZ, P1, !PT ;  /* 0x0000001b0f777c10 */ /* 0x000fc80008ffe4ff */
[----:B------:R-:W4:Y:S04]  /*22b0*/  LDG.E.64.CONSTANT R116, desc[UR18][R116.64] ;  /* 0x0000001274747981 */ /* 0x000f28000c1e9b00 */
[----:B------:R-:W4:Y:S01]  /*22c0*/  LDG.E.64.CONSTANT R118, desc[UR18][R118.64] ;  /* 0x0000001276767981 */ /* 0x000f22000c1e9b00 */
[----:B------:R-:W-:Y:S01]  /*22d0*/  SHF.L.U32 R13, R77, 0x10, RZ ;  /* 0x000000104d0d7819 */ /* 0x000fe200000006ff */
[----:B------:R-:W-:Y:S02]  /*22e0*/  IMAD.U32 R19, R79, 0x10000, RZ ;  /* 0x000100004f137824 */ /* 0x000fe400078e00ff */
[----:B------:R-:W-:Y:S02]  /*22f0*/  FFMA.FTZ R9, R6, R4, R9 ;  /* 0x0000000406097223 */ /* 0x000fe40000010009 */
[----:B------:R-:W-:Y:S01]  /*2300*/  FADD.FTZ R13, -R54, R13 ;  /* 0x0000000d360d7221 */ /* 0x000fe20000010100 */
[----:B------:R-:W-:Y:S01]  /*2310*/  FMUL.FTZ R12, R41, R19 ;  /* 0x00000013290c7220 */ /* 0x000fe20000410000 */
[----:B------:R-:W-:-:S02]  /*2320*/  PRMT R6, R80, 0x7632, R6 ;  /* 0x0000763250067816 */ /* 0x000fc40000000006 */
[----:B------:R-:W-:Y:S01]  /*2330*/  FMUL.FTZ R149, R42, R13 ;  /* 0x0000000d2a957220 */ /* 0x000fe20000410000 */
[----:B------:R-:W-:Y:S01]  /*2340*/  FMUL.FTZ R13, R120, R7 ;  /* 0x00000007780d7220 */ /* 0x000fe20000410000 */
[----:B------:R-:W-:Y:S01]  /*2350*/  SHF.L.U32 R43, R6, 0x10, RZ ;  /* 0x00000010062b7819 */ /* 0x000fe200000006ff */
[----:B------:R-:W-:Y:S01]  /*2360*/  FFMA.FTZ R6, R2, R21, R11 ;  /* 0x0000001502067223 */ /* 0x000fe2000001000b */
[----:B------:R-:W-:Y:S01]  /*2370*/  FFMA.FTZ R10, R149, R12, R10 ;  /* 0x0000000c950a7223 */ /* 0x000fe2000001000a */
[----:B------:R-:W-:Y:S01]  /*2380*/  FFMA.FTZ R47, R8, R7, R47 ;  /* 0x00000007082f7223 */ /* 0x000fe2000001002f */
[----:B------:R-:W-:Y:S02]  /*2390*/  IMAD.U32 R17, R82, 0x10000, RZ ;  /* 0x0001000052117824 */ /* 0x000fe400078e00ff */
[----:B------:R-:W-:Y:S01]  /*23a0*/  FFMA.FTZ R6, R121, R4, R6 ;  /* 0x0000000479067223 */ /* 0x000fe20000010006 */
[----:B------:R-:W-:Y:S01]  /*23b0*/  FFMA.FTZ R13, R8, R13, R10 ;  /* 0x0000000d080d7223 */ /* 0x000fe2000001000a */
[----:B------:R-:W-:Y:S01]  /*23c0*/  PRMT R8, R82, 0x7632, R8 ;  /* 0x0000763252087816 */ /* 0x000fe20000000008 */
[----:B------:R-:W-:Y:S01]  /*23d0*/  FADD.FTZ R130, R5, R4 ;  /* 0x0000000405827221 */ /* 0x000fe20000010000 */
[----:B------:R-:W-:Y:S01]  /*23e0*/  SHF.L.U32 R11, R81, 0x10, RZ ;  /* 0x00000010510b7819 */ /* 0x000fe200000006ff */
[----:B------:R-:W-:Y:S01]  /*23f0*/  FFMA.FTZ R5, R41, R19, R6 ;  /* 0x0000001329057223 */ /* 0x000fe20000010006 */
[----:B------:R-:W-:Y:S01]  /*2400*/  SHF.L.U32 R4, R8, 0x10, RZ ;  /* 0x0000001008047819 */ /* 0x000fe200000006ff */
[----:B------:R-:W-:Y:S01]  /*2410*/  FMUL.FTZ R10, R2, R17 ;  /* 0x00000011020a7220 */ /* 0x000fe20000410000 */
[----:B------:R-:W-:Y:S01]  /*2420*/  FADD.FTZ R43, -R54, R43 ;  /* 0x0000002b362b7221 */ /* 0x000fe20000010100 */
[----:B------:R-:W-:Y:S01]  /*2430*/  FADD.FTZ R50, R50, R7 ;  /* 0x0000000732327221 */ /* 0x000fe20000010000 */
[----:B------:R-:W-:Y:S01]  /*2440*/  FFMA.FTZ R7, R120, R7, R5 ;  /* 0x0000000778077223 */ /* 0x000fe20000010005 */
[----:B------:R-:W-:Y:S01]  /*2450*/  FFMA.FTZ R13, R148, R10, R13 ;  /* 0x0000000a940d7223 */ /* 0x000fe2000001000d */
[----:B------:R-:W-:Y:S01]  /*2460*/  FMUL.FTZ R8, R121, R4 ;  /* 0x0000000479087220 */ /* 0x000fe20000410000 */
[----:B------:R-:W-:Y:S01]  /*2470*/  FMUL.FTZ R6, R42, R43 ;  /* 0x0000002b2a067220 */ /* 0x000fe20000410000 */
[----:B------:R-:W-:Y:S01]  /*2480*/  FADD.FTZ R11, -R54, R11 ;  /* 0x0000000b360b7221 */ /* 0x000fe20000010100 */
[----:B------:R-:W-:-:S02]  /*2490*/  PRMT R5, R81, 0x7632, R5 ;  /* 0x0000763251057816 */ /* 0x000fc40000000005 */
[C---:B------:R-:W-:Y:S01]  /*24a0*/  SHF.L.U32 R16, R83.reuse, 0x10, RZ ;  /* 0x0000001053107819 */ /* 0x040fe200000006ff */
[----:B------:R-:W-:Y:S01]  /*24b0*/  FFMA.FTZ R10, R6, R8, R13 ;  /* 0x00000008060a7223 */ /* 0x000fe2000001000d */
[----:B------:R-:W-:Y:S01]  /*24c0*/  FMUL.FTZ R147, R42, R11 ;  /* 0x0000000b2a937220 */ /* 0x000fe20000410000 */
[----:B------:R-:W-:Y:S01]  /*24d0*/  PRMT R8, R83, 0x7632, R8 ;  /* 0x0000763253087816 */ /* 0x000fe20000000008 */
[----:B------:R-:W-:Y:S02]  /*24e0*/  IMAD.U32 R11, R5, 0x10000, RZ ;  /* 0x00010000050b7824 */ /* 0x000fe400078e00ff */
[----:B------:R-:W-:Y:S01]  /*24f0*/  FFMA.FTZ R5, R6, R4, R9 ;  /* 0x0000000406057223 */ /* 0x000fe20000010009 */
[----:B------:R-:W-:Y:S01]  /*2500*/  FMUL.FTZ R12, R41, R16 ;  /* 0x00000010290c7220 */ /* 0x000fe20000410000 */
[----:B------:R-:W-:Y:S01]  /*2510*/  SHF.L.U32 R6, R8, 0x10, RZ ;  /* 0x0000001008067819 */ /* 0x000fe200000006ff */
[----:B------:R-:W-:Y:S01]  /*2520*/  FADD.FTZ R11, -R54, R11 ;  /* 0x0000000b360b7221 */ /* 0x000fe20000010100 */
[----:B--2---:R-:W-:Y:S01]  /*2530*/  SHF.L.U32 R9, R84, 0x10, RZ ;  /* 0x0000001054097819 */ /* 0x004fe200000006ff */
[----:B------:R-:W-:Y:S01]  /*2540*/  FFMA.FTZ R3, R147, R12, R10 ;  /* 0x0000000c93037223 */ /* 0x000fe2000001000a */
[----:B---3--:R-:W-:-:S02]  /*2550*/  IMAD.U32 R13, R86, 0x10000, RZ ;  /* 0x00010000560d7824 */ /* 0x008fc400078e00ff */
[----:B------:R-:W-:Y:S01]  /*2560*/  FMUL.FTZ R8, R42, R11 ;  /* 0x0000000b2a087220 */ /* 0x000fe20000410000 */
[----:B------:R-:W-:Y:S01]  /*2570*/  FMUL.FTZ R10, R120, R6 ;  /* 0x00000006780a7220 */ /* 0x000fe20000410000 */
[----:B------:R-:W-:Y:S01]  /*2580*/  FADD.FTZ R11, -R54, R9 ;  /* 0x00000009360b7221 */ /* 0x000fe20000010100 */
[----:B------:R-:W-:Y:S02]  /*2590*/  FMUL.FTZ R46, R2, R13 ;  /* 0x0000000d022e7220 */ /* 0x000fe40000410000 */
[--C-:B------:R-:W-:Y:S01]  /*25a0*/  FFMA.FTZ R9, R8, R10, R3.reuse ;  /* 0x0000000a08097223 */ /* 0x100fe20000010003 */
[----:B------:R-:W-:Y:S01]  /*25b0*/  FMUL.FTZ R146, R42, R11 ;  /* 0x0000000b2a927220 */ /* 0x000fe20000410000 */
[----:B------:R-:W-:-:S03]  /*25c0*/  PRMT R3, R84, 0x7632, R3 ;  /* 0x0000763254037816 */ /* 0x000fc60000000003 */
[--C-:B------:R-:W-:Y:S01]  /*25d0*/  FFMA.FTZ R46, R146, R46, R9.reuse ;  /* 0x0000002e922e7223 */ /* 0x100fe20000010009 */
[----:B------:R-:W-:Y:S02]  /*25e0*/  PRMT R9, R86, 0x7632, R9 ;  /* 0x0000763256097816 */ /* 0x000fe40000000009 */
[----:B------:R-:W-:Y:S02]  /*25f0*/  SHF.L.U32 R3, R3, 0x10, RZ ;  /* 0x0000001003037819 */ /* 0x000fe400000006ff */
[----:B------:R-:W-:-:S03]  /*2600*/  SHF.L.U32 R9, R9, 0x10, RZ ;  /* 0x0000001009097819 */ /* 0x000fc600000006ff */
[----:B------:R-:W-:Y:S01]  /*2610*/  FADD.FTZ R3, -R54, R3 ;  /* 0x0000000336037221 */ /* 0x000fe20000010100 */
[----:B------:R-:W-:Y:S01]  /*2620*/  FFMA.FTZ R47, R8, R6, R47 ;  /* 0x00000006082f7223 */ /* 0x000fe2000001002f */
[----:B------:R-:W-:Y:S01]  /*2630*/  FMUL.FTZ R8, R121, R9 ;  /* 0x0000000979087220 */ /* 0x000fe20000410000 */
[C---:B------:R-:W-:Y:S01]  /*2640*/  SHF.L.U32 R145, R85.reuse, 0x10, RZ ;  /* 0x0000001055917819 */ /* 0x040fe200000006ff */
[----:B------:R-:W-:Y:S01]  /*2650*/  FMUL.FTZ R3, R42, R3 ;  /* 0x000000032a037220 */ /* 0x000fe20000410000 */
[----:B------:R-:W-:Y:S01]  /*2660*/  PRMT R10, R85, 0x7632, R10 ;  /* 0x00007632550a7816 */ /* 0x000fe2000000000a */
[----:B------:R-:W-:Y:S01]  /*2670*/  FFMA.FTZ R7, R2, R17, R7 ;  /* 0x0000001102077223 */ /* 0x000fe20000010007 */
[----:B------:R-:W-:Y:S01]  /*2680*/  SHF.L.U32 R12, R87, 0x10, RZ ;  /* 0x00000010570c7819 */ /* 0x000fe200000006ff */
[----:B------:R-:W-:Y:S01]  /*2690*/  FFMA.FTZ R46, R3, R8, R46 ;  /* 0x00000008032e7223 */ /* 0x000fe2000001002e */
[----:B------:R-:W-:Y:S01]  /*26a0*/  PRMT R8, R87, 0x7632, R8 ;  /* 0x0000763257087816 */ /* 0x000fe20000000008 */
[----:B------:R-:W-:Y:S01]  /*26b0*/  FADD.FTZ R145, -R54, R145 ;  /* 0x0000009136917221 */ /* 0x000fe20000010100 */
[----:B------:R-:W-:Y:S01]  /*26c0*/  FFMA.FTZ R7, R121, R4, R7 ;  /* 0x0000000479077223 */ /* 0x000fe20000010007 */
[----:B------:R-:W-:-:S02]  /*26d0*/  IMAD.U32 R10, R10, 0x10000, RZ ;  /* 0x000100000a0a7824 */ /* 0x000fc400078e00ff */
[----:B------:R-:W-:Y:S01]  /*26e0*/  FADD.FTZ R130, R130, R4 ;  /* 0x0000000482827221 */ /* 0x000fe20000010000 */
[----:B------:R-:W-:Y:S01]  /*26f0*/  SHF.L.U32 R8, R8, 0x10, RZ ;  /* 0x0000001008087819 */ /* 0x000fe200000006ff */
[C---:B------:R-:W-:Y:S01]  /*2700*/  FMUL.FTZ R4, R41.reuse, R12 ;  /* 0x0000000c29047220 */ /* 0x040fe20000410000 */
[----:B------:R-:W-:Y:S01]  /*2710*/  FMUL.FTZ R145, R42, R145 ;  /* 0x000000912a917220 */ /* 0x000fe20000410000 */
[----:B------:R-:W-:Y:S01]  /*2720*/  FFMA.FTZ R7, R41, R16, R7 ;  /* 0x0000001029077223 */ /* 0x000fe20000010007 */
[----:B------:R-:W-:Y:S01]  /*2730*/  FADD.FTZ R10, -R54, R10 ;  /* 0x0000000a360a7221 */ /* 0x000fe20000010100 */
[C---:B----4-:R-:W-:Y:S01]  /*2740*/  SHF.L.U32 R144, R88.reuse, 0x10, RZ ;  /* 0x0000001058907819 */ /* 0x050fe200000006ff */
[----:B------:R-:W-:Y:S01]  /*2750*/  FFMA.FTZ R5, R3, R9, R5 ;  /* 0x0000000903057223 */ /* 0x000fe20000010005 */
[----:B------:R-:W-:Y:S01]  /*2760*/  PRMT R3, R88, 0x7632, R3 ;  /* 0x0000763258037816 */ /* 0x000fe20000000003 */
[----:B------:R-:W-:Y:S01]  /*2770*/  FADD.FTZ R50, R50, R6 ;  /* 0x0000000632327221 */ /* 0x000fe20000010000 */
[----:B------:R-:W-:Y:S01]  /*2780*/  FFMA.FTZ R46, R145, R4, R46 ;  /* 0x00000004912e7223 */ /* 0x000fe2000001002e */
[C-C-:B------:R-:W-:Y:S01]  /*2790*/  FFMA.FTZ R6, R120.reuse, R6, R7.reuse ;  /* 0x0000000678067223 */ /* 0x140fe20000010007 */
[----:B------:R-:W-:Y:S01]  /*27a0*/  FMUL.FTZ R4, R120, R8 ;  /* 0x0000000878047220 */ /* 0x000fe20000410000 */
[----:B------:R-:W-:Y:S01]  /*27b0*/  FMUL.FTZ R10, R42, R10 ;  /* 0x0000000a2a0a7220 */ /* 0x000fe20000410000 */
[----:B------:R-:W-:Y:S01]  /*27c0*/  SHF.L.U32 R11, R90, 0x10, RZ ;  /* 0x000000105a0b7819 */ /* 0x000fe200000006ff */
[----:B------:R-:W-:Y:S01]  /*27d0*/  FADD.FTZ R144, -R54, R144 ;  /* 0x0000009036907221 */ /* 0x000fe20000010100 */
[----:B------:R-:W-:-:S02]  /*27e0*/  PRMT R7, R90, 0x7632, R7 ;  /* 0x000076325a077816 */ /* 0x000fc40000000007 */
[----:B------:R-:W-:Y:S01]  /*27f0*/  SHF.L.U32 R3, R3, 0x10, RZ ;  /* 0x0000001003037819 */ /* 0x000fe200000006ff */
[----:B------:R-:W-:Y:S01]  /*2800*/  FFMA.FTZ R46, R10, R4, R46 ;  /* 0x000000040a2e7223 */ /* 0x000fe2000001002e */
[----:B------:R-:W-:Y:S01]  /*2810*/  FMUL.FTZ R4, R2, R11 ;  /* 0x0000000b02047220 */ /* 0x000fe20000410000 */
[----:B------:R-:W-:Y:S01]  /*2820*/  FMUL.FTZ R144, R42, R144 ;  /* 0x000000902a907220 */ /* 0x000fe20000410000 */
[----:B------:R-:W-:Y:S02]  /*2830*/  IMAD.U32 R7, R7, 0x10000, RZ ;  /* 0x0001000007077824 */ /* 0x000fe400078e00ff */
[----:B------:R-:W-:Y:S01]  /*2840*/  FADD.FTZ R3, -R54, R3 ;  /* 0x0000000336037221 */ /* 0x000fe20000010100 */
[----:B------:R-:W-:Y:S01]  /*2850*/  FFMA.FTZ R6, R2, R13, R6 ;  /* 0x0000000d02067223 */ /* 0x000fe20000010006 */
[C---:B------:R-:W-:Y:S02]  /*2860*/  SHF.L.U32 R143, R89.reuse, 0x10, RZ ;  /* 0x00000010598f7819 */ /* 0x040fe400000006ff */
[----:B------:R-:W-:Y:S01]  /*2870*/  PRMT R43, R89, 0x7632, R43 ;  /* 0x00007632592b7816 */ /* 0x000fe2000000002b */
[----:B------:R-:W-:Y:S01]  /*2880*/  FFMA.FTZ R47, R10, R8, R47 ;  /* 0x000000080a2f7223 */ /* 0x000fe2000001002f */
[----:B------:R-:W-:Y:S01]  /*2890*/  FFMA.FTZ R46, R144, R4, R46 ;  /* 0x00000004902e7223 */ /* 0x000fe2000001002e */
[----:B------:R-:W-:Y:S01]  /*28a0*/  FADD.FTZ R130, R130, R9 ;  /* 0x0000000982827221 */ /* 0x000fe20000010000 */
[C---:B------:R-:W-:Y:S01]  /*28b0*/  FMUL.FTZ R4, R121.reuse, R7 ;  /* 0x0000000779047220 */ /* 0x040fe20000410000 */
[----:B------:R-:W-:Y:S01]  /*28c0*/  FMUL.FTZ R3, R42, R3 ;  /* 0x000000032a037220 */ /* 0x000fe20000410000 */
[--C-:B------:R-:W-:Y:S01]  /*28d0*/  FFMA.FTZ R9, R121, R9, R6.reuse ;  /* 0x0000000979097223 */ /* 0x100fe20000010006 */
[C---:B------:R-:W-:Y:S01]  /*28e0*/  SHF.L.U32 R10, R91.reuse, 0x10, RZ ;  /* 0x000000105b0a7819 */ /* 0x040fe200000006ff */
[----:B------:R-:W-:Y:S01]  /*28f0*/  FADD.FTZ R143, -R54, R143 ;  /* 0x0000008f368f7221 */ /* 0x000fe20000010100 */
[----:B------:R-:W-:-:S02]  /*2900*/  PRMT R6, R91, 0x7632, R6 ;  /* 0x000076325b067816 */ /* 0x000fc40000000006 */
[----:B------:R-:W-:Y:S01]  /*2910*/  SHF.L.U32 R43, R43, 0x10, RZ ;  /* 0x000000102b2b7819 */ /* 0x000fe200000006ff */
[----:B------:R-:W-:Y:S01]  /*2920*/  FFMA.FTZ R46, R3, R4, R46 ;  /* 0x00000004032e7223 */ /* 0x000fe2000001002e */
[----:B------:R-:W-:Y:S01]  /*2930*/  SHF.L.U32 R6, R6, 0x10, RZ ;  /* 0x0000001006067819 */ /* 0x000fe200000006ff */
[C---:B------:R-:W-:Y:S01]  /*2940*/  FFMA.FTZ R9, R41.reuse, R12, R9 ;  /* 0x0000000c29097223 */ /* 0x040fe20000010009 */
[----:B------:R-:W-:Y:S01]  /*2950*/  FMUL.FTZ R4, R41, R10 ;  /* 0x0000000a29047220 */ /* 0x000fe20000410000 */
[----:B------:R-:W-:Y:S01]  /*2960*/  FMUL.FTZ R143, R42, R143 ;  /* 0x0000008f2a8f7220 */ /* 0x000fe20000410000 */
[----:B------:R-:W-:Y:S01]  /*2970*/  FADD.FTZ R43, -R54, R43 ;  /* 0x0000002b362b7221 */ /* 0x000fe20000010100 */
[----:B------:R-:W-:Y:S01]  /*2980*/  FFMA.FTZ R5, R3, R7, R5 ;  /* 0x0000000703057223 */ /* 0x000fe20000010005 */
[C---:B------:R-:W-:Y:S01]  /*2990*/  IMAD.U32 R142, R92.reuse, 0x10000, RZ ;  /* 0x000100005c8e7824 */ /* 0x040fe200078e00ff */
[----:B------:R-:W-:Y:S01]  /*29a0*/  PRMT R3, R92, 0x7632, R3 ;  /* 0x000076325c037816 */ /* 0x000fe20000000003 */
[----:B------:R-:W-:Y:S01]  /*29b0*/  FADD.FTZ R50, R50, R8 ;  /* 0x0000000832327221 */ /* 0x000fe20000010000 */
[C---:B------:R-:W-:Y:S01]  /*29c0*/  FFMA.FTZ R8, R120.reuse, R8, R9 ;  /* 0x0000000878087223 */ /* 0x040fe20000010009 */
[----:B------:R-:W-:Y:S01]  /*29d0*/  FFMA.FTZ R46, R143, R4, R46 ;  /* 0x000000048f2e7223 */ /* 0x000fe2000001002e */
        /* <DEDUP_REMOVED lines=11> */
[----:B------:R-:W-:Y:S01]  /*2a90*/  FFMA.FTZ R8, R2, R11, R8 ;  /* 0x0000000b02087223 */ /* 0x000fe20000010008 */
[C---:B------:R-:W-:Y:S02]  /*2aa0*/  SHF.L.U32 R141, R93.reuse, 0x10, RZ ;  /* 0x000000105d8d7819 */ /* 0x040fe400000006ff */
[----:B------:R-:W-:Y:S01]  /*2ab0*/  PRMT R55, R93, 0x7632, R55 ;  /* 0x000076325d377816 */ /* 0x000fe20000000037 */
[----:B------:R-:W-:Y:S01]  /*2ac0*/  FFMA.FTZ R46, R142, R4, R46 ;  /* 0x000000048e2e7223 */ /* 0x000fe2000001002e */
[----:B------:R-:W-:Y:S01]  /*2ad0*/  FADD.FTZ R130, R130, R7 ;  /* 0x0000000782827221 */ /* 0x000fe20000010000 */
[----:B------:R-:W-:Y:S01]  /*2ae0*/  FFMA.FTZ R47, R43, R6, R47 ;  /* 0x000000062b2f7223 */ /* 0x000fe2000001002f */
[C---:B------:R-:W-:Y:S01]  /*2af0*/  FMUL.FTZ R4, R121.reuse, R123 ;  /* 0x0000007b79047220 */ /* 0x040fe20000410000 */
[----:B------:R-:W-:Y:S01]  /*2b00*/  FMUL.FTZ R3, R42, R3 ;  /* 0x000000032a037220 */ /* 0x000fe20000410000 */
[----:B------:R-:W-:Y:S01]  /*2b10*/  FFMA.FTZ R7, R121, R7, R8 ;  /* 0x0000000779077223 */ /* 0x000fe20000010008 */
[C---:B------:R-:W-:Y:S01]  /*2b20*/  PRMT R43, R95.reuse, 0x7632, R43 ;  /* 0x000076325f2b7816 */ /* 0x040fe2000000002b */
[----:B------:R-:W-:-:S02]  /*2b30*/  IMAD.U32 R8, R95, 0x10000, RZ ;  /* 0x000100005f087824 */ /* 0x000fc400078e00ff */
[----:B------:R-:W-:Y:S01]  /*2b40*/  FADD.FTZ R141, -R54, R141 ;  /* 0x0000008d368d7221 */ /* 0x000fe20000010100 */
[----:B------:R-:W-:Y:S01]  /*2b50*/  SHF.L.U32 R55, R55, 0x10, RZ ;  /* 0x0000001037377819 */ /* 0x000fe200000006ff */
[----:B------:R-:W-:Y:S01]  /*2b60*/  FFMA.FTZ R46, R3, R4, R46 ;  /* 0x00000004032e7223 */ /* 0x000fe2000001002e */
[----:B------:R-:W-:Y:S01]  /*2b70*/  SHF.L.U32 R43, R43, 0x10, RZ ;  /* 0x000000102b2b7819 */ /* 0x000fe200000006ff */
[C---:B------:R-:W-:Y:S01]  /*2b80*/  FFMA.FTZ R7, R41.reuse, R10, R7 ;  /* 0x0000000a29077223 */ /* 0x040fe20000010007 */
[----:B------:R-:W-:Y:S01]  /*2b90*/  FMUL.FTZ R4, R41, R8 ;  /* 0x0000000829047220 */ /* 0x000fe20000410000 */
[----:B------:R-:W-:Y:S01]  /*2ba0*/  FMUL.FTZ R141, R42, R141 ;  /* 0x0000008d2a8d7220 */ /* 0x000fe20000410000 */
[----:B------:R-:W-:Y:S01]  /*2bb0*/  FADD.FTZ R55, -R54, R55 ;  /* 0x0000003736377221 */ /* 0x000fe20000010100 */
[C---:B------:R-:W-:Y:S01]  /*2bc0*/  SHF.L.U32 R140, R96.reuse, 0x10, RZ ;  /* 0x00000010608c7819 */ /* 0x040fe200000006ff */
[----:B------:R-:W-:Y:S01]  /*2bd0*/  FFMA.FTZ R5, R3, R123, R5 ;  /* 0x0000007b03057223 */ /* 0x000fe20000010005 */
        /* <DEDUP_REMOVED lines=8> */
[----:B------:R-:W-:Y:S01]  /*2c60*/  PRMT R122, R98, 0x7632, R122 ;  /* 0x00007632627a7816 */ /* 0x000fe2000000007a */
[----:B------:R-:W-:-:S02]  /*2c70*/  IMAD.U32 R3, R3, 0x10000, RZ ;  /* 0x0001000003037824 */ /* 0x000fc400078e00ff */
[C---:B------:R-:W-:Y:S01]  /*2c80*/  FFMA.FTZ R46, R55.reuse, R4, R46 ;  /* 0x00000004372e7223 */ /* 0x040fe2000001002e */
[C---:B------:R-:W-:Y:S01]  /*2c90*/  FFMA.FTZ R6, R2.reuse, R9, R6 ;  /* 0x0000000902067223 */ /* 0x040fe20000010006 */
[----:B------:R-:W-:Y:S01]  /*2ca0*/  FMUL.FTZ R4, R2, R7 ;  /* 0x0000000702047220 */ /* 0x000fe20000410000 */
[----:B------:R-:W-:Y:S01]  /*2cb0*/  FMUL.FTZ R140, R42, R140 ;  /* 0x0000008c2a8c7220 */ /* 0x000fe20000410000 */
[----:B------:R-:W-:Y:S01]  /*2cc0*/  SHF.L.U32 R122, R122, 0x10, RZ ;  /* 0x000000107a7a7819 */ /* 0x000fe200000006ff */
[----:B------:R-:W-:Y:S01]  /*2cd0*/  FFMA.FTZ R55, R55, R43, R47 ;  /* 0x0000002b37377223 */ /* 0x000fe2000001002f */
[----:B------:R-:W-:Y:S01]  /*2ce0*/  FADD.FTZ R3, -R54, R3 ;  /* 0x0000000336037221 */ /* 0x000fe20000010100 */
[C---:B------:R-:W-:Y:S01]  /*2cf0*/  SHF.L.U32 R139, R97.reuse, 0x10, RZ ;  /* 0x00000010618b7819 */ /* 0x040fe200000006ff */
[----:B------:R-:W-:Y:S01]  /*2d00*/  FADD.FTZ R130, R130, R123 ;  /* 0x0000007b82827221 */ /* 0x000fe20000010000 */
[----:B------:R-:W-:Y:S01]  /*2d10*/  PRMT R47, R97, 0x7632, R47 ;  /* 0x00007632612f7816 */ /* 0x000fe2000000002f */
[C---:B------:R-:W-:Y:S01]  /*2d20*/  FFMA.FTZ R123, R121.reuse, R123, R6 ;  /* 0x0000007b797b7223 */ /* 0x040fe20000010006 */
[----:B------:R-:W-:Y:S01]  /*2d30*/  FFMA.FTZ R46, R140, R4, R46 ;  /* 0x000000048c2e7223 */ /* 0x000fe2000001002e */
[----:B------:R-:W-:Y:S01]  /*2d40*/  FMUL.FTZ R4, R121, R122 ;  /* 0x0000007a79047220 */ /* 0x000fe20000410000 */
[----:B------:R-:W-:Y:S01]  /*2d50*/  FMUL.FTZ R3, R42, R3 ;  /* 0x000000032a037220 */ /* 0x000fe20000410000 */
[C---:B------:R-:W-:Y:S01]  /*2d60*/  SHF.L.U32 R6, R99.reuse, 0x10, RZ ;  /* 0x0000001063067819 */ /* 0x040fe200000006ff */
[----:B------:R-:W-:Y:S01]  /*2d70*/  FADD.FTZ R139, -R54, R139 ;  /* 0x0000008b368b7221 */ /* 0x000fe20000010100 */
[----:B------:R-:W-:Y:S01]  /*2d80*/  PRMT R51, R99, 0x7632, R51 ;  /* 0x0000763263337816 */ /* 0x000fe20000000033 */
[----:B------:R-:W-:Y:S01]  /*2d90*/  FFMA.FTZ R123, R41, R8, R123 ;  /* 0x00000008297b7223 */ /* 0x000fe2000001007b */
[----:B------:R-:W-:Y:S01]  /*2da0*/  SHF.L.U32 R47, R47, 0x10, RZ ;  /* 0x000000102f2f7819 */ /* 0x000fe200000006ff */
[----:B------:R-:W-:Y:S01]  /*2db0*/  FFMA.FTZ R46, R3, R4, R46 ;  /* 0x00000004032e7223 */ /* 0x000fe2000001002e */
[----:B------:R-:W-:Y:S01]  /*2dc0*/  FMUL.FTZ R4, R41, R6 ;  /* 0x0000000629047220 */ /* 0x000fe20000410000 */
[----:B------:R-:W-:Y:S01]  /*2dd0*/  FMUL.FTZ R139, R42, R139 ;  /* 0x0000008b2a8b7220 */ /* 0x000fe20000410000 */
[----:B------:R-:W-:Y:S01]  /*2de0*/  FADD.FTZ R50, R50, R43 ;  /* 0x0000002b32327221 */ /* 0x000fe20000010000 */
[----:B------:R-:W-:-:S02]  /*2df0*/  IMAD.U32 R51, R51, 0x10000, RZ ;  /* 0x0001000033337824 */ /* 0x000fc400078e00ff */
[----:B------:R-:W-:Y:S01]  /*2e00*/  FFMA.FTZ R43, R120, R43, R123 ;  /* 0x0000002b782b7223 */ /* 0x000fe2000001007b */
[----:B------:R-:W-:Y:S01]  /*2e10*/  FADD.FTZ R47, -R54, R47 ;  /* 0x0000002f362f7221 */ /* 0x000fe20000010100 */
[C---:B------:R-:W-:Y:S02]  /*2e20*/  SHF.L.U32 R138, R100.reuse, 0x10, RZ ;  /* 0x00000010648a7819 */ /* 0x040fe400000006ff */
[----:B------:R-:W-:Y:S01]  /*2e30*/  PRMT R123, R100, 0x7632, R123 ;  /* 0x00007632647b7816 */ /* 0x000fe2000000007b */
[----:B------:R-:W-:Y:S01]  /*2e40*/  FFMA.FTZ R46, R139, R4, R46 ;  /* 0x000000048b2e7223 */ /* 0x000fe2000001002e */
        /* <DEDUP_REMOVED lines=13> */
[----:B------:R-:W-:Y:S02]  /*2f20*/  FFMA.FTZ R46, R138, R4, R46 ;  /* 0x000000048a2e7223 */ /* 0x000fe4000001002e */
[----:B------:R-:W-:Y:S01]  /*2f30*/  FMUL.FTZ R4, R121, R128 ;  /* 0x0000008079047220 */ /* 0x000fe20000410000 */
[----:B------:R-:W-:Y:S01]  /*2f40*/  FMUL.FTZ R123, R42, R123 ;  /* 0x0000007b2a7b7220 */ /* 0x000fe20000410000 */
[C---:B------:R-:W-:Y:S01]  /*2f50*/  IMAD.U32 R137, R101.reuse, 0x10000, RZ ;  /* 0x0001000065897824 */ /* 0x040fe200078e00ff */
[----:B------:R-:W-:Y:S01]  /*2f60*/  PRMT R127, R101, 0x7632, R127 ;  /* 0x00007632657f7816 */ /* 0x000fe2000000007f */
[----:B------:R-:W-:Y:S01]  /*2f70*/  FADD.FTZ R130, R130, R122 ;  /* 0x0000007a82827221 */ /* 0x000fe20000010000 */
[----:B------:R-:W-:Y:S01]  /*2f80*/  FFMA.FTZ R122, R121, R122, R43 ;  /* 0x0000007a797a7223 */ /* 0x000fe2000001002b */
[----:B------:R-:W-:Y:S01]  /*2f90*/  FFMA.FTZ R46, R123, R4, R46 ;  /* 0x000000047b2e7223 */ /* 0x000fe2000001002e */
[----:B------:R-:W-:Y:S01]  /*2fa0*/  FFMA.FTZ R55, R47, R51, R55 ;  /* 0x000000332f377223 */ /* 0x000fe20000010037 */
[C---:B------:R-:W-:Y:S01]  /*2fb0*/  SHF.L.U32 R4, R103.reuse, 0x10, RZ ;  /* 0x0000001067047819 */ /* 0x040fe200000006ff */
[----:B------:R-:W-:Y:S01]  /*2fc0*/  FADD.FTZ R137, -R54, R137 ;  /* 0x0000008936897221 */ /* 0x000fe20000010100 */
[----:B------:R-:W-:-:S02]  /*2fd0*/  PRMT R47, R103, 0x7632, R47 ;  /* 0x00007632672f7816 */ /* 0x000fc4000000002f */
[----:B------:R-:W-:Y:S01]  /*2fe0*/  SHF.L.U32 R127, R127, 0x10, RZ ;  /* 0x000000107f7f7819 */ /* 0x000fe200000006ff */
[----:B------:R-:W-:Y:S01]  /*2ff0*/  FFMA.FTZ R122, R41, R6, R122 ;  /* 0x00000006297a7223 */ /* 0x000fe2000001007a */
[----:B------:R-:W-:Y:S01]  /*3000*/  SHF.L.U32 R47, R47, 0x10, RZ ;  /* 0x000000102f2f7819 */ /* 0x000fe200000006ff */
[----:B------:R-:W-:Y:S01]  /*3010*/  FMUL.FTZ R43, R41, R4 ;  /* 0x00000004292b7220 */ /* 0x000fe20000410000 */
[----:B------:R-:W-:Y:S01]  /*3020*/  FMUL.FTZ R137, R42, R137 ;  /* 0x000000892a897220 */ /* 0x000fe20000410000 */
[----:B------:R-:W-:Y:S01]  /*3030*/  FADD.FTZ R50, R50, R51 ;  /* 0x0000003332327221 */ /* 0x000fe20000010000 */
[----:B------:R-:W-:Y:S01]  /*3040*/  FADD.FTZ R127, -R54, R127 ;  /* 0x0000007f367f7221 */ /* 0x000fe20000010100 */
[----:B------:R-:W-:Y:S01]  /*3050*/  SHF.L.U32 R136, R104, 0x10, RZ ;  /* 0x0000001068887819 */ /* 0x000fe200000006ff */
[----:B------:R-:W-:Y:S01]  /*3060*/  FFMA.FTZ R51, R120, R51, R122 ;  /* 0x0000003378337223 */ /* 0x000fe2000001007a */
[----:B------:R-:W-:Y:S01]  /*3070*/  PRMT R125, R104, 0x7632, R125 ;  /* 0x00007632687d7816 */ /* 0x000fe2000000007d */
[----:B------:R-:W-:Y:S01]  /*3080*/  FFMA.FTZ R46, R137, R43, R46 ;  /* 0x0000002b892e7223 */ /* 0x000fe2000001002e */
[----:B------:R-:W-:Y:S01]  /*3090*/  FMUL.FTZ R43, R120, R47 ;  /* 0x0000002f782b7220 */ /* 0x000fe20000410000 */
[----:B------:R-:W-:Y:S01]  /*30a0*/  FMUL.FTZ R127, R42, R127 ;  /* 0x0000007f2a7f7220 */ /* 0x000fe20000410000 */
[----:B------:R-:W-:Y:S01]  /*30b0*/  FFMA.FTZ R123, R123, R128, R3 ;  /* 0x000000807b7b7223 */ /* 0x000fe20000010003 */
[----:B------:R-:W-:-:S02]  /*30c0*/  IMAD.U32 R3, R106, 0x10000, RZ ;  /* 0x000100006a037824 */ /* 0x000fc400078e00ff */
[----:B------:R-:W-:Y:S01]  /*30d0*/  FADD.FTZ R136, -R54, R136 ;  /* 0x0000008836887221 */ /* 0x000fe20000010100 */
[----:B------:R-:W-:Y:S01]  /*30e0*/  PRMT R126, R106, 0x7632, R126 ;  /* 0x000076326a7e7816 */ /* 0x000fe2000000007e */
[----:B------:R-:W-:Y:S01]  /*30f0*/  FFMA.FTZ R51, R2, R5, R51 ;  /* 0x0000000502337223 */ /* 0x000fe20000010033 */
[----:B------:R-:W-:Y:S01]  /*3100*/  SHF.L.U32 R125, R125, 0x10, RZ ;  /* 0x000000107d7d7819 */ /* 0x000fe200000006ff */
[----:B------:R-:W-:Y:S01]  /*3110*/  FFMA.FTZ R46, R127, R43, R46 ;  /* 0x0000002b7f2e7223 */ /* 0x000fe2000001002e */
[----:B------:R-:W-:Y:S01]  /*3120*/  FADD.FTZ R130, R130, R128 ;  /* 0x0000008082827221 */ /* 0x000fe20000010000 */
[----:B------:R-:W-:Y:S01]  /*3130*/  FMUL.FTZ R43, R2, R3 ;  /* 0x00000003022b7220 */ /* 0x000fe20000410000 */
[----:B------:R-:W-:Y:S01]  /*3140*/  FMUL.FTZ R136, R42, R136 ;  /* 0x000000882a887220 */ /* 0x000fe20000410000 */
[----:B------:R-:W-:Y:S01]  /*3150*/  SHF.L.U32 R126, R126, 0x10, RZ ;  /* 0x000000107e7e7819 */ /* 0x000fe200000006ff */
[----:B------:R-:W-:Y:S01]  /*3160*/  FFMA.FTZ R128, R121, R128, R51 ;  /* 0x0000008079807223 */ /* 0x000fe20000010033 */
[----:B------:R-:W-:Y:S01]  /*3170*/  FADD.FTZ R125, -R54, R125 ;  /* 0x0000007d367d7221 */ /* 0x000fe20000010100 */
[----:B------:R-:W-:Y:S01]  /*3180*/  PRMT R122, R105, 0x7632, R122 ;  /* 0x00007632697a7816 */ /* 0x000fe2000000007a */
[----:B------:R-:W-:Y:S01]  /*3190*/  FFMA.FTZ R46, R136, R43, R46 ;  /* 0x0000002b882e7223 */ /* 0x000fe2000001002e */
[----:B------:R-:W-:Y:S01]  /*31a0*/  FFMA.FTZ R128, R41, R4, R128 ;  /* 0x0000000429807223 */ /* 0x000fe20000010080 */
[----:B------:R-:W-:Y:S01]  /*31b0*/  FFMA.FTZ R127, R127, R47, R55 ;  /* 0x0000002f7f7f7223 */ /* 0x000fe20000010037 */
[----:B------:R-:W-:Y:S01]  /*31c0*/  FMUL.FTZ R43, R121, R126 ;  /* 0x0000007e792b7220 */ /* 0x000fe20000410000 */
[----:B------:R-:W-:Y:S01]  /*31d0*/  FMUL.FTZ R125, R42, R125 ;  /* 0x0000007d2a7d7220 */ /* 0x000fe20000410000 */
[----:B------:R-:W-:Y:S01]  /*31e0*/  SHF.L.U32 R55, R105, 0x10, RZ ;  /* 0x0000001069377819 */ /* 0x000fe200000006ff */
[----:B------:R-:W-:-:S02]  /*31f0*/  IMAD.U32 R122, R122, 0x10000, RZ ;  /* 0x000100007a7a7824 */ /* 0x000fc400078e00ff */
[----:B------:R-:W-:Y:S01]  /*3200*/  FADD.FTZ R50, R50, R47 ;  /* 0x0000002f32327221 */ /* 0x000fe20000010000 */
[----:B------:R-:W-:Y:S01]  /*3210*/  FFMA.FTZ R47, R120, R47, R128 ;  /* 0x0000002f782f7223 */ /* 0x000fe20000010080 */
[----:B------:R-:W-:Y:S01]  /*3220*/  FFMA.FTZ R46, R125, R43, R46 ;  /* 0x0000002b7d2e7223 */ /* 0x000fe2000001002e */
[C---:B------:R-:W-:Y:S01]  /*3230*/  SHF.L.U32 R43, R107.reuse, 0x10, RZ ;  /* 0x000000106b2b7819 */ /* 0x040fe200000006ff */
[C---:B------:R-:W-:Y:S01]  /*3240*/  FADD.FTZ R55, -R54.reuse, R55 ;  /* 0x0000003736377221 */ /* 0x040fe20000010100 */
[----:B------:R-:W-:Y:S01]  /*3250*/  PRMT R51, R107, 0x7632, R51 ;  /* 0x000076326b337816 */ /* 0x000fe20000000033 */
[----:B------:R-:W-:Y:S01]  /*3260*/  FADD.FTZ R128, -R54, R122 ;  /* 0x0000007a36807221 */ /* 0x000fe20000010100 */
[----:B------:R-:W-:Y:S01]  /*3270*/  FFMA.FTZ R122, R2, R3, R47 ;  /* 0x00000003027a7223 */ /* 0x000fe2000001002f */
[----:B------:R-:W-:Y:S01]  /*3280*/  FMUL.FTZ R124, R41, R43 ;  /* 0x0000002b297c7220 */ /* 0x000fe20000410000 */
[----:B------:R-:W-:Y:S01]  /*3290*/  FMUL.FTZ R55, R42, R55 ;  /* 0x000000372a377220 */ /* 0x000fe20000410000 */
[-C--:B------:R-:W-:Y:S01]  /*32a0*/  FFMA.FTZ R123, R125, R126.reuse, R123 ;  /* 0x0000007e7d7b7223 */ /* 0x080fe2000001007b */
[----:B------:R-:W-:Y:S01]  /*32b0*/  SHF.L.U32 R51, R51, 0x10, RZ ;  /* 0x0000001033337819 */ /* 0x000fe200000006ff */
[----:B------:R-:W-:Y:S01]  /*32c0*/  FADD.FTZ R130, R130, R126 ;  /* 0x0000007e82827221 */ /* 0x000fe20000010000 */
[C---:B------:R-:W-:Y:S01]  /*32d0*/  SHF.L.U32 R125, R108.reuse, 0x10, RZ ;  /* 0x000000106c7d7819 */ /* 0x040fe200000006ff */
[--C-:B------:R-:W-:Y:S01]  /*32e0*/  FFMA.FTZ R126, R121, R126, R122.reuse ;  /* 0x0000007e797e7223 */ /* 0x100fe2000001007a */
[----:B------:R-:W-:Y:S01]  /*32f0*/  PRMT R122, R108, 0x7632, R122 ;  /* 0x000076326c7a7816 */ /* 0x000fe2000000007a */
        /* <DEDUP_REMOVED lines=13> */
[----:B------:R-:W-:Y:S02]  /*33d0*/  FMUL.FTZ R47, R121, R129 ;  /* 0x00000081792f7220 */ /* 0x000fe40000410000 */
[----:B------:R-:W-:Y:S01]  /*33e0*/  FMUL.FTZ R122, R42, R122 ;  /* 0x0000007a2a7a7220 */ /* 0x000fe20000410000 */
[----:B------:R-:W-:Y:S01]  /*33f0*/  FFMA.FTZ R128, R128, R51, R127 ;  /* 0x0000003380807223 */ /* 0x000fe2000001007f */
[----:B------:R-:W-:Y:S01]  /*3400*/  FFMA.FTZ R126, R41, R43, R126 ;  /* 0x0000002b297e7223 */ /* 0x000fe2000001007e */
[C---:B------:R-:W-:Y:S01]  /*3410*/  SHF.L.U32 R127, R109.reuse, 0x10, RZ ;  /* 0x000000106d7f7819 */ /* 0x040fe200000006ff */
[C---:B------:R-:W-:Y:S01]  /*3420*/  FFMA.FTZ R45, R122.reuse, R129, R123 ;  /* 0x000000817a2d7223 */ /* 0x040fe2000001007b */
[----:B------:R-:W-:Y:S01]  /*3430*/  FFMA.FTZ R46, R122, R47, R46 ;  /* 0x0000002f7a2e7223 */ /* 0x000fe2000001002e */
[----:B------:R-:W-:Y:S01]  /*3440*/  PRMT R122, R109, 0x7632, R122 ;  /* 0x000076326d7a7816 */ /* 0x000fe2000000007a */
[----:B------:R-:W-:Y:S01]  /*3450*/  FADD.FTZ R50, R50, R51 ;  /* 0x0000003332327221 */ /* 0x000fe20000010000 */
[----:B------:R-:W-:Y:S01]  /*3460*/  FFMA.FTZ R51, R120, R51, R126 ;  /* 0x0000003378337223 */ /* 0x000fe2000001007e */
[C---:B------:R-:W-:Y:S01]  /*3470*/  SHF.L.U32 R126, R111.reuse, 0x10, RZ ;  /* 0x000000106f7e7819 */ /* 0x040fe200000006ff */
[----:B------:R-:W-:Y:S01]  /*3480*/  FADD.FTZ R127, -R54, R127 ;  /* 0x0000007f367f7221 */ /* 0x000fe20000010100 */
[----:B------:R-:W-:-:S02]  /*3490*/  PRMT R47, R111, 0x7632, R47 ;  /* 0x000076326f2f7816 */ /* 0x000fc4000000002f */
[----:B------:R-:W-:Y:S01]  /*34a0*/  SHF.L.U32 R122, R122, 0x10, RZ ;  /* 0x000000107a7a7819 */ /* 0x000fe200000006ff */
[----:B------:R-:W-:Y:S01]  /*34b0*/  FMUL.FTZ R127, R42, R127 ;  /* 0x0000007f2a7f7220 */ /* 0x000fe20000410000 */
[----:B------:R-:W-:Y:S01]  /*34c0*/  SHF.L.U32 R47, R47, 0x10, RZ ;  /* 0x000000102f2f7819 */ /* 0x000fe200000006ff */
[----:B------:R-:W-:Y:S02]  /*34d0*/  FMUL.FTZ R123, R41, R126 ;  /* 0x0000007e297b7220 */ /* 0x000fe40000410000 */
[----:B------:R-:W-:Y:S01]  /*34e0*/  FADD.FTZ R122, -R54, R122 ;  /* 0x0000007a367a7221 */ /* 0x000fe20000010100 */
[----:B------:R-:W-:Y:S01]  /*34f0*/  FFMA.FTZ R51, R2, R124, R51 ;  /* 0x0000007c02337223 */ /* 0x000fe20000010033 */
[----:B------:R-:W-:Y:S01]  /*3500*/  FFMA.FTZ R46, R127, R123, R46 ;  /* 0x0000007b7f2e7223 */ /* 0x000fe2000001002e */
[----:B------:R-:W-:Y:S01]  /*3510*/  FMUL.FTZ R123, R120, R47 ;  /* 0x0000002f787b7220 */ /* 0x000fe20000410000 */
[----:B------:R-:W-:Y:S01]  /*3520*/  FMUL.FTZ R122, R42, R122 ;  /* 0x0000007a2a7a7220 */ /* 0x000fe20000410000 */
[----:B------:R-:W-:Y:S01]  /*3530*/  FFMA.FTZ R51, R121, R129, R51 ;  /* 0x0000008179337223 */ /* 0x000fe20000010033 */
[----:B------:R-:W-:Y:S01]  /*3540*/  FADD.FTZ R44, R130, R129 ;  /* 0x00000081822c7221 */ /* 0x000fe20000010000 */
[----:B------:R-:W-:-:S02]  /*3550*/  IMAD.U32 R129, R112, 0x10000, RZ ;  /* 0x0001000070817824 */ /* 0x000fc400078e00ff */
[----:B------:R-:W-:Y:S01]  /*3560*/  FFMA.FTZ R46, R122, R123, R46 ;  /* 0x0000007b7a2e7223 */ /* 0x000fe2000001002e */
[----:B------:R-:W-:Y:S01]  /*3570*/  PRMT R123, R112, 0x7632, R123 ;  /* 0x00007632707b7816 */ /* 0x000fe2000000007b */
[----:B------:R-:W-:Y:S01]  /*3580*/  FFMA.FTZ R49, R122, R47, R128 ;  /* 0x0000002f7a317223 */ /* 0x000fe20000010080 */
[----:B------:R-:W-:Y:S01]  /*3590*/  SHF.L.U32 R128, R114, 0x10, RZ ;  /* 0x0000001072807819 */ /* 0x000fe200000006ff */
[----:B------:R-:W-:Y:S01]  /*35a0*/  FADD.FTZ R129, -R54, R129 ;  /* 0x0000008136817221 */ /* 0x000fe20000010100 */
[----:B------:R-:W-:Y:S02]  /*35b0*/  PRMT R122, R114, 0x7632, R122 ;  /* 0x00007632727a7816 */ /* 0x000fe4000000007a */
[----:B------:R-:W-:Y:S01]  /*35c0*/  SHF.L.U32 R123, R123, 0x10, RZ ;  /* 0x000000107b7b7819 */ /* 0x000fe200000006ff */
[----:B------:R-:W-:Y:S01]  /*35d0*/  FADD.FTZ R48, R50, R47 ;  /* 0x0000002f32307221 */ /* 0x000fe20000010000 */
[----:B------:R-:W-:Y:S01]  /*35e0*/  SHF.L.U32 R122, R122, 0x10, RZ ;  /* 0x000000107a7a7819 */ /* 0x000fe200000006ff */
[----:B------:R-:W-:Y:S01]  /*35f0*/  FMUL.FTZ R129, R42, R129 ;  /* 0x000000812a817220 */ /* 0x000fe20000410000 */
[----:B------:R-:W-:Y:S01]  /*3600*/  FMUL.FTZ R50, R2, R128 ;  /* 0x0000008002327220 */ /* 0x000fe20000410000 */
[----:B------:R-:W-:Y:S01]  /*3610*/  FADD.FTZ R123, -R54, R123 ;  /* 0x0000007b367b7221 */ /* 0x000fe20000010100 */
[----:B------:R-:W-:-:S02]  /*3620*/  SHF.L.U32 R131, R113, 0x10, RZ ;  /* 0x0000001071837819 */ /* 0x000fc400000006ff */
[----:B------:R-:W-:Y:S01]  /*3630*/  PRMT R163, R113, 0x7632, R163 ;  /* 0x0000763271a37816 */ /* 0x000fe200000000a3 */
[----:B------:R-:W-:Y:S01]  /*3640*/  FFMA.FTZ R51, R41, R126, R51 ;  /* 0x0000007e29337223 */ /* 0x000fe20000010033 */
[----:B------:R-:W-:Y:S01]  /*3650*/  FFMA.FTZ R46, R129, R50, R46 ;  /* 0x00000032812e7223 */ /* 0x000fe2000001002e */
[----:B------:R-:W-:Y:S01]  /*3660*/  FMUL.FTZ R123, R42, R123 ;  /* 0x0000007b2a7b7220 */ /* 0x000fe20000410000 */
[----:B------:R-:W-:Y:S01]  /*3670*/  FMUL.FTZ R50, R121, R122 ;  /* 0x0000007a79327220 */ /* 0x000fe20000410000 */
[C---:B------:R-:W-:Y:S01]  /*3680*/  SHF.L.U32 R130, R115.reuse, 0x10, RZ ;  /* 0x0000001073827819 */ /* 0x040fe200000006ff */
[----:B------:R-:W-:Y:S01]  /*3690*/  FADD.FTZ R131, -R54, R131 ;  /* 0x0000008336837221 */ /* 0x000fe20000010100 */
[----:B------:R-:W-:Y:S01]  /*36a0*/  PRMT R151, R115, 0x7632, R151 ;  /* 0x0000763273977816 */ /* 0x000fe20000000097 */
[----:B------:R-:W-:Y:S02]  /*36b0*/  IMAD.U32 R163, R163, 0x10000, RZ ;  /* 0x00010000a3a37824 */ /* 0x000fe400078e00ff */
[----:B------:R-:W-:Y:S01]  /*36c0*/  FFMA.FTZ R47, R120, R47, R51 ;  /* 0x0000002f782f7223 */ /* 0x000fe20000010033 */
[----:B------:R-:W-:Y:S01]  /*36d0*/  FFMA.FTZ R46, R123, R50, R46 ;  /* 0x000000327b2e7223 */ /* 0x000fe2000001002e */
[----:B------:R-:W-:Y:S01]  /*36e0*/  SHF.L.U32 R151, R151, 0x10, RZ ;  /* 0x0000001097977819 */ /* 0x000fe200000006ff */
[----:B------:R-:W-:Y:S01]  /*36f0*/  FMUL.FTZ R131, R42, R131 ;  /* 0x000000832a837220 */ /* 0x000fe20000410000 */
[----:B------:R-:W-:Y:S01]  /*3700*/  FMUL.FTZ R50, R41, R130 ;  /* 0x0000008229327220 */ /* 0x000fe20000410000 */
[----:B------:R-:W-:Y:S01]  /*3710*/  FADD.FTZ R163, -R54, R163 ;  /* 0x000000a336a37221 */ /* 0x000fe20000010100 */
[----:B------:R-:W-:Y:S01]  /*3720*/  FFMA.FTZ R47, R2, R128, R47 ;  /* 0x00000080022f7223 */ /* 0x000fe2000001002f */
[----:B------:R-:W-:Y:S01]  /*3730*/  SHF.L.U32 R133, R116, 0x10, RZ ;  /* 0x0000001074857819 */ /* 0x000fe200000006ff */
[----:B------:R-:W-:Y:S01]  /*3740*/  FFMA.FTZ R46, R131, R50, R46 ;  /* 0x00000032832e7223 */ /* 0x000fe2000001002e */
[----:B------:R-:W-:Y:S01]  /*3750*/  FMUL.FTZ R163, R42, R163 ;  /* 0x000000a32aa37220 */ /* 0x000fe20000410000 */
[----:B------:R-:W-:Y:S01]  /*3760*/  FMUL.FTZ R50, R120, R151 ;  /* 0x0000009778327220 */ /* 0x000fe20000410000 */
[----:B------:R-:W-:Y:S01]  /*3770*/  PRMT R164, R116, 0x7632, R164 ;  /* 0x0000763274a47816 */ /* 0x000fe200000000a4 */
[----:B------:R-:W-:Y:S01]  /*3780*/  FFMA.FTZ R47, R121, R122, R47 ;  /* 0x0000007a792f7223 */ /* 0x000fe2000001002f */
[----:B------:R-:W-:Y:S01]  /*3790*/  SHF.L.U32 R132, R118, 0x10, RZ ;  /* 0x0000001076847819 */ /* 0x000fe200000006ff */
[----:B------:R-:W-:Y:S01]  /*37a0*/  FFMA.FTZ R46, R163, R50, R46 ;  /* 0x00000032a32e7223 */ /* 0x000fe2000001002e */
[----:B------:R-:W-:Y:S01]  /*37b0*/  FADD.FTZ R133, -R54, R133 ;  /* 0x0000008536857221 */ /* 0x000fe20000010100 */
[----:B------:R-:W-:Y:S01]  /*37c0*/  PRMT R50, R118, 0x7632, R50 ;  /* 0x0000763276327816 */ /* 0x000fe20000000032 */
[----:B------:R-:W-:Y:S01]  /*37d0*/  FFMA.FTZ R47, R41, R130, R47 ;  /* 0x00000082292f7223 */ /* 0x000fe2000001002f */
[----:B------:R-:W-:Y:S01]  /*37e0*/  SHF.L.U32 R164, R164, 0x10, RZ ;  /* 0x00000010a4a47819 */ /* 0x000fe200000006ff */
[----:B------:R-:W-:Y:S01]  /*37f0*/  FMUL.FTZ R133, R42, R133 ;  /* 0x000000852a857220 */ /* 0x000fe20000410000 */
[----:B------:R-:W-:Y:S01]  /*3800*/  FMUL.FTZ R51, R2, R132 ;  /* 0x0000008402337220 */ /* 0x000fe20000410000 */
[----:B------:R-:W-:Y:S01]  /*3810*/  FFMA.FTZ R47, R120, R151, R47 ;  /* 0x00000097782f7223 */ /* 0x000fe2000001002f */
[----:B------:R-:W-:-:S02]  /*3820*/  IMAD.U32 R50, R50, 0x10000, RZ ;  /* 0x0001000032327824 */ /* 0x000fc400078e00ff */
[----:B------:R-:W-:Y:S01]  /*3830*/  FADD.FTZ R164, -R54, R164 ;  /* 0x000000a436a47221 */ /* 0x000fe20000010100 */
[----:B------:R-:W-:Y:S01]  /*3840*/  SHF.L.U32 R135, R117, 0x10, RZ ;  /* 0x0000001075877819 */ /* 0x000fe200000006ff */
[----:B------:R-:W-:Y:S01]  /*3850*/  FFMA.FTZ R46, R133, R51, R46 ;  /* 0x00000033852e7223 */ /* 0x000fe2000001002e */
[----:B------:R-:W-:Y:S01]  /*3860*/  FFMA.FTZ R51, R2, R132, R47 ;  /* 0x0000008402337223 */ /* 0x000fe2000001002f */
[----:B------:R-:W-:Y:S01]  /*3870*/  FMUL.FTZ R164, R42, R164 ;  /* 0x000000a42aa47220 */ /* 0x000fe20000410000 */
[----:B------:R-:W-:Y:S01]  /*3880*/  FMUL.FTZ R47, R121, R50 ;  /* 0x00000032792f7220 */ /* 0x000fe20000410000 */
[----:B------:R-:W-:Y:S01]  /*3890*/  SHF.L.U32 R134, R119, 0x10, RZ ;  /* 0x0000001077867819 */ /* 0x000fe200000006ff */
[----:B------:R-:W-:Y:S02]  /*38a0*/  FADD.FTZ R135, -R54, R135 ;  /* 0x0000008736877221 */ /* 0x000fe40000010100 */
[----:B------:R-:W-:Y:S02]  /*38b0*/  FFMA.FTZ R46, R164, R47, R46 ;  /* 0x0000002fa42e7223 */ /* 0x000fe4000001002e */
[----:B------:R-:W-:Y:S01]  /*38c0*/  FMUL.FTZ R135, R42, R135 ;  /* 0x000000872a877220 */ /* 0x000fe20000410000 */
[----:B------:R-:W-:Y:S01]  /*38d0*/  FMUL.FTZ R47, R41, R134 ;  /* 0x00000086292f7220 */ /* 0x000fe20000410000 */
[----:B------:R-:W-:-:S03]  /*38e0*/  FFMA.FTZ R121, R121, R50, R51 ;  /* 0x0000003279797223 */ /* 0x000fc60000010033 */
[--C-:B------:R-:W-:Y:S01]  /*38f0*/  FFMA.FTZ R52, R135, R47, R46.reuse ;  /* 0x0000002f87347223 */ /* 0x100fe2000001002e */
[----:B------:R-:W-:Y:S02]  /*3900*/  PRMT R46, R117, 0x7632, R46 ;  /* 0x00007632752e7816 */ /* 0x000fe4000000002e */
[----:B------:R-:W-:Y:S02]  /*3910*/  PRMT R51, R119, 0x7632, R51 ;  /* 0x0000763277337816 */ /* 0x000fe40000000033 */
[----:B------:R-:W-:Y:S01]  /*3920*/  SHF.L.U32 R46, R46, 0x10, RZ ;  /* 0x000000102e2e7819 */ /* 0x000fe200000006ff */
[----:B------:R-:W-:Y:S02]  /*3930*/  FFMA.FTZ R47, R41, R134, R121 ;  /* 0x00000086292f7223 */ /* 0x000fe40000010079 */
[----:B------:R-:W-:Y:S02]  /*3940*/  IMAD.U32 R51, R51, 0x10000, RZ ;  /* 0x0001000033337824 */ /* 0x000fe400078e00ff */
[----:B------:R-:W-:-:S02]  /*3950*/  FADD.FTZ R121, -R54, R46 ;  /* 0x0000002e36797221 */ /* 0x000fc40000010100 */
[CC--:B------:R-:W-:Y:S01]  /*3960*/  FFMA.FTZ R46, R120.reuse, R51.reuse, R47 ;  /* 0x00000033782e7223 */ /* 0x0c0fe2000001002f */
[----:B------:R-:W-:Y:S01]  /*3970*/  FMUL.FTZ R47, R120, R51 ;  /* 0x00000033782f7220 */ /* 0x000fe20000410000 */
[----:B------:R-:W-:Y:S02]  /*3980*/  FMUL.FTZ R120, R42, R121 ;  /* 0x000000792a787220 */ /* 0x000fe40000410000 */
[----:B------:R-:W2:Y:S02]  /*3990*/  LDL.LU R121, [R1+0x10] ;  /* 0x0000100001797983 */ /* 0x000ea40000300800 */
[----:B------:R-:W-:Y:S02]  /*39a0*/  FFMA.FTZ R47, R120, R47, R52 ;  /* 0x0000002f782f7223 */ /* 0x000fe40000010034 */
[----:B------:R0:W5:Y:S01]  /*39b0*/  LDL.LU R52, [R1+0x7c] ;  /* 0x00007c0001347983 */ /* 0x0001620000300800 */
[----:B------:R-:W-:Y:S01]  /*39c0*/  FFMA.FTZ R163, R163, R151, R49 ;  /* 0x00000097a3a37223 */ /* 0x000fe20000010031 */
[----:B------:R-:W-:-:S02]  /*39d0*/  FADD.FTZ R151, R48, R151 ;  /* 0x0000009730977221 */ /* 0x000fc40000010000 */
[----:B--2---:R1:W-:Y:S02]  /*39e0*/  STS.64 [R121], R46 ;  /* 0x0000002e79007388 */ /* 0x0043e40000000a00 */
[----:B-1----:R-:W-:Y:S01]  /*39f0*/  FFMA.FTZ R46, R123, R122, R45 ;  /* 0x0000007a7b2e7223 */ /* 0x002fe2000001002d */
[----:B------:R-:W-:Y:S01]  /*3a00*/  FADD.FTZ R47, R44, R122 ;  /* 0x0000007a2c2f7221 */ /* 0x000fe20000010000 */
[----:B------:R-:W2:Y:S04]  /*3a10*/  LDL.LU R45, [R1+0x78] ;  /* 0x00007800012d7983 */ /* 0x000ea80000300800 */
[----:B------:R-:W3:Y:S04]  /*3a20*/  LDL.LU R44, [R1+0x74] ;  /* 0x00007400012c7983 */ /* 0x000ee80000300800 */
[----:B------:R-:W4:Y:S04]  /*3a30*/  LDL.LU R49, [R1+0x70] ;  /* 0x0000700001317983 */ /* 0x000f280000300800 */
[----:B------:R-:W4:Y:S01]  /*3a40*/  LDL.LU R48, [R1+0x68] ;  /* 0x0000680001307983 */ /* 0x000f220000300800 */
[----:B------:R-:W-:Y:S01]  /*3a50*/  FFMA.FTZ R46, R164, R50, R46 ;  /* 0x00000032a42e7223 */ /* 0x000fe2000001002e */
[----:B------:R-:W-:Y:S01]  /*3a60*/  UIADD3 UR15, UP0, UR10, 0x8, URZ ;  /* 0x000000080a0f7890 */ /* 0x000fe2000ff1e03f */
[----:B------:R-:W1:Y:S03]  /*3a70*/  S2R R164, SR_TID.X ;  /* 0x0000000000a47919 */ /* 0x000e660000002100 */
[----:B------:R-:W-:-:S02]  /*3a80*/  UIADD3.X UR16, URZ, UR5, URZ, UP0, !UPT ;  /* 0x000000053f107290 */ /* 0x000fc400087fe43f */
[----:B------:R-:W-:-:S04]  /*3a90*/  UISETP.GE.U32.AND UP0, UPT, UR15, UR21, UPT ;  /* 0x000000150f00728c */ /* 0x000fc8000bf06070 */
[----:B------:R-:W-:Y:S01]  /*3aa0*/  UISETP.GE.AND.EX UP0, UPT, UR16, UR11, UPT, UP0 ;  /* 0x0000000b1000728c */ /* 0x000fe2000bf06300 */
[----:B------:R-:W-:Y:S05]  /*3ab0*/  BAR.SYNC.DEFER_BLOCKING 0x0 ;  /* 0x0000000000007b1d */ /* 0x000fea0000010000 */
[----:B------:R-:W-:Y:S01]  /*3ac0*/  PLOP3.LUT P0, PT, PT, PT, UP0, 0x80, 0x0 ;  /* 0x000000000000781c */ /* 0x000fe20003f0f008 */
[----:B------:R-:W-:Y:S01]  /*3ad0*/  FADD.FTZ R47, R47, R50 ;  /* 0x000000322f2f7221 */ /* 0x000fe20000010000 */
[----:B------:R-:W-:Y:S01]  /*3ae0*/  FFMA.FTZ R50, R120, R51, R163 ;  /* 0x0000003378327223 */ /* 0x000fe200000100a3 */
[----:B------:R-:W-:Y:S01]  /*3af0*/  FADD.FTZ R51, R151, R51 ;  /* 0x0000003397337221 */ /* 0x000fe20000010000 */
[----:B-1----:R-:W-:Y:S01]  /*3b00*/  ISETP.GT.U32.AND P1, PT, R164, 0x1f, PT ;  /* 0x0000001fa400780c */ /* 0x002fe20003f24070 */
[----:B--2---:R-:W-:Y:S01]  /*3b10*/  FADD.FTZ R45, R0, R45 ;  /* 0x0000002d002d7221 */ /* 0x004fe20000010000 */
[----:B---3--:R-:W-:Y:S01]  /*3b20*/  FFMA.FTZ R44, R161, R0, R44 ;  /* 0x00000000a12c7223 */ /* 0x008fe2000001002c */
[----:B----4-:R-:W-:Y:S01]  /*3b30*/  FADD.FTZ R49, R40, R49 ;  /* 0x0000003128317221 */ /* 0x010fe20000010000 */
[----:B------:R-:W-:Y:S01]  /*3b40*/  FFMA.FTZ R48, R160, R40, R48 ;  /* 0x00000028a0307223 */ /* 0x000fe20000010030 */
[----:B------:R-:W-:-:S02]  /*3b50*/  FADD.FTZ R45, R45, R39 ;  /* 0x000000272d2d7221 */ /* 0x000fc40000010000 */
[----:B------:R-:W-:Y:S01]  /*3b60*/  FADD.FTZ R49, R49, R36 ;  /* 0x0000002431317221 */ /* 0x000fe20000010000 */
[----:B------:R-:W-:Y:S01]  /*3b70*/  FFMA.FTZ R44, R159, R39, R44 ;  /* 0x000000279f2c7223 */ /* 0x000fe2000001002c */
[----:B------:R-:W-:Y:S01]  /*3b80*/  FFMA.FTZ R48, R158, R36, R48 ;  /* 0x000000249e307223 */ /* 0x000fe20000010030 */
[----:B------:R-:W-:Y:S01]  /*3b90*/  FADD.FTZ R45, R45, R35 ;  /* 0x000000232d2d7221 */ /* 0x000fe20000010000 */
        /* <DEDUP_REMOVED lines=55> */
[----:B0-----:R-:W-:Y:S06]  /*3f10*/  @!P0 BRA `(.L_x_197) ;  /* 0x0000000000c48947 */ /* 0x001fec0003800000 */
[----:B------:R-:W0:Y:S01]  /*3f20*/  S2R R121, SR_TID.X ;  /* 0x0000000000797919 */ /* 0x000e220000002100 */
[----:B------:R-:W2:Y:S04]  /*3f30*/  LDL R123, [R1+0x60] ;  /* 0x00006000017b7983 */ /* 0x000ea80000100800 */
[----:B------:R-:W3:Y:S01]  /*3f40*/  LDL R163, [R1+0x58] ;  /* 0x0000580001a37983 */ /* 0x000ee20000100800 */
[C---:B0-----:R-:W-:Y:S02]  /*3f50*/  SHF.L.U32 R151, R121.reuse, 0x1, RZ ;  /* 0x0000000179977819 */ /* 0x041fe400000006ff */
[----:B------:R-:W-:Y:S02]  /*3f60*/  LEA R120, R121, UR12, 0x5 ;  /* 0x0000000c79787c11 */ /* 0x000fe4000f8e28ff */
[----:B------:R-:W-:Y:S01]  /*3f70*/  LOP3.LUT R151, R151, 0x18, RZ, 0xc0, !PT ;  /* 0x0000001897977812 */ /* 0x000fe200078ec0ff */
[----:B------:R-:W4:Y:S03]  /*3f80*/  LDL R121, [R1+0x54] ;  /* 0x0000540001797983 */ /* 0x000f260000100800 */
[----:B------:R-:W-:Y:S01]  /*3f90*/  IADD3 R120, R120, R151, RZ ;  /* 0x0000009778787210 */ /* 0x000fe20007ffe0ff */
[----:B------:R0:W-:Y:S04]  /*3fa0*/  STL.64 [R1+0x70], R2 ;  /* 0x0000700201007387 */ /* 0x0001e80000100a00 */
[----:B------:R1:W-:Y:S01]  /*3fb0*/  STS.64 [R120], R44 ;  /* 0x0000002c78007388 */ /* 0x0003e20000000a00 */
[----:B------:R-:W1:Y:S03]  /*3fc0*/  S2R R122, SR_TID.X ;  /* 0x00000000007a7919 */ /* 0x000e660000002100 */
[----:B0-----:R-:W4:Y:S04]  /*3fd0*/  LDL R3, [R1+0x50] ;  /* 0x0000500001037983 */ /* 0x001f280000100800 */
[----:B-1----:R-:W3:Y:S04]  /*3fe0*/  LDL R120, [R1+0x5c] ;  /* 0x00005c0001787983 */ /* 0x002ee80000100800 */
[----:B------:R-:W4:Y:S01]  /*3ff0*/  LDL R2, [R1+0x4c] ;  /* 0x00004c0001027983 */ /* 0x000f220000100800 */
[----:B------:R-:W-:-:S04]  /*4000*/  SHF.R.S32.HI R151, RZ, 0x1f, R122 ;  /* 0x0000001fff977819 */ /* 0x000fc8000001147a */
[----:B------:R-:W-:-:S04]  /*4010*/  LEA.HI R151, R151, R122, RZ, 0x2 ;  /* 0x0000007a97977211 */ /* 0x000fc800078f10ff */
[----:B------:R-:W-:-:S04]  /*4020*/  SHF.R.S32.HI R151, RZ, 0x2, R151 ;  /* 0x00000002ff977819 */ /* 0x000fc80000011497 */
[----:B------:R-:W-:Y:S01]  /*4030*/  LEA R151, R151, UR12, 0x5 ;  /* 0x0000000c97977c11 */ /* 0x000fe2000f8e28ff */
[----:B--2---:R-:W-:Y:S04]  /*4040*/  STS.64 [R123], R46 ;  /* 0x0000002e7b007388 */ /* 0x004fe80000000a00 */
[----:B---3--:R0:W-:Y:S02]  /*4050*/  STS.64 [R120], R48 ;  /* 0x0000003078007388 */ /* 0x0081e40000000a00 */
[----:B0-----:R-:W-:Y:S02]  /*4060*/  LEA R120, R163, R151, 0x3 ;  /* 0x00000097a3787211 */ /* 0x001fe400078e18ff */
[----:B------:R-:W2:Y:S01]  /*4070*/  LDL R163, [R1+0x48] ;  /* 0x0000480001a37983 */ /* 0x000ea20000100800 */
[----:B------:R-:W-:-:S02]  /*4080*/  SHF.L.U32 R123, R122, 0x1, RZ ;  /* 0x000000017a7b7819 */ /* 0x000fc400000006ff */
[----:B------:R-:W-:Y:S02]  /*4090*/  LEA R122, R122, UR12, 0x5 ;  /* 0x0000000c7a7a7c11 */ /* 0x000fe4000f8e28ff */
[----:B------:R-:W-:-:S04]  /*40a0*/  LOP3.LUT R123, R123, 0x18, RZ, 0xc, !PT ;  /* 0x000000187b7b7812 */ /* 0x000fc800078e0cff */
[----:B------:R-:W-:-:S05]  /*40b0*/  IADD3 R122, R122, R123, RZ ;  /* 0x0000007b7a7a7210 */ /* 0x000fca0007ffe0ff */
[----:B------:R4:W-:Y:S02]  /*40c0*/  STS.64 [R122], R50 ;  /* 0x000000327a007388 */ /* 0x0009e40000000a00 */
[----:B----4-:R-:W-:Y:S01]  /*40d0*/  IMAD R122, R121, 0x8, R151 ;  /* 0x00000008797a7824 */ /* 0x010fe200078e0297 */
[----:B------:R-:W-:Y:S06]  /*40e0*/  BAR.SYNC.DEFER_BLOCKING 0x0 ;  /* 0x0000000000007b1d */ /* 0x000fec0000010000 */
[----:B------:R-:W0:Y:S04]  /*40f0*/  LDS.64 R120, [R120] ;  /* 0x0000000078787984 */ /* 0x000e280000000a00 */
[----:B------:R-:W1:Y:S01]  /*4100*/  LDS.64 R122, [R122+0xa00] ;  /* 0x000a00007a7a7984 */ /* 0x000e620000000a00 */
[----:B0-----:R-:W-:Y:S01]  /*4110*/  FADD.FTZ R120, RZ, R120 ;  /* 0x00000078ff787221 */ /* 0x001fe20000010000 */
[----:B------:R-:W-:-:S03]  /*4120*/  FADD.FTZ R121, RZ, R121 ;  /* 0x00000079ff797221 */ /* 0x000fc60000010000 */
[----:B-1----:R-:W-:Y:S01]  /*4130*/  FADD.FTZ R122, R120, R122 ;  /* 0x0000007a787a7221 */ /* 0x002fe20000010000 */
[----:B------:R-:W-:Y:S01]  /*4140*/  LEA R120, R3, R151, 0x3 ;  /* 0x0000009703787211 */ /* 0x000fe200078e18ff */
[----:B------:R-:W-:-:S05]  /*4150*/  FADD.FTZ R123, R121, R123 ;  /* 0x0000007b797b7221 */ /* 0x000fca0000010000 */
[----:B------:R-:W0:Y:S02]  /*4160*/  LDS.64 R120, [R120+0x1400] ;  /* 0x0014000078787984 */ /* 0x000e240000000a00 */
[----:B0-----:R-:W-:Y:S01]  /*4170*/  FADD.FTZ R122, R122, R120 ;  /* 0x000000787a7a7221 */ /* 0x001fe20000010000 */
[----:B------:R-:W-:Y:S01]  /*4180*/  LEA R120, R2, R151, 0x3 ;  /* 0x0000009702787211 */ /* 0x000fe200078e18ff */
[----:B------:R-:W-:Y:S01]  /*4190*/  FADD.FTZ R123, R123, R121 ;  /* 0x000000797b7b7221 */ /* 0x000fe20000010000 */
[----:B------:R-:W0:Y:S04]  /*41a0*/  LDC.64 R2, c[0x0][0x260] ;  /* 0x00009800ff027b82 */ /* 0x000e280000000a00 */
[----:B------:R-:W1:Y:S02]  /*41b0*/  LDS.64 R120, [R120+0x1e00] ;  /* 0x001e000078787984 */ /* 0x000e640000000a00 */
[----:B-1----:R-:W-:Y:S01]  /*41c0*/  FADD.FTZ R120, R122, R120 ;  /* 0x000000787a787221 */ /* 0x002fe20000010000 */
[----:B------:R-:W-:Y:S01]  /*41d0*/  FADD.FTZ R121, R123, R121 ;  /* 0x000000797b797221 */ /* 0x000fe20000010000 */
[----:B--2---:R-:W-:-:S04]  /*41e0*/  IADD3 R122, R163, UR17, RZ ;  /* 0x00000011a37a7c10 */ /* 0x004fc8000fffe0ff */
[----:B------:R-:W-:-:S05]  /*41f0*/  SHF.L.U32 R122, R122, 0x1, RZ ;  /* 0x000000017a7a7819 */ /* 0x000fca00000006ff */
[----:B0-----:R-:W-:Y:S02]  /*4200*/  IMAD.WIDE.U32 R122, R122, 0x4, R2 ;  /* 0x000000047a7a7825 */ /* 0x001fe400078e0002 */
[----:B------:R0:W5:Y:S04]  /*4210*/  LDL.LU.64 R2, [R1+0x70] ;  /* 0x0000700001027983 */ /* 0x0001680000300a00 */
[----:B------:R0:W-:Y:S02]  /*4220*/  STG.E.64 desc[UR18][R122.64+0x4000], R120 ;  /* 0x004000787a007986 */ /* 0x0001e4000c101b12 */
.L_x_197:
[----:B------:R-:W-:Y:S01]  /*4230*/  BSSY B0, `(.L_x_198) ;  /* 0x000006f000007945 */ /* 0x000fe20003800000 */
[----:B0-----:R-:W-:-:S03]  /*4240*/  CS2R R120, SRZ ;  /* 0x0000000000787805 */ /* 0x001fc6000001ff00 */
[----:B------:R-:W-:Y:S05]  /*4250*/  @P1 BRA `(.L_x_199) ;  /* 0x0000000400b01947 */ /* 0x000fea0003800000 */
[----:B------:R-:W0:Y:S01]  /*4260*/  S2R R122, SR_TID.X ;  /* 0x00000000007a7919 */ /* 0x000e220000002100 */
[----:B------:R-:W-:Y:S01]  /*4270*/  USHF.L.U32 UR5, UR10, 0x3, URZ ;  /* 0x000000030a057899 */ /* 0x000fe2000800063f */
[----:B------:R-:W-:Y:S01]  /*4280*/  MOV R120, 0x28 ;  /* 0x0000002800787802 */ /* 0x000fe20000000f00 */
[----:B------:R-:W-:Y:S01]  /*4290*/  HFMA2.MMA R121, -RZ, RZ, 0, 2.384185791015625e-06 ;  /* 0x00000028ff797435 */ /* 0x000fe200000001ff */
[----:B------:R-:W-:Y:S01]  /*42a0*/  SHF.L.U32 R163, R164, 0x3, RZ ;  /* 0x00000003a4a37819 */ /* 0x000fe200000006ff */
[----:B------:R-:W-:-:S03]  /*42b0*/  ULOP3.LUT UR5, UR5, 0x18, URZ, 0xc0, !UPT ;  /* 0x0000001805057892 */ /* 0x000fc6000f8ec03f */
[----:B------:R-:W-:Y:S02]  /*42c0*/  LOP3.LUT R163, R163, 0x18, RZ, 0xc0, !PT ;  /* 0x00000018a3a37812 */ /* 0x000fe400078ec0ff */
[----:B0-----:R-:W-:-:S05]  /*42d0*/  SHF.R.U32.HI R122, RZ, 0x2, R122 ;  /* 0x00000002ff7a7819 */ /* 0x001fca000001167a */
[----:B------:R-:W-:-:S04]  /*42e0*/  VIADD R151, R122, UR5 ;  /* 0x000000057a977c36 */ /* 0x000fc80008000000 */
[----:B------:R-:W-:-:S05]  /*42f0*/  IMAD R151, R151, R120, -UR17 ;  /* 0x8000001197977e24 */ /* 0x000fca000f8e0278 */
[----:B------:R-:W-:-:S04]  /*4300*/  SHF.R.S32.HI R120, RZ, 0x1f, R151 ;  /* 0x0000001fff787819 */ /* 0x000fc80000011497 */
[----:B------:R-:W-:-:S04]  /*4310*/  LEA.HI R120, R120, R151, RZ, 0x2 ;  /* 0x0000009778787211 */ /* 0x000fc800078f10ff */
[----:B------:R-:W-:-:S05]  /*4320*/  SHF.R.S32.HI R120, RZ, 0x2, R120 ;  /* 0x00000002ff787819 */ /* 0x000fca0000011478 */
[----:B------:R-:W-:Y:S01]  /*4330*/  IMAD R120, R120, R121, UR14 ;  /* 0x0000000e78787e24 */ /* 0x000fe2000f8e0279 */
[----:B------:R-:W-:-:S04]  /*4340*/  IADD3 R121, R151, 0x4, RZ ;  /* 0x0000000497797810 */ /* 0x000fc80007ffe0ff */
[----:B------:R-:W-:Y:S02]  /*4350*/  SHF.R.S32.HI R122, RZ, 0x1f, R121 ;  /* 0x0000001fff7a7819 */ /* 0x000fe40000011479 */
[----:B------:R-:W-:Y:S02]  /*4360*/  IADD3 R120, R120, R163, RZ ;  /* 0x000000a378787210 */ /* 0x000fe40007ffe0ff */
[----:B------:R-:W-:Y:S02]  /*4370*/  LEA.HI R122, R122, R121, RZ, 0x2 ;  /* 0x000000797a7a7211 */ /* 0x000fe400078f10ff */
[----:B------:R-:W-:Y:S02]  /*4380*/  MOV R121, 0x28 ;  /* 0x0000002800797802 */ /* 0x000fe40000000f00 */
[----:B------:R-:W-:-:S05]  /*4390*/  SHF.R.S32.HI R122, RZ, 0x2, R122 ;  /* 0x00000002ff7a7819 */ /* 0x000fca000001147a */
[----:B------:R-:W-:Y:S02]  /*43a0*/  IMAD R122, R122, R121, UR14 ;  /* 0x0000000e7a7a7e24 */ /* 0x000fe4000f8e0279 */
[----:B------:R-:W0:Y:S02]  /*43b0*/  LDS.64 R120, [R120] ;  /* 0x0000000078787984 */ /* 0x000e240000000a00 */
[----:B------:R-:W-:-:S06]  /*43c0*/  IMAD.IADD R122, R163, 0x1, R122 ;  /* 0x00000001a37a7824 */ /* 0x000fcc00078e027a */
[----:B------:R-:W1:Y:S01]  /*43d0*/  LDS.64 R122, [R122] ;  /* 0x000000007a7a7984 */ /* 0x000e620000000a00 */
[----:B0-----:R-:W-:Y:S01]  /*43e0*/  FADD.FTZ R120, RZ, R120 ;  /* 0x00000078ff787221 */ /* 0x001fe20000010000 */
[----:B------:R-:W-:-:S03]  /*43f0*/  FADD.FTZ R121, RZ, R121 ;  /* 0x00000079ff797221 */ /* 0x000fc60000010000 */
[----:B-1----:R-:W-:Y:S01]  /*4400*/  FADD.FTZ R122, R120, R122 ;  /* 0x0000007a787a7221 */ /* 0x002fe20000010000 */
[----:B------:R-:W-:Y:S01]  /*4410*/  IADD3 R120, R151, 0x8, RZ ;  /* 0x0000000897787810 */ /* 0x000fe20007ffe0ff */
[----:B------:R-:W-:-:S03]  /*4420*/  FADD.FTZ R123, R121, R123 ;  /* 0x0000007b797b7221 */ /* 0x000fc60000010000 */
[----:B------:R-:W-:-:S04]  /*4430*/  SHF.R.S32.HI R121, RZ, 0x1f, R120 ;  /* 0x0000001fff797819 */ /* 0x000fc80000011478 */
[----:B------:R-:W-:Y:S01]  /*4440*/  LEA.HI R121, R121, R120, RZ, 0x2 ;  /* 0x0000007879797211 */ /* 0x000fe200078f10ff */
[----:B------:R-:W-:-:S03]  /*4450*/  HFMA2.MMA R120, -RZ, RZ, 0, 2.384185791015625e-06 ;  /* 0x00000028ff787435 */ /* 0x000fc600000001ff */
[----:B------:R-:W-:-:S07]  /*4460*/  SHF.R.S32.HI R121, RZ, 0x2, R121 ;  /* 0x00000002ff797819 */ /* 0x000fce0000011479 */
[----:B------:R-:W-:-:S05]  /*4470*/  IMAD R121, R121, R120, UR14 ;  /* 0x0000000e79797e24 */ /* 0x000fca000f8e0278 */
[----:B------:R-:W-:-:S06]  /*4480*/  IADD3 R121, R163, R121, RZ ;  /* 0x00000079a3797210 */ /* 0x000fcc0007ffe0ff */
[----:B------:R-:W0:Y:S02]  /*4490*/  LDS.64 R120, [R121] ;  /* 0x0000000079787984 */ /* 0x000e240000000a00 */
[----:B0-----:R-:W-:Y:S01]  /*44a0*/  FADD.FTZ R122, R122, R120 ;  /* 0x000000787a7a7221 */ /* 0x001fe20000010000 */
[----:B------:R-:W-:Y:S01]  /*44b0*/  IADD3 R120, R151, 0xc, RZ ;  /* 0x0000000c97787810 */ /* 0x000fe20007ffe0ff */
[----:B------:R-:W-:-:S03]  /*44c0*/  FADD.FTZ R123, R123, R121 ;  /* 0x000000797b7b7221 */ /* 0x000fc60000010000 */
[----:B------:R-:W-:-:S04]  /*44d0*/  SHF.R.S32.HI R121, RZ, 0x1f, R120 ;  /* 0x0000001fff797819 */ /* 0x000fc80000011478 */
[----:B------:R-:W-:Y:S02]  /*44e0*/  LEA.HI R121, R121, R120, RZ, 0x2 ;  /* 0x0000007879797211 */ /* 0x000fe400078f10ff */
[----:B------:R-:W-:Y:S02]  /*44f0*/  MOV R120, 0x28 ;  /* 0x0000002800787802 */ /* 0x000fe40000000f00 */
[----:B------:R-:W-:-:S05]  /*4500*/  SHF.R.S32.HI R121, RZ, 0x2, R121 ;  /* 0x00000002ff797819 */ /* 0x000fca0000011479 */
[----:B------:R-:W-:-:S04]  /*4510*/  IMAD R121, R121, R120, UR14 ;  /* 0x0000000e79797e24 */ /* 0x000fc8000f8e0278 */
[----:B------:R-:W-:-:S06]  /*4520*/  IMAD.IADD R121, R163, 0x1, R121 ;  /* 0x00000001a3797824 */ /* 0x000fcc00078e0279 */
[----:B------:R-:W0:Y:S02]  /*4530*/  LDS.64 R120, [R121] ;  /* 0x0000000079787984 */ /* 0x000e240000000a00 */
[----:B0-----:R-:W-:Y:S01]  /*4540*/  FADD.FTZ R122, R122, R120 ;  /* 0x000000787a7a7221 */ /* 0x001fe20000010000 */
        /* <DEDUP_REMOVED lines=41> */
[----:B------:R-:W-:Y:S01]  /*47e0*/  FADD.FTZ R123, R123, R121 ;  /* 0x000000797b7b7221 */ /* 0x000fe20000010000 */
[----:B------:R-:W-:Y:S02]  /*47f0*/  IADD3 R151, R151, 0x24, RZ ;  /* 0x0000002497977810 */ /* 0x000fe40007ffe0ff */
        /* <DEDUP_REMOVED lines=8> */
[----:B------:R-:W-:Y:S01]  /*4880*/  SHF.R.S32.HI R120, RZ, 0x1f, R151 ;  /* 0x0000001fff787819 */ /* 0x000fe20000011497 */
[----:B------:R-:W-:Y:S01]  /*4890*/  FADD.FTZ R123, R123, R121 ;  /* 0x000000797b7b7221 */ /* 0x000fe20000010000 */
[----:B------:R-:W-:Y:S02]  /*48a0*/  MOV R121, 0x28 ;  /* 0x0000002800797802 */ /* 0x000fe40000000f00 */
[----:B------:R-:W-:-:S04]  /*48b0*/  LEA.HI R120, R120, R151, RZ, 0x2 ;  /* 0x0000009778787211 */ /* 0x000fc800078f10ff */
[----:B------:R-:W-:-:S05]  /*48c0*/  SHF.R.S32.HI R120, RZ, 0x2, R120 ;  /* 0x00000002ff787819 */ /* 0x000fca0000011478 */
[----:B------:R-:W-:-:S04]  /*48d0*/  IMAD R120, R120, R121, UR14 ;  /* 0x0000000e78787e24 */ /* 0x000fc8000f8e0279 */
[----:B------:R-:W-:-:S06]  /*48e0*/  IMAD.IADD R120, R163, 0x1, R120 ;  /* 0x00000001a3787824 */ /* 0x000fcc00078e0278 */
[----:B------:R-:W0:Y:S02]  /*48f0*/  LDS.64 R120, [R120] ;  /* 0x0000000078787984 */ /* 0x000e240000000a00 */
[----:B0-----:R-:W-:Y:S01]  /*4900*/  FADD.FTZ R120, R122, R120 ;  /* 0x000000787a787221 */ /* 0x001fe20000010000 */
[----:B------:R-:W-:-:S07]  /*4910*/  FADD.FTZ R121, R123, R121 ;  /* 0x000000797b797221 */ /* 0x000fce0000010000 */
.L_x_199:
[----:B------:R-:W-:Y:S05]  /*4920*/  BSYNC B0 ;  /* 0x0000000000007941 */ /* 0x000fea0003800000 */
.L_x_198:
[----:B------:R-:W-:Y:S01]  /*4930*/  LOP3.LUT P1, RZ, R164, 0xffffffe3, RZ, 0xc0, !PT ;  /* 0xffffffe3a4ff7812 */ /* 0x000fe2000782c0ff */
[----:B------:R-:W0:Y:S04]  /*4940*/  SHFL.BFLY PT, R123, R121, 0x2, 0x1f ;  /* 0x0c401f00797b7f89 */ /* 0x000e2800000e0000 */
[----:B-----5:R1:W-:Y:S04]  /*4950*/  STL.64 [R1+0x70], R2 ;  /* 0x0000700201007387 */ /* 0x0203e80000100a00 */
[----:B------:R-:W2:Y:S04]  /*4960*/  SHFL.BFLY PT, R151, R120, 0x2, 0x1f ;  /* 0x0c401f0078977f89 */ /* 0x000ea800000e0000 */
[----:B------:R-:W3:Y:S08]  /*4970*/  @!P1 LDC R122, c[0x0][0x10] ;  /* 0x00000400ff7a9b82 */ /* 0x000ef00000000800 */
[----:B-1----:R-:W1:Y:S01]  /*4980*/  @!P1 LDC.64 R2, c[0x0][0x260] ;  /* 0x00009800ff029b82 */ /* 0x002e620000000a00 */
[----:B0-----:R-:W-:Y:S01]  /*4990*/  FADD.FTZ R121, R123, R121 ;  /* 0x000000797b797221 */ /* 0x001fe20000010000 */
[----:B------:R-:W-:-:S04]  /*49a0*/  MOV R123, UR4 ;  /* 0x00000004007b7c02 */ /* 0x000fc80008000f00 */
[----:B------:R-:W0:Y:S01]  /*49b0*/  SHFL.BFLY PT, R163, R121, 0x1, 0x1f ;  /* 0x0c201f0079a37f89 */ /* 0x000e2200000e0000 */
[----:B--2---:R-:W-:Y:S01]  /*49c0*/  FADD.FTZ R120, R151, R120 ;  /* 0x0000007897787221 */ /* 0x004fe20000010000 */
[----:B---3--:R-:W-:-:S04]  /*49d0*/  @!P1 IMAD R122, R122, R123, UR13 ;  /* 0x0000000d7a7a9e24 */ /* 0x008fc8000f8e027b */
[----:B------:R-:W2:Y:S04]  /*49e0*/  SHFL.BFLY PT, R151, R120, 0x1, 0x1f ;  /* 0x0c201f0078977f89 */ /* 0x000ea800000e0000 */
[----:B------:R-:W3:Y:S01]  /*49f0*/  LDL R123, [R1+0x64] ;  /* 0x00006400017b7983 */ /* 0x000ee20000100800 */
[----:B------:R-:W-:-:S04]  /*4a00*/  UISETP.GE.U32.AND UP0, UPT, UR15, UR21, UPT ;  /* 0x000000150f00728c */ /* 0x000fc8000bf06070 */
[----:B------:R-:W-:Y:S01]  /*4a10*/  UISETP.GE.AND.EX UP0, UPT, UR16, UR11, UPT, UP0 ;  /* 0x0000000b1000728c */ /* 0x000fe2000bf06300 */
[----:B0-----:R-:W-:Y:S01]  /*4a20*/  FADD.FTZ R121, R121, R163 ;  /* 0x000000a379797221 */ /* 0x001fe20000010000 */
[----:B---3--:R-:W-:-:S04]  /*4a30*/  @!P1 LEA R122, R122, R123, 0x7 ;  /* 0x0000007b7a7a9211 */ /* 0x008fc800078e38ff */
[----:B------:R-:W-:-:S05]  /*4a40*/  @!P1 SHF.L.U32 R122, R122, 0x1, RZ ;  /* 0x000000017a7a9819 */ /* 0x000fca00000006ff */
[----:B-1----:R-:W-:Y:S02]  /*4a50*/  @!P1 IMAD.WIDE.U32 R122, R122, 0x4, R2 ;  /* 0x000000047a7a9825 */ /* 0x002fe400078e0002 */
[----:B------:R0:W5:Y:S02]  /*4a60*/  LDL.LU.64 R2, [R1+0x70] ;  /* 0x0000700001027983 */ /* 0x0001640000300a00 */
[----:B--2---:R-:W-:Y:S01]  /*4a70*/  FADD.FTZ R120, R120, R151 ;  /* 0x0000009778787221 */ /* 0x004fe20000010000 */
[----:B------:R-:W-:Y:S02]  /*4a80*/  PRMT R58, R58, 0x7632, R58 ;  /* 0x000076323a3a7816 */ /* 0x000fe4000000003a */
[----:B------:R-:W-:Y:S02]  /*4a90*/  PRMT R59, R59, 0x7632, R59 ;  /* 0x000076323b3b7816 */ /* 0x000fe4000000003b */
[----:B------:R1:W-:Y:S01]  /*4aa0*/  @!P1 STG.E.64 desc[UR18][R122.64], R120 ;  /* 0x000000787a009986 */ /* 0x0003e2000c101b12 */
[----:B------:R-:W-:-:S02]  /*4ab0*/  PLOP3.LUT P1, PT, PT, PT, UP0, 0x80, 0x0 ;  /* 0x000000000000781c */ /* 0x000fc40003f2f008 */
[----:B------:R-:W-:Y:S02]  /*4ac0*/  PRMT R60, R60, 0x7632, R60 ;  /* 0x000076323c3c7816 */ /* 0x000fe4000000003c */
[----:B------:R-:W-:Y:S02]  /*4ad0*/  PRMT R61, R61, 0x7632, R61 ;  /* 0x000076323d3d7816 */ /* 0x000fe4000000003d */
[----:B------:R-:W-:Y:S02]  /*4ae0*/  PRMT R62, R62, 0x7632, R62 ;  /* 0x000076323e3e7816 */ /* 0x000fe4000000003e */
[----:B------:R-:W-:Y:S02]  /*4af0*/  PRMT R63, R63, 0x7632, R63 ;  /* 0x000076323f3f7816 */ /* 0x000fe4000000003f */
[----:B------:R-:W-:Y:S02]  /*4b00*/  PRMT R64, R64, 0x7632, R64 ;  /* 0x0000763240407816 */ /* 0x000fe40000000040 */
[----:B------:R-:W-:-:S02]  /*4b10*/  PRMT R65, R65, 0x7632, R65 ;  /* 0x0000763241417816 */ /* 0x000fc40000000041 */
[----:B-1----:R-:W-:Y:S02]  /*4b20*/  PRMT R123, R52, 0x7632, R123 ;  /* 0x00007632347b7816 */ /* 0x002fe4000000007b */
        /* <DEDUP_REMOVED lines=57> */
[----:B0-----:R-:W-:Y:S06]  /*4ec0*/  @P1 BRA `(.L_x_200) ;  /* 0x00000000005c1947 */ /* 0x001fec0003800000 */
[----:B------:R-:W-:Y:S01]  /*4ed0*/  BAR.SYNC.DEFER_BLOCKING 0x0 ;  /* 0x0000000000007b1d */ /* 0x000fe20000010000 */
[----:B------:R-:W-:-:S13]  /*4ee0*/  ISETP.NE.AND P1, PT, R164, RZ, PT ;  /* 0x000000ffa400720c */ /* 0x000fda0003f25270 */
[----:B------:R-:W-:Y:S05]  /*4ef0*/  @P1 BRA `(.L_x_201) ;  /* 0x0000000000441947 */ /* 0x000fea0003800000 */
[----:B------:R-:W-:Y:S01]  /*4f00*/  ISETP.NE.AND P1, PT, RZ, UR22, PT ;  /* 0x00000016ff007c0c */ /* 0x000fe2000bf25270 */
[----:B------:R-:W-:Y:S01]  /*4f10*/  IMAD.U32 R53, RZ, RZ, UR7 ;  /* 0x00000007ff357e24 */ /* 0x000fe2000f8e00ff */
[----:B------:R-:W-:Y:S02]  /*4f20*/  MOV R56, 0x7ffffff1 ;  /* 0x7ffffff100387802 */ /* 0x000fe40000000f00 */
[----:B------:R-:W-:Y:S02]  /*4f30*/  MOV R52, UR6 ;  /* 0x0000000600347c02 */ /* 0x000fe40008000f00 */
[----:B------:R-:W-:Y:S01]  /*4f40*/  SEL R56, R56, 0x1, !P1 ;  /* 0x0000000138387807 */ /* 0x000fe20004800000 */
[----:B------:R-:W-:Y:S06]  /*4f50*/  MEMBAR.ALL.GPU ;  /* 0x0000000000007992 */ /* 0x000fec000000a000 */
[----:B------:R-:W-:-:S00]  /*4f60*/  ERRBAR ;  /* 0x00000000000079ab */ /* 0x000fc00000000000 */
[----:B------:R-:W-:Y:S06]  /*4f70*/  CGAERRBAR ;  /* 0x00000000000075ab */ /* 0x000fec0000000000 */
[----:B------:R0:W5:Y:S02]  /*4f80*/  ATOM.E.ADD.STRONG.GPU PT, R56, desc[UR18][R52.64], R56 ;  /* 0x000000383438798a */ /* 0x00016400081ee1d2 */
.L_x_202:
[----:B0-----:R-:W-:Y:S02]  /*4f90*/  MOV R52, UR6 ;  /* 0x0000000600347c02 */ /* 0x001fe40008000f00 */
[----:B------:R-:W-:-:S05]  /*4fa0*/  MOV R53, UR7 ;  /* 0x0000000700357c02 */ /* 0x000fca0008000f00 */
[----:B------:R-:W2:Y:S04]  /*4fb0*/  LD.E.STRONG.GPU R52, desc[UR18][R52.64] ;  /* 0x0000001234347980 */ /* 0x000ea8000c10f900 */
[----:B--2---:R-:W-:Y:S01]  /*4fc0*/  CCTL.IVALL ;  /* 0x00000000ff00798f */ /* 0x004fe20002000000 */
[----:B------:R-:W-:Y:S05]  /*4fd0*/  YIELD ;  /* 0x0000000000007946 */ /* 0x000fea0003800000 */
[----:B-----5:R-:W-:-:S04]  /*4fe0*/  LOP3.LUT R52, R52, R56, RZ, 0x3c, !PT ;  /* 0x0000003834347212 */ /* 0x020fc800078e3cff */
[----:B------:R-:W-:-:S13]  /*4ff0*/  ISETP.GT.AND P1, PT, R52, -0x1, PT ;  /* 0xffffffff3400780c */ /* 0x000fda0003f24270 */
[----:B------:R-:W-:Y:S05]  /*5000*/  @P1 BRA `(.L_x_202) ;  /* 0xfffffffc00e01947 */ /* 0x000fea000383ffff */
.L_x_201:
[----:B------:R-:W-:Y:S05]  /*5010*/  WARPSYNC.ALL ;  /* 0x0000000000007948 */ /* 0x000fea0003800000 */
[----:B------:R-:W-:Y:S06]  /*5020*/  BAR.SYNC.DEFER_BLOCKING 0x0 ;  /* 0x0000000000007b1d */ /* 0x000fec0000010000 */
[----:B------:R-:W-:Y:S05]  /*5030*/  BRA `(.L_x_203) ;  /* 0x0000000000547947 */ /* 0x000fea0003800000 */
.L_x_200:
[----:B------:R-:W0:Y:S01]  /*5040*/  S2R R52, SR_TID.X ;  /* 0x0000000000347919 */ /* 0x000e220000002100 */
[----:B------:R-:W-:Y:S01]  /*5050*/  BAR.SYNC.DEFER_BLOCKING 0x0 ;  /* 0x0000000000007b1d */ /* 0x000fe20000010000 */
[----:B0-----:R-:W-:-:S13]  /*5060*/  ISETP.NE.AND P1, PT, R52, RZ, PT ;  /* 0x000000ff3400720c */ /* 0x001fda0003f25270 */
[----:B------:R-:W-:Y:S05]  /*5070*/  @P1 BRA `(.L_x_204) ;  /* 0x00000000003c1947 */ /* 0x000fea0003800000 */
[----:B------:R-:W-:Y:S02]  /*5080*/  MOV R56, UR20 ;  /* 0x0000001400387c02 */ /* 0x000fe40008000f00 */
[----:B------:R-:W-:Y:S02]  /*5090*/  MOV R52, UR8 ;  /* 0x0000000800347c02 */ /* 0x000fe40008000f00 */
[----:B------:R-:W-:Y:S01]  /*50a0*/  MOV R53, UR9 ;  /* 0x0000000900357c02 */ /* 0x000fe20008000f00 */
[----:B------:R-:W-:Y:S06]  /*50b0*/  MEMBAR.ALL.GPU ;  /* 0x0000000000007992 */ /* 0x000fec000000a000 */
[----:B------:R-:W-:-:S00]  /*50c0*/  ERRBAR ;  /* 0x00000000000079ab */ /* 0x000fc00000000000 */
[----:B------:R-:W-:Y:S06]  /*50d0*/  CGAERRBAR ;  /* 0x00000000000075ab */ /* 0x000fec0000000000 */
[----:B------:R0:W5:Y:S02]  /*50e0*/  ATOM.E.ADD.STRONG.GPU PT, R56, desc[UR18][R52.64], R56 ;  /* 0x000000383438798a */ /* 0x00016400081ee1d2 */
.L_x_205:
[----:B0-----:R-:W-:Y:S01]  /*50f0*/  IMAD.U32 R52, RZ, RZ, UR8 ;  /* 0x00000008ff347e24 */ /* 0x001fe2000f8e00ff */
[----:B------:R-:W-:-:S05]  /*5100*/  MOV R53, UR9 ;  /* 0x0000000900357c02 */ /* 0x000fca0008000f00 */
[----:B------:R-:W2:Y:S04]  /*5110*/  LD.E.STRONG.GPU R52, desc[UR18][R52.64] ;  /* 0x0000001234347980 */ /* 0x000ea8000c10f900 */
[----:B--2---:R-:W-:Y:S01]  /*5120*/  CCTL.IVALL ;  /* 0x00000000ff00798f */ /* 0x004fe20002000000 */
[----:B------:R-:W-:Y:S05]  /*5130*/  YIELD ;  /* 0x0000000000007946 */ /* 0x000fea0003800000 */
[----:B-----5:R-:W-:-:S04]  /*5140*/  LOP3.LUT R52, R52, R56, RZ, 0x3c, !PT ;  /* 0x0000003834347212 */ /* 0x020fc800078e3cff */
[----:B------:R-:W-:-:S13]  /*5150*/  ISETP.GT.AND P1, PT, R52, -0x1, PT ;  /* 0xffffffff3400780c */ /* 0x000fda0003f24270 */
[----:B------:R-:W-:Y:S05]  /*5160*/  @P1 BRA `(.L_x_205) ;  /* 0xfffffffc00e01947 */ /* 0x000fea000383ffff */
.L_x_204:
[----:B------:R-:W-:Y:S05]  /*5170*/  WARPSYNC.ALL ;  /* 0x0000000000007948 */ /* 0x000fea0003800000 */
[----:B------:R-:W-:Y:S06]  /*5180*/  BAR.SYNC.DEFER_BLOCKING 0x0 ;  /* 0x0000000000007b1d */ /* 0x000fec0000010000 */
.L_x_203:
[----:B------:R-:W0:Y:S01]  /*5190*/  S2R R163, SR_TID.X ;  /* 0x0000000000a37919 */ /* 0x000e220000002100 */
[----:B------:R-:W2:Y:S01]  /*51a0*/  LDL.LU R151, [R1+0x44] ;  /* 0x0000440001977983 */ /* 0x000ea20000300800 */
[----:B------:R-:W1:Y:S01]  /*51b0*/  S2UR UR17, SR_CgaCtaId ;  /* 0x00000000001179c3 */ /* 0x000e620000008800 */
[----:B------:R-:W-:Y:S01]  /*51c0*/  USHF.L.U32 UR10, UR10, 0x3, URZ ;  /* 0x000000030a0a7899 */ /* 0x000fe2000800063f */
[----:B------:R-:W-:Y:S01]  /*51d0*/  IMAD.U32 R77, R77, 0x10000, RZ ;  /* 0x000100004d4d7824 */ /* 0x000fe200078e00ff */
[----:B------:R-:W-:Y:S02]  /*51e0*/  SHF.L.U32 R122, R122, 0x10, RZ ;  /* 0x000000107a7a7819 */ /* 0x000fe400000006ff */
[----:B------:R-:W-:Y:S02]  /*51f0*/  SHF.L.U32 R79, R79, 0x10, RZ ;  /* 0x000000104f4f7819 */ /* 0x000fe400000006ff */
[----:B------:R-:W-:Y:S02]  /*5200*/  SHF.L.U32 R81, R81, 0x10, RZ ;  /* 0x0000001051517819 */ /* 0x000fe400000006ff */
[----:B------:R-:W-:-:S02]  /*5210*/  SHF.L.U32 R85, R85, 0x10, RZ ;  /* 0x0000001055557819 */ /* 0x000fc400000006ff */
[----:B------:R-:W-:Y:S02]  /*5220*/  SHF.L.U32 R100, R100, 0x10, RZ ;  /* 0x0000001064647819 */ /* 0x000fe400000006ff */
[----:B------:R-:W-:Y:S02]  /*5230*/  SHF.L.U32 R96, R96, 0x10, RZ ;  /* 0x0000001060607819 */ /* 0x000fe400000006ff */
        /* <DEDUP_REMOVED lines=15> */
[----:B------:R-:W-:Y:S01]  /*5330*/  SHF.L.U32 R120, R120, 0x10, RZ ;  /* 0x0000001078787819 */ /* 0x000fe200000006ff */
[----:B------:R-:W-:Y:S01]  /*5340*/  IMAD.U32 R113, R113, 0x10000, RZ ;  /* 0x0001000071717824 */ /* 0x000fe200078e00ff */
[----:B0-----:R-:W-:-:S02]  /*5350*/  ISETP.GT.U32.AND P1, PT, R163, 0x7f, PT ;  /* 0x0000007fa300780c */ /* 0x001fc40003f24070 */
[----:B------:R-:W-:Y:S01]  /*5360*/  SHF.L.U32 R58, R58, 0x10, RZ ;  /* 0x000000103a3a7819 */ /* 0x000fe200000006ff */
[----:B------:R-:W-:Y:S01]  /*5370*/  IMAD.U32 R89, R89, 0x10000, RZ ;  /* 0x0001000059597824 */ /* 0x000fe200078e00ff */
[----:B------:R-:W-:Y:S02]  /*5380*/  SHF.L.U32 R59, R59, 0x10, RZ ;  /* 0x000000103b3b7819 */ /* 0x000fe400000006ff */
[----:B------:R-:W-:Y:S02]  /*5390*/  SHF.L.U32 R60, R60, 0x10, RZ ;  /* 0x000000103c3c7819 */ /* 0x000fe400000006ff */
[----:B------:R-:W-:Y:S01]  /*53a0*/  SHF.L.U32 R115, R115, 0x10, RZ ;  /* 0x0000001073737819 */ /* 0x000fe200000006ff */
[----:B------:R-:W-:Y:S01]  /*53b0*/  IMAD.U32 R101, R101, 0x10000, RZ ;  /* 0x0001000065657824 */ /* 0x000fe200078e00ff */
[----:B------:R-:W-:Y:S01]  /*53c0*/  SHF.L.U32 R62, R62, 0x10, RZ ;  /* 0x000000103e3e7819 */ /* 0x000fe200000006ff */
[----:B------:R-:W-:Y:S01]  /*53d0*/  IMAD.U32 R65, R65, 0x10000, RZ ;  /* 0x0001000041417824 */ /* 0x000fe200078e00ff */
[----:B------:R-:W-:Y:S01]  /*53e0*/  SHF.L.U32 R64, R64, 0x10, RZ ;  /* 0x0000001040407819 */ /* 0x000fe200000006ff */
[----:B------:R-:W-:Y:S01]  /*53f0*/  VOTEU.ALL UP0, P1 ;  /* 0x00000000003f7886 */ /* 0x000fe20000800000 */
[----:B------:R-:W0:Y:S01]  /*5400*/  @!P1 LDC.64 R56, c[0x0][0x260] ;  /* 0x00009800ff389b82 */ /* 0x000e220000000a00 */
[----:B------:R-:W-:-:S02]  /*5410*/  @!P1 LOP3.LUT R53, R163, 0x7ffffff0, RZ, 0xc0, !PT ;  /* 0x7ffffff0a3359812 */ /* 0x000fc400078ec0ff */
[----:B------:R-:W-:Y:S01]  /*5420*/  SHF.L.U32 R103, R103, 0x10, RZ ;  /* 0x0000001067677819 */ /* 0x000fe200000006ff */
[----:B------:R-:W-:Y:S01]  /*5430*/  @!UP0 ULDC UR5, c[0x0][0x10] ;  /* 0x0000040000058ab9 */ /* 0x000fe20000000800 */
[----:B------:R-:W-:Y:S01]  /*5440*/  SHF.L.U32 R69, R69, 0x10, RZ ;  /* 0x0000001045457819 */ /* 0x000fe200000006ff */
[----:B------:R-:W-:Y:S01]  /*5450*/  @!UP0 UIMAD UR5, UR5, UR4, UR13 ;  /* 0x00000004050582a4 */ /* 0x000fe2000f8e020d */
[----:B------:R-:W-:Y:S01]  /*5460*/  SHF.L.U32 R73, R73, 0x10, RZ ;  /* 0x0000001049497819 */ /* 0x000fe200000006ff */
[----:B------:R-:W-:Y:S01]  /*5470*/  IMAD.U32 R66, R66, 0x10000, RZ ;  /* 0x0001000042427824 */ /* 0x000fe200078e00ff */
[----:B------:R-:W-:Y:S01]  /*5480*/  SHF.L.U32 R117, R117, 0x10, RZ ;  /* 0x0000001075757819 */ /* 0x000fe200000006ff */
[----:B------:R-:W-:Y:S01]  /*5490*/  IMAD.U32 R71, R71, 0x10000, RZ ;  /* 0x0001000047477824 */ /* 0x000fe200078e00ff */
[----:B------:R-:W-:Y:S02]  /*54a0*/  SHF.L.U32 R108, R108, 0x10, RZ ;  /* 0x000000106c6c7819 */ /* 0x000fe400000006ff */
[----:B------:R-:W-:-:S02]  /*54b0*/  SHF.L.U32 R67, R67, 0x10, RZ ;  /* 0x0000001043437819 */ /* 0x000fc400000006ff */
[----:B------:R-:W-:Y:S01]  /*54c0*/  SHF.L.U32 R75, R75, 0x10, RZ ;  /* 0x000000104b4b7819 */ /* 0x000fe200000006ff */
[----:B------:R-:W-:Y:S01]  /*54d0*/  IMAD.U32 R119, R119, 0x10000, RZ ;  /* 0x0001000077777824 */ /* 0x000fe200078e00ff */
[----:B------:R-:W-:Y:S01]  /*54e0*/  MOV R52, UR5 ;  /* 0x0000000500347c02 */ /* 0x000fe20008000f00 */
[----:B------:R-:W-:-:S03]  /*54f0*/  ULDC.64 UR24, c[0x0][0x210] ;  /* 0x0000840000187ab9 */ /* 0x000fc60000000a00 */
[----:B------:R-:W-:Y:S02]  /*5500*/  @!P1 LEA R52, R52, R53, 0x7 ;  /* 0x0000003534349211 */ /* 0x000fe400078e38ff */
[----:B------:R-:W-:-:S04]  /*5510*/  @!P1 LOP3.LUT R53, R163, 0xf, RZ, 0xc0, !PT ;  /* 0x0000000fa3359812 */ /* 0x000fc800078ec0ff */
[----:B------:R-:W-:-:S04]  /*5520*/  @!P1 IADD3 R52, R52, R53, RZ ;  /* 0x0000003534349210 */ /* 0x000fc80007ffe0ff */
[----:B------:R-:W-:-:S05]  /*5530*/  @!P1 SHF.L.U32 R52, R52, 0x1, RZ ;  /* 0x0000000134349819 */ /* 0x000fca00000006ff */
[----:B0-----:R-:W-:-:S06]  /*5540*/  @!P1 IMAD.WIDE.U32 R52, R52, 0x4, R56 ;  /* 0x0000000434349825 */ /* 0x001fcc00078e0038 */
[----:B------:R-:W3:Y:S01]  /*5550*/  @!P1 LDG.E.64 R52, desc[UR18][R52.64] ;  /* 0x0000001234349981 */ /* 0x000ee2000c1e1b00 */
[----:B------:R-:W-:Y:S01]  /*5560*/  IMAD.MOV.U32 R56, RZ, RZ, RZ ;  /* 0x000000ffff387224 */ /* 0x000fe200078e00ff */
[----:B------:R-:W-:Y:S01]  /*5570*/  UMOV UR5, 0x400 ;  /* 0x0000040000057882 */ /* 0x000fe20000000000 */
[----:B------:R-:W-:Y:S02]  /*5580*/  ULOP3.LUT UR10, UR10, 0x18, URZ, 0xc0, !UPT ;  /* 0x000000180a0a7892 */ /* 0x000fe4000f8ec03f */
[----:B------:R-:W-:-:S04]  /*5590*/  UIADD3 UR5, UR5, 0x3480, URZ ;  /* 0x0000348005057890 */ /* 0x000fc8000fffe03f */
[----:B-1----:R-:W-:Y:S01]  /*55a0*/  ULEA UR5, UR17, UR5, 0x18 ;  /* 0x0000000511057291 */ /* 0x002fe2000f8ec03f */
[C---:B------:R-:W-:Y:S01]  /*55b0*/  FADD.FTZ R77, -R54.reuse, R77 ;  /* 0x0000004d364d7221 */ /* 0x040fe20000010100 */
[C---:B------:R-:W-:Y:S01]  /*55c0*/  FADD.FTZ R81, -R54.reuse, R81 ;  /* 0x0000005136517221 */ /* 0x040fe20000010100 */
[----:B------:R-:W-:Y:S01]  /*55d0*/  FADD.FTZ R85, -R54, R85 ;  /* 0x0000005536557221 */ /* 0x000fe20000010100 */
[----:B---3--:R-:W-:Y:S01]  /*55e0*/  @!P1 FADD.FTZ R56, RZ, R52 ;  /* 0x00000034ff389221 */ /* 0x008fe20000010000 */
[----:B------:R-:W-:-:S06]  /*55f0*/  HFMA2.MMA R52, -RZ, RZ, 0, 0 ;  /* 0x00000000ff347435 */ /* 0x000fcc00000001ff */
[----:B------:R-:W-:Y:S01]  /*5600*/  @!P1 FADD.FTZ R52, RZ, R53 ;  /* 0x00000035ff349221 */ /* 0x000fe20000010000 */
[----:B------:R-:W-:Y:S01]  /*5610*/  LOP3.LUT P1, RZ, R163, 0xffffff8f, RZ, 0xc0, !PT ;  /* 0xffffff8fa3ff7812 */ /* 0x000fe2000782c0ff */
[----:B------:R-:W0:Y:S02]  /*5620*/  SHFL.BFLY PT, R53, R56, 0x8, 0x1f ;  /* 0x0d001f0038357f89 */ /* 0x000e2400000e0000 */
[----:B0-----:R-:W-:Y:S02]  /*5630*/  FADD.FTZ R56, R53, R56 ;  /* 0x0000003835387221 */ /* 0x001fe40000010000 */
[----:B------:R-:W0:Y:S02]  /*5640*/  SHFL.BFLY PT, R53, R52, 0x8, 0x1f ;  /* 0x0d001f0034357f89 */ /* 0x000e2400000e0000 */
[----:B0-----:R-:W-:Y:S02]  /*5650*/  FADD.FTZ R52, R53, R52 ;  /* 0x0000003435347221 */ /* 0x001fe40000010000 */
[----:B------:R-:W0:Y:S02]  /*5660*/  SHFL.BFLY PT, R53, R56, 0x4, 0x1f ;  /* 0x0c801f0038357f89 */ /* 0x000e2400000e0000 */
[----:B0-----:R-:W-:-:S02]  /*5670*/  FADD.FTZ R56, R56, R53 ;  /* 0x0000003538387221 */ /* 0x001fc40000010000 */
        /* <DEDUP_REMOVED lines=9> */
[----:B------:R-:W-:Y:S01]  /*5710*/  @!P1 FMUL.FTZ R52, R52, 2.4414062863797880709e-05 ;  /* 0x37cccccd34349820 */ /* 0x000fe20000410000 */
[----:B0-----:R-:W-:Y:S01]  /*5720*/  FADD.FTZ R53, R53, R56 ;  /* 0x0000003835357221 */ /* 0x001fe20000010000 */
[----:B------:R-:W-:Y:S01]  /*5730*/  @!P1 SHF.R.U32.HI R56, RZ, 0x1, R163 ;  /* 0x00000001ff389819 */ /* 0x000fe200000116a3 */
[----:B------:R-:W-:Y:S01]  /*5740*/  FADD.FTZ R100, -R54, R100 ;  /* 0x0000006436647221 */ /* 0x000fe20000010100 */
[----:B------:R-:W3:Y:S01]  /*5750*/  LDL.LU R163, [R1+0x3c] ;  /* 0x00003c0001a37983 */ /* 0x000ee20000300800 */
[----:B------:R-:W-:Y:S01]  /*5760*/  @!P1 FMUL.FTZ R53, R53, 2.4414062863797880709e-05 ;  /* 0x37cccccd35359820 */ /* 0x000fe20000410000 */
[----:B------:R-:W-:-:S05]  /*5770*/  @!P1 LOP3.LUT R56, R56, 0x7ffffff8, RZ, 0xc0, !PT ;  /* 0x7ffffff838389812 */ /* 0x000fca00078ec0ff */
[----:B------:R2:W-:Y:S02]  /*5780*/  @!P1 STS.64 [R56+UR5], R52 ;  /* 0x0000003438009988 */ /* 0x0005e40008000a05 */
[----:B--2---:R-:W-:Y:S01]  /*5790*/  IADD3 R52, R151, -UR10, RZ ;  /* 0x8000000a97347c10 */ /* 0x004fe2000fffe0ff */
[C---:B------:R-:W-:Y:S01]  /*57a0*/  FADD.FTZ R96, -R54.reuse, R96 ;  /* 0x0000006036607221 */ /* 0x040fe20000010100 */
[----:B------:R-:W-:Y:S01]  /*57b0*/  FADD.FTZ R61, -R54, R61 ;  /* 0x0000003d363d7221 */ /* 0x000fe20000010100 */
[----:B------:R-:W2:Y:S01]  /*57c0*/  LDL.LU R151, [R1+0x40] ;  /* 0x0000400001977983 */ /* 0x000ea20000300800 */
[----:B------:R-:W-:Y:S01]  /*57d0*/  LEA R52, R52, UR5, 0x3 ;  /* 0x0000000534347c11 */ /* 0x000fe2000f8e18ff */
[----:B------:R-:W-:Y:S06]  /*57e0*/  BAR.SYNC.DEFER_BLOCKING 0x0 ;  /* 0x0000000000007b1d */ /* 0x000fec0000010000 */
[----:B------:R-:W0:Y:S01]  /*57f0*/  LDS.64 R56, [R52] ;  /* 0x0000000034387984 */ /* 0x000e220000000a00 */
[----:B------:R-:W-:Y:S01]  /*5800*/  FADD.FTZ R92, -R54, R92 ;  /* 0x0000005c365c7221 */ /* 0x000fe20000010100 */
[----:B------:R-:W-:Y:S01]  /*5810*/  FMUL.FTZ R61, R42, R61 ;  /* 0x0000003d2a3d7220 */ /* 0x000fe20000410000 */
[C---:B------:R-:W-:Y:S01]  /*5820*/  FADD.FTZ R76, -R54.reuse, R76 ;  /* 0x0000004c364c7221 */ /* 0x040fe20000010100 */
[----:B------:R-:W-:Y:S01]  /*5830*/  FADD.FTZ R97, -R54, R97 ;  /* 0x0000006136617221 */ /* 0x000fe20000010100 */
[C-C-:B0-----:R-:W-:Y:S01]  /*5840*/  FFMA.FTZ R24, R41.reuse, R24, -R56.reuse ;  /* 0x0000001829187223 */ /* 0x141fe20000010838 */
[--C-:B------:R-:W-:Y:S01]  /*5850*/  FFMA.FTZ R16, R41, R16, -R56.reuse ;  /* 0x0000001029107223 */ /* 0x100fe20000010838 */
[----:B------:R-:W-:-:S02]  /*5860*/  FFMA.FTZ R79, R122, R79, -R56 ;  /* 0x0000004f7a4f7223 */ /* 0x000fc40000010838 */
[----:B------:R-:W-:Y:S01]  /*5870*/  FFMA.FTZ R53, R152, -R57, R24 ;  /* 0x8000003998357223 */ /* 0x000fe20000010018 */
[C---:B------:R-:W-:Y:S01]  /*5880*/  FMUL.FTZ R24, R42.reuse, R77 ;  /* 0x0000004d2a187220 */ /* 0x040fe20000410000 */
[----:B------:R-:W-:Y:S01]  /*5890*/  FFMA.FTZ R147, R147, -R57, R16 ;  /* 0x8000003993937223 */ /* 0x000fe20000010010 */
[--C-:B------:R-:W-:Y:S01]  /*58a0*/  FFMA.FTZ R98, R123, R98, -R56.reuse ;  /* 0x000000627b627223 */ /* 0x100fe20000010838 */
[C---:B------:R-:W-:Y:S01]  /*58b0*/  FMUL.FTZ R16, R42.reuse, R85 ;  /* 0x000000552a107220 */ /* 0x040fe20000410000 */
[----:B------:R-:W-:Y:S01]  /*58c0*/  FFMA.FTZ R79, -R57, R24, R79 ;  /* 0x00000018394f7223 */ /* 0x000fe2000001014f */
[C---:B------:R-:W-:Y:S01]  /*58d0*/  FMUL.FTZ R24, R42.reuse, R81 ;  /* 0x000000512a187220 */ /* 0x040fe20000410000 */
[C---:B------:R-:W-:Y:S01]  /*58e0*/  FMUL.FTZ R81, R42.reuse, R96 ;  /* 0x000000602a517220 */ /* 0x040fe20000410000 */
[----:B------:R-:W-:Y:S01]  /*58f0*/  FMUL.FTZ R85, R42, R100 ;  /* 0x000000642a557220 */ /* 0x000fe20000410000 */
[--C-:B------:R-:W-:Y:S01]  /*5900*/  FFMA.FTZ R63, R122, R63, -R56.reuse ;  /* 0x0000003f7a3f7223 */ /* 0x100fe20000010838 */
[----:B------:R-:W4:Y:S01]  /*5910*/  LDL.LU R100, [R1+0x34] ;  /* 0x0000340001647983 */ /* 0x000f220000300800 */
[----:B------:R-:W-:Y:S01]  /*5920*/  FFMA.FTZ R94, R123, R94, -R56 ;  /* 0x0000005e7b5e7223 */ /* 0x000fe20000010838 */
[----:B------:R-:W-:Y:S01]  /*5930*/  FFMA.FTZ R81, -R57, R81, R98 ;  /* 0x0000005139517223 */ /* 0x000fe20000010162 */
[--C-:B------:R-:W-:Y:S01]  /*5940*/  FFMA.FTZ R8, R41, R8, -R56.reuse ;  /* 0x0000000829087223 */ /* 0x100fe20000010838 */
[----:B------:R-:W-:Y:S01]  /*5950*/  FFMA.FTZ R61, -R57, R61, R63 ;  /* 0x0000003d393d7223 */ /* 0x000fe2000001013f */
[C---:B------:R-:W-:Y:S01]  /*5960*/  FMUL.FTZ R77, R42.reuse, R92 ;  /* 0x0000005c2a4d7220 */ /* 0x040fe20000410000 */
[----:B------:R-:W4:Y:S01]  /*5970*/  LDL.LU R98, [R1+0x38] ;  /* 0x0000380001627983 */ /* 0x000f220000300800 */
[----:B------:R-:W-:Y:S01]  /*5980*/  FFMA.FTZ R78, R123, R78, -R56 ;  /* 0x0000004e7b4e7223 */ /* 0x000fe20000010838 */
[----:B------:R-:W-:-:S02]  /*5990*/  FMUL.FTZ R63, R42, R76 ;  /* 0x0000004c2a3f7220 */ /* 0x000fc40000410000 */
[----:B------:R-:W4:Y:S01]  /*59a0*/  LDL.LU R96, [R1+0x2c] ;  /* 0x00002c0001607983 */ /* 0x000f220000300800 */
[----:B------:R-:W-:Y:S01]  /*59b0*/  FFMA.FTZ R77, -R57, R77, R94 ;  /* 0x0000004d394d7223 */ /* 0x000fe2000001015e */
[----:B------:R-:W-:Y:S01]  /*59c0*/  FFMA.FTZ R141, R141, -R57, R8 ;  /* 0x800000398d8d7223 */ /* 0x000fe20000010008 */
[----:B------:R-:W-:Y:S01]  /*59d0*/  FFMA.FTZ R99, R122, R99, -R56 ;  /* 0x000000637a637223 */ /* 0x000fe20000010838 */
[C---:B------:R-:W-:Y:S01]  /*59e0*/  FFMA.FTZ R63, -R57.reuse, R63, R78 ;  /* 0x0000003f393f7223 */ /* 0x040fe2000001014e */
[C---:B------:R-:W-:Y:S01]  /*59f0*/  FMUL.FTZ R8, R42.reuse, R97 ;  /* 0x000000612a087220 */ /* 0x040fe20000410000 */
[----:B------:R-:W4:Y:S04]  /*5a00*/  LDL.LU R94, [R1+0x30] ;  /* 0x00003000015e7983 */ /* 0x000f280000300800 */
[----:B------:R-:W4:Y:S01]  /*5a10*/  LDL.LU R92, [R1+0x24] ;  /* 0x00002400015c7983 */ /* 0x000f220000300800 */
[----:B------:R-:W-:Y:S01]  /*5a20*/  FFMA.FTZ R99, -R57, R8, R99 ;  /* 0x0000000839637223 */ /* 0x000fe20000010163 */
[----:B------:R-:W-:-:S02]  /*5a30*/  FMUL.FTZ R8, R42, R63 ;  /* 0x0000003f2a087220 */ /* 0x000fc40000410000 */
[----:B------:R-:W4:Y:S01]  /*5a40*/  LDL.LU R63, [R1+0x28] ;  /* 0x00002800013f7983 */ /* 0x000f220000300800 */
[--C-:B------:R-:W-:Y:S01]  /*5a50*/  FFMA.FTZ R4, R41, R4, -R56.reuse ;  /* 0x0000000429047223 */ /* 0x100fe20000010838 */
[----:B------:R-:W-:Y:S01]  /*5a60*/  FADD.FTZ R105, -R54, R105 ;  /* 0x0000006936697221 */ /* 0x000fe20000010100 */
[----:B------:R-:W-:Y:S02]  /*5a70*/  FFMA.FTZ R107, R122, R107, -R56 ;  /* 0x0000006b7a6b7223 */ /* 0x000fe40000010838 */
[----:B------:R-:W-:Y:S01]  /*5a80*/  FFMA.FTZ R137, R137, -R57, R4 ;  /* 0x8000003989897223 */ /* 0x000fe20000010004 */
[----:B------:R-:W-:Y:S01]  /*5a90*/  FMUL.FTZ R4, R42, R105 ;  /* 0x000000692a047220 */ /* 0x000fe20000410000 */
[C---:B------:R-:W-:Y:S01]  /*5aa0*/  FADD.FTZ R109, -R54.reuse, R109 ;  /* 0x0000006d366d7221 */ /* 0x040fe20000010100 */
[----:B------:R-:W-:Y:S01]  /*5ab0*/  FADD.FTZ R121, -R54, R121 ;  /* 0x0000007936797221 */ /* 0x000fe20000010100 */
[----:B------:R-:W-:Y:S01]  /*5ac0*/  FFMA.FTZ R111, R122, R111, -R56 ;  /* 0x0000006f7a6f7223 */ /* 0x000fe20000010838 */
[----:B------:R-:W-:Y:S01]  /*5ad0*/  FFMA.FTZ R107, -R57, R4, R107 ;  /* 0x00000004396b7223 */ /* 0x000fe2000001016b */
[----:B------:R-:W-:Y:S01]  /*5ae0*/  FADD.FTZ R120, -R54, R120 ;  /* 0x0000007836787221 */ /* 0x000fe20000010100 */
[----:B------:R-:W-:Y:S01]  /*5af0*/  FMUL.FTZ R4, R42, R109 ;  /* 0x0000006d2a047220 */ /* 0x000fe20000410000 */
[----:B------:R-:W-:Y:S01]  /*5b00*/  FADD.FTZ R113, -R54, R113 ;  /* 0x0000007136717221 */ /* 0x000fe20000010100 */
[--C-:B-----5:R-:W-:Y:S01]  /*5b10*/  FFMA.FTZ R0, R0, R2, -R56.reuse ;  /* 0x0000000200007223 */ /* 0x120fe20000010838 */
[--C-:B------:R-:W-:Y:S01]  /*5b20*/  FFMA.FTZ R58, R58, R123, -R56.reuse ;  /* 0x0000007b3a3a7223 */ /* 0x100fe20000010838 */
[----:B------:R-:W-:Y:S01]  /*5b30*/  FMUL.FTZ R121, R42, R121 ;  /* 0x000000792a797220 */ /* 0x000fe20000410000 */
[--C-:B------:R-:W-:Y:S01]  /*5b40*/  FFMA.FTZ R12, R41, R12, -R56.reuse ;  /* 0x0000000c290c7223 */ /* 0x100fe20000010838 */
[--C-:B------:R-:W-:Y:S01]  /*5b50*/  FFMA.FTZ R40, R40, R41, -R56.reuse ;  /* 0x0000002928287223 */ /* 0x100fe20000010838 */
[----:B------:R-:W-:Y:S01]  /*5b60*/  FFMA.FTZ R59, R59, R122, -R56 ;  /* 0x0000007a3b3b7223 */ /* 0x000fe20000010838 */
[C---:B------:R-:W-:Y:S01]  /*5b70*/  FADD.FTZ R60, -R54.reuse, R60 ;  /* 0x0000003c363c7221 */ /* 0x040fe20000010100 */
[----:B------:R-:W-:Y:S01]  /*5b80*/  FADD.FTZ R89, -R54, R89 ;  /* 0x0000005936597221 */ /* 0x000fe20000010100 */
[----:B------:R-:W-:Y:S01]  /*5b90*/  FMUL.FTZ R120, R42, R120 ;  /* 0x000000782a787220 */ /* 0x000fe20000410000 */
[----:B------:R-:W-:Y:S01]  /*5ba0*/  FFMA.FTZ R111, -R57, R4, R111 ;  /* 0x00000004396f7223 */ /* 0x000fe2000001016f */
[--C-:B------:R-:W-:Y:S01]  /*5bb0*/  FFMA.FTZ R3, R2, R3, -R56.reuse ;  /* 0x0000000302037223 */ /* 0x100fe20000010838 */
[--C-:B------:R-:W-:Y:S01]  /*5bc0*/  FFMA.FTZ R6, R41, R6, -R56.reuse ;  /* 0x0000000629067223 */ /* 0x100fe20000010838 */
[----:B------:R-:W-:Y:S01]  /*5bd0*/  FFMA.FTZ R115, R122, R115, -R56 ;  /* 0x000000737a737223 */ /* 0x000fe20000010838 */
[----:B------:R-:W-:Y:S01]  /*5be0*/  FMUL.FTZ R4, R42, R113 ;  /* 0x000000712a047220 */ /* 0x000fe20000410000 */
[----:B------:R-:W-:Y:S01]  /*5bf0*/  FADD.FTZ R101, -R54, R101 ;  /* 0x0000006536657221 */ /* 0x000fe20000010100 */
[----:B------:R-:W-:Y:S01]  /*5c00*/  FFMA.FTZ R0, R161, -R57, R0 ;  /* 0x80000039a1007223 */ /* 0x000fe20000010000 */
[----:B------:R-:W-:Y:S01]  /*5c10*/  FFMA.FTZ R58, -R57, R121, R58 ;  /* 0x00000079393a7223 */ /* 0x000fe2000001013a */
[----:B------:R-:W-:Y:S01]  /*5c20*/  FFMA.FTZ R145, R145, -R57, R12 ;  /* 0x8000003991917223 */ /* 0x000fe2000001000c */
[--C-:B------:R-:W-:Y:S01]  /*5c30*/  FFMA.FTZ R39, R2, R39, -R56.reuse ;  /* 0x0000002702277223 */ /* 0x100fe20000010838 */
[----:B------:R-:W-:Y:S01]  /*5c40*/  FFMA.FTZ R62, R123, R62, -R56 ;  /* 0x0000003e7b3e7223 */ /* 0x000fe20000010838 */
[----:B------:R-:W-:Y:S01]  /*5c50*/  SHF.L.U32 R93, R93, 0x10, RZ ;  /* 0x000000105d5d7819 */ /* 0x000fe200000006ff */
[----:B------:R-:W-:Y:S01]  /*5c60*/  FFMA.FTZ R40, R160, -R57, R40 ;  /* 0x80000039a0287223 */ /* 0x000fe20000010028 */
[----:B------:R-:W-:Y:S01]  /*5c70*/  FFMA.FTZ R59, -R57, R120, R59 ;  /* 0x00000078393b7223 */ /* 0x000fe2000001013b */
[C---:B------:R-:W-:Y:S01]  /*5c80*/  FMUL.FTZ R60, R42.reuse, R60 ;  /* 0x0000003c2a3c7220 */ /* 0x040fe20000410000 */
[----:B------:R-:W-:Y:S01]  /*5c90*/  FMUL.FTZ R12, R42, R89 ;  /* 0x000000592a0c7220 */ /* 0x000fe20000410000 */
[C-C-:B------:R-:W-:Y:S01]  /*5ca0*/  FFMA.FTZ R35, R2.reuse, R35, -R56.reuse ;  /* 0x0000002302237223 */ /* 0x140fe20000010838 */
        /* <DEDUP_REMOVED lines=10> */
[----:B------:R-:W-:Y:S01]  /*5d50*/  FFMA.FTZ R128, R2, R128, -R56 ;  /* 0x0000008002807223 */ /* 0x000fe20000010838 */
[----:B------:R-:W-:Y:S01]  /*5d60*/  SHF.L.U32 R68, R68, 0x10, RZ ;  /* 0x0000001044447819 */ /* 0x000fe200000006ff */
[----:B------:R-:W-:Y:S01]  /*5d70*/  FADD.FTZ R64, -R54, R64 ;  /* 0x0000004036407221 */ /* 0x000fe20000010100 */
[----:B------:R-:W-:Y:S01]  /*5d80*/  SHF.L.U32 R72, R72, 0x10, RZ ;  /* 0x0000001048487819 */ /* 0x000fe200000006ff */
[----:B------:R-:W-:Y:S01]  /*5d90*/  FADD.FTZ R65, -R54, R65 ;  /* 0x0000004136417221 */ /* 0x000fe20000010100 */
[----:B------:R-:W-:Y:S01]  /*5da0*/  SHF.L.U32 R80, R80, 0x10, RZ ;  /* 0x0000001050507819 */ /* 0x000fe200000006ff */
[----:B------:R-:W-:Y:S01]  /*5db0*/  FADD.FTZ R69, -R54, R69 ;  /* 0x0000004536457221 */ /* 0x000fe20000010100 */
[----:B------:R-:W-:Y:S01]  /*5dc0*/  SHF.L.U32 R84, R84, 0x10, RZ ;  /* 0x0000001054547819 */ /* 0x000fe200000006ff */
[----:B------:R-:W-:Y:S01]  /*5dd0*/  FADD.FTZ R73, -R54, R73 ;  /* 0x0000004936497221 */ /* 0x000fe20000010100 */
[----:B------:R-:W-:Y:S01]  /*5de0*/  SHF.L.U32 R88, R88, 0x10, RZ ;  /* 0x0000001058587819 */ /* 0x000fe200000006ff */
[-C--:B------:R-:W-:Y:S01]  /*5df0*/  FFMA.FTZ R139, R139, -R57.reuse, R6 ;  /* 0x800000398b8b7223 */ /* 0x080fe20000010006 */
[----:B------:R-:W-:Y:S01]  /*5e00*/  SHF.L.U32 R104, R104, 0x10, RZ ;  /* 0x0000001068687819 */ /* 0x000fe200000006ff */
[----:B------:R-:W-:Y:S01]  /*5e10*/  FFMA.FTZ R89, R136, -R57, R3 ;  /* 0x8000003988597223 */ /* 0x000fe20000010003 */
[----:B------:R-:W-:Y:S01]  /*5e20*/  SHF.L.U32 R112, R112, 0x10, RZ ;  /* 0x0000001070707819 */ /* 0x000fe200000006ff */
[----:B------:R-:W-:Y:S01]  /*5e30*/  FFMA.FTZ R115, -R57, R4, R115 ;  /* 0x0000000439737223 */ /* 0x000fe20000010173 */
[----:B------:R-:W-:Y:S01]  /*5e40*/  SHF.L.U32 R116, R116, 0x10, RZ ;  /* 0x0000001074747819 */ /* 0x000fe200000006ff */
[--C-:B------:R-:W-:Y:S01]  /*5e50*/  FFMA.FTZ R2, R2, R132, -R56.reuse ;  /* 0x0000008402027223 */ /* 0x100fe20000010838 */
[--C-:B------:R-:W-:Y:S01]  /*5e60*/  FFMA.FTZ R103, R122, R103, -R56.reuse ;  /* 0x000000677a677223 */ /* 0x100fe20000010838 */
[C---:B------:R-:W-:Y:S01]  /*5e70*/  FMUL.FTZ R6, R42.reuse, R101 ;  /* 0x000000652a067220 */ /* 0x040fe20000410000 */
[C---:B------:R-:W-:Y:S01]  /*5e80*/  FMUL.FTZ R4, R42.reuse, R0 ;  /* 0x000000002a047220 */ /* 0x040fe20000410000 */
[----:B------:R-:W-:Y:S01]  /*5e90*/  FMUL.FTZ R3, R42, R58 ;  /* 0x0000003a2a037220 */ /* 0x000fe20000410000 */
[----:B------:R-:W-:Y:S01]  /*5ea0*/  SHF.L.U32 R110, R110, 0x10, RZ ;  /* 0x000000106e6e7819 */ /* 0x000fe200000006ff */
[C-C-:B------:R-:W-:Y:S01]  /*5eb0*/  FFMA.FTZ R36, R41.reuse, R36, -R56.reuse ;  /* 0x0000002429247223 */ /* 0x140fe20000010838 */
[C-C-:B------:R-:W-:Y:S01]  /*5ec0*/  FFMA.FTZ R43, R41.reuse, R43, -R56.reuse ;  /* 0x0000002b292b7223 */ /* 0x140fe20000010838 */
[C---:B------:R-:W-:Y:S01]  /*5ed0*/  FADD.FTZ R117, -R54.reuse, R117 ;  /* 0x0000007536757221 */ /* 0x040fe20000010100 */
[----:B------:R-:W-:Y:S01]  /*5ee0*/  FFMA.FTZ R10, R41, R10, -R56 ;  /* 0x0000000a290a7223 */ /* 0x000fe20000010838 */
[----:B------:R-:W-:Y:S01]  /*5ef0*/  FADD.FTZ R108, -R54, R108 ;  /* 0x0000006c366c7221 */ /* 0x000fe20000010100 */
[----:B------:R-:W-:Y:S01]  /*5f00*/  FFMA.FTZ R39, R159, -R57, R39 ;  /* 0x800000399f277223 */ /* 0x000fe20000010027 */
[----:B------:R-:W-:Y:S01]  /*5f10*/  FFMA.FTZ R60, -R57, R60, R62 ;  /* 0x0000003c393c7223 */ /* 0x000fe2000001013e */
[C---:B------:R-:W-:Y:S01]  /*5f20*/  FMUL.FTZ R0, R42.reuse, R40 ;  /* 0x000000282a007220 */ /* 0x040fe20000410000 */
[----:B------:R-:W-:Y:S01]  /*5f30*/  FMUL.FTZ R59, R42, R59 ;  /* 0x0000003b2a3b7220 */ /* 0x000fe20000410000 */
[----:B------:R-:W-:Y:S01]  /*5f40*/  SHF.L.U32 R70, R70, 0x10, RZ ;  /* 0x0000001046467819 */ /* 0x000fe200000006ff */
[--C-:B------:R-:W-:Y:S01]  /*5f50*/  FFMA.FTZ R66, R123, R66, -R56.reuse ;  /* 0x000000427b427223 */ /* 0x100fe20000010838 */
[----:B------:R-:W-:Y:S01]  /*5f60*/  SHF.L.U32 R74, R74, 0x10, RZ ;  /* 0x000000104a4a7819 */ /* 0x000fe200000006ff */
[--C-:B------:R-:W-:Y:S01]  /*5f70*/  FFMA.FTZ R67, R122, R67, -R56.reuse ;  /* 0x000000437a437223 */ /* 0x100fe20000010838 */
[----:B------:R-:W-:Y:S01]  /*5f80*/  SHF.L.U32 R82, R82, 0x10, RZ ;  /* 0x0000001052527819 */ /* 0x000fe200000006ff */
[--C-:B------:R-:W-:Y:S01]  /*5f90*/  FFMA.FTZ R71, R122, R71, -R56.reuse ;  /* 0x000000477a477223 */ /* 0x100fe20000010838 */
[----:B------:R-:W-:Y:S01]  /*5fa0*/  SHF.L.U32 R86, R86, 0x10, RZ ;  /* 0x0000001056567819 */ /* 0x000fe200000006ff */
[----:B------:R-:W-:Y:S01]  /*5fb0*/  FFMA.FTZ R75, R122, R75, -R56 ;  /* 0x0000004b7a4b7223 */ /* 0x000fe20000010838 */
[----:B------:R-:W-:Y:S01]  /*5fc0*/  SHF.L.U32 R102, R102, 0x10, RZ ;  /* 0x0000001066667819 */ /* 0x000fe200000006ff */
[----:B------:R-:W-:Y:S01]  /*5fd0*/  FADD.FTZ R93, -R54, R93 ;  /* 0x0000005d365d7221 */ /* 0x000fe20000010100 */
[----:B------:R-:W-:Y:S01]  /*5fe0*/  SHF.L.U32 R106, R106, 0x10, RZ ;  /* 0x000000106a6a7819 */ /* 0x000fe200000006ff */
[----:B------:R-:W-:Y:S01]  /*5ff0*/  FMUL.FTZ R64, R42, R64 ;  /* 0x000000402a407220 */ /* 0x000fe20000410000 */
[----:B------:R-:W-:Y:S01]  /*6000*/  SHF.L.U32 R118, R118, 0x10, RZ ;  /* 0x0000001076767819 */ /* 0x000fe200000006ff */
[C---:B------:R-:W-:Y:S01]  /*6010*/  FMUL.FTZ R65, R42.reuse, R65 ;  /* 0x000000412a417220 */ /* 0x040fe20000410000 */
[----:B------:R-:W-:Y:S01]  /*6020*/  SHF.L.U32 R83, R83, 0x10, RZ ;  /* 0x0000001053537819 */ /* 0x000fe200000006ff */
[C---:B------:R-:W-:Y:S01]  /*6030*/  FMUL.FTZ R69, R42.reuse, R69 ;  /* 0x000000452a457220 */ /* 0x040fe20000410000 */
[----:B------:R-:W-:Y:S01]  /*6040*/  SHF.L.U32 R87, R87, 0x10, RZ ;  /* 0x0000001057577819 */ /* 0x000fe200000006ff */
[----:B------:R-:W-:Y:S01]  /*6050*/  FMUL.FTZ R73, R42, R73 ;  /* 0x000000492a497220 */ /* 0x000fe20000410000 */
[----:B------:R-:W-:Y:S01]  /*6060*/  SHF.L.U32 R91, R91, 0x10, RZ ;  /* 0x000000105b5b7819 */ /* 0x000fe200000006ff */
[----:B------:R-:W-:-:S02]  /*6070*/  IMAD.U32 R90, R90, 0x10000, RZ ;  /* 0x000100005a5a7824 */ /* 0x000fc400078e00ff */
[----:B------:R-:W-:Y:S01]  /*6080*/  FADD.FTZ R68, -R54, R68 ;  /* 0x0000004436447221 */ /* 0x000fe20000010100 */
[----:B------:R-:W-:Y:S02]  /*6090*/  IMAD.U32 R114, R114, 0x10000, RZ ;  /* 0x0001000072727824 */ /* 0x000fe400078e00ff */
[C---:B------:R-:W-:Y:S01]  /*60a0*/  FADD.FTZ R72, -R54.reuse, R72 ;  /* 0x0000004836487221 */ /* 0x040fe20000010100 */
[----:B------:R-:W-:Y:S02]  /*60b0*/  IMAD.U32 R95, R95, 0x10000, RZ ;  /* 0x000100005f5f7824 */ /* 0x000fe400078e00ff */
[C---:B------:R-:W-:Y:S01]  /*60c0*/  FADD.FTZ R80, -R54.reuse, R80 ;  /* 0x0000005036507221 */ /* 0x040fe20000010100 */
[C---:B------:R-:W-:Y:S01]  /*60d0*/  FADD.FTZ R84, -R54.reuse, R84 ;  /* 0x0000005436547221 */ /* 0x040fe20000010100 */
[C---:B------:R-:W-:Y:S01]  /*60e0*/  FADD.FTZ R88, -R54.reuse, R88 ;  /* 0x0000005836587221 */ /* 0x040fe20000010100 */
[C---:B------:R-:W-:Y:S01]  /*60f0*/  FADD.FTZ R104, -R54.reuse, R104 ;  /* 0x0000006836687221 */ /* 0x040fe20000010100 */
[C---:B------:R-:W-:Y:S01]  /*6100*/  FADD.FTZ R112, -R54.reuse, R112 ;  /* 0x0000007036707221 */ /* 0x040fe20000010100 */
[----:B------:R-:W-:Y:S01]  /*6110*/  FADD.FTZ R116, -R54, R116 ;  /* 0x0000007436747221 */ /* 0x000fe20000010100 */
[-C--:B------:R-:W-:Y:S01]  /*6120*/  FFMA.FTZ R5, R138, -R57.reuse, R5 ;  /* 0x800000398a057223 */ /* 0x080fe20000010005 */
[----:B------:R-:W-:Y:S01]  /*6130*/  FFMA.FTZ R103, -R57, R6, R103 ;  /* 0x0000000639677223 */ /* 0x000fe20000010167 */
[----:B------:R-:W-:Y:S01]  /*6140*/  FFMA.FTZ R133, R133, -R57, R2 ;  /* 0x8000003985857223 */ /* 0x000fe20000010002 */
[----:B------:R-:W-:Y:S01]  /*6150*/  FFMA.FTZ R119, R122, R119, -R56 ;  /* 0x000000777a777223 */ /* 0x000fe20000010838 */
[-C--:B------:R-:W-:Y:S01]  /*6160*/  FFMA.FTZ R36, R158, -R57.reuse, R36 ;  /* 0x800000399e247223 */ /* 0x080fe20000010024 */
[----:B------:R-:W-:Y:S01]  /*6170*/  FFMA.FTZ R43, R55, -R57, R43 ;  /* 0x80000039372b7223 */ /* 0x000fe2000001002b */
[C---:B------:R-:W-:Y:S01]  /*6180*/  FMUL.FTZ R6, R42.reuse, R117 ;  /* 0x000000752a067220 */ /* 0x040fe20000410000 */
[----:B------:R-:W-:Y:S01]  /*6190*/  F2FP.BF16.F32.PACK_AB R4, R3, R4 ;  /* 0x000000040304723e */ /* 0x000fe200000010ff */
[----:B------:R-:W-:Y:S01]  /*61a0*/  FFMA.FTZ R110, R123, R110, -R56 ;  /* 0x0000006e7b6e7223 */ /* 0x000fe20000010838 */
[----:B------:R-:W-:Y:S01]  /*61b0*/  FFMA.FTZ R143, R143, -R57, R10 ;  /* 0x800000398f8f7223 */ /* 0x000fe2000001000a */
[C---:B------:R-:W-:Y:S01]  /*61c0*/  FMUL.FTZ R55, R42.reuse, R108 ;  /* 0x0000006c2a377220 */ /* 0x040fe20000410000 */
[C---:B------:R-:W-:Y:S01]  /*61d0*/  FMUL.FTZ R39, R42.reuse, R39 ;  /* 0x000000272a277220 */ /* 0x040fe20000410000 */
[C---:B------:R-:W-:Y:S01]  /*61e0*/  FMUL.FTZ R60, R42.reuse, R60 ;  /* 0x0000003c2a3c7220 */ /* 0x040fe20000410000 */
[C-C-:B------:R-:W-:Y:S01]  /*61f0*/  FFMA.FTZ R34, R41.reuse, R34, -R56.reuse ;  /* 0x0000002229227223 */ /* 0x140fe20000010838 */
[C-C-:B------:R-:W-:Y:S01]  /*6200*/  FFMA.FTZ R28, R41.reuse, R28, -R56.reuse ;  /* 0x0000001c291c7223 */ /* 0x140fe20000010838 */
[C-C-:B------:R-:W-:Y:S01]  /*6210*/  FFMA.FTZ R19, R41.reuse, R19, -R56.reuse ;  /* 0x0000001329137223 */ /* 0x140fe20000010838 */
[C-C-:B------:R-:W-:Y:S01]  /*6220*/  FFMA.FTZ R126, R41.reuse, R126, -R56.reuse ;  /* 0x0000007e297e7223 */ /* 0x140fe20000010838 */
[----:B------:R-:W-:Y:S01]  /*6230*/  FFMA.FTZ R130, R41, R130, -R56 ;  /* 0x0000008229827223 */ /* 0x000fe20000010838 */
[----:B------:R-:W-:Y:S01]  /*6240*/  FFMA.FTZ R35, R157, -R57, R35 ;  /* 0x800000399d237223 */ /* 0x000fe20000010023 */
[C---:B------:R-:W-:Y:S01]  /*6250*/  FFMA.FTZ R64, -R57.reuse, R64, R66 ;  /* 0x0000004039407223 */ /* 0x040fe20000010142 */
[C---:B------:R-:W-:Y:S01]  /*6260*/  FFMA.FTZ R65, -R57.reuse, R65, R67 ;  /* 0x0000004139417223 */ /* 0x040fe20000010143 */
[C---:B------:R-:W-:Y:S01]  /*6270*/  FFMA.FTZ R69, -R57.reuse, R69, R71 ;  /* 0x0000004539457223 */ /* 0x040fe20000010147 */
[----:B------:R-:W-:Y:S01]  /*6280*/  FFMA.FTZ R73, -R57, R73, R75 ;  /* 0x0000004939497223 */ /* 0x000fe2000001014b */
[----:B------:R-:W-:Y:S01]  /*6290*/  FMUL.FTZ R10, R42, R93 ;  /* 0x0000005d2a0a7220 */ /* 0x000fe20000410000 */
[----:B------:R-:W-:Y:S01]  /*62a0*/  F2FP.BF16.F32.PACK_AB R0, R59, R0 ;  /* 0x000000003b00723e */ /* 0x000fe200000010ff */
        /* <DEDUP_REMOVED lines=13> */
[----:B------:R-:W-:Y:S01]  /*6380*/  FFMA.FTZ R95, R122, R95, -R56 ;  /* 0x0000005f7a5f7223 */ /* 0x000fe20000010838 */
        /* <DEDUP_REMOVED lines=9> */
[----:B------:R-:W-:Y:S01]  /*6420*/  FFMA.FTZ R7, R140, -R57, R7 ;  /* 0x800000398c077223 */ /* 0x000fe20000010007 */
[C---:B------:R-:W-:Y:S01]  /*6430*/  FFMA.FTZ R119, -R57.reuse, R6, R119 ;  /* 0x0000000639777223 */ /* 0x040fe20000010177 */
[C---:B------:R-:W-:Y:S01]  /*6440*/  FMUL.FTZ R36, R42.reuse, R36 ;  /* 0x000000242a247220 */ /* 0x040fe20000410000 */
[----:B------:R-:W-:Y:S01]  /*6450*/  FMUL.FTZ R61, R42, R61 ;  /* 0x0000003d2a3d7220 */ /* 0x000fe20000410000 */
[C---:B------:R-:W-:Y:S01]  /*6460*/  PRMT R5, R4.reuse, 0x7610, R5 ;  /* 0x0000761004057816 */ /* 0x040fe20000000005 */
[----:B------:R-:W-:Y:S01]  /*6470*/  FFMA.FTZ R55, -R57, R55, R110 ;  /* 0x0000003739377223 */ /* 0x000fe2000001016e */
[----:B------:R-:W-:Y:S01]  /*6480*/  PRMT R6, R4, 0x7632, R6 ;  /* 0x0000763204067816 */ /* 0x000fe20000000006 */
[C---:B------:R-:W-:Y:S01]  /*6490*/  FMUL.FTZ R35, R42.reuse, R35 ;  /* 0x000000232a237220 */ /* 0x040fe20000410000 */
[----:B---3--:R-:W-:Y:S01]  /*64a0*/  IADD3 R2, P1, R163, UR24, RZ ;  /* 0x00000018a3027c10 */ /* 0x008fe2000ff3e0ff */
[----:B------:R-:W-:Y:S01]  /*64b0*/  FMUL.FTZ R64, R42, R64 ;  /* 0x000000402a407220 */ /* 0x000fe20000410000 */
[----:B------:R-:W-:Y:S01]  /*64c0*/  F2FP.BF16.F32.PACK_AB R39, R60, R39 ;  /* 0x000000273c27723e */ /* 0x000fe200000010ff */
[-C--:B------:R-:W-:Y:S01]  /*64d0*/  FFMA.FTZ R34, R156, -R57.reuse, R34 ;  /* 0x800000399c227223 */ /* 0x080fe20000010022 */
[-C--:B------:R-:W-:Y:S01]  /*64e0*/  FFMA.FTZ R31, R155, -R57.reuse, R31 ;  /* 0x800000399b1f7223 */ /* 0x080fe2000001001f */
[----:B------:R-:W-:Y:S01]  /*64f0*/  FFMA.FTZ R68, -R57, R68, R70 ;  /* 0x0000004439447223 */ /* 0x000fe20000010146 */
[-C--:B------:R-:W-:Y:S01]  /*6500*/  FFMA.FTZ R28, R154, -R57.reuse, R28 ;  /* 0x800000399a1c7223 */ /* 0x080fe2000001001c */
[-C--:B------:R-:W-:Y:S01]  /*6510*/  FFMA.FTZ R25, R153, -R57.reuse, R25 ;  /* 0x8000003999197223 */ /* 0x080fe20000010019 */
[----:B------:R-:W-:Y:S01]  /*6520*/  FFMA.FTZ R72, -R57, R72, R74 ;  /* 0x0000004839487223 */ /* 0x000fe2000001014a */
[-C--:B------:R-:W-:Y:S01]  /*6530*/  FFMA.FTZ R21, R150, -R57.reuse, R21 ;  /* 0x8000003996157223 */ /* 0x080fe20000010015 */
[-C--:B------:R-:W-:Y:S01]  /*6540*/  FFMA.FTZ R19, R149, -R57.reuse, R19 ;  /* 0x8000003995137223 */ /* 0x080fe20000010013 */
[----:B------:R-:W-:Y:S01]  /*6550*/  FFMA.FTZ R17, R148, -R57, R17 ;  /* 0x8000003994117223 */ /* 0x000fe20000010011 */
[C---:B------:R-:W-:Y:S01]  /*6560*/  FFMA.FTZ R67, -R57.reuse, R67, R82 ;  /* 0x0000004339437223 */ /* 0x040fe20000010152 */
[C---:B------:R-:W-:Y:S01]  /*6570*/  FFMA.FTZ R83, -R57.reuse, R24, R83 ;  /* 0x0000001839537223 */ /* 0x040fe20000010153 */
[----:B------:R-:W-:Y:S01]  /*6580*/  FFMA.FTZ R13, R146, -R57, R13 ;  /* 0x80000039920d7223 */ /* 0x000fe2000001000d */
[C---:B------:R-:W-:Y:S01]  /*6590*/  FFMA.FTZ R71, -R57.reuse, R71, R86 ;  /* 0x0000004739477223 */ /* 0x040fe20000010156 */
[C---:B------:R-:W-:Y:S01]  /*65a0*/  FFMA.FTZ R87, -R57.reuse, R16, R87 ;  /* 0x0000001039577223 */ /* 0x040fe20000010157 */
[----:B------:R-:W-:Y:S01]  /*65b0*/  FFMA.FTZ R11, R144, -R57, R11 ;  /* 0x80000039900b7223 */ /* 0x000fe2000001000b */
[C---:B------:R-:W-:Y:S01]  /*65c0*/  FFMA.FTZ R75, -R57.reuse, R75, R90 ;  /* 0x0000004b394b7223 */ /* 0x040fe2000001015a */
[----:B------:R-:W-:Y:S01]  /*65d0*/  FFMA.FTZ R91, -R57, R12, R91 ;  /* 0x0000000c395b7223 */ /* 0x000fe2000001015b */
[----:B--2---:R-:W-:Y:S01]  /*65e0*/  IADD3.X R3, R151, UR25, RZ, P1, !PT ;  /* 0x0000001997037c10 */ /* 0x004fe20008ffe4ff */
[----:B------:R-:W-:Y:S01]  /*65f0*/  FFMA.FTZ R9, R142, -R57, R9 ;  /* 0x800000398e097223 */ /* 0x000fe20000010009 */
[C---:B------:R-:W-:Y:S01]  /*6600*/  FFMA.FTZ R95, -R57.reuse, R10, R95 ;  /* 0x0000000a395f7223 */ /* 0x040fe2000001015f */
[C---:B------:R-:W-:Y:S01]  /*6610*/  FFMA.FTZ R85, -R57.reuse, R85, R102 ;  /* 0x0000005539557223 */ /* 0x040fe20000010166 */
[----:B------:R-:W-:Y:S01]  /*6620*/  FFMA.FTZ R93, -R57, R93, R106 ;  /* 0x0000005d395d7223 */ /* 0x000fe2000001016a */
[-C--:B------:R-:W-:Y:S01]  /*6630*/  FFMA.FTZ R125, R125, -R57.reuse, R124 ;  /* 0x800000397d7d7223 */ /* 0x080fe2000001007c */
[-C--:B------:R-:W-:Y:S01]  /*6640*/  FFMA.FTZ R127, R127, -R57.reuse, R126 ;  /* 0x800000397f7f7223 */ /* 0x080fe2000001007e */
[----:B------:R-:W-:Y:S01]  /*6650*/  FFMA.FTZ R129, R129, -R57, R128 ;  /* 0x8000003981817223 */ /* 0x000fe20000010080 */
[----:B------:R-:W-:Y:S01]  /*6660*/  FFMA.FTZ R97, -R57, R97, R114 ;  /* 0x0000006139617223 */ /* 0x000fe20000010172 */
[----:B------:R-:W-:Y:S01]  /*6670*/  FFMA.FTZ R131, R131, -R57, R130 ;  /* 0x8000003983837223 */ /* 0x000fe20000010082 */
[----:B------:R-:W-:Y:S01]  /*6680*/  FFMA.FTZ R101, -R57, R101, R118 ;  /* 0x0000006539657223 */ /* 0x000fe20000010176 */
[----:B------:R-:W-:Y:S01]  /*6690*/  FFMA.FTZ R41, R135, -R57, R41 ;  /* 0x8000003987297223 */ /* 0x000fe20000010029 */
[C---:B------:R-:W-:Y:S01]  /*66a0*/  FMUL.FTZ R57, R42.reuse, R7 ;  /* 0x000000072a397220 */ /* 0x040fe20000410000 */
[----:B------:R-:W-:Y:S01]  /*66b0*/  FMUL.FTZ R80, R42, R55 ;  /* 0x000000372a507220 */ /* 0x000fe20000410000 */
[----:B------:R-:W-:Y:S01]  /*66c0*/  STG.E.U16 desc[UR18][R2.64], R5 ;  /* 0x0000000502007986 */ /* 0x000fe2000c101512 */
[----:B------:R-:W-:-:S02]  /*66d0*/  F2FP.BF16.F32.PACK_AB R36, R61, R36 ;  /* 0x000000243d24723e */ /* 0x000fc400000010ff */
[----:B------:R-:W-:Y:S01]  /*66e0*/  PRMT R7, R0, 0x7632, R7 ;  /* 0x0000763200077816 */ /* 0x000fe20000000007 */
[----:B------:R-:W-:Y:S01]  /*66f0*/  STG.E.U16 desc[UR18][R2.64+0x2], R6 ;  /* 0x0000020602007986 */ /* 0x000fe2000c101512 */
[----:B------:R-:W-:Y:S01]  /*6700*/  PRMT R55, R39, 0x7632, R55 ;  /* 0x0000763227377816 */ /* 0x000fe20000000037 */
[C---:B------:R-:W-:Y:S01]  /*6710*/  FMUL.FTZ R34, R42.reuse, R34 ;  /* 0x000000222a227220 */ /* 0x040fe20000410000 */
[----:B------:R-:W-:Y:S01]  /*6720*/  FMUL.FTZ R65, R42, R65 ;  /* 0x000000412a417220 */ /* 0x000fe20000410000 */
[----:B------:R-:W2:Y:S01]  /*6730*/  LDL.LU R61, [R1+0x1c] ;  /* 0x00001c00013d7983 */ /* 0x000ea20000300800 */
[----:B------:R-:W-:-:S03]  /*6740*/  F2FP.BF16.F32.PACK_AB R35, R64, R35 ;  /* 0x000000234023723e */ /* 0x000fc600000010ff */
[----:B------:R0:W-:Y:S01]  /*6750*/  STG.E.U16 desc[UR18][R2.64+0x4], R0 ;  /* 0x0000040002007986 */ /* 0x0001e2000c101512 */
[C---:B------:R-:W-:Y:S01]  /*6760*/  FMUL.FTZ R31, R42.reuse, R31 ;  /* 0x0000001f2a1f7220 */ /* 0x040fe20000410000 */
[----:B------:R-:W-:Y:S02]  /*6770*/  FMUL.FTZ R68, R42, R68 ;  /* 0x000000442a447220 */ /* 0x000fe40000410000 */
[----:B------:R1:W-:Y:S01]  /*6780*/  STG.E.U16 desc[UR18][R2.64+0x6], R7 ;  /* 0x0000060702007986 */ /* 0x0003e2000c101512 */
[----:B------:R-:W-:-:S03]  /*6790*/  F2FP.BF16.F32.PACK_AB R34, R65, R34 ;  /* 0x000000224122723e */ /* 0x000fc600000010ff */
[----:B------:R-:W3:Y:S01]  /*67a0*/  LDL.LU R60, [R1+0x20] ;  /* 0x00002000013c7983 */ /* 0x000ee20000300800 */
[----:B0-----:R-:W-:Y:S02]  /*67b0*/  PRMT R0, R36, 0x7632, R0 ;  /* 0x0000763224007816 */ /* 0x001fe40000000000 */
[----:B-1----:R-:W-:Y:S01]  /*67c0*/  PRMT R3, R35, 0x7632, R3 ;  /* 0x0000763223037816 */ /* 0x002fe20000000003 */
[C---:B------:R-:W-:Y:S01]  /*67d0*/  FMUL.FTZ R28, R42.reuse, R28 ;  /* 0x0000001c2a1c7220 */ /* 0x040fe20000410000 */
[----:B------:R-:W-:Y:S01]  /*67e0*/  FMUL.FTZ R69, R42, R69 ;  /* 0x000000452a457220 */ /* 0x000fe20000410000 */
[----:B------:R-:W-:-:S04]  /*67f0*/  F2FP.BF16.F32.PACK_AB R31, R68, R31 ;  /* 0x0000001f441f723e */ /* 0x000fc800000010ff */
[----:B------:R-:W-:Y:S02]  /*6800*/  F2FP.BF16.F32.PACK_AB R28, R69, R28 ;  /* 0x0000001c451c723e */ /* 0x000fe400000010ff */
[----:B----4-:R-:W-:-:S04]  /*6810*/  IADD3 R4, P1, R100, UR24, RZ ;  /* 0x0000001864047c10 */ /* 0x010fc8000ff3e0ff */
[----:B------:R-:W-:Y:S02]  /*6820*/  IADD3.X R5, R98, UR25, RZ, P1, !PT ;  /* 0x0000001962057c10 */ /* 0x000fe40008ffe4ff */
[----:B------:R-:W-:-:S03]  /*6830*/  IADD3 R6, P1, R96, UR24, RZ ;  /* 0x0000001860067c10 */ /* 0x000fc6000ff3e0ff */
[----:B------:R0:W-:Y:S01]  /*6840*/  STG.E.U16 desc[UR18][R4.64+0x2], R55 ;  /* 0x0000023704007986 */ /* 0x0001e2000c101512 */
[----:B------:R-:W-:-:S03]  /*6850*/  IADD3.X R7, R94, UR25, RZ, P1, !PT ;  /* 0x000000195e077c10 */ /* 0x000fc60008ffe4ff */
[----:B------:R1:W-:Y:S01]  /*6860*/  STG.E.U16 desc[UR18][R4.64], R39 ;  /* 0x0000002704007986 */ /* 0x0003e2000c101512 */
[----:B------:R-:W-:-:S03]  /*6870*/  IADD3 R2, P1, R92, UR24, RZ ;  /* 0x000000185c027c10 */ /* 0x000fc6000ff3e0ff */
[----:B0-----:R-:W4:Y:S04]  /*6880*/  LDL.LU R55, [R1+0x14] ;  /* 0x0000140001377983 */ /* 0x001f280000300800 */
[----:B------:R-:W-:Y:S04]  /*6890*/  STG.E.U16 desc[UR18][R4.64+0x4], R36 ;  /* 0x0000042404007986 */ /* 0x000fe8000c101512 */
[----:B------:R0:W-:Y:S04]  /*68a0*/  STG.E.U16 desc[UR18][R4.64+0x6], R0 ;  /* 0x0000060004007986 */ /* 0x0001e8000c101512 */
[----:B------:R0:W-:Y:S04]  /*68b0*/  STG.E.U16 desc[UR18][R6.64], R35 ;  /* 0x0000002306007986 */ /* 0x0001e8000c101512 */
[----:B------:R0:W-:Y:S04]  /*68c0*/  STG.E.U16 desc[UR18][R6.64+0x2], R3 ;  /* 0x0000020306007986 */ /* 0x0001e8000c101512 */
[----:B-1----:R-:W4:Y:S01]  /*68d0*/  LDL.LU R39, [R1+0x18] ;  /* 0x0000180001277983 */ /* 0x002f220000300800 */
[----:B0-----:R-:W-:-:S03]  /*68e0*/  PRMT R5, R34, 0x7632, R5 ;  /* 0x0000763222057816 */ /* 0x001fc60000000005 */
[----:B------:R-:W4:Y:S01]  /*68f0*/  LDL.LU R35, [R1+0x8] ;  /* 0x0000080001237983 */ /* 0x000f220000300800 */
[----:B------:R-:W-:-:S03]  /*6900*/  IADD3.X R3, R63, UR25, RZ, P1, !PT ;  /* 0x000000193f037c10 */ /* 0x000fc60008ffe4ff */
[----:B------:R0:W-:Y:S01]  /*6910*/  STG.E.U16 desc[UR18][R6.64+0x4], R34 ;  /* 0x0000042206007986 */ /* 0x0001e2000c101512 */
[----:B------:R-:W-:-:S03]  /*6920*/  PRMT R36, R31, 0x7632, R36 ;  /* 0x000076321f247816 */ /* 0x000fc60000000024 */
[----:B------:R-:W-:Y:S04]  /*6930*/  STG.E.U16 desc[UR18][R6.64+0x6], R5 ;  /* 0x0000060506007986 */ /* 0x000fe8000c101512 */
[----:B------:R1:W-:Y:S04]  /*6940*/  STG.E.U16 desc[UR18][R2.64], R31 ;  /* 0x0000001f02007986 */ /* 0x0003e8000c101512 */
[----:B0-----:R-:W4:Y:S01]  /*6950*/  LDL.LU R34, [R1+0xc] ;  /* 0x00000c0001227983 */ /* 0x001f220000300800 */
[----:B------:R-:W-:-:S03]  /*6960*/  PRMT R0, R28, 0x7632, R0 ;  /* 0x000076321c007816 */ /* 0x000fc60000000000 */
[----:B------:R0:W-:Y:S04]  /*6970*/  STG.E.U16 desc[UR18][R2.64+0x4], R28 ;  /* 0x0000041c02007986 */ /* 0x0001e8000c101512 */
[----:B-1----:R-:W4:Y:S04]  /*6980*/  LDL.LU R31, [R1] ;  /* 0x00000000011f7983 */ /* 0x002f280000300800 */
[----:B0-----:R-:W4:Y:S01]  /*6990*/  LDL.LU R28, [R1+0x4] ;  /* 0x00000400011c7983 */ /* 0x001f220000300800 */
[C---:B------:R-:W-:Y:S01]  /*69a0*/  FMUL.FTZ R25, R42.reuse, R25 ;  /* 0x000000192a197220 */ /* 0x040fe20000410000 */
[C---:B------:R-:W-:Y:S01]  /*69b0*/  FMUL.FTZ R72, R42.reuse, R72 ;  /* 0x000000482a487220 */ /* 0x040fe20000410000 */
[C---:B------:R-:W-:Y:S01]  /*69c0*/  FMUL.FTZ R53, R42.reuse, R53 ;  /* 0x000000352a357220 */ /* 0x040fe20000410000 */
[----:B------:R-:W-:-:S03]  /*69d0*/  FMUL.FTZ R10, R42, R73 ;  /* 0x000000492a0a7220 */ /* 0x000fc60000410000 */
[----:B------:R-:W-:Y:S01]  /*69e0*/  F2FP.BF16.F32.PACK_AB R25, R72, R25 ;  /* 0x000000194819723e */ /* 0x000fe200000010ff */
[C---:B------:R-:W-:Y:S01]  /*69f0*/  FMUL.FTZ R21, R42.reuse, R21 ;  /* 0x000000152a157220 */ /* 0x040fe20000410000 */
[C---:B------:R-:W-:Y:S01]  /*6a00*/  FMUL.FTZ R19, R42.reuse, R19 ;  /* 0x000000132a137220 */ /* 0x040fe20000410000 */
[C---:B------:R-:W-:Y:S01]  /*6a10*/  FMUL.FTZ R16, R42.reuse, R79 ;  /* 0x0000004f2a107220 */ /* 0x040fe20000410000 */
[----:B------:R-:W-:Y:S01]  /*6a20*/  PRMT R7, R25, 0x7632, R7 ;  /* 0x0000763219077816 */ /* 0x000fe20000000007 */
[----:B------:R-:W-:Y:S01]  /*6a30*/  FMUL.FTZ R17, R42, R17 ;  /* 0x000000112a117220 */ /* 0x000fe20000410000 */
[----:B------:R-:W-:Y:S01]  /*6a40*/  F2FP.BF16.F32.PACK_AB R10, R10, R53 ;  /* 0x000000350a0a723e */ /* 0x000fe200000010ff */
[----:B------:R-:W-:Y:S01]  /*6a50*/  FMUL.FTZ R12, R42, R67 ;  /* 0x000000432a0c7220 */ /* 0x000fe20000410000 */
[----:B------:R-:W-:Y:S01]  /*6a60*/  STG.E.U16 desc[UR18][R2.64+0x2], R36 ;  /* 0x0000022402007986 */ /* 0x000fe2000c101512 */
[----:B------:R-:W-:-:S03]  /*6a70*/  F2FP.BF16.F32.PACK_AB R8, R8, R21 ;  /* 0x000000150808723e */ /* 0x000fc600000010ff */
[----:B------:R0:W-:Y:S01]  /*6a80*/  STG.E.U16 desc[UR18][R2.64+0x6], R0 ;  /* 0x0000060002007986 */ /* 0x0001e2000c101512 */
[----:B------:R-:W-:Y:S01]  /*6a90*/  F2FP.BF16.F32.PACK_AB R16, R16, R19 ;  /* 0x000000131010723e */ /* 0x000fe200000010ff */
[----:B------:R-:W-:Y:S01]  /*6aa0*/  FMUL.FTZ R147, R42, R147 ;  /* 0x000000932a937220 */ /* 0x000fe20000410000 */
[----:B------:R-:W-:Y:S01]  /*6ab0*/  F2FP.BF16.F32.PACK_AB R12, R12, R17 ;  /* 0x000000110c0c723e */ /* 0x000fe200000010ff */
[----:B------:R-:W-:Y:S01]  /*6ac0*/  FMUL.FTZ R40, R42, R83 ;  /* 0x000000532a287220 */ /* 0x000fe20000410000 */
[----:B------:R-:W-:Y:S02]  /*6ad0*/  PRMT R19, R8, 0x7632, R19 ;  /* 0x0000763208137816 */ /* 0x000fe40000000013 */
[----:B0-----:R-:W-:Y:S02]  /*6ae0*/  PRMT R3, R10, 0x7632, R3 ;  /* 0x000076320a037816 */ /* 0x001fe40000000003 */
[----:B------:R-:W-:Y:S02]  /*6af0*/  PRMT R0, R16, 0x7632, R0 ;  /* 0x0000763210007816 */ /* 0x000fe40000000000 */
[----:B------:R-:W-:Y:S01]  /*6b00*/  F2FP.BF16.F32.PACK_AB R40, R40, R147 ;  /* 0x000000932828723e */ /* 0x000fe200000010ff */
[C---:B------:R-:W-:Y:S01]  /*6b10*/  FMUL.FTZ R13, R42.reuse, R13 ;  /* 0x0000000d2a0d7220 */ /* 0x040fe20000410000 */
[C---:B------:R-:W-:Y:S01]  /*6b20*/  FMUL.FTZ R24, R42.reuse, R71 ;  /* 0x000000472a187220 */ /* 0x040fe20000410000 */
[C---:B------:R-:W-:Y:S01]  /*6b30*/  FMUL.FTZ R145, R42.reuse, R145 ;  /* 0x000000912a917220 */ /* 0x040fe20000410000 */
[C---:B------:R-:W-:Y:S01]  /*6b40*/  FMUL.FTZ R54, R42.reuse, R87 ;  /* 0x000000572a367220 */ /* 0x040fe20000410000 */
[C---:B------:R-:W-:Y:S01]  /*6b50*/  FMUL.FTZ R143, R42.reuse, R143 ;  /* 0x0000008f2a8f7220 */ /* 0x040fe20000410000 */
[----:B------:R-:W-:Y:S01]  /*6b60*/  FMUL.FTZ R58, R42, R91 ;  /* 0x0000005b2a3a7220 */ /* 0x000fe20000410000 */
[----:B------:R-:W-:-:S02]  /*6b70*/  F2FP.BF16.F32.PACK_AB R13, R24, R13 ;  /* 0x0000000d180d723e */ /* 0x000fc400000010ff */
[----:B------:R-:W-:Y:S01]  /*6b80*/  F2FP.BF16.F32.PACK_AB R54, R54, R145 ;  /* 0x000000913636723e */ /* 0x000fe200000010ff */
[----:B------:R-:W-:Y:S01]  /*6b90*/  FMUL.FTZ R11, R42, R11 ;  /* 0x0000000b2a0b7220 */ /* 0x000fe20000410000 */
[----:B------:R-:W-:Y:S01]  /*6ba0*/  F2FP.BF16.F32.PACK_AB R58, R58, R143 ;  /* 0x0000008f3a3a723e */ /* 0x000fe200000010ff */
[C---:B------:R-:W-:Y:S01]  /*6bb0*/  FMUL.FTZ R52, R42.reuse, R75 ;  /* 0x0000004b2a347220 */ /* 0x040fe20000410000 */
[C---:B------:R-:W-:Y:S01]  /*6bc0*/  FMUL.FTZ R9, R42.reuse, R9 ;  /* 0x000000092a097220 */ /* 0x040fe20000410000 */
[C---:B------:R-:W-:Y:S01]  /*6bd0*/  FMUL.FTZ R56, R42.reuse, R77 ;  /* 0x0000004d2a387220 */ /* 0x040fe20000410000 */
[C---:B------:R-:W-:Y:S01]  /*6be0*/  FMUL.FTZ R141, R42.reuse, R141 ;  /* 0x0000008d2a8d7220 */ /* 0x040fe20000410000 */
[----:B------:R-:W-:Y:S01]  /*6bf0*/  FMUL.FTZ R66, R42, R95 ;  /* 0x0000005f2a427220 */ /* 0x000fe20000410000 */
[----:B------:R-:W-:Y:S01]  /*6c00*/  F2FP.BF16.F32.PACK_AB R11, R52, R11 ;  /* 0x0000000b340b723e */ /* 0x000fe200000010ff */
[----:B------:R-:W-:Y:S01]  /*6c10*/  FMUL.FTZ R62, R42, R81 ;  /* 0x000000512a3e7220 */ /* 0x000fe20000410000 */
[----:B------:R-:W-:Y:S01]  /*6c20*/  F2FP.BF16.F32.PACK_AB R9, R56, R9 ;  /* 0x000000093809723e */ /* 0x000fe200000010ff */
[----:B------:R-:W-:Y:S01]  /*6c30*/  FMUL.FTZ R139, R42, R139 ;  /* 0x0000008b2a8b7220 */ /* 0x000fe20000410000 */
        /* <DEDUP_REMOVED lines=8> */
[----:B------:R-:W-:Y:S01]  /*6cc0*/  F2FP.BF16.F32.PACK_AB R74, R74, R139 ;  /* 0x0000008b4a4a723e */ /* 0x000fe200000010ff */
[C---:B------:R-:W-:Y:S01]  /*6cd0*/  FMUL.FTZ R76, R42.reuse, R93 ;  /* 0x0000005d2a4c7220 */ /* 0x040fe20000410000 */
[C---:B------:R-:W-:Y:S01]  /*6ce0*/  FMUL.FTZ R43, R42.reuse, R43 ;  /* 0x0000002b2a2b7220 */ /* 0x040fe20000410000 */
[----:B------:R-:W-:Y:S01]  /*6cf0*/  FMUL.FTZ R82, R42, R107 ;  /* 0x0000006b2a527220 */ /* 0x000fe20000410000 */
[----:B------:R-:W-:Y:S01]  /*6d00*/  F2FP.BF16.F32.PACK_AB R78, R78, R137 ;  /* 0x000000894e4e723e */ /* 0x000fe200000010ff */
        /* <DEDUP_REMOVED lines=10> */
[C---:B------:R-:W-:Y:S01]  /*6db0*/  FMUL.FTZ R133, R42.reuse, R133 ;  /* 0x000000852a857220 */ /* 0x040fe20000410000 */
[C---:B------:R-:W-:Y:S01]  /*6dc0*/  FMUL.FTZ R86, R42.reuse, R101 ;  /* 0x000000652a567220 */ /* 0x040fe20000410000 */
[----:B------:R-:W-:Y:S01]  /*6dd0*/  FMUL.FTZ R41, R42, R41 ;  /* 0x000000292a297220 */ /* 0x000fe20000410000 */
[----:B------:R-:W-:Y:S01]  /*6de0*/  F2FP.BF16.F32.PACK_AB R84, R84, R127 ;  /* 0x0000007f5454723e */ /* 0x000fe200000010ff */
[----:B------:R-:W-:Y:S01]  /*6df0*/  FMUL.FTZ R42, R42, R119 ;  /* 0x000000772a2a7220 */ /* 0x000fe20000410000 */
[----:B------:R-:W-:-:S02]  /*6e00*/  F2FP.BF16.F32.PACK_AB R80, R80, R125 ;  /* 0x0000007d5050723e */ /* 0x000fc400000010ff */
[----:B------:R-:W-:Y:S02]  /*6e10*/  F2FP.BF16.F32.PACK_AB R90, R90, R129 ;  /* 0x000000815a5a723e */ /* 0x000fe400000010ff */
[----:B------:R-:W-:Y:S02]  /*6e20*/  F2FP.BF16.F32.PACK_AB R88, R88, R131 ;  /* 0x000000835858723e */ /* 0x000fe400000010ff */
[----:B------:R-:W-:Y:S02]  /*6e30*/  F2FP.BF16.F32.PACK_AB R86, R86, R133 ;  /* 0x000000855656723e */ /* 0x000fe400000010ff */
[----:B------:R-:W-:Y:S02]  /*6e40*/  F2FP.BF16.F32.PACK_AB R41, R42, R41 ;  /* 0x000000292a29723e */ /* 0x000fe400000010ff */
[----:B--2---:R-:W-:-:S04]  /*6e50*/  IADD3 R4, P1, R61, UR24, RZ ;  /* 0x000000183d047c10 */ /* 0x004fc8000ff3e0ff */
[----:B---3--:R-:W-:-:S05]  /*6e60*/  IADD3.X R5, R60, UR25, RZ, P1, !PT ;  /* 0x000000193c057c10 */ /* 0x008fca0008ffe4ff */
[----:B------:R-:W-:Y:S04]  /*6e70*/  STG.E.U16 desc[UR18][R4.64+0x2], R7 ;  /* 0x0000020704007986 */ /* 0x000fe8000c101512 */
[----:B------:R-:W-:Y:S04]  /*6e80*/  STG.E.U16 desc[UR18][R4.64], R25 ;  /* 0x0000001904007986 */ /* 0x000fe8000c101512 */
[----:B------:R-:W-:Y:S04]  /*6e90*/  STG.E.U16 desc[UR18][R4.64+0x4], R10 ;  /* 0x0000040a04007986 */ /* 0x000fe8000c101512 */
[----:B------:R0:W-:Y:S02]  /*6ea0*/  STG.E.U16 desc[UR18][R4.64+0x6], R3 ;  /* 0x0000060304007986 */ /* 0x0001e4000c101512 */
[----:B0-----:R-:W-:-:S02]  /*6eb0*/  PRMT R5, R12, 0x7632, R5 ;  /* 0x000076320c057816 */ /* 0x001fc40000000005 */
[----:B----4-:R-:W-:-:S04]  /*6ec0*/  IADD3 R6, P1, R55, UR24, RZ ;  /* 0x0000001837067c10 */ /* 0x010fc8000ff3e0ff */
[----:B------:R-:W-:Y:S02]  /*6ed0*/  IADD3.X R7, R39, UR25, RZ, P1, !PT ;  /* 0x0000001927077c10 */ /* 0x000fe40008ffe4ff */
[----:B------:R-:W-:-:S03]  /*6ee0*/  IADD3 R2, P1, R35, UR24, RZ ;  /* 0x0000001823027c10 */ /* 0x000fc6000ff3e0ff */
[----:B------:R-:W-:Y:S04]  /*6ef0*/  STG.E.U16 desc[UR18][R6.64], R8 ;  /* 0x0000000806007986 */ /* 0x000fe8000c101512 */
[----:B------:R-:W-:Y:S04]  /*6f00*/  STG.E.U16 desc[UR18][R6.64+0x2], R19 ;  /* 0x0000021306007986 */ /* 0x000fe8000c101512 */
[----:B------:R-:W-:Y:S04]  /*6f10*/  STG.E.U16 desc[UR18][R6.64+0x4], R16 ;  /* 0x0000041006007986 */ /* 0x000fe8000c101512 */
[----:B------:R0:W-:Y:S01]  /*6f20*/  STG.E.U16 desc[UR18][R6.64+0x6], R0 ;  /* 0x0000060006007986 */ /* 0x0001e2000c101512 */
[----:B------:R-:W-:-:S05]  /*6f30*/  IADD3.X R3, R34, UR25, RZ, P1, !PT ;  /* 0x0000001922037c10 */ /* 0x000fca0008ffe4ff */
[----:B------:R1:W-:Y:S01]  /*6f40*/  STG.E.U16 desc[UR18][R2.64+0x2], R5 ;  /* 0x0000020502007986 */ /* 0x0003e2000c101512 */
[----:B------:R-:W-:Y:S02]  /*6f50*/  IADD3 R4, P1, R31, UR24, RZ ;  /* 0x000000181f047c10 */ /* 0x000fe4000ff3e0ff */
[----:B0-----:R-:W-:Y:S01]  /*6f60*/  PRMT R7, R40, 0x7632, R7 ;  /* 0x0000763228077816 */ /* 0x001fe20000000007 */
[----:B------:R-:W-:Y:S01]  /*6f70*/  STG.E.U16 desc[UR18][R2.64], R12 ;  /* 0x0000000c02007986 */ /* 0x000fe2000c101512 */
[----:B-1----:R-:W-:Y:S02]  /*6f80*/  IADD3.X R5, R28, UR25, RZ, P1, !PT ;  /* 0x000000191c057c10 */ /* 0x002fe40008ffe4ff */
[----:B------:R-:W-:Y:S01]  /*6f90*/  IADD3 R162, P1, R162, UR24, RZ ;  /* 0x00000018a2a27c10 */ /* 0x000fe2000ff3e0ff */
[----:B------:R-:W-:Y:S03]  /*6fa0*/  STG.E.U16 desc[UR18][R2.64+0x4], R40 ;  /* 0x0000042802007986 */ /* 0x000fe6000c101512 */
[----:B------:R-:W-:Y:S01]  /*6fb0*/  IADD3.X R163, R165, UR25, RZ, P1, !PT ;  /* 0x00000019a5a37c10 */ /* 0x000fe20008ffe4ff */
[----:B------:R0:W-:Y:S01]  /*6fc0*/  STG.E.U16 desc[UR18][R2.64+0x6], R7 ;  /* 0x0000060702007986 */ /* 0x0001e2000c101512 */
[----:B------:R-:W-:-:S02]  /*6fd0*/  PRMT R8, R13, 0x7632, R8 ;  /* 0x000076320d087816 */ /* 0x000fc40000000008 */
[----:B------:R-:W-:Y:S01]  /*6fe0*/  PRMT R0, R54, 0x7632, R0 ;  /* 0x0000763236007816 */ /* 0x000fe20000000000 */
[----:B------:R-:W-:Y:S01]  /*6ff0*/  STG.E.U16 desc[UR18][R4.64], R13 ;  /* 0x0000000d04007986 */ /* 0x000fe2000c101512 */
[----:B0-----:R-:W-:-:S03]  /*7000*/  IADD3 R2, P1, R37, UR24, RZ ;  /* 0x0000001825027c10 */ /* 0x001fc6000ff3e0ff */
[----:B------:R-:W-:Y:S01]  /*7010*/  STG.E.U16 desc[UR18][R4.64+0x2], R8 ;  /* 0x0000020804007986 */ /* 0x000fe2000c101512 */
[----:B------:R-:W-:Y:S02]  /*7020*/  IADD3.X R3, R38, UR25, RZ, P1, !PT ;  /* 0x0000001926037c10 */ /* 0x000fe40008ffe4ff */
[----:B------:R-:W-:Y:S01]  /*7030*/  IADD3 R32, P1, R32, UR24, RZ ;  /* 0x0000001820207c10 */ /* 0x000fe2000ff3e0ff */
[----:B------:R-:W-:Y:S04]  /*7040*/  STG.E.U16 desc[UR18][R4.64+0x4], R54 ;  /* 0x0000043604007986 */ /* 0x000fe8000c101512 */
[----:B------:R0:W-:Y:S01]  /*7050*/  STG.E.U16 desc[UR18][R4.64+0x6], R0 ;  /* 0x0000060004007986 */ /* 0x0001e2000c101512 */
[----:B------:R-:W-:Y:S02]  /*7060*/  IADD3.X R33, R33, UR25, RZ, P1, !PT ;  /* 0x0000001921217c10 */ /* 0x000fe40008ffe4ff */
[----:B------:R-:W-:-:S02]  /*7070*/  PRMT R6, R9, 0x7632, R6 ;  /* 0x0000763209067816 */ /* 0x000fc40000000006 */
[----:B0-----:R-:W-:Y:S02]  /*7080*/  PRMT R5, R58, 0x7632, R5 ;  /* 0x000076323a057816 */ /* 0x001fe40000000005 */
[----:B------:R-:W-:-:S03]  /*7090*/  IADD3 R4, P1, R29, UR24, RZ ;  /* 0x000000181d047c10 */ /* 0x000fc6000ff3e0ff */
[----:B------:R0:W-:Y:S01]  /*70a0*/  STG.E.U16 desc[UR18][R162.64+0x6], R5 ;  /* 0x00000605a2007986 */ /* 0x0001e2000c101512 */
[----:B------:R-:W-:-:S03]  /*70b0*/  PRMT R0, R66, 0x7632, R0 ;  /* 0x0000763242007816 */ /* 0x000fc60000000000 */
[----:B------:R-:W-:Y:S01]  /*70c0*/  STG.E.U16 desc[UR18][R162.64], R11 ;  /* 0x0000000ba2007986 */ /* 0x000fe2000c101512 */
[----:B------:R-:W-:Y:S02]  /*70d0*/  PRMT R16, R57, 0x7632, R16 ;  /* 0x0000763239107816 */ /* 0x000fe40000000010 */
[----:B0-----:R-:W-:Y:S02]  /*70e0*/  IADD3.X R5, R30, UR25, RZ, P1, !PT ;  /* 0x000000191e057c10 */ /* 0x001fe40008ffe4ff */
[----:B------:R-:W-:Y:S01]  /*70f0*/  IADD3 R26, P1, R26, UR24, RZ ;  /* 0x000000181a1a7c10 */ /* 0x000fe2000ff3e0ff */
[----:B------:R-:W-:Y:S03]  /*7100*/  STG.E.U16 desc[UR18][R162.64+0x2], R81 ;  /* 0x00000251a2007986 */ /* 0x000fe6000c101512 */
[----:B------:R-:W-:Y:S01]  /*7110*/  IADD3.X R27, R27, UR25, RZ, P1, !PT ;  /* 0x000000191b1b7c10 */ /* 0x000fe20008ffe4ff */
[----:B------:R-:W-:Y:S01]  /*7120*/  STG.E.U16 desc[UR18][R162.64+0x4], R58 ;  /* 0x0000043aa2007986 */ /* 0x000fe2000c101512 */
[----:B------:R-:W-:-:S03]  /*7130*/  IADD3 R22, P1, R22, UR24, RZ ;  /* 0x0000001816167c10 */ /* 0x000fc6000ff3e0ff */
[----:B------:R-:W-:Y:S04]  /*7140*/  STG.E.U16 desc[UR18][R2.64], R9 ;  /* 0x0000000902007986 */ /* 0x000fe8000c101512 */
[----:B------:R0:W-:Y:S04]  /*7150*/  STG.E.U16 desc[UR18][R2.64+0x2], R6 ;  /* 0x0000020602007986 */ /* 0x0001e8000c101512 */
[----:B------:R-:W-:Y:S04]  /*7160*/  STG.E.U16 desc[UR18][R2.64+0x4], R66 ;  /* 0x0000044202007986 */ /* 0x000fe8000c101512 */
[----:B------:R1:W-:Y:S01]  /*7170*/  STG.E.U16 desc[UR18][R2.64+0x6], R0 ;  /* 0x0000060002007986 */ /* 0x0003e2000c101512 */
[----:B------:R-:W-:-:S02]  /*7180*/  IADD3.X R23, R23, UR25, RZ, P1, !PT ;  /* 0x0000001917177c10 */ /* 0x000fc40008ffe4ff */
[----:B------:R-:W-:Y:S01]  /*7190*/  IADD3 R18, P1, R18, UR24, RZ ;  /* 0x0000001812127c10 */ /* 0x000fe2000ff3e0ff */
[----:B------:R-:W-:Y:S01]  /*71a0*/  STG.E.U16 desc[UR18][R32.64], R57 ;  /* 0x0000003920007986 */ /* 0x000fe2000c101512 */
[----:B0-----:R-:W-:Y:S02]  /*71b0*/  PRMT R6, R59, 0x7632, R6 ;  /* 0x000076323b067816 */ /* 0x001fe40000000006 */
[----:B-1----:R-:W-:Y:S02]  /*71c0*/  PRMT R3, R74, 0x7632, R3 ;  /* 0x000076324a037816 */ /* 0x002fe40000000003 */
[----:B------:R-:W-:Y:S01]  /*71d0*/  PRMT R2, R78, 0x7632, R2 ;  /* 0x000076324e027816 */ /* 0x000fe20000000002 */
[----:B------:R-:W-:Y:S01]  /*71e0*/  STG.E.U16 desc[UR18][R32.64+0x2], R16 ;  /* 0x0000021020007986 */ /* 0x000fe2000c101512 */
[----:B------:R-:W-:Y:S02]  /*71f0*/  PRMT R13, R76, 0x7632, R13 ;  /* 0x000076324c0d7816 */ /* 0x000fe4000000000d */
[----:B------:R-:W-:Y:S01]  /*7200*/  PRMT R0, R43, 0x7632, R0 ;  /* 0x000076322b007816 */ /* 0x000fe20000000000 */
[----:B------:R-:W-:Y:S01]  /*7210*/  STG.E.U16 desc[UR18][R32.64+0x4], R74 ;  /* 0x0000044a20007986 */ /* 0x000fe2000c101512 */
[----:B------:R-:W-:-:S03]  /*7220*/  IADD3.X R19, R20, UR25, RZ, P1, !PT ;  /* 0x0000001914137c10 */ /* 0x000fc60008ffe4ff */
[----:B------:R-:W-:Y:S01]  /*7230*/  STG.E.U16 desc[UR18][R32.64+0x6], R3 ;  /* 0x0000060320007986 */ /* 0x000fe2000c101512 */
[----:B------:R-:W-:-:S03]  /*7240*/  IADD3 R14, P1, R14, UR24, RZ ;  /* 0x000000180e0e7c10 */ /* 0x000fc6000ff3e0ff */
[----:B------:R0:W-:Y:S01]  /*7250*/  STG.E.U16 desc[UR18][R4.64+0x6], R2 ;  /* 0x0000060204007986 */ /* 0x0001e2000c101512 */
[----:B------:R-:W-:-:S03]  /*7260*/  PRMT R11, R80, 0x7632, R11 ;  /* 0x00007632500b7816 */ /* 0x000fc6000000000b */
[----:B------:R-:W-:Y:S01]  /*7270*/  STG.E.U16 desc[UR18][R4.64], R59 ;  /* 0x0000003b04007986 */ /* 0x000fe2000c101512 */
[----:B------:R-:W-:-:S03]  /*7280*/  PRMT R9, R90, 0x7632, R9 ;  /* 0x000076325a097816 */ /* 0x000fc60000000009 */
[----:B------:R-:W-:Y:S01]  /*7290*/  STG.E.U16 desc[UR18][R4.64+0x2], R6 ;  /* 0x0000020604007986 */ /* 0x000fe2000c101512 */
[----:B0-----:R-:W-:-:S03]  /*72a0*/  PRMT R2, R84, 0x7632, R2 ;  /* 0x0000763254027816 */ /* 0x001fc60000000002 */
[----:B------:R-:W-:Y:S01]  /*72b0*/  STG.E.U16 desc[UR18][R4.64+0x4], R78 ;  /* 0x0000044e04007986 */ /* 0x000fe2000c101512 */
[----:B------:R-:W-:-:S03]  /*72c0*/  IADD3.X R15, R15, UR25, RZ, P1, !PT ;  /* 0x000000190f0f7c10 */ /* 0x000fc60008ffe4ff */
[----:B------:R-:W-:Y:S01]  /*72d0*/  STG.E.U16 desc[UR18][R26.64], R76 ;  /* 0x0000004c1a007986 */ /* 0x000fe2000c101512 */
[----:B------:R-:W-:-:S03]  /*72e0*/  PRMT R7, R86, 0x7632, R7 ;  /* 0x0000763256077816 */ /* 0x000fc60000000007 */
[----:B------:R-:W-:Y:S04]  /*72f0*/  STG.E.U16 desc[UR18][R26.64+0x2], R13 ;  /* 0x0000020d1a007986 */ /* 0x000fe8000c101512 */
[----:B------:R-:W-:Y:S04]  /*7300*/  STG.E.U16 desc[UR18][R26.64+0x4], R43 ;  /* 0x0000042b1a007986 */ /* 0x000fe8000c101512 */
[----:B------:R0:W-:Y:S04]  /*7310*/  STG.E.U16 desc[UR18][R26.64+0x6], R0 ;  /* 0x000006001a007986 */ /* 0x0001e8000c101512 */
[----:B------:R1:W-:Y:S04]  /*7320*/  STG.E.U16 desc[UR18][R22.64+0x6], R2 ;  /* 0x0000060216007986 */ /* 0x0003e8000c101512 */
[----:B------:R2:W-:Y:S01]  /*7330*/  STG.E.U16 desc[UR18][R22.64], R80 ;  /* 0x0000005016007986 */ /* 0x0005e2000c101512 */
[----:B0-----:R-:W-:-:S03]  /*7340*/  PRMT R0, R88, 0x7632, R0 ;  /* 0x0000763258007816 */ /* 0x001fc60000000000 */
[----:B------:R2:W-:Y:S01]  /*7350*/  STG.E.U16 desc[UR18][R22.64+0x2], R11 ;  /* 0x0000020b16007986 */ /* 0x0005e2000c101512 */
[----:B-1----:R-:W-:-:S03]  /*7360*/  PRMT R2, R41, 0x7632, R2 ;  /* 0x0000763229027816 */ /* 0x002fc60000000002 */
[----:B------:R2:W-:Y:S04]  /*7370*/  STG.E.U16 desc[UR18][R22.64+0x4], R84 ;  /* 0x0000045416007986 */ /* 0x0005e8000c101512 */
[----:B------:R2:W-:Y:S04]  /*7380*/  STG.E.U16 desc[UR18][R18.64], R90 ;  /* 0x0000005a12007986 */ /* 0x0005e8000c101512 */
[----:B------:R2:W-:Y:S04]  /*7390*/  STG.E.U16 desc[UR18][R18.64+0x2], R9 ;  /* 0x0000020912007986 */ /* 0x0005e8000c101512 */
[----:B------:R2:W-:Y:S04]  /*73a0*/  STG.E.U16 desc[UR18][R18.64+0x4], R88 ;  /* 0x0000045812007986 */ /* 0x0005e8000c101512 */
[----:B------:R2:W-:Y:S04]  /*73b0*/  STG.E.U16 desc[UR18][R18.64+0x6], R0 ;  /* 0x0000060012007986 */ /* 0x0005e8000c101512 */
[----:B------:R2:W-:Y:S04]  /*73c0*/  STG.E.U16 desc[UR18][R14.64], R86 ;  /* 0x000000560e007986 */ /* 0x0005e8000c101512 */
[----:B------:R2:W-:Y:S04]  /*73d0*/  STG.E.U16 desc[UR18][R14.64+0x2], R7 ;  /* 0x000002070e007986 */ /* 0x0005e8000c101512 */
[----:B------:R2:W-:Y:S04]  /*73e0*/  STG.E.U16 desc[UR18][R14.64+0x4], R41 ;  /* 0x000004290e007986 */ /* 0x0005e8000c101512 */
[----:B------:R2:W-:Y:S01]  /*73f0*/  STG.E.U16 desc[UR18][R14.64+0x6], R2 ;  /* 0x000006020e007986 */ /* 0x0005e2000c101512 */
[----:B------:R-:W-:Y:S01]  /*7400*/  ULOP3.LUT UR4, UR4, 0x1, URZ, 0x3c, !UPT ;  /* 0x0000000104047892 */ /* 0x000fe2000f8e3c3f */
[----:B------:R-:W-:Y:S01]  /*7410*/  UMOV UR5, UR16 ;  /* 0x0000001000057c82 */ /* 0x000fe20008000000 */
[----:B------:R-:W-:Y:S01]  /*7420*/  UMOV UR10, UR15 ;  /* 0x0000000f000a7c82 */ /* 0x000fe20008000000 */
[----:B------:R-:W-:Y:S09]  /*7430*/  @!P0 BRA `(.L_x_206) ;  /* 0xffffff9000b08947 */ /* 0x000ff2000383ffff */
.L_x_196:
[----:B------:R-:W1:Y:S02]  /*7440*/  S2UR UR16, SR_CTAID.Y ;  /* 0x00000000001079c3 */ /* 0x000e640000002600 */
[----:B-1----:R-:W-:Y:S02]  /*7450*/  USHF.L.U32 UR15, UR16, 0x2, URZ ;  /* 0x00000002100f7899 */ /* 0x002fe4000800063f */
[----:B------:R-:W-:Y:S02]  /*7460*/  ULOP3.LUT UR16, UR16, 0x3, URZ, 0xc0, !UPT ;  /* 0x0000000310107892 */ /* 0x000fe4000f8ec03f */
[----:B------:R-:W-:Y:S02]  /*7470*/  ULOP3.LUT UR15, UR15, 0x7fffff0, URZ, 0xc0, !UPT ;  /* 0x07fffff00f0f7892 */ /* 0x000fe4000f8ec03f */
[----:B------:R-:W-:Y:S02]  /*7480*/  UIMAD UR16, UR16, 0x140, URZ ;  /* 0x00000140101078a4 */ /* 0x000fe4000f8e023f */
[----:B------:R-:W-:-:S02]  /*7490*/  UIADD3 UR15, UR15, UR22, URZ ;  /* 0x000000160f0f7290 */ /* 0x000fc4000fffe03f */
[----:B------:R-:W-:Y:S02]  /*74a0*/  UIADD3 UR17, UR16, 0x140, URZ ;  /* 0x0000014010117890 */ /* 0x000fe4000fffe03f */
[----:B------:R-:W-:-:S04]  /*74b0*/  ULEA UR15, UR15, UR16, 0x5 ;  /* 0x000000100f0f7291 */ /* 0x000fc8000f8e283f */
[----:B------:R-:W-:-:S06]  /*74c0*/  UISETP.GE.AND UP0, UPT, UR15, UR17, UPT ;  /* 0x000000110f00728c */ /* 0x000fcc000bf06270 */
[----:B------:R-:W-:-:S13]  /*74d0*/  PLOP3.LUT P0, PT, PT, PT, UP0, 0x80, 0x0 ;  /* 0x000000000000781c */ /* 0x000fda0003f0f008 */
[----:B------:R-:W-:Y:S05]  /*74e0*/  @P0 EXIT ;  /* 0x000000000000094d */ /* 0x000fea0003800000 */
[----:B------:R-:W0:Y:S01]  /*74f0*/  LDC.64 R20, c[0x0][0x258] ;  /* 0x00009600ff147b82 */ /* 0x000e220000000a00 */
[----:B------:R-:W1:Y:S01]  /*7500*/  S2R R6, SR_TID.X ;  /* 0x0000000000067919 */ /* 0x000e620000002100 */
[----:B------:R-:W-:Y:S01]  /*7510*/  UMOV UR4, 0x400 ;  /* 0x0000040000047882 */ /* 0x000fe20000000000 */
[----:B--2---:R-:W-:-:S05]  /*7520*/  IMAD.U32 R22, RZ, RZ, UR15 ;  /* 0x0000000fff167e24 */ /* 0x004fca000f8e00ff */
        /* <DEDUP_REMOVED lines=13> */
[----:B------:R-:W-:Y:S01]  /*7600*/  UIADD3.X UR5, URZ, UR5, URZ, UP0, !UPT ;  /* 0x000000053f057290 */ /* 0x000fe200087fe43f */
[----:B------:R-:W-:-:S02]  /*7610*/  MOV R0, 0xffffffff ;  /* 0xffffffff00007802 */ /* 0x000fc40000000f00 */
[----:B------:R-:W-:Y:S02]  /*7620*/  IADD3 R4, P0, P1, -R4, -0x11, -R5 ;  /* 0xffffffef04047810 */ /* 0x000fe4000791e905 */
[----:B------:R-:W-:Y:S02]  /*7630*/  SHF.R.U32.HI R2, RZ, 0x4, R6 ;  /* 0x00000004ff027819 */ /* 0x000fe40000011606 */
[----:B------:R-:W-:Y:S02]  /*7640*/  IADD3.X R3, ~R3, -0x1, R0, P0, P1 ;  /* 0xffffffff03037810 */ /* 0x000fe400007e2500 */
[C---:B------:R-:W-:Y:S01]  /*7650*/  SHF.L.U32 R7, R5.reuse, 0x1, RZ ;  /* 0x0000000105077819 */ /* 0x040fe200000006ff */
[----:B------:R-:W-:Y:S01]  /*7660*/  VIADD R0, R2, 0x14 ;  /* 0x0000001402007836 */ /* 0x000fe20000000000 */
[----:B------:R-:W-:Y:S01]  /*7670*/  LEA R12, R5, UR6, 0x7 ;  /* 0x00000006050c7c11 */ /* 0x000fe2000f8e38ff */
[----:B------:R-:W-:Y:S01]  /*7680*/  IMAD.WIDE.U32 R8, R3, -0x33333333, RZ ;  /* 0xcccccccd03087825 */ /* 0x000fe200078e00ff */
[----:B------:R-:W-:-:S02]  /*7690*/  LOP3.LUT R7, R7, 0x1f, R6, 0x78, !PT ;  /* 0x0000001f07077812 */ /* 0x000fc400078e7806 */
[----:B------:R-:W-:Y:S02]  /*76a0*/  LOP3.LUT R14, RZ, R2, RZ, 0x33, !PT ;  /* 0x00000002ff0e7212 */ /* 0x000fe400078e33ff */
[----:B------:R-:W-:Y:S01]  /*76b0*/  VIMNMX.U32 R13, R0, 0x20, !PT ;  /* 0x00000020000d7848 */ /* 0x000fe20007fe0000 */
[----:B------:R-:W-:Y:S01]  /*76c0*/  IMAD.WIDE.U32 R10, P0, R4, -0x33333334, R8 ;  /* 0xcccccccc040a7825 */ /* 0x000fe20007800008 */
[----:B------:R-:W-:Y:S02]  /*76d0*/  LEA R7, R7, R12, 0x2 ;  /* 0x0000000c07077211 */ /* 0x000fe400078e10ff */
[----:B------:R-:W-:Y:S01]  /*76e0*/  SHF.L.U32 R12, R6, 0x7, RZ ;  /* 0x00000007060c7819 */ /* 0x000fe200000006ff */
[----:B------:R-:W-:Y:S01]  /*76f0*/  IMAD.WIDE.U32 R8, R4, -0x33333333, RZ ;  /* 0xcccccccd04087825 */ /* 0x000fe200078e00ff */
[----:B------:R-:W-:Y:S02]  /*7700*/  IADD3.X R17, RZ, RZ, RZ, P0, !PT ;  /* 0x000000ffff117210 */ /* 0x000fe400007fe4ff */
[----:B------:R-:W-:Y:S01]  /*7710*/  IADD3 R8, R13, R14, RZ ;  /* 0x0000000e0d087210 */ /* 0x000fe20007ffe0ff */
[----:B------:R-:W-:Y:S01]  /*7720*/  IMAD.MOV.U32 R16, RZ, RZ, R11 ;  /* 0x000000ffff107224 */ /* 0x000fe200078e000b */
[----:B------:R-:W-:-:S02]  /*7730*/  IADD3 RZ, P1, R9, R10, RZ ;  /* 0x0000000a09ff7210 */ /* 0x000fc40007f3e0ff */
[----:B------:R-:W-:Y:S01]  /*7740*/  SHF.L.U32 R13, R6, 0x1, RZ ;  /* 0x00000001060d7819 */ /* 0x000fe200000006ff */
[----:B------:R-:W-:Y:S01]  /*7750*/  IMAD.WIDE.U32 R14, R8, -0x33333333, RZ ;  /* 0xcccccccd080e7825 */ /* 0x000fe200078e00ff */
[----:B------:R-:W-:Y:S02]  /*7760*/  ISETP.LT.U32.AND P0, PT, R20, 0x2, PT ;  /* 0x000000021400780c */ /* 0x000fe40003f01070 */
[----:B------:R-:W-:Y:S01]  /*7770*/  LOP3.LUT R12, R12, 0x780, RZ, 0xc0, !PT ;  /* 0x000007800c0c7812 */ /* 0x000fe200078ec0ff */
[----:B------:R-:W-:Y:S01]  /*7780*/  IMAD.WIDE.U32.X R16, R3, -0x33333334, R16, P1 ;  /* 0xcccccccc03107825 */ /* 0x000fe200008e0410 */
[----:B------:R-:W-:Y:S02]  /*7790*/  LOP3.LUT R11, R13, 0x1e, RZ, 0xc0, !PT ;  /* 0x0000001e0d0b7812 */ /* 0x000fe400078ec0ff */
[----:B------:R-:W-:Y:S02]  /*77a0*/  IADD3 R9, R2, 0x28, RZ ;  /* 0x0000002802097810 */ /* 0x000fe40007ffe0ff */
[----:B------:R-:W-:-:S02]  /*77b0*/  ISETP.LT.AND.EX P0, PT, R21, RZ, PT, P0 ;  /* 0x000000ff1500720c */ /* 0x000fc40003f01300 */
[----:B------:R-:W-:Y:S02]  /*77c0*/  SHF.R.U64 R23, R16, 0x3, R17 ;  /* 0x0000000310177819 */ /* 0x000fe40000001211 */
[----:B------:R-:W-:Y:S02]  /*77d0*/  IADD3 R13, R12, UR6, RZ ;  /* 0x000000060c0d7c10 */ /* 0x000fe4000fffe0ff */
[-C--:B------:R-:W-:Y:S02]  /*77e0*/  LOP3.LUT R10, R2, R11.reuse, RZ, 0x3c, !PT ;  /* 0x0000000b020a7212 */ /* 0x080fe400078e3cff */
[-C--:B------:R-:W-:Y:S02]  /*77f0*/  LOP3.LUT R12, R0, R11.reuse, RZ, 0x3c, !PT ;  /* 0x0000000b000c7212 */ /* 0x080fe400078e3cff */
[----:B------:R-:W-:Y:S02]  /*7800*/  LEA.HI R24, R15, 0x1, RZ, 0x1c ;  /* 0x000000010f187811 */ /* 0x000fe400078fe0ff */
[----:B------:R-:W-:-:S02]  /*7810*/  LOP3.LUT R18, R9, R11, RZ, 0x3c, !PT ;  /* 0x0000000b09127212 */ /* 0x000fc400078e3cff */
[----:B------:R-:W-:Y:S02]  /*7820*/  SEL R14, R20, 0x2, P0 ;  /* 0x00000002140e7807 */ /* 0x000fe40000000000 */
[----:B------:R-:W-:Y:S02]  /*7830*/  SEL R15, R21, RZ, P0 ;  /* 0x000000ff150f7207 */ /* 0x000fe40000000000 */
[C---:B------:R-:W-:Y:S02]  /*7840*/  IADD3 R20, P0, R5.reuse, 0xa, RZ ;  /* 0x0000000a05147810 */ /* 0x040fe40007f1e0ff */
[C---:B------:R-:W-:Y:S02]  /*7850*/  IADD3 R19, P1, R5.reuse, 0x14, RZ ;  /* 0x0000001405137810 */ /* 0x040fe40007f3e0ff */
[----:B------:R-:W-:Y:S02]  /*7860*/  IADD3 R39, P2, R5, 0x1e, RZ ;  /* 0x0000001e05277810 */ /* 0x000fe40007f5e0ff */
[----:B------:R-:W-:-:S02]  /*7870*/  IADD3 R23, R23, 0x1, RZ ;  /* 0x0000000117177810 */ /* 0x000fc40007ffe0ff */
[-C--:B------:R-:W-:Y:S02]  /*7880*/  LEA R10, R10, R13.reuse, 0x2 ;  /* 0x0000000d0a0a7211 */ /* 0x080fe400078e10ff */
[-C--:B------:R-:W-:Y:S02]  /*7890*/  LEA R12, R12, R13.reuse, 0x2 ;  /* 0x0000000d0c0c7211 */ /* 0x080fe400078e10ff */
[----:B------:R-:W-:Y:S02]  /*78a0*/  LEA R13, R18, R13, 0x2 ;  /* 0x0000000d120d7211 */ /* 0x000fe400078e10ff */
[C---:B------:R-:W-:Y:S01]  /*78b0*/  SHF.L.U64.HI R15, R14.reuse, 0x4, R15 ;  /* 0x000000040e0f7819 */ /* 0x040fe2000001020f */
[----:B------:R-:W-:Y:S01]  /*78c0*/  IMAD.SHL.U32 R14, R14, 0x10, RZ ;  /* 0x000000100e0e7824 */ /* 0x000fe200078e00ff */
[C---:B------:R-:W-:Y:S02]  /*78d0*/  LOP3.LUT R21, R6.reuse, 0x1f, RZ, 0xc0, !PT ;  /* 0x0000001f06157812 */ /* 0x040fe400078ec0ff */
[----:B------:R-:W-:-:S02]  /*78e0*/  LOP3.LUT R40, R6, 0xf, RZ, 0xc0, !PT ;  /* 0x0000000f06287812 */ /* 0x000fc400078ec0ff */
[----:B------:R-:W-:Y:S02]  /*78f0*/  IADD3 R18, R2, 0x3c, RZ ;  /* 0x0000003c02127810 */ /* 0x000fe40007ffe0ff */
[----:B------:R-:W-:Y:S02]  /*7900*/  IADD3.X R17, RZ, RZ, RZ, P0, !PT ;  /* 0x000000ffff117210 */ /* 0x000fe400007fe4ff */
[----:B------:R-:W-:Y:S02]  /*7910*/  IADD3.X R16, RZ, RZ, RZ, P1, !PT ;  /* 0x000000ffff107210 */ /* 0x000fe40000ffe4ff */
[----:B------:R-:W-:Y:S02]  /*7920*/  IADD3.X R38, RZ, RZ, RZ, P2, !PT ;  /* 0x000000ffff267210 */ /* 0x000fe400017fe4ff */
[----:B------:R-:W-:Y:S02]  /*7930*/  LOP3.LUT R24, R24, 0x3, RZ, 0xc0, !PT ;  /* 0x0000000318187812 */ /* 0x000fe400078ec0ff */
[----:B------:R-:W-:-:S07]  /*7940*/  LOP3.LUT R23, R23, 0x3, RZ, 0xc0, !PT ;  /* 0x0000000317177812 */ /* 0x000fce00078ec0ff */
.L_x_223:
[----:B------:R-:W-:Y:S01]  /*7950*/  ISETP.GT.U32.AND P0, PT, R14, R5, PT ;  /* 0x000000050e00720c */ /* 0x000fe20003f04070 */
[----:B------:R-:W-:Y:S01]  /*7960*/  BSSY B0, `(.L_x_207) ;  /* 0x00000a7000007945 */ /* 0x000fe20003800000 */
[----:B0---4-:R-:W-:Y:S01]  /*7970*/  HFMA2.MMA R25, -RZ, RZ, 0, 0 ;  /* 0x00000000ff197435 */ /* 0x011fe200000001ff */
[----:B-123--:R-:W-:Y:S02]  /*7980*/  MOV R30, RZ ;  /* 0x000000ff001e7202 */ /* 0x00efe40000000f00 */
[----:B------:R-:W-:-:S13]  /*7990*/  ISETP.GT.AND.EX P0, PT, R15, RZ, PT, P0 ;  /* 0x000000ff0f00720c */ /* 0x000fda0003f04300 */
[----:B------:R-:W-:Y:S05]  /*79a0*/  @!P0 BRA `(.L_x_208) ;  /* 0x0000000800888947 */ /* 0x000fea0003800000 */
[----:B------:R-:W-:Y:S01]  /*79b0*/  ISETP.NE.U32.AND P1, PT, R23, RZ, PT ;  /* 0x000000ff1700720c */ /* 0x000fe20003f25070 */
[----:B------:R-:W-:Y:S01]  /*79c0*/  BSSY B1, `(.L_x_209) ;  /* 0x0000023000017945 */ /* 0x000fe20003800000 */
[----:B------:R-:W-:Y:S01]  /*79d0*/  ISETP.GE.U32.AND P0, PT, R4, 0x1e, PT ;  /* 0x0000001e0400780c */ /* 0x000fe20003f06070 */
[----:B------:R-:W-:Y:S01]  /*79e0*/  IMAD.MOV.U32 R25, RZ, RZ, RZ ;  /* 0x000000ffff197224 */ /* 0x000fe200078e00ff */
[----:B------:R-:W-:Y:S02]  /*79f0*/  ISETP.NE.AND.EX P1, PT, RZ, RZ, PT, P1 ;  /* 0x000000ffff00720c */ /* 0x000fe40003f25310 */
[----:B------:R-:W-:Y:S02]  /*7a00*/  IADD3 R26, P2, R21, R22, RZ ;  /* 0x00000016151a7210 */ /* 0x000fe40007f5e0ff */
[----:B------:R-:W-:Y:S02]  /*7a10*/  ISETP.GE.U32.AND.EX P0, PT, R3, RZ, PT, P0 ;  /* 0x000000ff0300720c */ /* 0x000fe40003f06100 */
[----:B------:R-:W-:-:S02]  /*7a20*/  MOV R30, RZ ;  /* 0x000000ff001e7202 */ /* 0x000fc40000000f00 */
[----:B------:R-:W-:Y:S02]  /*7a30*/  MOV R67, R5 ;  /* 0x0000000500437202 */ /* 0x000fe40000000f00 */
        /* <DEDUP_REMOVED lines=19> */
[----:B------:R-:W-:Y:S02]  /*7b70*/  MOV R67, R19 ;  /* 0x0000001300437202 */ /* 0x000fe40000000f00 */
[----:B------:R-:W-:Y:S01]  /*7b80*/  MOV R66, R16 ;  /* 0x0000001000427202 */ /* 0x000fe20000000f00 */
[----:B------:R-:W-:Y:S01]  /*7b90*/  @P1 IMAD.MOV.U32 R66, RZ, RZ, R38 ;  /* 0x000000ffff421224 */ /* 0x000fe200078e0026 */
[----:B------:R-:W-:Y:S01]  /*7ba0*/  @P1 MOV R67, R39 ;  /* 0x0000002700431202 */ /* 0x000fe20000000f00 */
[----:B--2---:R-:W-:Y:S01]  /*7bb0*/  FADD.FTZ R25, R25, R32 ;  /* 0x0000002019197221 */ /* 0x004fe20000010000 */
[----:B------:R-:W-:-:S03]  /*7bc0*/  FADD.FTZ R30, R30, R33 ;  /* 0x000000211e1e7221 */ /* 0x000fc60000010000 */
[----:B---3--:R-:W-:Y:S01]  /*7bd0*/  @P1 FADD.FTZ R25, R25, R34 ;  /* 0x0000002219191221 */ /* 0x008fe20000010000 */
[----:B------:R-:W-:-:S07]  /*7be0*/  @P1 FADD.FTZ R30, R30, R35 ;  /* 0x000000231e1e1221 */ /* 0x000fce0000010000 */
.L_x_210:
[----:B------:R-:W-:Y:S05]  /*7bf0*/  BSYNC B1 ;  /* 0x0000000000017941 */ /* 0x000fea0003800000 */
.L_x_209:
[----:B------:R-:W-:Y:S05]  /*7c00*/  @!P0 BRA `(.L_x_208) ;  /* 0x0000000400f08947 */ /* 0x000fea0003800000 */
[----:B------:R-:W-:Y:S01]  /*7c10*/  SHF.L.U64.HI R29, R26, 0x1, R27 ;  /* 0x000000011a1d7819 */ /* 0x000fe2000001021b */
[----:B------:R-:W-:Y:S01]  /*7c20*/  IMAD R27, R66, 0xa00, RZ ;  /* 0x00000a00421b7824 */ /* 0x000fe200078e02ff */
[----:B------:R-:W-:Y:S01]  /*7c30*/  SHF.L.U32 R28, R26, 0x1, RZ ;  /* 0x000000011a1c7819 */ /* 0x000fe200000006ff */
[----:B------:R-:W-:Y:S01]  /*7c40*/  BSSY B1, `(.L_x_211) ;  /* 0x0000045000017945 */ /* 0x000fe20003800000 */
[----:B------:R-:W-:-:S03]  /*7c50*/  IADD3 R26, P0, -R67, R14, RZ ;  /* 0x0000000e431a7210 */ /* 0x000fc60007f1e1ff */
[----:B------:R-:W-:Y:S01]  /*7c60*/  IMAD.WIDE.U32 R28, R67, 0xa00, R28 ;  /* 0x00000a00431c7825 */ /* 0x000fe200078e001c */
[----:B------:R-:W-:Y:S02]  /*7c70*/  ISETP.GT.U32.AND P1, PT, R26, 0x78, PT ;  /* 0x000000781a00780c */ /* 0x000fe40003f24070 */
[----:B------:R-:W-:Y:S02]  /*7c80*/  IADD3.X R31, ~R66, R15, RZ, P0, !PT ;  /* 0x0000000f421f7210 */ /* 0x000fe400007fe5ff */
[----:B------:R-:W-:Y:S02]  /*7c90*/  IADD3 R27, R29, R27, RZ ;  /* 0x0000001b1d1b7210 */ /* 0x000fe40007ffe0ff */
[----:B------:R-:W-:Y:S02]  /*7ca0*/  ISETP.GT.AND.EX P1, PT, R31, RZ, PT, P1 ;  /* 0x000000ff1f00720c */ /* 0x000fe40003f24310 */
[----:B------:R-:W-:-:S04]  /*7cb0*/  LEA R26, P0, R28, UR4, 0x2 ;  /* 0x000000041c1a7c11 */ /* 0x000fc8000f8010ff */
[----:B------:R-:W-:Y:S02]  /*7cc0*/  LEA.HI.X R27, R28, UR5, R27, 0x2, P0 ;  /* 0x000000051c1b7c11 */ /* 0x000fe400080f141b */
[----:B------:R-:W-:-:S05]  /*7cd0*/  PLOP3.LUT P0, PT, PT, PT, PT, 0x80, 0x0 ;  /* 0x000000000000781c */ /* 0x000fca0003f0f070 */
[----:B------:R-:W-:Y:S08]  /*7ce0*/  @!P1 BRA `(.L_x_212) ;  /* 0x0000000000e89947 */ /* 0x000ff00003800000 */
[----:B------:R-:W-:Y:S02]  /*7cf0*/  IADD3 R31, P1, R14, -0x78, RZ ;  /* 0xffffff880e1f7810 */ /* 0x000fe40007f3e0ff */
[----:B------:R-:W-:Y:S02]  /*7d00*/  PLOP3.LUT P0, PT, PT, PT, PT, 0x8, 0x0 ;  /* 0x000000000000781c */ /* 0x000fe40003f0e170 */
[----:B------:R-:W-:-:S11]  /*7d10*/  IADD3.X R41, R15, -0x1, RZ, P1, !PT ;  /* 0xffffffff0f297810 */ /* 0x000fd60000ffe4ff */
.L_x_213:
        /* <DEDUP_REMOVED lines=55> */
.L_x_212:
[----:B------:R-:W-:Y:S05]  /*8090*/  BSYNC B1 ;  /* 0x0000000000017941 */ /* 0x000fea0003800000 */
.L_x_211:
        /* <DEDUP_REMOVED lines=35> */
.L_x_215:
[----:B------:R-:W-:Y:S05]  /*82d0*/  BSYNC B1 ;  /* 0x0000000000017941 */ /* 0x000fea0003800000 */
.L_x_214:
        /* <DEDUP_REMOVED lines=15> */
.L_x_208:
[----:B------:R-:W-:Y:S05]  /*83d0*/  BSYNC B0 ;  /* 0x0000000000007941 */ /* 0x000fea0003800000 */
.L_x_207:
[----:B------:R-:W-:Y:S01]  /*83e0*/  ISETP.GT.U32.AND P0, PT, R6, 0x1ff, PT ;  /* 0x000001ff0600780c */ /* 0x000fe20003f04070 */
[----:B------:R0:W-:Y:S04]  /*83f0*/  STS [R7], R25 ;  /* 0x0000001907007388 */ /* 0x0001e80000000800 */
[----:B------:R0:W-:Y:S01]  /*8400*/  STS [R7+0x500], R30 ;  /* 0x0005001e07007388 */ /* 0x0001e20000000800 */
[----:B------:R-:W-:Y:S07]  /*8410*/  BAR.SYNC.DEFER_BLOCKING 0x0 ;  /* 0x0000000000007b1d */ /* 0x000fee0000010000 */
[----:B------:R-:W-:Y:S05]  /*8420*/  @P0 BRA `(.L_x_216) ;  /* 0x0000001000440947 */ /* 0x000fea0003800000 */
[----:B------:R-:W-:Y:S01]  /*8430*/  ISETP.NE.AND P0, PT, R24, RZ, PT ;  /* 0x000000ff1800720c */ /* 0x000fe20003f05270 */
[----:B------:R-:W-:Y:S01]  /*8440*/  BSSY B0, `(.L_x_217) ;  /* 0x0000079000007945 */ /* 0x000fe20003800000 */
[----:B0-----:R-:W-:-:S11]  /*8450*/  MOV R25, R2 ;  /* 0x0000000200197202 */ /* 0x001fd60000000f00 */
[----:B------:R-:W-:Y:S05]  /*8460*/  @!P0 BRA `(.L_x_218) ;  /* 0x0000000400d88947 */ /* 0x000fea0003800000 */
[----:B------:R-:W-:Y:S01]  /*8470*/  ISETP.GT.U32.AND P1, PT, R40, 0x9, PT ;  /* 0x000000092800780c */ /* 0x000fe20003f24070 */
[----:B------:R-:W-:Y:S01]  /*8480*/  HFMA2.MMA R25, -RZ, RZ, 0, 0 ;  /* 0x00000000ff197435 */ /* 0x000fe200000001ff */
[----:B------:R-:W-:Y:S01]  /*8490*/  MOV R26, RZ ;  /* 0x000000ff001a7202 */ /* 0x000fe20000000f00 */
[----:B------:R-:W-:-:S10]  /*84a0*/  UMOV UR7, 0xffff ;  /* 0x0000ffff00077882 */ /* 0x000fd40000000000 */
[----:B------:R0:W1:Y:S04]  /*84b0*/  @!P1 LDS R25, [R10] ;  /* 0x000000000a199984 */ /* 0x0000680000000800 */
[----:B------:R0:W2:Y:S01]  /*84c0*/  @!P1 LDS R26, [R10+0x500] ;  /* 0x000500000a1a9984 */ /* 0x0000a20000000800 */
[----:B------:R-:W-:Y:S05]  /*84d0*/  BRA.DIV UR7, `(.L_x_219) ;  /* 0x0000001207307947 */ /* 0x000fea000b800000 */
[----:B------:R-:W-:Y:S01]  /*84e0*/  IMAD.MOV.U32 R32, RZ, RZ, 0xffff ;  /* 0x0000ffffff207424 */ /* 0x000fe200078e00ff */
[----:B------:R-:W-:Y:S01]  /*84f0*/  MOV R31, 0xffff ;  /* 0x0000ffff001f7802 */ /* 0x000fe20000000f00 */
[----:B------:R-:W-:Y:S01]  /*8500*/  IMAD.MOV.U32 R37, RZ, RZ, 0xffff ;  /* 0x0000ffffff257424 */ /* 0x000fe200078e00ff */
[----:B------:R-:W-:Y:S01]  /*8510*/  MOV R33, 0xffff ;  /* 0x0000ffff00217802 */ /* 0x000fe20000000f00 */
[----:B-1----:R-:W1:Y:S01]  /*8520*/  SHFL.BFLY PT, R28, R25, 0x8, 0x101f ;  /* 0x0d101f00191c7f89 */ /* 0x002e6200000e0000 */
[----:B------:R-:W-:Y:S02]  /*8530*/  MOV R34, 0xffff ;  /* 0x0000ffff00227802 */ /* 0x000fe40000000f00 */
[----:B------:R-:W-:Y:S01]  /*8540*/  MOV R36, 0xffff ;  /* 0x0000ffff00247802 */ /* 0x000fe20000000f00 */
[----:B--2---:R-:W2:Y:S01]  /*8550*/  SHFL.BFLY PT, R27, R26, 0x8, 0x101f ;  /* 0x0d101f001a1b7f89 */ /* 0x004ea200000e0000 */
[----:B------:R-:W-:Y:S01]  /*8560*/  MOV R35, 0xffff ;  /* 0x0000ffff00237802 */ /* 0x000fe20000000f00 */
[----:B-1----:R-:W-:Y:S01]  /*8570*/  FADD.FTZ R28, R28, R25 ;  /* 0x000000191c1c7221 */ /* 0x002fe20000010000 */
[----:B--2---:R-:W-:-:S04]  /*8580*/  FADD.FTZ R27, R27, R26 ;  /* 0x0000001a1b1b7221 */ /* 0x004fc80000010000 */
        /* <DEDUP_REMOVED lines=12> */
.L_x_232:
[----:B------:R-:W1:Y:S01]  /*8650*/  LDC.64 R26, c[0x0][0x218] ;  /* 0x00008600ff1a7b82 */ /* 0x000e620000000a00 */
[----:B------:R-:W-:Y:S01]  /*8660*/  ISETP.NE.AND P2, PT, R40, RZ, PT ;  /* 0x000000ff2800720c */ /* 0x000fe20003f45270 */
[----:B---3--:R-:W-:Y:S01]  /*8670*/  FADD.FTZ R34, R25, R34 ;  /* 0x0000002219227221 */ /* 0x008fe20000010000 */
[----:B------:R-:W-:Y:S02]  /*8680*/  IADD3 R25, R2, R22, RZ ;  /* 0x0000001602197210 */ /* 0x000fe40007ffe0ff */
[----:B------:R-:W-:-:S03]  /*8690*/  ISETP.NE.AND P0, PT, R24, 0x1, PT ;  /* 0x000000011800780c */ /* 0x000fc60003f05270 */
[----:B------:R-:W2:Y:S06]  /*86a0*/  LDC.64 R28, c[0x0][0x220] ;  /* 0x00008800ff1c7b82 */ /* 0x000eac0000000a00 */
[----:B------:R-:W-:Y:S02]  /*86b0*/  @!P2 F2FP.BF16.F32.PACK_AB R30, RZ, R31 ;  /* 0x0000001fff1ea23e */ /* 0x000fe400000010ff */
[----:B------:R-:W-:Y:S01]  /*86c0*/  @!P2 F2FP.BF16.F32.PACK_AB R31, RZ, R34 ;  /* 0x00000022ff1fa23e */ /* 0x000fe200000010ff */
[----:B-1----:R-:W-:-:S05]  /*86d0*/  IMAD.WIDE R26, R25, 0x2, R26 ;  /* 0x00000002191a7825 */ /* 0x002fca00078e021a */
[----:B------:R1:W-:Y:S01]  /*86e0*/  @!P2 STG.E.U16 desc[UR18][R26.64], R30 ;  /* 0x0000001e1a00a986 */ /* 0x0003e2000c101512 */
[----:B--2---:R-:W-:Y:S01]  /*86f0*/  IMAD.WIDE R28, R25, 0x2, R28 ;  /* 0x00000002191c7825 */ /* 0x004fe200078e021c */
[----:B------:R-:W-:-:S04]  /*8700*/  MOV R25, R0 ;  /* 0x0000000000197202 */ /* 0x000fc80000000f00 */
[----:B------:R1:W-:Y:S01]  /*8710*/  @!P2 STG.E.U16 desc[UR18][R28.64], R31 ;  /* 0x0000001f1c00a986 */ /* 0x0003e2000c101512 */
[----:B------:R-:W-:Y:S05]  /*8720*/  @!P0 BRA `(.L_x_218) ;  /* 0x0000000400288947 */ /* 0x000fea0003800000 */
[----:B------:R-:W-:Y:S01]  /*8730*/  HFMA2.MMA R25, -RZ, RZ, 0, 0 ;  /* 0x00000000ff197435 */ /* 0x000fe200000001ff */
[----:B-1----:R-:W-:Y:S01]  /*8740*/  MOV R30, RZ ;  /* 0x000000ff001e7202 */ /* 0x002fe20000000f00 */
[----:B------:R-:W-:-:S05]  /*8750*/  UMOV UR7, 0xffff ;  /* 0x0000ffff00077882 */ /* 0x000fca0000000000 */
[----:B------:R1:W2:Y:S04]  /*8760*/  @!P1 LDS R30, [R12+0x500] ;  /* 0x000500000c1e9984 */ /* 0x0002a80000000800 */
[----:B------:R1:W3:Y:S01]  /*8770*/  @!P1 LDS R25, [R12] ;  /* 0x000000000c199984 */ /* 0x0002e20000000800 */
[----:B------:R-:W-:Y:S05]  /*8780*/  BRA.DIV UR7, `(.L_x_220) ;  /* 0x00000012075c7947 */ /* 0x000fea000b800000 */
[----:B------:R-:W-:Y:S01]  /*8790*/  IMAD.MOV.U32 R36, RZ, RZ, 0xffff ;  /* 0x0000ffffff247424 */ /* 0x000fe200078e00ff */
[----:B------:R-:W-:Y:S01]  /*87a0*/  MOV R35, 0xffff ;  /* 0x0000ffff00237802 */ /* 0x000fe20000000f00 */
[----:B------:R-:W-:Y:S01]  /*87b0*/  IMAD.MOV.U32 R43, RZ, RZ, 0xffff ;  /* 0x0000ffffff2b7424 */ /* 0x000fe200078e00ff */
[----:B------:R-:W-:Y:S01]  /*87c0*/  MOV R37, 0xffff ;  /* 0x0000ffff00257802 */ /* 0x000fe20000000f00 */
[----:B---3--:R-:W3:Y:S01]  /*87d0*/  SHFL.BFLY PT, R32, R25, 0x8, 0x101f ;  /* 0x0d101f0019207f89 */ /* 0x008ee200000e0000 */
[----:B------:R-:W-:Y:S02]  /*87e0*/  MOV R42, 0xffff ;  /* 0x0000ffff002a7802 */ /* 0x000fe40000000f00 */
[----:B------:R-:W-:Y:S01]  /*87f0*/  MOV R44, 0xffff ;  /* 0x0000ffff002c7802 */ /* 0x000fe20000000f00 */
[----:B--2---:R-:W2:Y:S01]  /*8800*/  SHFL.BFLY PT, R31, R30, 0x8, 0x101f ;  /* 0x0d101f001e1f7f89 */ /* 0x004ea200000e0000 */
[----:B------:R-:W-:Y:S01]  /*8810*/  MOV R41, 0xffff ;  /* 0x0000ffff00297802 */ /* 0x000fe20000000f00 */
[----:B---3--:R-:W-:Y:S01]  /*8820*/  FADD.FTZ R32, R32, R25 ;  /* 0x0000001920207221 */ /* 0x008fe20000010000 */
[----:B--2---:R-:W-:-:S04]  /*8830*/  FADD.FTZ R31, R31, R30 ;  /* 0x0000001e1f1f7221 */ /* 0x004fc80000010000 */
[----:B------:R-:W2:Y:S01]  /*8840*/  SHFL.BFLY PT, R33, R32, 0x4, 0x101f ;  /* 0x0c901f0020217f89 */ /* 0x000ea200000e0000 */
[----:B------:R-:W-:-:S03]  /*8850*/  MOV R30, 0xffff ;  /* 0x0000ffff001e7802 */ /* 0x000fc60000000f00 */
        /* <DEDUP_REMOVED lines=10> */
.L_x_242:
        /* <DEDUP_REMOVED lines=9> */
[----:B------:R-:W-:Y:S01]  /*8990*/  HFMA2.MMA R25, -RZ, RZ, 0, 0 ;  /* 0x00000000ff197435 */ /* 0x000fe200000001ff */
[----:B--2---:R-:W-:Y:S01]  /*89a0*/  MOV R30, RZ ;  /* 0x000000ff001e7202 */ /* 0x004fe20000000f00 */
[----:B------:R-:W-:-:S05]  /*89b0*/  UMOV UR7, 0xffff ;  /* 0x0000ffff00077882 */ /* 0x000fca0000000000 */
[----:B------:R2:W3:Y:S04]  /*89c0*/  @!P1 LDS R30, [R13+0x500] ;  /* 0x000500000d1e9984 */ /* 0x0004e80000000800 */
[----:B------:R2:W4:Y:S01]  /*89d0*/  @!P1 LDS R25, [R13] ;  /* 0x000000000d199984 */ /* 0x0005220000000800 */
[----:B------:R-:W-:Y:S05]  /*89e0*/  BRA.DIV UR7, `(.L_x_221) ;  /* 0x0000001207b07947 */ /* 0x000fea000b800000 */
[----:B------:R-:W-:Y:S01]  /*89f0*/  MOV R36, 0xffff ;  /* 0x0000ffff00247802 */ /* 0x000fe20000000f00 */
[----:B------:R-:W-:Y:S01]  /*8a00*/  IMAD.MOV.U32 R35, RZ, RZ, 0xffff ;  /* 0x0000ffffff237424 */ /* 0x000fe200078e00ff */
[----:B------:R-:W-:Y:S02]  /*8a10*/  MOV R37, 0xffff ;  /* 0x0000ffff00257802 */ /* 0x000fe40000000f00 */
[----:B------:R-:W-:Y:S01]  /*8a20*/  MOV R42, 0xffff ;  /* 0x0000ffff002a7802 */ /* 0x000fe20000000f00 */
[----:B----4-:R-:W4:Y:S01]  /*8a30*/  SHFL.BFLY PT, R32, R25, 0x8, 0x101f ;  /* 0x0d101f0019207f89 */ /* 0x010f2200000e0000 */
[----:B------:R-:W-:Y:S02]  /*8a40*/  MOV R44, 0xffff ;  /* 0x0000ffff002c7802 */ /* 0x000fe40000000f00 */
[----:B------:R-:W-:Y:S01]  /*8a50*/  MOV R41, 0xffff ;  /* 0x0000ffff00297802 */ /* 0x000fe20000000f00 */
[----:B---3--:R-:W3:Y:S01]  /*8a60*/  SHFL.BFLY PT, R31, R30, 0x8, 0x101f ;  /* 0x0d101f001e1f7f89 */ /* 0x008ee200000e0000 */
[----:B------:R-:W-:Y:S01]  /*8a70*/  MOV R43, 0xffff ;  /* 0x0000ffff002b7802 */ /* 0x000fe20000000f00 */
[----:B----4-:R-:W-:Y:S01]  /*8a80*/  FADD.FTZ R32, R32, R25 ;  /* 0x0000001920207221 */ /* 0x010fe20000010000 */
[----:B---3--:R-:W-:-:S04]  /*8a90*/  FADD.FTZ R31, R31, R30 ;  /* 0x0000001e1f1f7221 */ /* 0x008fc80000010000 */
        /* <DEDUP_REMOVED lines=12> */
.L_x_252:
[----:B0-----:R-:W-:Y:S01]  /*8b60*/  FADD.FTZ R30, R25, R30 ;  /* 0x0000001e191e7221 */ /* 0x001fe20000010000 */
[----:B------:R-:W-:-:S04]  /*8b70*/  @!P2 F2FP.BF16.F32.PACK_AB R25, RZ, R35 ;  /* 0x00000023ff19a23e */ /* 0x000fc800000010ff */
[----:B------:R-:W-:Y:S02]  /*8b80*/  PRMT R31, R25, 0x7610, R31 ;  /* 0x00007610191f7816 */ /* 0x000fe4000000001f */
[----:B------:R-:W-:Y:S02]  /*8b90*/  @!P2 F2FP.BF16.F32.PACK_AB R30, RZ, R30 ;  /* 0x0000001eff1ea23e */ /* 0x000fe400000010ff */
[----:B------:R-:W-:Y:S01]  /*8ba0*/  MOV R25, R18 ;  /* 0x0000001200197202 */ /* 0x000fe20000000f00 */
[----:B------:R3:W-:Y:S04]  /*8bb0*/  @!P2 STG.E.U16 desc[UR18][R26.64+0x50], R31 ;  /* 0x0000501f1a00a986 */ /* 0x0007e8000c101512 */
[----:B------:R3:W-:Y:S02]  /*8bc0*/  @!P2 STG.E.U16 desc[UR18][R28.64+0x50], R30 ;  /* 0x0000501e1c00a986 */ /* 0x0007e4000c101512 */
.L_x_218:
[----:B------:R-:W-:Y:S05]  /*8bd0*/  BSYNC B0 ;  /* 0x0000000000007941 */ /* 0x000fea0003800000 */
.L_x_217:
        /* <DEDUP_REMOVED lines=11> */
[C---:B-1----:R-:W-:Y:S01]  /*8c90*/  @!P0 IADD3 R28, R25.reuse, 0x28, RZ ;  /* 0x00000028191c8810 */ /* 0x042fe20007ffe0ff */
[----:B------:R-:W-:Y:S01]  /*8ca0*/  HFMA2.MMA R41, -RZ, RZ, 0, 0 ;  /* 0x00000000ff297435 */ /* 0x000fe200000001ff */
[----:B------:R-:W-:Y:S02]  /*8cb0*/  @!P0 IADD3 R30, R25, 0x14, RZ ;  /* 0x00000014191e8810 */ /* 0x000fe40007ffe0ff */
[----:B------:R-:W-:Y:S02]  /*8cc0*/  CS2R R34, SRZ ;  /* 0x0000000000227805 */ /* 0x000fe4000001ff00 */
[----:B------:R-:W-:Y:S02]  /*8cd0*/  @!P0 LEA R29, R40, UR6, 0x7 ;  /* 0x00000006281d8c11 */ /* 0x000fe4000f8e38ff */
[----:B------:R-:W-:Y:S02]  /*8ce0*/  @!P0 LOP3.LUT R28, R28, R11, RZ, 0x3c, !PT ;  /* 0x0000000b1c1c8212 */ /* 0x000fe400078e3cff */
[----:B------:R-:W-:-:S02]  /*8cf0*/  @!P0 LEA R31, R40, UR6, 0x7 ;  /* 0x00000006281f8c11 */ /* 0x000fc4000f8e38ff */
[----:B------:R-:W-:Y:S01]  /*8d00*/  @!P0 LOP3.LUT R30, R30, R11, RZ, 0x3c, !PT ;  /* 0x0000000b1e1e8212 */ /* 0x000fe200078e3cff */
[----:B------:R-:W-:Y:S01]  /*8d10*/  @!P0 IMAD R28, R28, 0x4, R29 ;  /* 0x000000041c1c8824 */ /* 0x000fe200078e021d */
[----:B------:R-:W-:Y:S02]  /*8d20*/  @!P0 IADD3 R46, R25, 0x3c, RZ ;  /* 0x0000003c192e8810 */ /* 0x000fe40007ffe0ff */
[----:B------:R-:W-:Y:S02]  /*8d30*/  @!P0 LEA R30, R30, R31, 0x2 ;  /* 0x0000001f1e1e8211 */ /* 0x000fe400078e10ff */
[----:B------:R-:W1:Y:S01]  /*8d40*/  @!P0 LDS R29, [R28] ;  /* 0x000000001c1d8984 */ /* 0x000e620000000800 */
[----:B------:R-:W-:Y:S02]  /*8d50*/  @!P0 LEA R45, R40, UR6, 0x7 ;  /* 0x00000006282d8c11 */ /* 0x000fe4000f8e38ff */
[----:B------:R-:W-:Y:S01]  /*8d60*/  @!P0 LOP3.LUT R46, R46, R11, RZ, 0x3c, !PT ;  /* 0x0000000b2e2e8212 */ /* 0x000fe200078e3cff */
[----:B------:R-:W4:Y:S01]  /*8d70*/  @!P0 LDS R33, [R30+0x500] ;  /* 0x000500001e218984 */ /* 0x000f220000000800 */
[----:B------:R-:W-:-:S02]  /*8d80*/  MOV R31, 0xffff ;  /* 0x0000ffff001f7802 */ /* 0x000fc40000000f00 */
[----:B------:R-:W-:Y:S01]  /*8d90*/  @!P0 LEA R46, R46, R45, 0x2 ;  /* 0x0000002d2e2e8211 */ /* 0x000fe200078e10ff */
[----:B------:R5:W0:Y:S01]  /*8da0*/  @!P0 LDS R32, [R30] ;  /* 0x000000001e208984 */ /* 0x000a220000000800 */
[----:B------:R-:W-:Y:S01]  /*8db0*/  MOV R42, RZ ;  /* 0x000000ff002a7202 */ /* 0x000fe20000000f00 */
[----:B------:R-:W-:Y:S01]  /*8dc0*/  HFMA2.MMA R45, -RZ, RZ, 0, 0 ;  /* 0x00000000ff2d7435 */ /* 0x000fe200000001ff */
[----:B------:R-:W-:Y:S01]  /*8dd0*/  MOV R49, 0xffff ;  /* 0x0000ffff00317802 */ /* 0x000fe20000000f00 */
[----:B------:R-:W-:Y:S01]  /*8de0*/  @!P0 LDS R43, [R28+0x500] ;  /* 0x000500001c2b8984 */ /* 0x000fe20000000800 */
[----:B------:R-:W-:Y:S02]  /*8df0*/  MOV R50, 0xffff ;  /* 0x0000ffff00327802 */ /* 0x000fe40000000f00 */
[----:B------:R-:W-:Y:S01]  /*8e00*/  MOV R52, 0xffff ;  /* 0x0000ffff00347802 */ /* 0x000fe20000000f00 */
[----:B------:R-:W-:Y:S01]  /*8e10*/  @!P0 LDS R48, [R46+0x500] ;  /* 0x000500002e308984 */ /* 0x000fe20000000800 */
[----:B-----5:R-:W-:-:S02]  /*8e20*/  MOV R30, 0xffff ;  /* 0x0000ffff001e7802 */ /* 0x020fc40000000f00 */
[----:B------:R-:W-:Y:S01]  /*8e30*/  MOV R51, 0xffff ;  /* 0x0000ffff00337802 */ /* 0x000fe20000000f00 */
[----:B------:R5:W-:Y:S01]  /*8e40*/  @!P0 LDS R47, [R46] ;  /* 0x000000002e2f8984 */ /* 0x000be20000000800 */
[----:B------:R-:W-:-:S03]  /*8e50*/  IADD3 R25, R25, R22, RZ ;  /* 0x0000001619197210 */ /* 0x000fc60007ffe0ff */
[----:B---3--:R-:W3:Y:S01]  /*8e60*/  SHFL.BFLY PT, R28, R27, 0x8, 0x101f ;  /* 0x0d101f001b1c7f89 */ /* 0x008ee200000e0000 */
[----:B-----5:R-:W-:Y:S02]  /*8e70*/  MOV R46, RZ ;  /* 0x000000ff002e7202 */ /* 0x020fe40000000f00 */
[----:B-1----:R-:W-:Y:S02]  /*8e80*/  @!P0 MOV R41, R29 ;  /* 0x0000001d00298202 */ /* 0x002fe40000000f00 */
[----:B--2---:R-:W1:Y:S01]  /*8e90*/  SHFL.BFLY PT, R29, R26, 0x8, 0x101f ;  /* 0x0d101f001a1d7f89 */ /* 0x004e6200000e0000 */
[----:B----4-:R-:W-:Y:S01]  /*8ea0*/  @!P0 IMAD.MOV.U32 R35, RZ, RZ, R33 ;  /* 0x000000ffff238224 */ /* 0x010fe200078e0021 */
[----:B------:R-:W-:Y:S02]  /*8eb0*/  MOV R33, 0xffff ;  /* 0x0000ffff00217802 */ /* 0x000fe40000000f00 */
[----:B------:R-:W2:Y:S01]  /*8ec0*/  SHFL.BFLY PT, R44, R41, 0x8, 0x101f ;  /* 0x0d101f00292c7f89 */ /* 0x000ea200000e0000 */
[----:B0-----:R-:W-:Y:S01]  /*8ed0*/  @!P0 MOV R34, R32 ;  /* 0x0000002000228202 */ /* 0x001fe20000000f00 */
[----:B------:R-:W-:-:S02]  /*8ee0*/  IMAD.MOV.U32 R32, RZ, RZ, 0xffff ;  /* 0x0000ffffff207424 */ /* 0x000fc400078e00ff */
[----:B---3--:R-:W-:Y:S01]  /*8ef0*/  FADD.FTZ R28, R28, R27 ;  /* 0x0000001b1c1c7221 */ /* 0x008fe20000010000 */
[----:B------:R-:W-:Y:S01]  /*8f00*/  @!P0 MOV R42, R43 ;  /* 0x0000002b002a8202 */ /* 0x000fe20000000f00 */
[----:B------:R-:W0:Y:S01]  /*8f10*/  SHFL.BFLY PT, R37, R34, 0x8, 0x101f ;  /* 0x0d101f0022257f89 */ /* 0x000e2200000e0000 */
[----:B------:R-:W-:-:S03]  /*8f20*/  @!P0 IMAD.MOV.U32 R46, RZ, RZ, R48 ;  /* 0x000000ffff2e8224 */ /* 0x000fc600078e0030 */
[----:B------:R-:W3:Y:S01]  /*8f30*/  SHFL.BFLY PT, R36, R35, 0x8, 0x101f ;  /* 0x0d101f0023247f89 */ /* 0x000ee200000e0000 */
[----:B------:R-:W-:Y:S02]  /*8f40*/  MOV R48, 0xffff ;  /* 0x0000ffff00307802 */ /* 0x000fe40000000f00 */
[----:B------:R-:W-:Y:S01]  /*8f50*/  @!P0 MOV R45, R47 ;  /* 0x0000002f002d8202 */ /* 0x000fe20000000f00 */
[----:B------:R-:W4:Y:S01]  /*8f60*/  SHFL.BFLY PT, R43, R42, 0x8, 0x101f ;  /* 0x0d101f002a2b7f89 */ /* 0x000f2200000e0000 */
[----:B------:R-:W-:-:S03]  /*8f70*/  ISETP.NE.AND P0, PT, R40, RZ, PT ;  /* 0x000000ff2800720c */ /* 0x000fc60003f05270 */
[----:B------:R-:W5:Y:S01]  /*8f80*/  SHFL.BFLY PT, R27, R28, 0x4, 0x101f ;  /* 0x0c901f001c1b7f89 */ /* 0x000f6200000e0000 */
[----:B-1----:R-:W-:-:S03]  /*8f90*/  FADD.FTZ R29, R29, R26 ;  /* 0x0000001a1d1d7221 */ /* 0x002fc60000010000 */
[----:B------:R-:W1:Y:S01]  /*8fa0*/  SHFL.BFLY PT, R50, R45, 0x8, 0x101f ;  /* 0x0d101f002d327f89 */ /* 0x000e6200000e0000 */
[----:B--2---:R-:W-:-:S03]  /*8fb0*/  FADD.FTZ R44, R44, R41 ;  /* 0x000000292c2c7221 */ /* 0x004fc60000010000 */
[----:B------:R-:W2:Y:S01]  /*8fc0*/  SHFL.BFLY PT, R26, R29, 0x4, 0x101f ;  /* 0x0c901f001d1a7f89 */ /* 0x000ea200000e0000 */
[----:B0-----:R-:W-:-:S03]  /*8fd0*/  FADD.FTZ R37, R37, R34 ;  /* 0x0000002225257221 */ /* 0x001fc60000010000 */
[----:B------:R-:W0:Y:S01]  /*8fe0*/  SHFL.BFLY PT, R41, R44, 0x4, 0x101f ;  /* 0x0c901f002c297f89 */ /* 0x000e2200000e0000 */
[----:B---3--:R-:W-:-:S03]  /*8ff0*/  FADD.FTZ R36, R36, R35 ;  /* 0x0000002324247221 */ /* 0x008fc60000010000 */
[----:B------:R-:W3:Y:S01]  /*9000*/  SHFL.BFLY PT, R34, R37, 0x4, 0x101f ;  /* 0x0c901f0025227f89 */ /* 0x000ee200000e0000 */
[----:B----4-:R-:W-:-:S03]  /*9010*/  FADD.FTZ R43, R43, R42 ;  /* 0x0000002a2b2b7221 */ /* 0x010fc60000010000 */
[----:B------:R-:W4:Y:S01]  /*9020*/  SHFL.BFLY PT, R35, R36, 0x4, 0x101f ;  /* 0x0c901f0024237f89 */ /* 0x000f2200000e0000 */
[----:B-----5:R-:W-:-:S03]  /*9030*/  FADD.FTZ R27, R28, R27 ;  /* 0x0000001b1c1b7221 */ /* 0x020fc60000010000 */
[----:B------:R-:W5:Y:S01]  /*9040*/  SHFL.BFLY PT, R42, R43, 0x4, 0x101f ;  /* 0x0c901f002b2a7f89 */ /* 0x000f6200000e0000 */
[----:B------:R-:W-:Y:S01]  /*9050*/  MOV R28, 0xffff ;  /* 0x0000ffff001c7802 */ /* 0x000fe20000000f00 */
[----:B-1----:R-:W-:Y:S02]  /*9060*/  FADD.FTZ R50, R50, R45 ;  /* 0x0000002d32327221 */ /* 0x002fe40000010000 */
[----:B------:R-:W1:Y:S01]  /*9070*/  SHFL.BFLY PT, R47, R46, 0x8, 0x101f ;  /* 0x0d101f002e2f7f89 */ /* 0x000e6200000e0000 */
[----:B------:R-:W-:Y:S01]  /*9080*/  MOV R45, 0xffff ;  /* 0x0000ffff002d7802 */ /* 0x000fe20000000f00 */
[----:B--2---:R-:W-:Y:S01]  /*9090*/  FADD.FTZ R26, R29, R26 ;  /* 0x0000001a1d1a7221 */ /* 0x004fe20000010000 */
[----:B------:R-:W-:Y:S01]  /*90a0*/  MOV R29, 0xffff ;  /* 0x0000ffff001d7802 */ /* 0x000fe20000000f00 */
[----:B------:R-:W2:Y:S01]  /*90b0*/  SHFL.BFLY PT, R28, R27, 0x2, 0x101f ;  /* 0x0c501f001b1c7f89 */ /* 0x000ea200000e0000 */
[----:B0-----:R-:W-:-:S03]  /*90c0*/  FADD.FTZ R41, R44, R41 ;  /* 0x000000292c297221 */ /* 0x001fc60000010000 */
[----:B------:R-:W0:Y:S01]  /*90d0*/  SHFL.BFLY PT, R45, R50, 0x4, 0x101f ;  /* 0x0c901f00322d7f89 */ /* 0x000e2200000e0000 */
[----:B---3--:R-:W-:-:S03]  /*90e0*/  FADD.FTZ R34, R37, R34 ;  /* 0x0000002225227221 */ /* 0x008fc60000010000 */
[----:B------:R-:W3:Y:S01]  /*90f0*/  SHFL.BFLY PT, R29, R26, 0x2, 0x101f ;  /* 0x0c501f001a1d7f89 */ /* 0x000ee200000e0000 */
[----:B----4-:R-:W-:-:S03]  /*9100*/  FADD.FTZ R35, R36, R35 ;  /* 0x0000002324237221 */ /* 0x010fc60000010000 */
[----:B------:R-:W4:Y:S01]  /*9110*/  SHFL.BFLY PT, R37, R34, 0x2, 0x101f ;  /* 0x0c501f0022257f89 */ /* 0x000f2200000e0000 */
[----:B-----5:R-:W-:Y:S01]  /*9120*/  FADD.FTZ R42, R43, R42 ;  /* 0x0000002a2b2a7221 */ /* 0x020fe20000010000 */
[----:B------:R-:W-:Y:S02]  /*9130*/  IMAD.MOV.U32 R43, RZ, RZ, 0xffff ;  /* 0x0000ffffff2b7424 */ /* 0x000fe400078e00ff */
[----:B------:R-:W5:Y:S01]  /*9140*/  SHFL.BFLY PT, R36, R35, 0x2, 0x101f ;  /* 0x0c501f0023247f89 */ /* 0x000f6200000e0000 */
[----:B-1----:R-:W-:Y:S01]  /*9150*/  FADD.FTZ R47, R47, R46 ;  /* 0x0000002e2f2f7221 */ /* 0x002fe20000010000 */
[----:B------:R-:W-:Y:S02]  /*9160*/  MOV R46, 0xffff ;  /* 0x0000ffff002e7802 */ /* 0x000fe40000000f00 */
[----:B------:R-:W1:Y:S01]  /*9170*/  SHFL.BFLY PT, R44, R41, 0x2, 0x101f ;  /* 0x0c501f00292c7f89 */ /* 0x000e6200000e0000 */
[----:B--2---:R-:W-:-:S03]  /*9180*/  FADD.FTZ R31, R27, R28 ;  /* 0x0000001c1b1f7221 */ /* 0x004fc60000010000 */
[----:B------:R-:W2:Y:S01]  /*9190*/  SHFL.BFLY PT, R43, R42, 0x2, 0x101f ;  /* 0x0c501f002a2b7f89 */ /* 0x000ea200000e0000 */
[----:B0-----:R-:W-:-:S03]  /*91a0*/  FADD.FTZ R45, R50, R45 ;  /* 0x0000002d322d7221 */ /* 0x001fc60000010000 */
[----:B------:R-:W0:Y:S01]  /*91b0*/  SHFL.BFLY PT, R46, R47, 0x4, 0x101f ;  /* 0x0c901f002f2e7f89 */ /* 0x000e2200000e0000 */
[----:B---3--:R-:W-:-:S03]  /*91c0*/  FADD.FTZ R30, R26, R29 ;  /* 0x0000001d1a1e7221 */ /* 0x008fc60000010000 */
[----:B------:R-:W3:Y:S01]  /*91d0*/  SHFL.BFLY PT, R32, R31, 0x1, 0x101f ;  /* 0x0c301f001f207f89 */ /* 0x000ee200000e0000 */
[----:B------:R-:W3:Y:S01]  /*91e0*/  LDC.64 R26, c[0x0][0x218] ;  /* 0x00008600ff1a7b82 */ /* 0x000ee20000000a00 */
[----:B----4-:R-:W-:Y:S02]  /*91f0*/  FADD.FTZ R37, R34, R37 ;  /* 0x0000002522257221 */ /* 0x010fe40000010000 */
[----:B------:R-:W4:Y:S01]  /*9200*/  SHFL.BFLY PT, R33, R30, 0x1, 0x101f ;  /* 0x0c301f001e217f89 */ /* 0x000f2200000e0000 */
[----:B------:R-:W-:Y:S01]  /*9210*/  MOV R34, 0xffff ;  /* 0x0000ffff00227802 */ /* 0x000fe20000000f00 */
[----:B-----5:R-:W-:Y:S01]  /*9220*/  FADD.FTZ R36, R35, R36 ;  /* 0x0000002423247221 */ /* 0x020fe20000010000 */
[----:B------:R-:W-:Y:S02]  /*9230*/  MOV R35, 0xffff ;  /* 0x0000ffff00237802 */ /* 0x000fe40000000f00 */
[----:B------:R-:W5:Y:S02]  /*9240*/  LDC.64 R28, c[0x0][0x220] ;  /* 0x00008800ff1c7b82 */ /* 0x000f640000000a00 */
[----:B------:R-:W5:Y:S01]  /*9250*/  SHFL.BFLY PT, R34, R37, 0x1, 0x101f ;  /* 0x0c301f0025227f89 */ /* 0x000f6200000e0000 */
[----:B-1----:R-:W-:Y:S01]  /*9260*/  FADD.FTZ R44, R41, R44 ;  /* 0x0000002c292c7221 */ /* 0x002fe20000010000 */
[----:B------:R-:W-:-:S02]  /*9270*/  MOV R41, 0xffff ;  /* 0x0000ffff00297802 */ /* 0x000fc40000000f00 */
[----:B------:R-:W1:Y:S01]  /*9280*/  SHFL.BFLY PT, R35, R36, 0x1, 0x101f ;  /* 0x0c301f0024237f89 */ /* 0x000e6200000e0000 */
[----:B--2---:R-:W-:Y:S01]  /*9290*/  FADD.FTZ R42, R42, R43 ;  /* 0x0000002b2a2a7221 */ /* 0x004fe20000010000 */
[----:B------:R-:W-:Y:S02]  /*92a0*/  IMAD.MOV.U32 R43, RZ, RZ, 0xffff ;  /* 0x0000ffffff2b7424 */ /* 0x000fe400078e00ff */
[----:B------:R-:W2:Y:S01]  /*92b0*/  SHFL.BFLY PT, R41, R44, 0x1, 0x101f ;  /* 0x0c301f002c297f89 */ /* 0x000ea200000e0000 */
[----:B0-----:R-:W-:Y:S01]  /*92c0*/  FADD.FTZ R46, R47, R46 ;  /* 0x0000002e2f2e7221 */ /* 0x001fe20000010000 */
[----:B------:R-:W-:Y:S02]  /*92d0*/  MOV R47, 0xffff ;  /* 0x0000ffff002f7802 */ /* 0x000fe40000000f00 */
[----:B------:R-:W0:Y:S01]  /*92e0*/  SHFL.BFLY PT, R43, R42, 0x1, 0x101f ;  /* 0x0c301f002a2b7f89 */ /* 0x000e2200000e0000 */
[----:B---3--:R-:W-:Y:S01]  /*92f0*/  FADD.FTZ R31, R31, R32 ;  /* 0x000000201f1f7221 */ /* 0x008fe20000010000 */
[----:B------:R-:W-:-:S02]  /*9300*/  IMAD.WIDE R26, R25, 0x2, R26 ;  /* 0x00000002191a7825 */ /* 0x000fc400078e021a */
[----:B------:R-:W3:Y:S02]  /*9310*/  SHFL.BFLY PT, R48, R45, 0x2, 0x101f ;  /* 0x0c501f002d307f89 */ /* 0x000ee400000e0000 */
[----:B----4-:R-:W-:Y:S01]  /*9320*/  FADD.FTZ R30, R30, R33 ;  /* 0x000000211e1e7221 */ /* 0x010fe20000010000 */
[----:B------:R-:W-:Y:S01]  /*9330*/  @!P0 F2FP.BF16.F32.PACK_AB R31, RZ, R31 ;  /* 0x0000001fff1f823e */ /* 0x000fe200000010ff */
[----:B------:R-:W4:Y:S03]  /*9340*/  SHFL.BFLY PT, R47, R46, 0x2, 0x101f ;  /* 0x0c501f002e2f7f89 */ /* 0x000f2600000e0000 */
[----:B------:R-:W-:Y:S01]  /*9350*/  @!P0 F2FP.BF16.F32.PACK_AB R30, RZ, R30 ;  /* 0x0000001eff1e823e */ /* 0x000fe200000010ff */
[----:B-----5:R-:W-:-:S04]  /*9360*/  IMAD.WIDE R28, R25, 0x2, R28 ;  /* 0x00000002191c7825 */ /* 0x020fc800078e021c */
[----:B------:R-:W-:Y:S01]  /*9370*/  FADD.FTZ R25, R37, R34 ;  /* 0x0000002225197221 */ /* 0x000fe20000010000 */
[----:B------:R-:W-:Y:S02]  /*9380*/  PRMT R49, R31, 0x7610, R49 ;  /* 0x000076101f317816 */ /* 0x000fe40000000031 */
[----:B------:R-:W-:Y:S01]  /*9390*/  PRMT R33, R30, 0x7610, R33 ;  /* 0x000076101e217816 */ /* 0x000fe20000000021 */
[----:B-1----:R-:W-:Y:S01]  /*93a0*/  FADD.FTZ R30, R36, R35 ;  /* 0x00000023241e7221 */ /* 0x002fe20000010000 */
[----:B------:R-:W-:Y:S02]  /*93b0*/  @!P0 F2FP.BF16.F32.PACK_AB R25, RZ, R25 ;  /* 0x00000019ff19823e */ /* 0x000fe400000010ff */
[----:B------:R-:W-:Y:S01]  /*93c0*/  MOV R34, 0xffff ;  /* 0x0000ffff00227802 */ /* 0x000fe20000000f00 */
[----:B--2---:R-:W-:Y:S01]  /*93d0*/  FADD.FTZ R31, R44, R41 ;  /* 0x000000292c1f7221 */ /* 0x004fe20000010000 */
[----:B------:R1:W-:Y:S01]  /*93e0*/  @!P0 STG.E.U16 desc[UR18][R26.64], R33 ;  /* 0x000000211a008986 */ /* 0x0003e2000c101512 */
[----:B------:R-:W-:Y:S01]  /*93f0*/  @!P0 F2FP.BF16.F32.PACK_AB R30, RZ, R30 ;  /* 0x0000001eff1e823e */ /* 0x000fe200000010ff */
[----:B0-----:R-:W-:-:S02]  /*9400*/  FADD.FTZ R32, R42, R43 ;  /* 0x0000002b2a207221 */ /* 0x001fc40000010000 */
[----:B------:R-:W-:Y:S01]  /*9410*/  @!P0 F2FP.BF16.F32.PACK_AB R31, RZ, R31 ;  /* 0x0000001fff1f823e */ /* 0x000fe200000010ff */
[----:B------:R-:W-:Y:S01]  /*9420*/  @!P0 STG.E.U16 desc[UR18][R28.64], R49 ;  /* 0x000000311c008986 */ /* 0x000fe2000c101512 */
[----:B---3--:R-:W-:Y:S01]  /*9430*/  FADD.FTZ R45, R45, R48 ;  /* 0x000000302d2d7221 */ /* 0x008fe20000010000 */
[----:B------:R-:W-:Y:S01]  /*9440*/  @!P0 F2FP.BF16.F32.PACK_AB R32, RZ, R32 ;  /* 0x00000020ff20823e */ /* 0x000fe200000010ff */
[----:B----4-:R-:W-:Y:S01]  /*9450*/  FADD.FTZ R46, R46, R47 ;  /* 0x0000002f2e2e7221 */ /* 0x010fe20000010000 */
[----:B-1----:R-:W-:Y:S02]  /*9460*/  PRMT R33, R25, 0x7610, R33 ;  /* 0x0000761019217816 */ /* 0x002fe40000000021 */
[----:B------:R-:W0:Y:S01]  /*9470*/  SHFL.BFLY PT, R34, R45, 0x1, 0x101f ;  /* 0x0c301f002d227f89 */ /* 0x000e2200000e0000 */
[----:B------:R-:W-:-:S03]  /*9480*/  MOV R25, 0xffff ;  /* 0x0000ffff00197802 */ /* 0x000fc60000000f00 */
[----:B------:R1:W-:Y:S04]  /*9490*/  @!P0 STG.E.U16 desc[UR18][R26.64+0x28], R33 ;  /* 0x000028211a008986 */ /* 0x0003e8000c101512 */
[----:B------:R1:W-:Y:S04]  /*94a0*/  @!P0 STG.E.U16 desc[UR18][R28.64+0x28], R30 ;  /* 0x0000281e1c008986 */ /* 0x0003e8000c101512 */
[----:B------:R1:W-:Y:S04]  /*94b0*/  @!P0 STG.E.U16 desc[UR18][R26.64+0x50], R31 ;  /* 0x0000501f1a008986 */ /* 0x0003e8000c101512 */
[----:B------:R1:W2:Y:S04]  /*94c0*/  SHFL.BFLY PT, R25, R46, 0x1, 0x101f ;  /* 0x0c301f002e197f89 */ /* 0x0002a800000e0000 */
[----:B------:R1:W-:Y:S01]  /*94d0*/  @!P0 STG.E.U16 desc[UR18][R28.64+0x50], R32 ;  /* 0x000050201c008986 */ /* 0x0003e2000c101512 */
[----:B0-----:R-:W-:-:S07]  /*94e0*/  FADD.FTZ R34, R45, R34 ;  /* 0x000000222d227221 */ /* 0x001fce0000010000 */
.L_x_286:
[----:B-12---:R-:W-:Y:S01]  /*94f0*/  FADD.FTZ R30, R46, R25 ;  /* 0x000000192e1e7221 */ /* 0x006fe20000010000 */
[----:B------:R-:W-:-:S04]  /*9500*/  @!P0 F2FP.BF16.F32.PACK_AB R25, RZ, R34 ;  /* 0x00000022ff19823e */ /* 0x000fc800000010ff */
[----:B------:R-:W-:Y:S01]  /*9510*/  @!P0 F2FP.BF16.F32.PACK_AB R30, RZ, R30 ;  /* 0x0000001eff1e823e */ /* 0x000fe200000010ff */
[----:B------:R4:W-:Y:S04]  /*9520*/  @!P0 STG.E.U16 desc[UR18][R26.64+0x78], R25 ;  /* 0x000078191a008986 */ /* 0x0009e8000c101512 */
[----:B------:R4:W-:Y:S02]  /*9530*/  @!P0 STG.E.U16 desc[UR18][R28.64+0x78], R30 ;  /* 0x0000781e1c008986 */ /* 0x0009e4000c101512 */
.L_x_216:
[----:B------:R-:W-:Y:S05]  /*9540*/  WARPSYNC.ALL ;  /* 0x0000000000007948 */ /* 0x000fea0003800000 */
[----:B------:R-:W-:Y:S01]  /*9550*/  IADD3 R22, R22, 0x400, RZ ;  /* 0x0000040016167810 */ /* 0x000fe20007ffe0ff */
[----:B------:R-:W-:Y:S03]  /*9560*/  BAR.SYNC.DEFER_BLOCKING 0x0 ;  /* 0x0000000000007b1d */ /* 0x000fe60000010000 */
[----:B------:R-:W-:-:S13]  /*9570*/  ISETP.GE.AND P0, PT, R22, UR17, PT ;  /* 0x0000001116007c0c */ /* 0x000fda000bf06270 */
[----:B------:R-:W-:Y:S05]  /*9580*/  @!P0 BRA `(.L_x_223) ;  /* 0xffffffe000f08947 */ /* 0x000fea000383ffff */
[----:B------:R-:W-:Y:S05]  /*9590*/  EXIT ;  /* 0x000000000000794d */ /* 0x000fea0003800000 */
.L_x_219:
[----:B-1----:R-:W-:Y:S01]  /*95a0*/  IMAD.MOV.U32 R52, RZ, RZ, R25 ;  /* 0x000000ffff347224 */ /* 0x002fe200078e0019 */
[----:B------:R-:W-:Y:S02]  /*95b0*/  MOV R53, 0x8 ;  /* 0x0000000800357802 */ /* 0x000fe40000000f00 */
[----:B------:R-:W-:Y:S02]  /*95c0*/  MOV R54, 0x101f ;  /* 0x0000101f00367802 */ /* 0x000fe40000000f00 */
[----:B------:R-:W-:-:S07]  /*95d0*/  MOV R51, 0xffff ;  /* 0x0000ffff00337802 */ /* 0x000fce0000000f00 */
[----:B0-2---:R-:W-:Y:S05]  /*95e0*/  WARPSYNC.COLLECTIVE R51, `(.L_x_224) ;  /* 0x0000000033087348 */ /* 0x005fea0003c00000 */
[----:B------:R1:W3:Y:S02]  /*95f0*/  SHFL.BFLY P3, R49, R52, R53, R54 ;  /* 0x0c00003534317389 */ /* 0x0002e40000060036 */
[----:B0123--:R-:W-:Y:S01]  /*9600*/  ENDCOLLECTIVE ;  /* 0x000000000000791b */ /* 0x00ffe20003800000 */
.L_x_224:
[----:B------:R-:W-:Y:S02]  /*9610*/  MOV R52, R26 ;  /* 0x0000001a00347202 */ /* 0x000fe40000000f00 */
[----:B------:R-:W-:-:S07]  /*9620*/  MOV R28, R49 ;  /* 0x00000031001c7202 */ /* 0x000fce0000000f00 */
[----:B------:R-:W-:Y:S05]  /*9630*/  WARPSYNC.COLLECTIVE R51, `(.L_x_225) ;  /* 0x0000000033087348 */ /* 0x000fea0003c00000 */
[----:B------:R0:W1:Y:S02]  /*9640*/  SHFL.BFLY P3, R49, R52, R53, R54 ;  /* 0x0c00003534317389 */ /* 0x0000640000060036 */
[----:B01----:R-:W-:Y:S01]  /*9650*/  ENDCOLLECTIVE ;  /* 0x000000000000791b */ /* 0x003fe20003800000 */
.L_x_225:
[----:B------:R-:W-:-:S05]  /*9660*/  FADD.FTZ R28, R28, R25 ;  /* 0x000000191c1c7221 */ /* 0x000fca0000010000 */
[----:B------:R-:W-:Y:S02]  /*9670*/  MOV R52, R28 ;  /* 0x0000001c00347202 */ /* 0x000fe40000000f00 */
[----:B------:R-:W-:Y:S01]  /*9680*/  MOV R53, 0x4 ;  /* 0x0000000400357802 */ /* 0x000fe20000000f00 */
[----:B------:R-:W-:-:S07]  /*9690*/  IMAD.MOV.U32 R27, RZ, RZ, R49 ;  /* 0x000000ffff1b7224 */ /* 0x000fce00078e0031 */
[----:B------:R-:W-:Y:S05]  /*96a0*/  WARPSYNC.COLLECTIVE R51, `(.L_x_226) ;  /* 0x0000000033087348 */ /* 0x000fea0003c00000 */
[----:B------:R0:W1:Y:S02]  /*96b0*/  SHFL.BFLY P3, R49, R52, R53, R54 ;  /* 0x0c00003534317389 */ /* 0x0000640000060036 */
[----:B01----:R-:W-:Y:S01]  /*96c0*/  ENDCOLLECTIVE ;  /* 0x000000000000791b */ /* 0x003fe20003800000 */
.L_x_226:
[----:B------:R-:W-:-:S05]  /*96d0*/  FADD.FTZ R27, R27, R26 ;  /* 0x0000001a1b1b7221 */ /* 0x000fca0000010000 */
[----:B------:R-:W-:Y:S02]  /*96e0*/  MOV R52, R27 ;  /* 0x0000001b00347202 */ /* 0x000fe40000000f00 */
[----:B------:R-:W-:-:S07]  /*96f0*/  MOV R29, R49 ;  /* 0x00000031001d7202 */ /* 0x000fce0000000f00 */
[----:B------:R-:W-:Y:S05]  /*9700*/  WARPSYNC.COLLECTIVE R51, `(.L_x_227) ;  /* 0x0000000033087348 */ /* 0x000fea0003c00000 */
[----:B------:R0:W1:Y:S02]  /*9710*/  SHFL.BFLY P3, R49, R52, R53, R54 ;  /* 0x0c00003534317389 */ /* 0x0000640000060036 */
[----:B01----:R-:W-:Y:S01]  /*9720*/  ENDCOLLECTIVE ;  /* 0x000000000000791b */ /* 0x003fe20003800000 */
.L_x_227:
[----:B------:R-:W-:-:S04]  /*9730*/  FADD.FTZ R29, R28, R29 ;  /* 0x0000001d1c1d7221 */ /* 0x000fc80000010000 */
[----:B------:R-:W-:Y:S01]  /*9740*/  IMAD.MOV.U32 R52, RZ, RZ, R29 ;  /* 0x000000ffff347224 */ /* 0x000fe200078e001d */
[----:B------:R-:W-:Y:S02]  /*9750*/  MOV R53, 0x2 ;  /* 0x0000000200357802 */ /* 0x000fe40000000f00 */
[----:B------:R-:W-:-:S07]  /*9760*/  MOV R30, R49 ;  /* 0x00000031001e7202 */ /* 0x000fce0000000f00 */
[----:B------:R-:W-:Y:S05]  /*9770*/  WARPSYNC.COLLECTIVE R51, `(.L_x_228) ;  /* 0x0000000033087348 */ /* 0x000fea0003c00000 */
[----:B------:R0:W1:Y:S02]  /*9780*/  SHFL.BFLY P3, R49, R52, R53, R54 ;  /* 0x0c00003534317389 */ /* 0x0000640000060036 */
[----:B01----:R-:W-:Y:S01]  /*9790*/  ENDCOLLECTIVE ;  /* 0x000000000000791b */ /* 0x003fe20003800000 */
.L_x_228:
[----:B------:R-:W-:-:S05]  /*97a0*/  FADD.FTZ R30, R27, R30 ;  /* 0x0000001e1b1e7221 */ /* 0x000fca0000010000 */
[----:B------:R-:W-:Y:S02]  /*97b0*/  MOV R52, R30 ;  /* 0x0000001e00347202 */ /* 0x000fe40000000f00 */
[----:B------:R-:W-:-:S07]  /*97c0*/  MOV R32, R49 ;  /* 0x0000003100207202 */ /* 0x000fce0000000f00 */
[----:B------:R-:W-:Y:S05]  /*97d0*/  WARPSYNC.COLLECTIVE R51, `(.L_x_229) ;  /* 0x0000000033087348 */ /* 0x000fea0003c00000 */
[----:B------:R0:W1:Y:S02]  /*97e0*/  SHFL.BFLY P3, R49, R52, R53, R54 ;  /* 0x0c00003534317389 */ /* 0x0000640000060036 */
[----:B01----:R-:W-:Y:S01]  /*97f0*/  ENDCOLLECTIVE ;  /* 0x000000000000791b */ /* 0x003fe20003800000 */
.L_x_229:
[----:B------:R-:W-:-:S05]  /*9800*/  FADD.FTZ R32, R29, R32 ;  /* 0x000000201d207221 */ /* 0x000fca0000010000 */
[----:B------:R-:W-:Y:S01]  /*9810*/  MOV R52, R32 ;  /* 0x0000002000347202 */ /* 0x000fe20000000f00 */
[----:B------:R-:W-:Y:S01]  /*9820*/  IMAD.MOV.U32 R53, RZ, RZ, 0x1 ;  /* 0x00000001ff357424 */ /* 0x000fe200078e00ff */
[----:B------:R-:W-:-:S07]  /*9830*/  MOV R25, R49 ;  /* 0x0000003100197202 */ /* 0x000fce0000000f00 */
[----:B------:R-:W-:Y:S05]  /*9840*/  WARPSYNC.COLLECTIVE R51, `(.L_x_230) ;  /* 0x0000000033087348 */ /* 0x000fea0003c00000 */
[----:B------:R0:W1:Y:S02]  /*9850*/  SHFL.BFLY P3, R49, R52, R53, R54 ;  /* 0x0c00003534317389 */ /* 0x0000640000060036 */
[----:B01----:R-:W-:Y:S01]  /*9860*/  ENDCOLLECTIVE ;  /* 0x000000000000791b */ /* 0x003fe20003800000 */
.L_x_230:
[----:B------:R-:W-:-:S05]  /*9870*/  FADD.FTZ R25, R30, R25 ;  /* 0x000000191e197221 */ /* 0x000fca0000010000 */
[----:B------:R-:W-:Y:S02]  /*9880*/  MOV R52, R25 ;  /* 0x0000001900347202 */ /* 0x000fe40000000f00 */
[----:B------:R-:W-:-:S07]  /*9890*/  MOV R31, R49 ;  /* 0x00000031001f7202 */ /* 0x000fce0000000f00 */
[----:B------:R-:W-:Y:S05]  /*98a0*/  WARPSYNC.COLLECTIVE R51, `(.L_x_231) ;  /* 0x0000000033087348 */ /* 0x000fea0003c00000 */
[----:B------:R0:W1:Y:S02]  /*98b0*/  SHFL.BFLY P3, R49, R52, R53, R54 ;  /* 0x0c00003534317389 */ /* 0x0000640000060036 */
[----:B01----:R-:W-:Y:S01]  /*98c0*/  ENDCOLLECTIVE ;  /* 0x000000000000791b */ /* 0x003fe20003800000 */
.L_x_231:
[----:B------:R-:W-:Y:S01]  /*98d0*/  FADD.FTZ R31, R32, R31 ;  /* 0x0000001f201f7221 */ /* 0x000fe20000010000 */
[----:B------:R-:W-:Y:S01]  /*98e0*/  MOV R34, R49 ;  /* 0x0000003100227202 */ /* 0x000fe20000000f00 */
[----:B------:R-:W-:Y:S06]  /*98f0*/  BRA `(.L_x_232) ;  /* 0xffffffec00547947 */ /* 0x000fec000383ffff */
.L_x_220:
[----:B------:R-:W-:Y:S01]  /*9900*/  BSSY B1, `(.L_x_233) ;  /* 0x0000008000017945 */ /* 0x000fe20003800000 */
[----:B---3--:R-:W-:Y:S01]  /*9910*/  MOV R52, R25 ;  /* 0x0000001900347202 */ /* 0x008fe20000000f00 */
[----:B------:R-:W-:Y:S01]  /*9920*/  IMAD.MOV.U32 R54, RZ, RZ, 0x101f ;  /* 0x0000101fff367424 */ /* 0x000fe200078e00ff */
[----:B------:R-:W-:Y:S02]  /*9930*/  MOV R53, 0x8 ;  /* 0x0000000800357802 */ /* 0x000fe40000000f00 */
[----:B------:R-:W-:-:S07]  /*9940*/  MOV R51, 0xffff ;  /* 0x0000ffff00337802 */ /* 0x000fce0000000f00 */
[----:B012---:R-:W-:Y:S05]  /*9950*/  WARPSYNC.COLLECTIVE R51, `(.L_x_234) ;  /* 0x0000000033087348 */ /* 0x007fea0003c00000 */
[----:B------:R3:W4:Y:S02]  /*9960*/  SHFL.BFLY P3, R49, R52, R53, R54 ;  /* 0x0c00003534317389 */ /* 0x0007240000060036 */
[----:B01234-:R-:W-:Y:S01]  /*9970*/  ENDCOLLECTIVE ;  /* 0x000000000000791b */ /* 0x01ffe20003800000 */
.L_x_234:
[----:B------:R-:W-:Y:S05]  /*9980*/  BSYNC B1 ;  /* 0x0000000000017941 */ /* 0x000fea0003800000 */
.L_x_233:
[----:B------:R-:W-:Y:S01]  /*9990*/  HFMA2.MMA R53, -RZ, RZ, 0, 4.76837158203125e-07 ;  /* 0x00000008ff357435 */ /* 0x000fe200000001ff */
[----:B------:R-:W-:Y:S01]  /*99a0*/  MOV R52, R30 ;  /* 0x0000001e00347202 */ /* 0x000fe20000000f00 */
[----:B------:R-:W-:Y:S01]  /*99b0*/  IMAD.MOV.U32 R51, RZ, RZ, 0xffff ;  /* 0x0000ffffff337424 */ /* 0x000fe200078e00ff */
[----:B------:R-:W-:Y:S02]  /*99c0*/  MOV R54, 0x101f ;  /* 0x0000101f00367802 */ /* 0x000fe40000000f00 */
[----:B------:R-:W-:-:S07]  /*99d0*/  MOV R32, R49 ;  /* 0x0000003100207202 */ /* 0x000fce0000000f00 */
[----:B------:R-:W-:Y:S05]  /*99e0*/  WARPSYNC.COLLECTIVE R51, `(.L_x_235) ;  /* 0x0000000033087348 */ /* 0x000fea0003c00000 */
[----:B------:R0:W1:Y:S02]  /*99f0*/  SHFL.BFLY P3, R49, R52, R53, R54 ;  /* 0x0c00003534317389 */ /* 0x0000640000060036 */
[----:B01----:R-:W-:Y:S01]  /*9a00*/  ENDCOLLECTIVE ;  /* 0x000000000000791b */ /* 0x003fe20003800000 */
.L_x_235:
[----:B------:R-:W-:Y:S01]  /*9a10*/  FADD.FTZ R32, R32, R25 ;  /* 0x0000001920207221 */ /* 0x000fe20000010000 */
[----:B------:R-:W-:-:S04]  /*9a20*/  HFMA2.MMA R53, -RZ, RZ, 0, 2.384185791015625e-07 ;  /* 0x00000004ff357435 */ /* 0x000fc800000001ff */
[----:B------:R-:W-:Y:S02]  /*9a30*/  MOV R52, R32 ;  /* 0x0000002000347202 */ /* 0x000fe40000000f00 */
[----:B------:R-:W-:-:S07]  /*9a40*/  MOV R31, R49 ;  /* 0x00000031001f7202 */ /* 0x000fce0000000f00 */
[----:B------:R-:W-:Y:S05]  /*9a50*/  WARPSYNC.COLLECTIVE R51, `(.L_x_236) ;  /* 0x0000000033087348 */ /* 0x000fea0003c00000 */
[----:B------:R0:W1:Y:S02]  /*9a60*/  SHFL.BFLY P3, R49, R52, R53, R54 ;  /* 0x0c00003534317389 */ /* 0x0000640000060036 */
[----:B01----:R-:W-:Y:S01]  /*9a70*/  ENDCOLLECTIVE ;  /* 0x000000000000791b */ /* 0x003fe20003800000 */
.L_x_236:
[----:B------:R-:W-:-:S05]  /*9a80*/  FADD.FTZ R31, R31, R30 ;  /* 0x0000001e1f1f7221 */ /* 0x000fca0000010000 */
[----:B------:R-:W-:Y:S02]  /*9a90*/  MOV R52, R31 ;  /* 0x0000001f00347202 */ /* 0x000fe40000000f00 */
[----:B------:R-:W-:-:S07]  /*9aa0*/  MOV R33, R49 ;  /* 0x0000003100217202 */ /* 0x000fce0000000f00 */
[----:B------:R-:W-:Y:S05]  /*9ab0*/  WARPSYNC.COLLECTIVE R51, `(.L_x_237) ;  /* 0x0000000033087348 */ /* 0x000fea0003c00000 */
[----:B------:R0:W1:Y:S02]  /*9ac0*/  SHFL.BFLY P3, R49, R52, R53, R54 ;  /* 0x0c00003534317389 */ /* 0x0000640000060036 */
[----:B01----:R-:W-:Y:S01]  /*9ad0*/  ENDCOLLECTIVE ;  /* 0x000000000000791b */ /* 0x003fe20003800000 */
.L_x_237:
[----:B------:R-:W-:Y:S01]  /*9ae0*/  FADD.FTZ R33, R32, R33 ;  /* 0x0000002120217221 */ /* 0x000fe20000010000 */
[----:B------:R-:W-:-:S04]  /*9af0*/  HFMA2.MMA R53, -RZ, RZ, 0, 1.1920928955078125e-07 ;  /* 0x00000002ff357435 */ /* 0x000fc800000001ff */
[----:B------:R-:W-:Y:S01]  /*9b00*/  MOV R52, R33 ;  /* 0x0000002100347202 */ /* 0x000fe20000000f00 */
[----:B------:R-:W-:-:S07]  /*9b10*/  IMAD.MOV.U32 R34, RZ, RZ, R49 ;  /* 0x000000ffff227224 */ /* 0x000fce00078e0031 */
[----:B------:R-:W-:Y:S05]  /*9b20*/  WARPSYNC.COLLECTIVE R51, `(.L_x_238) ;  /* 0x0000000033087348 */ /* 0x000fea0003c00000 */
[----:B------:R0:W1:Y:S02]  /*9b30*/  SHFL.BFLY P3, R49, R52, R53, R54 ;  /* 0x0c00003534317389 */ /* 0x0000640000060036 */
[----:B01----:R-:W-:Y:S01]  /*9b40*/  ENDCOLLECTIVE ;  /* 0x000000000000791b */ /* 0x003fe20003800000 */
.L_x_238:
[----:B------:R-:W-:-:S05]  /*9b50*/  FADD.FTZ R34, R31, R34 ;  /* 0x000000221f227221 */ /* 0x000fca0000010000 */
[----:B------:R-:W-:Y:S02]  /*9b60*/  MOV R52, R34 ;  /* 0x0000002200347202 */ /* 0x000fe40000000f00 */
[----:B------:R-:W-:-:S07]  /*9b70*/  MOV R36, R49 ;  /* 0x0000003100247202 */ /* 0x000fce0000000f00 */
[----:B------:R-:W-:Y:S05]  /*9b80*/  WARPSYNC.COLLECTIVE R51, `(.L_x_239) ;  /* 0x0000000033087348 */ /* 0x000fea0003c00000 */
[----:B------:R0:W1:Y:S02]  /*9b90*/  SHFL.BFLY P3, R49, R52, R53, R54 ;  /* 0x0c00003534317389 */ /* 0x0000640000060036 */
[----:B01----:R-:W-:Y:S01]  /*9ba0*/  ENDCOLLECTIVE ;  /* 0x000000000000791b */ /* 0x003fe20003800000 */
.L_x_239:
[----:B------:R-:W-:Y:S01]  /*9bb0*/  FADD.FTZ R36, R33, R36 ;  /* 0x0000002421247221 */ /* 0x000fe20000010000 */
[----:B------:R-:W-:-:S03]  /*9bc0*/  HFMA2.MMA R53, -RZ, RZ, 0, 5.9604644775390625e-08 ;  /* 0x00000001ff357435 */ /* 0x000fc600000001ff */
[----:B------:R-:W-:Y:S01]  /*9bd0*/  IMAD.MOV.U32 R52, RZ, RZ, R36 ;  /* 0x000000ffff347224 */ /* 0x000fe200078e0024 */
[----:B------:R-:W-:-:S07]  /*9be0*/  MOV R25, R49 ;  /* 0x0000003100197202 */ /* 0x000fce0000000f00 */
[----:B------:R-:W-:Y:S05]  /*9bf0*/  WARPSYNC.COLLECTIVE R51, `(.L_x_240) ;  /* 0x0000000033087348 */ /* 0x000fea0003c00000 */
[----:B------:R0:W1:Y:S02]  /*9c00*/  SHFL.BFLY P3, R49, R52, R53, R54 ;  /* 0x0c00003534317389 */ /* 0x0000640000060036 */
[----:B01----:R-:W-:Y:S01]  /*9c10*/  ENDCOLLECTIVE ;  /* 0x000000000000791b */ /* 0x003fe20003800000 */
.L_x_240:
[----:B------:R-:W-:-:S05]  /*9c20*/  FADD.FTZ R25, R34, R25 ;  /* 0x0000001922197221 */ /* 0x000fca0000010000 */
[----:B------:R-:W-:Y:S02]  /*9c30*/  MOV R52, R25 ;  /* 0x0000001900347202 */ /* 0x000fe40000000f00 */
[----:B------:R-:W-:-:S07]  /*9c40*/  MOV R35, R49 ;  /* 0x0000003100237202 */ /* 0x000fce0000000f00 */
[----:B------:R-:W-:Y:S05]  /*9c50*/  WARPSYNC.COLLECTIVE R51, `(.L_x_241) ;  /* 0x0000000033087348 */ /* 0x000fea0003c00000 */
[----:B------:R0:W1:Y:S02]  /*9c60*/  SHFL.BFLY P3, R49, R52, R53, R54 ;  /* 0x0c00003534317389 */ /* 0x0000640000060036 */
[----:B01----:R-:W-:Y:S01]  /*9c70*/  ENDCOLLECTIVE ;  /* 0x000000000000791b */ /* 0x003fe20003800000 */
.L_x_241:
[----:B------:R-:W-:Y:S01]  /*9c80*/  FADD.FTZ R35, R36, R35 ;  /* 0x0000002324237221 */ /* 0x000fe20000010000 */
[----:B------:R-:W-:Y:S01]  /*9c90*/  MOV R30, R49 ;  /* 0x00000031001e7202 */ /* 0x000fe20000000f00 */
[----:B------:R-:W-:Y:S06]  /*9ca0*/  BRA `(.L_x_242) ;  /* 0xffffffec00147947 */ /* 0x000fec000383ffff */
.L_x_221:
[----:B------:R-:W-:Y:S01]  /*9cb0*/  BSSY B1, `(.L_x_243) ;  /* 0x0000008000017945 */ /* 0x000fe20003800000 */
[----:B----4-:R-:W-:Y:S01]  /*9cc0*/  MOV R52, R25 ;  /* 0x0000001900347202 */ /* 0x010fe20000000f00 */
[----:B------:R-:W-:Y:S01]  /*9cd0*/  IMAD.MOV.U32 R53, RZ, RZ, 0x8 ;  /* 0x00000008ff357424 */ /* 0x000fe200078e00ff */
[----:B------:R-:W-:Y:S02]  /*9ce0*/  MOV R54, 0x101f ;  /* 0x0000101f00367802 */ /* 0x000fe40000000f00 */
[----:B------:R-:W-:-:S07]  /*9cf0*/  MOV R51, 0xffff ;  /* 0x0000ffff00337802 */ /* 0x000fce0000000f00 */
[----:B0123--:R-:W-:Y:S05]  /*9d00*/  WARPSYNC.COLLECTIVE R51, `(.L_x_244) ;  /* 0x0000000033087348 */ /* 0x00ffea0003c00000 */
[----:B------:R4:W0:Y:S02]  /*9d10*/  SHFL.BFLY P3, R49, R52, R53, R54 ;  /* 0x0c00003534317389 */ /* 0x0008240000060036 */
[----:B01234-:R-:W-:Y:S01]  /*9d20*/  ENDCOLLECTIVE ;  /* 0x000000000000791b */ /* 0x01ffe20003800000 */
.L_x_244:
[----:B------:R-:W-:Y:S05]  /*9d30*/  BSYNC B1 ;  /* 0x0000000000017941 */ /* 0x000fea0003800000 */
.L_x_243:
        /* <DEDUP_REMOVED lines=8> */
.L_x_245:
[----:B------:R-:W-:Y:S01]  /*9dc0*/  FADD.FTZ R32, R32, R25 ;  /* 0x0000001920207221 */ /* 0x000fe20000010000 */
[----:B------:R-:W-:-:S04]  /*9dd0*/  HFMA2.MMA R53, -RZ, RZ, 0, 2.384185791015625e-07 ;  /* 0x00000004ff357435 */ /* 0x000fc800000001ff */
[----:B------:R-:W-:Y:S02]  /*9de0*/  MOV R52, R32 ;  /* 0x0000002000347202 */ /* 0x000fe40000000f00 */
[----:B------:R-:W-:-:S07]  /*9df0*/  MOV R31, R49 ;  /* 0x00000031001f7202 */ /* 0x000fce0000000f00 */
[----:B------:R-:W-:Y:S05]  /*9e00*/  WARPSYNC.COLLECTIVE R51, `(.L_x_246) ;  /* 0x0000000033087348 */ /* 0x000fea0003c00000 */
[----:B------:R0:W1:Y:S02]  /*9e10*/  SHFL.BFLY P3, R49, R52, R53, R54 ;  /* 0x0c00003534317389 */ /* 0x0000640000060036 */
[----:B01----:R-:W-:Y:S01]  /*9e20*/  ENDCOLLECTIVE ;  /* 0x000000000000791b */ /* 0x003fe20003800000 */
.L_x_246:
[----:B------:R-:W-:-:S04]  /*9e30*/  FADD.FTZ R31, R31, R30 ;  /* 0x0000001e1f1f7221 */ /* 0x000fc80000010000 */
[----:B------:R-:W-:Y:S01]  /*9e40*/  IMAD.MOV.U32 R52, RZ, RZ, R31 ;  /* 0x000000ffff347224 */ /* 0x000fe200078e001f */
[----:B------:R-:W-:-:S07]  /*9e50*/  MOV R33, R49 ;  /* 0x0000003100217202 */ /* 0x000fce0000000f00 */
[----:B------:R-:W-:Y:S05]  /*9e60*/  WARPSYNC.COLLECTIVE R51, `(.L_x_247) ;  /* 0x0000000033087348 */ /* 0x000fea0003c00000 */
[----:B------:R0:W1:Y:S02]  /*9e70*/  SHFL.BFLY P3, R49, R52, R53, R54 ;  /* 0x0c00003534317389 */ /* 0x0000640000060036 */
[----:B01----:R-:W-:Y:S01]  /*9e80*/  ENDCOLLECTIVE ;  /* 0x000000000000791b */ /* 0x003fe20003800000 */
.L_x_247:
[----:B------:R-:W-:Y:S01]  /*9e90*/  FADD.FTZ R33, R32, R33 ;  /* 0x0000002120217221 */ /* 0x000fe20000010000 */
[----:B------:R-:W-:-:S04]  /*9ea0*/  HFMA2.MMA R53, -RZ, RZ, 0, 1.1920928955078125e-07 ;  /* 0x00000002ff357435 */ /* 0x000fc800000001ff */
[----:B------:R-:W-:Y:S02]  /*9eb0*/  MOV R52, R33 ;  /* 0x0000002100347202 */ /* 0x000fe40000000f00 */
[----:B------:R-:W-:-:S07]  /*9ec0*/  MOV R34, R49 ;  /* 0x0000003100227202 */ /* 0x000fce0000000f00 */
[----:B------:R-:W-:Y:S05]  /*9ed0*/  WARPSYNC.COLLECTIVE R51, `(.L_x_248) ;  /* 0x0000000033087348 */ /* 0x000fea0003c00000 */
[----:B------:R0:W1:Y:S02]  /*9ee0*/  SHFL.BFLY P3, R49, R52, R53, R54 ;  /* 0x0c00003534317389 */ /* 0x0000640000060036 */
[----:B01----:R-:W-:Y:S01]  /*9ef0*/  ENDCOLLECTIVE ;  /* 0x000000000000791b */ /* 0x003fe20003800000 */
.L_x_248:
[----:B------:R-:W-:-:S05]  /*9f00*/  FADD.FTZ R34, R31, R34 ;  /* 0x000000221f227221 */ /* 0x000fca0000010000 */
[----:B------:R-:W-:Y:S02]  /*9f10*/  MOV R52, R34 ;  /* 0x0000002200347202 */ /* 0x000fe40000000f00 */
[----:B------:R-:W-:-:S07]  /*9f20*/  MOV R36, R49 ;  /* 0x0000003100247202 */ /* 0x000fce0000000f00 */
[----:B------:R-:W-:Y:S05]  /*9f30*/  WARPSYNC.COLLECTIVE R51, `(.L_x_249) ;  /* 0x0000000033087348 */ /* 0x000fea0003c00000 */
[----:B------:R0:W1:Y:S02]  /*9f40*/  SHFL.BFLY P3, R49, R52, R53, R54 ;  /* 0x0c00003534317389 */ /* 0x0000640000060036 */
[----:B01----:R-:W-:Y:S01]  /*9f50*/  ENDCOLLECTIVE ;  /* 0x000000000000791b */ /* 0x003fe20003800000 */
.L_x_249:
[----:B------:R-:W-:Y:S01]  /*9f60*/  FADD.FTZ R36, R33, R36 ;  /* 0x0000002421247221 */ /* 0x000fe20000010000 */
[----:B------:R-:W-:-:S04]  /*9f70*/  HFMA2.MMA R53, -RZ, RZ, 0, 5.9604644775390625e-08 ;  /* 0x00000001ff357435 */ /* 0x000fc800000001ff */
[----:B------:R-:W-:Y:S01]  /*9f80*/  MOV R52, R36 ;  /* 0x0000002400347202 */ /* 0x000fe20000000f00 */
[----:B------:R-:W-:-:S07]  /*9f90*/  IMAD.MOV.U32 R25, RZ, RZ, R49 ;  /* 0x000000ffff197224 */ /* 0x000fce00078e0031 */
[----:B------:R-:W-:Y:S05]  /*9fa0*/  WARPSYNC.COLLECTIVE R51, `(.L_x_250) ;  /* 0x0000000033087348 */ /* 0x000fea0003c00000 */
[----:B------:R0:W1:Y:S02]  /*9fb0*/  SHFL.BFLY P3, R49, R52, R53, R54 ;  /* 0x0c00003534317389 */ /* 0x0000640000060036 */
[----:B01----:R-:W-:Y:S01]  /*9fc0*/  ENDCOLLECTIVE ;  /* 0x000000000000791b */ /* 0x003fe20003800000 */
.L_x_250:
[----:B------:R-:W-:-:S05]  /*9fd0*/  FADD.FTZ R25, R34, R25 ;  /* 0x0000001922197221 */ /* 0x000fca0000010000 */
[----:B------:R-:W-:Y:S02]  /*9fe0*/  MOV R52, R25 ;  /* 0x0000001900347202 */ /* 0x000fe40000000f00 */
[----:B------:R-:W-:-:S07]  /*9ff0*/  MOV R35, R49 ;  /* 0x0000003100237202 */ /* 0x000fce0000000f00 */
[----:B------:R-:W-:Y:S05]  /*a000*/  WARPSYNC.COLLECTIVE R51, `(.L_x_251) ;  /* 0x0000000033087348 */ /* 0x000fea0003c00000 */
[----:B------:R0:W1:Y:S02]  /*a010*/  SHFL.BFLY P3, R49, R52, R53, R54 ;  /* 0x0c00003534317389 */ /* 0x0000640000060036 */
[----:B01----:R-:W-:Y:S01]  /*a020*/  ENDCOLLECTIVE ;  /* 0x000000000000791b */ /* 0x003fe20003800000 */
.L_x_251:
[----:B------:R-:W-:Y:S01]  /*a030*/  FADD.FTZ R35, R36, R35 ;  /* 0x0000002324237221 */ /* 0x000fe20000010000 */
[----:B------:R-:W-:Y:S01]  /*a040*/  MOV R30, R49 ;  /* 0x00000031001e7202 */ /* 0x000fe20000000f00 */
[----:B------:R-:W-:Y:S06]  /*a050*/  BRA `(.L_x_252) ;  /* 0xffffffe800c07947 */ /* 0x000fec000383ffff */
.L_x_222:
        /* <DEDUP_REMOVED lines=8> */
.L_x_254:
[----:B------:R-:W-:Y:S05]  /*a0e0*/  BSYNC B0 ;  /* 0x0000000000007941 */ /* 0x000fea0003800000 */
.L_x_253:
[----:B------:R-:W-:Y:S01]  /*a0f0*/  HFMA2.MMA R54, -RZ, RZ, 0, 0.000503063201904296875 ;  /* 0x0000101fff367435 */ /* 0x000fe200000001ff */
[----:B------:R-:W-:Y:S01]  /*a100*/  MOV R52, R27 ;  /* 0x0000001b00347202 */ /* 0x000fe20000000f00 */
[----:B------:R-:W-:Y:S01]  /*a110*/  IMAD.MOV.U32 R53, RZ, RZ, 0x8 ;  /* 0x00000008ff357424 */ /* 0x000fe200078e00ff */
[----:B------:R-:W-:Y:S02]  /*a120*/  MOV R51, 0xffff ;  /* 0x0000ffff00337802 */ /* 0x000fe40000000f00 */
[----:B------:R-:W-:Y:S02]  /*a130*/  CS2R R34, SRZ ;  /* 0x0000000000227805 */ /* 0x000fe4000001ff00 */
[----:B------:R-:W-:Y:S01]  /*a140*/  MOV R29, R49 ;  /* 0x00000031001d7202 */ /* 0x000fe20000000f00 */
[----:B------:R-:W-:Y:S01]  /*a150*/  HFMA2.MMA R41, -RZ, RZ, 0, 0 ;  /* 0x00000000ff297435 */ /* 0x000fe200000001ff */
[----:B------:R-:W-:-:S10]  /*a160*/  @!P0 IADD3 R30, R25, 0x14, RZ ;  /* 0x00000014191e8810 */ /* 0x000fd40007ffe0ff */
[----:B------:R-:W-:Y:S05]  /*a170*/  WARPSYNC.COLLECTIVE R51, `(.L_x_255) ;  /* 0x0000000033087348 */ /* 0x000fea0003c00000 */
[----:B------:R0:W1:Y:S02]  /*a180*/  SHFL.BFLY P3, R49, R52, R53, R54 ;  /* 0x0c00003534317389 */ /* 0x0000640000060036 */
[----:B01----:R-:W-:Y:S01]  /*a190*/  ENDCOLLECTIVE ;  /* 0x000000000000791b */ /* 0x003fe20003800000 */
.L_x_255:
[----:B------:R-:W-:Y:S01]  /*a1a0*/  @!P0 LEA R31, R40, UR6, 0x7 ;  /* 0x00000006281f8c11 */ /* 0x000fe2000f8e38ff */
[----:B------:R-:W-:Y:S01]  /*a1b0*/  FADD.FTZ R29, R29, R26 ;  /* 0x0000001a1d1d7221 */ /* 0x000fe20000010000 */
[----:B------:R-:W-:Y:S02]  /*a1c0*/  @!P0 LOP3.LUT R30, R30, R11, RZ, 0x3c, !PT ;  /* 0x0000000b1e1e8212 */ /* 0x000fe400078e3cff */
[----:B------:R-:W-:Y:S02]  /*a1d0*/  MOV R42, RZ ;  /* 0x000000ff002a7202 */ /* 0x000fe40000000f00 */
[----:B------:R-:W-:Y:S02]  /*a1e0*/  @!P0 LEA R30, R30, R31, 0x2 ;  /* 0x0000001f1e1e8211 */ /* 0x000fe400078e10ff */
[----:B------:R-:W-:Y:S02]  /*a1f0*/  @!P0 IADD3 R46, R25, 0x3c, RZ ;  /* 0x0000003c192e8810 */ /* 0x000fe40007ffe0ff */
[----:B------:R-:W-:Y:S01]  /*a200*/  @!P0 LEA R45, R40, UR6, 0x7 ;  /* 0x00000006282d8c11 */ /* 0x000fe2000f8e38ff */
[----:B------:R0:W1:Y:S01]  /*a210*/  @!P0 LDS R33, [R30+0x500] ;  /* 0x000500001e218984 */ /* 0x0000620000000800 */
[----:B------:R-:W-:Y:S01]  /*a220*/  @!P0 LOP3.LUT R46, R46, R11, RZ, 0x3c, !PT ;  /* 0x0000000b2e2e8212 */ /* 0x000fe200078e3cff */
[----:B------:R-:W-:Y:S01]  /*a230*/  HFMA2.MMA R53, -RZ, RZ, 0, 2.384185791015625e-07 ;  /* 0x00000004ff357435 */ /* 0x000fe200000001ff */
[----:B------:R-:W-:Y:S01]  /*a240*/  MOV R52, R29 ;  /* 0x0000001d00347202 */ /* 0x000fe20000000f00 */
[----:B------:R0:W2:Y:S02]  /*a250*/  @!P0 LDS R32, [R30] ;  /* 0x000000001e208984 */ /* 0x0000a40000000800 */
[----:B------:R-:W-:-:S02]  /*a260*/  @!P0 IMAD R46, R46, 0x4, R45 ;  /* 0x000000042e2e8824 */ /* 0x000fc400078e022d */
[----:B------:R-:W-:-:S03]  /*a270*/  IMAD.MOV.U32 R45, RZ, RZ, RZ ;  /* 0x000000ffff2d7224 */ /* 0x000fc600078e00ff */
[----:B------:R0:W3:Y:S01]  /*a280*/  @!P0 LDS R47, [R46] ;  /* 0x000000002e2f8984 */ /* 0x0000e20000000800 */
[----:B------:R-:W-:-:S07]  /*a290*/  MOV R28, R49 ;  /* 0x00000031001c7202 */ /* 0x000fce0000000f00 */
[----:B0123--:R-:W-:Y:S05]  /*a2a0*/  WARPSYNC.COLLECTIVE R51, `(.L_x_256) ;  /* 0x0000000033087348 */ /* 0x00ffea0003c00000 */
[----:B------:R4:W0:Y:S02]  /*a2b0*/  SHFL.BFLY P3, R49, R52, R53, R54 ;  /* 0x0c00003534317389 */ /* 0x0008240000060036 */
[----:B01234-:R-:W-:Y:S01]  /*a2c0*/  ENDCOLLECTIVE ;  /* 0x000000000000791b */ /* 0x01ffe20003800000 */
.L_x_256:
[----:B------:R-:W-:Y:S01]  /*a2d0*/  FADD.FTZ R28, R28, R27 ;  /* 0x0000001b1c1c7221 */ /* 0x000fe20000010000 */
[----:B------:R0:W1:Y:S02]  /*a2e0*/  @!P0 LDS R48, [R46+0x500] ;  /* 0x000500002e308984 */ /* 0x0000640000000800 */
[----:B0-----:R-:W-:Y:S02]  /*a2f0*/  HFMA2.MMA R46, -RZ, RZ, 0, 0 ;  /* 0x00000000ff2e7435 */ /* 0x001fe400000001ff */
[----:B------:R-:W-:Y:S01]  /*a300*/  MOV R52, R28 ;  /* 0x0000001c00347202 */ /* 0x000fe20000000f00 */
[----:B------:R-:W-:Y:S01]  /*a310*/  IMAD.MOV.U32 R26, RZ, RZ, R49 ;  /* 0x000000ffff1a7224 */ /* 0x000fe200078e0031 */
[----:B------:R-:W-:-:S07]  /*a320*/  @!P0 MOV R35, R33 ;  /* 0x0000002100238202 */ /* 0x000fce0000000f00 */
[----:B-1----:R-:W-:Y:S05]  /*a330*/  WARPSYNC.COLLECTIVE R51, `(.L_x_257) ;  /* 0x0000000033087348 */ /* 0x002fea0003c00000 */
[----:B------:R0:W2:Y:S02]  /*a340*/  SHFL.BFLY P3, R49, R52, R53, R54 ;  /* 0x0c00003534317389 */ /* 0x0000a40000060036 */
[----:B012---:R-:W-:Y:S01]  /*a350*/  ENDCOLLECTIVE ;  /* 0x000000000000791b */ /* 0x007fe20003800000 */
.L_x_257:
[----:B------:R-:W-:Y:S01]  /*a360*/  FADD.FTZ R26, R29, R26 ;  /* 0x0000001a1d1a7221 */ /* 0x000fe20000010000 */
[----:B------:R-:W-:Y:S02]  /*a370*/  @!P0 MOV R34, R32 ;  /* 0x0000002000228202 */ /* 0x000fe40000000f00 */
[----:B------:R-:W-:Y:S02]  /*a380*/  @!P0 MOV R45, R47 ;  /* 0x0000002f002d8202 */ /* 0x000fe40000000f00 */
[----:B------:R-:W-:Y:S01]  /*a390*/  MOV R52, R26 ;  /* 0x0000001a00347202 */ /* 0x000fe20000000f00 */
[----:B------:R-:W-:Y:S01]  /*a3a0*/  IMAD.MOV.U32 R53, RZ, RZ, 0x2 ;  /* 0x00000002ff357424 */ /* 0x000fe200078e00ff */
[----:B------:R-:W-:Y:S02]  /*a3b0*/  @!P0 MOV R46, R48 ;  /* 0x00000030002e8202 */ /* 0x000fe40000000f00 */
[----:B------:R-:W-:-:S07]  /*a3c0*/  MOV R27, R49 ;  /* 0x00000031001b7202 */ /* 0x000fce0000000f00 */
[----:B------:R-:W-:Y:S05]  /*a3d0*/  WARPSYNC.COLLECTIVE R51, `(.L_x_258) ;  /* 0x0000000033087348 */ /* 0x000fea0003c00000 */
[----:B------:R0:W1:Y:S02]  /*a3e0*/  SHFL.BFLY P3, R49, R52, R53, R54 ;  /* 0x0c00003534317389 */ /* 0x0000640000060036 */
[----:B01----:R-:W-:Y:S01]  /*a3f0*/  ENDCOLLECTIVE ;  /* 0x000000000000791b */ /* 0x003fe20003800000 */
.L_x_258:
[----:B------:R-:W-:-:S05]  /*a400*/  FADD.FTZ R27, R28, R27 ;  /* 0x0000001b1c1b7221 */ /* 0x000fca0000010000 */
[----:B------:R-:W-:Y:S02]  /*a410*/  MOV R52, R27 ;  /* 0x0000001b00347202 */ /* 0x000fe40000000f00 */
[----:B------:R-:W-:-:S07]  /*a420*/  MOV R29, R49 ;  /* 0x00000031001d7202 */ /* 0x000fce0000000f00 */
[----:B------:R-:W-:Y:S05]  /*a430*/  WARPSYNC.COLLECTIVE R51, `(.L_x_259) ;  /* 0x0000000033087348 */ /* 0x000fea0003c00000 */
[----:B------:R0:W1:Y:S02]  /*a440*/  SHFL.BFLY P3, R49, R52, R53, R54 ;  /* 0x0c00003534317389 */ /* 0x0000640000060036 */
[----:B01----:R-:W-:Y:S01]  /*a450*/  ENDCOLLECTIVE ;  /* 0x000000000000791b */ /* 0x003fe20003800000 */
.L_x_259:
[----:B------:R-:W-:Y:S01]  /*a460*/  FADD.FTZ R30, R26, R29 ;  /* 0x0000001d1a1e7221 */ /* 0x000fe20000010000 */
[----:B------:R-:W-:Y:S01]  /*a470*/  @!P0 LEA R29, R40, UR6, 0x7 ;  /* 0x00000006281d8c11 */ /* 0x000fe2000f8e38ff */
[----:B------:R-:W-:Y:S02]  /*a480*/  HFMA2.MMA R53, -RZ, RZ, 0, 5.9604644775390625e-08 ;  /* 0x00000001ff357435 */ /* 0x000fe400000001ff */
[----:B------:R-:W-:Y:S01]  /*a490*/  IMAD.MOV.U32 R52, RZ, RZ, R30 ;  /* 0x000000ffff347224 */ /* 0x000fe200078e001e */
[----:B------:R-:W-:-:S08]  /*a4a0*/  MOV R28, R49 ;  /* 0x00000031001c7202 */ /* 0x000fd00000000f00 */
[----:B------:R-:W-:Y:S05]  /*a4b0*/  WARPSYNC.COLLECTIVE R51, `(.L_x_260) ;  /* 0x0000000033087348 */ /* 0x000fea0003c00000 */
[----:B------:R0:W1:Y:S02]  /*a4c0*/  SHFL.BFLY P3, R49, R52, R53, R54 ;  /* 0x0c00003534317389 */ /* 0x0000640000060036 */
[----:B01----:R-:W-:Y:S01]  /*a4d0*/  ENDCOLLECTIVE ;  /* 0x000000000000791b */ /* 0x003fe20003800000 */
.L_x_260:
[----:B------:R-:W-:Y:S01]  /*a4e0*/  FADD.FTZ R31, R27, R28 ;  /* 0x0000001c1b1f7221 */ /* 0x000fe20000010000 */
[C---:B------:R-:W-:Y:S01]  /*a4f0*/  @!P0 IADD3 R28, R25.reuse, 0x28, RZ ;  /* 0x00000028191c8810 */ /* 0x040fe20007ffe0ff */
[----:B------:R-:W0:Y:S01]  /*a500*/  LDC.64 R26, c[0x0][0x218] ;  /* 0x00008600ff1a7b82 */ /* 0x000e220000000a00 */
[----:B------:R-:W-:Y:S02]  /*a510*/  IADD3 R25, R25, R22, RZ ;  /* 0x0000001619197210 */ /* 0x000fe40007ffe0ff */
[----:B------:R-:W-:-:S04]  /*a520*/  @!P0 LOP3.LUT R28, R28, R11, RZ, 0x3c, !PT ;  /* 0x0000000b1c1c8212 */ /* 0x000fc800078e3cff */
[----:B------:R-:W-:Y:S02]  /*a530*/  @!P0 LEA R28, R28, R29, 0x2 ;  /* 0x0000001d1c1c8211 */ /* 0x000fe400078e10ff */
[----:B------:R-:W-:-:S03]  /*a540*/  MOV R52, R31 ;  /* 0x0000001f00347202 */ /* 0x000fc60000000f00 */
[----:B------:R1:W2:Y:S04]  /*a550*/  @!P0 LDS R29, [R28] ;  /* 0x000000001c1d8984 */ /* 0x0002a80000000800 */
[----:B------:R1:W3:Y:S01]  /*a560*/  @!P0 LDS R43, [R28+0x500] ;  /* 0x000500001c2b8984 */ /* 0x0002e20000000800 */
[----:B------:R-:W-:-:S07]  /*a570*/  MOV R33, R49 ;  /* 0x0000003100217202 */ /* 0x000fce0000000f00 */
[----:B0123--:R-:W-:Y:S05]  /*a580*/  WARPSYNC.COLLECTIVE R51, `(.L_x_261) ;  /* 0x0000000033087348 */ /* 0x00ffea0003c00000 */
[----:B------:R4:W0:Y:S02]  /*a590*/  SHFL.BFLY P3, R49, R52, R53, R54 ;  /* 0x0c00003534317389 */ /* 0x0008240000060036 */
[----:B01234-:R-:W-:Y:S01]  /*a5a0*/  ENDCOLLECTIVE ;  /* 0x000000000000791b */ /* 0x01ffe20003800000 */
.L_x_261:
[----:B------:R-:W-:Y:S01]  /*a5b0*/  FADD.FTZ R30, R30, R33 ;  /* 0x000000211e1e7221 */ /* 0x000fe20000010000 */
[----:B------:R-:W-:Y:S01]  /*a5c0*/  IMAD.WIDE R26, R25, 0x2, R26 ;  /* 0x00000002191a7825 */ /* 0x000fe200078e021a */
[----:B------:R-:W-:-:S03]  /*a5d0*/  MOV R52, R34 ;  /* 0x0000002200347202 */ /* 0x000fc60000000f00 */
[----:B------:R-:W-:Y:S01]  /*a5e0*/  IMAD.MOV.U32 R53, RZ, RZ, 0x8 ;  /* 0x00000008ff357424 */ /* 0x000fe200078e00ff */
[----:B------:R-:W-:-:S07]  /*a5f0*/  MOV R32, R49 ;  /* 0x0000003100207202 */ /* 0x000fce0000000f00 */
[----:B------:R-:W-:Y:S05]  /*a600*/  WARPSYNC.COLLECTIVE R51, `(.L_x_262) ;  /* 0x0000000033087348 */ /* 0x000fea0003c00000 */
[----:B------:R0:W1:Y:S02]  /*a610*/  SHFL.BFLY P3, R49, R52, R53, R54 ;  /* 0x0c00003534317389 */ /* 0x0000640000060036 */
[----:B01----:R-:W-:Y:S01]  /*a620*/  ENDCOLLECTIVE ;  /* 0x000000000000791b */ /* 0x003fe20003800000 */
.L_x_262:
[----:B------:R-:W-:Y:S01]  /*a630*/  FADD.FTZ R31, R31, R32 ;  /* 0x000000201f1f7221 */ /* 0x000fe20000010000 */
[----:B------:R-:W-:Y:S02]  /*a640*/  @!P0 IMAD.MOV.U32 R41, RZ, RZ, R29 ;  /* 0x000000ffff298224 */ /* 0x000fe400078e001d */
        /* <DEDUP_REMOVED lines=8> */
.L_x_263:
[----:B------:R-:W-:Y:S01]  /*a6d0*/  @!P0 F2FP.BF16.F32.PACK_AB R30, RZ, R30 ;  /* 0x0000001eff1e823e */ /* 0x000fe200000010ff */
[----:B------:R-:W-:Y:S01]  /*a6e0*/  FADD.FTZ R37, R37, R34 ;  /* 0x0000002225257221 */ /* 0x000fe20000010000 */
[----:B------:R-:W-:Y:S01]  /*a6f0*/  @!P0 F2FP.BF16.F32.PACK_AB R31, RZ, R31 ;  /* 0x0000001fff1f823e */ /* 0x000fe200000010ff */
[----:B------:R-:W-:Y:S01]  /*a700*/  IMAD.WIDE R28, R25, 0x2, R28 ;  /* 0x00000002191c7825 */ /* 0x000fe200078e021c */
[----:B------:R-:W-:-:S05]  /*a710*/  PRMT R33, R30, 0x7610, R33 ;  /* 0x000076101e217816 */ /* 0x000fca0000000021 */
[----:B------:R0:W-:Y:S01]  /*a720*/  @!P0 STG.E.U16 desc[UR18][R26.64], R33 ;  /* 0x000000211a008986 */ /* 0x0001e2000c101512 */
[----:B------:R-:W-:Y:S01]  /*a730*/  HFMA2.MMA R53, -RZ, RZ, 0, 2.384185791015625e-07 ;  /* 0x00000004ff357435 */ /* 0x000fe200000001ff */
[----:B------:R-:W-:Y:S02]  /*a740*/  MOV R52, R37 ;  /* 0x0000002500347202 */ /* 0x000fe40000000f00 */
[----:B------:R-:W-:-:S08]  /*a750*/  MOV R36, R49 ;  /* 0x0000003100247202 */ /* 0x000fd00000000f00 */
[----:B0-----:R-:W-:Y:S05]  /*a760*/  WARPSYNC.COLLECTIVE R51, `(.L_x_264) ;  /* 0x0000000033087348 */ /* 0x001fea0003c00000 */
[----:B------:R1:W2:Y:S02]  /*a770*/  SHFL.BFLY P3, R49, R52, R53, R54 ;  /* 0x0c00003534317389 */ /* 0x0002a40000060036 */
[----:B012---:R-:W-:Y:S01]  /*a780*/  ENDCOLLECTIVE ;  /* 0x000000000000791b */ /* 0x007fe20003800000 */
.L_x_264:
[----:B------:R-:W-:-:S05]  /*a790*/  FADD.FTZ R36, R36, R35 ;  /* 0x0000002324247221 */ /* 0x000fca0000010000 */
[----:B------:R-:W-:Y:S01]  /*a7a0*/  MOV R52, R36 ;  /* 0x0000002400347202 */ /* 0x000fe20000000f00 */
[----:B------:R-:W-:-:S07]  /*a7b0*/  IMAD.MOV.U32 R34, RZ, RZ, R49 ;  /* 0x000000ffff227224 */ /* 0x000fce00078e0031 */
[----:B------:R-:W-:Y:S05]  /*a7c0*/  WARPSYNC.COLLECTIVE R51, `(.L_x_265) ;  /* 0x0000000033087348 */ /* 0x000fea0003c00000 */
[----:B------:R0:W1:Y:S02]  /*a7d0*/  SHFL.BFLY P3, R49, R52, R53, R54 ;  /* 0x0c00003534317389 */ /* 0x0000640000060036 */
[----:B01----:R-:W-:Y:S01]  /*a7e0*/  ENDCOLLECTIVE ;  /* 0x000000000000791b */ /* 0x003fe20003800000 */
.L_x_265:
[----:B------:R-:W-:-:S05]  /*a7f0*/  FADD.FTZ R34, R37, R34 ;  /* 0x0000002225227221 */ /* 0x000fca0000010000 */
[----:B------:R-:W-:Y:S01]  /*a800*/  MOV R52, R34 ;  /* 0x0000002200347202 */ /* 0x000fe20000000f00 */
[----:B------:R-:W-:Y:S01]  /*a810*/  IMAD.MOV.U32 R53, RZ, RZ, 0x2 ;  /* 0x00000002ff357424 */ /* 0x000fe200078e00ff */
[----:B------:R-:W-:-:S07]  /*a820*/  MOV R35, R49 ;  /* 0x0000003100237202 */ /* 0x000fce0000000f00 */
[----:B------:R-:W-:Y:S05]  /*a830*/  WARPSYNC.COLLECTIVE R51, `(.L_x_266) ;  /* 0x0000000033087348 */ /* 0x000fea0003c00000 */
[----:B------:R0:W1:Y:S02]  /*a840*/  SHFL.BFLY P3, R49, R52, R53, R54 ;  /* 0x0c00003534317389 */ /* 0x0000640000060036 */
[----:B01----:R-:W-:Y:S01]  /*a850*/  ENDCOLLECTIVE ;  /* 0x000000000000791b */ /* 0x003fe20003800000 */
.L_x_266:
[----:B------:R-:W-:-:S05]  /*a860*/  FADD.FTZ R35, R36, R35 ;  /* 0x0000002324237221 */ /* 0x000fca0000010000 */
[----:B------:R-:W-:Y:S02]  /*a870*/  MOV R52, R35 ;  /* 0x0000002300347202 */ /* 0x000fe40000000f00 */
[----:B------:R-:W-:-:S07]  /*a880*/  MOV R37, R49 ;  /* 0x0000003100257202 */ /* 0x000fce0000000f00 */
[----:B------:R-:W-:Y:S05]  /*a890*/  WARPSYNC.COLLECTIVE R51, `(.L_x_267) ;  /* 0x0000000033087348 */ /* 0x000fea0003c00000 */
[----:B------:R0:W1:Y:S02]  /*a8a0*/  SHFL.BFLY P3, R49, R52, R53, R54 ;  /* 0x0c00003534317389 */ /* 0x0000640000060036 */
[----:B01----:R-:W-:Y:S01]  /*a8b0*/  ENDCOLLECTIVE ;  /* 0x000000000000791b */ /* 0x003fe20003800000 */
.L_x_267:
[----:B------:R-:W-:Y:S01]  /*a8c0*/  FADD.FTZ R37, R34, R37 ;  /* 0x0000002522257221 */ /* 0x000fe20000010000 */
[----:B------:R-:W-:-:S04]  /*a8d0*/  HFMA2.MMA R53, -RZ, RZ, 0, 5.9604644775390625e-08 ;  /* 0x00000001ff357435 */ /* 0x000fc800000001ff */
[----:B------:R-:W-:Y:S02]  /*a8e0*/  MOV R52, R37 ;  /* 0x0000002500347202 */ /* 0x000fe40000000f00 */
[----:B------:R-:W-:-:S07]  /*a8f0*/  MOV R36, R49 ;  /* 0x0000003100247202 */ /* 0x000fce0000000f00 */
[----:B------:R-:W-:Y:S05]  /*a900*/  WARPSYNC.COLLECTIVE R51, `(.L_x_268) ;  /* 0x0000000033087348 */ /* 0x000fea0003c00000 */
[----:B------:R0:W1:Y:S02]  /*a910*/  SHFL.BFLY P3, R49, R52, R53, R54 ;  /* 0x0c00003534317389 */ /* 0x0000640000060036 */
[----:B01----:R-:W-:Y:S01]  /*a920*/  ENDCOLLECTIVE ;  /* 0x000000000000791b */ /* 0x003fe20003800000 */
.L_x_268:
[----:B------:R-:W-:-:S05]  /*a930*/  FADD.FTZ R36, R35, R36 ;  /* 0x0000002423247221 */ /* 0x000fca0000010000 */
[----:B------:R-:W-:Y:S02]  /*a940*/  MOV R52, R36 ;  /* 0x0000002400347202 */ /* 0x000fe40000000f00 */
[----:B------:R-:W-:-:S07]  /*a950*/  MOV R34, R49 ;  /* 0x0000003100227202 */ /* 0x000fce0000000f00 */
[----:B------:R-:W-:Y:S05]  /*a960*/  WARPSYNC.COLLECTIVE R51, `(.L_x_269) ;  /* 0x0000000033087348 */ /* 0x000fea0003c00000 */
[----:B------:R0:W1:Y:S02]  /*a970*/  SHFL.BFLY P3, R49, R52, R53, R54 ;  /* 0x0c00003534317389 */ /* 0x0000640000060036 */
[----:B01----:R-:W-:Y:S01]  /*a980*/  ENDCOLLECTIVE ;  /* 0x000000000000791b */ /* 0x003fe20003800000 */
.L_x_269:
[----:B------:R-:W-:-:S05]  /*a990*/  FADD.FTZ R25, R37, R34 ;  /* 0x0000002225197221 */ /* 0x000fca0000010000 */
[----:B------:R-:W-:Y:S01]  /*a9a0*/  @!P0 F2FP.BF16.F32.PACK_AB R25, RZ, R25 ;  /* 0x00000019ff19823e */ /* 0x000fe200000010ff */
[----:B------:R-:W-:Y:S01]  /*a9b0*/  HFMA2.MMA R53, -RZ, RZ, 0, 4.76837158203125e-07 ;  /* 0x00000008ff357435 */ /* 0x000fe200000001ff */
[----:B------:R-:W-:Y:S01]  /*a9c0*/  MOV R52, R41 ;  /* 0x0000002900347202 */ /* 0x000fe20000000f00 */
[----:B------:R-:W-:-:S09]  /*a9d0*/  IMAD.MOV.U32 R35, RZ, RZ, R49 ;  /* 0x000000ffff237224 */ /* 0x000fd200078e0031 */
[----:B------:R-:W-:Y:S05]  /*a9e0*/  WARPSYNC.COLLECTIVE R51, `(.L_x_270) ;  /* 0x0000000033087348 */ /* 0x000fea0003c00000 */
[----:B------:R0:W1:Y:S02]  /*a9f0*/  SHFL.BFLY P3, R49, R52, R53, R54 ;  /* 0x0c00003534317389 */ /* 0x0000640000060036 */
[----:B01----:R-:W-:Y:S01]  /*aa00*/  ENDCOLLECTIVE ;  /* 0x000000000000791b */ /* 0x003fe20003800000 */
.L_x_270:
[--C-:B------:R-:W-:Y:S01]  /*aa10*/  FADD.FTZ R30, R36, R35.reuse ;  /* 0x00000023241e7221 */ /* 0x100fe20000010000 */
[----:B------:R-:W-:-:S04]  /*aa20*/  PRMT R35, R25, 0x7610, R35 ;  /* 0x0000761019237816 */ /* 0x000fc80000000023 */
[----:B------:R-:W-:Y:S02]  /*aa30*/  @!P0 F2FP.BF16.F32.PACK_AB R30, RZ, R30 ;  /* 0x0000001eff1e823e */ /* 0x000fe400000010ff */
[----:B------:R-:W-:Y:S02]  /*aa40*/  MOV R52, R42 ;  /* 0x0000002a00347202 */ /* 0x000fe40000000f00 */
[----:B------:R-:W-:-:S07]  /*aa50*/  MOV R44, R49 ;  /* 0x00000031002c7202 */ /* 0x000fce0000000f00 */
[----:B------:R-:W-:Y:S05]  /*aa60*/  WARPSYNC.COLLECTIVE R51, `(.L_x_271) ;  /* 0x0000000033087348 */ /* 0x000fea0003c00000 */
[----:B------:R0:W1:Y:S02]  /*aa70*/  SHFL.BFLY P3, R49, R52, R53, R54 ;  /* 0x0c00003534317389 */ /* 0x0000640000060036 */
[----:B01----:R-:W-:Y:S01]  /*aa80*/  ENDCOLLECTIVE ;  /* 0x000000000000791b */ /* 0x003fe20003800000 */
.L_x_271:
[----:B------:R-:W-:Y:S01]  /*aa90*/  FADD.FTZ R44, R44, R41 ;  /* 0x000000292c2c7221 */ /* 0x000fe20000010000 */
[----:B------:R-:W-:-:S03]  /*aaa0*/  HFMA2.MMA R53, -RZ, RZ, 0, 2.384185791015625e-07 ;  /* 0x00000004ff357435 */ /* 0x000fc600000001ff */
[----:B------:R-:W-:Y:S01]  /*aab0*/  IMAD.MOV.U32 R52, RZ, RZ, R44 ;  /* 0x000000ffff347224 */ /* 0x000fe200078e002c */
[----:B------:R-:W-:-:S07]  /*aac0*/  MOV R43, R49 ;  /* 0x00000031002b7202 */ /* 0x000fce0000000f00 */
[----:B------:R-:W-:Y:S05]  /*aad0*/  WARPSYNC.COLLECTIVE R51, `(.L_x_272) ;  /* 0x0000000033087348 */ /* 0x000fea0003c00000 */
[----:B------:R0:W1:Y:S02]  /*aae0*/  SHFL.BFLY P3, R49, R52, R53, R54 ;  /* 0x0c00003534317389 */ /* 0x0000640000060036 */
[----:B01----:R-:W-:Y:S01]  /*aaf0*/  ENDCOLLECTIVE ;  /* 0x000000000000791b */ /* 0x003fe20003800000 */
.L_x_272:
[----:B------:R-:W-:-:S05]  /*ab00*/  FADD.FTZ R43, R43, R42 ;  /* 0x0000002a2b2b7221 */ /* 0x000fca0000010000 */
[----:B------:R-:W-:Y:S02]  /*ab10*/  MOV R52, R43 ;  /* 0x0000002b00347202 */ /* 0x000fe40000000f00 */
[----:B------:R-:W-:-:S07]  /*ab20*/  MOV R41, R49 ;  /* 0x0000003100297202 */ /* 0x000fce0000000f00 */
[----:B------:R-:W-:Y:S05]  /*ab30*/  WARPSYNC.COLLECTIVE R51, `(.L_x_273) ;  /* 0x0000000033087348 */ /* 0x000fea0003c00000 */
[----:B------:R0:W1:Y:S02]  /*ab40*/  SHFL.BFLY P3, R49, R52, R53, R54 ;  /* 0x0c00003534317389 */ /* 0x0000640000060036 */
[----:B01----:R-:W-:Y:S01]  /*ab50*/  ENDCOLLECTIVE ;  /* 0x000000000000791b */ /* 0x003fe20003800000 */
.L_x_273:
[----:B------:R-:W-:Y:S01]  /*ab60*/  FADD.FTZ R41, R44, R41 ;  /* 0x000000292c297221 */ /* 0x000fe20000010000 */
[----:B------:R-:W-:-:S04]  /*ab70*/  HFMA2.MMA R53, -RZ, RZ, 0, 1.1920928955078125e-07 ;  /* 0x00000002ff357435 */ /* 0x000fc800000001ff */
[----:B------:R-:W-:Y:S02]  /*ab80*/  MOV R52, R41 ;  /* 0x0000002900347202 */ /* 0x000fe40000000f00 */
[----:B------:R-:W-:-:S07]  /*ab90*/  MOV R42, R49 ;  /* 0x00000031002a7202 */ /* 0x000fce0000000f00 */
[----:B------:R-:W-:Y:S05]  /*aba0*/  WARPSYNC.COLLECTIVE R51, `(.L_x_274) ;  /* 0x0000000033087348 */ /* 0x000fea0003c00000 */
[----:B------:R0:W1:Y:S02]  /*abb0*/  SHFL.BFLY P3, R49, R52, R53, R54 ;  /* 0x0c00003534317389 */ /* 0x0000640000060036 */
[----:B01----:R-:W-:Y:S01]  /*abc0*/  ENDCOLLECTIVE ;  /* 0x000000000000791b */ /* 0x003fe20003800000 */
.L_x_274:
[----:B------:R-:W-:-:S05]  /*abd0*/  FADD.FTZ R42, R43, R42 ;  /* 0x0000002a2b2a7221 */ /* 0x000fca0000010000 */
[----:B------:R-:W-:Y:S02]  /*abe0*/  MOV R52, R42 ;  /* 0x0000002a00347202 */ /* 0x000fe40000000f00 */
[----:B------:R-:W-:-:S07]  /*abf0*/  MOV R44, R49 ;  /* 0x00000031002c7202 */ /* 0x000fce0000000f00 */
[----:B------:R-:W-:Y:S05]  /*ac00*/  WARPSYNC.COLLECTIVE R51, `(.L_x_275) ;  /* 0x0000000033087348 */ /* 0x000fea0003c00000 */
[----:B------:R0:W1:Y:S02]  /*ac10*/  SHFL.BFLY P3, R49, R52, R53, R54 ;  /* 0x0c00003534317389 */ /* 0x0000640000060036 */
[----:B01----:R-:W-:Y:S01]  /*ac20*/  ENDCOLLECTIVE ;  /* 0x000000000000791b */ /* 0x003fe20003800000 */
.L_x_275:
[----:B------:R-:W-:Y:S01]  /*ac30*/  FADD.FTZ R44, R41, R44 ;  /* 0x0000002c292c7221 */ /* 0x000fe20000010000 */
[----:B------:R-:W-:-:S04]  /*ac40*/  HFMA2.MMA R53, -RZ, RZ, 0, 5.9604644775390625e-08 ;  /* 0x00000001ff357435 */ /* 0x000fc800000001ff */
[----:B------:R-:W-:Y:S02]  /*ac50*/  MOV R52, R44 ;  /* 0x0000002c00347202 */ /* 0x000fe40000000f00 */
[----:B------:R-:W-:-:S07]  /*ac60*/  MOV R43, R49 ;  /* 0x00000031002b7202 */ /* 0x000fce0000000f00 */
[----:B------:R-:W-:Y:S05]  /*ac70*/  WARPSYNC.COLLECTIVE R51, `(.L_x_276) ;  /* 0x0000000033087348 */ /* 0x000fea0003c00000 */
[----:B------:R0:W1:Y:S02]  /*ac80*/  SHFL.BFLY P3, R49, R52, R53, R54 ;  /* 0x0c00003534317389 */ /* 0x0000640000060036 */
[----:B01----:R-:W-:Y:S01]  /*ac90*/  ENDCOLLECTIVE ;  /* 0x000000000000791b */ /* 0x003fe20003800000 */
.L_x_276:
[----:B------:R-:W-:-:S05]  /*aca0*/  FADD.FTZ R42, R42, R43 ;  /* 0x0000002b2a2a7221 */ /* 0x000fca0000010000 */
[----:B------:R-:W-:Y:S02]  /*acb0*/  MOV R52, R42 ;  /* 0x0000002a00347202 */ /* 0x000fe40000000f00 */
[----:B------:R-:W-:-:S07]  /*acc0*/  MOV R41, R49 ;  /* 0x0000003100297202 */ /* 0x000fce0000000f00 */
[----:B------:R-:W-:Y:S05]  /*acd0*/  WARPSYNC.COLLECTIVE R51, `(.L_x_277) ;  /* 0x0000000033087348 */ /* 0x000fea0003c00000 */
[----:B------:R0:W1:Y:S02]  /*ace0*/  SHFL.BFLY P3, R49, R52, R53, R54 ;  /* 0x0c00003534317389 */ /* 0x0000640000060036 */
[----:B01----:R-:W-:Y:S01]  /*acf0*/  ENDCOLLECTIVE ;  /* 0x000000000000791b */ /* 0x003fe20003800000 */
.L_x_277:
[----:B------:R-:W-:Y:S01]  /*ad00*/  HFMA2.MMA R53, -RZ, RZ, 0, 4.76837158203125e-07 ;  /* 0x00000008ff357435 */ /* 0x000fe200000001ff */
[----:B------:R-:W-:Y:S01]  /*ad10*/  MOV R52, R45 ;  /* 0x0000002d00347202 */ /* 0x000fe20000000f00 */
[----:B------:R-:W-:-:S09]  /*ad20*/  IMAD.MOV.U32 R43, RZ, RZ, R49 ;  /* 0x000000ffff2b7224 */ /* 0x000fd200078e0031 */
[----:B------:R-:W-:Y:S05]  /*ad30*/  WARPSYNC.COLLECTIVE R51, `(.L_x_278) ;  /* 0x0000000033087348 */ /* 0x000fea0003c00000 */
[----:B------:R0:W1:Y:S02]  /*ad40*/  SHFL.BFLY P3, R49, R52, R53, R54 ;  /* 0x0c00003534317389 */ /* 0x0000640000060036 */
[----:B01----:R-:W-:Y:S01]  /*ad50*/  ENDCOLLECTIVE ;  /* 0x000000000000791b */ /* 0x003fe20003800000 */
.L_x_278:
[----:B------:R-:W-:-:S05]  /*ad60*/  FADD.FTZ R32, R42, R43 ;  /* 0x0000002b2a207221 */ /* 0x000fca0000010000 */
[----:B------:R-:W-:Y:S01]  /*ad70*/  @!P0 F2FP.BF16.F32.PACK_AB R32, RZ, R32 ;  /* 0x00000020ff20823e */ /* 0x000fe200000010ff */
[----:B------:R-:W-:Y:S01]  /*ad80*/  IMAD.MOV.U32 R52, RZ, RZ, R46 ;  /* 0x000000ffff347224 */ /* 0x000fe200078e002e */
[----:B------:R-:W-:-:S07]  /*ad90*/  MOV R50, R49 ;  /* 0x0000003100327202 */ /* 0x000fce0000000f00 */
[----:B------:R-:W-:Y:S05]  /*ada0*/  WARPSYNC.COLLECTIVE R51, `(.L_x_279) ;  /* 0x0000000033087348 */ /* 0x000fea0003c00000 */
[----:B------:R0:W1:Y:S02]  /*adb0*/  SHFL.BFLY P3, R49, R52, R53, R54 ;  /* 0x0c00003534317389 */ /* 0x0000640000060036 */
[----:B01----:R-:W-:Y:S01]  /*adc0*/  ENDCOLLECTIVE ;  /* 0x000000000000791b */ /* 0x003fe20003800000 */
.L_x_279:
[----:B------:R-:W-:Y:S01]  /*add0*/  FADD.FTZ R50, R50, R45 ;  /* 0x0000002d32327221 */ /* 0x000fe20000010000 */
[----:B------:R-:W-:-:S04]  /*ade0*/  HFMA2.MMA R53, -RZ, RZ, 0, 2.384185791015625e-07 ;  /* 0x00000004ff357435 */ /* 0x000fc800000001ff */
[----:B------:R-:W-:Y:S02]  /*adf0*/  MOV R52, R50 ;  /* 0x0000003200347202 */ /* 0x000fe40000000f00 */
[----:B------:R-:W-:-:S07]  /*ae00*/  MOV R47, R49 ;  /* 0x00000031002f7202 */ /* 0x000fce0000000f00 */
[----:B------:R-:W-:Y:S05]  /*ae10*/  WARPSYNC.COLLECTIVE R51, `(.L_x_280) ;  /* 0x0000000033087348 */ /* 0x000fea0003c00000 */
[----:B------:R0:W1:Y:S02]  /*ae20*/  SHFL.BFLY P3, R49, R52, R53, R54 ;  /* 0x0c00003534317389 */ /* 0x0000640000060036 */
[----:B01----:R-:W-:Y:S01]  /*ae30*/  ENDCOLLECTIVE ;  /* 0x000000000000791b */ /* 0x003fe20003800000 */
.L_x_280:
[----:B------:R-:W-:-:S05]  /*ae40*/  FADD.FTZ R47, R47, R46 ;  /* 0x0000002e2f2f7221 */ /* 0x000fca0000010000 */
[----:B------:R-:W-:Y:S02]  /*ae50*/  MOV R52, R47 ;  /* 0x0000002f00347202 */ /* 0x000fe40000000f00 */
[----:B------:R-:W-:-:S07]  /*ae60*/  MOV R45, R49 ;  /* 0x00000031002d7202 */ /* 0x000fce0000000f00 */
[----:B------:R-:W-:Y:S05]  /*ae70*/  WARPSYNC.COLLECTIVE R51, `(.L_x_281) ;  /* 0x0000000033087348 */ /* 0x000fea0003c00000 */
[----:B------:R0:W1:Y:S02]  /*ae80*/  SHFL.BFLY P3, R49, R52, R53, R54 ;  /* 0x0c00003534317389 */ /* 0x0000640000060036 */
[----:B01----:R-:W-:Y:S01]  /*ae90*/  ENDCOLLECTIVE ;  /* 0x000000000000791b */ /* 0x003fe20003800000 */
.L_x_281:
[----:B------:R-:W-:Y:S01]  /*aea0*/  FADD.FTZ R45, R50, R45 ;  /* 0x0000002d322d7221 */ /* 0x000fe20000010000 */
[----:B------:R-:W-:-:S04]  /*aeb0*/  HFMA2.MMA R53, -RZ, RZ, 0, 1.1920928955078125e-07 ;  /* 0x00000002ff357435 */ /* 0x000fc800000001ff */
[----:B------:R-:W-:Y:S01]  /*aec0*/  MOV R52, R45 ;  /* 0x0000002d00347202 */ /* 0x000fe20000000f00 */
[----:B------:R-:W-:-:S07]  /*aed0*/  IMAD.MOV.U32 R46, RZ, RZ, R49 ;  /* 0x000000ffff2e7224 */ /* 0x000fce00078e0031 */
[----:B------:R-:W-:Y:S05]  /*aee0*/  WARPSYNC.COLLECTIVE R51, `(.L_x_282) ;  /* 0x0000000033087348 */ /* 0x000fea0003c00000 */
[----:B------:R0:W1:Y:S02]  /*aef0*/  SHFL.BFLY P3, R49, R52, R53, R54 ;  /* 0x0c00003534317389 */ /* 0x0000640000060036 */
[----:B01----:R-:W-:Y:S01]  /*af00*/  ENDCOLLECTIVE ;  /* 0x000000000000791b */ /* 0x003fe20003800000 */
.L_x_282:
[----:B------:R-:W-:-:S05]  /*af10*/  FADD.FTZ R46, R47, R46 ;  /* 0x0000002e2f2e7221 */ /* 0x000fca0000010000 */
[----:B------:R-:W-:Y:S02]  /*af20*/  MOV R52, R46 ;  /* 0x0000002e00347202 */ /* 0x000fe40000000f00 */
[----:B------:R-:W-:-:S07]  /*af30*/  MOV R48, R49 ;  /* 0x0000003100307202 */ /* 0x000fce0000000f00 */
[----:B------:R-:W-:Y:S05]  /*af40*/  WARPSYNC.COLLECTIVE R51, `(.L_x_283) ;  /* 0x0000000033087348 */ /* 0x000fea0003c00000 */
[----:B------:R0:W1:Y:S02]  /*af50*/  SHFL.BFLY P3, R49, R52, R53, R54 ;  /* 0x0c00003534317389 */ /* 0x0000640000060036 */
[----:B01----:R-:W-:Y:S01]  /*af60*/  ENDCOLLECTIVE ;  /* 0x000000000000791b */ /* 0x003fe20003800000 */
.L_x_283:
[----:B------:R-:W-:Y:S01]  /*af70*/  FADD.FTZ R45, R45, R48 ;  /* 0x000000302d2d7221 */ /* 0x000fe20000010000 */
[----:B------:R-:W-:-:S04]  /*af80*/  HFMA2.MMA R53, -RZ, RZ, 0, 5.9604644775390625e-08 ;  /* 0x00000001ff357435 */ /* 0x000fc800000001ff */
[----:B------:R-:W-:Y:S01]  /*af90*/  MOV R52, R45 ;  /* 0x0000002d00347202 */ /* 0x000fe20000000f00 */
[--C-:B------:R-:W-:Y:S01]  /*afa0*/  IMAD.MOV.U32 R47, RZ, RZ, R49.reuse ;  /* 0x000000ffff2f7224 */ /* 0x100fe200078e0031 */
[----:B------:R-:W-:Y:S01]  /*afb0*/  PRMT R49, R31, 0x7610, R49 ;  /* 0x000076101f317816 */ /* 0x000fe20000000031 */
[----:B------:R-:W-:Y:S02]  /*afc0*/  FADD.FTZ R31, R44, R41 ;  /* 0x000000292c1f7221 */ /* 0x000fe40000010000 */
[----:B------:R-:W-:Y:S02]  /*afd0*/  FADD.FTZ R46, R46, R47 ;  /* 0x0000002f2e2e7221 */ /* 0x000fe40000010000 */
[----:B------:R0:W-:Y:S01]  /*afe0*/  @!P0 STG.E.U16 desc[UR18][R28.64], R49 ;  /* 0x000000311c008986 */ /* 0x0001e2000c101512 */
[----:B------:R-:W-:-:S07]  /*aff0*/  @!P0 F2FP.BF16.F32.PACK_AB R31, RZ, R31 ;  /* 0x0000001fff1f823e */ /* 0x000fce00000010ff */
[----:B0-----:R-:W-:Y:S05]  /*b000*/  WARPSYNC.COLLECTIVE R51, `(.L_x_284) ;  /* 0x0000000033087348 */ /* 0x001fea0003c00000 */
[----:B0-----:R0:W1:Y:S02]  /*b010*/  SHFL.BFLY P3, R49, R52, R53, R54 ;  /* 0x0c00003534317389 */ /* 0x0010640000060036 */
[----:B01----:R-:W-:Y:S01]  /*b020*/  ENDCOLLECTIVE ;  /* 0x000000000000791b */ /* 0x003fe20003800000 */
.L_x_284:
[----:B------:R0:W-:Y:S04]  /*b030*/  @!P0 STG.E.U16 desc[UR18][R26.64+0x28], R35 ;  /* 0x000028231a008986 */ /* 0x0001e8000c101512 */
[----:B------:R0:W-:Y:S04]  /*b040*/  @!P0 STG.E.U16 desc[UR18][R28.64+0x28], R30 ;  /* 0x0000281e1c008986 */ /* 0x0001e8000c101512 */
[----:B------:R0:W-:Y:S01]  /*b050*/  @!P0 STG.E.U16 desc[UR18][R26.64+0x50], R31 ;  /* 0x0000501f1a008986 */ /* 0x0001e2000c101512 */
[----:B------:R-:W-:-:S03]  /*b060*/  MOV R52, R46 ;  /* 0x0000002e00347202 */ /* 0x000fc60000000f00 */
[----:B------:R0:W-:Y:S01]  /*b070*/  @!P0 STG.E.U16 desc[UR18][R28.64+0x50], R32 ;  /* 0x000050201c008986 */ /* 0x0001e2000c101512 */
[----:B------:R-:W-:-:S07]  /*b080*/  MOV R34, R49 ;  /* 0x0000003100227202 */ /* 0x000fce0000000f00 */
[----:B0-----:R-:W-:Y:S05]  /*b090*/  WARPSYNC.COLLECTIVE R51, `(.L_x_285) ;  /* 0x0000000033087348 */ /* 0x001fea0003c00000 */
[----:B------:R1:W2:Y:S02]  /*b0a0*/  SHFL.BFLY P3, R49, R52, R53, R54 ;  /* 0x0c00003534317389 */ /* 0x0002a40000060036 */
[----:B012---:R-:W-:Y:S01]  /*b0b0*/  ENDCOLLECTIVE ;  /* 0x000000000000791b */ /* 0x007fe20003800000 */
.L_x_285:
[----:B------:R-:W-:Y:S01]  /*b0c0*/  FADD.FTZ R34, R45, R34 ;  /* 0x000000222d227221 */ /* 0x000fe20000010000 */
[----:B------:R-:W-:Y:S01]  /*b0d0*/  MOV R25, R49 ;  /* 0x0000003100197202 */ /* 0x000fe20000000f00 */
[----:B------:R-:W-:Y:S06]  /*b0e0*/  BRA `(.L_x_286) ;  /* 0xffffffe400007947 */ /* 0x000fec000383ffff */
.L_x_287:
        /* <DEDUP_REMOVED lines=9> */
.L_x_2630:


//--------------------- .text._ZN13group_norm_v218gn_bwd_cuda_kernelI13__nv_bfloat16Li320ELi2ELi32ELi40ELi1024ELb0ELb1ELi32ELi320ELi320ELi4ELb1ELi8ELb0ELb0ELNS_15WgradSyncMethodE3ENS_16CompileConditionILi900EEEEEvPT_S6_S6_PKS5_S8_S8_S8_PKfflPfPj --------------------------
	.section	.text._ZN13group_norm_v218gn_bwd_cuda_kernelI13__nv_bfloat16Li320ELi2ELi32ELi40ELi1024ELb0ELb1ELi32ELi320ELi320ELi4ELb1ELi8ELb0ELb0ELNS_15WgradSyncMethodE3ENS_16CompileConditionILi900EEEEEvPT_S6_S6_PKS5_S8_S8_S8_PKfflPfPj,"ax",@progbits
	.align	128
        .global         _ZN13group_norm_v218gn_bwd_cuda_kernelI13__nv_bfloat16Li320ELi2ELi32ELi40ELi1024ELb0ELb1ELi32ELi320ELi320ELi4ELb1ELi8ELb0ELb0ELNS_15WgradSyncMethodE3ENS_16CompileConditionILi900EEEEEvPT_S6_S6_PKS5_S8_S8_S8_PKfflPfPj
        .type           _ZN13group_norm_v218gn_bwd_cuda_kernelI13__nv_bfloat16Li320ELi2ELi32ELi40ELi1024ELb0ELb1ELi32ELi320ELi320ELi4ELb1ELi8ELb0ELb0ELNS_15WgradSyncMethodE3ENS_16CompileConditionILi900EEEEEvPT_S6_S6_PKS5_S8_S8_S8_PKfflPfPj,@function
        .size           _ZN13group_norm_v218gn_bwd_cuda_kernelI13__nv_bfloat16Li320ELi2ELi32ELi40ELi1024ELb0ELb1ELi32ELi320ELi320ELi4ELb1ELi8ELb0ELb0ELNS_15WgradSyncMethodE3ENS_16CompileConditionILi900EEEEEvPT_S6_S6_PKS5_S8_S8_S8_PKfflPfPj,(.L_x_2631 - _ZN13group_norm_v218gn_bwd_cuda_kernelI13__nv_bfloat16Li320ELi2ELi32ELi40ELi1024ELb0ELb1ELi32ELi320ELi320ELi4ELb1ELi8ELb0ELb0ELNS_15WgradSyncMethodE3ENS_16CompileConditionILi900EEEEEvPT_S6_S6_PKS5_S8_S8_S8_PKfflPfPj)
        .other          _ZN13group_norm_v218gn_bwd_cuda_kernelI13__nv_bfloat16Li320ELi2ELi32ELi40ELi1024ELb0ELb1ELi32ELi320ELi320ELi4ELb1ELi8ELb0ELb0ELNS_15WgradSyncMethodE3ENS_16CompileConditionILi900EEEEEvPT_S6_S6_PKS5_S8_S8_S8_PKfflPfPj,@"STO_CUDA_ENTRY STV_DEFAULT"
_ZN13group_norm_v218gn_bwd_cuda_kernelI13__nv_bfloat16Li320ELi2ELi32ELi40ELi1024ELb0ELb1ELi32ELi320ELi320ELi4ELb1ELi8ELb0ELb0ELNS_15WgradSyncMethodE3ENS_16CompileConditionILi900EEEEEvPT_S6_S6_PKS5_S8_S8_S8_PKfflPfPj:
.text._ZN13group_norm_v218gn_bwd_cuda_kernelI13__nv_bfloat16Li320ELi2ELi32ELi40ELi1024ELb0ELb1ELi32ELi320ELi320ELi4ELb1ELi8ELb0ELb0ELNS_15WgradSyncMethodE3ENS_16CompileConditionILi900EEEEEvPT_S6_S6_PKS5_S8_S8_S8_PKfflPfPj:
        /* <DEDUP_REMOVED lines=10> */
[----:B------:R-:W-:Y:S02]  /*00a0*/  UMOV UR11, UR6 ;  /* 0x00000006000b7c82 */ /* 0x000fe40008000000 */
        /* <DEDUP_REMOVED lines=11> */
[----:B------:R-:W-:Y:S01]  /*0160*/  ULOP3.LUT UR4, UR4, 0x8, URZ, 0xfc, !UPT ;  /* 0x0000000804047892 */ /* 0x000fe2000f8efc3f */
[----:B------:R-:W-:-:S04]  /*0170*/  IADD3 R0, RZ, -UR8, RZ ;  /* 0x80000008ff007c10 */ /* 0x000fc8000fffe0ff */
[----:B------:R-:W-:Y:S01]  /*0180*/  ISETP.NE.AND P0, PT, R0, UR17, PT ;  /* 0x0000001100007c0c */ /* 0x000fe2000bf05270 */
[----:B------:R-:W-:-:S03]  /*0190*/  IMAD.U32 R7, RZ, RZ, UR4 ;  /* 0x00000004ff077e24 */ /* 0x000fc6000f8e00ff */
[----:B------:R-:W-:Y:S01]  /*01a0*/  SEL R5, R5, 0x1, !P0 ;  /* 0x0000000105057807 */ /* 0x000fe20004000000 */
[----:B0-----:R-:W-:Y:S01]  /*01b0*/  IMAD.WIDE.U32 R2, R7, 0x4, R2 ;  /* 0x0000000407027825 */ /* 0x001fe200078e0002 */
[----:B------:R-:W-:Y:S06]  /*01c0*/  MEMBAR.ALL.GPU ;  /* 0x0000000000007992 */ /* 0x000fec000000a000 */
[----:B------:R-:W-:-:S00]  /*01d0*/  ERRBAR ;  /* 0x00000000000079ab */ /* 0x000fc00000000000 */
[----:B------:R-:W-:Y:S06]  /*01e0*/  CGAERRBAR ;  /* 0x00000000000075ab */ /* 0x000fec0000000000 */
[----:B------:R0:W5:Y:S02]  /*01f0*/  ATOM.E.ADD.STRONG.GPU PT, R5, desc[UR12][R2.64], R5 ;  /* 0x000000050205798a */ /* 0x00016400081ee1cc */
.L_x_290:
[----:B------:R-:W2:Y:S04]  /*0200*/  LD.E.STRONG.GPU R0, desc[UR12][R2.64] ;  /* 0x0000000c02007980 */ /* 0x000ea8000c10f900 */
[----:B--2---:R-:W-:Y:S01]  /*0210*/  CCTL.IVALL ;  /* 0x00000000ff00798f */ /* 0x004fe20002000000 */
[----:B------:R-:W-:Y:S05]  /*0220*/  YIELD ;  /* 0x0000000000007946 */ /* 0x000fea0003800000 */
[----:B-----5:R-:W-:-:S04]  /*0230*/  LOP3.LUT R0, R0, R5, RZ, 0x3c, !PT ;  /* 0x0000000500007212 */ /* 0x020fc800078e3cff */
[----:B------:R-:W-:-:S13]  /*0240*/  ISETP.GT.AND P0, PT, R0, -0x1, PT ;  /* 0xffffffff0000780c */ /* 0x000fda0003f04270 */
[----:B------:R-:W-:Y:S05]  /*0250*/  @P0 BRA `(.L_x_290) ;  /* 0xfffffffc00e80947 */ /* 0x000fea000383ffff */
.L_x_289:
[----:B------:R-:W-:Y:S05]  /*0260*/  WARPSYNC.ALL ;  /* 0x0000000000007948 */ /* 0x000fea0003800000 */
[----:B------:R-:W-:Y:S06]  /*0270*/  BAR.SYNC.DEFER_BLOCKING 0x0 ;  /* 0x0000000000007b1d */ /* 0x000fec0000010000 */
[----:B------:R-:W-:Y:S05]  /*0280*/  BRA `(.L_x_291) ;  /* 0x00000044005c7947 */ /* 0x000fea0003800000 */
.L_x_288:
[----:B------:R-:W0:Y:S01]  /*0290*/  S2R R9, SR_TID.X ;  /* 0x0000000000097919 */ /* 0x000e220000002100 */
[----:B------:R-:W1:Y:S01]  /*02a0*/  S2UR UR8, SR_CgaCtaId ;  /* 0x00000000000879c3 */ /* 0x000e620000008800 */
[----:B------:R-:W-:Y:S01]  /*02b0*/  UMOV UR4, 0x400 ;  /* 0x0000040000047882 */ /* 0x000fe20000000000 */
[----:B------:R-:W-:Y:S01]  /*02c0*/  CS2R R24, SRZ ;  /* 0x0000000000187805 */ /* 0x000fe2000001ff00 */
[----:B------:R-:W-:Y:S01]  /*02d0*/  UIADD3 UR4, UR4, 0x2800, URZ ;  /* 0x0000280004047890 */ /* 0x000fe2000fffe03f */
[----:B------:R-:W-:Y:S02]  /*02e0*/  CS2R R26, SRZ ;  /* 0x00000000001a7805 */ /* 0x000fe4000001ff00 */
[----:B------:R-:W-:Y:S02]  /*02f0*/  CS2R R28, SRZ ;  /* 0x00000000001c7805 */ /* 0x000fe4000001ff00 */
[----:B------:R-:W-:Y:S01]  /*0300*/  CS2R R30, SRZ ;  /* 0x00000000001e7805 */ /* 0x000fe2000001ff00 */
[----:B-1----:R-:W-:-:S03]  /*0310*/  ULEA UR8, UR8, UR4, 0x18 ;  /* 0x0000000408087291 */ /* 0x002fc6000f8ec03f */
[----:B------:R-:W-:Y:S01]  /*0320*/  UMOV UR4, URZ ;  /* 0x0000003f00047c82 */ /* 0x000fe20008000000 */
[----:B0-----:R-:W-:-:S04]  /*0330*/  SHF.R.S32.HI R0, RZ, 0x1f, R9 ;  /* 0x0000001fff007819 */ /* 0x001fc80000011409 */
[CC--:B------:R-:W-:Y:S02]  /*0340*/  LEA.HI R2, R0.reuse, R9.reuse, RZ, 0x2 ;  /* 0x0000000900027211 */ /* 0x0c0fe400078f10ff */
[----:B------:R-:W-:Y:S02]  /*0350*/  LEA.HI R0, R0, R9, RZ, 0x4 ;  /* 0x0000000900007211 */ /* 0x000fe400078f20ff */
[----:B------:R-:W-:Y:S02]  /*0360*/  SHF.R.S32.HI R6, RZ, 0x2, R2 ;  /* 0x00000002ff067819 */ /* 0x000fe40000011402 */
[----:B------:R-:W-:Y:S02]  /*0370*/  LOP3.LUT R2, R2, 0xfffffffc, RZ, 0xc0, !PT ;  /* 0xfffffffc02027812 */ /* 0x000fe400078ec0ff */
[C---:B------:R-:W-:Y:S01]  /*0380*/  IADD3 R3, R6.reuse, 0x50, RZ ;  /* 0x0000005006037810 */ /* 0x040fe20007ffe0ff */
[C---:B------:R-:W-:Y:S01]  /*0390*/  VIADD R5, R6.reuse, 0xa0 ;  /* 0x000000a006057836 */ /* 0x040fe20000000000 */
[----:B------:R-:W-:-:S02]  /*03a0*/  IADD3 R7, R6, 0xf0, RZ ;  /* 0x000000f006077810 */ /* 0x000fc40007ffe0ff */
[----:B------:R-:W-:Y:S02]  /*03b0*/  SHF.R.S32.HI R4, RZ, 0x1f, R3 ;  /* 0x0000001fff047819 */ /* 0x000fe40000011403 */
[----:B------:R-:W-:Y:S02]  /*03c0*/  SHF.R.S32.HI R6, RZ, 0x1f, R5 ;  /* 0x0000001fff067819 */ /* 0x000fe40000011405 */
[----:B------:R-:W-:Y:S02]  /*03d0*/  SHF.R.S32.HI R8, RZ, 0x1f, R7 ;  /* 0x0000001fff087819 */ /* 0x000fe40000011407 */
[----:B------:R-:W-:Y:S02]  /*03e0*/  LEA.HI R4, R4, R3, RZ, 0x2 ;  /* 0x0000000304047211 */ /* 0x000fe400078f10ff */
[----:B------:R-:W-:Y:S02]  /*03f0*/  SHF.R.U32.HI R3, RZ, 0x4, R0 ;  /* 0x00000004ff037819 */ /* 0x000fe40000011600 */
[----:B------:R-:W-:-:S02]  /*0400*/  IADD3 R2, -R2, R9, RZ ;  /* 0x0000000902027210 */ /* 0x000fc40007ffe1ff */
[----:B------:R-:W-:Y:S02]  /*0410*/  LEA.HI R6, R6, R5, RZ, 0x2 ;  /* 0x0000000506067211 */ /* 0x000fe400078f10ff */
[----:B------:R-:W-:Y:S02]  /*0420*/  LEA.HI R8, R8, R7, RZ, 0x2 ;  /* 0x0000000708087211 */ /* 0x000fe400078f10ff */
[----:B------:R-:W-:Y:S02]  /*0430*/  SHF.R.U32.HI R5, RZ, 0x2, R4 ;  /* 0x00000002ff057819 */ /* 0x000fe40000011604 */
[C---:B------:R-:W-:Y:S02]  /*0440*/  LOP3.LUT R0, R2.reuse, 0x3, R3, 0x78, !PT ;  /* 0x0000000302007812 */ /* 0x040fe400078e7803 */
[----:B------:R-:W-:Y:S02]  /*0450*/  SHF.R.U32.HI R7, RZ, 0x2, R6 ;  /* 0x00000002ff077819 */ /* 0x000fe40000011606 */
[----:B------:R-:W-:Y:S01]  /*0460*/  SHF.R.U32.HI R9, RZ, 0x2, R8 ;  /* 0x00000002ff097819 */ /* 0x000fe20000011608 */
[----:B------:R0:W-:Y:S01]  /*0470*/  STL [R1+0x30], R0 ;  /* 0x0000300001007387 */ /* 0x0001e20000100800 */
[----:B------:R-:W-:-:S02]  /*0480*/  LOP3.LUT R4, R2, 0x3, R5, 0x78, !PT ;  /* 0x0000000302047812 */ /* 0x000fc400078e7805 */
[----:B------:R-:W-:-:S03]  /*0490*/  LOP3.LUT R3, R2, 0x3, R7, 0x78, !PT ;  /* 0x0000000302037812 */ /* 0x000fc600078e7807 */
[----:B------:R1:W-:Y:S01]  /*04a0*/  STL [R1+0x2c], R4 ;  /* 0x00002c0401007387 */ /* 0x0003e20000100800 */
[----:B0-----:R-:W-:-:S03]  /*04b0*/  LOP3.LUT R0, R2, 0x3, R9, 0x78, !PT ;  /* 0x0000000302007812 */ /* 0x001fc600078e7809 */
[----:B------:R1:W-:Y:S04]  /*04c0*/  STL [R1+0x28], R3 ;  /* 0x0000280301007387 */ /* 0x0003e80000100800 */
[----:B------:R1:W-:Y:S02]  /*04d0*/  STL [R1+0x24], R0 ;  /* 0x0000240001007387 */ /* 0x0003e40000100800 */
.L_x_303:
[----:B-12---:R-:W0:Y:S01]  /*04e0*/  S2R R0, SR_TID.X ;  /* 0x0000000000007919 */ /* 0x006e220000002100 */
[----:B------:R-:W-:Y:S01]  /*04f0*/  ULOP3.LUT UR9, UR11, 0x3, URZ, 0xc0, !UPT ;  /* 0x000000030b097892 */ /* 0x000fe2000f8ec03f */
[----:B------:R-:W1:Y:S01]  /*0500*/  LDC.64 R8, c[0x0][0x238] ;  /* 0x00008e00ff087b82 */ /* 0x000e620000000a00 */
[----:B------:R-:W-:Y:S01]  /*0510*/  USHF.R.U64 UR10, UR11, 0x2, UR5 ;  /* 0x000000020b0a7899 */ /* 0x000fe20008001205 */
[----:B------:R-:W-:Y:S01]  /*0520*/  STL [R1+0x48], R25 ;  /* 0x0000481901007387 */ /* 0x000fe20000100800 */
[----:B------:R-:W-:Y:S02]  /*0530*/  UIMAD UR14, UR9, 0x140, URZ ;  /* 0x00000140090e78a4 */ /* 0x000fe4000f8e023f */
[----:B------:R-:W-:Y:S01]  /*0540*/  USHF.L.U32 UR9, UR17, 0x5, URZ ;  /* 0x0000000511097899 */ /* 0x000fe2000800063f */
[----:B------:R-:W-:Y:S01]  /*0550*/  STL [R1+0x44], R24 ;  /* 0x0000441801007387 */ /* 0x000fe20000100800 */
[----:B------:R-:W-:Y:S01]  /*0560*/  USHF.R.U32.HI UR15, URZ, 0x2, UR5 ;  /* 0x000000023f0f7899 */ /* 0x000fe20008011605 */
[----:B------:R-:W-:Y:S01]  /*0570*/  IMAD.U32 R11, RZ, RZ, UR10 ;  /* 0x0000000aff0b7e24 */ /* 0x000fe2000f8e00ff */
[----:B------:R-:W-:Y:S01]  /*0580*/  ULOP3.LUT UR9, UR9, 0x3e0, URZ, 0xc0, !UPT ;  /* 0x000003e009097892 */ /* 0x000fe2000f8ec03f */
[----:B------:R-:W-:Y:S01]  /*0590*/  STL [R1+0x40], R29 ;  /* 0x0000401d01007387 */ /* 0x000fe20000100800 */
[----:B------:R-:W-:Y:S01]  /*05a0*/  ULDC.64 UR18, c[0x0][0x248] ;  /* 0x0000920000127ab9 */ /* 0x000fe20000000a00 */
[----:B------:R-:W-:Y:S01]  /*05b0*/  ULDC.64 UR20, c[0x0][0x228] ;  /* 0x00008a0000147ab9 */ /* 0x000fe20000000a00 */
[----:B------:R-:W-:Y:S01]  /*05c0*/  MOV R4, UR15 ;  /* 0x0000000f00047c02 */ /* 0x000fe20008000f00 */
[----:B------:R-:W-:Y:S01]  /*05d0*/  STL [R1+0x3c], R28 ;  /* 0x00003c1c01007387 */ /* 0x000fe20000100800 */
[----:B0-----:R-:W-:-:S05]  /*05e0*/  IMAD.WIDE.U32 R2, R0, -0x33333333, RZ ;  /* 0xcccccccd00027825 */ /* 0x001fca00078e00ff */
[----:B------:R-:W-:-:S04]  /*05f0*/  SHF.R.U32.HI R7, RZ, 0x6, R3 ;  /* 0x00000006ff077819 */ /* 0x000fc80000011603 */
[C---:B------:R-:W-:Y:S01]  /*0600*/  IADD3 R5, R7.reuse, UR9, RZ ;  /* 0x0000000907057c10 */ /* 0x040fe2000fffe0ff */
[----:B------:R-:W-:Y:S01]  /*0610*/  IMAD R6, R7, -0x50, R0 ;  /* 0xffffffb007067824 */ /* 0x000fe200078e0200 */
[----:B------:R-:W-:-:S03]  /*0620*/  UIMAD UR9, UR15, 0x140000, URZ ;  /* 0x001400000f0978a4 */ /* 0x000fc6000f8e023f */
[----:B------:R-:W-:Y:S01]  /*0630*/  IMAD R5, R5, 0x500, RZ ;  /* 0x0000050005057824 */ /* 0x000fe200078e02ff */
[----:B------:R-:W-:-:S04]  /*0640*/  LEA R34, R6, UR14, 0x2 ;  /* 0x0000000e06227c11 */ /* 0x000fc8000f8e10ff */
[----:B------:R-:W-:Y:S01]  /*0650*/  SHF.R.S32.HI R35, RZ, 0x1f, R34 ;  /* 0x0000001fff237819 */ /* 0x000fe20000011422 */
[----:B------:R-:W-:-:S05]  /*0660*/  IMAD.WIDE.U32 R2, R34, -0x33333333, RZ ;  /* 0xcccccccd22027825 */ /* 0x000fca00078e00ff */
[----:B------:R-:W-:Y:S01]  /*0670*/  SHF.R.U32.HI R0, RZ, 0x5, R3 ;  /* 0x00000005ff007819 */ /* 0x000fe20000011603 */
[----:B------:R-:W-:-:S03]  /*0680*/  IMAD.WIDE.U32 R2, R11, 0x140000, R34 ;  /* 0x001400000b027825 */ /* 0x000fc600078e0022 */
[C---:B------:R-:W-:Y:S01]  /*0690*/  LEA R10, P0, R11.reuse, R0, 0x5 ;  /* 0x000000000b0a7211 */ /* 0x040fe200078028ff */
[----:B------:R0:W-:Y:S01]  /*06a0*/  STL [R1+0x20], R0 ;  /* 0x0000200001007387 */ /* 0x0001e20000100800 */
[----:B-1----:R-:W-:Y:S02]  /*06b0*/  IMAD.WIDE R34, R34, 0x2, R8 ;  /* 0x0000000222227825 */ /* 0x002fe400078e0208 */
[----:B------:R-:W-:Y:S02]  /*06c0*/  LEA.HI.X R11, R11, RZ, R4, 0x5, P0 ;  /* 0x000000ff0b0b7211 */ /* 0x000fe400000f2c04 */
[C---:B------:R-:W-:Y:S02]  /*06d0*/  LEA R32, P0, R10.reuse, UR18, 0x3 ;  /* 0x000000120a207c11 */ /* 0x040fe4000f8018ff */
[----:B------:R-:W2:Y:S02]  /*06e0*/  LDG.E.64.CONSTANT R34, desc[UR12][R34.64] ;  /* 0x0000000c22227981 */ /* 0x000ea4000c1e9b00 */
[----:B------:R-:W-:Y:S01]  /*06f0*/  LEA.HI.X R33, R10, UR19, R11, 0x3, P0 ;  /* 0x000000130a217c11 */ /* 0x000fe200080f1c0b */
[----:B0-----:R-:W-:Y:S01]  /*0700*/  VIADD R0, R3, UR9 ;  /* 0x0000000903007c36 */ /* 0x001fe20008000000 */
[----:B------:R-:W-:Y:S01]  /*0710*/  IADD3 R3, P1, R5, R2, RZ ;  /* 0x0000000205037210 */ /* 0x000fe20007f3e0ff */
[----:B------:R-:W-:Y:S01]  /*0720*/  ULDC.64 UR18, c[0x0][0x230] ;  /* 0x00008c0000127ab9 */ /* 0x000fe20000000a00 */
[----:B------:R-:W-:-:S02]  /*0730*/  ULDC UR9, c[0x0][0x250] ;  /* 0x0000940000097ab9 */ /* 0x000fc40000000800 */
[----:B------:R-:W-:Y:S01]  /*0740*/  IADD3.X R4, RZ, R0, RZ, P1, !PT ;  /* 0x00000000ff047210 */ /* 0x000fe20000ffe4ff */
[----:B------:R-:W3:Y:S01]  /*0750*/  LDG.E.64.CONSTANT R32, desc[UR12][R32.64] ;  /* 0x0000000c20207981 */ /* 0x000ee2000c1e9b00 */
[C---:B------:R-:W-:Y:S02]  /*0760*/  SHF.L.U32 R13, R3.reuse, 0x1, RZ ;  /* 0x00000001030d7819 */ /* 0x040fe400000006ff */
[----:B------:R-:W-:Y:S02]  /*0770*/  SHF.L.U64.HI R12, R3, 0x1, R4 ;  /* 0x00000001030c7819 */ /* 0x000fe40000010204 */
[C---:B------:R-:W-:Y:S02]  /*0780*/  IADD3 R36, P0, R13.reuse, UR18, RZ ;  /* 0x000000120d247c10 */ /* 0x040fe4000ff1e0ff */
[----:B------:R-:W-:Y:S02]  /*0790*/  IADD3 R38, P1, R13, UR20, RZ ;  /* 0x000000140d267c10 */ /* 0x000fe4000ff3e0ff */
[----:B------:R-:W-:-:S02]  /*07a0*/  IADD3.X R37, R12, UR19, RZ, P0, !PT ;  /* 0x000000130c257c10 */ /* 0x000fc400087fe4ff */
[----:B------:R-:W-:-:S04]  /*07b0*/  IADD3.X R39, R12, UR21, RZ, P1, !PT ;  /* 0x000000150c277c10 */ /* 0x000fc80008ffe4ff */
[----:B------:R-:W4:Y:S04]  /*07c0*/  LDG.E.64.CONSTANT R36, desc[UR12][R36.64] ;  /* 0x0000000c24247981 */ /* 0x000f28000c1e9b00 */
[----:B------:R-:W4:Y:S01]  /*07d0*/  LDG.E.64.CONSTANT R38, desc[UR12][R38.64] ;  /* 0x0000000c26267981 */ /* 0x000f22000c1e9b00 */
[----:B------:R-:W-:-:S05]  /*07e0*/  VIADD R3, R5, 0x1400 ;  /* 0x0000140005037836 */ /* 0x000fca0000000000 */
[----:B------:R-:W-:-:S04]  /*07f0*/  IADD3 R3, P0, R3, R2, RZ ;  /* 0x0000000203037210 */ /* 0x000fc80007f1e0ff */
[----:B------:R-:W-:Y:S02]  /*0800*/  IADD3.X R4, RZ, R0, RZ, P0, !PT ;  /* 0x00000000ff047210 */ /* 0x000fe400007fe4ff */
[C---:B------:R-:W-:Y:S02]  /*0810*/  SHF.L.U32 R9, R3.reuse, 0x1, RZ ;  /* 0x0000000103097819 */ /* 0x040fe400000006ff */
[----:B------:R-:W-:Y:S02]  /*0820*/  SHF.L.U64.HI R8, R3, 0x1, R4 ;  /* 0x0000000103087819 */ /* 0x000fe40000010204 */
[----:B------:R-:W-:-:S04]  /*0830*/  IADD3 R40, P0, R9, UR18, RZ ;  /* 0x0000001209287c10 */ /* 0x000fc8000ff1e0ff */
[----:B------:R-:W-:Y:S02]  /*0840*/  IADD3.X R41, R8, UR19, RZ, P0, !PT ;  /* 0x0000001308297c10 */ /* 0x000fe400087fe4ff */
[----:B------:R-:W-:Y:S01]  /*0850*/  IADD3 R42, P0, R9, UR20, RZ ;  /* 0x00000014092a7c10 */ /* 0x000fe2000ff1e0ff */
[----:B------:R-:W-:-:S03]  /*0860*/  VIADD R3, R5, 0x2800 ;  /* 0x0000280005037836 */ /* 0x000fc60000000000 */
[----:B------:R-:W-:Y:S01]  /*0870*/  IADD3.X R43, R8, UR21, RZ, P0, !PT ;  /* 0x00000015082b7c10 */ /* 0x000fe200087fe4ff */
[----:B------:R-:W4:Y:S01]  /*0880*/  LDG.E.64.CONSTANT R40, desc[UR12][R40.64] ;  /* 0x0000000c28287981 */ /* 0x000f22000c1e9b00 */
[----:B------:R-:W-:-:S03]  /*0890*/  IADD3 R3, P0, R3, R2, RZ ;  /* 0x0000000203037210 */ /* 0x000fc60007f1e0ff */
[----:B------:R-:W-:Y:S04]  /*08a0*/  STL [R1+0x1c], R12 ;  /* 0x00001c0c01007387 */ /* 0x000fe80000100800 */
[----:B------:R-:W4:Y:S01]  /*08b0*/  LDG.E.64.CONSTANT R42, desc[UR12][R42.64] ;  /* 0x0000000c2a2a7981 */ /* 0x000f22000c1e9b00 */
[----:B------:R-:W-:-:S03]  /*08c0*/  IADD3.X R4, RZ, R0, RZ, P0, !PT ;  /* 0x00000000ff047210 */ /* 0x000fc600007fe4ff */
[----:B------:R-:W-:Y:S04]  /*08d0*/  STL [R1+0x18], R13 ;  /* 0x0000180d01007387 */ /* 0x000fe80000100800 */
[----:B------:R0:W-:Y:S04]  /*08e0*/  STL [R1+0x10], R9 ;  /* 0x0000100901007387 */ /* 0x0001e80000100800 */
[----:B------:R1:W-:Y:S01]  /*08f0*/  STL [R1+0x14], R8 ;  /* 0x0000140801007387 */ /* 0x0003e20000100800 */
[C---:B0-----:R-:W-:Y:S02]  /*0900*/  SHF.L.U32 R9, R3.reuse, 0x1, RZ ;  /* 0x0000000103097819 */ /* 0x041fe400000006ff */
[----:B-1----:R-:W-:-:S02]  /*0910*/  SHF.L.U64.HI R8, R3, 0x1, R4 ;  /* 0x0000000103087819 */ /* 0x002fc40000010204 */
[C---:B------:R-:W-:Y:S02]  /*0920*/  IADD3 R44, P0, R9.reuse, UR18, RZ ;  /* 0x00000012092c7c10 */ /* 0x040fe4000ff1e0ff */
[----:B------:R-:W-:Y:S02]  /*0930*/  IADD3 R46, P1, R9, UR20, RZ ;  /* 0x00000014092e7c10 */ /* 0x000fe4000ff3e0ff */
[C---:B------:R-:W-:Y:S02]  /*0940*/  IADD3.X R45, R8.reuse, UR19, RZ, P0, !PT ;  /* 0x00000013082d7c10 */ /* 0x040fe400087fe4ff */
[----:B------:R-:W-:Y:S01]  /*0950*/  IADD3.X R47, R8, UR21, RZ, P1, !PT ;  /* 0x00000015082f7c10 */ /* 0x000fe20008ffe4ff */
[----:B------:R-:W-:-:S03]  /*0960*/  VIADD R3, R5, 0x3c00 ;  /* 0x00003c0005037836 */ /* 0x000fc60000000000 */
[----:B------:R-:W4:Y:S04]  /*0970*/  LDG.E.64.CONSTANT R44, desc[UR12][R44.64] ;  /* 0x0000000c2c2c7981 */ /* 0x000f28000c1e9b00 */
[----:B------:R-:W4:Y:S01]  /*0980*/  LDG.E.64.CONSTANT R46, desc[UR12][R46.64] ;  /* 0x0000000c2e2e7981 */ /* 0x000f22000c1e9b00 */
[----:B------:R-:W-:-:S04]  /*0990*/  IADD3 R3, P0, R3, R2, RZ ;  /* 0x0000000203037210 */ /* 0x000fc80007f1e0ff */
[----:B------:R-:W-:Y:S02]  /*09a0*/  IADD3.X R4, RZ, R0, RZ, P0, !PT ;  /* 0x00000000ff047210 */ /* 0x000fe400007fe4ff */
[----:B------:R-:W-:Y:S01]  /*09b0*/  SHF.L.U32 R93, R3, 0x1, RZ ;  /* 0x00000001035d7819 */ /* 0x000fe200000006ff */
[----:B------:R-:W-:Y:S03]  /*09c0*/  STL [R1+0x8], R9 ;  /* 0x0000080901007387 */ /* 0x000fe60000100800 */
[C---:B------:R-:W-:Y:S01]  /*09d0*/  IADD3 R48, P0, R93.reuse, UR18, RZ ;  /* 0x000000125d307c10 */ /* 0x040fe2000ff1e0ff */
[----:B------:R0:W-:Y:S01]  /*09e0*/  STL [R1+0xc], R8 ;  /* 0x00000c0801007387 */ /* 0x0001e20000100800 */
[----:B------:R-:W-:Y:S02]  /*09f0*/  IADD3 R50, P1, R93, UR20, RZ ;  /* 0x000000145d327c10 */ /* 0x000fe4000ff3e0ff */
[----:B0-----:R-:W-:-:S04]  /*0a00*/  SHF.L.U64.HI R8, R3, 0x1, R4 ;  /* 0x0000000103087819 */ /* 0x001fc80000010204 */
[C---:B------:R-:W-:Y:S02]  /*0a10*/  IADD3.X R49, R8.reuse, UR19, RZ, P0, !PT ;  /* 0x0000001308317c10 */ /* 0x040fe400087fe4ff */
[----:B------:R-:W-:Y:S01]  /*0a20*/  IADD3.X R51, R8, UR21, RZ, P1, !PT ;  /* 0x0000001508337c10 */ /* 0x000fe20008ffe4ff */
[----:B------:R-:W-:-:S03]  /*0a30*/  VIADD R3, R5, 0x5000 ;  /* 0x0000500005037836 */ /* 0x000fc60000000000 */
[----:B------:R-:W4:Y:S02]  /*0a40*/  LDG.E.64.CONSTANT R48, desc[UR12][R48.64] ;  /* 0x0000000c30307981 */ /* 0x000f24000c1e9b00 */
[----:B------:R-:W-:Y:S02]  /*0a50*/  IADD3 R3, P0, R3, R2, RZ ;  /* 0x0000000203037210 */ /* 0x000fe40007f1e0ff */
[----:B------:R-:W4:Y:S02]  /*0a60*/  LDG.E.64.CONSTANT R50, desc[UR12][R50.64] ;  /* 0x0000000c32327981 */ /* 0x000f24000c1e9b00 */
[----:B------:R-:W-:Y:S02]  /*0a70*/  IADD3.X R4, RZ, R0, RZ, P0, !PT ;  /* 0x00000000ff047210 */ /* 0x000fe400007fe4ff */
[C---:B------:R-:W-:Y:S02]  /*0a80*/  SHF.L.U32 R90, R3.reuse, 0x1, RZ ;  /* 0x00000001035a7819 */ /* 0x040fe400000006ff */
[----:B------:R-:W-:-:S02]  /*0a90*/  SHF.L.U64.HI R91, R3, 0x1, R4 ;  /* 0x00000001035b7819 */ /* 0x000fc40000010204 */
[C---:B------:R-:W-:Y:S02]  /*0aa0*/  IADD3 R52, P0, R90.reuse, UR18, RZ ;  /* 0x000000125a347c10 */ /* 0x040fe4000ff1e0ff */
[----:B------:R-:W-:Y:S02]  /*0ab0*/  IADD3 R54, P1, R90, UR20, RZ ;  /* 0x000000145a367c10 */ /* 0x000fe4000ff3e0ff */
        /* <DEDUP_REMOVED lines=11> */
[----:B------:R-:W-:Y:S01]  /*0b70*/  IADD3.X R57, R89, UR19, RZ, P0, !PT ;  /* 0x0000001359397c10 */ /* 0x000fe200087fe4ff */
[----:B------:R-:W-:Y:S01]  /*0b80*/  VIADD R3, R5, 0x7800 ;  /* 0x0000780005037836 */ /* 0x000fe20000000000 */
[----:B------:R-:W-:-:S04]  /*0b90*/  IADD3.X R59, R89, UR21, RZ, P1, !PT ;  /* 0x00000015593b7c10 */ /* 0x000fc80008ffe4ff */
[----:B------:R-:W4:Y:S01]  /*0ba0*/  LDG.E.64.CONSTANT R56, desc[UR12][R56.64] ;  /* 0x0000000c38387981 */ /* 0x000f22000c1e9b00 */
[----:B------:R-:W-:-:S03]  /*0bb0*/  IADD3 R3, P0, R3, R2, RZ ;  /* 0x0000000203037210 */ /* 0x000fc60007f1e0ff */
[----:B------:R-:W4:Y:S01]  /*0bc0*/  LDG.E.64.CONSTANT R58, desc[UR12][R58.64] ;  /* 0x0000000c3a3a7981 */ /* 0x000f22000c1e9b00 */
[----:B------:R-:W-:Y:S02]  /*0bd0*/  IADD3.X R4, RZ, R0, RZ, P0, !PT ;  /* 0x00000000ff047210 */ /* 0x000fe400007fe4ff */
[C---:B------:R-:W-:Y:S02]  /*0be0*/  SHF.L.U32 R86, R3.reuse, 0x1, RZ ;  /* 0x0000000103567819 */ /* 0x040fe400000006ff */
[----:B------:R-:W-:Y:S02]  /*0bf0*/  SHF.L.U64.HI R87, R3, 0x1, R4 ;  /* 0x0000000103577819 */ /* 0x000fe40000010204 */
[C---:B------:R-:W-:Y:S02]  /*0c00*/  IADD3 R60, P0, R86.reuse, UR18, RZ ;  /* 0x00000012563c7c10 */ /* 0x040fe4000ff1e0ff */
[----:B------:R-:W-:Y:S02]  /*0c10*/  IADD3 R62, P1, R86, UR20, RZ ;  /* 0x00000014563e7c10 */ /* 0x000fe4000ff3e0ff */
[----:B------:R-:W-:-:S02]  /*0c20*/  IADD3.X R61, R87, UR19, RZ, P0, !PT ;  /* 0x00000013573d7c10 */ /* 0x000fc400087fe4ff */
        /* <DEDUP_REMOVED lines=11> */
[----:B------:R-:W-:-:S04]  /*0ce0*/  IADD3.X R67, R85, UR21, RZ, P1, !PT ;  /* 0x0000001555437c10 */ /* 0x000fc80008ffe4ff */
[----:B------:R-:W4:Y:S04]  /*0cf0*/  LDG.E.64.CONSTANT R64, desc[UR12][R64.64] ;  /* 0x0000000c40407981 */ /* 0x000f28000c1e9b00 */
[----:B------:R-:W4:Y:S01]  /*0d00*/  LDG.E.64.CONSTANT R66, desc[UR12][R66.64] ;  /* 0x0000000c42427981 */ /* 0x000f22000c1e9b00 */
[----:B------:R-:W-:-:S03]  /*0d10*/  IMAD.MOV.U32 R17, RZ, RZ, 0x28 ;  /* 0x00000028ff117424 */ /* 0x000fc600078e00ff */
[----:B------:R-:W-:Y:S04]  /*0d20*/  STL [R1+0x34], R93 ;  /* 0x0000345d01007387 */ /* 0x000fe80000100800 */
[----:B------:R0:W-:Y:S01]  /*0d30*/  STL [R1+0x4], R8 ;  /* 0x0000040801007387 */ /* 0x0001e20000100800 */
[----:B------:R-:W-:-:S05]  /*0d40*/  IMAD R6, R6, R17, UR8 ;  /* 0x0000000806067e24 */ /* 0x000fca000f8e0211 */
[----:B------:R-:W-:Y:S01]  /*0d50*/  LEA R24, R7, R6, 0x3 ;  /* 0x0000000607187211 */ /* 0x000fe200078e18ff */
[----:B---3--:R-:W-:-:S06]  /*0d60*/  FADD.FTZ R2, R33, UR9 ;  /* 0x0000000921027e21 */ /* 0x008fcc0008010000 */
[----:B------:R-:W1:Y:S01]  /*0d70*/  MUFU.RSQ R2, R2 ;  /* 0x0000000200027308 */ /* 0x000e620000001400 */
[C---:B--2---:R-:W-:Y:S02]  /*0d80*/  PRMT R22, R34.reuse, 0x7632, R22 ;  /* 0x0000763222167816 */ /* 0x044fe40000000016 */
[----:B------:R-:W-:Y:S02]  /*0d90*/  SHF.L.U32 R3, R34, 0x10, RZ ;  /* 0x0000001022037819 */ /* 0x000fe400000006ff */
[C---:B----4-:R-:W-:Y:S02]  /*0da0*/  PRMT R5, R36.reuse, 0x7632, R5 ;  /* 0x0000763224057816 */ /* 0x050fe40000000005 */
[----:B------:R-:W-:Y:S02]  /*0db0*/  SHF.L.U32 R9, R36, 0x10, RZ ;  /* 0x0000001024097819 */ /* 0x000fe400000006ff */
[C---:B------:R-:W-:Y:S01]  /*0dc0*/  SHF.L.U32 R0, R38.reuse, 0x10, RZ ;  /* 0x0000001026007819 */ /* 0x040fe200000006ff */
[----:B------:R-:W-:Y:S01]  /*0dd0*/  IMAD.U32 R5, R5, 0x10000, RZ ;  /* 0x0001000005057824 */ /* 0x000fe200078e00ff */
[----:B------:R-:W-:Y:S01]  /*0de0*/  PRMT R11, R38, 0x7632, R11 ;  /* 0x00007632260b7816 */ /* 0x000fe2000000000b */
[----:B------:R-:W-:Y:S01]  /*0df0*/  FADD.FTZ R9, -R32, R9 ;  /* 0x0000000920097221 */ /* 0x000fe20000010100 */
[----:B------:R-:W-:Y:S01]  /*0e00*/  IMAD.U32 R22, R22, 0x10000, RZ ;  /* 0x0001000016167824 */ /* 0x000fe200078e00ff */
[----:B------:R-:W-:Y:S01]  /*0e10*/  SHF.L.U32 R15, R37, 0x10, RZ ;  /* 0x00000010250f7819 */ /* 0x000fe200000006ff */
[----:B0-----:R-:W-:Y:S01]  /*0e20*/  FMUL.FTZ R8, R0, R3 ;  /* 0x0000000300087220 */ /* 0x001fe20000410000 */
[----:B------:R-:W-:Y:S01]  /*0e30*/  SHF.L.U32 R11, R11, 0x10, RZ ;  /* 0x000000100b0b7819 */ /* 0x000fe200000006ff */
[----:B------:R-:W-:Y:S01]  /*0e40*/  FADD.FTZ R13, -R32, R5 ;  /* 0x00000005200d7221 */ /* 0x000fe20000010100 */
[----:B-1----:R-:W-:Y:S01]  /*0e50*/  FMUL.FTZ R83, R2, R9 ;  /* 0x0000000902537220 */ /* 0x002fe20000410000 */
[----:B------:R-:W-:Y:S01]  /*0e60*/  SHF.L.U32 R4, R35, 0x10, RZ ;  /* 0x0000001023047819 */ /* 0x000fe200000006ff */
[----:B------:R-:W-:-:S02]  /*0e70*/  IMAD.U32 R5, R39, 0x10000, RZ ;  /* 0x0001000027057824 */ /* 0x000fc400078e00ff */
[----:B------:R-:W-:Y:S01]  /*0e80*/  FMUL.FTZ R9, R11, R22 ;  /* 0x000000160b097220 */ /* 0x000fe20000410000 */
[----:B------:R-:W-:Y:S01]  /*0e90*/  FMUL.FTZ R13, R2, R13 ;  /* 0x0000000d020d7220 */ /* 0x000fe20000410000 */
[----:B------:R-:W-:Y:S01]  /*0ea0*/  FFMA.FTZ R8, R83, R8, RZ ;  /* 0x0000000853087223 */ /* 0x000fe200000100ff */
[----:B------:R-:W-:Y:S01]  /*0eb0*/  FADD.FTZ R15, -R32, R15 ;  /* 0x0000000f200f7221 */ /* 0x000fe20000010100 */
[----:B------:R-:W-:Y:S02]  /*0ec0*/  PRMT R6, R37, 0x7632, R6 ;  /* 0x0000763225067816 */ /* 0x000fe40000000006 */
[----:B------:R-:W-:Y:S01]  /*0ed0*/  FFMA.FTZ R9, R13, R9, R8 ;  /* 0x000000090d097223 */ /* 0x000fe20000010008 */
[----:B------:R-:W-:Y:S01]  /*0ee0*/  FMUL.FTZ R8, R5, R4 ;  /* 0x0000000405087220 */ /* 0x000fe20000410000 */
[----:B------:R-:W-:Y:S01]  /*0ef0*/  FMUL.FTZ R82, R2, R15 ;  /* 0x0000000f02527220 */ /* 0x000fe20000410000 */
[----:B------:R-:W-:Y:S02]  /*0f00*/  PRMT R68, R35, 0x7632, R68 ;  /* 0x0000763223447816 */ /* 0x000fe40000000044 */
[----:B------:R-:W-:Y:S01]  /*0f10*/  PRMT R15, R39, 0x7632, R15 ;  /* 0x00007632270f7816 */ /* 0x000fe2000000000f */
[----:B------:R-:W-:Y:S01]  /*0f20*/  FFMA.FTZ R7, R82, R8, R9 ;  /* 0x0000000852077223 */ /* 0x000fe20000010009 */
[----:B------:R-:W-:Y:S01]  /*0f30*/  SHF.L.U32 R9, R6, 0x10, RZ ;  /* 0x0000001006097819 */ /* 0x000fe200000006ff */
[----:B------:R-:W-:Y:S01]  /*0f40*/  IMAD.U32 R68, R68, 0x10000, RZ ;  /* 0x0001000044447824 */ /* 0x000fe200078e00ff */
[----:B------:R-:W-:Y:S01]  /*0f50*/  SHF.L.U32 R15, R15, 0x10, RZ ;  /* 0x000000100f0f7819 */ /* 0x000fe200000006ff */
[----:B------:R-:W-:-:S02]  /*0f60*/  FFMA.FTZ R8, R0, R3, RZ ;  /* 0x0000000300087223 */ /* 0x000fc400000100ff */
[----:B------:R-:W-:Y:S01]  /*0f70*/  FADD.FTZ R17, -R32, R9 ;  /* 0x0000000920117221 */ /* 0x000fe20000010100 */
[----:B------:R-:W-:Y:S01]  /*0f80*/  SHF.L.U32 R19, R40, 0x10, RZ ;  /* 0x0000001028137819 */ /* 0x000fe200000006ff */
[C---:B------:R-:W-:Y:S01]  /*0f90*/  FFMA.FTZ R8, R11.reuse, R22, R8 ;  /* 0x000000160b087223 */ /* 0x040fe20000010008 */
[----:B------:R-:W-:Y:S01]  /*0fa0*/  FADD.FTZ R9, R11, R27 ;  /* 0x0000001b0b097221 */ /* 0x000fe20000010000 */
[----:B------:R-:W-:Y:S01]  /*0fb0*/  FMUL.FTZ R12, R15, R68 ;  /* 0x000000440f0c7220 */ /* 0x000fe20000410000 */
[----:B------:R-:W-:Y:S01]  /*0fc0*/  FMUL.FTZ R10, R2, R17 ;  /* 0x00000011020a7220 */ /* 0x000fe20000410000 */
[----:B------:R-:W-:Y:S01]  /*0fd0*/  FFMA.FTZ R16, R13, R11, R26 ;  /* 0x0000000b0d107223 */ /* 0x000fe2000001001a */
[----:B------:R-:W-:Y:S01]  /*0fe0*/  PRMT R11, R40, 0x7632, R11 ;  /* 0x00007632280b7816 */ /* 0x000fe2000000000b */
[----:B------:R-:W-:Y:S02]  /*0ff0*/  IMAD.U32 R6, R42, 0x10000, RZ ;  /* 0x000100002a067824 */ /* 0x000fe400078e00ff */
[----:B------:R-:W-:Y:S01]  /*1000*/  FFMA.FTZ R12, R10, R12, R7 ;  /* 0x0000000c0a0c7223 */ /* 0x000fe20000010007 */
[----:B------:R-:W-:Y:S01]  /*1010*/  FADD.FTZ R19, -R32, R19 ;  /* 0x0000001320137221 */ /* 0x000fe20000010100 */
[----:B------:R-:W-:-:S02]  /*1020*/  PRMT R7, R42, 0x7632, R7 ;  /* 0x000076322a077816 */ /* 0x000fc40000000007 */
[----:B------:R-:W-:Y:S01]  /*1030*/  SHF.L.U32 R17, R11, 0x10, RZ ;  /* 0x000000100b117819 */ /* 0x000fe200000006ff */
[----:B------:R-:W-:Y:S01]  /*1040*/  FMUL.FTZ R13, R3, R6 ;  /* 0x00000006030d7220 */ /* 0x000fe20000410000 */
[----:B------:R-:W-:Y:S01]  /*1050*/  FMUL.FTZ R81, R2, R19 ;  /* 0x0000001302517220 */ /* 0x000fe20000410000 */
[----:B------:R-:W-:Y:S01]  /*1060*/  SHF.L.U32 R11, R7, 0x10, RZ ;  /* 0x00000010070b7819 */ /* 0x000fe200000006ff */
[----:B------:R-:W-:Y:S01]  /*1070*/  FFMA.FTZ R30, R10, R15, R30 ;  /* 0x0000000f0a1e7223 */ /* 0x000fe2000001001e */
[----:B------:R-:W-:Y:S01]  /*1080*/  FADD.FTZ R17, -R32, R17 ;  /* 0x0000001120117221 */ /* 0x000fe20000010100 */
[C---:B------:R-:W-:Y:S01]  /*1090*/  PRMT R10, R41.reuse, 0x7632, R10 ;  /* 0x00007632290a7816 */ /* 0x040fe2000000000a */
[----:B------:R-:W-:Y:S02]  /*10a0*/  IMAD.U32 R21, R41, 0x10000, RZ ;  /* 0x0001000029157824 */ /* 0x000fe400078e00ff */
[----:B------:R-:W-:Y:S01]  /*10b0*/  FFMA.FTZ R12, R81, R13, R12 ;  /* 0x0000000d510c7223 */ /* 0x000fe2000001000c */
[----:B------:R-:W-:Y:S01]  /*10c0*/  FMUL.FTZ R19, R22, R11 ;  /* 0x0000000b16137220 */ /* 0x000fe20000410000 */
[----:B------:R-:W-:Y:S01]  /*10d0*/  FMUL.FTZ R17, R2, R17 ;  /* 0x0000001102117220 */ /* 0x000fe20000410000 */
[C---:B------:R-:W-:Y:S01]  /*10e0*/  SHF.L.U32 R7, R43.reuse, 0x10, RZ ;  /* 0x000000102b077819 */ /* 0x040fe200000006ff */
[----:B------:R-:W-:Y:S01]  /*10f0*/  FADD.FTZ R21, -R32, R21 ;  /* 0x0000001520157221 */ /* 0x000fe20000010100 */
[----:B------:R-:W-:-:S02]  /*1100*/  PRMT R13, R43, 0x7632, R13 ;  /* 0x000076322b0d7816 */ /* 0x000fc4000000000d */
[----:B------:R-:W-:Y:S01]  /*1110*/  SHF.L.U32 R23, R10, 0x10, RZ ;  /* 0x000000100a177819 */ /* 0x000fe200000006ff */
[----:B------:R-:W-:Y:S01]  /*1120*/  FFMA.FTZ R19, R17, R19, R12 ;  /* 0x0000001311137223 */ /* 0x000fe2000001000c */
[----:B------:R-:W-:Y:S01]  /*1130*/  FFMA.FTZ R8, R5, R4, R8 ;  /* 0x0000000405087223 */ /* 0x000fe20000010008 */
[----:B------:R-:W-:Y:S02]  /*1140*/  IMAD.U32 R13, R13, 0x10000, RZ ;  /* 0x000100000d0d7824 */ /* 0x000fe400078e00ff */
[----:B------:R-:W-:Y:S01]  /*1150*/  FMUL.FTZ R12, R4, R7 ;  /* 0x00000007040c7220 */ /* 0x000fe20000410000 */
[----:B------:R-:W-:Y:S01]  /*1160*/  FMUL.FTZ R80, R2, R21 ;  /* 0x0000001502507220 */ /* 0x000fe20000410000 */
[----:B------:R-:W-:Y:S01]  /*1170*/  FADD.FTZ R23, -R32, R23 ;  /* 0x0000001720177221 */ /* 0x000fe20000010100 */
[C---:B------:R-:W-:Y:S01]  /*1180*/  FADD.FTZ R20, R15.reuse, R31 ;  /* 0x0000001f0f147221 */ /* 0x040fe20000010000 */
[----:B------:R-:W-:Y:S01]  /*1190*/  FFMA.FTZ R10, R15, R68, R8 ;  /* 0x000000440f0a7223 */ /* 0x000fe20000010008 */
[----:B------:R-:W-:Y:S01]  /*11a0*/  FFMA.FTZ R16, R17, R11, R16 ;  /* 0x0000000b11107223 */ /* 0x000fe20000010010 */
[----:B------:R-:W-:Y:S01]  /*11b0*/  FFMA.FTZ R12, R80, R12, R19 ;  /* 0x0000000c500c7223 */ /* 0x000fe20000010013 */
[----:B------:R-:W-:Y:S01]  /*11c0*/  FMUL.FTZ R23, R2, R23 ;  /* 0x0000001702177220 */ /* 0x000fe20000410000 */
[----:B------:R-:W-:Y:S01]  /*11d0*/  FMUL.FTZ R15, R68, R13 ;  /* 0x0000000d440f7220 */ /* 0x000fe20000410000 */
[----:B------:R-:W-:-:S02]  /*11e0*/  SHF.L.U32 R17, R44, 0x10, RZ ;  /* 0x000000102c117819 */ /* 0x000fc400000006ff */
[----:B------:R-:W-:Y:S01]  /*11f0*/  PRMT R21, R44, 0x7632, R21 ;  /* 0x000076322c157816 */ /* 0x000fe20000000015 */
[C---:B------:R-:W-:Y:S01]  /*1200*/  FFMA.FTZ R27, R23.reuse, R13, R30 ;  /* 0x0000000d171b7223 */ /* 0x040fe2000001001e */
[----:B------:R-:W-:Y:S01]  /*1210*/  FFMA.FTZ R15, R23, R15, R12 ;  /* 0x0000000f170f7223 */ /* 0x000fe2000001000c */
[----:B------:R-:W-:Y:S01]  /*1220*/  SHF.L.U32 R8, R46, 0x10, RZ ;  /* 0x000000102e087819 */ /* 0x000fe200000006ff */
[----:B------:R-:W-:Y:S01]  /*1230*/  FADD.FTZ R23, -R32, R17 ;  /* 0x0000001120177221 */ /* 0x000fe20000010100 */
[----:B------:R-:W-:Y:S01]  /*1240*/  PRMT R19, R46, 0x7632, R19 ;  /* 0x000076322e137816 */ /* 0x000fe20000000013 */
[----:B------:R-:W-:Y:S01]  /*1250*/  FFMA.FTZ R17, R3, R6, R10 ;  /* 0x0000000603117223 */ /* 0x000fe2000001000a */
[----:B------:R-:W-:Y:S02]  /*1260*/  IMAD.U32 R21, R21, 0x10000, RZ ;  /* 0x0001000015157824 */ /* 0x000fe400078e00ff */
[----:B------:R-:W-:Y:S01]  /*1270*/  FMUL.FTZ R10, R3, R8 ;  /* 0x00000008030a7220 */ /* 0x000fe20000410000 */
[----:B------:R-:W-:Y:S01]  /*1280*/  SHF.L.U32 R19, R19, 0x10, RZ ;  /* 0x0000001013137819 */ /* 0x000fe200000006ff */
[----:B------:R-:W-:Y:S01]  /*1290*/  FMUL.FTZ R78, R2, R23 ;  /* 0x00000017024e7220 */ /* 0x000fe20000410000 */
[----:B------:R-:W-:Y:S01]  /*12a0*/  FADD.FTZ R26, R9, R11 ;  /* 0x0000000b091a7221 */ /* 0x000fe20000010000 */
[----:B------:R-:W-:Y:S01]  /*12b0*/  FFMA.FTZ R17, R22, R11, R17 ;  /* 0x0000000b16117223 */ /* 0x000fe20000010011 */
[C---:B------:R-:W-:Y:S01]  /*12c0*/  SHF.L.U32 R77, R45.reuse, 0x10, RZ ;  /* 0x000000102d4d7819 */ /* 0x040fe200000006ff */
[----:B------:R-:W-:Y:S01]  /*12d0*/  FADD.FTZ R21, -R32, R21 ;  /* 0x0000001520157221 */ /* 0x000fe20000010100 */
[----:B------:R-:W-:Y:S01]  /*12e0*/  PRMT R11, R45, 0x7632, R11 ;  /* 0x000076322d0b7816 */ /* 0x000fe2000000000b */
[--C-:B------:R-:W-:Y:S01]  /*12f0*/  FFMA.FTZ R10, R78, R10, R15.reuse ;  /* 0x0000000a4e0a7223 */ /* 0x100fe2000001000f */
[----:B------:R-:W-:Y:S01]  /*1300*/  FMUL.FTZ R12, R22, R19 ;  /* 0x00000013160c7220 */ /* 0x000fe20000410000 */
[----:B------:R-:W-:Y:S01]  /*1310*/  FMUL.FTZ R31, R2, R21 ;  /* 0x00000015021f7220 */ /* 0x000fe20000410000 */
        /* <DEDUP_REMOVED lines=8> */
[----:B------:R-:W-:Y:S01]  /*13a0*/  FADD.FTZ R11, -R32, R11 ;  /* 0x0000000b200b7221 */ /* 0x000fe20000010100 */
[----:B------:R-:W-:Y:S01]  /*13b0*/  FFMA.FTZ R17, R4, R7, R17 ;  /* 0x0000000704117223 */ /* 0x000fe20000010011 */
[----:B------:R-:W-:Y:S01]  /*13c0*/  FMUL.FTZ R14, R68, R15 ;  /* 0x0000000f440e7220 */ /* 0x000fe20000410000 */
[----:B------:R-:W-:Y:S01]  /*13d0*/  FFMA.FTZ R21, R77, R21, R10 ;  /* 0x000000154d157223 */ /* 0x000fe2000001000a */
[----:B------:R-:W-:Y:S01]  /*13e0*/  FMUL.FTZ R10, R2, R11 ;  /* 0x0000000b020a7220 */ /* 0x000fe20000410000 */
[--C-:B------:R-:W-:Y:S01]  /*13f0*/  FFMA.FTZ R12, R68, R13, R17.reuse ;  /* 0x0000000d440c7223 */ /* 0x100fe20000010011 */
[C---:B------:R-:W-:Y:S01]  /*1400*/  IMAD.U32 R33, R48.reuse, 0x10000, RZ ;  /* 0x0001000030217824 */ /* 0x040fe200078e00ff */
[----:B------:R-:W-:Y:S01]  /*1410*/  PRMT R17, R48, 0x7632, R17 ;  /* 0x0000763230117816 */ /* 0x000fe20000000011 */
[C---:B------:R-:W-:Y:S01]  /*1420*/  FFMA.FTZ R27, R10.reuse, R15, R27 ;  /* 0x0000000f0a1b7223 */ /* 0x040fe2000001001b */
[----:B------:R-:W-:Y:S01]  /*1430*/  FFMA.FTZ R21, R10, R14, R21 ;  /* 0x0000000e0a157223 */ /* 0x000fe20000010015 */
[----:B------:R-:W-:Y:S01]  /*1440*/  FADD.FTZ R20, R20, R13 ;  /* 0x0000000d14147221 */ /* 0x000fe20000010000 */
[----:B------:R-:W-:Y:S01]  /*1450*/  SHF.L.U32 R10, R50, 0x10, RZ ;  /* 0x00000010320a7819 */ /* 0x000fe200000006ff */
[----:B------:R-:W-:Y:S01]  /*1460*/  FADD.FTZ R33, -R32, R33 ;  /* 0x0000002120217221 */ /* 0x000fe20000010100 */
[----:B------:R-:W-:-:S02]  /*1470*/  PRMT R13, R50, 0x7632, R13 ;  /* 0x00007632320d7816 */ /* 0x000fc4000000000d */
[----:B------:R-:W-:Y:S01]  /*1480*/  SHF.L.U32 R17, R17, 0x10, RZ ;  /* 0x0000001011117819 */ /* 0x000fe200000006ff */
[C-C-:B------:R-:W-:Y:S01]  /*1490*/  FFMA.FTZ R23, R3.reuse, R8, R12.reuse ;  /* 0x0000000803177223 */ /* 0x140fe2000001000c */
[----:B------:R-:W-:Y:S01]  /*14a0*/  FMUL.FTZ R11, R3, R10 ;  /* 0x0000000a030b7220 */ /* 0x000fe20000410000 */
[----:B------:R-:W-:Y:S01]  /*14b0*/  FMUL.FTZ R76, R2, R33 ;  /* 0x00000021024c7220 */ /* 0x000fe20000410000 */
[----:B------:R-:W-:Y:S02]  /*14c0*/  IMAD.U32 R13, R13, 0x10000, RZ ;  /* 0x000100000d0d7824 */ /* 0x000fe400078e00ff */
[----:B------:R-:W-:Y:S01]  /*14d0*/  FADD.FTZ R17, -R32, R17 ;  /* 0x0000001120117221 */ /* 0x000fe20000010100 */
[C---:B------:R-:W-:Y:S02]  /*14e0*/  SHF.L.U32 R75, R49.reuse, 0x10, RZ ;  /* 0x00000010314b7819 */ /* 0x040fe400000006ff */
[----:B------:R-:W-:Y:S01]  /*14f0*/  PRMT R12, R49, 0x7632, R12 ;  /* 0x00007632310c7816 */ /* 0x000fe2000000000c */
[----:B------:R-:W-:Y:S01]  /*1500*/  FFMA.FTZ R18, R22, R19, R23 ;  /* 0x0000001316127223 */ /* 0x000fe20000010017 */
[----:B------:R-:W-:Y:S01]  /*1510*/  FFMA.FTZ R21, R76, R11, R21 ;  /* 0x0000000b4c157223 */ /* 0x000fe20000010015 */
[--C-:B------:R-:W-:Y:S01]  /*1520*/  FFMA.FTZ R31, R31, R19, R16.reuse ;  /* 0x000000131f1f7223 */ /* 0x100fe20000010010 */
[----:B------:R-:W-:Y:S01]  /*1530*/  FMUL.FTZ R14, R22, R13 ;  /* 0x0000000d160e7220 */ /* 0x000fe20000410000 */
[----:B------:R-:W-:Y:S01]  /*1540*/  FMUL.FTZ R17, R2, R17 ;  /* 0x0000001102117220 */ /* 0x000fe20000410000 */
[C---:B------:R-:W-:Y:S01]  /*1550*/  SHF.L.U32 R11, R51.reuse, 0x10, RZ ;  /* 0x00000010330b7819 */ /* 0x040fe200000006ff */
[----:B------:R-:W-:Y:S01]  /*1560*/  FADD.FTZ R75, -R32, R75 ;  /* 0x0000004b204b7221 */ /* 0x000fe20000010100 */
[----:B------:R-:W-:Y:S01]  /*1570*/  PRMT R16, R51, 0x7632, R16 ;  /* 0x0000763233107816 */ /* 0x000fe20000000010 */
[----:B------:R-:W-:-:S02]  /*1580*/  IMAD.U32 R12, R12, 0x10000, RZ ;  /* 0x000100000c0c7824 */ /* 0x000fc400078e00ff */
[----:B------:R-:W-:Y:S01]  /*1590*/  FFMA.FTZ R18, R4, R9, R18 ;  /* 0x0000000904127223 */ /* 0x000fe20000010012 */
[----:B------:R-:W-:Y:S01]  /*15a0*/  FFMA.FTZ R21, R17, R14, R21 ;  /* 0x0000000e11157223 */ /* 0x000fe20000010015 */
[----:B------:R-:W-:Y:S01]  /*15b0*/  SHF.L.U32 R16, R16, 0x10, RZ ;  /* 0x0000001010107819 */ /* 0x000fe200000006ff */
[----:B------:R-:W-:Y:S01]  /*15c0*/  FMUL.FTZ R14, R4, R11 ;  /* 0x0000000b040e7220 */ /* 0x000fe20000410000 */
[----:B------:R-:W-:Y:S01]  /*15d0*/  FMUL.FTZ R75, R2, R75 ;  /* 0x0000004b024b7220 */ /* 0x000fe20000410000 */
[----:B------:R-:W-:Y:S01]  /*15e0*/  FADD.FTZ R12, -R32, R12 ;  /* 0x0000000c200c7221 */ /* 0x000fe20000010100 */
[----:B------:R-:W-:Y:S01]  /*15f0*/  FADD.FTZ R20, R20, R15 ;  /* 0x0000000f14147221 */ /* 0x000fe20000010000 */
[--C-:B------:R-:W-:Y:S01]  /*1600*/  FFMA.FTZ R15, R68, R15, R18.reuse ;  /* 0x0000000f440f7223 */ /* 0x100fe20000010012 */
[----:B------:R-:W-:Y:S01]  /*1610*/  FFMA.FTZ R21, R75, R14, R21 ;  /* 0x0000000e4b157223 */ /* 0x000fe20000010015 */
[----:B------:R-:W-:Y:S01]  /*1620*/  FADD.FTZ R26, R26, R19 ;  /* 0x000000131a1a7221 */ /* 0x000fe20000010000 */
[----:B------:R-:W-:Y:S01]  /*1630*/  FMUL.FTZ R12, R2, R12 ;  /* 0x0000000c020c7220 */ /* 0x000fe20000410000 */
[----:B------:R-:W-:Y:S01]  /*1640*/  FMUL.FTZ R14, R68, R16 ;  /* 0x00000010440e7220 */ /* 0x000fe20000410000 */
[C---:B------:R-:W-:Y:S01]  /*1650*/  SHF.L.U32 R74, R52.reuse, 0x10, RZ ;  /* 0x00000010344a7819 */ /* 0x040fe200000006ff */
[----:B------:R-:W-:Y:S01]  /*1660*/  FFMA.FTZ R15, R3, R10, R15 ;  /* 0x0000000a030f7223 */ /* 0x000fe2000001000f */
[----:B------:R-:W-:Y:S01]  /*1670*/  PRMT R19, R52, 0x7632, R19 ;  /* 0x0000763234137816 */ /* 0x000fe20000000013 */
[-C--:B------:R-:W-:Y:S01]  /*1680*/  FFMA.FTZ R31, R17, R13.reuse, R31 ;  /* 0x0000000d111f7223 */ /* 0x080fe2000001001f */
[C---:B------:R-:W-:Y:S01]  /*1690*/  FFMA.FTZ R27, R12.reuse, R16, R27 ;  /* 0x000000100c1b7223 */ /* 0x040fe2000001001b */
[----:B------:R-:W-:Y:S01]  /*16a0*/  FFMA.FTZ R21, R12, R14, R21 ;  /* 0x0000000e0c157223 */ /* 0x000fe20000010015 */
[----:B------:R-:W-:Y:S01]  /*16b0*/  FADD.FTZ R26, R26, R13 ;  /* 0x0000000d1a1a7221 */ /* 0x000fe20000010000 */
[C---:B------:R-:W-:Y:S01]  /*16c0*/  IMAD.U32 R12, R54.reuse, 0x10000, RZ ;  /* 0x00010000360c7824 */ /* 0x040fe200078e00ff */
[----:B------:R-:W-:Y:S01]  /*16d0*/  PRMT R18, R54, 0x7632, R18 ;  /* 0x0000763236127816 */ /* 0x000fe20000000012 */
[----:B------:R-:W-:Y:S01]  /*16e0*/  FADD.FTZ R74, -R32, R74 ;  /* 0x0000004a204a7221 */ /* 0x000fe20000010100 */
[----:B------:R-:W-:Y:S01]  /*16f0*/  SHF.L.U32 R19, R19, 0x10, RZ ;  /* 0x0000001013137819 */ /* 0x000fe200000006ff */
[----:B------:R-:W-:Y:S01]  /*1700*/  FFMA.FTZ R13, R22, R13, R15 ;  /* 0x0000000d160d7223 */ /* 0x000fe2000001000f */
[----:B------:R-:W-:Y:S01]  /*1710*/  FMUL.FTZ R14, R3, R12 ;  /* 0x0000000c030e7220 */ /* 0x000fe20000410000 */
[----:B------:R-:W-:Y:S01]  /*1720*/  FMUL.FTZ R74, R2, R74 ;  /* 0x0000004a024a7220 */ /* 0x000fe20000410000 */
[----:B------:R-:W-:Y:S01]  /*1730*/  SHF.L.U32 R18, R18, 0x10, RZ ;  /* 0x0000001012127819 */ /* 0x000fe200000006ff */
[----:B------:R-:W-:Y:S01]  /*1740*/  FFMA.FTZ R13, R4, R11, R13 ;  /* 0x0000000b040d7223 */ /* 0x000fe2000001000d */
[----:B------:R-:W-:Y:S01]  /*1750*/  FADD.FTZ R19, -R32, R19 ;  /* 0x0000001320137221 */ /* 0x000fe20000010100 */
[C---:B------:R-:W-:Y:S01]  /*1760*/  IMAD.U32 R73, R53.reuse, 0x10000, RZ ;  /* 0x0001000035497824 */ /* 0x040fe200078e00ff */
[----:B------:R-:W-:Y:S01]  /*1770*/  PRMT R15, R53, 0x7632, R15 ;  /* 0x00007632350f7816 */ /* 0x000fe2000000000f */
[----:B------:R-:W-:Y:S01]  /*1780*/  FADD.FTZ R20, R20, R16 ;  /* 0x0000001014147221 */ /* 0x000fe20000010000 */
[----:B------:R-:W-:Y:S01]  /*1790*/  FFMA.FTZ R21, R74, R14, R21 ;  /* 0x0000000e4a157223 */ /* 0x000fe20000010015 */
        /* <DEDUP_REMOVED lines=13> */
[----:B------:R-:W-:Y:S01]  /*1870*/  FFMA.FTZ R31, R19, R18, R31 ;  /* 0x00000012131f7223 */ /* 0x000fe2000001001f */
[----:B------:R-:W-:Y:S01]  /*1880*/  FFMA.FTZ R21, R73, R14, R21 ;  /* 0x0000000e49157223 */ /* 0x000fe20000010015 */
[----:B------:R-:W-:Y:S01]  /*1890*/  FADD.FTZ R26, R26, R18 ;  /* 0x000000121a1a7221 */ /* 0x000fe20000010000 */
[----:B------:R-:W-:Y:S01]  /*18a0*/  FMUL.FTZ R14, R68, R17 ;  /* 0x00000011440e7220 */ /* 0x000fe20000410000 */
[----:B------:R-:W-:Y:S01]  /*18b0*/  FMUL.FTZ R15, R2, R15 ;  /* 0x0000000f020f7220 */ /* 0x000fe20000410000 */
[----:B------:R-:W-:Y:S01]  /*18c0*/  FFMA.FTZ R18, R22, R18, R16 ;  /* 0x0000001216127223 */ /* 0x000fe20000010010 */
[----:B------:R-:W-:-:S02]  /*18d0*/  SHF.L.U32 R72, R56, 0x10, RZ ;  /* 0x0000001038487819 */ /* 0x000fc400000006ff */
[----:B------:R-:W-:Y:S01]  /*18e0*/  PRMT R16, R56, 0x7632, R16 ;  /* 0x0000763238107816 */ /* 0x000fe20000000010 */
[C---:B------:R-:W-:Y:S01]  /*18f0*/  FFMA.FTZ R21, R15.reuse, R14, R21 ;  /* 0x0000000e0f157223 */ /* 0x040fe20000010015 */
[----:B------:R-:W-:Y:S01]  /*1900*/  SHF.L.U32 R14, R58, 0x10, RZ ;  /* 0x000000103a0e7819 */ /* 0x000fe200000006ff */
[----:B------:R-:W-:Y:S01]  /*1910*/  FADD.FTZ R72, -R32, R72 ;  /* 0x0000004820487221 */ /* 0x000fe20000010100 */
[----:B------:R-:W-:Y:S01]  /*1920*/  PRMT R19, R58, 0x7632, R19 ;  /* 0x000076323a137816 */ /* 0x000fe20000000013 */
[----:B------:R-:W-:Y:S02]  /*1930*/  IMAD.U32 R16, R16, 0x10000, RZ ;  /* 0x0001000010107824 */ /* 0x000fe400078e00ff */
[----:B------:R-:W-:Y:S01]  /*1940*/  FFMA.FTZ R18, R4, R13, R18 ;  /* 0x0000000d04127223 */ /* 0x000fe20000010012 */
[-C--:B------:R-:W-:Y:S01]  /*1950*/  FFMA.FTZ R27, R15, R17.reuse, R27 ;  /* 0x000000110f1b7223 */ /* 0x080fe2000001001b */
[----:B------:R-:W-:Y:S01]  /*1960*/  FADD.FTZ R20, R20, R17 ;  /* 0x0000001114147221 */ /* 0x000fe20000010000 */
[----:B------:R-:W-:Y:S01]  /*1970*/  SHF.L.U32 R19, R19, 0x10, RZ ;  /* 0x0000001013137819 */ /* 0x000fe200000006ff */
[----:B------:R-:W-:Y:S01]  /*1980*/  FMUL.FTZ R15, R3, R14 ;  /* 0x0000000e030f7220 */ /* 0x000fe20000410000 */
[----:B------:R-:W-:Y:S01]  /*1990*/  FMUL.FTZ R72, R2, R72 ;  /* 0x0000004802487220 */ /* 0x000fe20000410000 */
[----:B------:R-:W-:Y:S01]  /*19a0*/  FFMA.FTZ R17, R68, R17, R18 ;  /* 0x0000001144117223 */ /* 0x000fe20000010012 */
[----:B------:R-:W-:Y:S01]  /*19b0*/  FADD.FTZ R16, -R32, R16 ;  /* 0x0000001020107221 */ /* 0x000fe20000010100 */
[----:B------:R-:W-:-:S02]  /*19c0*/  SHF.L.U32 R33, R57, 0x10, RZ ;  /* 0x0000001039217819 */ /* 0x000fc400000006ff */
[----:B------:R-:W-:Y:S01]  /*19d0*/  PRMT R18, R57, 0x7632, R18 ;  /* 0x0000763239127816 */ /* 0x000fe20000000012 */
[----:B------:R-:W-:Y:S01]  /*19e0*/  FFMA.FTZ R21, R72, R15, R21 ;  /* 0x0000000f48157223 */ /* 0x000fe20000010015 */
[----:B------:R-:W-:Y:S01]  /*19f0*/  FMUL.FTZ R16, R2, R16 ;  /* 0x0000001002107220 */ /* 0x000fe20000410000 */
[-C--:B------:R-:W-:Y:S01]  /*1a00*/  FMUL.FTZ R30, R22, R19.reuse ;  /* 0x00000013161e7220 */ /* 0x080fe20000410000 */
[C---:B------:R-:W-:Y:S01]  /*1a10*/  IMAD.U32 R15, R59.reuse, 0x10000, RZ ;  /* 0x000100003b0f7824 */ /* 0x040fe200078e00ff */
[----:B------:R-:W-:Y:S01]  /*1a20*/  PRMT R23, R59, 0x7632, R23 ;  /* 0x000076323b177816 */ /* 0x000fe20000000017 */
[----:B------:R-:W-:Y:S01]  /*1a30*/  FADD.FTZ R33, -R32, R33 ;  /* 0x0000002120217221 */ /* 0x000fe20000010100 */
[----:B------:R-:W-:Y:S01]  /*1a40*/  SHF.L.U32 R18, R18, 0x10, RZ ;  /* 0x0000001012127819 */ /* 0x000fe200000006ff */
[----:B------:R-:W-:Y:S01]  /*1a50*/  FFMA.FTZ R17, R3, R14, R17 ;  /* 0x0000000e03117223 */ /* 0x000fe20000010011 */
[C---:B------:R-:W-:Y:S01]  /*1a60*/  FFMA.FTZ R29, R16.reuse, R19, R31 ;  /* 0x00000013101d7223 */ /* 0x040fe2000001001f */
[----:B------:R-:W-:Y:S01]  /*1a70*/  FFMA.FTZ R21, R16, R30, R21 ;  /* 0x0000001e10157223 */ /* 0x000fe20000010015 */
[----:B------:R-:W-:Y:S01]  /*1a80*/  SHF.L.U32 R23, R23, 0x10, RZ ;  /* 0x0000001017177819 */ /* 0x000fe200000006ff */
[----:B------:R-:W-:Y:S01]  /*1a90*/  FMUL.FTZ R16, R4, R15 ;  /* 0x0000000f04107220 */ /* 0x000fe20000410000 */
[----:B------:R-:W-:Y:S01]  /*1aa0*/  FMUL.FTZ R33, R2, R33 ;  /* 0x0000002102217220 */ /* 0x000fe20000410000 */
[----:B------:R-:W-:Y:S01]  /*1ab0*/  FADD.FTZ R28, R26, R19 ;  /* 0x000000131a1c7221 */ /* 0x000fe20000010000 */
[----:B------:R-:W-:Y:S01]  /*1ac0*/  FADD.FTZ R18, -R32, R18 ;  /* 0x0000001220127221 */ /* 0x000fe20000010100 */
[----:B------:R-:W-:Y:S01]  /*1ad0*/  FFMA.FTZ R19, R22, R19, R17 ;  /* 0x0000001316137223 */ /* 0x000fe20000010011 */
[C---:B------:R-:W-:Y:S01]  /*1ae0*/  IMAD.U32 R17, R60.reuse, 0x10000, RZ ;  /* 0x000100003c117824 */ /* 0x040fe200078e00ff */
[----:B------:R-:W-:Y:S01]  /*1af0*/  PRMT R71, R60, 0x7632, R71 ;  /* 0x000076323c477816 */ /* 0x000fe20000000047 */
[----:B------:R-:W-:Y:S01]  /*1b00*/  FFMA.FTZ R21, R33, R16, R21 ;  /* 0x0000001021157223 */ /* 0x000fe20000010015 */
[----:B------:R-:W-:Y:S01]  /*1b10*/  FMUL.FTZ R18, R2, R18 ;  /* 0x0000001202127220 */ /* 0x000fe20000410000 */
[----:B------:R-:W-:Y:S01]  /*1b20*/  FMUL.FTZ R26, R68, R23 ;  /* 0x00000017441a7220 */ /* 0x000fe20000410000 */
[----:B------:R-:W-:Y:S01]  /*1b30*/  SHF.L.U32 R16, R62, 0x10, RZ ;  /* 0x000000103e107819 */ /* 0x000fe200000006ff */
[----:B------:R-:W-:Y:S01]  /*1b40*/  FADD.FTZ R17, -R32, R17 ;  /* 0x0000001120117221 */ /* 0x000fe20000010100 */
[----:B------:R-:W-:Y:S01]  /*1b50*/  PRMT R70, R62, 0x7632, R70 ;  /* 0x000076323e467816 */ /* 0x000fe20000000046 */
[----:B------:R-:W-:Y:S01]  /*1b60*/  FFMA.FTZ R19, R4, R15, R19 ;  /* 0x0000000f04137223 */ /* 0x000fe20000010013 */
[----:B------:R-:W-:Y:S01]  /*1b70*/  SHF.L.U32 R71, R71, 0x10, RZ ;  /* 0x0000001047477819 */ /* 0x000fe200000006ff */
[----:B------:R0:W-:Y:S01]  /*1b80*/  STL [R1+0x38], R90 ;  /* 0x0000385a01007387 */ /* 0x0001e20000100800 */
[----:B------:R-:W-:Y:S01]  /*1b90*/  FFMA.FTZ R21, R18, R26, R21 ;  /* 0x0000001a12157223 */ /* 0x000fe20000010015 */
[----:B------:R-:W-:Y:S01]  /*1ba0*/  FADD.FTZ R93, R20, R23 ;  /* 0x00000017145d7221 */ /* 0x000fe20000010000 */
[----:B------:R-:W-:Y:S01]  /*1bb0*/  FMUL.FTZ R17, R2, R17 ;  /* 0x0000001102117220 */ /* 0x000fe20000410000 */
[----:B------:R-:W-:-:S02]  /*1bc0*/  IMAD.U32 R70, R70, 0x10000, RZ ;  /* 0x0001000046467824 */ /* 0x000fc400078e00ff */
[----:B------:R-:W-:Y:S01]  /*1bd0*/  FADD.FTZ R71, -R32, R71 ;  /* 0x0000004720477221 */ /* 0x000fe20000010100 */
[----:B------:R-:W-:Y:S01]  /*1be0*/  PRMT R26, R61, 0x7632, R26 ;  /* 0x000076323d1a7816 */ /* 0x000fe2000000001a */
[-C--:B0-----:R-:W-:Y:S01]  /*1bf0*/  FFMA.FTZ R90, R18, R23.reuse, R27 ;  /* 0x00000017125a7223 */ /* 0x081fe2000001001b */
[----:B------:R-:W-:Y:S01]  /*1c00*/  FMUL.FTZ R18, R3, R16 ;  /* 0x0000001003127220 */ /* 0x000fe20000410000 */
[----:B------:R-:W-:Y:S01]  /*1c10*/  FFMA.FTZ R23, R68, R23, R19 ;  /* 0x0000001744177223 */ /* 0x000fe20000010013 */
[----:B------:R-:W-:Y:S01]  /*1c20*/  SHF.L.U32 R19, R61, 0x10, RZ ;  /* 0x000000103d137819 */ /* 0x000fe200000006ff */
[----:B------:R-:W-:Y:S01]  /*1c30*/  FMUL.FTZ R20, R22, R70 ;  /* 0x0000004616147220 */ /* 0x000fe20000410000 */
[----:B------:R-:W-:Y:S01]  /*1c40*/  FFMA.FTZ R21, R17, R18, R21 ;  /* 0x0000001211157223 */ /* 0x000fe20000010015 */
[C---:B------:R-:W-:Y:S01]  /*1c50*/  PRMT R79, R63.reuse, 0x7632, R79 ;  /* 0x000076323f4f7816 */ /* 0x040fe2000000004f */
[----:B------:R-:W-:Y:S01]  /*1c60*/  FMUL.FTZ R71, R2, R71 ;  /* 0x0000004702477220 */ /* 0x000fe20000410000 */
[----:B------:R-:W-:Y:S01]  /*1c70*/  SHF.L.U32 R18, R63, 0x10, RZ ;  /* 0x000000103f127819 */ /* 0x000fe200000006ff */
[----:B------:R-:W-:Y:S01]  /*1c80*/  FADD.FTZ R19, -R32, R19 ;  /* 0x0000001320137221 */ /* 0x000fe20000010100 */
[----:B------:R-:W-:-:S02]  /*1c90*/  IMAD.U32 R26, R26, 0x10000, RZ ;  /* 0x000100001a1a7824 */ /* 0x000fc400078e00ff */
        /* <DEDUP_REMOVED lines=9> */
[----:B------:R-:W-:Y:S01]  /*1d30*/  SHF.L.U32 R21, R64, 0x10, RZ ;  /* 0x0000001040157819 */ /* 0x000fe200000006ff */
[----:B------:R-:W-:Y:S01]  /*1d40*/  FFMA.FTZ R23, R22, R70, R23 ;  /* 0x0000004616177223 */ /* 0x000fe20000010017 */
[----:B------:R-:W-:Y:S01]  /*1d50*/  PRMT R69, R64, 0x7632, R69 ;  /* 0x0000763240457816 */ /* 0x000fe20000000045 */
[----:B------:R-:W-:Y:S01]  /*1d60*/  FFMA.FTZ R27, R92, R27, R20 ;  /* 0x0000001b5c1b7223 */ /* 0x000fe20000010014 */
[----:B------:R-:W-:Y:S01]  /*1d70*/  SHF.L.U32 R20, R66, 0x10, RZ ;  /* 0x0000001042147819 */ /* 0x000fe200000006ff */
[----:B------:R-:W-:Y:S01]  /*1d80*/  FADD.FTZ R21, -R32, R21 ;  /* 0x0000001520157221 */ /* 0x000fe20000010100 */
[----:B------:R-:W-:Y:S01]  /*1d90*/  PRMT R31, R66, 0x7632, R31 ;  /* 0x00007632421f7816 */ /* 0x000fe2000000001f */
[----:B------:R-:W-:Y:S01]  /*1da0*/  FFMA.FTZ R23, R4, R18, R23 ;  /* 0x0000001204177223 */ /* 0x000fe20000010017 */
[----:B------:R-:W-:-:S02]  /*1db0*/  IMAD.U32 R69, R69, 0x10000, RZ ;  /* 0x0001000045457824 */ /* 0x000fc400078e00ff */
[----:B------:R-:W-:Y:S01]  /*1dc0*/  FMUL.FTZ R21, R2, R21 ;  /* 0x0000001502157220 */ /* 0x000fe20000410000 */
[----:B------:R-:W-:Y:S01]  /*1dd0*/  FMUL.FTZ R26, R3, R20 ;  /* 0x00000014031a7220 */ /* 0x000fe20000410000 */
[----:B------:R-:W-:Y:S01]  /*1de0*/  SHF.L.U32 R31, R31, 0x10, RZ ;  /* 0x000000101f1f7819 */ /* 0x000fe200000006ff */
[----:B------:R-:W-:Y:S01]  /*1df0*/  FFMA.FTZ R23, R68, R79, R23 ;  /* 0x0000004f44177223 */ /* 0x000fe20000010017 */
[----:B------:R-:W-:Y:S01]  /*1e00*/  FADD.FTZ R69, -R32, R69 ;  /* 0x0000004520457221 */ /* 0x000fe20000010100 */
[----:B------:R-:W-:Y:S02]  /*1e10*/  FFMA.FTZ R27, R21, R26, R27 ;  /* 0x0000001a151b7223 */ /* 0x000fe4000001001b */
[----:B------:R-:W-:Y:S01]  /*1e20*/  FFMA.FTZ R26, R3, R20, R23 ;  /* 0x00000014031a7223 */ /* 0x000fe20000010017 */
[----:B------:R-:W-:Y:S01]  /*1e30*/  FMUL.FTZ R69, R2, R69 ;  /* 0x0000004502457220 */ /* 0x000fe20000410000 */
[----:B------:R-:W-:-:S04]  /*1e40*/  FMUL.FTZ R23, R22, R31 ;  /* 0x0000001f16177220 */ /* 0x000fc80000410000 */
[----:B------:R-:W-:Y:S01]  /*1e50*/  FFMA.FTZ R27, R69, R23, R27 ;  /* 0x00000017451b7223 */ /* 0x000fe2000001001b */
[----:B------:R-:W-:Y:S02]  /*1e60*/  IMAD.U32 R23, R65, 0x10000, RZ ;  /* 0x0001000041177824 */ /* 0x000fe400078e00ff */
[----:B------:R-:W-:Y:S01]  /*1e70*/  FFMA.FTZ R26, R22, R31, R26 ;  /* 0x0000001f161a7223 */ /* 0x000fe2000001001a */
[----:B------:R-:W-:Y:S01]  /*1e80*/  SHF.L.U32 R22, R67, 0x10, RZ ;  /* 0x0000001043167819 */ /* 0x000fe200000006ff */
[----:B------:R-:W-:-:S04]  /*1e90*/  FADD.FTZ R23, -R32, R23 ;  /* 0x0000001720177221 */ /* 0x000fc80000010100 */
[----:B------:R-:W-:Y:S01]  /*1ea0*/  FMUL.FTZ R30, R4, R22 ;  /* 0x00000016041e7220 */ /* 0x000fe20000410000 */
[----:B------:R-:W-:-:S04]  /*1eb0*/  FMUL.FTZ R23, R2, R23 ;  /* 0x0000001702177220 */ /* 0x000fc80000410000 */
[--C-:B------:R-:W-:Y:S01]  /*1ec0*/  FFMA.FTZ R25, R23, R30, R27.reuse ;  /* 0x0000001e17197223 */ /* 0x100fe2000001001b */
[----:B------:R-:W-:Y:S02]  /*1ed0*/  PRMT R27, R65, 0x7632, R27 ;  /* 0x00007632411b7816 */ /* 0x000fe4000000001b */
[----:B------:R-:W-:Y:S02]  /*1ee0*/  PRMT R30, R67, 0x7632, R30 ;  /* 0x00007632431e7816 */ /* 0x000fe4000000001e */
[----:B------:R-:W-:Y:S01]  /*1ef0*/  SHF.L.U32 R27, R27, 0x10, RZ ;  /* 0x000000101b1b7819 */ /* 0x000fe200000006ff */
[----:B------:R-:W-:Y:S02]  /*1f00*/  FFMA.FTZ R26, R4, R22, R26 ;  /* 0x00000016041a7223 */ /* 0x000fe4000001001a */
[----:B------:R-:W-:Y:S02]  /*1f10*/  IMAD.U32 R30, R30, 0x10000, RZ ;  /* 0x000100001e1e7824 */ /* 0x000fe400078e00ff */
[----:B------:R-:W-:-:S02]  /*1f20*/  FADD.FTZ R27, -R32, R27 ;  /* 0x0000001b201b7221 */ /* 0x000fc40000010100 */
[----:B------:R-:W-:-:S03]  /*1f30*/  FFMA.FTZ R26, R68, R30, R26 ;  /* 0x0000001e441a7223 */ /* 0x000fc6000001001a */
[----:B------:R0:W-:Y:S02]  /*1f40*/  STL [R1], R27 ;  /* 0x0000001b01007387 */ /* 0x0001e40000100800 */
[----:B0-----:R-:W-:Y:S02]  /*1f50*/  FMUL.FTZ R27, R68, R30 ;  /* 0x0000001e441b7220 */ /* 0x001fe40000410000 */
[----:B------:R-:W2:Y:S01]  /*1f60*/  LDL.LU R68, [R1] ;  /* 0x0000000001447983 */ /* 0x000ea20000300800 */
[----:B------:R-:W-:Y:S01]  /*1f70*/  FFMA.FTZ R92, R92, R79, R90 ;  /* 0x0000004f5c5c7223 */ /* 0x000fe2000001005a */
[----:B------:R-:W-:Y:S01]  /*1f80*/  FADD.FTZ R79, R93, R79 ;  /* 0x0000004f5d4f7221 */ /* 0x000fe20000010000 */
[----:B--2---:R-:W-:-:S04]  /*1f90*/  FMUL.FTZ R68, R2, R68 ;  /* 0x0000004402447220 */ /* 0x004fc80000410000 */
[----:B------:R-:W-:Y:S02]  /*1fa0*/  FFMA.FTZ R27, R68, R27, R25 ;  /* 0x0000001b441b7223 */ /* 0x000fe40000010019 */
[----:B------:R-:W2:Y:S04]  /*1fb0*/  LDL.LU R25, [R1+0x48] ;  /* 0x0000480001197983 */ /* 0x000ea80000300800 */
[----:B------:R0:W-:Y:S04]  /*1fc0*/  STS.64 [R24], R26 ;  /* 0x0000001a18007388 */ /* 0x0001e80000000a00 */
[----:B0-----:R-:W3:Y:S01]  /*1fd0*/  LDL.LU R24, [R1+0x44] ;  /* 0x0000440001187983 */ /* 0x001ee20000300800 */
[----:B------:R-:W-:Y:S01]  /*1fe0*/  FFMA.FTZ R26, R71, R70, R29 ;  /* 0x00000046471a7223 */ /* 0x000fe2000001001d */
[----:B------:R-:W-:-:S02]  /*1ff0*/  FADD.FTZ R27, R28, R70 ;  /* 0x000000461c1b7221 */ /* 0x000fc40000010000 */
[----:B------:R-:W4:Y:S04]  /*2000*/  LDL.LU R29, [R1+0x40] ;  /* 0x00004000011d7983 */ /* 0x000f280000300800 */
[----:B------:R-:W4:Y:S04]  /*2010*/  LDL.LU R28, [R1+0x3c] ;  /* 0x00003c00011c7983 */ /* 0x000f280000300800 */
[----:B------:R0:W5:Y:S04]  /*2020*/  LDL.LU R90, [R1+0x38] ;  /* 0x00003800015a7983 */ /* 0x0001680000300800 */
[----:B------:R0:W5:Y:S01]  /*2030*/  LDL.LU R93, [R1+0x34] ;  /* 0x00003400015d7983 */ /* 0x0001620000300800 */
[----:B------:R-:W-:Y:S01]  /*2040*/  FADD.FTZ R27, R27, R31 ;  /* 0x0000001f1b1b7221 */ /* 0x000fe20000010000 */
[----:B------:R-:W-:Y:S01]  /*2050*/  FFMA.FTZ R26, R69, R31, R26 ;  /* 0x0000001f451a7223 */ /* 0x000fe2000001001a */
[----:B------:R-:W-:Y:S01]  /*2060*/  FADD.FTZ R31, R79, R30 ;  /* 0x0000001e4f1f7221 */ /* 0x000fe20000010000 */
[----:B------:R-:W-:-:S02]  /*2070*/  FFMA.FTZ R30, R68, R30, R92 ;  /* 0x0000001e441e7223 */ /* 0x000fc4000001005c */
[----:B------:R-:W1:Y:S01]  /*2080*/  S2R R92, SR_TID.X ;  /* 0x00000000005c7919 */ /* 0x000e620000002100 */
[----:B------:R-:W-:-:S04]  /*2090*/  UIADD3 UR9, UP0, UR11, 0x8, URZ ;  /* 0x000000080b097890 */ /* 0x000fc8000ff1e03f */
[----:B------:R-:W-:Y:S02]  /*20a0*/  UIADD3.X UR10, URZ, UR5, URZ, UP0, !UPT ;  /* 0x000000053f0a7290 */ /* 0x000fe400087fe43f */
[----:B------:R-:W-:-:S04]  /*20b0*/  UISETP.GE.U32.AND UP0, UPT, UR9, UR16, UPT ;  /* 0x000000100900728c */ /* 0x000fc8000bf06070 */
[----:B------:R-:W-:Y:S01]  /*20c0*/  UISETP.GE.AND.EX UP0, UPT, UR10, UR7, UPT, UP0 ;  /* 0x000000070a00728c */ /* 0x000fe2000bf06300 */
[----:B------:R-:W-:Y:S05]  /*20d0*/  BAR.SYNC.DEFER_BLOCKING 0x0 ;  /* 0x0000000000007b1d */ /* 0x000fea0000010000 */
[----:B------:R-:W-:Y:S02]  /*20e0*/  PLOP3.LUT P0, PT, PT, PT, UP0, 0x80, 0x0 ;  /* 0x000000000000781c */ /* 0x000fe40003f0f008 */
[----:B-1----:R-:W-:Y:S01]  /*20f0*/  ISETP.GT.U32.AND P1, PT, R92, 0x1f, PT ;  /* 0x0000001f5c00780c */ /* 0x002fe20003f24070 */
[----:B--2---:R-:W-:-:S04]  /*2100*/  FADD.FTZ R25, R0, R25 ;  /* 0x0000001900197221 */ /* 0x004fc80000010000 */
[----:B------:R-:W-:-:S04]  /*2110*/  FADD.FTZ R25, R25, R6 ;  /* 0x0000000619197221 */ /* 0x000fc80000010000 */
[----:B------:R-:W-:Y:S01]  /*2120*/  FADD.FTZ R25, R25, R8 ;  /* 0x0000000819197221 */ /* 0x000fe20000010000 */
[----:B---3--:R-:W-:Y:S01]  /*2130*/  FFMA.FTZ R24, R83, R0, R24 ;  /* 0x0000000053187223 */ /* 0x008fe20000010018 */
[----:B----4-:R-:W-:Y:S01]  /*2140*/  FADD.FTZ R29, R5, R29 ;  /* 0x0000001d051d7221 */ /* 0x010fe20000010000 */
[----:B------:R-:W-:-:S03]  /*2150*/  FFMA.FTZ R28, R82, R5, R28 ;  /* 0x00000005521c7223 */ /* 0x000fc6000001001c */
[----:B------:R-:W-:Y:S01]  /*2160*/  FADD.FTZ R29, R29, R7 ;  /* 0x000000071d1d7221 */ /* 0x000fe20000010000 */
[----:B------:R-:W-:Y:S01]  /*2170*/  FFMA.FTZ R24, R81, R6, R24 ;  /* 0x0000000651187223 */ /* 0x000fe20000010018 */
[----:B------:R-:W-:Y:S02]  /*2180*/  FFMA.FTZ R28, R80, R7, R28 ;  /* 0x00000007501c7223 */ /* 0x000fe4000001001c */
        /* <DEDUP_REMOVED lines=24> */
[----:B------:R-:W0:Y:S01]  /*2310*/  S2UR UR15, SR_CgaCtaId ;  /* 0x00000000000f79c3 */ /* 0x000e220000008800 */
[----:B------:R-:W-:Y:S01]  /*2320*/  UMOV UR5, 0x400 ;  /* 0x0000040000057882 */ /* 0x000fe20000000000 */
[----:B------:R-:W-:Y:S01]  /*2330*/  SHF.L.U32 R69, R92, 0x1, RZ ;  /* 0x000000015c457819 */ /* 0x000fe200000006ff */
[----:B------:R-:W-:Y:S03]  /*2340*/  STL [R1+0x40], R0 ;  /* 0x0000400001007387 */ /* 0x000fe60000100800 */
[----:B------:R-:W-:Y:S01]  /*2350*/  LOP3.LUT R69, R69, 0x18, RZ, 0xc0, !PT ;  /* 0x0000001845457812 */ /* 0x000fe200078ec0ff */
[----:B------:R-:W2:Y:S04]  /*2360*/  LDL R71, [R1+0x2c] ;  /* 0x00002c0001477983 */ /* 0x000ea80000100800 */
[----:B------:R1:W-:Y:S04]  /*2370*/  STL.64 [R1+0x38], R2 ;  /* 0x0000380201007387 */ /* 0x0003e80000100a00 */
[----:B-1----:R-:W3:Y:S01]  /*2380*/  LDL R2, [R1+0x28] ;  /* 0x0000280001027983 */ /* 0x002ee20000100800 */
[----:B0-----:R-:W-:-:S03]  /*2390*/  ULEA UR5, UR15, UR5, 0x18 ;  /* 0x000000050f057291 */ /* 0x001fc6000f8ec03f */
[----:B------:R-:W4:Y:S03]  /*23a0*/  LDL R3, [R1+0x24] ;  /* 0x0000240001037983 */ /* 0x000f260000100800 */
[----:B------:R-:W-:Y:S01]  /*23b0*/  LEA R68, R92, UR5, 0x5 ;  /* 0x000000055c447c11 */ /* 0x000fe2000f8e28ff */
[----:B------:R-:W0:Y:S03]  /*23c0*/  S2R R0, SR_TID.X ;  /* 0x0000000000007919 */ /* 0x000e260000002100 */
[----:B------:R-:W-:-:S05]  /*23d0*/  IADD3 R70, R68, R69, RZ ;  /* 0x0000004544467210 */ /* 0x000fca0007ffe0ff */
[----:B------:R1:W-:Y:S02]  /*23e0*/  STS.64 [R70], R24 ;  /* 0x0000001846007388 */ /* 0x0003e40000000a00 */
[----:B-1----:R-:W-:-:S05]  /*23f0*/  LOP3.LUT R70, R69, 0x8, RZ, 0x3c, !PT ;  /* 0x0000000845467812 */ /* 0x002fca00078e3cff */
[----:B------:R-:W-:-:S05]  /*2400*/  IMAD.IADD R70, R68, 0x1, R70 ;  /* 0x0000000144467824 */ /* 0x000fca00078e0246 */
[----:B------:R1:W-:Y:S02]  /*2410*/  STS.64 [R70], R26 ;  /* 0x0000001a46007388 */ /* 0x0003e40000000a00 */
[----:B-1----:R-:W-:-:S04]  /*2420*/  LOP3.LUT R70, R69, 0x10, RZ, 0x3c, !PT ;  /* 0x0000001045467812 */ /* 0x002fc800078e3cff */
[----:B------:R-:W-:-:S05]  /*2430*/  IADD3 R70, R68, R70, RZ ;  /* 0x0000004644467210 */ /* 0x000fca0007ffe0ff */
[----:B------:R1:W-:Y:S04]  /*2440*/  STS.64 [R70], R28 ;  /* 0x0000001c46007388 */ /* 0x0003e80000000a00 */
[----:B-1----:R-:W2:Y:S01]  /*2450*/  LDL R70, [R1+0x30] ;  /* 0x0000300001467983 */ /* 0x002ea20000100800 */
[----:B------:R-:W-:Y:S02]  /*2460*/  LOP3.LUT R69, R69, 0x18, RZ, 0x3c, !PT ;  /* 0x0000001845457812 */ /* 0x000fe400078e3cff */
[----:B0-----:R-:W-:Y:S02]  /*2470*/  SHF.R.S32.HI R79, RZ, 0x1f, R0 ;  /* 0x0000001fff4f7819 */ /* 0x001fe40000011400 */
[----:B------:R-:W-:Y:S02]  /*2480*/  IADD3 R69, R68, R69, RZ ;  /* 0x0000004544457210 */ /* 0x000fe40007ffe0ff */
[----:B------:R-:W-:-:S02]  /*2490*/  LEA.HI R79, R79, R0, RZ, 0x2 ;  /* 0x000000004f4f7211 */ /* 0x000fc400078f10ff */
[----:B------:R0:W5:Y:S02]  /*24a0*/  LDL.LU R0, [R1+0x40] ;  /* 0x0000400001007983 */ /* 0x0001640000300800 */
[----:B------:R-:W-:Y:S02]  /*24b0*/  SHF.R.S32.HI R79, RZ, 0x2, R79 ;  /* 0x00000002ff4f7819 */ /* 0x000fe4000001144f */
[----:B------:R-:W-:Y:S02]  /*24c0*/  STS.64 [R69], R30 ;  /* 0x0000001e45007388 */ /* 0x000fe40000000a00 */
[----:B------:R-:W-:Y:S01]  /*24d0*/  LEA R79, R79, UR5, 0x5 ;  /* 0x000000054f4f7c11 */ /* 0x000fe2000f8e28ff */
[----:B------:R-:W-:-:S04]  /*24e0*/  USHF.R.U32.HI UR5, URZ, 0x2, UR6 ;  /* 0x000000023f057899 */ /* 0x000fc80008011606 */
[----:B------:R-:W-:-:S04]  /*24f0*/  USHF.L.U32 UR5, UR5, 0x5, URZ ;  /* 0x0000000505057899 */ /* 0x000fc8000800063f */
[----:B------:R-:W-:Y:S01]  /*2500*/  ULOP3.LUT UR5, UR5, 0xffffffe0, UR17, 0xe2, !UPT ;  /* 0xffffffe005057892 */ /* 0x000fe2000f8ee211 */
[----:B------:R-:W-:Y:S01]  /*2510*/  BAR.SYNC.DEFER_BLOCKING 0x0 ;  /* 0x0000000000007b1d */ /* 0x000fe20000010000 */
[----:B--2---:R-:W-:Y:S01]  /*2520*/  IMAD R68, R70, 0x8, R79 ;  /* 0x0000000846447824 */ /* 0x004fe200078e024f */
[----:B------:R-:W-:-:S05]  /*2530*/  LEA R70, R71, R79, 0x3 ;  /* 0x0000004f47467211 */ /* 0x000fca00078e18ff */
[----:B------:R-:W1:Y:S04]  /*2540*/  LDS.64 R68, [R68] ;  /* 0x0000000044447984 */ /* 0x000e680000000a00 */
[----:B------:R-:W2:Y:S01]  /*2550*/  LDS.64 R70, [R70+0xa00] ;  /* 0x000a000046467984 */ /* 0x000ea20000000a00 */
[----:B-1----:R-:W-:Y:S01]  /*2560*/  FADD.FTZ R68, RZ, R68 ;  /* 0x00000044ff447221 */ /* 0x002fe20000010000 */
[----:B------:R-:W-:-:S03]  /*2570*/  FADD.FTZ R69, RZ, R69 ;  /* 0x00000045ff457221 */ /* 0x000fc60000010000 */
[----:B--2---:R-:W-:Y:S01]  /*2580*/  FADD.FTZ R70, R68, R70 ;  /* 0x0000004644467221 */ /* 0x004fe20000010000 */
[----:B---3--:R-:W-:Y:S01]  /*2590*/  LEA R68, R2, R79, 0x3 ;  /* 0x0000004f02447211 */ /* 0x008fe200078e18ff */
[----:B------:R-:W-:-:S05]  /*25a0*/  FADD.FTZ R71, R69, R71 ;  /* 0x0000004745477221 */ /* 0x000fca0000010000 */
[----:B------:R-:W1:Y:S02]  /*25b0*/  LDS.64 R68, [R68+0x1400] ;  /* 0x0014000044447984 */ /* 0x000e640000000a00 */
[----:B-1----:R-:W-:Y:S01]  /*25c0*/  FADD.FTZ R70, R70, R68 ;  /* 0x0000004446467221 */ /* 0x002fe20000010000 */
[----:B----4-:R-:W-:Y:S02]  /*25d0*/  IMAD R68, R3, 0x8, R79 ;  /* 0x0000000803447824 */ /* 0x010fe400078e024f */
[----:B------:R-:W-:Y:S01]  /*25e0*/  FADD.FTZ R71, R71, R69 ;  /* 0x0000004547477221 */ /* 0x000fe20000010000 */
[----:B------:R-:W1:Y:S03]  /*25f0*/  LDC.64 R2, c[0x0][0x260] ;  /* 0x00009800ff027b82 */ /* 0x000e660000000a00 */
[----:B------:R-:W2:Y:S02]  /*2600*/  LDS.64 R68, [R68+0x1e00] ;  /* 0x001e000044447984 */ /* 0x000ea40000000a00 */
[----:B--2---:R-:W-:Y:S01]  /*2610*/  FADD.FTZ R68, R70, R68 ;  /* 0x0000004446447221 */ /* 0x004fe20000010000 */
[----:B------:R-:W-:Y:S01]  /*2620*/  MOV R70, UR5 ;  /* 0x0000000500467c02 */ /* 0x000fe20008000f00 */
[----:B------:R-:W-:-:S04]  /*2630*/  FADD.FTZ R69, R71, R69 ;  /* 0x0000004547457221 */ /* 0x000fc80000010000 */
[----:B------:R-:W-:-:S05]  /*2640*/  IMAD R70, R70, 0x500, R92 ;  /* 0x0000050046467824 */ /* 0x000fca00078e025c */
[----:B------:R-:W-:-:S05]  /*2650*/  IADD3 R70, R70, UR14, RZ ;  /* 0x0000000e46467c10 */ /* 0x000fca000fffe0ff */
[----:B------:R-:W-:-:S04]  /*2660*/  IMAD.SHL.U32 R70, R70, 0x2, RZ ;  /* 0x0000000246467824 */ /* 0x000fc800078e00ff */
[----:B-1----:R-:W-:Y:S02]  /*2670*/  IMAD.WIDE.U32 R70, R70, 0x4, R2 ;  /* 0x0000000446467825 */ /* 0x002fe400078e0002 */
[----:B------:R0:W5:Y:S04]  /*2680*/  LDL.LU.64 R2, [R1+0x38] ;  /* 0x0000380001027983 */ /* 0x0001680000300a00 */
[----:B------:R0:W-:Y:S02]  /*2690*/  STG.E.64 desc[UR12][R70.64+0x8000], R68 ;  /* 0x0080004446007986 */ /* 0x0001e4000c101b0c */
.L_x_292:
[----:B------:R-:W-:Y:S01]  /*26a0*/  BSSY B0, `(.L_x_293) ;  /* 0x000006e000007945 */ /* 0x000fe20003800000 */
[----:B0-----:R-:W-:Y:S01]  /*26b0*/  HFMA2.MMA R70, -RZ, RZ, 0, 0 ;  /* 0x00000000ff467435 */ /* 0x001fe200000001ff */
[----:B------:R-:W-:Y:S02]  /*26c0*/  MOV R68, RZ ;  /* 0x000000ff00447202 */ /* 0x000fe40000000f00 */
[----:B------:R-:W-:Y:S08]  /*26d0*/  @P1 BRA `(.L_x_294) ;  /* 0x0000000400a81947 */ /* 0x000ff00003800000 */
[----:B------:R-:W-:Y:S01]  /*26e0*/  USHF.L.U32 UR5, UR11, 0x3, URZ ;  /* 0x000000030b057899 */ /* 0x000fe2000800063f */
[----:B------:R-:W-:Y:S01]  /*26f0*/  IMAD.MOV.U32 R68, RZ, RZ, 0x28 ;  /* 0x00000028ff447424 */ /* 0x000fe200078e00ff */
[----:B------:R-:W-:Y:S02]  /*2700*/  MOV R69, 0x28 ;  /* 0x0000002800457802 */ /* 0x000fe40000000f00 */
[----:B------:R-:W-:-:S06]  /*2710*/  ULOP3.LUT UR5, UR5, 0x18, URZ, 0xc0, !UPT ;  /* 0x0000001805057892 */ /* 0x000fcc000f8ec03f */
[C---:B------:R-:W-:Y:S02]  /*2720*/  LEA.HI R79, R92.reuse, UR5, RZ, 0x1e ;  /* 0x000000055c4f7c11 */ /* 0x040fe4000f8ff0ff */
[----:B------:R-:W-:-:S03]  /*2730*/  SHF.L.U32 R92, R92, 0x3, RZ ;  /* 0x000000035c5c7819 */ /* 0x000fc600000006ff */
[----:B------:R-:W-:Y:S01]  /*2740*/  IMAD R79, R79, R68, -UR14 ;  /* 0x8000000e4f4f7e24 */ /* 0x000fe2000f8e0244 */
[----:B------:R-:W-:-:S04]  /*2750*/  LOP3.LUT R92, R92, 0x18, RZ, 0xc0, !PT ;  /* 0x000000185c5c7812 */ /* 0x000fc800078ec0ff */
[----:B------:R-:W-:-:S04]  /*2760*/  SHF.R.S32.HI R68, RZ, 0x1f, R79 ;  /* 0x0000001fff447819 */ /* 0x000fc8000001144f */
[----:B------:R-:W-:-:S04]  /*2770*/  LEA.HI R68, R68, R79, RZ, 0x2 ;  /* 0x0000004f44447211 */ /* 0x000fc800078f10ff */
[----:B------:R-:W-:-:S05]  /*2780*/  SHF.R.S32.HI R68, RZ, 0x2, R68 ;  /* 0x00000002ff447819 */ /* 0x000fca0000011444 */
[----:B------:R-:W-:Y:S01]  /*2790*/  IMAD R68, R68, R69, UR8 ;  /* 0x0000000844447e24 */ /* 0x000fe2000f8e0245 */
[----:B------:R-:W-:-:S04]  /*27a0*/  IADD3 R69, R79, 0x4, RZ ;  /* 0x000000044f457810 */ /* 0x000fc80007ffe0ff */
[----:B------:R-:W-:Y:S02]  /*27b0*/  SHF.R.S32.HI R70, RZ, 0x1f, R69 ;  /* 0x0000001fff467819 */ /* 0x000fe40000011445 */
[----:B------:R-:W-:Y:S02]  /*27c0*/  IADD3 R68, R68, R92, RZ ;  /* 0x0000005c44447210 */ /* 0x000fe40007ffe0ff */
[----:B------:R-:W-:Y:S01]  /*27d0*/  LEA.HI R70, R70, R69, RZ, 0x2 ;  /* 0x0000004546467211 */ /* 0x000fe200078f10ff */
[----:B------:R-:W-:-:S03]  /*27e0*/  IMAD.MOV.U32 R69, RZ, RZ, 0x28 ;  /* 0x00000028ff457424 */ /* 0x000fc600078e00ff */
        /* <DEDUP_REMOVED lines=79> */
[----:B------:R-:W-:Y:S01]  /*2ce0*/  SHF.R.S32.HI R68, RZ, 0x1f, R79 ;  /* 0x0000001fff447819 */ /* 0x000fe2000001144f */
[----:B------:R-:W-:Y:S01]  /*2cf0*/  FADD.FTZ R71, R71, R69 ;  /* 0x0000004547477221 */ /* 0x000fe20000010000 */
[----:B------:R-:W-:Y:S02]  /*2d00*/  MOV R69, 0x28 ;  /* 0x0000002800457802 */ /* 0x000fe40000000f00 */
[----:B------:R-:W-:-:S04]  /*2d10*/  LEA.HI R68, R68, R79, RZ, 0x2 ;  /* 0x0000004f44447211 */ /* 0x000fc800078f10ff */
[----:B------:R-:W-:-:S05]  /*2d20*/  SHF.R.S32.HI R68, RZ, 0x2, R68 ;  /* 0x00000002ff447819 */ /* 0x000fca0000011444 */
[----:B------:R-:W-:-:S05]  /*2d30*/  IMAD R68, R68, R69, UR8 ;  /* 0x0000000844447e24 */ /* 0x000fca000f8e0245 */
[----:B------:R-:W-:-:S06]  /*2d40*/  IADD3 R68, R92, R68, RZ ;  /* 0x000000445c447210 */ /* 0x000fcc0007ffe0ff */
[----:B------:R-:W0:Y:S02]  /*2d50*/  LDS.64 R68, [R68] ;  /* 0x0000000044447984 */ /* 0x000e240000000a00 */
[----:B0-----:R-:W-:Y:S01]  /*2d60*/  FADD.FTZ R70, R70, R68 ;  /* 0x0000004446467221 */ /* 0x001fe20000010000 */
[----:B------:R-:W-:-:S07]  /*2d70*/  FADD.FTZ R68, R71, R69 ;  /* 0x0000004547447221 */ /* 0x000fce0000010000 */
.L_x_294:
[----:B------:R-:W-:Y:S05]  /*2d80*/  BSYNC B0 ;  /* 0x0000000000007941 */ /* 0x000fea0003800000 */
.L_x_293:
[----:B-----5:R0:W-:Y:S04]  /*2d90*/  STL [R1+0x34], R0 ;  /* 0x0000340001007387 */ /* 0x0201e80000100800 */
[----:B------:R-:W1:Y:S04]  /*2da0*/  SHFL.BFLY PT, R71, R70, 0x2, 0x1f ;  /* 0x0c401f0046477f89 */ /* 0x000e6800000e0000 */
[----:B------:R-:W2:Y:S01]  /*2db0*/  SHFL.BFLY PT, R69, R68, 0x2, 0x1f ;  /* 0x0c401f0044457f89 */ /* 0x000ea200000e0000 */
[----:B0-----:R-:W0:Y:S01]  /*2dc0*/  S2R R0, SR_TID.X ;  /* 0x0000000000007919 */ /* 0x001e220000002100 */
[----:B-1----:R-:W-:Y:S01]  /*2dd0*/  FADD.FTZ R70, R71, R70 ;  /* 0x0000004647467221 */ /* 0x002fe20000010000 */
[----:B--2---:R-:W-:-:S04]  /*2de0*/  FADD.FTZ R68, R69, R68 ;  /* 0x0000004445447221 */ /* 0x004fc80000010000 */
[----:B------:R-:W1:Y:S04]  /*2df0*/  SHFL.BFLY PT, R71, R70, 0x1, 0x1f ;  /* 0x0c201f0046477f89 */ /* 0x000e6800000e0000 */
[----:B------:R-:W2:Y:S01]  /*2e00*/  SHFL.BFLY PT, R69, R68, 0x1, 0x1f ;  /* 0x0c201f0044457f89 */ /* 0x000ea200000e0000 */
[----:B0-----:R-:W-:-:S03]  /*2e10*/  LOP3.LUT P1, RZ, R0, 0xffffffe3, RZ, 0xc0, !PT ;  /* 0xffffffe300ff7812 */ /* 0x001fc6000782c0ff */
[----:B------:R0:W5:Y:S01]  /*2e20*/  LDL.LU R0, [R1+0x34] ;  /* 0x0000340001007983 */ /* 0x0001620000300800 */
[----:B------:R-:W-:Y:S01]  /*2e30*/  BSSY B0, `(.L_x_295) ;  /* 0x0000013000007945 */ /* 0x000fe20003800000 */
[----:B------:R-:W-:Y:S02]  /*2e40*/  PRMT R92, R34, 0x7632, R92 ;  /* 0x00007632225c7816 */ /* 0x000fe4000000005c */
[----:B------:R-:W-:Y:S01]  /*2e50*/  PRMT R79, R35, 0x7632, R79 ;  /* 0x00007632234f7816 */ /* 0x000fe2000000004f */
[----:B-1----:R-:W-:Y:S01]  /*2e60*/  FADD.FTZ R34, R70, R71 ;  /* 0x0000004746227221 */ /* 0x002fe20000010000 */
[----:B--2---:R-:W-:-:S04]  /*2e70*/  FADD.FTZ R35, R68, R69 ;  /* 0x0000004544237221 */ /* 0x004fc80000010000 */
[----:B0-----:R-:W-:Y:S05]  /*2e80*/  @P1 BRA `(.L_x_296) ;  /* 0x0000000000341947 */ /* 0x001fea0003800000 */
[----:B------:R-:W0:Y:S01]  /*2e90*/  S2R R71, SR_TID.X ;  /* 0x0000000000477919 */ /* 0x000e220000002100 */
[----:B------:R-:W-:Y:S01]  /*2ea0*/  ULDC UR5, c[0x0][0x10] ;  /* 0x0000040000057ab9 */ /* 0x000fe20000000800 */
[----:B------:R-:W-:Y:S01]  /*2eb0*/  MOV R68, UR17 ;  /* 0x0000001100447c02 */ /* 0x000fe20008000f00 */
[----:B------:R-:W-:Y:S01]  /*2ec0*/  UIMAD UR5, UR5, UR4, UR6 ;  /* 0x00000004050572a4 */ /* 0x000fe2000f8e0206 */
[----:B0-----:R-:W-:Y:S02]  /*2ed0*/  SHF.R.U32.HI R69, RZ, 0x2, R71 ;  /* 0x00000002ff457819 */ /* 0x001fe40000011647 */
[----:B------:R-:W0:Y:S03]  /*2ee0*/  LDC.64 R70, c[0x0][0x260] ;  /* 0x00009800ff467b82 */ /* 0x000e260000000a00 */
[----:B------:R-:W-:-:S05]  /*2ef0*/  IMAD.SHL.U32 R69, R69, 0x20, RZ ;  /* 0x0000002045457824 */ /* 0x000fca00078e00ff */
[----:B------:R-:W-:Y:S02]  /*2f00*/  LOP3.LUT R68, R69, 0xffffffe0, R68, 0xe2, !PT ;  /* 0xffffffe045447812 */ /* 0x000fe400078ee244 */
[----:B------:R-:W-:-:S04]  /*2f10*/  MOV R69, UR5 ;  /* 0x0000000500457c02 */ /* 0x000fc80008000f00 */
[----:B------:R-:W-:-:S05]  /*2f20*/  LEA R68, R69, R68, 0x8 ;  /* 0x0000004445447211 */ /* 0x000fca00078e40ff */
[----:B------:R-:W-:-:S04]  /*2f30*/  IMAD.SHL.U32 R68, R68, 0x2, RZ ;  /* 0x0000000244447824 */ /* 0x000fc800078e00ff */
[----:B0-----:R-:W-:-:S05]  /*2f40*/  IMAD.WIDE.U32 R68, R68, 0x4, R70 ;  /* 0x0000000444447825 */ /* 0x001fca00078e0046 */
[----:B------:R0:W-:Y:S02]  /*2f50*/  STG.E.64 desc[UR12][R68.64], R34 ;  /* 0x0000002244007986 */ /* 0x0001e4000c101b0c */
.L_x_296:
[----:B------:R-:W-:Y:S05]  /*2f60*/  BSYNC B0 ;  /* 0x0000000000007941 */ /* 0x000fea0003800000 */
.L_x_295:
[----:B------:R-:W-:Y:S01]  /*2f70*/  UISETP.GE.U32.AND UP0, UPT, UR9, UR16, UPT ;  /* 0x000000100900728c */ /* 0x000fe2000bf06070 */
[----:B0-----:R-:W-:Y:S02]  /*2f80*/  PRMT R69, R36, 0x7632, R69 ;  /* 0x0000763224457816 */ /* 0x001fe40000000045 */
[----:B------:R-:W-:Y:S01]  /*2f90*/  PRMT R68, R37, 0x7632, R68 ;  /* 0x0000763225447816 */ /* 0x000fe20000000044 */
[----:B------:R-:W-:Y:S01]  /*2fa0*/  UISETP.GE.AND.EX UP0, UPT, UR10, UR7, UPT, UP0 ;  /* 0x000000070a00728c */ /* 0x000fe2000bf06300 */
[----:B------:R-:W-:Y:S02]  /*2fb0*/  PRMT R38, R38, 0x7632, R38 ;  /* 0x0000763226267816 */ /* 0x000fe40000000026 */
[----:B------:R-:W-:Y:S02]  /*2fc0*/  PRMT R39, R39, 0x7632, R39 ;  /* 0x0000763227277816 */ /* 0x000fe40000000027 */
[----:B------:R-:W-:Y:S02]  /*2fd0*/  PRMT R40, R40, 0x7632, R40 ;  /* 0x0000763228287816 */ /* 0x000fe40000000028 */
[----:B------:R-:W-:-:S02]  /*2fe0*/  PLOP3.LUT P1, PT, PT, PT, UP0, 0x80, 0x0 ;  /* 0x000000000000781c */ /* 0x000fc40003f2f008 */
        /* <DEDUP_REMOVED lines=26> */
[----:B------:R-:W-:Y:S01]  /*3190*/  PRMT R67, R67, 0x7632, R67 ;  /* 0x0000763243437816 */ /* 0x000fe20000000043 */
[----:B------:R-:W-:Y:S06]  /*31a0*/  @P1 BRA `(.L_x_297) ;  /* 0x00000000005c1947 */ /* 0x000fec0003800000 */
[----:B------:R-:W0:Y:S01]  /*31b0*/  S2R R34, SR_TID.X ;  /* 0x0000000000227919 */ /* 0x000e220000002100 */
[----:B------:R-:W-:Y:S01]  /*31c0*/  BAR.SYNC.DEFER_BLOCKING 0x0 ;  /* 0x0000000000007b1d */ /* 0x000fe20000010000 */
[----:B0-----:R-:W-:-:S13]  /*31d0*/  ISETP.NE.AND P1, PT, R34, RZ, PT ;  /* 0x000000ff2200720c */ /* 0x001fda0003f25270 */
[----:B------:R-:W-:Y:S05]  /*31e0*/  @P1 BRA `(.L_x_298) ;  /* 0x0000000000401947 */ /* 0x000fea0003800000 */
[----:B------:R-:W0:Y:S01]  /*31f0*/  LDC.64 R36, c[0x0][0x268] ;  /* 0x00009a00ff247b82 */ /* 0x000e220000000a00 */
[----:B------:R-:W-:Y:S02]  /*3200*/  MOV R34, UR6 ;  /* 0x0000000600227c02 */ /* 0x000fe40008000f00 */
[----:B------:R-:W-:-:S03]  /*3210*/  ISETP.NE.AND P1, PT, RZ, UR17, PT ;  /* 0x00000011ff007c0c */ /* 0x000fc6000bf25270 */
[----:B0-----:R-:W-:Y:S01]  /*3220*/  IMAD.WIDE.U32 R34, R34, 0x4, R36 ;  /* 0x0000000422227825 */ /* 0x001fe200078e0024 */
[----:B------:R-:W-:-:S04]  /*3230*/  MOV R36, 0x7fffffe1 ;  /* 0x7fffffe100247802 */ /* 0x000fc80000000f00 */
[----:B------:R-:W-:Y:S01]  /*3240*/  SEL R36, R36, 0x1, !P1 ;  /* 0x0000000124247807 */ /* 0x000fe20004800000 */
[----:B------:R-:W-:Y:S06]  /*3250*/  MEMBAR.ALL.GPU ;  /* 0x0000000000007992 */ /* 0x000fec000000a000 */
[----:B------:R-:W-:-:S00]  /*3260*/  ERRBAR ;  /* 0x00000000000079ab */ /* 0x000fc00000000000 */
[----:B------:R-:W-:Y:S06]  /*3270*/  CGAERRBAR ;  /* 0x00000000000075ab */ /* 0x000fec0000000000 */
[----:B------:R0:W5:Y:S02]  /*3280*/  ATOM.E.ADD.STRONG.GPU PT, R36, desc[UR12][R34.64], R36 ;  /* 0x000000242224798a */ /* 0x00016400081ee1cc */
.L_x_299:
[----:B------:R-:W2:Y:S04]  /*3290*/  LD.E.STRONG.GPU R37, desc[UR12][R34.64] ;  /* 0x0000000c22257980 */ /* 0x000ea8000c10f900 */
[----:B--2---:R-:W-:Y:S01]  /*32a0*/  CCTL.IVALL ;  /* 0x00000000ff00798f */ /* 0x004fe20002000000 */
[----:B------:R-:W-:Y:S05]  /*32b0*/  YIELD ;  /* 0x0000000000007946 */ /* 0x000fea0003800000 */
[----:B-----5:R-:W-:-:S04]  /*32c0*/  LOP3.LUT R37, R37, R36, RZ, 0x3c, !PT ;  /* 0x0000002425257212 */ /* 0x020fc800078e3cff */
[----:B------:R-:W-:-:S13]  /*32d0*/  ISETP.GT.AND P1, PT, R37, -0x1, PT ;  /* 0xffffffff2500780c */ /* 0x000fda0003f24270 */
[----:B------:R-:W-:Y:S05]  /*32e0*/  @P1 BRA `(.L_x_299) ;  /* 0xfffffffc00e81947 */ /* 0x000fea000383ffff */
.L_x_298:
[----:B------:R-:W-:Y:S05]  /*32f0*/  WARPSYNC.ALL ;  /* 0x0000000000007948 */ /* 0x000fea0003800000 */
[----:B------:R-:W-:Y:S06]  /*3300*/  BAR.SYNC.DEFER_BLOCKING 0x0 ;  /* 0x0000000000007b1d */ /* 0x000fec0000010000 */
[----:B------:R-:W-:Y:S05]  /*3310*/  BRA `(.L_x_300) ;  /* 0x0000000000687947 */ /* 0x000fea0003800000 */
.L_x_297:
[----:B------:R-:W0:Y:S01]  /*3320*/  S2R R34, SR_TID.X ;  /* 0x0000000000227919 */ /* 0x000e220000002100 */
[----:B------:R-:W-:Y:S01]  /*3330*/  BAR.SYNC.DEFER_BLOCKING 0x0 ;  /* 0x0000000000007b1d */ /* 0x000fe20000010000 */
[----:B0-----:R-:W-:-:S13]  /*3340*/  ISETP.NE.AND P1, PT, R34, RZ, PT ;  /* 0x000000ff2200720c */ /* 0x001fda0003f25270 */
[----:B------:R-:W-:Y:S05]  /*3350*/  @P1 BRA `(.L_x_301) ;  /* 0x0000000000501947 */ /* 0x000fea0003800000 */
[----:B------:R-:W0:Y:S01]  /*3360*/  LDC.64 R36, c[0x0][0x268] ;  /* 0x00009a00ff247b82 */ /* 0x000e220000000a00 */
[----:B------:R-:W-:-:S06]  /*3370*/  USHF.R.U32.HI UR5, URZ, 0x2, UR6 ;  /* 0x000000023f057899 */ /* 0x000fcc0008011606 */
[----:B------:R-:W-:Y:S01]  /*3380*/  IADD3 R34, RZ, -UR5, RZ ;  /* 0x80000005ff227c10 */ /* 0x000fe2000fffe0ff */
[----:B------:R-:W-:-:S03]  /*3390*/  ULOP3.LUT UR5, UR6, 0x3, URZ, 0xc0, !UPT ;  /* 0x0000000306057892 */ /* 0x000fc6000f8ec03f */
[----:B------:R-:W-:Y:S01]  /*33a0*/  ISETP.NE.AND P1, PT, R34, UR17, PT ;  /* 0x0000001122007c0c */ /* 0x000fe2000bf25270 */
[----:B------:R-:W-:-:S06]  /*33b0*/  ULOP3.LUT UR5, UR5, 0x8, URZ, 0xfc, !UPT ;  /* 0x0000000805057892 */ /* 0x000fcc000f8efc3f */
[----:B------:R-:W-:-:S04]  /*33c0*/  IMAD.U32 R34, RZ, RZ, UR5 ;  /* 0x00000005ff227e24 */ /* 0x000fc8000f8e00ff */
[----:B0-----:R-:W-:Y:S01]  /*33d0*/  IMAD.WIDE.U32 R34, R34, 0x4, R36 ;  /* 0x0000000422227825 */ /* 0x001fe200078e0024 */
[----:B------:R-:W-:-:S04]  /*33e0*/  MOV R36, 0x7fffffc1 ;  /* 0x7fffffc100247802 */ /* 0x000fc80000000f00 */
[----:B------:R-:W-:Y:S01]  /*33f0*/  SEL R36, R36, 0x1, !P1 ;  /* 0x0000000124247807 */ /* 0x000fe20004800000 */
[----:B------:R-:W-:Y:S06]  /*3400*/  MEMBAR.ALL.GPU ;  /* 0x0000000000007992 */ /* 0x000fec000000a000 */
[----:B------:R-:W-:-:S00]  /*3410*/  ERRBAR ;  /* 0x00000000000079ab */ /* 0x000fc00000000000 */
[----:B------:R-:W-:Y:S06]  /*3420*/  CGAERRBAR ;  /* 0x00000000000075ab */ /* 0x000fec0000000000 */
[----:B------:R0:W5:Y:S02]  /*3430*/  ATOM.E.ADD.STRONG.GPU PT, R36, desc[UR12][R34.64], R36 ;  /* 0x000000242224798a */ /* 0x00016400081ee1cc */
.L_x_302:
[----:B------:R-:W2:Y:S04]  /*3440*/  LD.E.STRONG.GPU R37, desc[UR12][R34.64] ;  /* 0x0000000c22257980 */ /* 0x000ea8000c10f900 */
[----:B--2---:R-:W-:Y:S01]  /*3450*/  CCTL.IVALL ;  /* 0x00000000ff00798f */ /* 0x004fe20002000000 */
[----:B------:R-:W-:Y:S05]  /*3460*/  YIELD ;  /* 0x0000000000007946 */ /* 0x000fea0003800000 */
[----:B-----5:R-:W-:-:S04]  /*3470*/  LOP3.LUT R37, R37, R36, RZ, 0x3c, !PT ;  /* 0x0000002425257212 */ /* 0x020fc800078e3cff */
[----:B------:R-:W-:-:S13]  /*3480*/  ISETP.GT.AND P1, PT, R37, -0x1, PT ;  /* 0xffffffff2500780c */ /* 0x000fda0003f24270 */
[----:B------:R-:W-:Y:S05]  /*3490*/  @P1 BRA `(.L_x_302) ;  /* 0xfffffffc00e81947 */ /* 0x000fea000383ffff */
.L_x_301:
[----:B------:R-:W-:Y:S05]  /*34a0*/  WARPSYNC.ALL ;  /* 0x0000000000007948 */ /* 0x000fea0003800000 */
[----:B------:R-:W-:Y:S06]  /*34b0*/  BAR.SYNC.DEFER_BLOCKING 0x0 ;  /* 0x0000000000007b1d */ /* 0x000fec0000010000 */
.L_x_300:
[----:B------:R-:W1:Y:S01]  /*34c0*/  S2R R71, SR_TID.X ;  /* 0x0000000000477919 */ /* 0x000e620000002100 */
[----:B------:R-:W2:Y:S01]  /*34d0*/  LDL.LU R70, [R1+0x20] ;  /* 0x0000200001467983 */ /* 0x000ea20000300800 */
[----:B0-----:R-:W-:Y:S02]  /*34e0*/  MOV R35, UR4 ;  /* 0x0000000400237c02 */ /* 0x001fe40008000f00 */
[----:B-1----:R-:W-:-:S13]  /*34f0*/  ISETP.GT.U32.AND P1, PT, R71, 0xff, PT ;  /* 0x000000ff4700780c */ /* 0x002fda0003f24070 */
[----:B------:R-:W0:Y:S08]  /*3500*/  @!P1 LDC R34, c[0x0][0x10] ;  /* 0x00000400ff229b82 */ /* 0x000e300000000800 */
[----:B------:R-:W1:Y:S01]  /*3510*/  @!P1 LDC.64 R36, c[0x0][0x260] ;  /* 0x00009800ff249b82 */ /* 0x000e620000000a00 */
[----:B0-----:R-:W-:Y:S01]  /*3520*/  @!P1 IMAD R34, R34, R35, UR6 ;  /* 0x0000000622229e24 */ /* 0x001fe2000f8e0223 */
[----:B------:R-:W-:-:S04]  /*3530*/  @!P1 LOP3.LUT R35, R71, 0x7fffffe0, RZ, 0xc0, !PT ;  /* 0x7fffffe047239812 */ /* 0x000fc800078ec0ff */
[----:B------:R-:W-:Y:S02]  /*3540*/  @!P1 LEA R34, R34, R35, 0x8 ;  /* 0x0000002322229211 */ /* 0x000fe400078e40ff */
[----:B------:R-:W-:-:S05]  /*3550*/  @!P1 LOP3.LUT R35, R71, 0x1f, RZ, 0xc0, !PT ;  /* 0x0000001f47239812 */ /* 0x000fca00078ec0ff */
[----:B------:R-:W-:-:S05]  /*3560*/  @!P1 IMAD.IADD R34, R34, 0x1, R35 ;  /* 0x0000000122229824 */ /* 0x000fca00078e0223 */
[----:B------:R-:W-:-:S05]  /*3570*/  @!P1 SHF.L.U32 R34, R34, 0x1, RZ ;  /* 0x0000000122229819 */ /* 0x000fca00000006ff */
[----:B-1----:R-:W-:-:S06]  /*3580*/  @!P1 IMAD.WIDE.U32 R34, R34, 0x4, R36 ;  /* 0x0000000422229825 */ /* 0x002fcc00078e0024 */
[----:B------:R-:W3:Y:S01]  /*3590*/  @!P1 LDG.E.64 R34, desc[UR12][R34.64] ;  /* 0x0000000c22229981 */ /* 0x000ee2000c1e1b00 */
[----:B------:R-:W-:Y:S01]  /*35a0*/  HFMA2.MMA R36, -RZ, RZ, 0, 0 ;  /* 0x00000000ff247435 */ /* 0x000fe200000001ff */
[----:B------:R-:W0:Y:S01]  /*35b0*/  S2UR UR14, SR_CgaCtaId ;  /* 0x00000000000e79c3 */ /* 0x000e220000008800 */
[----:B------:R-:W-:Y:S01]  /*35c0*/  UMOV UR5, 0x400 ;  /* 0x0000040000057882 */ /* 0x000fe20000000000 */
[----:B------:R-:W-:Y:S02]  /*35d0*/  USHF.L.U32 UR11, UR11, 0x3, URZ ;  /* 0x000000030b0b7899 */ /* 0x000fe4000800063f */
[----:B------:R-:W-:Y:S02]  /*35e0*/  UIADD3 UR5, UR5, 0x3480, URZ ;  /* 0x0000348005057890 */ /* 0x000fe4000fffe03f */
[----:B------:R-:W-:Y:S02]  /*35f0*/  ULOP3.LUT UR11, UR11, 0x18, URZ, 0xc0, !UPT ;  /* 0x000000180b0b7892 */ /* 0x000fe4000f8ec03f */
[----:B0-----:R-:W-:Y:S01]  /*3600*/  ULEA UR5, UR14, UR5, 0x18 ;  /* 0x000000050e057291 */ /* 0x001fe2000f8ec03f */
[----:B------:R-:W-:Y:S01]  /*3610*/  SHF.L.U32 R41, R41, 0x10, RZ ;  /* 0x0000001029297819 */ /* 0x000fe200000006ff */
[----:B------:R-:W-:Y:S01]  /*3620*/  IMAD.U32 R43, R43, 0x10000, RZ ;  /* 0x000100002b2b7824 */ /* 0x000fe200078e00ff */
[----:B------:R-:W-:Y:S01]  /*3630*/  SHF.L.U32 R79, R79, 0x10, RZ ;  /* 0x000000104f4f7819 */ /* 0x000fe200000006ff */
[----:B------:R-:W-:Y:S01]  /*3640*/  IMAD.U32 R45, R45, 0x10000, RZ ;  /* 0x000100002d2d7824 */ /* 0x000fe200078e00ff */
[----:B------:R-:W-:Y:S01]  /*3650*/  SHF.L.U32 R47, R47, 0x10, RZ ;  /* 0x000000102f2f7819 */ /* 0x000fe200000006ff */
[----:B---3--:R-:W-:Y:S01]  /*3660*/  @!P1 FADD.FTZ R36, RZ, R34 ;  /* 0x00000022ff249221 */ /* 0x008fe20000010000 */
[----:B------:R-:W-:Y:S01]  /*3670*/  MOV R34, RZ ;  /* 0x000000ff00227202 */ /* 0x000fe20000000f00 */
[----:B------:R-:W-:Y:S01]  /*3680*/  @!P1 FADD.FTZ R34, RZ, R35 ;  /* 0x00000023ff229221 */ /* 0x000fe20000010000 */
[----:B------:R-:W-:-:S02]  /*3690*/  LOP3.LUT P1, RZ, R71, 0xffffff1f, RZ, 0xc0, !PT ;  /* 0xffffff1f47ff7812 */ /* 0x000fc4000782c0ff */
[----:B------:R-:W-:Y:S01]  /*36a0*/  SHF.L.U32 R49, R49, 0x10, RZ ;  /* 0x0000001031317819 */ /* 0x000fe200000006ff */
[----:B------:R-:W0:Y:S01]  /*36b0*/  SHFL.BFLY PT, R35, R36, 0x10, 0x1f ;  /* 0x0e001f0024237f89 */ /* 0x000e2200000e0000 */
[----:B------:R-:W-:Y:S02]  /*36c0*/  SHF.L.U32 R51, R51, 0x10, RZ ;  /* 0x0000001033337819 */ /* 0x000fe400000006ff */
[----:B------:R-:W-:Y:S01]  /*36d0*/  SHF.L.U32 R48, R48, 0x10, RZ ;  /* 0x0000001030307819 */ /* 0x000fe200000006ff */
[----:B------:R-:W-:Y:S01]  /*36e0*/  IMAD.U32 R53, R53, 0x10000, RZ ;  /* 0x0001000035357824 */ /* 0x000fe200078e00ff */
[----:B------:R-:W-:Y:S02]  /*36f0*/  SHF.L.U32 R69, R69, 0x10, RZ ;  /* 0x0000001045457819 */ /* 0x000fe400000006ff */
[----:B------:R-:W-:Y:S02]  /*3700*/  SHF.L.U32 R92, R92, 0x10, RZ ;  /* 0x000000105c5c7819 */ /* 0x000fe400000006ff */
[----:B------:R-:W-:Y:S01]  /*3710*/  SHF.L.U32 R50, R50, 0x10, RZ ;  /* 0x0000001032327819 */ /* 0x000fe200000006ff */
[----:B------:R-:W-:Y:S01]  /*3720*/  IMAD.U32 R68, R68, 0x10000, RZ ;  /* 0x0001000044447824 */ /* 0x000fe200078e00ff */
[----:B------:R-:W-:-:S02]  /*3730*/  SHF.L.U32 R38, R38, 0x10, RZ ;  /* 0x0000001026267819 */ /* 0x000fc400000006ff */
[----:B------:R-:W-:Y:S02]  /*3740*/  SHF.L.U32 R55, R55, 0x10, RZ ;  /* 0x0000001037377819 */ /* 0x000fe400000006ff */
        /* <DEDUP_REMOVED lines=8> */
[----:B0-----:R-:W-:Y:S01]  /*37d0*/  FADD.FTZ R36, R35, R36 ;  /* 0x0000002423247221 */ /* 0x001fe20000010000 */
[----:B------:R-:W-:Y:S01]  /*37e0*/  SHF.L.U32 R63, R63, 0x10, RZ ;  /* 0x000000103f3f7819 */ /* 0x000fe200000006ff */
[----:B------:R-:W0:Y:S01]  /*37f0*/  SHFL.BFLY PT, R35, R34, 0x10, 0x1f ;  /* 0x0e001f0022237f89 */ /* 0x000e2200000e0000 */
[----:B------:R-:W-:Y:S01]  /*3800*/  SHF.L.U32 R40, R40, 0x10, RZ ;  /* 0x0000001028287819 */ /* 0x000fe200000006ff */
[----:B------:R-:W-:Y:S01]  /*3810*/  IMAD.U32 R62, R62, 0x10000, RZ ;  /* 0x000100003e3e7824 */ /* 0x000fe200078e00ff */
[----:B------:R-:W-:Y:S01]  /*3820*/  SHF.L.U32 R56, R56, 0x10, RZ ;  /* 0x0000001038387819 */ /* 0x000fe200000006ff */
[----:B------:R-:W-:Y:S01]  /*3830*/  ULDC.64 UR14, c[0x0][0x210] ;  /* 0x00008400000e7ab9 */ /* 0x000fe20000000a00 */
        /* <DEDUP_REMOVED lines=18> */
[----:B------:R-:W-:-:S03]  /*3960*/  @!P1 SHF.R.U32.HI R36, RZ, 0x2, R71 ;  /* 0x00000002ff249819 */ /* 0x000fc60000011647 */
[----:B------:R-:W-:Y:S01]  /*3970*/  @!P1 FMUL.FTZ R35, R35, 2.4414062863797880709e-05 ;  /* 0x37cccccd23239820 */ /* 0x000fe20000410000 */
[----:B------:R-:W-:-:S05]  /*3980*/  @!P1 LOP3.LUT R36, R36, 0x3ffffff8, RZ, 0xc0, !PT ;  /* 0x3ffffff824249812 */ /* 0x000fca00078ec0ff */
[----:B------:R2:W-:Y:S02]  /*3990*/  @!P1 STS.64 [R36+UR5], R34 ;  /* 0x0000002224009988 */ /* 0x0005e40008000a05 */
[----:B--2---:R-:W-:Y:S02]  /*39a0*/  VIADD R34, R70, -UR11 ;  /* 0x8000000b46227c36 */ /* 0x004fe40008000000 */
[C---:B------:R-:W-:Y:S01]  /*39b0*/  FADD.FTZ R41, -R32.reuse, R41 ;  /* 0x0000002920297221 */ /* 0x040fe20000010100 */
[C---:B------:R-:W-:Y:S01]  /*39c0*/  FADD.FTZ R45, -R32.reuse, R45 ;  /* 0x0000002d202d7221 */ /* 0x040fe20000010100 */
[C---:B------:R-:W-:Y:S01]  /*39d0*/  FADD.FTZ R49, -R32.reuse, R49 ;  /* 0x0000003120317221 */ /* 0x040fe20000010100 */
[----:B------:R-:W-:Y:S01]  /*39e0*/  FADD.FTZ R48, -R32, R48 ;  /* 0x0000003020307221 */ /* 0x000fe20000010100 */
[----:B------:R-:W-:Y:S01]  /*39f0*/  LEA R34, R34, UR5, 0x3 ;  /* 0x0000000522227c11 */ /* 0x000fe2000f8e18ff */
[----:B------:R-:W-:Y:S01]  /*3a00*/  BAR.SYNC.DEFER_BLOCKING 0x0 ;  /* 0x0000000000007b1d */ /* 0x000fe20000010000 */
[C---:B------:R-:W-:Y:S01]  /*3a10*/  FADD.FTZ R69, -R32.reuse, R69 ;  /* 0x0000004520457221 */ /* 0x040fe20000010100 */
[C---:B------:R-:W-:Y:S01]  /*3a20*/  FADD.FTZ R53, -R32.reuse, R53 ;  /* 0x0000003520357221 */ /* 0x040fe20000010100 */
[C---:B------:R-:W-:Y:S01]  /*3a30*/  FADD.FTZ R68, -R32.reuse, R68 ;  /* 0x0000004420447221 */ /* 0x040fe20000010100 */
[----:B------:R-:W-:-:S02]  /*3a40*/  FADD.FTZ R44, -R32, R44 ;  /* 0x0000002c202c7221 */ /* 0x000fc40000010100 */
[----:B------:R-:W2:Y:S04]  /*3a50*/  LDL.LU R70, [R1+0x1c] ;  /* 0x00001c0001467983 */ /* 0x000ea80000300800 */
[----:B------:R0:W1:Y:S01]  /*3a60*/  LDS.64 R36, [R34] ;  /* 0x0000000022247984 */ /* 0x0000620000000a00 */
[C---:B------:R-:W-:Y:S01]  /*3a70*/  FMUL.FTZ R71, R2.reuse, R48 ;  /* 0x0000003002477220 */ /* 0x040fe20000410000 */
[----:B------:R-:W-:Y:S01]  /*3a80*/  FMUL.FTZ R69, R2, R69 ;  /* 0x0000004502457220 */ /* 0x000fe20000410000 */
[----:B------:R-:W-:Y:S01]  /*3a90*/  FADD.FTZ R57, -R32, R57 ;  /* 0x0000003920397221 */ /* 0x000fe20000010100 */
[----:B0-----:R-:W3:Y:S01]  /*3aa0*/  LDL.LU R34, [R1+0x18] ;  /* 0x0000180001227983 */ /* 0x001ee20000300800 */
[----:B------:R-:W-:Y:S01]  /*3ab0*/  FMUL.FTZ R68, R2, R68 ;  /* 0x0000004402447220 */ /* 0x000fe20000410000 */
[----:B------:R-:W-:Y:S01]  /*3ac0*/  SHF.L.U32 R60, R60, 0x10, RZ ;  /* 0x000000103c3c7819 */ /* 0x000fe200000006ff */
[----:B------:R-:W-:Y:S01]  /*3ad0*/  FADD.FTZ R52, -R32, R52 ;  /* 0x0000003420347221 */ /* 0x000fe20000010100 */
[----:B------:R-:W-:Y:S01]  /*3ae0*/  SHF.L.U32 R64, R64, 0x10, RZ ;  /* 0x0000001040407819 */ /* 0x000fe200000006ff */
[C---:B------:R-:W-:Y:S01]  /*3af0*/  FADD.FTZ R61, -R32.reuse, R61 ;  /* 0x0000003d203d7221 */ /* 0x040fe20000010100 */
[----:B------:R-:W-:Y:S01]  /*3b00*/  SHF.L.U32 R65, R65, 0x10, RZ ;  /* 0x0000001041417819 */ /* 0x000fe200000006ff */
[----:B------:R-:W-:Y:S01]  /*3b10*/  FADD.FTZ R40, -R32, R40 ;  /* 0x0000002820287221 */ /* 0x000fe20000010100 */
[----:B------:R-:W-:Y:S01]  /*3b20*/  SHF.L.U32 R42, R42, 0x10, RZ ;  /* 0x000000102a2a7819 */ /* 0x000fe200000006ff */
[----:B------:R-:W-:Y:S01]  /*3b30*/  FADD.FTZ R56, -R32, R56 ;  /* 0x0000003820387221 */ /* 0x000fe20000010100 */
[----:B------:R-:W-:Y:S01]  /*3b40*/  SHF.L.U32 R58, R58, 0x10, RZ ;  /* 0x000000103a3a7819 */ /* 0x000fe200000006ff */
[----:B------:R-:W-:Y:S01]  /*3b50*/  FADD.FTZ R60, -R32, R60 ;  /* 0x0000003c203c7221 */ /* 0x000fe20000010100 */
[----:B------:R-:W-:Y:S01]  /*3b60*/  SHF.L.U32 R66, R66, 0x10, RZ ;  /* 0x0000001042427819 */ /* 0x000fe200000006ff */
[C---:B------:R-:W-:Y:S01]  /*3b70*/  FADD.FTZ R64, -R32.reuse, R64 ;  /* 0x0000004020407221 */ /* 0x040fe20000010100 */
[----:B------:R-:W-:Y:S01]  /*3b80*/  SHF.L.U32 R67, R67, 0x10, RZ ;  /* 0x0000001043437819 */ /* 0x000fe200000006ff */
[----:B------:R-:W-:Y:S01]  /*3b90*/  FADD.FTZ R65, -R32, R65 ;  /* 0x0000004120417221 */ /* 0x000fe20000010100 */
[C---:B------:R-:W-:Y:S01]  /*3ba0*/  FMUL.FTZ R35, R2.reuse, R40 ;  /* 0x0000002802237220 */ /* 0x040fe20000410000 */
[--C-:B-1----:R-:W-:Y:S01]  /*3bb0*/  FFMA.FTZ R6, R3, R6, -R36.reuse ;  /* 0x0000000603067223 */ /* 0x102fe20000010824 */
[C-C-:B------:R-:W-:Y:S01]  /*3bc0*/  FFMA.FTZ R43, R79.reuse, R43, -R36.reuse ;  /* 0x0000002b4f2b7223 */ /* 0x140fe20000010824 */
[C-C-:B------:R-:W-:Y:S01]  /*3bd0*/  FFMA.FTZ R47, R79.reuse, R47, -R36.reuse ;  /* 0x0000002f4f2f7223 */ /* 0x140fe20000010824 */
[----:B------:R-:W-:Y:S01]  /*3be0*/  FFMA.FTZ R51, R79, R51, -R36 ;  /* 0x000000334f337223 */ /* 0x000fe20000010824 */
[----:B------:R-:W-:Y:S01]  /*3bf0*/  FFMA.FTZ R81, R81, -R37, R6 ;  /* 0x8000002551517223 */ /* 0x000fe20000010006 */
[----:B------:R-:W-:Y:S01]  /*3c00*/  FMUL.FTZ R6, R2, R41 ;  /* 0x0000002902067220 */ /* 0x000fe20000410000 */
[--C-:B------:R-:W-:Y:S01]  /*3c10*/  FFMA.FTZ R50, R92, R50, -R36.reuse ;  /* 0x000000325c327223 */ /* 0x100fe20000010824 */
[--C-:B------:R-:W-:Y:S01]  /*3c20*/  FFMA.FTZ R38, R38, R92, -R36.reuse ;  /* 0x0000005c26267223 */ /* 0x100fe20000010824 */
[--C-:B------:R-:W-:Y:S01]  /*3c30*/  FFMA.FTZ R55, R79, R55, -R36.reuse ;  /* 0x000000374f377223 */ /* 0x100fe20000010824 */
[----:B------:R-:W-:Y:S01]  /*3c40*/  FFMA.FTZ R43, -R37, R6, R43 ;  /* 0x00000006252b7223 */ /* 0x000fe2000001012b */
[----:B------:R-:W-:Y:S01]  /*3c50*/  FMUL.FTZ R6, R2, R45 ;  /* 0x0000002d02067220 */ /* 0x000fe20000410000 */
[--C-:B------:R-:W-:Y:S01]  /*3c60*/  FFMA.FTZ R46, R92, R46, -R36.reuse ;  /* 0x0000002e5c2e7223 */ /* 0x100fe20000010824 */
[----:B------:R-:W-:Y:S01]  /*3c70*/  FFMA.FTZ R39, R39, R79, -R36 ;  /* 0x0000004f27277223 */ /* 0x000fe20000010824 */
[C---:B------:R-:W-:Y:S01]  /*3c80*/  FFMA.FTZ R38, -R37.reuse, R69, R38 ;  /* 0x0000004525267223 */ /* 0x040fe20000010126 */
[C---:B------:R-:W-:Y:S01]  /*3c90*/  FFMA.FTZ R47, -R37.reuse, R6, R47 ;  /* 0x00000006252f7223 */ /* 0x040fe2000001012f */
[----:B------:R-:W-:Y:S01]  /*3ca0*/  FMUL.FTZ R6, R2, R49 ;  /* 0x0000003102067220 */ /* 0x000fe20000410000 */
[C---:B------:R-:W-:Y:S01]  /*3cb0*/  FFMA.FTZ R49, -R37.reuse, R71, R50 ;  /* 0x0000004725317223 */ /* 0x040fe20000010132 */
[--C-:B------:R-:W-:Y:S01]  /*3cc0*/  FFMA.FTZ R11, R4, R11, -R36.reuse ;  /* 0x0000000b040b7223 */ /* 0x100fe20000010824 */
[----:B------:R-:W4:Y:S01]  /*3cd0*/  LDL.LU R50, [R1+0x10] ;  /* 0x0000100001327983 */ /* 0x000f220000300800 */
[----:B------:R-:W-:Y:S01]  /*3ce0*/  FFMA.FTZ R51, -R37, R6, R51 ;  /* 0x0000000625337223 */ /* 0x000fe20000010133 */
[C---:B------:R-:W-:Y:S01]  /*3cf0*/  FMUL.FTZ R6, R2.reuse, R53 ;  /* 0x0000003502067220 */ /* 0x040fe20000410000 */
[--C-:B------:R-:W-:Y:S01]  /*3d00*/  FFMA.FTZ R59, R79, R59, -R36.reuse ;  /* 0x0000003b4f3b7223 */ /* 0x100fe20000010824 */
[C---:B------:R-:W-:Y:S01]  /*3d10*/  FMUL.FTZ R69, R2.reuse, R44 ;  /* 0x0000002c02457220 */ /* 0x040fe20000410000 */
[----:B------:R-:W-:Y:S01]  /*3d20*/  FFMA.FTZ R8, R3, R8, -R36 ;  /* 0x0000000803087223 */ /* 0x000fe20000010824 */
[C---:B------:R-:W-:Y:S01]  /*3d30*/  FFMA.FTZ R55, -R37.reuse, R6, R55 ;  /* 0x0000000625377223 */ /* 0x040fe20000010137 */
[----:B------:R-:W-:Y:S01]  /*3d40*/  FMUL.FTZ R6, R2, R57 ;  /* 0x0000003902067220 */ /* 0x000fe20000410000 */
[C---:B------:R-:W-:Y:S01]  /*3d50*/  FFMA.FTZ R39, -R37.reuse, R68, R39 ;  /* 0x0000004425277223 */ /* 0x040fe20000010127 */
[----:B------:R-:W4:Y:S01]  /*3d60*/  LDL.LU R48, [R1+0x14] ;  /* 0x0000140001307983 */ /* 0x000f220000300800 */
[----:B------:R-:W-:Y:S01]  /*3d70*/  FFMA.FTZ R45, -R37, R69, R46 ;  /* 0x00000045252d7223 */ /* 0x000fe2000001012e */
[----:B------:R-:W-:Y:S01]  /*3d80*/  FFMA.FTZ R11, R75, -R37, R11 ;  /* 0x800000254b0b7223 */ /* 0x000fe2000001000b */
[----:B------:R-:W-:Y:S01]  /*3d90*/  FFMA.FTZ R59, -R37, R6, R59 ;  /* 0x00000006253b7223 */ /* 0x000fe2000001013b */
[--C-:B------:R-:W-:Y:S01]  /*3da0*/  FFMA.FTZ R54, R92, R54, -R36.reuse ;  /* 0x000000365c367223 */ /* 0x100fe20000010824 */
[--C-:B------:R-:W-:Y:S01]  /*3db0*/  FFMA.FTZ R15, R4, R15, -R36.reuse ;  /* 0x0000000f040f7223 */ /* 0x100fe20000010824 */
[----:B------:R-:W-:Y:S01]  /*3dc0*/  FFMA.FTZ R63, R79, R63, -R36 ;  /* 0x0000003f4f3f7223 */ /* 0x000fe20000010824 */
[C---:B------:R-:W-:Y:S01]  /*3dd0*/  FMUL.FTZ R75, R2.reuse, R52 ;  /* 0x00000034024b7220 */ /* 0x040fe20000410000 */
[----:B------:R-:W-:Y:S01]  /*3de0*/  FMUL.FTZ R6, R2, R61 ;  /* 0x0000003d02067220 */ /* 0x000fe20000410000 */
[----:B------:R-:W4:Y:S01]  /*3df0*/  LDL.LU R46, [R1+0x8] ;  /* 0x00000800012e7983 */ /* 0x000f220000300800 */
[----:B------:R-:W-:Y:S01]  /*3e00*/  FFMA.FTZ R41, R78, -R37, R8 ;  /* 0x800000254e297223 */ /* 0x000fe20000010008 */
[--C-:B-----5:R-:W-:Y:S01]  /*3e10*/  FFMA.FTZ R0, R0, R3, -R36.reuse ;  /* 0x0000000300007223 */ /* 0x120fe20000010824 */
[C-C-:B------:R-:W-:Y:S01]  /*3e20*/  FFMA.FTZ R10, R3.reuse, R10, -R36.reuse ;  /* 0x0000000a030a7223 */ /* 0x140fe20000010824 */
[C-C-:B------:R-:W-:Y:S01]  /*3e30*/  FFMA.FTZ R12, R3.reuse, R12, -R36.reuse ;  /* 0x0000000c030c7223 */ /* 0x140fe20000010824 */
[C-C-:B------:R-:W-:Y:S01]  /*3e40*/  FFMA.FTZ R14, R3.reuse, R14, -R36.reuse ;  /* 0x0000000e030e7223 */ /* 0x140fe20000010824 */
[C-C-:B------:R-:W-:Y:S01]  /*3e50*/  FFMA.FTZ R16, R3.reuse, R16, -R36.reuse ;  /* 0x0000001003107223 */ /* 0x140fe20000010824 */
[----:B------:R-:W-:Y:S01]  /*3e60*/  FMUL.FTZ R8, R2, R39 ;  /* 0x0000002702087220 */ /* 0x000fe20000410000 */
[--C-:B------:R-:W-:Y:S01]  /*3e70*/  FFMA.FTZ R3, R3, R20, -R36.reuse ;  /* 0x0000001403037223 */ /* 0x100fe20000010824 */
[--C-:B------:R-:W-:Y:S01]  /*3e80*/  FFMA.FTZ R5, R5, R4, -R36.reuse ;  /* 0x0000000405057223 */ /* 0x100fe20000010824 */
[C-C-:B------:R-:W-:Y:S01]  /*3e90*/  FFMA.FTZ R7, R4.reuse, R7, -R36.reuse ;  /* 0x0000000704077223 */ /* 0x140fe20000010824 */
[C-C-:B------:R-:W-:Y:S01]  /*3ea0*/  FFMA.FTZ R9, R4.reuse, R9, -R36.reuse ;  /* 0x0000000904097223 */ /* 0x140fe20000010824 */
[C-C-:B------:R-:W-:Y:S01]  /*3eb0*/  FFMA.FTZ R13, R4.reuse, R13, -R36.reuse ;  /* 0x0000000d040d7223 */ /* 0x140fe20000010824 */
[----:B------:R-:W-:Y:S01]  /*3ec0*/  FFMA.FTZ R18, R4, R18, -R36 ;  /* 0x0000001204127223 */ /* 0x000fe20000010824 */
[----:B------:R-:W-:Y:S01]  /*3ed0*/  FFMA.FTZ R53, -R37, R75, R54 ;  /* 0x0000004b25357223 */ /* 0x000fe20000010136 */
[----:B------:R-:W-:Y:S01]  /*3ee0*/  FFMA.FTZ R15, R33, -R37, R15 ;  /* 0x80000025210f7223 */ /* 0x000fe2000001000f */
[----:B------:R-:W-:Y:S01]  /*3ef0*/  FFMA.FTZ R63, -R37, R6, R63 ;  /* 0x00000006253f7223 */ /* 0x000fe2000001013f */
[----:B------:R-:W4:Y:S01]  /*3f00*/  LDL.LU R39, [R1+0xc] ;  /* 0x00000c0001277983 */ /* 0x000f220000300800 */
[C-C-:B------:R-:W-:Y:S01]  /*3f10*/  FFMA.FTZ R42, R92.reuse, R42, -R36.reuse ;  /* 0x0000002a5c2a7223 */ /* 0x140fe20000010824 */
[C-C-:B------:R-:W-:Y:S01]  /*3f20*/  FFMA.FTZ R58, R92.reuse, R58, -R36.reuse ;  /* 0x0000003a5c3a7223 */ /* 0x140fe20000010824 */
[C-C-:B------:R-:W-:Y:S01]  /*3f30*/  FFMA.FTZ R62, R92.reuse, R62, -R36.reuse ;  /* 0x0000003e5c3e7223 */ /* 0x140fe20000010824 */
[--C-:B------:R-:W-:Y:S01]  /*3f40*/  FFMA.FTZ R66, R92, R66, -R36.reuse ;  /* 0x000000425c427223 */ /* 0x100fe20000010824 */
[--C-:B------:R-:W-:Y:S01]  /*3f50*/  FFMA.FTZ R4, R4, R22, -R36.reuse ;  /* 0x0000001604047223 */ /* 0x100fe20000010824 */
[----:B------:R-:W-:Y:S01]  /*3f60*/  FFMA.FTZ R67, R79, R67, -R36 ;  /* 0x000000434f437223 */ /* 0x000fe20000010824 */
[C---:B------:R-:W-:Y:S01]  /*3f70*/  FMUL.FTZ R75, R2.reuse, R56 ;  /* 0x00000038024b7220 */ /* 0x040fe20000410000 */
[C---:B------:R-:W-:Y:S01]  /*3f80*/  FMUL.FTZ R33, R2.reuse, R60 ;  /* 0x0000003c02217220 */ /* 0x040fe20000410000 */
[C---:B------:R-:W-:Y:S01]  /*3f90*/  FMUL.FTZ R61, R2.reuse, R64 ;  /* 0x00000040023d7220 */ /* 0x040fe20000410000 */
[----:B------:R-:W-:Y:S01]  /*3fa0*/  FMUL.FTZ R6, R2, R65 ;  /* 0x0000004102067220 */ /* 0x000fe20000410000 */
[-C--:B------:R-:W-:Y:S01]  /*3fb0*/  FFMA.FTZ R13, R73, -R37.reuse, R13 ;  /* 0x80000025490d7223 */ /* 0x080fe2000001000d */
[-C--:B------:R-:W-:Y:S01]  /*3fc0*/  FFMA.FTZ R21, R21, -R37.reuse, R3 ;  /* 0x8000002515157223 */ /* 0x080fe20000010003 */
[-C--:B------:R-:W-:Y:S01]  /*3fd0*/  FFMA.FTZ R0, R83, -R37.reuse, R0 ;  /* 0x8000002553007223 */ /* 0x080fe20000010000 */
[----:B------:R-:W-:Y:S01]  /*3fe0*/  FFMA.FTZ R5, R82, -R37, R5 ;  /* 0x8000002552057223 */ /* 0x000fe20000010005 */
[----:B------:R-:W-:Y:S01]  /*3ff0*/  FFMA.FTZ R35, -R37, R35, R42 ;  /* 0x0000002325237223 */ /* 0x000fe2000001012a */
[-C--:B------:R-:W-:Y:S01]  /*4000*/  FFMA.FTZ R7, R80, -R37.reuse, R7 ;  /* 0x8000002550077223 */ /* 0x080fe20000010007 */
[-C--:B------:R-:W-:Y:S01]  /*4010*/  FFMA.FTZ R9, R77, -R37.reuse, R9 ;  /* 0x800000254d097223 */ /* 0x080fe20000010009 */
[-C--:B------:R-:W-:Y:S01]  /*4020*/  FFMA.FTZ R69, R76, -R37.reuse, R10 ;  /* 0x800000254c457223 */ /* 0x080fe2000001000a */
[-C--:B------:R-:W-:Y:S01]  /*4030*/  FFMA.FTZ R71, R74, -R37.reuse, R12 ;  /* 0x800000254a477223 */ /* 0x080fe2000001000c */
[----:B------:R-:W-:Y:S01]  /*4040*/  FFMA.FTZ R73, R72, -R37, R14 ;  /* 0x8000002548497223 */ /* 0x000fe2000001000e */
[----:B------:R-:W-:Y:S01]  /*4050*/  FFMA.FTZ R57, -R37, R75, R58 ;  /* 0x0000004b25397223 */ /* 0x000fe2000001013a */
[----:B------:R-:W-:Y:S01]  /*4060*/  FFMA.FTZ R17, R17, -R37, R16 ;  /* 0x8000002511117223 */ /* 0x000fe20000010010 */
[----:B------:R-:W-:Y:S01]  /*4070*/  FFMA.FTZ R33, -R37, R33, R62 ;  /* 0x0000002125217223 */ /* 0x000fe2000001013e */
[----:B------:R-:W-:Y:S01]  /*4080*/  FFMA.FTZ R19, R19, -R37, R18 ;  /* 0x8000002513137223 */ /* 0x000fe20000010012 */
[----:B------:R-:W-:Y:S01]  /*4090*/  FFMA.FTZ R3, -R37, R61, R66 ;  /* 0x0000003d25037223 */ /* 0x000fe20000010142 */
[----:B------:R-:W-:Y:S01]  /*40a0*/  FFMA.FTZ R23, R23, -R37, R4 ;  /* 0x8000002517177223 */ /* 0x000fe20000010004 */
[----:B------:R-:W-:Y:S01]  /*40b0*/  FFMA.FTZ R67, -R37, R6, R67 ;  /* 0x0000000625437223 */ /* 0x000fe20000010143 */
[C---:B------:R-:W-:Y:S01]  /*40c0*/  FMUL.FTZ R0, R2.reuse, R0 ;  /* 0x0000000002007220 */ /* 0x040fe20000410000 */
[----:B------:R-:W4:Y:S01]  /*40d0*/  LDL.LU R37, [R1+0x4] ;  /* 0x0000040001257983 */ /* 0x000f220000300800 */
[C---:B------:R-:W-:Y:S01]  /*40e0*/  FMUL.FTZ R61, R2.reuse, R38 ;  /* 0x00000026023d7220 */ /* 0x040fe20000410000 */
[----:B------:R-:W-:-:S04]  /*40f0*/  FMUL.FTZ R5, R2, R5 ;  /* 0x0000000502057220 */ /* 0x000fc80000410000 */
[----:B------:R-:W-:Y:S02]  /*4100*/  F2FP.BF16.F32.PACK_AB R6, R61, R0 ;  /* 0x000000003d06723e */ /* 0x000fe400000010ff */
[----:B------:R-:W-:Y:S01]  /*4110*/  F2FP.BF16.F32.PACK_AB R0, R8, R5 ;  /* 0x000000050800723e */ /* 0x000fe200000010ff */
[----:B------:R-:W-:Y:S01]  /*4120*/  FMUL.FTZ R8, R2, R3 ;  /* 0x0000000302087220 */ /* 0x000fe20000410000 */
        /* <DEDUP_REMOVED lines=27> */
[----:B------:R-:W-:-:S02]  /*42e0*/  PRMT R33, R0, 0x7632, R33 ;  /* 0x0000763200217816 */ /* 0x000fc40000000021 */
[----:B------:R-:W-:Y:S02]  /*42f0*/  F2FP.BF16.F32.PACK_AB R7, R42, R7 ;  /* 0x000000072a07723e */ /* 0x000fe400000010ff */
[----:B------:R-:W-:Y:S02]  /*4300*/  F2FP.BF16.F32.PACK_AB R81, R40, R81 ;  /* 0x000000512851723e */ /* 0x000fe400000010ff */
[----:B------:R-:W-:Y:S02]  /*4310*/  F2FP.BF16.F32.PACK_AB R16, R16, R41 ;  /* 0x000000291010723e */ /* 0x000fe400000010ff */
[----:B------:R-:W-:Y:S02]  /*4320*/  PRMT R35, R81, 0x7632, R35 ;  /* 0x0000763251237816 */ /* 0x000fe40000000023 */
[----:B------:R-:W-:Y:S02]  /*4330*/  F2FP.BF16.F32.PACK_AB R9, R32, R9 ;  /* 0x000000092009723e */ /* 0x000fe400000010ff */
[----:B------:R-:W-:-:S02]  /*4340*/  F2FP.BF16.F32.PACK_AB R12, R12, R69 ;  /* 0x000000450c0c723e */ /* 0x000fc400000010ff */
[----:B------:R-:W-:Y:S02]  /*4350*/  F2FP.BF16.F32.PACK_AB R14, R14, R71 ;  /* 0x000000470e0e723e */ /* 0x000fe400000010ff */
[----:B------:R-:W-:Y:S02]  /*4360*/  F2FP.BF16.F32.PACK_AB R13, R22, R13 ;  /* 0x0000000d160d723e */ /* 0x000fe400000010ff */
[----:B------:R-:W-:Y:S02]  /*4370*/  F2FP.BF16.F32.PACK_AB R15, R20, R15 ;  /* 0x0000000f140f723e */ /* 0x000fe400000010ff */
[----:B------:R-:W-:Y:S02]  /*4380*/  PRMT R32, R12, 0x7632, R32 ;  /* 0x000076320c207816 */ /* 0x000fe40000000020 */
[----:B------:R-:W-:Y:S02]  /*4390*/  PRMT R45, R14, 0x7632, R45 ;  /* 0x000076320e2d7816 */ /* 0x000fe4000000002d */
[----:B------:R-:W-:-:S02]  /*43a0*/  F2FP.BF16.F32.PACK_AB R10, R10, R73 ;  /* 0x000000490a0a723e */ /* 0x000fc400000010ff */
[----:B------:R-:W-:Y:S02]  /*43b0*/  F2FP.BF16.F32.PACK_AB R17, R36, R17 ;  /* 0x000000112411723e */ /* 0x000fe400000010ff */
[----:B------:R-:W-:Y:S02]  /*43c0*/  F2FP.BF16.F32.PACK_AB R18, R18, R19 ;  /* 0x000000131212723e */ /* 0x000fe400000010ff */
[----:B------:R-:W-:Y:S02]  /*43d0*/  F2FP.BF16.F32.PACK_AB R8, R8, R21 ;  /* 0x000000150808723e */ /* 0x000fe400000010ff */
[----:B------:R-:W-:Y:S02]  /*43e0*/  F2FP.BF16.F32.PACK_AB R23, R38, R23 ;  /* 0x000000172617723e */ /* 0x000fe400000010ff */
[----:B------:R-:W-:Y:S02]  /*43f0*/  PRMT R44, R10, 0x7632, R44 ;  /* 0x000076320a2c7816 */ /* 0x000fe4000000002c */
[----:B------:R-:W-:-:S02]  /*4400*/  PRMT R43, R17, 0x7632, R43 ;  /* 0x00007632112b7816 */ /* 0x000fc4000000002b */
[----:B------:R-:W-:Y:S01]  /*4410*/  PRMT R42, R8, 0x7632, R42 ;  /* 0x00007632082a7816 */ /* 0x000fe2000000002a */
[----:B------:R-:W-:Y:S01]  /*4420*/  ULOP3.LUT UR4, UR4, 0x1, URZ, 0x3c, !UPT ;  /* 0x0000000104047892 */ /* 0x000fe2000f8e3c3f */
[----:B------:R-:W-:Y:S01]  /*4430*/  UMOV UR5, UR10 ;  /* 0x0000000a00057c82 */ /* 0x000fe20008000000 */
[----:B------:R-:W-:Y:S01]  /*4440*/  UMOV UR11, UR9 ;  /* 0x00000009000b7c82 */ /* 0x000fe20008000000 */
[----:B---3--:R-:W-:Y:S01]  /*4450*/  IADD3 R4, P1, R34, UR14, RZ ;  /* 0x0000000e22047c10 */ /* 0x008fe2000ff3e0ff */
[----:B------:R-:W-:-:S03]  /*4460*/  FMUL.FTZ R34, R2, R51 ;  /* 0x0000003302227220 */ /* 0x000fc60000410000 */
[----:B--2---:R-:W-:-:S05]  /*4470*/  IADD3.X R5, R70, UR15, RZ, P1, !PT ;  /* 0x0000000f46057c10 */ /* 0x004fca0008ffe4ff */
[----:B------:R-:W-:Y:S04]  /*4480*/  STG.E.U16 desc[UR12][R4.64+0x2], R3 ;  /* 0x0000020304007986 */ /* 0x000fe8000c10150c */
[----:B------:R-:W-:Y:S04]  /*4490*/  STG.E.U16 desc[UR12][R4.64], R6 ;  /* 0x0000000604007986 */ /* 0x000fe8000c10150c */
[----:B------:R0:W-:Y:S04]  /*44a0*/  STG.E.U16 desc[UR12][R4.64+0x4], R0 ;  /* 0x0000040004007986 */ /* 0x0001e8000c10150c */
[----:B------:R1:W-:Y:S01]  /*44b0*/  STG.E.U16 desc[UR12][R4.64+0x6], R33 ;  /* 0x0000062104007986 */ /* 0x0003e2000c10150c */
[----:B0-----:R-:W-:-:S02]  /*44c0*/  PRMT R0, R7, 0x7632, R0 ;  /* 0x0000763207007816 */ /* 0x001fc40000000000 */
[----:B-1----:R-:W-:Y:S02]  /*44d0*/  PRMT R5, R16, 0x7632, R5 ;  /* 0x0000763210057816 */ /* 0x002fe40000000005 */
[----:B----4-:R-:W-:-:S04]  /*44e0*/  IADD3 R2, P1, R50, UR14, RZ ;  /* 0x0000000e32027c10 */ /* 0x010fc8000ff3e0ff */
[----:B------:R-:W-:-:S05]  /*44f0*/  IADD3.X R3, R48, UR15, RZ, P1, !PT ;  /* 0x0000000f30037c10 */ /* 0x000fca0008ffe4ff */
[----:B------:R0:W-:Y:S01]  /*4500*/  STG.E.U16 desc[UR12][R2.64+0x4], R7 ;  /* 0x0000040702007986 */ /* 0x0001e2000c10150c */
[----:B------:R-:W-:-:S03]  /*4510*/  IADD3 R6, P1, R46, UR14, RZ ;  /* 0x0000000e2e067c10 */ /* 0x000fc6000ff3e0ff */
[----:B------:R-:W-:Y:S04]  /*4520*/  STG.E.U16 desc[UR12][R2.64], R81 ;  /* 0x0000005102007986 */ /* 0x000fe8000c10150c */
[----:B------:R-:W-:Y:S04]  /*4530*/  STG.E.U16 desc[UR12][R2.64+0x2], R35 ;  /* 0x0000022302007986 */ /* 0x000fe8000c10150c */
[----:B------:R1:W-:Y:S01]  /*4540*/  STG.E.U16 desc[UR12][R2.64+0x6], R0 ;  /* 0x0000060002007986 */ /* 0x0003e2000c10150c */
[----:B0-----:R-:W-:Y:S02]  /*4550*/  IADD3.X R7, R39, UR15, RZ, P1, !PT ;  /* 0x0000000f27077c10 */ /* 0x001fe40008ffe4ff */
[----:B------:R-:W-:-:S03]  /*4560*/  IADD3 R4, P1, R93, UR14, RZ ;  /* 0x0000000e5d047c10 */ /* 0x000fc6000ff3e0ff */
[----:B------:R0:W-:Y:S01]  /*4570*/  STG.E.U16 desc[UR12][R6.64+0x2], R5 ;  /* 0x0000020506007986 */ /* 0x0001e2000c10150c */
[----:B------:R-:W-:Y:S02]  /*4580*/  F2FP.BF16.F32.PACK_AB R11, R34, R11 ;  /* 0x0000000b220b723e */ /* 0x000fe400000010ff */
[----:B-1----:R-:W-:Y:S02]  /*4590*/  PRMT R3, R9, 0x7632, R3 ;  /* 0x0000763209037816 */ /* 0x002fe40000000003 */
[----:B------:R-:W-:Y:S01]  /*45a0*/  PRMT R2, R11, 0x7632, R2 ;  /* 0x000076320b027816 */ /* 0x000fe20000000002 */
[----:B------:R-:W-:Y:S01]  /*45b0*/  STG.E.U16 desc[UR12][R6.64], R16 ;  /* 0x0000001006007986 */ /* 0x000fe2000c10150c */
[----:B------:R-:W-:-:S03]  /*45c0*/  PRMT R0, R13, 0x7632, R0 ;  /* 0x000076320d007816 */ /* 0x000fc60000000000 */
[----:B------:R-:W-:Y:S01]  /*45d0*/  STG.E.U16 desc[UR12][R6.64+0x4], R9 ;  /* 0x0000040906007986 */ /* 0x000fe2000c10150c */
[----:B0-----:R-:W-:Y:S02]  /*45e0*/  IADD3.X R5, R37, UR15, RZ, P1, !PT ;  /* 0x0000000f25057c10 */ /* 0x001fe40008ffe4ff */
[----:B------:R-:W-:-:S04]  /*45f0*/  IADD3 R90, P1, R90, UR14, RZ ;  /* 0x0000000e5a5a7c10 */ /* 0x000fc8000ff3e0ff */
[----:B------:R-:W-:Y:S02]  /*4600*/  IADD3.X R91, R91, UR15, RZ, P1, !PT ;  /* 0x0000000f5b5b7c10 */ /* 0x000fe40008ffe4ff */
[----:B------:R-:W-:Y:S01]  /*4610*/  IADD3 R88, P1, R88, UR14, RZ ;  /* 0x0000000e58587c10 */ /* 0x000fe2000ff3e0ff */
[----:B------:R-:W-:Y:S03]  /*4620*/  STG.E.U16 desc[UR12][R6.64+0x6], R3 ;  /* 0x0000060306007986 */ /* 0x000fe6000c10150c */
[----:B------:R-:W-:Y:S02]  /*4630*/  IADD3.X R89, R89, UR15, RZ, P1, !PT ;  /* 0x0000000f59597c10 */ /* 0x000fe40008ffe4ff */
[----:B------:R-:W-:Y:S01]  /*4640*/  IADD3 R86, P1, R86, UR14, RZ ;  /* 0x0000000e56567c10 */ /* 0x000fe2000ff3e0ff */
[----:B------:R0:W-:Y:S03]  /*4650*/  STG.E.U16 desc[UR12][R4.64+0x6], R2 ;  /* 0x0000060204007986 */ /* 0x0001e6000c10150c */
[----:B------:R-:W-:Y:S01]  /*4660*/  IADD3.X R87, R87, UR15, RZ, P1, !PT ;  /* 0x0000000f57577c10 */ /* 0x000fe20008ffe4ff */
[----:B------:R-:W-:Y:S01]  /*4670*/  STG.E.U16 desc[UR12][R4.64], R12 ;  /* 0x0000000c04007986 */ /* 0x000fe2000c10150c */
[----:B------:R-:W-:-:S03]  /*4680*/  IADD3 R84, P1, R84, UR14, RZ ;  /* 0x0000000e54547c10 */ /* 0x000fc6000ff3e0ff */
[----:B------:R-:W-:Y:S01]  /*4690*/  STG.E.U16 desc[UR12][R4.64+0x2], R32 ;  /* 0x0000022004007986 */ /* 0x000fe2000c10150c */
[----:B0-----:R-:W-:-:S03]  /*46a0*/  PRMT R2, R15, 0x7632, R2 ;  /* 0x000076320f027816 */ /* 0x001fc60000000002 */
[----:B------:R-:W-:Y:S01]  /*46b0*/  STG.E.U16 desc[UR12][R4.64+0x4], R11 ;  /* 0x0000040b04007986 */ /* 0x000fe2000c10150c */
[----:B------:R-:W-:-:S03]  /*46c0*/  IADD3.X R85, R85, UR15, RZ, P1, !PT ;  /* 0x0000000f55557c10 */ /* 0x000fc60008ffe4ff */
[----:B------:R-:W-:Y:S04]  /*46d0*/  STG.E.U16 desc[UR12][R90.64], R14 ;  /* 0x0000000e5a007986 */ /* 0x000fe8000c10150c */
        /* <DEDUP_REMOVED lines=17> */
[----:B------:R-:W-:Y:S05]  /*47f0*/  @!P0 BRA `(.L_x_303) ;  /* 0xffffffbc00388947 */ /* 0x000fea000383ffff */
.L_x_291:
[----:B------:R-:W-:Y:S02]  /*4800*/  USHF.L.U32 UR9, UR6, 0x3, URZ ;  /* 0x0000000306097899 */ /* 0x000fe4000800063f */
[----:B------:R-:W-:Y:S02]  /*4810*/  ULOP3.LUT UR15, UR6, 0x3, URZ, 0xc0, !UPT ;  /* 0x00000003060f7892 */ /* 0x000fe4000f8ec03f */
[----:B------:R-:W-:Y:S02]  /*4820*/  ULOP3.LUT UR9, UR9, 0x7ffffe0, URZ, 0xc0, !UPT ;  /* 0x07ffffe009097892 */ /* 0x000fe4000f8ec03f */
[----:B------:R-:W-:Y:S02]  /*4830*/  UIMAD UR10, UR15, 0x140, URZ ;  /* 0x000001400f0a78a4 */ /* 0x000fe4000f8e023f */
[----:B------:R-:W-:Y:S02]  /*4840*/  UIADD3 UR9, UR9, UR17, URZ ;  /* 0x0000001109097290 */ /* 0x000fe4000fffe03f */
[----:B------:R-:W-:-:S02]  /*4850*/  UIADD3 UR14, UR10, 0x140, URZ ;  /* 0x000001400a0e7890 */ /* 0x000fc4000fffe03f */
[----:B------:R-:W-:-:S04]  /*4860*/  ULEA UR9, UR9, UR10, 0x5 ;  /* 0x0000000a09097291 */ /* 0x000fc8000f8e283f */
[----:B------:R-:W-:-:S06]  /*4870*/  UISETP.GE.AND UP0, UPT, UR9, UR14, UPT ;  /* 0x0000000e0900728c */ /* 0x000fcc000bf06270 */
[----:B------:R-:W-:-:S13]  /*4880*/  PLOP3.LUT P0, PT, PT, PT, UP0, 0x80, 0x0 ;  /* 0x000000000000781c */ /* 0x000fda0003f0f008 */
[----:B------:R-:W-:Y:S05]  /*4890*/  @P0 EXIT ;  /* 0x000000000000094d */ /* 0x000fea0003800000 */
[----:B--2---:R-:W1:Y:S01]  /*48a0*/  LDC.64 R18, c[0x0][0x258] ;  /* 0x00009600ff127b82 */ /* 0x004e620000000a00 */
[----:B------:R-:W2:Y:S01]  /*48b0*/  S2R R16, SR_TID.X ;  /* 0x0000000000107919 */ /* 0x000ea20000002100 */
[----:B------:R-:W-:Y:S01]  /*48c0*/  IMAD.MOV.U32 R15, RZ, RZ, -0x1 ;  /* 0xffffffffff0f7424 */ /* 0x000fe200078e00ff */
[----:B------:R-:W-:Y:S01]  /*48d0*/  HFMA2.MMA R10, -RZ, RZ, 0, 1.1920928955078125e-06 ;  /* 0x00000014ff0a7435 */ /* 0x000fe200000001ff */
[----:B-1----:R-:W-:Y:S02]  /*48e0*/  LOP3.LUT R12, RZ, R18, RZ, 0x33, !PT ;  /* 0x00000012ff0c7212 */ /* 0x002fe400078e33ff */
[----:B0-----:R-:W-:Y:S02]  /*48f0*/  LOP3.LUT R3, RZ, R19, RZ, 0x33, !PT ;  /* 0x00000013ff037212 */ /* 0x001fe400078e33ff */
[----:B------:R-:W-:-:S04]  /*4900*/  ISETP.GT.U32.AND P0, PT, R12, -0x3, PT ;  /* 0xfffffffd0c00780c */ /* 0x000fc80003f04070 */
[C---:B------:R-:W-:Y:S02]  /*4910*/  ISETP.GT.AND.EX P0, PT, R3.reuse, -0x1, PT, P0 ;  /* 0xffffffff0300780c */ /* 0x040fe40003f04300 */
[----:B--2---:R-:W-:Y:S02]  /*4920*/  SHF.R.U32.HI R14, RZ, 0x5, R16 ;  /* 0x00000005ff0e7819 */ /* 0x004fe40000011610 */
[----:B------:R-:W-:Y:S02]  /*4930*/  SEL R12, R12, 0xfffffffd, P0 ;  /* 0xfffffffd0c0c7807 */ /* 0x000fe40000000000 */
[----:B------:R-:W-:Y:S02]  /*4940*/  SEL R3, R3, 0xffffffff, P0 ;  /* 0xffffffff03037807 */ /* 0x000fe40000000000 */
[C---:B------:R-:W-:Y:S02]  /*4950*/  SHF.L.U32 R13, R12.reuse, 0x5, RZ ;  /* 0x000000050c0d7819 */ /* 0x040fe400000006ff */
[----:B------:R-:W-:-:S02]  /*4960*/  SHF.L.U64.HI R12, R12, 0x5, R3 ;  /* 0x000000050c0c7819 */ /* 0x000fc40000010203 */
[----:B------:R-:W-:Y:S02]  /*4970*/  IADD3 R7, P0, P1, -R13, -0x21, -R14 ;  /* 0xffffffdf0d077810 */ /* 0x000fe4000791e90e */
[----:B------:R-:W-:Y:S02]  /*4980*/  SHF.R.U32.HI R11, RZ, 0x4, R16 ;  /* 0x00000004ff0b7819 */ /* 0x000fe40000011610 */
[----:B------:R-:W-:Y:S02]  /*4990*/  IADD3.X R15, ~R12, -0x1, R15, P0, P1 ;  /* 0xffffffff0c0f7810 */ /* 0x000fe400007e250f */
[----:B------:R-:W-:Y:S02]  /*49a0*/  VIADDMNMX.U32 R10, R11, R10, 0x20, !PT ;  /* 0x000000200b0a7446 */ /* 0x000fe4000780000a */
[----:B------:R-:W-:Y:S01]  /*49b0*/  LOP3.LUT R9, RZ, R11, RZ, 0x33, !PT ;  /* 0x0000000bff097212 */ /* 0x000fe200078e33ff */
[----:B------:R-:W-:Y:S01]  /*49c0*/  IMAD.WIDE.U32 R2, R15, -0x33333333, RZ ;  /* 0xcccccccd0f027825 */ /* 0x000fe200078e00ff */
[----:B------:R-:W-:-:S02]  /*49d0*/  IADD3 R50, P2, R14, 0x1e, RZ ;  /* 0x0000001e0e327810 */ /* 0x000fc40007f5e0ff */
[----:B------:R-:W-:Y:S02]  /*49e0*/  IADD3 R10, R10, R9, RZ ;  /* 0x000000090a0a7210 */ /* 0x000fe40007ffe0ff */
[----:B------:R-:W-:Y:S01]  /*49f0*/  MOV R9, UR9 ;  /* 0x0000000900097c02 */ /* 0x000fe20008000f00 */
[----:B------:R-:W-:Y:S01]  /*4a00*/  IMAD.WIDE.U32 R4, P0, R7, -0x33333334, R2 ;  /* 0xcccccccc07047825 */ /* 0x000fe20007800002 */
[----:B------:R-:W-:-:S03]  /*4a10*/  LOP3.LUT R47, R16, 0xf, RZ, 0xc0, !PT ;  /* 0x0000000f102f7812 */ /* 0x000fc600078ec0ff */
[----:B------:R-:W-:Y:S01]  /*4a20*/  IMAD.WIDE.U32 R2, R7, -0x33333333, RZ ;  /* 0xcccccccd07027825 */ /* 0x000fe200078e00ff */
[----:B------:R-:W-:Y:S02]  /*4a30*/  IADD3.X R7, RZ, RZ, RZ, P0, !PT ;  /* 0x000000ffff077210 */ /* 0x000fe400007fe4ff */
[----:B------:R-:W-:Y:S01]  /*4a40*/  ISETP.LT.U32.AND P0, PT, R18, 0x2, PT ;  /* 0x000000021200780c */ /* 0x000fe20003f01070 */
[----:B------:R-:W-:Y:S01]  /*4a50*/  IMAD.MOV.U32 R6, RZ, RZ, R5 ;  /* 0x000000ffff067224 */ /* 0x000fe200078e0005 */
[----:B------:R-:W-:Y:S01]  /*4a60*/  IADD3 RZ, P1, R3, R4, RZ ;  /* 0x0000000403ff7210 */ /* 0x000fe20007f3e0ff */
[----:B------:R-:W-:Y:S01]  /*4a70*/  IMAD.WIDE.U32 R2, R10, -0x33333333, RZ ;  /* 0xcccccccd0a027825 */ /* 0x000fe200078e00ff */
[----:B------:R-:W-:-:S03]  /*4a80*/  ISETP.LT.AND.EX P0, PT, R19, RZ, PT, P0 ;  /* 0x000000ff1300720c */ /* 0x000fc60003f01300 */
[----:B------:R-:W-:Y:S01]  /*4a90*/  IMAD.WIDE.U32.X R4, R15, -0x33333334, R6, P1 ;  /* 0xcccccccc0f047825 */ /* 0x000fe200008e0406 */
[----:B------:R-:W-:Y:S02]  /*4aa0*/  SEL R15, R18, 0x2, P0 ;  /* 0x00000002120f7807 */ /* 0x000fe40000000000 */
[----:B------:R-:W-:Y:S01]  /*4ab0*/  LEA.HI R2, R3, 0x1, RZ, 0x1c ;  /* 0x0000000103027811 */ /* 0x000fe200078fe0ff */
[----:B------:R-:W-:Y:S01]  /*4ac0*/  IMAD.X R45, RZ, RZ, RZ, P2 ;  /* 0x000000ffff2d7224 */ /* 0x000fe200010e06ff */
[----:B------:R-:W-:Y:S02]  /*4ad0*/  SHF.R.U64 R0, R4, 0x3, R5 ;  /* 0x0000000304007819 */ /* 0x000fe40000001205 */
[----:B------:R-:W-:Y:S02]  /*4ae0*/  SEL R4, R19, RZ, P0 ;  /* 0x000000ff13047207 */ /* 0x000fe40000000000 */
[C---:B------:R-:W-:Y:S02]  /*4af0*/  IADD3 R8, P0, R14.reuse, 0xa, RZ ;  /* 0x0000000a0e087810 */ /* 0x040fe40007f1e0ff */
[----:B------:R-:W-:-:S02]  /*4b00*/  IADD3 R7, P1, R14, 0x14, RZ ;  /* 0x000000140e077810 */ /* 0x000fc40007f3e0ff */
[----:B------:R-:W-:Y:S02]  /*4b10*/  IADD3 R0, R0, 0x1, RZ ;  /* 0x0000000100007810 */ /* 0x000fe40007ffe0ff */
[----:B------:R-:W-:Y:S02]  /*4b20*/  IADD3.X R6, RZ, RZ, RZ, P0, !PT ;  /* 0x000000ffff067210 */ /* 0x000fe400007fe4ff */
[----:B------:R-:W-:Y:S02]  /*4b30*/  IADD3.X R5, RZ, RZ, RZ, P1, !PT ;  /* 0x000000ffff057210 */ /* 0x000fe40000ffe4ff */
[C---:B------:R-:W-:Y:S02]  /*4b40*/  SHF.L.U64.HI R4, R15.reuse, 0x5, R4 ;  /* 0x000000050f047819 */ /* 0x040fe40000010204 */
[----:B------:R-:W-:Y:S02]  /*4b50*/  SHF.L.U32 R3, R15, 0x5, RZ ;  /* 0x000000050f037819 */ /* 0x000fe400000006ff */
[----:B------:R-:W-:-:S02]  /*4b60*/  LOP3.LUT R2, R2, 0x3, RZ, 0xc0, !PT ;  /* 0x0000000302027812 */ /* 0x000fc400078ec0ff */
[----:B------:R-:W-:-:S07]  /*4b70*/  LOP3.LUT R0, R0, 0x3, RZ, 0xc0, !PT ;  /* 0x0000000300007812 */ /* 0x000fce00078ec0ff */
.L_x_320:
[----:B------:R-:W-:Y:S01]  /*4b80*/  ISETP.GT.U32.AND P0, PT, R3, R14, PT ;  /* 0x0000000e0300720c */ /* 0x000fe20003f04070 */
[----:B------:R-:W-:Y:S01]  /*4b90*/  BSSY B0, `(.L_x_304) ;  /* 0x00000ae000007945 */ /* 0x000fe20003800000 */
[----:B01234-:R-:W-:Y:S01]  /*4ba0*/  MOV R17, RZ ;  /* 0x000000ff00117202 */ /* 0x01ffe20000000f00 */
[----:B------:R-:W-:Y:S01]  /*4bb0*/  IMAD.MOV.U32 R46, RZ, RZ, RZ ;  /* 0x000000ffff2e7224 */ /* 0x000fe200078e00ff */
[----:B------:R-:W-:-:S13]  /*4bc0*/  ISETP.GT.AND.EX P0, PT, R4, RZ, PT, P0 ;  /* 0x000000ff0400720c */ /* 0x000fda0003f04300 */
[----:B------:R-:W-:Y:S05]  /*4bd0*/  @!P0 BRA `(.L_x_305) ;  /* 0x0000000800a48947 */ /* 0x000fea0003800000 */
[----:B------:R-:W-:Y:S01]  /*4be0*/  ISETP.NE.U32.AND P1, PT, R0, RZ, PT ;  /* 0x000000ff0000720c */ /* 0x000fe20003f25070 */
[----:B------:R-:W-:Y:S01]  /*4bf0*/  BSSY B1, `(.L_x_306) ;  /* 0x0000027000017945 */ /* 0x000fe20003800000 */
[----:B------:R-:W-:Y:S01]  /*4c00*/  IADD3 R17, P2, P3, -R13, -0x21, -R14 ;  /* 0xffffffdf0d117810 */ /* 0x000fe20007b5e90e */
[----:B------:R-:W-:Y:S01]  /*4c10*/  HFMA2.MMA R46, -RZ, RZ, 0, 0 ;  /* 0x00000000ff2e7435 */ /* 0x000fe200000001ff */
[----:B------:R-:W-:Y:S02]  /*4c20*/  ISETP.NE.AND.EX P1, PT, RZ, RZ, PT, P1 ;  /* 0x000000ffff00720c */ /* 0x000fe40003f25310 */
[----:B------:R-:W-:Y:S02]  /*4c30*/  MOV R15, 0xffffffff ;  /* 0xffffffff000f7802 */ /* 0x000fe40000000f00 */
[----:B------:R-:W-:Y:S02]  /*4c40*/  LOP3.LUT R18, R16, 0x1f, RZ, 0xc0, !PT ;  /* 0x0000001f10127812 */ /* 0x000fe400078ec0ff */
[----:B------:R-:W-:Y:S01]  /*4c50*/  ISETP.GE.U32.AND P0, PT, R17, 0x1e, PT ;  /* 0x0000001e1100780c */ /* 0x000fe20003f06070 */
[----:B------:R-:W-:Y:S01]  /*4c60*/  HFMA2.MMA R17, -RZ, RZ, 0, 0 ;  /* 0x00000000ff117435 */ /* 0x000fe200000001ff */
[----:B------:R-:W-:-:S02]  /*4c70*/  IADD3.X R15, ~R12, -0x1, R15, P2, P3 ;  /* 0xffffffff0c0f7810 */ /* 0x000fc400017e650f */
[----:B------:R-:W-:Y:S02]  /*4c80*/  IADD3 R18, P2, R18, R9, RZ ;  /* 0x0000000912127210 */ /* 0x000fe40007f5e0ff */
[----:B------:R-:W-:Y:S01]  /*4c90*/  ISETP.GE.U32.AND.EX P0, PT, R15, RZ, PT, P0 ;  /* 0x000000ff0f00720c */ /* 0x000fe20003f06100 */
[----:B------:R-:W-:Y:S01]  /*4ca0*/  IMAD.MOV.U32 R15, RZ, RZ, RZ ;  /* 0x000000ffff0f7224 */ /* 0x000fe200078e00ff */
[----:B------:R-:W-:Y:S02]  /*4cb0*/  MOV R44, R14 ;  /* 0x0000000e002c7202 */ /* 0x000fe40000000f00 */
[----:B------:R-:W-:Y:S01]  /*4cc0*/  LEA.HI.X.SX32 R19, R9, RZ, 0x1, P2 ;  /* 0x000000ff09137211 */ /* 0x000fe200010f0eff */
[----:B------:R-:W-:Y:S08]  /*4cd0*/  @!P1 BRA `(.L_x_307) ;  /* 0x0000000000609947 */ /* 0x000ff00003800000 */
        /* <DEDUP_REMOVED lines=17> */
[----:B------:R-:W-:Y:S02]  /*4df0*/  MOV R15, R5 ;  /* 0x00000005000f7202 */ /* 0x000fe40000000f00 */
[----:B------:R-:W-:Y:S02]  /*4e00*/  @P1 MOV R44, R50 ;  /* 0x00000032002c1202 */ /* 0x000fe40000000f00 */
[----:B------:R-:W-:Y:S01]  /*4e10*/  @P1 MOV R15, R45 ;  /* 0x0000002d000f1202 */ /* 0x000fe20000000f00 */
[----:B--2---:R-:W-:Y:S01]  /*4e20*/  FADD.FTZ R17, R17, R22 ;  /* 0x0000001611117221 */ /* 0x004fe20000010000 */
[----:B------:R-:W-:-:S03]  /*4e30*/  FADD.FTZ R46, R46, R23 ;  /* 0x000000172e2e7221 */ /* 0x000fc60000010000 */
[----:B---3--:R-:W-:Y:S01]  /*4e40*/  @P1 FADD.FTZ R17, R17, R24 ;  /* 0x0000001811111221 */ /* 0x008fe20000010000 */
[----:B------:R-:W-:-:S07]  /*4e50*/  @P1 FADD.FTZ R46, R46, R25 ;  /* 0x000000192e2e1221 */ /* 0x000fce0000010000 */
.L_x_307:
[----:B------:R-:W-:Y:S05]  /*4e60*/  BSYNC B1 ;  /* 0x0000000000017941 */ /* 0x000fea0003800000 */
.L_x_306:
[----:B------:R-:W-:Y:S05]  /*4e70*/  @!P0 BRA `(.L_x_305) ;  /* 0x0000000400fc8947 */ /* 0x000fea0003800000 */
[----:B------:R-:W-:Y:S01]  /*4e80*/  IADD3 R20, P2, -R44, R3, RZ ;  /* 0x000000032c147210 */ /* 0x000fe20007f5e1ff */
[C---:B------:R-:W-:Y:S01]  /*4e90*/  IMAD R21, R15.reuse, 0xa00, RZ ;  /* 0x00000a000f157824 */ /* 0x040fe200078e02ff */
[C---:B------:R-:W-:Y:S01]  /*4ea0*/  SHF.L.U64.HI R19, R18.reuse, 0x1, R19 ;  /* 0x0000000112137819 */ /* 0x040fe20000010213 */
[----:B------:R-:W-:Y:S01]  /*4eb0*/  IMAD.SHL.U32 R18, R18, 0x2, RZ ;  /* 0x0000000212127824 */ /* 0x000fe200078e00ff */
[----:B------:R-:W-:Y:S01]  /*4ec0*/  ISETP.GT.U32.AND P1, PT, R20, 0x78, PT ;  /* 0x000000781400780c */ /* 0x000fe20003f24070 */
[----:B------:R-:W-:Y:S01]  /*4ed0*/  ULDC.64 UR4, c[0x0][0x260] ;  /* 0x0000980000047ab9 */ /* 0x000fe20000000a00 */
[----:B------:R-:W-:Y:S01]  /*4ee0*/  IADD3.X R22, ~R15, R4, RZ, P2, !PT ;  /* 0x000000040f167210 */ /* 0x000fe200017fe5ff */
[----:B------:R-:W-:Y:S01]  /*4ef0*/  IMAD.WIDE.U32 R18, R44, 0xa00, R18 ;  /* 0x00000a002c127825 */ /* 0x000fe200078e0012 */
[----:B------:R-:W-:Y:S02]  /*4f00*/  BSSY B1, `(.L_x_308) ;  /* 0x0000043000017945 */ /* 0x000fe40003800000 */
[----:B------:R-:W-:-:S02]  /*4f10*/  ISETP.GT.AND.EX P1, PT, R22, RZ, PT, P1 ;  /* 0x000000ff1600720c */ /* 0x000fc40003f24310 */
[----:B------:R-:W-:Y:S02]  /*4f20*/  IADD3 R21, R19, R21, RZ ;  /* 0x0000001513157210 */ /* 0x000fe40007ffe0ff */
[----:B------:R-:W-:-:S04]  /*4f30*/  LEA R19, P0, R18, UR4, 0x2 ;  /* 0x0000000412137c11 */ /* 0x000fc8000f8010ff */
[----:B------:R-:W-:Y:S02]  /*4f40*/  LEA.HI.X R20, R18, UR5, R21, 0x2, P0 ;  /* 0x0000000512147c11 */ /* 0x000fe400080f1415 */
[----:B------:R-:W-:-:S04]  /*4f50*/  IADD3 R18, P0, R19, 0x3a000, RZ ;  /* 0x0003a00013127810 */ /* 0x000fc80007f1e0ff */
[----:B------:R-:W-:Y:S02]  /*4f60*/  IADD3.X R19, RZ, R20, RZ, P0, !PT ;  /* 0x00000014ff137210 */ /* 0x000fe400007fe4ff */
[----:B------:R-:W-:Y:S01]  /*4f70*/  PLOP3.LUT P0, PT, PT, PT, PT, 0x80, 0x0 ;  /* 0x000000000000781c */ /* 0x000fe20003f0f070 */
[----:B------:R-:W-:-:S12]  /*4f80*/  @!P1 BRA `(.L_x_309) ;  /* 0x0000000000e89947 */ /* 0x000fd80003800000 */
[----:B------:R-:W-:Y:S02]  /*4f90*/  IADD3 R51, P1, R3, -0x78, RZ ;  /* 0xffffff8803337810 */ /* 0x000fe40007f3e0ff */
[----:B------:R-:W-:Y:S02]  /*4fa0*/  PLOP3.LUT P0, PT, PT, PT, PT, 0x8, 0x0 ;  /* 0x000000000000781c */ /* 0x000fe40003f0e170 */
[----:B------:R-:W-:-:S11]  /*4fb0*/  IADD3.X R58, R4, -0x1, RZ, P1, !PT ;  /* 0xffffffff043a7810 */ /* 0x000fd60000ffe4ff */
.L_x_310:
        /* <DEDUP_REMOVED lines=16> */
[----:B------:R-:W-:-:S05]  /*50c0*/  IADD3 R44, P1, R44, 0xa0, RZ ;  /* 0x000000a02c2c7810 */ /* 0x000fca0007f3e0ff */
[----:B------:R-:W-:Y:S01]  /*50d0*/  IMAD.X R15, RZ, RZ, R15, P1 ;  /* 0x000000ffff0f7224 */ /* 0x000fe200008e060f */
        /* <DEDUP_REMOVED lines=37> */
.L_x_309:
[----:B------:R-:W-:Y:S05]  /*5330*/  BSYNC B1 ;  /* 0x0000000000017941 */ /* 0x000fea0003800000 */
.L_x_308:
[----:B------:R-:W-:Y:S01]  /*5340*/  IADD3 R20, P2, -R44, R3, RZ ;  /* 0x000000032c147210 */ /* 0x000fe20007f5e1ff */
[----:B------:R-:W-:Y:S03]  /*5350*/  BSSY B1, `(.L_x_311) ;  /* 0x0000022000017945 */ /* 0x000fe60003800000 */
[----:B------:R-:W-:Y:S02]  /*5360*/  ISETP.GT.U32.AND P1, PT, R20, 0x28, PT ;  /* 0x000000281400780c */ /* 0x000fe40003f24070 */
[----:B------:R-:W-:-:S04]  /*5370*/  IADD3.X R20, ~R15, R4, RZ, P2, !PT ;  /* 0x000000040f147210 */ /* 0x000fc800017fe5ff */
        /* <DEDUP_REMOVED lines=11> */
[----:B------:R-:W-:-:S03]  /*5430*/  PLOP3.LUT P0, PT, PT, PT, PT, 0x8, 0x0 ;  /* 0x000000000000781c */ /* 0x000fc60003f0e170 */
[----:B------:R-:W-:Y:S01]  /*5440*/  IMAD.X R15, RZ, RZ, R15, P2 ;  /* 0x000000ffff0f7224 */ /* 0x000fe200010e060f */
        /* <DEDUP_REMOVED lines=18> */
.L_x_312:
[----:B------:R-:W-:Y:S05]  /*5570*/  BSYNC B1 ;  /* 0x0000000000017941 */ /* 0x000fea0003800000 */
.L_x_311:
        /* <DEDUP_REMOVED lines=15> */
.L_x_305:
[----:B------:R-:W-:Y:S05]  /*5670*/  BSYNC B0 ;  /* 0x0000000000007941 */ /* 0x000fea0003800000 */
.L_x_304:
[----:B------:R-:W0:Y:S01]  /*5680*/  S2UR UR5, SR_CgaCtaId ;  /* 0x00000000000579c3 */ /* 0x000e220000008800 */
[----:B------:R-:W-:Y:S01]  /*5690*/  UMOV UR4, 0x400 ;  /* 0x0000040000047882 */ /* 0x000fe20000000000 */
[----:B------:R-:W-:Y:S02]  /*56a0*/  SHF.L.U32 R15, R14, 0x1, RZ ;  /* 0x000000010e0f7819 */ /* 0x000fe400000006ff */
[----:B------:R-:W-:Y:S02]  /*56b0*/  ISETP.GT.U32.AND P0, PT, R16, 0x1ff, PT ;  /* 0x000001ff1000780c */ /* 0x000fe40003f04070 */
        /* <DEDUP_REMOVED lines=10> */
[----:B------:R-:W-:-:S11]  /*5760*/  MOV R26, R11 ;  /* 0x0000000b001a7202 */ /* 0x000fd60000000f00 */
[----:B------:R-:W-:Y:S05]  /*5770*/  @!P0 BRA `(.L_x_315) ;  /* 0x0000000400ec8947 */ /* 0x000fea0003800000 */
[----:B------:R-:W-:Y:S01]  /*5780*/  ISETP.GT.U32.AND P0, PT, R47, 0x9, PT ;  /* 0x000000092f00780c */ /* 0x000fe20003f04070 */
[----:B------:R-:W-:-:S12]  /*5790*/  UMOV UR5, 0xffff ;  /* 0x0000ffff00057882 */ /* 0x000fd80000000000 */
[C---:B------:R-:W-:Y:S01]  /*57a0*/  @!P0 IMAD.SHL.U32 R18, R47.reuse, 0x2, RZ ;  /* 0x000000022f128824 */ /* 0x040fe200078e00ff */
[----:B------:R-:W-:Y:S02]  /*57b0*/  @!P0 SHF.R.U32.HI R11, RZ, 0x4, R16 ;  /* 0x00000004ff0b8819 */ /* 0x000fe40000011610 */
[----:B------:R-:W-:Y:S02]  /*57c0*/  @!P0 LEA R20, R47, UR4, 0x7 ;  /* 0x000000042f148c11 */ /* 0x000fe4000f8e38ff */
[----:B0-----:R-:W-:Y:S02]  /*57d0*/  @!P0 LOP3.LUT R15, R11, R18, RZ, 0x3c, !PT ;  /* 0x000000120b0f8212 */ /* 0x001fe400078e3cff */
[----:B------:R-:W-:Y:S02]  /*57e0*/  CS2R R18, SRZ ;  /* 0x0000000000127805 */ /* 0x000fe4000001ff00 */
[----:B------:R-:W-:-:S05]  /*57f0*/  @!P0 LEA R15, R15, R20, 0x2 ;  /* 0x000000140f0f8211 */ /* 0x000fca00078e10ff */
[----:B------:R0:W1:Y:S04]  /*5800*/  @!P0 LDS R18, [R15] ;  /* 0x000000000f128984 */ /* 0x0000680000000800 */
[----:B------:R0:W2:Y:S01]  /*5810*/  @!P0 LDS R19, [R15+0x500] ;  /* 0x000500000f138984 */ /* 0x0000a20000000800 */
[----:B------:R-:W-:Y:S05]  /*5820*/  BRA.DIV UR5, `(.L_x_316) ;  /* 0x00000012058c7947 */ /* 0x000fea000b800000 */
[----:B0-----:R-:W-:Y:S01]  /*5830*/  MOV R15, 0xffff ;  /* 0x0000ffff000f7802 */ /* 0x001fe20000000f00 */
[----:B------:R-:W-:Y:S01]  /*5840*/  IMAD.MOV.U32 R24, RZ, RZ, 0xffff ;  /* 0x0000ffffff187424 */ /* 0x000fe200078e00ff */
[----:B------:R-:W-:Y:S01]  /*5850*/  MOV R22, 0xffff ;  /* 0x0000ffff00167802 */ /* 0x000fe20000000f00 */
[----:B------:R-:W-:Y:S01]  /*5860*/  IMAD.MOV.U32 R23, RZ, RZ, 0xffff ;  /* 0x0000ffffff177424 */ /* 0x000fe200078e00ff */
[----:B------:R-:W-:Y:S01]  /*5870*/  MOV R17, 0xffff ;  /* 0x0000ffff00117802 */ /* 0x000fe20000000f00 */
[----:B-1----:R-:W0:Y:S01]  /*5880*/  SHFL.BFLY PT, R21, R18, 0x8, 0x101f ;  /* 0x0d101f0012157f89 */ /* 0x002e2200000e0000 */
[----:B------:R-:W-:-:S03]  /*5890*/  MOV R29, 0xffff ;  /* 0x0000ffff001d7802 */ /* 0x000fc60000000f00 */
[----:B--2---:R-:W1:Y:S01]  /*58a0*/  SHFL.BFLY PT, R20, R19, 0x8, 0x101f ;  /* 0x0d101f0013147f89 */ /* 0x004e6200000e0000 */
[----:B0-----:R-:W-:Y:S01]  /*58b0*/  FADD.FTZ R21, R21, R18 ;  /* 0x0000001215157221 */ /* 0x001fe20000010000 */
[----:B------:R-:W-:Y:S01]  /*58c0*/  MOV R18, 0xffff ;  /* 0x0000ffff00127802 */ /* 0x000fe20000000f00 */
[----:B-1----:R-:W-:-:S03]  /*58d0*/  FADD.FTZ R20, R20, R19 ;  /* 0x0000001314147221 */ /* 0x002fc60000010000 */
        /* <DEDUP_REMOVED lines=11> */
.L_x_329:
[----:B------:R-:W0:Y:S01]  /*5990*/  LDC.64 R18, c[0x0][0x218] ;  /* 0x00008600ff127b82 */ /* 0x000e220000000a00 */
[----:B------:R-:W-:Y:S01]  /*59a0*/  ISETP.NE.AND P1, PT, R47, RZ, PT ;  /* 0x000000ff2f00720c */ /* 0x000fe20003f25270 */
[----:B--2---:R-:W-:Y:S01]  /*59b0*/  FADD.FTZ R22, R28, R23 ;  /* 0x000000171c167221 */ /* 0x004fe20000010000 */
[----:B------:R-:W-:Y:S02]  /*59c0*/  LEA.HI R15, R16, R9, RZ, 0x1c ;  /* 0x00000009100f7211 */ /* 0x000fe400078fe0ff */
[----:B------:R-:W-:Y:S02]  /*59d0*/  ISETP.NE.AND P2, PT, R2, 0x1, PT ;  /* 0x000000010200780c */ /* 0x000fe40003f45270 */
[----:B------:R-:W-:Y:S01]  /*59e0*/  LEA.HI R26, R16, 0x14, RZ, 0x1c ;  /* 0x00000014101a7811 */ /* 0x000fe200078fe0ff */
[----:B------:R-:W1:Y:S06]  /*59f0*/  LDC.64 R20, c[0x0][0x220] ;  /* 0x00008800ff147b82 */ /* 0x000e6c0000000a00 */
[----:B------:R-:W-:-:S02]  /*5a00*/  @!P1 F2FP.BF16.F32.PACK_AB R17, RZ, R30 ;  /* 0x0000001eff11923e */ /* 0x000fc400000010ff */
[----:B------:R-:W-:Y:S01]  /*5a10*/  @!P1 F2FP.BF16.F32.PACK_AB R22, RZ, R22 ;  /* 0x00000016ff16923e */ /* 0x000fe200000010ff */
[----:B0-----:R-:W-:-:S05]  /*5a20*/  IMAD.WIDE R18, R15, 0x2, R18 ;  /* 0x000000020f127825 */ /* 0x001fca00078e0212 */
[----:B------:R2:W-:Y:S01]  /*5a30*/  @!P1 STG.E.U16 desc[UR12][R18.64], R17 ;  /* 0x0000001112009986 */ /* 0x0005e2000c10150c */
[----:B-1----:R-:W-:-:S05]  /*5a40*/  IMAD.WIDE R20, R15, 0x2, R20 ;  /* 0x000000020f147825 */ /* 0x002fca00078e0214 */
[----:B------:R2:W-:Y:S01]  /*5a50*/  @!P1 STG.E.U16 desc[UR12][R20.64], R22 ;  /* 0x0000001614009986 */ /* 0x0005e2000c10150c */
[----:B------:R-:W-:Y:S05]  /*5a60*/  @!P2 BRA `(.L_x_315) ;  /* 0x000000040030a947 */ /* 0x000fea0003800000 */
[C---:B------:R-:W-:Y:S01]  /*5a70*/  @!P0 SHF.L.U32 R15, R47.reuse, 0x1, RZ ;  /* 0x000000012f0f8819 */ /* 0x040fe200000006ff */
[----:B------:R-:W-:Y:S01]  /*5a80*/  HFMA2.MMA R25, -RZ, RZ, 0, 0 ;  /* 0x00000000ff197435 */ /* 0x000fe200000001ff */
[----:B--2---:R-:W-:Y:S01]  /*5a90*/  @!P0 LEA R17, R47, UR4, 0x7 ;  /* 0x000000042f118c11 */ /* 0x004fe2000f8e38ff */
[----:B------:R-:W-:Y:S01]  /*5aa0*/  UMOV UR5, 0xffff ;  /* 0x0000ffff00057882 */ /* 0x000fe20000000000 */
[----:B------:R-:W-:-:S04]  /*5ab0*/  @!P0 LOP3.LUT R26, R26, R15, RZ, 0x3c, !PT ;  /* 0x0000000f1a1a8212 */ /* 0x000fc800078e3cff */
[----:B------:R-:W-:Y:S01]  /*5ac0*/  @!P0 LEA R15, R26, R17, 0x2 ;  /* 0x000000111a0f8211 */ /* 0x000fe200078e10ff */
[----:B------:R-:W-:-:S04]  /*5ad0*/  IMAD.MOV.U32 R26, RZ, RZ, RZ ;  /* 0x000000ffff1a7224 */ /* 0x000fc800078e00ff */
[----:B------:R0:W1:Y:S04]  /*5ae0*/  @!P0 LDS R25, [R15] ;  /* 0x000000000f198984 */ /* 0x0000680000000800 */
[----:B------:R0:W2:Y:S01]  /*5af0*/  @!P0 LDS R26, [R15+0x500] ;  /* 0x000500000f1a8984 */ /* 0x0000a20000000800 */
[----:B------:R-:W-:Y:S05]  /*5b00*/  BRA.DIV UR5, `(.L_x_317) ;  /* 0x0000001205a87947 */ /* 0x000fea000b800000 */
[----:B------:R-:W-:Y:S01]  /*5b10*/  MOV R22, 0xffff ;  /* 0x0000ffff00167802 */ /* 0x000fe20000000f00 */
[----:B------:R-:W-:Y:S01]  /*5b20*/  IMAD.MOV.U32 R24, RZ, RZ, 0xffff ;  /* 0x0000ffffff187424 */ /* 0x000fe200078e00ff */
[----:B0-----:R-:W-:Y:S02]  /*5b30*/  MOV R15, 0xffff ;  /* 0x0000ffff000f7802 */ /* 0x001fe40000000f00 */
[----:B------:R-:W-:Y:S01]  /*5b40*/  MOV R17, 0xffff ;  /* 0x0000ffff00117802 */ /* 0x000fe20000000f00 */
[----:B-1----:R-:W0:Y:S01]  /*5b50*/  SHFL.BFLY PT, R28, R25, 0x8, 0x101f ;  /* 0x0d101f00191c7f89 */ /* 0x002e2200000e0000 */
[----:B------:R-:W-:Y:S02]  /*5b60*/  MOV R34, 0xffff ;  /* 0x0000ffff00227802 */ /* 0x000fe40000000f00 */
[----:B------:R-:W-:Y:S01]  /*5b70*/  MOV R33, 0xffff ;  /* 0x0000ffff00217802 */ /* 0x000fe20000000f00 */
[----:B--2---:R-:W1:Y:S01]  /*5b80*/  SHFL.BFLY PT, R27, R26, 0x8, 0x101f ;  /* 0x0d101f001a1b7f89 */ /* 0x004e6200000e0000 */
        /* <DEDUP_REMOVED lines=13> */
.L_x_339:
[----:B--2---:R-:W-:Y:S01]  /*5c60*/  FADD.FTZ R17, R25, R23 ;  /* 0x0000001719117221 */ /* 0x004fe20000010000 */
[----:B------:R-:W-:Y:S02]  /*5c70*/  @!P1 F2FP.BF16.F32.PACK_AB R15, RZ, R31 ;  /* 0x0000001fff0f923e */ /* 0x000fe400000010ff */
[----:B------:R-:W-:Y:S02]  /*5c80*/  ISETP.NE.AND P2, PT, R2, 0x2, PT ;  /* 0x000000020200780c */ /* 0x000fe40003f45270 */
[----:B------:R-:W-:Y:S01]  /*5c90*/  @!P1 F2FP.BF16.F32.PACK_AB R17, RZ, R17 ;  /* 0x00000011ff11923e */ /* 0x000fe200000010ff */
[----:B------:R1:W-:Y:S01]  /*5ca0*/  @!P1 STG.E.U16 desc[UR12][R18.64+0x28], R15 ;  /* 0x0000280f12009986 */ /* 0x0003e2000c10150c */
[----:B------:R-:W-:-:S03]  /*5cb0*/  LEA.HI R26, R16, 0x28, RZ, 0x1c ;  /* 0x00000028101a7811 */ /* 0x000fc600078fe0ff */
[----:B------:R1:W-:Y:S06]  /*5cc0*/  @!P1 STG.E.U16 desc[UR12][R20.64+0x28], R17 ;  /* 0x0000281114009986 */ /* 0x0003ec000c10150c */
[----:B------:R-:W-:Y:S05]  /*5cd0*/  @!P2 BRA `(.L_x_315) ;  /* 0x000000000094a947 */ /* 0x000fea0003800000 */
[C---:B-1----:R-:W-:Y:S01]  /*5ce0*/  @!P0 SHF.L.U32 R15, R47.reuse, 0x1, RZ ;  /* 0x000000012f0f8819 */ /* 0x042fe200000006ff */
[----:B------:R-:W-:Y:S01]  /*5cf0*/  IMAD.MOV.U32 R25, RZ, RZ, RZ ;  /* 0x000000ffff197224 */ /* 0x000fe200078e00ff */
[----:B------:R-:W-:Y:S01]  /*5d00*/  @!P0 LEA R17, R47, UR4, 0x7 ;  /* 0x000000042f118c11 */ /* 0x000fe2000f8e38ff */
[----:B------:R-:W-:Y:S01]  /*5d10*/  UMOV UR5, 0xffff ;  /* 0x0000ffff00057882 */ /* 0x000fe20000000000 */
[----:B------:R-:W-:-:S04]  /*5d20*/  @!P0 LOP3.LUT R26, R26, R15, RZ, 0x3c, !PT ;  /* 0x0000000f1a1a8212 */ /* 0x000fc800078e3cff */
[----:B------:R-:W-:Y:S01]  /*5d30*/  @!P0 LEA R15, R26, R17, 0x2 ;  /* 0x000000111a0f8211 */ /* 0x000fe200078e10ff */
[----:B------:R-:W-:-:S04]  /*5d40*/  HFMA2.MMA R26, -RZ, RZ, 0, 0 ;  /* 0x00000000ff1a7435 */ /* 0x000fc800000001ff */
[----:B------:R0:W1:Y:S06]  /*5d50*/  @!P0 LDS R25, [R15] ;  /* 0x000000000f198984 */ /* 0x00006c0000000800 */
[----:B------:R0:W2:Y:S01]  /*5d60*/  @!P0 LDS R26, [R15+0x500] ;  /* 0x000500000f1a8984 */ /* 0x0000a20000000800 */
[----:B------:R-:W-:Y:S05]  /*5d70*/  BRA.DIV UR5, `(.L_x_318) ;  /* 0x0000001205f47947 */ /* 0x000fea000b800000 */
[----:B------:R-:W-:Y:S01]  /*5d80*/  MOV R22, 0xffff ;  /* 0x0000ffff00167802 */ /* 0x000fe20000000f00 */
[----:B0-----:R-:W-:Y:S01]  /*5d90*/  IMAD.MOV.U32 R15, RZ, RZ, 0xffff ;  /* 0x0000ffffff0f7424 */ /* 0x001fe200078e00ff */
[----:B------:R-:W-:Y:S01]  /*5da0*/  MOV R17, 0xffff ;  /* 0x0000ffff00117802 */ /* 0x000fe20000000f00 */
[----:B------:R-:W-:Y:S01]  /*5db0*/  IMAD.MOV.U32 R33, RZ, RZ, 0xffff ;  /* 0x0000ffffff217424 */ /* 0x000fe200078e00ff */
[----:B------:R-:W-:Y:S01]  /*5dc0*/  MOV R24, 0xffff ;  /* 0x0000ffff00187802 */ /* 0x000fe20000000f00 */
[----:B-1----:R-:W0:Y:S01]  /*5dd0*/  SHFL.BFLY PT, R28, R25, 0x8, 0x101f ;  /* 0x0d101f00191c7f89 */ /* 0x002e2200000e0000 */
[----:B------:R-:W-:-:S03]  /*5de0*/  MOV R34, 0xffff ;  /* 0x0000ffff00227802 */ /* 0x000fc60000000f00 */
        /* <DEDUP_REMOVED lines=14> */
.L_x_349:
[----:B--2---:R-:W-:Y:S01]  /*5ed0*/  FADD.FTZ R17, R25, R23 ;  /* 0x0000001719117221 */ /* 0x004fe20000010000 */
[----:B------:R-:W-:Y:S02]  /*5ee0*/  @!P1 F2FP.BF16.F32.PACK_AB R15, RZ, R31 ;  /* 0x0000001fff0f923e */ /* 0x000fe400000010ff */
[----:B------:R-:W-:Y:S02]  /*5ef0*/  LEA.HI R26, R16, 0x3c, RZ, 0x1c ;  /* 0x0000003c101a7811 */ /* 0x000fe400078fe0ff */
[----:B------:R-:W-:Y:S01]  /*5f00*/  @!P1 F2FP.BF16.F32.PACK_AB R17, RZ, R17 ;  /* 0x00000011ff11923e */ /* 0x000fe200000010ff */
[----:B------:R3:W-:Y:S04]  /*5f10*/  @!P1 STG.E.U16 desc[UR12][R18.64+0x50], R15 ;  /* 0x0000500f12009986 */ /* 0x0007e8000c10150c */
[----:B------:R3:W-:Y:S02]  /*5f20*/  @!P1 STG.E.U16 desc[UR12][R20.64+0x50], R17 ;  /* 0x0000501114009986 */ /* 0x0007e4000c10150c */
.L_x_315:
[----:B------:R-:W-:Y:S05]  /*5f30*/  BSYNC B0 ;  /* 0x0000000000007941 */ /* 0x000fea0003800000 */
.L_x_314:
[----:B------:R-:W-:-:S13]  /*5f40*/  ISETP.GE.U32.AND P0, PT, R10, 0x3c, PT ;  /* 0x0000003c0a00780c */ /* 0x000fda0003f06070 */
[----:B------:R-:W-:Y:S05]  /*5f50*/  @!P0 BRA `(.L_x_313) ;  /* 0x0000000800a08947 */ /* 0x000fea0003800000 */
[----:B------:R-:W-:Y:S02]  /*5f60*/  ISETP.GT.U32.AND P0, PT, R47, 0x9, PT ;  /* 0x000000092f00780c */ /* 0x000fe40003f04070 */
[----:B-123--:R-:W-:Y:S01]  /*5f70*/  CS2R R18, SRZ ;  /* 0x0000000000127805 */ /* 0x00efe2000001ff00 */
[----:B------:R-:W-:-:S10]  /*5f80*/  UMOV UR5, 0xffff ;  /* 0x0000ffff00057882 */ /* 0x000fd40000000000 */
[C---:B0-----:R-:W-:Y:S02]  /*5f90*/  @!P0 SHF.L.U32 R15, R47.reuse, 0x1, RZ ;  /* 0x000000012f0f8819 */ /* 0x041fe400000006ff */
[----:B------:R-:W-:Y:S02]  /*5fa0*/  @!P0 LEA R20, R47, UR4, 0x7 ;  /* 0x000000042f148c11 */ /* 0x000fe4000f8e38ff */
[----:B------:R-:W-:-:S04]  /*5fb0*/  @!P0 LOP3.LUT R15, R26, R15, RZ, 0x3c, !PT ;  /* 0x0000000f1a0f8212 */ /* 0x000fc800078e3cff */
[----:B------:R-:W-:-:S05]  /*5fc0*/  @!P0 LEA R15, R15, R20, 0x2 ;  /* 0x000000140f0f8211 */ /* 0x000fca00078e10ff */
[----:B------:R0:W1:Y:S04]  /*5fd0*/  @!P0 LDS R18, [R15] ;  /* 0x000000000f128984 */ /* 0x0000680000000800 */
[----:B------:R0:W2:Y:S01]  /*5fe0*/  @!P0 LDS R19, [R15+0x500] ;  /* 0x000500000f138984 */ /* 0x0000a20000000800 */
[----:B------:R-:W-:Y:S05]  /*5ff0*/  BRA.DIV UR5, `(.L_x_319) ;  /* 0x00000016053c7947 */ /* 0x000fea000b800000 */
[C---:B------:R-:W-:Y:S01]  /*6000*/  @!P0 VIADD R25, R26.reuse, 0x14 ;  /* 0x000000141a198836 */ /* 0x040fe20000000000 */
[C---:B------:R-:W-:Y:S01]  /*6010*/  @!P0 SHF.L.U32 R28, R47.reuse, 0x1, RZ ;  /* 0x000000012f1c8819 */ /* 0x040fe200000006ff */
[----:B------:R-:W-:Y:S01]  /*6020*/  IMAD.MOV.U32 R34, RZ, RZ, 0xffff ;  /* 0x0000ffffff227424 */ /* 0x000fe200078e00ff */
[----:B------:R-:W-:Y:S01]  /*6030*/  @!P0 SHF.L.U32 R21, R47, 0x1, RZ ;  /* 0x000000012f158819 */ /* 0x000fe200000006ff */
[----:B------:R-:W-:Y:S01]  /*6040*/  IMAD.MOV.U32 R33, RZ, RZ, RZ ;  /* 0x000000ffff217224 */ /* 0x000fe200078e00ff */
[----:B------:R-:W-:Y:S01]  /*6050*/  @!P0 IADD3 R20, R26, 0x28, RZ ;  /* 0x000000281a148810 */ /* 0x000fe20007ffe0ff */
[----:B------:R-:W-:Y:S01]  /*6060*/  IMAD.MOV.U32 R17, RZ, RZ, 0xffff ;  /* 0x0000ffffff117424 */ /* 0x000fe200078e00ff */
[----:B------:R-:W-:Y:S01]  /*6070*/  @!P0 LOP3.LUT R25, R25, R28, RZ, 0x3c, !PT ;  /* 0x0000001c19198212 */ /* 0x000fe200078e3cff */
[----:B------:R-:W-:Y:S01]  /*6080*/  IMAD.MOV.U32 R39, RZ, RZ, RZ ;  /* 0x000000ffff277224 */ /* 0x000fe200078e00ff */
[----:B------:R-:W-:Y:S02]  /*6090*/  @!P0 LEA R30, R47, UR4, 0x7 ;  /* 0x000000042f1e8c11 */ /* 0x000fe4000f8e38ff */
[----:B------:R-:W-:-:S02]  /*60a0*/  @!P0 LOP3.LUT R20, R20, R21, RZ, 0x3c, !PT ;  /* 0x0000001514148212 */ /* 0x000fc400078e3cff */
[----:B------:R-:W-:Y:S02]  /*60b0*/  @!P0 LEA R31, R47, UR4, 0x7 ;  /* 0x000000042f1f8c11 */ /* 0x000fe4000f8e38ff */
[----:B------:R-:W-:Y:S02]  /*60c0*/  @!P0 LEA R25, R25, R30, 0x2 ;  /* 0x0000001e19198211 */ /* 0x000fe400078e10ff */
[----:B0-----:R-:W-:Y:S01]  /*60d0*/  MOV R15, 0xffff ;  /* 0x0000ffff000f7802 */ /* 0x001fe20000000f00 */
[----:B------:R-:W-:Y:S01]  /*60e0*/  @!P0 IMAD R31, R20, 0x4, R31 ;  /* 0x00000004141f8824 */ /* 0x000fe200078e021f */
[----:B------:R-:W-:Y:S01]  /*60f0*/  @!P0 IADD3 R20, R26, 0x3c, RZ ;  /* 0x0000003c1a148810 */ /* 0x000fe20007ffe0ff */
[----:B------:R-:W0:Y:S01]  /*6100*/  @!P0 LDS R28, [R25+0x500] ;  /* 0x00050000191c8984 */ /* 0x000e220000000800 */
[----:B------:R-:W-:Y:S02]  /*6110*/  @!P0 SHF.L.U32 R23, R47, 0x1, RZ ;  /* 0x000000012f178819 */ /* 0x000fe400000006ff */
[----:B------:R-:W-:Y:S01]  /*6120*/  MOV R22, 0xffff ;  /* 0x0000ffff00167802 */ /* 0x000fe20000000f00 */
[----:B------:R3:W-:Y:S01]  /*6130*/  @!P0 LDS R27, [R25] ;  /* 0x00000000191b8984 */ /* 0x0007e20000000800 */
[----:B------:R-:W-:-:S02]  /*6140*/  @!P0 LOP3.LUT R20, R20, R23, RZ, 0x3c, !PT ;  /* 0x0000001714148212 */ /* 0x000fc400078e3cff */
[----:B------:R-:W-:Y:S01]  /*6150*/  @!P0 LEA R37, R47, UR4, 0x7 ;  /* 0x000000042f258c11 */ /* 0x000fe2000f8e38ff */
[----:B------:R-:W-:Y:S01]  /*6160*/  @!P0 LDS R36, [R31+0x500] ;  /* 0x000500001f248984 */ /* 0x000fe20000000800 */
[----:B------:R-:W-:Y:S02]  /*6170*/  MOV R29, RZ ;  /* 0x000000ff001d7202 */ /* 0x000fe40000000f00 */
[----:B------:R-:W-:Y:S01]  /*6180*/  MOV R24, 0xffff ;  /* 0x0000ffff00187802 */ /* 0x000fe20000000f00 */
[----:B------:R4:W-:Y:S01]  /*6190*/  @!P0 LDS R35, [R31] ;  /* 0x000000001f238984 */ /* 0x0009e20000000800 */
[----:B------:R-:W-:Y:S01]  /*61a0*/  @!P0 IMAD R37, R20, 0x4, R37 ;  /* 0x0000000414258824 */ /* 0x000fe200078e0225 */
[----:B---3--:R-:W-:Y:S01]  /*61b0*/  HFMA2.MMA R25, -RZ, RZ, 0, 0 ;  /* 0x00000000ff197435 */ /* 0x008fe200000001ff */
[----:B------:R-:W-:Y:S01]  /*61c0*/  MOV R46, 0xffff ;  /* 0x0000ffff002e7802 */ /* 0x000fe20000000f00 */
[----:B-1----:R-:W1:Y:S01]  /*61d0*/  SHFL.BFLY PT, R21, R18, 0x8, 0x101f ;  /* 0x0d101f0012157f89 */ /* 0x002e6200000e0000 */
[----:B------:R-:W-:-:S02]  /*61e0*/  MOV R41, 0xffff ;  /* 0x0000ffff00297802 */ /* 0x000fc40000000f00 */
[----:B------:R-:W-:Y:S01]  /*61f0*/  MOV R43, 0xffff ;  /* 0x0000ffff002b7802 */ /* 0x000fe20000000f00 */
[----:B--2---:R-:W2:Y:S01]  /*6200*/  SHFL.BFLY PT, R23, R19, 0x8, 0x101f ;  /* 0x0d101f0013177f89 */ /* 0x004ea200000e0000 */
[----:B----4-:R-:W-:Y:S01]  /*6210*/  HFMA2.MMA R31, -RZ, RZ, 0, 0 ;  /* 0x00000000ff1f7435 */ /* 0x010fe200000001ff */
[----:B------:R-:W-:Y:S02]  /*6220*/  MOV R49, 0xffff ;  /* 0x0000ffff00317802 */ /* 0x000fe40000000f00 */
[----:B------:R-:W3:Y:S01]  /*6230*/  @!P0 LDS R42, [R37] ;  /* 0x00000000252a8984 */ /* 0x000ee20000000800 */
[----:B------:R-:W-:-:S03]  /*6240*/  MOV R51, 0xffff ;  /* 0x0000ffff00337802 */ /* 0x000fc60000000f00 */
[----:B------:R4:W5:Y:S02]  /*6250*/  @!P0 LDS R44, [R37+0x500] ;  /* 0x00050000252c8984 */ /* 0x0009640000000800 */
[----:B----4-:R-:W-:Y:S01]  /*6260*/  HFMA2.MMA R37, -RZ, RZ, 0, 0 ;  /* 0x00000000ff257435 */ /* 0x010fe200000001ff */
[----:B0-----:R-:W-:Y:S01]  /*6270*/  @!P0 MOV R29, R28 ;  /* 0x0000001c001d8202 */ /* 0x001fe20000000f00 */
[----:B-1----:R-:W-:Y:S01]  /*6280*/  FADD.FTZ R21, R21, R18 ;  /* 0x0000001215157221 */ /* 0x002fe20000010000 */
[----:B------:R-:W-:Y:S02]  /*6290*/  MOV R28, 0xffff ;  /* 0x0000ffff001c7802 */ /* 0x000fe40000000f00 */
[----:B------:R-:W-:Y:S01]  /*62a0*/  @!P0 MOV R25, R27 ;  /* 0x0000001b00198202 */ /* 0x000fe20000000f00 */
[----:B------:R-:W0:Y:S01]  /*62b0*/  SHFL.BFLY PT, R32, R29, 0x8, 0x101f ;  /* 0x0d101f001d207f89 */ /* 0x000e2200000e0000 */
[----:B--2---:R-:W-:Y:S01]  /*62c0*/  FADD.FTZ R18, R23, R19 ;  /* 0x0000001317127221 */ /* 0x004fe20000010000 */
[----:B------:R-:W-:Y:S01]  /*62d0*/  MOV R23, 0xffff ;  /* 0x0000ffff00177802 */ /* 0x000fe20000000f00 */
[----:B------:R-:W-:Y:S01]  /*62e0*/  @!P0 IMAD.MOV.U32 R33, RZ, RZ, R36 ;  /* 0x000000ffff218224 */ /* 0x000fe200078e0024 */
[----:B------:R-:W-:Y:S01]  /*62f0*/  MOV R36, 0xffff ;  /* 0x0000ffff00247802 */ /* 0x000fe20000000f00 */
[----:B------:R-:W1:Y:S01]  /*6300*/  SHFL.BFLY PT, R20, R21, 0x4, 0x101f ;  /* 0x0c901f0015147f89 */ /* 0x000e6200000e0000 */
[----:B------:R-:W-:-:S02]  /*6310*/  MOV R27, 0xffff ;  /* 0x0000ffff001b7802 */ /* 0x000fc40000000f00 */
[----:B------:R-:W-:Y:S01]  /*6320*/  @!P0 MOV R31, R35 ;  /* 0x00000023001f8202 */ /* 0x000fe20000000f00 */
[----:B------:R-:W2:Y:S01]  /*6330*/  SHFL.BFLY PT, R30, R25, 0x8, 0x101f ;  /* 0x0d101f00191e7f89 */ /* 0x000ea200000e0000 */
[----:B------:R-:W-:-:S03]  /*6340*/  MOV R35, 0xffff ;  /* 0x0000ffff00237802 */ /* 0x000fc60000000f00 */
[----:B------:R-:W4:Y:S04]  /*6350*/  SHFL.BFLY PT, R40, R33, 0x8, 0x101f ;  /* 0x0d101f0021287f89 */ /* 0x000f2800000e0000 */
[----:B------:R-:W4:Y:S01]  /*6360*/  SHFL.BFLY PT, R38, R31, 0x8, 0x101f ;  /* 0x0d101f001f267f89 */ /* 0x000f2200000e0000 */
[----:B---3--:R-:W-:Y:S01]  /*6370*/  @!P0 MOV R37, R42 ;  /* 0x0000002a00258202 */ /* 0x008fe20000000f00 */
[----:B------:R-:W-:Y:S02]  /*6380*/  IMAD.MOV.U32 R42, RZ, RZ, 0xffff ;  /* 0x0000ffffff2a7424 */ /* 0x000fe400078e00ff */
[----:B------:R-:W3:Y:S01]  /*6390*/  SHFL.BFLY PT, R23, R18, 0x4, 0x101f ;  /* 0x0c901f0012177f89 */ /* 0x000ee200000e0000 */
[----:B-----5:R-:W-:Y:S01]  /*63a0*/  @!P0 MOV R39, R44 ;  /* 0x0000002c00278202 */ /* 0x020fe20000000f00 */
[----:B0-----:R-:W-:Y:S01]  /*63b0*/  FADD.FTZ R32, R32, R29 ;  /* 0x0000001d20207221 */ /* 0x001fe20000010000 */
[----:B------:R-:W-:Y:S01]  /*63c0*/  IMAD.MOV.U32 R44, RZ, RZ, 0xffff ;  /* 0x0000ffffff2c7424 */ /* 0x000fe200078e00ff */
[----:B------:R-:W0:Y:S01]  /*63d0*/  SHFL.BFLY PT, R46, R37, 0x8, 0x101f ;  /* 0x0d101f00252e7f89 */ /* 0x000e2200000e0000 */
[----:B------:R-:W-:Y:S01]  /*63e0*/  ISETP.NE.AND P0, PT, R47, RZ, PT ;  /* 0x000000ff2f00720c */ /* 0x000fe20003f05270 */
[----:B-1----:R-:W-:-:S02]  /*63f0*/  FADD.FTZ R20, R21, R20 ;  /* 0x0000001415147221 */ /* 0x002fc40000010000 */
[----:B------:R-:W1:Y:S01]  /*6400*/  SHFL.BFLY PT, R29, R32, 0x4, 0x101f ;  /* 0x0c901f00201d7f89 */ /* 0x000e6200000e0000 */
[----:B--2---:R-:W-:-:S03]  /*6410*/  FADD.FTZ R30, R30, R25 ;  /* 0x000000191e1e7221 */ /* 0x004fc60000010000 */
[----:B------:R-:W2:Y:S01]  /*6420*/  SHFL.BFLY PT, R19, R20, 0x2, 0x101f ;  /* 0x0c501f0014137f89 */ /* 0x000ea200000e0000 */
[----:B----4-:R-:W-:-:S03]  /*6430*/  FADD.FTZ R40, R40, R33 ;  /* 0x0000002128287221 */ /* 0x010fc60000010000 */
[----:B------:R-:W4:Y:S01]  /*6440*/  SHFL.BFLY PT, R25, R30, 0x4, 0x101f ;  /* 0x0c901f001e197f89 */ /* 0x000f2200000e0000 */
[----:B------:R-:W-:-:S03]  /*6450*/  FADD.FTZ R38, R38, R31 ;  /* 0x0000001f26267221 */ /* 0x000fc60000010000 */
[----:B------:R-:W5:Y:S01]  /*6460*/  SHFL.BFLY PT, R33, R40, 0x4, 0x101f ;  /* 0x0c901f0028217f89 */ /* 0x000f6200000e0000 */
[----:B---3--:R-:W-:-:S03]  /*6470*/  FADD.FTZ R21, R18, R23 ;  /* 0x0000001712157221 */ /* 0x008fc60000010000 */
[----:B------:R-:W3:Y:S01]  /*6480*/  SHFL.BFLY PT, R31, R38, 0x4, 0x101f ;  /* 0x0c901f00261f7f89 */ /* 0x000ee200000e0000 */
[----:B------:R-:W-:-:S03]  /*6490*/  MOV R18, 0xffff ;  /* 0x0000ffff00127802 */ /* 0x000fc60000000f00 */
[----:B------:R-:W3:Y:S01]  /*64a0*/  SHFL.BFLY PT, R44, R39, 0x8, 0x101f ;  /* 0x0d101f00272c7f89 */ /* 0x000ee200000e0000 */
[----:B0-----:R-:W-:Y:S01]  /*64b0*/  FADD.FTZ R46, R46, R37 ;  /* 0x000000252e2e7221 */ /* 0x001fe20000010000 */
[----:B------:R-:W-:Y:S02]  /*64c0*/  MOV R37, 0xffff ;  /* 0x0000ffff00257802 */ /* 0x000fe40000000f00 */
[----:B------:R-:W0:Y:S01]  /*64d0*/  SHFL.BFLY PT, R23, R21, 0x2, 0x101f ;  /* 0x0c501f0015177f89 */ /* 0x000e2200000e0000 */
[----:B-1----:R-:W-:Y:S01]  /*64e0*/  FADD.FTZ R29, R32, R29 ;  /* 0x0000001d201d7221 */ /* 0x002fe20000010000 */
[----:B------:R-:W-:Y:S02]  /*64f0*/  IMAD.MOV.U32 R32, RZ, RZ, 0xffff ;  /* 0x0000ffffff207424 */ /* 0x000fe400078e00ff */
[----:B--2---:R-:W-:Y:S01]  /*6500*/  FADD.FTZ R19, R20, R19 ;  /* 0x0000001314137221 */ /* 0x004fe20000010000 */
[----:B------:R-:W-:Y:S01]  /*6510*/  MOV R20, 0xffff ;  /* 0x0000ffff00147802 */ /* 0x000fe20000000f00 */
[----:B------:R-:W1:Y:S01]  /*6520*/  SHFL.BFLY PT, R34, R29, 0x2, 0x101f ;  /* 0x0c501f001d227f89 */ /* 0x000e6200000e0000 */
[----:B----4-:R-:W-:Y:S01]  /*6530*/  FADD.FTZ R25, R30, R25 ;  /* 0x000000191e197221 */ /* 0x010fe20000010000 */
[----:B------:R-:W-:-:S02]  /*6540*/  MOV R30, 0xffff ;  /* 0x0000ffff001e7802 */ /* 0x000fc40000000f00 */
[----:B------:R-:W2:Y:S01]  /*6550*/  SHFL.BFLY PT, R37, R46, 0x4, 0x101f ;  /* 0x0c901f002e257f89 */ /* 0x000ea200000e0000 */
[----:B-----5:R-:W-:-:S03]  /*6560*/  FADD.FTZ R33, R40, R33 ;  /* 0x0000002128217221 */ /* 0x020fc60000010000 */
[----:B------:R-:W4:Y:S01]  /*6570*/  SHFL.BFLY PT, R20, R25, 0x2, 0x101f ;  /* 0x0c501f0019147f89 */ /* 0x000f2200000e0000 */
[----:B---3--:R-:W-:-:S03]  /*6580*/  FADD.FTZ R31, R38, R31 ;  /* 0x0000001f261f7221 */ /* 0x008fc60000010000 */
[----:B------:R-:W3:Y:S01]  /*6590*/  SHFL.BFLY PT, R32, R33, 0x2, 0x101f ;  /* 0x0c501f0021207f89 */ /* 0x000ee200000e0000 */
[----:B------:R-:W-:Y:S01]  /*65a0*/  FADD.FTZ R38, R44, R39 ;  /* 0x000000272c267221 */ /* 0x000fe20000010000 */
[----:B------:R-:W-:Y:S02]  /*65b0*/  MOV R39, 0xffff ;  /* 0x0000ffff00277802 */ /* 0x000fe40000000f00 */
[----:B------:R-:W5:Y:S01]  /*65c0*/  SHFL.BFLY PT, R30, R31, 0x2, 0x101f ;  /* 0x0c501f001f1e7f89 */ /* 0x000f6200000e0000 */
[----:B0-----:R-:W-:-:S03]  /*65d0*/  FADD.FTZ R18, R21, R23 ;  /* 0x0000001715127221 */ /* 0x001fc60000010000 */
[----:B------:R-:W0:Y:S04]  /*65e0*/  SHFL.BFLY PT, R28, R19, 0x1, 0x101f ;  /* 0x0c301f00131c7f89 */ /* 0x000e2800000e0000 */
[----:B------:R-:W0:Y:S01]  /*65f0*/  SHFL.BFLY PT, R39, R38, 0x4, 0x101f ;  /* 0x0c901f0026277f89 */ /* 0x000e2200000e0000 */
[----:B-1----:R-:W-:-:S03]  /*6600*/  FADD.FTZ R34, R29, R34 ;  /* 0x000000221d227221 */ /* 0x002fc60000010000 */
[----:B------:R-:W1:Y:S01]  /*6610*/  SHFL.BFLY PT, R27, R18, 0x1, 0x101f ;  /* 0x0c301f00121b7f89 */ /* 0x000e6200000e0000 */
[----:B--2---:R-:W-:Y:S01]  /*6620*/  FADD.FTZ R46, R46, R37 ;  /* 0x000000252e2e7221 */ /* 0x004fe20000010000 */
[----:B------:R-:W-:Y:S01]  /*6630*/  IADD3 R37, R26, R9, RZ ;  /* 0x000000091a257210 */ /* 0x000fe20007ffe0ff */
[----:B----4-:R-:W-:Y:S01]  /*6640*/  FADD.FTZ R25, R25, R20 ;  /* 0x0000001419197221 */ /* 0x010fe20000010000 */
[----:B------:R-:W2:Y:S01]  /*6650*/  SHFL.BFLY PT, R35, R34, 0x1, 0x101f ;  /* 0x0c301f0022237f89 */ /* 0x000ea200000e0000 */
[----:B------:R-:W4:Y:S01]  /*6660*/  @!P0 LDC.64 R20, c[0x0][0x220] ;  /* 0x00008800ff148b82 */ /* 0x000f220000000a00 */
[----:B---3--:R-:W-:Y:S02]  /*6670*/  FADD.FTZ R41, R33, R32 ;  /* 0x0000002021297221 */ /* 0x008fe40000010000 */
[----:B------:R-:W3:Y:S01]  /*6680*/  SHFL.BFLY PT, R36, R25, 0x1, 0x101f ;  /* 0x0c301f0019247f89 */ /* 0x000ee200000e0000 */
[----:B-----5:R-:W-:-:S03]  /*6690*/  FADD.FTZ R40, R31, R30 ;  /* 0x0000001e1f287221 */ /* 0x020fc60000010000 */
[----:B------:R-:W5:Y:S01]  /*66a0*/  SHFL.BFLY PT, R42, R41, 0x1, 0x101f ;  /* 0x0c301f00292a7f89 */ /* 0x000f6200000e0000 */
[----:B------:R-:W5:Y:S01]  /*66b0*/  @!P0 LDC.64 R32, c[0x0][0x218] ;  /* 0x00008600ff208b82 */ /* 0x000f620000000a00 */
[----:B0-----:R-:W-:Y:S02]  /*66c0*/  FADD.FTZ R19, R19, R28 ;  /* 0x0000001c13137221 */ /* 0x001fe40000010000 */
[----:B------:R-:W0:Y:S01]  /*66d0*/  SHFL.BFLY PT, R43, R40, 0x1, 0x101f ;  /* 0x0c301f00282b7f89 */ /* 0x000e2200000e0000 */
[----:B------:R-:W-:-:S03]  /*66e0*/  FADD.FTZ R38, R38, R39 ;  /* 0x0000002726267221 */ /* 0x000fc60000010000 */
[----:B------:R-:W0:Y:S01]  /*66f0*/  SHFL.BFLY PT, R49, R46, 0x2, 0x101f ;  /* 0x0c501f002e317f89 */ /* 0x000e2200000e0000 */
[----:B------:R-:W0:Y:S01]  /*6700*/  @!P0 LDC.64 R30, c[0x0][0x218] ;  /* 0x00008600ff1e8b82 */ /* 0x000e220000000a00 */
[----:B------:R-:W-:Y:S01]  /*6710*/  @!P0 F2FP.BF16.F32.PACK_AB R23, RZ, R19 ;  /* 0x00000013ff17823e */ /* 0x000fe200000010ff */
[----:B-1----:R-:W-:Y:S01]  /*6720*/  FADD.FTZ R39, R18, R27 ;  /* 0x0000001b12277221 */ /* 0x002fe20000010000 */
[----:B------:R-:W1:Y:S02]  /*6730*/  SHFL.BFLY PT, R51, R38, 0x2, 0x101f ;  /* 0x0c501f0026337f89 */ /* 0x000e6400000e0000 */
[----:B------:R-:W-:Y:S01]  /*6740*/  PRMT R17, R23, 0x7610, R17 ;  /* 0x0000761017117816 */ /* 0x000fe20000000011 */
[----:B--2---:R-:W-:Y:S02]  /*6750*/  FADD.FTZ R23, R34, R35 ;  /* 0x0000002322177221 */ /* 0x004fe40000010000 */
[----:B------:R-:W2:Y:S01]  /*6760*/  @!P0 LDC.64 R28, c[0x0][0x220] ;  /* 0x00008800ff1c8b82 */ /* 0x000ea20000000a00 */
[----:B------:R-:W-:Y:S01]  /*6770*/  @!P0 F2FP.BF16.F32.PACK_AB R39, RZ, R39 ;  /* 0x00000027ff27823e */ /* 0x000fe200000010ff */
[----:B----4-:R-:W-:-:S04]  /*6780*/  @!P0 IMAD.WIDE R20, R37, 0x2, R20 ;  /* 0x0000000225148825 */ /* 0x010fc800078e0214 */
[----:B---3--:R-:W-:Y:S01]  /*6790*/  FADD.FTZ R25, R25, R36 ;  /* 0x0000002419197221 */ /* 0x008fe20000010000 */
[----:B------:R-:W-:Y:S01]  /*67a0*/  @!P0 F2FP.BF16.F32.PACK_AB R23, RZ, R23 ;  /* 0x00000017ff17823e */ /* 0x000fe200000010ff */
[----:B-----5:R-:W-:Y:S01]  /*67b0*/  FADD.FTZ R41, R41, R42 ;  /* 0x0000002a29297221 */ /* 0x020fe20000010000 */
[----:B------:R-:W3:Y:S01]  /*67c0*/  @!P0 LDC.64 R26, c[0x0][0x218] ;  /* 0x00008600ff1a8b82 */ /* 0x000ee20000000a00 */
[----:B------:R-:W-:-:S04]  /*67d0*/  @!P0 IMAD.WIDE R32, R37, 0x2, R32 ;  /* 0x0000000225208825 */ /* 0x000fc800078e0220 */
[----:B0-----:R-:W-:Y:S01]  /*67e0*/  FADD.FTZ R40, R40, R43 ;  /* 0x0000002b28287221 */ /* 0x001fe20000010000 */
[----:B------:R0:W-:Y:S01]  /*67f0*/  @!P0 STG.E.U16 desc[UR12][R32.64], R17 ;  /* 0x0000001120008986 */ /* 0x0001e2000c10150c */
[----:B------:R-:W-:Y:S01]  /*6800*/  FADD.FTZ R46, R46, R49 ;  /* 0x000000312e2e7221 */ /* 0x000fe20000010000 */
[----:B------:R-:W4:Y:S01]  /*6810*/  @!P0 LDC.64 R18, c[0x0][0x220] ;  /* 0x00008800ff128b82 */ /* 0x000f220000000a00 */
[C---:B------:R-:W-:Y:S01]  /*6820*/  @!P0 IMAD.WIDE R30, R37.reuse, 0x2, R30 ;  /* 0x00000002251e8825 */ /* 0x040fe200078e021e */
[----:B------:R5:W-:Y:S01]  /*6830*/  @!P0 STG.E.U16 desc[UR12][R20.64], R39 ;  /* 0x0000002714008986 */ /* 0x000be2000c10150c */
[----:B------:R-:W-:Y:S02]  /*6840*/  @!P0 F2FP.BF16.F32.PACK_AB R15, RZ, R40 ;  /* 0x00000028ff0f823e */ /* 0x000fe400000010ff */
[----:B-1----:R-:W-:Y:S01]  /*6850*/  FADD.FTZ R38, R38, R51 ;  /* 0x0000003326267221 */ /* 0x002fe20000010000 */
[----:B--2---:R-:W-:Y:S01]  /*6860*/  @!P0 IMAD.WIDE R28, R37, 0x2, R28 ;  /* 0x00000002251c8825 */ /* 0x004fe200078e021c */
[----:B0-----:R-:W-:-:S03]  /*6870*/  MOV R17, 0xffff ;  /* 0x0000ffff00117802 */ /* 0x001fc60000000f00 */
[----:B------:R-:W-:Y:S01]  /*6880*/  IMAD.MOV.U32 R33, RZ, RZ, 0xffff ;  /* 0x0000ffffff217424 */ /* 0x000fe200078e00ff */
[----:B-----5:R-:W-:Y:S02]  /*6890*/  @!P0 F2FP.BF16.F32.PACK_AB R21, RZ, R25 ;  /* 0x00000019ff15823e */ /* 0x020fe400000010ff */
[----:B------:R-:W-:Y:S01]  /*68a0*/  PRMT R20, R23, 0x7610, R20 ;  /* 0x0000761017147816 */ /* 0x000fe20000000014 */
[C---:B---3--:R-:W-:Y:S01]  /*68b0*/  @!P0 IMAD.WIDE R26, R37.reuse, 0x2, R26 ;  /* 0x00000002251a8825 */ /* 0x048fe200078e021a */
[----:B------:R-:W-:Y:S01]  /*68c0*/  @!P0 F2FP.BF16.F32.PACK_AB R25, RZ, R41 ;  /* 0x00000029ff19823e */ /* 0x000fe200000010ff */
[----:B------:R-:W0:Y:S04]  /*68d0*/  SHFL.BFLY PT, R33, R46, 0x1, 0x101f ;  /* 0x0c301f002e217f89 */ /* 0x000e2800000e0000 */
[----:B------:R1:W-:Y:S01]  /*68e0*/  @!P0 STG.E.U16 desc[UR12][R30.64+0x28], R21 ;  /* 0x000028151e008986 */ /* 0x0003e2000c10150c */
[----:B----4-:R-:W-:-:S03]  /*68f0*/  @!P0 IMAD.WIDE R18, R37, 0x2, R18 ;  /* 0x0000000225128825 */ /* 0x010fc600078e0212 */
[----:B------:R1:W-:Y:S04]  /*6900*/  @!P0 STG.E.U16 desc[UR12][R28.64+0x28], R20 ;  /* 0x000028141c008986 */ /* 0x0003e8000c10150c */
[----:B------:R1:W-:Y:S04]  /*6910*/  @!P0 STG.E.U16 desc[UR12][R26.64+0x50], R15 ;  /* 0x0000500f1a008986 */ /* 0x0003e8000c10150c */
[----:B------:R1:W2:Y:S04]  /*6920*/  SHFL.BFLY PT, R23, R38, 0x1, 0x101f ;  /* 0x0c301f0026177f89 */ /* 0x0002a800000e0000 */
[----:B------:R1:W-:Y:S01]  /*6930*/  @!P0 STG.E.U16 desc[UR12][R18.64+0x50], R25 ;  /* 0x0000501912008986 */ /* 0x0003e2000c10150c */
[----:B0-----:R-:W-:-:S07]  /*6940*/  FADD.FTZ R33, R46, R33 ;  /* 0x000000212e217221 */ /* 0x001fce0000010000 */
.L_x_383:
        /* <DEDUP_REMOVED lines=9> */
.L_x_313:
[----:B------:R-:W-:Y:S05]  /*69e0*/  WARPSYNC.ALL ;  /* 0x0000000000007948 */ /* 0x000fea0003800000 */
[----:B------:R-:W-:Y:S01]  /*69f0*/  UMOV UR4, 0x140 ;  /* 0x0000014000047882 */ /* 0x000fe20000000000 */
[----:B------:R-:W-:Y:S01]  /*6a00*/  IADD3 R9, R9, 0x800, RZ ;  /* 0x0000080009097810 */ /* 0x000fe20007ffe0ff */
[----:B------:R-:W-:Y:S01]  /*6a10*/  UIMAD UR4, UR15, UR4, 0x140 ;  /* 0x000001400f0474a4 */ /* 0x000fe2000f8e0204 */
[----:B------:R-:W-:Y:S05]  /*6a20*/  BAR.SYNC.DEFER_BLOCKING 0x0 ;  /* 0x0000000000007b1d */ /* 0x000fea0000010000 */
[----:B------:R-:W-:-:S13]  /*6a30*/  ISETP.GE.AND P0, PT, R9, UR4, PT ;  /* 0x0000000409007c0c */ /* 0x000fda000bf06270 */
[----:B------:R-:W-:Y:S05]  /*6a40*/  @!P0 BRA `(.L_x_320) ;  /* 0xffffffe0004c8947 */ /* 0x000fea000383ffff */
[----:B------:R-:W-:Y:S05]  /*6a50*/  EXIT ;  /* 0x000000000000794d */ /* 0x000fea0003800000 */
.L_x_316:
[----:B------:R-:W-:Y:S01]  /*6a60*/  HFMA2.MMA R22, -RZ, RZ, 0, 0.000503063201904296875 ;  /* 0x0000101fff167435 */ /* 0x000fe200000001ff */
[----:B-1----:R-:W-:Y:S01]  /*6a70*/  MOV R24, R18 ;  /* 0x0000001200187202 */ /* 0x002fe20000000f00 */
[----:B------:R-:W-:Y:S01]  /*6a80*/  IMAD.MOV.U32 R17, RZ, RZ, 0x8 ;  /* 0x00000008ff117424 */ /* 0x000fe200078e00ff */
[----:B0-----:R-:W-:-:S08]  /*6a90*/  MOV R15, 0xffff ;  /* 0x0000ffff000f7802 */ /* 0x001fd00000000f00 */
[----:B--2---:R-:W-:Y:S05]  /*6aa0*/  WARPSYNC.COLLECTIVE R15, `(.L_x_321) ;  /* 0x000000000f087348 */ /* 0x004fea0003c00000 */
[----:B------:R0:W1:Y:S02]  /*6ab0*/  SHFL.BFLY P2, R23, R24, R17, R22 ;  /* 0x0c00001118177389 */ /* 0x0000640000040016 */
[----:B012---:R-:W-:Y:S01]  /*6ac0*/  ENDCOLLECTIVE ;  /* 0x000000000000791b */ /* 0x007fe20003800000 */
.L_x_321:
[----:B------:R-:W-:Y:S01]  /*6ad0*/  IMAD.MOV.U32 R24, RZ, RZ, R19 ;  /* 0x000000ffff187224 */ /* 0x000fe200078e0013 */
[----:B------:R-:W-:-:S07]  /*6ae0*/  MOV R21, R23 ;  /* 0x0000001700157202 */ /* 0x000fce0000000f00 */
[----:B------:R-:W-:Y:S05]  /*6af0*/  WARPSYNC.COLLECTIVE R15, `(.L_x_322) ;  /* 0x000000000f087348 */ /* 0x000fea0003c00000 */
[----:B------:R0:W1:Y:S02]  /*6b00*/  SHFL.BFLY P2, R23, R24, R17, R22 ;  /* 0x0c00001118177389 */ /* 0x0000640000040016 */
[----:B01----:R-:W-:Y:S01]  /*6b10*/  ENDCOLLECTIVE ;  /* 0x000000000000791b */ /* 0x003fe20003800000 */
.L_x_322:
[----:B------:R-:W-:Y:S01]  /*6b20*/  FADD.FTZ R21, R21, R18 ;  /* 0x0000001215157221 */ /* 0x000fe20000010000 */
[----:B------:R-:W-:-:S04]  /*6b30*/  HFMA2.MMA R17, -RZ, RZ, 0, 2.384185791015625e-07 ;  /* 0x00000004ff117435 */ /* 0x000fc800000001ff */
[----:B------:R-:W-:Y:S02]  /*6b40*/  MOV R24, R21 ;  /* 0x0000001500187202 */ /* 0x000fe40000000f00 */
[----:B------:R-:W-:-:S07]  /*6b50*/  MOV R20, R23 ;  /* 0x0000001700147202 */ /* 0x000fce0000000f00 */
[----:B------:R-:W-:Y:S05]  /*6b60*/  WARPSYNC.COLLECTIVE R15, `(.L_x_323) ;  /* 0x000000000f087348 */ /* 0x000fea0003c00000 */
[----:B------:R0:W1:Y:S02]  /*6b70*/  SHFL.BFLY P2, R23, R24, R17, R22 ;  /* 0x0c00001118177389 */ /* 0x0000640000040016 */
[----:B01----:R-:W-:Y:S01]  /*6b80*/  ENDCOLLECTIVE ;  /* 0x000000000000791b */ /* 0x003fe20003800000 */
.L_x_323:
[----:B------:R-:W-:-:S05]  /*6b90*/  FADD.FTZ R20, R20, R19 ;  /* 0x0000001314147221 */ /* 0x000fca0000010000 */
[----:B------:R-:W-:Y:S01]  /*6ba0*/  MOV R24, R20 ;  /* 0x0000001400187202 */ /* 0x000fe20000000f00 */
[----:B------:R-:W-:-:S07]  /*6bb0*/  IMAD.MOV.U32 R26, RZ, RZ, R23 ;  /* 0x000000ffff1a7224 */ /* 0x000fce00078e0017 */
[----:B------:R-:W-:Y:S05]  /*6bc0*/  WARPSYNC.COLLECTIVE R15, `(.L_x_324) ;  /* 0x000000000f087348 */ /* 0x000fea0003c00000 */
[----:B------:R0:W1:Y:S02]  /*6bd0*/  SHFL.BFLY P2, R23, R24, R17, R22 ;  /* 0x0c00001118177389 */ /* 0x0000640000040016 */
[----:B01----:R-:W-:Y:S01]  /*6be0*/  ENDCOLLECTIVE ;  /* 0x000000000000791b */ /* 0x003fe20003800000 */
.L_x_324:
[----:B------:R-:W-:-:S05]  /*6bf0*/  FADD.FTZ R26, R21, R26 ;  /* 0x0000001a151a7221 */ /* 0x000fca0000010000 */
[----:B------:R-:W-:Y:S01]  /*6c00*/  MOV R24, R26 ;  /* 0x0000001a00187202 */ /* 0x000fe20000000f00 */
[----:B------:R-:W-:Y:S01]  /*6c10*/  IMAD.MOV.U32 R17, RZ, RZ, 0x2 ;  /* 0x00000002ff117424 */ /* 0x000fe200078e00ff */
[----:B------:R-:W-:-:S07]  /*6c20*/  MOV R25, R23 ;  /* 0x0000001700197202 */ /* 0x000fce0000000f00 */
[----:B------:R-:W-:Y:S05]  /*6c30*/  WARPSYNC.COLLECTIVE R15, `(.L_x_325) ;  /* 0x000000000f087348 */ /* 0x000fea0003c00000 */
[----:B------:R0:W1:Y:S02]  /*6c40*/  SHFL.BFLY P2, R23, R24, R17, R22 ;  /* 0x0c00001118177389 */ /* 0x0000640000040016 */
[----:B01----:R-:W-:Y:S01]  /*6c50*/  ENDCOLLECTIVE ;  /* 0x000000000000791b */ /* 0x003fe20003800000 */
.L_x_325:
[----:B------:R-:W-:-:S05]  /*6c60*/  FADD.FTZ R25, R20, R25 ;  /* 0x0000001914197221 */ /* 0x000fca0000010000 */
[----:B------:R-:W-:Y:S02]  /*6c70*/  MOV R24, R25 ;  /* 0x0000001900187202 */ /* 0x000fe40000000f00 */
[----:B------:R-:W-:-:S07]  /*6c80*/  MOV R27, R23 ;  /* 0x00000017001b7202 */ /* 0x000fce0000000f00 */
[----:B------:R-:W-:Y:S05]  /*6c90*/  WARPSYNC.COLLECTIVE R15, `(.L_x_326) ;  /* 0x000000000f087348 */ /* 0x000fea0003c00000 */
[----:B------:R0:W1:Y:S02]  /*6ca0*/  SHFL.BFLY P2, R23, R24, R17, R22 ;  /* 0x0c00001118177389 */ /* 0x0000640000040016 */
[----:B01----:R-:W-:Y:S01]  /*6cb0*/  ENDCOLLECTIVE ;  /* 0x000000000000791b */ /* 0x003fe20003800000 */
.L_x_326:
[----:B------:R-:W-:Y:S01]  /*6cc0*/  FADD.FTZ R27, R26, R27 ;  /* 0x0000001b1a1b7221 */ /* 0x000fe20000010000 */
[----:B------:R-:W-:-:S03]  /*6cd0*/  HFMA2.MMA R17, -RZ, RZ, 0, 5.9604644775390625e-08 ;  /* 0x00000001ff117435 */ /* 0x000fc600000001ff */
[----:B------:R-:W-:Y:S01]  /*6ce0*/  IMAD.MOV.U32 R24, RZ, RZ, R27 ;  /* 0x000000ffff187224 */ /* 0x000fe200078e001b */
[----:B------:R-:W-:-:S07]  /*6cf0*/  MOV R18, R23 ;  /* 0x0000001700127202 */ /* 0x000fce0000000f00 */
[----:B------:R-:W-:Y:S05]  /*6d00*/  WARPSYNC.COLLECTIVE R15, `(.L_x_327) ;  /* 0x000000000f087348 */ /* 0x000fea0003c00000 */
[----:B------:R0:W1:Y:S02]  /*6d10*/  SHFL.BFLY P2, R23, R24, R17, R22 ;  /* 0x0c00001118177389 */ /* 0x0000640000040016 */
[----:B01----:R-:W-:Y:S01]  /*6d20*/  ENDCOLLECTIVE ;  /* 0x000000000000791b */ /* 0x003fe20003800000 */
.L_x_327:
[----:B------:R-:W-:-:S05]  /*6d30*/  FADD.FTZ R28, R25, R18 ;  /* 0x00000012191c7221 */ /* 0x000fca0000010000 */
[----:B------:R-:W-:Y:S02]  /*6d40*/  MOV R24, R28 ;  /* 0x0000001c00187202 */ /* 0x000fe40000000f00 */
[----:B------:R-:W-:-:S07]  /*6d50*/  MOV R30, R23 ;  /* 0x00000017001e7202 */ /* 0x000fce0000000f00 */
[----:B------:R-:W-:Y:S05]  /*6d60*/  WARPSYNC.COLLECTIVE R15, `(.L_x_328) ;  /* 0x000000000f087348 */ /* 0x000fea0003c00000 */
[----:B------:R0:W1:Y:S02]  /*6d70*/  SHFL.BFLY P2, R23, R24, R17, R22 ;  /* 0x0c00001118177389 */ /* 0x0000640000040016 */
[----:B01----:R-:W-:Y:S01]  /*6d80*/  ENDCOLLECTIVE ;  /* 0x000000000000791b */ /* 0x003fe20003800000 */
.L_x_328:
[----:B------:R-:W-:Y:S01]  /*6d90*/  FADD.FTZ R30, R27, R30 ;  /* 0x0000001e1b1e7221 */ /* 0x000fe20000010000 */
[----:B------:R-:W-:Y:S06]  /*6da0*/  BRA `(.L_x_329) ;  /* 0xffffffe800f87947 */ /* 0x000fec000383ffff */
.L_x_317:
[----:B------:R-:W-:Y:S01]  /*6db0*/  BSSY B1, `(.L_x_330) ;  /* 0x0000008000017945 */ /* 0x000fe20003800000 */
[----:B-1----:R-:W-:Y:S01]  /*6dc0*/  IMAD.MOV.U32 R24, RZ, RZ, R25 ;  /* 0x000000ffff187224 */ /* 0x002fe200078e0019 */
[----:B------:R-:W-:Y:S02]  /*6dd0*/  MOV R17, 0x8 ;  /* 0x0000000800117802 */ /* 0x000fe40000000f00 */
[----:B------:R-:W-:Y:S02]  /*6de0*/  MOV R22, 0x101f ;  /* 0x0000101f00167802 */ /* 0x000fe40000000f00 */
[----:B0-----:R-:W-:-:S07]  /*6df0*/  MOV R15, 0xffff ;  /* 0x0000ffff000f7802 */ /* 0x001fce0000000f00 */
[----:B--2---:R-:W-:Y:S05]  /*6e00*/  WARPSYNC.COLLECTIVE R15, `(.L_x_331) ;  /* 0x000000000f087348 */ /* 0x004fea0003c00000 */
[----:B------:R0:W1:Y:S02]  /*6e10*/  SHFL.BFLY P2, R23, R24, R17, R22 ;  /* 0x0c00001118177389 */ /* 0x0000640000040016 */
[----:B012---:R-:W-:Y:S01]  /*6e20*/  ENDCOLLECTIVE ;  /* 0x000000000000791b */ /* 0x007fe20003800000 */
.L_x_331:
[----:B------:R-:W-:Y:S05]  /*6e30*/  BSYNC B1 ;  /* 0x0000000000017941 */ /* 0x000fea0003800000 */
.L_x_330:
[----:B------:R-:W-:Y:S01]  /*6e40*/  HFMA2.MMA R17, -RZ, RZ, 0, 4.76837158203125e-07 ;  /* 0x00000008ff117435 */ /* 0x000fe200000001ff */
[----:B------:R-:W-:Y:S01]  /*6e50*/  MOV R24, R26 ;  /* 0x0000001a00187202 */ /* 0x000fe20000000f00 */
[----:B------:R-:W-:Y:S01]  /*6e60*/  IMAD.MOV.U32 R15, RZ, RZ, 0xffff ;  /* 0x0000ffffff0f7424 */ /* 0x000fe200078e00ff */
[----:B------:R-:W-:Y:S01]  /*6e70*/  MOV R22, 0x101f ;  /* 0x0000101f00167802 */ /* 0x000fe20000000f00 */
[----:B------:R-:W-:-:S07]  /*6e80*/  IMAD.MOV.U32 R28, RZ, RZ, R23 ;  /* 0x000000ffff1c7224 */ /* 0x000fce00078e0017 */
[----:B------:R-:W-:Y:S05]  /*6e90*/  WARPSYNC.COLLECTIVE R15, `(.L_x_332) ;  /* 0x000000000f087348 */ /* 0x000fea0003c00000 */
[----:B------:R0:W1:Y:S02]  /*6ea0*/  SHFL.BFLY P2, R23, R24, R17, R22 ;  /* 0x0c00001118177389 */ /* 0x0000640000040016 */
[----:B01----:R-:W-:Y:S01]  /*6eb0*/  ENDCOLLECTIVE ;  /* 0x000000000000791b */ /* 0x003fe20003800000 */
.L_x_332:
[----:B------:R-:W-:Y:S01]  /*6ec0*/  FADD.FTZ R28, R28, R25 ;  /* 0x000000191c1c7221 */ /* 0x000fe20000010000 */
[----:B------:R-:W-:-:S04]  /*6ed0*/  HFMA2.MMA R17, -RZ, RZ, 0, 2.384185791015625e-07 ;  /* 0x00000004ff117435 */ /* 0x000fc800000001ff */
[----:B------:R-:W-:Y:S02]  /*6ee0*/  MOV R24, R28 ;  /* 0x0000001c00187202 */ /* 0x000fe40000000f00 */
[----:B------:R-:W-:-:S07]  /*6ef0*/  MOV R27, R23 ;  /* 0x00000017001b7202 */ /* 0x000fce0000000f00 */
[----:B------:R-:W-:Y:S05]  /*6f00*/  WARPSYNC.COLLECTIVE R15, `(.L_x_333) ;  /* 0x000000000f087348 */ /* 0x000fea0003c00000 */
[----:B------:R0:W1:Y:S02]  /*6f10*/  SHFL.BFLY P2, R23, R24, R17, R22 ;  /* 0x0c00001118177389 */ /* 0x0000640000040016 */
[----:B01----:R-:W-:Y:S01]  /*6f20*/  ENDCOLLECTIVE ;  /* 0x000000000000791b */ /* 0x003fe20003800000 */
.L_x_333:
[----:B------:R-:W-:-:S05]  /*6f30*/  FADD.FTZ R27, R27, R26 ;  /* 0x0000001a1b1b7221 */ /* 0x000fca0000010000 */
[----:B------:R-:W-:Y:S01]  /*6f40*/  MOV R24, R27 ;  /* 0x0000001b00187202 */ /* 0x000fe20000000f00 */
[----:B------:R-:W-:-:S07]  /*6f50*/  IMAD.MOV.U32 R29, RZ, RZ, R23 ;  /* 0x000000ffff1d7224 */ /* 0x000fce00078e0017 */
[----:B------:R-:W-:Y:S05]  /*6f60*/  WARPSYNC.COLLECTIVE R15, `(.L_x_334) ;  /* 0x000000000f087348 */ /* 0x000fea0003c00000 */
[----:B------:R0:W1:Y:S02]  /*6f70*/  SHFL.BFLY P2, R23, R24, R17, R22 ;  /* 0x0c00001118177389 */ /* 0x0000640000040016 */
[----:B01----:R-:W-:Y:S01]  /*6f80*/  ENDCOLLECTIVE ;  /* 0x000000000000791b */ /* 0x003fe20003800000 */
.L_x_334:
[----:B------:R-:W-:-:S05]  /*6f90*/  FADD.FTZ R29, R28, R29 ;  /* 0x0000001d1c1d7221 */ /* 0x000fca0000010000 */
[----:B------:R-:W-:Y:S01]  /*6fa0*/  MOV R24, R29 ;  /* 0x0000001d00187202 */ /* 0x000fe20000000f00 */
[----:B------:R-:W-:Y:S01]  /*6fb0*/  IMAD.MOV.U32 R17, RZ, RZ, 0x2 ;  /* 0x00000002ff117424 */ /* 0x000fe200078e00ff */
[----:B------:R-:W-:-:S07]  /*6fc0*/  MOV R30, R23 ;  /* 0x00000017001e7202 */ /* 0x000fce0000000f00 */
[----:B------:R-:W-:Y:S05]  /*6fd0*/  WARPSYNC.COLLECTIVE R15, `(.L_x_335) ;  /* 0x000000000f087348 */ /* 0x000fea0003c00000 */
[----:B------:R0:W1:Y:S02]  /*6fe0*/  SHFL.BFLY P2, R23, R24, R17, R22 ;  /* 0x0c00001118177389 */ /* 0x0000640000040016 */
[----:B01----:R-:W-:Y:S01]  /*6ff0*/  ENDCOLLECTIVE ;  /* 0x000000000000791b */ /* 0x003fe20003800000 */
.L_x_335:
[----:B------:R-:W-:-:S05]  /*7000*/  FADD.FTZ R30, R27, R30 ;  /* 0x0000001e1b1e7221 */ /* 0x000fca0000010000 */
[----:B------:R-:W-:Y:S02]  /*7010*/  MOV R24, R30 ;  /* 0x0000001e00187202 */ /* 0x000fe40000000f00 */
[----:B------:R-:W-:-:S07]  /*7020*/  MOV R32, R23 ;  /* 0x0000001700207202 */ /* 0x000fce0000000f00 */
[----:B------:R-:W-:Y:S05]  /*7030*/  WARPSYNC.COLLECTIVE R15, `(.L_x_336) ;  /* 0x000000000f087348 */ /* 0x000fea0003c00000 */
[----:B------:R0:W1:Y:S02]  /*7040*/  SHFL.BFLY P2, R23, R24, R17, R22 ;  /* 0x0c00001118177389 */ /* 0x0000640000040016 */
[----:B01----:R-:W-:Y:S01]  /*7050*/  ENDCOLLECTIVE ;  /* 0x000000000000791b */ /* 0x003fe20003800000 */
.L_x_336:
[----:B------:R-:W-:Y:S01]  /*7060*/  FADD.FTZ R32, R29, R32 ;  /* 0x000000201d207221 */ /* 0x000fe20000010000 */
[----:B------:R-:W-:-:S03]  /*7070*/  HFMA2.MMA R17, -RZ, RZ, 0, 5.9604644775390625e-08 ;  /* 0x00000001ff117435 */ /* 0x000fc600000001ff */
[----:B------:R-:W-:Y:S01]  /*7080*/  IMAD.MOV.U32 R24, RZ, RZ, R32 ;  /* 0x000000ffff187224 */ /* 0x000fe200078e0020 */
[----:B------:R-:W-:-:S07]  /*7090*/  MOV R25, R23 ;  /* 0x0000001700197202 */ /* 0x000fce0000000f00 */
[----:B------:R-:W-:Y:S05]  /*70a0*/  WARPSYNC.COLLECTIVE R15, `(.L_x_337) ;  /* 0x000000000f087348 */ /* 0x000fea0003c00000 */
[----:B------:R0:W1:Y:S02]  /*70b0*/  SHFL.BFLY P2, R23, R24, R17, R22 ;  /* 0x0c00001118177389 */ /* 0x0000640000040016 */
[----:B01----:R-:W-:Y:S01]  /*70c0*/  ENDCOLLECTIVE ;  /* 0x000000000000791b */ /* 0x003fe20003800000 */
.L_x_337:
[----:B------:R-:W-:-:S05]  /*70d0*/  FADD.FTZ R25, R30, R25 ;  /* 0x000000191e197221 */ /* 0x000fca0000010000 */
[----:B------:R-:W-:Y:S02]  /*70e0*/  MOV R24, R25 ;  /* 0x0000001900187202 */ /* 0x000fe40000000f00 */
[----:B------:R-:W-:-:S07]  /*70f0*/  MOV R31, R23 ;  /* 0x00000017001f7202 */ /* 0x000fce0000000f00 */
[----:B------:R-:W-:Y:S05]  /*7100*/  WARPSYNC.COLLECTIVE R15, `(.L_x_338) ;  /* 0x000000000f087348 */ /* 0x000fea0003c00000 */
[----:B------:R0:W1:Y:S02]  /*7110*/  SHFL.BFLY P2, R23, R24, R17, R22 ;  /* 0x0c00001118177389 */ /* 0x0000640000040016 */
[----:B01----:R-:W-:Y:S01]  /*7120*/  ENDCOLLECTIVE ;  /* 0x000000000000791b */ /* 0x003fe20003800000 */
.L_x_338:
[----:B------:R-:W-:Y:S01]  /*7130*/  FADD.FTZ R31, R32, R31 ;  /* 0x0000001f201f7221 */ /* 0x000fe20000010000 */
[----:B------:R-:W-:Y:S06]  /*7140*/  BRA `(.L_x_339) ;  /* 0xffffffe800c47947 */ /* 0x000fec000383ffff */
.L_x_318:
        /* <DEDUP_REMOVED lines=8> */
.L_x_341:
[----:B------:R-:W-:Y:S05]  /*71d0*/  BSYNC B1 ;  /* 0x0000000000017941 */ /* 0x000fea0003800000 */
.L_x_340:
        /* <DEDUP_REMOVED lines=8> */
.L_x_342:
[----:B------:R-:W-:Y:S01]  /*7260*/  FADD.FTZ R28, R28, R25 ;  /* 0x000000191c1c7221 */ /* 0x000fe20000010000 */
[----:B------:R-:W-:-:S04]  /*7270*/  HFMA2.MMA R17, -RZ, RZ, 0, 2.384185791015625e-07 ;  /* 0x00000004ff117435 */ /* 0x000fc800000001ff */
[----:B------:R-:W-:Y:S02]  /*7280*/  MOV R24, R28 ;  /* 0x0000001c00187202 */ /* 0x000fe40000000f00 */
[----:B------:R-:W-:-:S07]  /*7290*/  MOV R27, R23 ;  /* 0x00000017001b7202 */ /* 0x000fce0000000f00 */
[----:B------:R-:W-:Y:S05]  /*72a0*/  WARPSYNC.COLLECTIVE R15, `(.L_x_343) ;  /* 0x000000000f087348 */ /* 0x000fea0003c00000 */
[----:B------:R0:W1:Y:S02]  /*72b0*/  SHFL.BFLY P2, R23, R24, R17, R22 ;  /* 0x0c00001118177389 */ /* 0x0000640000040016 */
[----:B01----:R-:W-:Y:S01]  /*72c0*/  ENDCOLLECTIVE ;  /* 0x000000000000791b */ /* 0x003fe20003800000 */
.L_x_343:
[----:B------:R-:W-:-:S05]  /*72d0*/  FADD.FTZ R27, R27, R26 ;  /* 0x0000001a1b1b7221 */ /* 0x000fca0000010000 */
[----:B------:R-:W-:Y:S01]  /*72e0*/  MOV R24, R27 ;  /* 0x0000001b00187202 */ /* 0x000fe20000000f00 */
[----:B------:R-:W-:-:S07]  /*72f0*/  IMAD.MOV.U32 R29, RZ, RZ, R23 ;  /* 0x000000ffff1d7224 */ /* 0x000fce00078e0017 */
[----:B------:R-:W-:Y:S05]  /*7300*/  WARPSYNC.COLLECTIVE R15, `(.L_x_344) ;  /* 0x000000000f087348 */ /* 0x000fea0003c00000 */
[----:B------:R0:W1:Y:S02]  /*7310*/  SHFL.BFLY P2, R23, R24, R17, R22 ;  /* 0x0c00001118177389 */ /* 0x0000640000040016 */
[----:B01----:R-:W-:Y:S01]  /*7320*/  ENDCOLLECTIVE ;  /* 0x000000000000791b */ /* 0x003fe20003800000 */
.L_x_344:
[----:B------:R-:W-:-:S05]  /*7330*/  FADD.FTZ R29, R28, R29 ;  /* 0x0000001d1c1d7221 */ /* 0x000fca0000010000 */
[----:B------:R-:W-:Y:S01]  /*7340*/  MOV R24, R29 ;  /* 0x0000001d00187202 */ /* 0x000fe20000000f00 */
[----:B------:R-:W-:Y:S01]  /*7350*/  IMAD.MOV.U32 R17, RZ, RZ, 0x2 ;  /* 0x00000002ff117424 */ /* 0x000fe200078e00ff */
[----:B------:R-:W-:-:S07]  /*7360*/  MOV R30, R23 ;  /* 0x00000017001e7202 */ /* 0x000fce0000000f00 */
[----:B------:R-:W-:Y:S05]  /*7370*/  WARPSYNC.COLLECTIVE R15, `(.L_x_345) ;  /* 0x000000000f087348 */ /* 0x000fea0003c00000 */
[----:B------:R0:W1:Y:S02]  /*7380*/  SHFL.BFLY P2, R23, R24, R17, R22 ;  /* 0x0c00001118177389 */ /* 0x0000640000040016 */
[----:B01----:R-:W-:Y:S01]  /*7390*/  ENDCOLLECTIVE ;  /* 0x000000000000791b */ /* 0x003fe20003800000 */
.L_x_345:
[----:B------:R-:W-:-:S05]  /*73a0*/  FADD.FTZ R30, R27, R30 ;  /* 0x0000001e1b1e7221 */ /* 0x000fca0000010000 */
[----:B------:R-:W-:Y:S02]  /*73b0*/  MOV R24, R30 ;  /* 0x0000001e00187202 */ /* 0x000fe40000000f00 */
[----:B------:R-:W-:-:S07]  /*73c0*/  MOV R32, R23 ;  /* 0x0000001700207202 */ /* 0x000fce0000000f00 */
[----:B------:R-:W-:Y:S05]  /*73d0*/  WARPSYNC.COLLECTIVE R15, `(.L_x_346) ;  /* 0x000000000f087348 */ /* 0x000fea0003c00000 */
[----:B------:R0:W1:Y:S02]  /*73e0*/  SHFL.BFLY P2, R23, R24, R17, R22 ;  /* 0x0c00001118177389 */ /* 0x0000640000040016 */
[----:B01----:R-:W-:Y:S01]  /*73f0*/  ENDCOLLECTIVE ;  /* 0x000000000000791b */ /* 0x003fe20003800000 */
.L_x_346:
[----:B------:R-:W-:Y:S01]  /*7400*/  FADD.FTZ R32, R29, R32 ;  /* 0x000000201d207221 */ /* 0x000fe20000010000 */
[----:B------:R-:W-:-:S03]  /*7410*/  HFMA2.MMA R17, -RZ, RZ, 0, 5.9604644775390625e-08 ;  /* 0x00000001ff117435 */ /* 0x000fc600000001ff */
[----:B------:R-:W-:Y:S01]  /*7420*/  IMAD.MOV.U32 R24, RZ, RZ, R32 ;  /* 0x000000ffff187224 */ /* 0x000fe200078e0020 */
[----:B------:R-:W-:-:S07]  /*7430*/  MOV R25, R23 ;  /* 0x0000001700197202 */ /* 0x000fce0000000f00 */
[----:B------:R-:W-:Y:S05]  /*7440*/  WARPSYNC.COLLECTIVE R15, `(.L_x_347) ;  /* 0x000000000f087348 */ /* 0x000fea0003c00000 */
[----:B------:R0:W1:Y:S02]  /*7450*/  SHFL.BFLY P2, R23, R24, R17, R22 ;  /* 0x0c00001118177389 */ /* 0x0000640000040016 */
[----:B01----:R-:W-:Y:S01]  /*7460*/  ENDCOLLECTIVE ;  /* 0x000000000000791b */ /* 0x003fe20003800000 */
.L_x_347:
[----:B------:R-:W-:-:S05]  /*7470*/  FADD.FTZ R25, R30, R25 ;  /* 0x000000191e197221 */ /* 0x000fca0000010000 */
[----:B------:R-:W-:Y:S02]  /*7480*/  MOV R24, R25 ;  /* 0x0000001900187202 */ /* 0x000fe40000000f00 */
[----:B------:R-:W-:-:S07]  /*7490*/  MOV R31, R23 ;  /* 0x00000017001f7202 */ /* 0x000fce0000000f00 */
[----:B------:R-:W-:Y:S05]  /*74a0*/  WARPSYNC.COLLECTIVE R15, `(.L_x_348) ;  /* 0x000000000f087348 */ /* 0x000fea0003c00000 */
[----:B------:R0:W1:Y:S02]  /*74b0*/  SHFL.BFLY P2, R23, R24, R17, R22 ;  /* 0x0c00001118177389 */ /* 0x0000640000040016 */
[----:B01----:R-:W-:Y:S01]  /*74c0*/  ENDCOLLECTIVE ;  /* 0x000000000000791b */ /* 0x003fe20003800000 */
.L_x_348:
[----:B------:R-:W-:Y:S01]  /*74d0*/  FADD.FTZ R31, R32, R31 ;  /* 0x0000001f201f7221 */ /* 0x000fe20000010000 */
[----:B------:R-:W-:Y:S06]  /*74e0*/  BRA `(.L_x_349) ;  /* 0xffffffe800787947 */ /* 0x000fec000383ffff */
.L_x_319:
[----:B------:R-:W-:Y:S01]  /*74f0*/  HFMA2.MMA R17, -RZ, RZ, 0, 4.76837158203125e-07 ;  /* 0x00000008ff117435 */ /* 0x000fe200000001ff */
[----:B------:R-:W-:Y:S01]  /*7500*/  BSSY B0, `(.L_x_350) ;  /* 0x0000007000007945 */ /* 0x000fe20003800000 */
[----:B-1----:R-:W-:Y:S01]  /*7510*/  IMAD.MOV.U32 R24, RZ, RZ, R18 ;  /* 0x000000ffff187224 */ /* 0x002fe200078e0012 */
[----:B------:R-:W-:Y:S02]  /*7520*/  MOV R22, 0x101f ;  /* 0x0000101f00167802 */ /* 0x000fe40000000f00 */
[----:B0-----:R-:W-:-:S07]  /*7530*/  MOV R15, 0xffff ;  /* 0x0000ffff000f7802 */ /* 0x001fce0000000f00 */
[----:B--2---:R-:W-:Y:S05]  /*7540*/  WARPSYNC.COLLECTIVE R15, `(.L_x_351) ;  /* 0x000000000f087348 */ /* 0x004fea0003c00000 */
[----:B------:R0:W1:Y:S02]  /*7550*/  SHFL.BFLY P2, R23, R24, R17, R22 ;  /* 0x0c00001118177389 */ /* 0x0000640000040016 */
[----:B012---:R-:W-:Y:S01]  /*7560*/  ENDCOLLECTIVE ;  /* 0x000000000000791b */ /* 0x007fe20003800000 */
.L_x_351:
[----:B------:R-:W-:Y:S05]  /*7570*/  BSYNC B0 ;  /* 0x0000000000007941 */ /* 0x000fea0003800000 */
.L_x_350:
[----:B------:R-:W-:Y:S01]  /*7580*/  HFMA2.MMA R17, -RZ, RZ, 0, 4.76837158203125e-07 ;  /* 0x00000008ff117435 */ /* 0x000fe200000001ff */
[----:B------:R-:W-:Y:S01]  /*7590*/  MOV R24, R19 ;  /* 0x0000001300187202 */ /* 0x000fe20000000f00 */
[----:B------:R-:W-:Y:S01]  /*75a0*/  IMAD.MOV.U32 R15, RZ, RZ, 0xffff ;  /* 0x0000ffffff0f7424 */ /* 0x000fe200078e00ff */
[----:B------:R-:W-:Y:S01]  /*75b0*/  MOV R22, 0x101f ;  /* 0x0000101f00167802 */ /* 0x000fe20000000f00 */
[----:B------:R-:W-:Y:S01]  /*75c0*/  IMAD.MOV.U32 R21, RZ, RZ, R23 ;  /* 0x000000ffff157224 */ /* 0x000fe200078e0017 */
[----:B------:R-:W-:Y:S01]  /*75d0*/  @!P0 SHF.L.U32 R28, R47, 0x1, RZ ;  /* 0x000000012f1c8819 */ /* 0x000fe200000006ff */
[----:B------:R-:W-:Y:S01]  /*75e0*/  HFMA2.MMA R29, -RZ, RZ, 0, 0 ;  /* 0x00000000ff1d7435 */ /* 0x000fe200000001ff */
[----:B------:R-:W-:-:S10]  /*75f0*/  @!P0 IADD3 R25, R26, 0x14, RZ ;  /* 0x000000141a198810 */ /* 0x000fd40007ffe0ff */
[----:B------:R-:W-:Y:S05]  /*7600*/  WARPSYNC.COLLECTIVE R15, `(.L_x_352) ;  /* 0x000000000f087348 */ /* 0x000fea0003c00000 */
[----:B------:R0:W1:Y:S02]  /*7610*/  SHFL.BFLY P2, R23, R24, R17, R22 ;  /* 0x0c00001118177389 */ /* 0x0000640000040016 */
[----:B01----:R-:W-:Y:S01]  /*7620*/  ENDCOLLECTIVE ;  /* 0x000000000000791b */ /* 0x003fe20003800000 */
.L_x_352:
[----:B------:R-:W-:Y:S01]  /*7630*/  FADD.FTZ R21, R21, R18 ;  /* 0x0000001215157221 */ /* 0x000fe20000010000 */
[----:B------:R-:W-:Y:S01]  /*7640*/  @!P0 LEA R30, R47, UR4, 0x7 ;  /* 0x000000042f1e8c11 */ /* 0x000fe2000f8e38ff */
[----:B------:R-:W-:Y:S01]  /*7650*/  IMAD.MOV.U32 R33, RZ, RZ, RZ ;  /* 0x000000ffff217224 */ /* 0x000fe200078e00ff */
[----:B------:R-:W-:Y:S01]  /*7660*/  @!P0 LOP3.LUT R25, R25, R28, RZ, 0x3c, !PT ;  /* 0x0000001c19198212 */ /* 0x000fe200078e3cff */
[----:B------:R-:W-:Y:S01]  /*7670*/  IMAD.MOV.U32 R39, RZ, RZ, RZ ;  /* 0x000000ffff277224 */ /* 0x000fe200078e00ff */
[----:B------:R-:W-:Y:S02]  /*7680*/  @!P0 LEA R31, R47, UR4, 0x7 ;  /* 0x000000042f1f8c11 */ /* 0x000fe4000f8e38ff */
[----:B------:R-:W-:Y:S02]  /*7690*/  @!P0 LEA R25, R25, R30, 0x2 ;  /* 0x0000001e19198211 */ /* 0x000fe400078e10ff */
[----:B------:R-:W-:-:S03]  /*76a0*/  @!P0 LEA R37, R47, UR4, 0x7 ;  /* 0x000000042f258c11 */ /* 0x000fc6000f8e38ff */
[----:B------:R-:W0:Y:S01]  /*76b0*/  @!P0 LDS R28, [R25+0x500] ;  /* 0x00050000191c8984 */ /* 0x000e220000000800 */
[----:B------:R-:W-:Y:S01]  /*76c0*/  HFMA2.MMA R17, -RZ, RZ, 0, 2.384185791015625e-07 ;  /* 0x00000004ff117435 */ /* 0x000fe200000001ff */
[----:B------:R-:W-:Y:S02]  /*76d0*/  MOV R24, R21 ;  /* 0x0000001500187202 */ /* 0x000fe40000000f00 */
[----:B------:R1:W2:Y:S01]  /*76e0*/  @!P0 LDS R27, [R25] ;  /* 0x00000000191b8984 */ /* 0x0002a20000000800 */
[----:B------:R-:W-:Y:S01]  /*76f0*/  FADD.FTZ R18, R23, R19 ;  /* 0x0000001317127221 */ /* 0x000fe20000010000 */
[----:B-1----:R-:W-:-:S07]  /*7700*/  IMAD.MOV.U32 R25, RZ, RZ, RZ ;  /* 0x000000ffff197224 */ /* 0x002fce00078e00ff */
[----:B0-2---:R-:W-:Y:S05]  /*7710*/  WARPSYNC.COLLECTIVE R15, `(.L_x_353) ;  /* 0x000000000f087348 */ /* 0x005fea0003c00000 */
[----:B------:R1:W3:Y:S02]  /*7720*/  SHFL.BFLY P2, R23, R24, R17, R22 ;  /* 0x0c00001118177389 */ /* 0x0002e40000040016 */
[----:B0123--:R-:W-:Y:S01]  /*7730*/  ENDCOLLECTIVE ;  /* 0x000000000000791b */ /* 0x00ffe20003800000 */
.L_x_353:
[----:B------:R-:W-:Y:S01]  /*7740*/  MOV R24, R18 ;  /* 0x0000001200187202 */ /* 0x000fe20000000f00 */
[----:B------:R-:W-:-:S07]  /*7750*/  IMAD.MOV.U32 R20, RZ, RZ, R23 ;  /* 0x000000ffff147224 */ /* 0x000fce00078e0017 */
[----:B------:R-:W-:Y:S05]  /*7760*/  WARPSYNC.COLLECTIVE R15, `(.L_x_354) ;  /* 0x000000000f087348 */ /* 0x000fea0003c00000 */
[----:B------:R0:W1:Y:S02]  /*7770*/  SHFL.BFLY P2, R23, R24, R17, R22 ;  /* 0x0c00001118177389 */ /* 0x0000640000040016 */
[----:B01----:R-:W-:Y:S01]  /*7780*/  ENDCOLLECTIVE ;  /* 0x000000000000791b */ /* 0x003fe20003800000 */
.L_x_354:
[----:B------:R-:W-:Y:S01]  /*7790*/  @!P0 MOV R29, R28 ;  /* 0x0000001c001d8202 */ /* 0x000fe20000000f00 */
[----:B------:R-:W-:Y:S01]  /*77a0*/  FADD.FTZ R20, R21, R20 ;  /* 0x0000001415147221 */ /* 0x000fe20000010000 */
[----:B------:R-:W-:Y:S01]  /*77b0*/  @!P0 MOV R25, R27 ;  /* 0x0000001b00198202 */ /* 0x000fe20000000f00 */
[----:B------:R-:W-:Y:S02]  /*77c0*/  HFMA2.MMA R17, -RZ, RZ, 0, 1.1920928955078125e-07 ;  /* 0x00000002ff117435 */ /* 0x000fe400000001ff */
[----:B------:R-:W-:Y:S02]  /*77d0*/  IMAD.MOV.U32 R24, RZ, RZ, R20 ;  /* 0x000000ffff187224 */ /* 0x000fe400078e0014 */
[----:B------:R-:W-:-:S07]  /*77e0*/  FADD.FTZ R21, R18, R23 ;  /* 0x0000001712157221 */ /* 0x000fce0000010000 */
[----:B------:R-:W-:Y:S05]  /*77f0*/  WARPSYNC.COLLECTIVE R15, `(.L_x_355) ;  /* 0x000000000f087348 */ /* 0x000fea0003c00000 */
[----:B------:R0:W1:Y:S02]  /*7800*/  SHFL.BFLY P2, R23, R24, R17, R22 ;  /* 0x0c00001118177389 */ /* 0x0000640000040016 */
[----:B01----:R-:W-:Y:S01]  /*7810*/  ENDCOLLECTIVE ;  /* 0x000000000000791b */ /* 0x003fe20003800000 */
.L_x_355:
[----:B------:R-:W-:Y:S02]  /*7820*/  MOV R24, R21 ;  /* 0x0000001500187202 */ /* 0x000fe40000000f00 */
[----:B------:R-:W-:-:S07]  /*7830*/  MOV R19, R23 ;  /* 0x0000001700137202 */ /* 0x000fce0000000f00 */
[----:B------:R-:W-:Y:S05]  /*7840*/  WARPSYNC.COLLECTIVE R15, `(.L_x_356) ;  /* 0x000000000f087348 */ /* 0x000fea0003c00000 */
[----:B------:R0:W1:Y:S02]  /*7850*/  SHFL.BFLY P2, R23, R24, R17, R22 ;  /* 0x0c00001118177389 */ /* 0x0000640000040016 */
[----:B01----:R-:W-:Y:S01]  /*7860*/  ENDCOLLECTIVE ;  /* 0x000000000000791b */ /* 0x003fe20003800000 */
.L_x_356:
[----:B------:R-:W-:Y:S01]  /*7870*/  FADD.FTZ R19, R20, R19 ;  /* 0x0000001314137221 */ /* 0x000fe20000010000 */
[----:B------:R-:W-:Y:S01]  /*7880*/  @!P0 VIADD R20, R26, 0x28 ;  /* 0x000000281a148836 */ /* 0x000fe20000000000 */
[----:B------:R-:W-:Y:S02]  /*7890*/  HFMA2.MMA R17, -RZ, RZ, 0, 5.9604644775390625e-08 ;  /* 0x00000001ff117435 */ /* 0x000fe400000001ff */
[----:B------:R-:W-:Y:S02]  /*78a0*/  IMAD.MOV.U32 R24, RZ, RZ, R19 ;  /* 0x000000ffff187224 */ /* 0x000fe400078e0013 */
[----:B------:R-:W-:Y:S01]  /*78b0*/  FADD.FTZ R18, R21, R23 ;  /* 0x0000001715127221 */ /* 0x000fe20000010000 */
[----:B------:R-:W-:-:S07]  /*78c0*/  @!P0 SHF.L.U32 R21, R47, 0x1, RZ ;  /* 0x000000012f158819 */ /* 0x000fce00000006ff */
[----:B------:R-:W-:Y:S05]  /*78d0*/  WARPSYNC.COLLECTIVE R15, `(.L_x_357) ;  /* 0x000000000f087348 */ /* 0x000fea0003c00000 */
[----:B------:R0:W1:Y:S02]  /*78e0*/  SHFL.BFLY P2, R23, R24, R17, R22 ;  /* 0x0c00001118177389 */ /* 0x0000640000040016 */
[----:B01----:R-:W-:Y:S01]  /*78f0*/  ENDCOLLECTIVE ;  /* 0x000000000000791b */ /* 0x003fe20003800000 */
.L_x_357:
[----:B------:R-:W-:-:S04]  /*7900*/  @!P0 LOP3.LUT R20, R20, R21, RZ, 0x3c, !PT ;  /* 0x0000001514148212 */ /* 0x000fc800078e3cff */
[----:B------:R-:W-:-:S05]  /*7910*/  @!P0 LEA R31, R20, R31, 0x2 ;  /* 0x0000001f141f8211 */ /* 0x000fca00078e10ff */
[----:B------:R-:W0:Y:S01]  /*7920*/  @!P0 LDS R36, [R31+0x500] ;  /* 0x000500001f248984 */ /* 0x000e220000000800 */
[----:B------:R-:W-:-:S03]  /*7930*/  MOV R24, R18 ;  /* 0x0000001200187202 */ /* 0x000fc60000000f00 */
[----:B------:R1:W2:Y:S01]  /*7940*/  @!P0 LDS R35, [R31] ;  /* 0x000000001f238984 */ /* 0x0002a20000000800 */
[----:B------:R-:W-:Y:S01]  /*7950*/  MOV R28, R23 ;  /* 0x00000017001c7202 */ /* 0x000fe20000000f00 */
[----:B-1----:R-:W-:-:S11]  /*7960*/  HFMA2.MMA R31, -RZ, RZ, 0, 0 ;  /* 0x00000000ff1f7435 */ /* 0x002fd600000001ff */
[----:B0-2---:R-:W-:Y:S05]  /*7970*/  WARPSYNC.COLLECTIVE R15, `(.L_x_358) ;  /* 0x000000000f087348 */ /* 0x005fea0003c00000 */
[----:B------:R1:W3:Y:S02]  /*7980*/  SHFL.BFLY P2, R23, R24, R17, R22 ;  /* 0x0c00001118177389 */ /* 0x0002e40000040016 */
[----:B0123--:R-:W-:Y:S01]  /*7990*/  ENDCOLLECTIVE ;  /* 0x000000000000791b */ /* 0x00ffe20003800000 */
.L_x_358:
[----:B------:R-:W-:Y:S01]  /*79a0*/  FADD.FTZ R19, R19, R28 ;  /* 0x0000001c13137221 */ /* 0x000fe20000010000 */
[----:B------:R-:W-:Y:S01]  /*79b0*/  HFMA2.MMA R17, -RZ, RZ, 0, 4.76837158203125e-07 ;  /* 0x00000008ff117435 */ /* 0x000fe200000001ff */
[----:B------:R-:W-:Y:S01]  /*79c0*/  MOV R24, R25 ;  /* 0x0000001900187202 */ /* 0x000fe20000000f00 */
[----:B------:R-:W-:-:S09]  /*79d0*/  IMAD.MOV.U32 R27, RZ, RZ, R23 ;  /* 0x000000ffff1b7224 */ /* 0x000fd200078e0017 */
[----:B------:R-:W-:Y:S05]  /*79e0*/  WARPSYNC.COLLECTIVE R15, `(.L_x_359) ;  /* 0x000000000f087348 */ /* 0x000fea0003c00000 */
[----:B------:R0:W1:Y:S02]  /*79f0*/  SHFL.BFLY P2, R23, R24, R17, R22 ;  /* 0x0c00001118177389 */ /* 0x0000640000040016 */
[----:B01----:R-:W-:Y:S01]  /*7a00*/  ENDCOLLECTIVE ;  /* 0x000000000000791b */ /* 0x003fe20003800000 */
.L_x_359:
[----:B------:R-:W-:Y:S02]  /*7a10*/  @!P0 MOV R33, R36 ;  /* 0x0000002400218202 */ /* 0x000fe40000000f00 */
[----:B------:R-:W-:Y:S01]  /*7a20*/  @!P0 MOV R31, R35 ;  /* 0x00000023001f8202 */ /* 0x000fe20000000f00 */
[----:B------:R-:W-:Y:S01]  /*7a30*/  IMAD.MOV.U32 R24, RZ, RZ, R29 ;  /* 0x000000ffff187224 */ /* 0x000fe200078e001d */
[----:B------:R-:W-:-:S07]  /*7a40*/  MOV R30, R23 ;  /* 0x00000017001e7202 */ /* 0x000fce0000000f00 */
[----:B------:R-:W-:Y:S05]  /*7a50*/  WARPSYNC.COLLECTIVE R15, `(.L_x_360) ;  /* 0x000000000f087348 */ /* 0x000fea0003c00000 */
[----:B------:R0:W1:Y:S02]  /*7a60*/  SHFL.BFLY P2, R23, R24, R17, R22 ;  /* 0x0c00001118177389 */ /* 0x0000640000040016 */
[----:B01----:R-:W-:Y:S01]  /*7a70*/  ENDCOLLECTIVE ;  /* 0x000000000000791b */ /* 0x003fe20003800000 */
.L_x_360:
[----:B------:R-:W-:-:S05]  /*7a80*/  FADD.FTZ R30, R30, R25 ;  /* 0x000000191e1e7221 */ /* 0x000fca0000010000 */
[----:B------:R-:W-:Y:S01]  /*7a90*/  MOV R24, R30 ;  /* 0x0000001e00187202 */ /* 0x000fe20000000f00 */
[----:B------:R-:W-:Y:S01]  /*7aa0*/  IMAD.MOV.U32 R17, RZ, RZ, 0x4 ;  /* 0x00000004ff117424 */ /* 0x000fe200078e00ff */
[----:B------:R-:W-:-:S07]  /*7ab0*/  MOV R32, R23 ;  /* 0x0000001700207202 */ /* 0x000fce0000000f00 */
[----:B------:R-:W-:Y:S05]  /*7ac0*/  WARPSYNC.COLLECTIVE R15, `(.L_x_361) ;  /* 0x000000000f087348 */ /* 0x000fea0003c00000 */
[----:B------:R0:W1:Y:S02]  /*7ad0*/  SHFL.BFLY P2, R23, R24, R17, R22 ;  /* 0x0c00001118177389 */ /* 0x0000640000040016 */
[----:B01----:R-:W-:Y:S01]  /*7ae0*/  ENDCOLLECTIVE ;  /* 0x000000000000791b */ /* 0x003fe20003800000 */
.L_x_361:
[----:B------:R-:W-:-:S05]  /*7af0*/  FADD.FTZ R32, R32, R29 ;  /* 0x0000001d20207221 */ /* 0x000fca0000010000 */
[----:B------:R-:W-:Y:S02]  /*7b00*/  MOV R24, R32 ;  /* 0x0000002000187202 */ /* 0x000fe40000000f00 */
[----:B------:R-:W-:-:S07]  /*7b10*/  MOV R25, R23 ;  /* 0x0000001700197202 */ /* 0x000fce0000000f00 */
[----:B------:R-:W-:Y:S05]  /*7b20*/  WARPSYNC.COLLECTIVE R15, `(.L_x_362) ;  /* 0x000000000f087348 */ /* 0x000fea0003c00000 */
[----:B------:R0:W1:Y:S02]  /*7b30*/  SHFL.BFLY P2, R23, R24, R17, R22 ;  /* 0x0c00001118177389 */ /* 0x0000640000040016 */
[----:B01----:R-:W-:Y:S01]  /*7b40*/  ENDCOLLECTIVE ;  /* 0x000000000000791b */ /* 0x003fe20003800000 */
.L_x_362:
[----:B------:R-:W-:Y:S01]  /*7b50*/  FADD.FTZ R25, R30, R25 ;  /* 0x000000191e197221 */ /* 0x000fe20000010000 */
[----:B------:R-:W-:-:S04]  /*7b60*/  HFMA2.MMA R17, -RZ, RZ, 0, 1.1920928955078125e-07 ;  /* 0x00000002ff117435 */ /* 0x000fc800000001ff */
[----:B------:R-:W-:Y:S02]  /*7b70*/  MOV R24, R25 ;  /* 0x0000001900187202 */ /* 0x000fe40000000f00 */
[----:B------:R-:W-:-:S07]  /*7b80*/  MOV R29, R23 ;  /* 0x00000017001d7202 */ /* 0x000fce0000000f00 */
[----:B------:R-:W-:Y:S05]  /*7b90*/  WARPSYNC.COLLECTIVE R15, `(.L_x_363) ;  /* 0x000000000f087348 */ /* 0x000fea0003c00000 */
[----:B------:R0:W1:Y:S02]  /*7ba0*/  SHFL.BFLY P2, R23, R24, R17, R22 ;  /* 0x0c00001118177389 */ /* 0x0000640000040016 */
[----:B01----:R-:W-:Y:S01]  /*7bb0*/  ENDCOLLECTIVE ;  /* 0x000000000000791b */ /* 0x003fe20003800000 */
.L_x_363:
[----:B------:R-:W-:-:S05]  /*7bc0*/  FADD.FTZ R29, R32, R29 ;  /* 0x0000001d201d7221 */ /* 0x000fca0000010000 */
[----:B------:R-:W-:Y:S01]  /*7bd0*/  MOV R24, R29 ;  /* 0x0000001d00187202 */ /* 0x000fe20000000f00 */
[----:B------:R-:W-:-:S07]  /*7be0*/  IMAD.MOV.U32 R20, RZ, RZ, R23 ;  /* 0x000000ffff147224 */ /* 0x000fce00078e0017 */
[----:B------:R-:W-:Y:S05]  /*7bf0*/  WARPSYNC.COLLECTIVE R15, `(.L_x_364) ;  /* 0x000000000f087348 */ /* 0x000fea0003c00000 */
[----:B------:R0:W1:Y:S02]  /*7c00*/  SHFL.BFLY P2, R23, R24, R17, R22 ;  /* 0x0c00001118177389 */ /* 0x0000640000040016 */
[----:B01----:R-:W-:Y:S01]  /*7c10*/  ENDCOLLECTIVE ;  /* 0x000000000000791b */ /* 0x003fe20003800000 */
.L_x_364:
[----:B------:R-:W-:Y:S01]  /*7c20*/  FADD.FTZ R25, R25, R20 ;  /* 0x0000001419197221 */ /* 0x000fe20000010000 */
[----:B------:R-:W-:-:S04]  /*7c30*/  @!P0 IADD3 R20, R26, 0x3c, RZ ;  /* 0x0000003c1a148810 */ /* 0x000fc80007ffe0ff */
[----:B------:R-:W-:Y:S01]  /*7c40*/  MOV R24, R25 ;  /* 0x0000001900187202 */ /* 0x000fe20000000f00 */
[----:B------:R-:W-:Y:S01]  /*7c50*/  IMAD.MOV.U32 R17, RZ, RZ, 0x1 ;  /* 0x00000001ff117424 */ /* 0x000fe200078e00ff */
[----:B------:R-:W-:-:S07]  /*7c60*/  MOV R34, R23 ;  /* 0x0000001700227202 */ /* 0x000fce0000000f00 */
[----:B------:R-:W-:Y:S05]  /*7c70*/  WARPSYNC.COLLECTIVE R15, `(.L_x_365) ;  /* 0x000000000f087348 */ /* 0x000fea0003c00000 */
[----:B------:R0:W1:Y:S02]  /*7c80*/  SHFL.BFLY P2, R23, R24, R17, R22 ;  /* 0x0c00001118177389 */ /* 0x0000640000040016 */
[----:B01----:R-:W-:Y:S01]  /*7c90*/  ENDCOLLECTIVE ;  /* 0x000000000000791b */ /* 0x003fe20003800000 */
.L_x_365:
[----:B------:R-:W-:-:S05]  /*7ca0*/  FADD.FTZ R34, R29, R34 ;  /* 0x000000221d227221 */ /* 0x000fca0000010000 */
[----:B------:R-:W-:Y:S02]  /*7cb0*/  MOV R24, R34 ;  /* 0x0000002200187202 */ /* 0x000fe40000000f00 */
[----:B------:R-:W-:-:S07]  /*7cc0*/  MOV R36, R23 ;  /* 0x0000001700247202 */ /* 0x000fce0000000f00 */
[----:B------:R-:W-:Y:S05]  /*7cd0*/  WARPSYNC.COLLECTIVE R15, `(.L_x_366) ;  /* 0x000000000f087348 */ /* 0x000fea0003c00000 */
[----:B------:R0:W1:Y:S02]  /*7ce0*/  SHFL.BFLY P2, R23, R24, R17, R22 ;  /* 0x0c00001118177389 */ /* 0x0000640000040016 */
[----:B01----:R-:W-:Y:S01]  /*7cf0*/  ENDCOLLECTIVE ;  /* 0x000000000000791b */ /* 0x003fe20003800000 */
.L_x_366:
[----:B------:R-:W-:Y:S01]  /*7d00*/  FADD.FTZ R25, R25, R36 ;  /* 0x0000002419197221 */ /* 0x000fe20000010000 */
[----:B------:R-:W-:Y:S01]  /*7d10*/  HFMA2.MMA R17, -RZ, RZ, 0, 4.76837158203125e-07 ;  /* 0x00000008ff117435 */ /* 0x000fe200000001ff */
[----:B------:R-:W-:Y:S01]  /*7d20*/  IMAD.MOV.U32 R24, RZ, RZ, R31 ;  /* 0x000000ffff187224 */ /* 0x000fe200078e001f */
[----:B------:R-:W-:-:S09]  /*7d30*/  MOV R35, R23 ;  /* 0x0000001700237202 */ /* 0x000fd20000000f00 */
[----:B------:R-:W-:Y:S05]  /*7d40*/  WARPSYNC.COLLECTIVE R15, `(.L_x_367) ;  /* 0x000000000f087348 */ /* 0x000fea0003c00000 */
[----:B------:R0:W1:Y:S02]  /*7d50*/  SHFL.BFLY P2, R23, R24, R17, R22 ;  /* 0x0c00001118177389 */ /* 0x0000640000040016 */
[----:B01----:R-:W-:Y:S01]  /*7d60*/  ENDCOLLECTIVE ;  /* 0x000000000000791b */ /* 0x003fe20003800000 */
.L_x_367:
[----:B------:R-:W-:Y:S02]  /*7d70*/  MOV R24, R33 ;  /* 0x0000002100187202 */ /* 0x000fe40000000f00 */
[----:B------:R-:W-:-:S07]  /*7d80*/  MOV R38, R23 ;  /* 0x0000001700267202 */ /* 0x000fce0000000f00 */
[----:B------:R-:W-:Y:S05]  /*7d90*/  WARPSYNC.COLLECTIVE R15, `(.L_x_368) ;  /* 0x000000000f087348 */ /* 0x000fea0003c00000 */
[----:B------:R0:W1:Y:S02]  /*7da0*/  SHFL.BFLY P2, R23, R24, R17, R22 ;  /* 0x0c00001118177389 */ /* 0x0000640000040016 */
[----:B01----:R-:W-:Y:S01]  /*7db0*/  ENDCOLLECTIVE ;  /* 0x000000000000791b */ /* 0x003fe20003800000 */
.L_x_368:
[----:B------:R-:W-:Y:S01]  /*7dc0*/  FADD.FTZ R38, R38, R31 ;  /* 0x0000001f26267221 */ /* 0x000fe20000010000 */
[----:B------:R-:W-:-:S04]  /*7dd0*/  HFMA2.MMA R17, -RZ, RZ, 0, 2.384185791015625e-07 ;  /* 0x00000004ff117435 */ /* 0x000fc800000001ff */
[----:B------:R-:W-:Y:S01]  /*7de0*/  MOV R24, R38 ;  /* 0x0000002600187202 */ /* 0x000fe20000000f00 */
[----:B------:R-:W-:-:S07]  /*7df0*/  IMAD.MOV.U32 R40, RZ, RZ, R23 ;  /* 0x000000ffff287224 */ /* 0x000fce00078e0017 */
[----:B------:R-:W-:Y:S05]  /*7e00*/  WARPSYNC.COLLECTIVE R15, `(.L_x_369) ;  /* 0x000000000f087348 */ /* 0x000fea0003c00000 */
[----:B------:R0:W1:Y:S02]  /*7e10*/  SHFL.BFLY P2, R23, R24, R17, R22 ;  /* 0x0c00001118177389 */ /* 0x0000640000040016 */
[----:B01----:R-:W-:Y:S01]  /*7e20*/  ENDCOLLECTIVE ;  /* 0x000000000000791b */ /* 0x003fe20003800000 */
.L_x_369:
[----:B------:R-:W-:-:S05]  /*7e30*/  FADD.FTZ R40, R40, R33 ;  /* 0x0000002128287221 */ /* 0x000fca0000010000 */
[----:B------:R-:W-:Y:S01]  /*7e40*/  MOV R24, R40 ;  /* 0x0000002800187202 */ /* 0x000fe20000000f00 */
[----:B------:R-:W-:-:S07]  /*7e50*/  IMAD.MOV.U32 R31, RZ, RZ, R23 ;  /* 0x000000ffff1f7224 */ /* 0x000fce00078e0017 */
[----:B------:R-:W-:Y:S05]  /*7e60*/  WARPSYNC.COLLECTIVE R15, `(.L_x_370) ;  /* 0x000000000f087348 */ /* 0x000fea0003c00000 */
[----:B------:R0:W1:Y:S02]  /*7e70*/  SHFL.BFLY P2, R23, R24, R17, R22 ;  /* 0x0c00001118177389 */ /* 0x0000640000040016 */
[----:B01----:R-:W-:Y:S01]  /*7e80*/  ENDCOLLECTIVE ;  /* 0x000000000000791b */ /* 0x003fe20003800000 */
.L_x_370:
[----:B------:R-:W-:Y:S01]  /*7e90*/  FADD.FTZ R31, R38, R31 ;  /* 0x0000001f261f7221 */ /* 0x000fe20000010000 */
[----:B------:R-:W-:-:S04]  /*7ea0*/  HFMA2.MMA R17, -RZ, RZ, 0, 1.1920928955078125e-07 ;  /* 0x00000002ff117435 */ /* 0x000fc800000001ff */
[----:B------:R-:W-:Y:S02]  /*7eb0*/  MOV R24, R31 ;  /* 0x0000001f00187202 */ /* 0x000fe40000000f00 */
[----:B------:R-:W-:Y:S02]  /*7ec0*/  MOV R33, R23 ;  /* 0x0000001700217202 */ /* 0x000fe40000000f00 */
[----:B------:R-:W-:-:S03]  /*7ed0*/  @!P0 SHF.L.U32 R23, R47, 0x1, RZ ;  /* 0x000000012f178819 */ /* 0x000fc600000006ff */
[----:B------:R-:W-:Y:S01]  /*7ee0*/  FADD.FTZ R33, R40, R33 ;  /* 0x0000002128217221 */ /* 0x000fe20000010000 */
[----:B------:R-:W-:-:S07]  /*7ef0*/  @!P0 LOP3.LUT R20, R20, R23, RZ, 0x3c, !PT ;  /* 0x0000001714148212 */ /* 0x000fce00078e3cff */
[----:B------:R-:W-:Y:S05]  /*7f00*/  WARPSYNC.COLLECTIVE R15, `(.L_x_371) ;  /* 0x000000000f087348 */ /* 0x000fea0003c00000 */
[----:B------:R0:W1:Y:S02]  /*7f10*/  SHFL.BFLY P2, R23, R24, R17, R22 ;  /* 0x0c00001118177389 */ /* 0x0000640000040016 */
[----:B01----:R-:W-:Y:S01]  /*7f20*/  ENDCOLLECTIVE ;  /* 0x000000000000791b */ /* 0x003fe20003800000 */
.L_x_371:
[----:B------:R-:W-:-:S05]  /*7f30*/  @!P0 IMAD R37, R20, 0x4, R37 ;  /* 0x0000000414258824 */ /* 0x000fca00078e0225 */
[----:B------:R-:W0:Y:S04]  /*7f40*/  @!P0 LDS R42, [R37] ;  /* 0x00000000252a8984 */ /* 0x000e280000000800 */
[----:B------:R1:W2:Y:S01]  /*7f50*/  @!P0 LDS R44, [R37+0x500] ;  /* 0x00050000252c8984 */ /* 0x0002a20000000800 */
[----:B------:R-:W-:Y:S01]  /*7f60*/  IMAD.MOV.U32 R24, RZ, RZ, R33 ;  /* 0x000000ffff187224 */ /* 0x000fe200078e0021 */
[----:B-1----:R-:W-:Y:S01]  /*7f70*/  HFMA2.MMA R37, -RZ, RZ, 0, 0 ;  /* 0x00000000ff257435 */ /* 0x002fe200000001ff */
[----:B------:R-:W-:-:S10]  /*7f80*/  MOV R30, R23 ;  /* 0x00000017001e7202 */ /* 0x000fd40000000f00 */
[----:B0-2---:R-:W-:Y:S05]  /*7f90*/  WARPSYNC.COLLECTIVE R15, `(.L_x_372) ;  /* 0x000000000f087348 */ /* 0x005fea0003c00000 */
[----:B------:R1:W3:Y:S02]  /*7fa0*/  SHFL.BFLY P2, R23, R24, R17, R22 ;  /* 0x0c00001118177389 */ /* 0x0002e40000040016 */
[----:B0123--:R-:W-:Y:S01]  /*7fb0*/  ENDCOLLECTIVE ;  /* 0x000000000000791b */ /* 0x00ffe20003800000 */
.L_x_372:
[----:B------:R-:W-:Y:S01]  /*7fc0*/  FADD.FTZ R40, R31, R30 ;  /* 0x0000001e1f287221 */ /* 0x000fe20000010000 */
[----:B------:R-:W-:-:S04]  /*7fd0*/  HFMA2.MMA R17, -RZ, RZ, 0, 5.9604644775390625e-08 ;  /* 0x00000001ff117435 */ /* 0x000fc800000001ff */
[----:B------:R-:W-:Y:S02]  /*7fe0*/  MOV R24, R40 ;  /* 0x0000002800187202 */ /* 0x000fe40000000f00 */
[----:B------:R-:W-:Y:S02]  /*7ff0*/  @!P0 MOV R37, R42 ;  /* 0x0000002a00258202 */ /* 0x000fe40000000f00 */
[----:B------:R-:W-:-:S07]  /*8000*/  MOV R32, R23 ;  /* 0x0000001700207202 */ /* 0x000fce0000000f00 */
[----:B------:R-:W-:Y:S05]  /*8010*/  WARPSYNC.COLLECTIVE R15, `(.L_x_373) ;  /* 0x000000000f087348 */ /* 0x000fea0003c00000 */
[----:B------:R0:W1:Y:S02]  /*8020*/  SHFL.BFLY P2, R23, R24, R17, R22 ;  /* 0x0c00001118177389 */ /* 0x0000640000040016 */
[----:B01----:R-:W-:Y:S01]  /*8030*/  ENDCOLLECTIVE ;  /* 0x000000000000791b */ /* 0x003fe20003800000 */
.L_x_373:
[----:B------:R-:W-:Y:S01]  /*8040*/  @!P0 MOV R39, R44 ;  /* 0x0000002c00278202 */ /* 0x000fe20000000f00 */
[----:B------:R-:W-:Y:S01]  /*8050*/  FADD.FTZ R41, R33, R32 ;  /* 0x0000002021297221 */ /* 0x000fe20000010000 */
[----:B------:R-:W-:-:S03]  /*8060*/  ISETP.NE.AND P0, PT, R47, RZ, PT ;  /* 0x000000ff2f00720c */ /* 0x000fc60003f05270 */
[----:B------:R-:W-:-:S10]  /*8070*/  IMAD.MOV.U32 R24, RZ, RZ, R41 ;  /* 0x000000ffff187224 */ /* 0x000fd400078e0029 */
[----:B------:R-:W0:Y:S01]  /*8080*/  @!P0 LDC.64 R32, c[0x0][0x218] ;  /* 0x00008600ff208b82 */ /* 0x000e220000000a00 */
[----:B------:R-:W-:-:S07]  /*8090*/  MOV R43, R23 ;  /* 0x00000017002b7202 */ /* 0x000fce0000000f00 */
[----:B------:R-:W1:Y:S02]  /*80a0*/  @!P0 LDC.64 R20, c[0x0][0x220] ;  /* 0x00008800ff148b82 */ /* 0x000e640000000a00 */
[----:B01----:R-:W-:Y:S05]  /*80b0*/  WARPSYNC.COLLECTIVE R15, `(.L_x_374) ;  /* 0x000000000f087348 */ /* 0x003fea0003c00000 */
[----:B------:R2:W3:Y:S02]  /*80c0*/  SHFL.BFLY P2, R23, R24, R17, R22 ;  /* 0x0c00001118177389 */ /* 0x0004e40000040016 */
[----:B0123--:R-:W-:Y:S01]  /*80d0*/  ENDCOLLECTIVE ;  /* 0x000000000000791b */ /* 0x00ffe20003800000 */
.L_x_374:
[----:B------:R-:W-:Y:S01]  /*80e0*/  FADD.FTZ R40, R40, R43 ;  /* 0x0000002b28287221 */ /* 0x000fe20000010000 */
[----:B------:R-:W0:Y:S01]  /*80f0*/  @!P0 LDC.64 R30, c[0x0][0x218] ;  /* 0x00008600ff1e8b82 */ /* 0x000e220000000a00 */
[----:B------:R-:W-:Y:S01]  /*8100*/  HFMA2.MMA R17, -RZ, RZ, 0, 4.76837158203125e-07 ;  /* 0x00000008ff117435 */ /* 0x000fe200000001ff */
[----:B------:R-:W-:-:S06]  /*8110*/  MOV R24, R37 ;  /* 0x0000002500187202 */ /* 0x000fcc0000000f00 */
[----:B------:R-:W1:Y:S01]  /*8120*/  @!P0 LDC.64 R28, c[0x0][0x220] ;  /* 0x00008800ff1c8b82 */ /* 0x000e620000000a00 */
[----:B------:R-:W-:-:S07]  /*8130*/  MOV R42, R23 ;  /* 0x00000017002a7202 */ /* 0x000fce0000000f00 */
[----:B01----:R-:W-:Y:S05]  /*8140*/  WARPSYNC.COLLECTIVE R15, `(.L_x_375) ;  /* 0x000000000f087348 */ /* 0x003fea0003c00000 */
[----:B------:R2:W3:Y:S02]  /*8150*/  SHFL.BFLY P2, R23, R24, R17, R22 ;  /* 0x0c00001118177389 */ /* 0x0004e40000040016 */
[----:B0123--:R-:W-:Y:S01]  /*8160*/  ENDCOLLECTIVE ;  /* 0x000000000000791b */ /* 0x00ffe20003800000 */
.L_x_375:
[----:B------:R-:W-:Y:S01]  /*8170*/  FADD.FTZ R41, R41, R42 ;  /* 0x0000002a29297221 */ /* 0x000fe20000010000 */
[----:B------:R-:W-:Y:S01]  /*8180*/  MOV R24, R39 ;  /* 0x0000002700187202 */ /* 0x000fe20000000f00 */
[----:B------:R-:W-:-:S07]  /*8190*/  IMAD.MOV.U32 R46, RZ, RZ, R23 ;  /* 0x000000ffff2e7224 */ /* 0x000fce00078e0017 */
[----:B------:R-:W-:Y:S05]  /*81a0*/  WARPSYNC.COLLECTIVE R15, `(.L_x_376) ;  /* 0x000000000f087348 */ /* 0x000fea0003c00000 */
[----:B------:R0:W1:Y:S02]  /*81b0*/  SHFL.BFLY P2, R23, R24, R17, R22 ;  /* 0x0c00001118177389 */ /* 0x0000640000040016 */
[----:B01----:R-:W-:Y:S01]  /*81c0*/  ENDCOLLECTIVE ;  /* 0x000000000000791b */ /* 0x003fe20003800000 */
.L_x_376:
[----:B------:R-:W-:Y:S01]  /*81d0*/  FADD.FTZ R46, R46, R37 ;  /* 0x000000252e2e7221 */ /* 0x000fe20000010000 */
[----:B------:R-:W-:-:S03]  /*81e0*/  HFMA2.MMA R17, -RZ, RZ, 0, 2.384185791015625e-07 ;  /* 0x00000004ff117435 */ /* 0x000fc600000001ff */
[----:B------:R-:W-:Y:S01]  /*81f0*/  IMAD.MOV.U32 R24, RZ, RZ, R46 ;  /* 0x000000ffff187224 */ /* 0x000fe200078e002e */
[----:B------:R-:W-:-:S07]  /*8200*/  MOV R44, R23 ;  /* 0x00000017002c7202 */ /* 0x000fce0000000f00 */
[----:B------:R-:W-:Y:S05]  /*8210*/  WARPSYNC.COLLECTIVE R15, `(.L_x_377) ;  /* 0x000000000f087348 */ /* 0x000fea0003c00000 */
[----:B------:R0:W1:Y:S02]  /*8220*/  SHFL.BFLY P2, R23, R24, R17, R22 ;  /* 0x0c00001118177389 */ /* 0x0000640000040016 */
[----:B01----:R-:W-:Y:S01]  /*8230*/  ENDCOLLECTIVE ;  /* 0x000000000000791b */ /* 0x003fe20003800000 */
.L_x_377:
[----:B------:R-:W-:Y:S01]  /*8240*/  FADD.FTZ R38, R44, R39 ;  /* 0x000000272c267221 */ /* 0x000fe20000010000 */
[----:B------:R-:W-:-:S04]  /*8250*/  FADD.FTZ R44, R18, R27 ;  /* 0x0000001b122c7221 */ /* 0x000fc80000010000 */
[----:B------:R-:W-:Y:S02]  /*8260*/  MOV R24, R38 ;  /* 0x0000002600187202 */ /* 0x000fe40000000f00 */
[----:B------:R-:W-:-:S07]  /*8270*/  MOV R37, R23 ;  /* 0x0000001700257202 */ /* 0x000fce0000000f00 */
[----:B------:R-:W-:Y:S05]  /*8280*/  WARPSYNC.COLLECTIVE R15, `(.L_x_378) ;  /* 0x000000000f087348 */ /* 0x000fea0003c00000 */
[----:B------:R0:W1:Y:S02]  /*8290*/  SHFL.BFLY P2, R23, R24, R17, R22 ;  /* 0x0c00001118177389 */ /* 0x0000640000040016 */
[----:B01----:R-:W-:Y:S01]  /*82a0*/  ENDCOLLECTIVE ;  /* 0x000000000000791b */ /* 0x003fe20003800000 */
.L_x_378:
[----:B------:R-:W-:Y:S01]  /*82b0*/  FADD.FTZ R46, R46, R37 ;  /* 0x000000252e2e7221 */ /* 0x000fe20000010000 */
[----:B------:R-:W-:Y:S02]  /*82c0*/  IMAD.IADD R37, R26, 0x1, R9 ;  /* 0x000000011a257824 */ /* 0x000fe400078e0209 */
[----:B------:R-:W0:Y:S02]  /*82d0*/  @!P0 LDC.64 R26, c[0x0][0x218] ;  /* 0x00008600ff1a8b82 */ /* 0x000e240000000a00 */
[----:B------:R-:W-:-:S04]  /*82e0*/  @!P0 IMAD.WIDE R32, R37, 0x2, R32 ;  /* 0x0000000225208825 */ /* 0x000fc800078e0220 */
[C---:B------:R-:W-:Y:S01]  /*82f0*/  @!P0 IMAD.WIDE R20, R37.reuse, 0x2, R20 ;  /* 0x0000000225148825 */ /* 0x040fe200078e0214 */
[----:B------:R-:W-:Y:S01]  /*8300*/  HFMA2.MMA R17, -RZ, RZ, 0, 1.1920928955078125e-07 ;  /* 0x00000002ff117435 */ /* 0x000fe200000001ff */
[----:B------:R-:W-:Y:S02]  /*8310*/  MOV R24, R46 ;  /* 0x0000002e00187202 */ /* 0x000fe40000000f00 */
[----:B------:R-:W-:-:S04]  /*8320*/  @!P0 IMAD.WIDE R30, R37, 0x2, R30 ;  /* 0x00000002251e8825 */ /* 0x000fc800078e021e */
[----:B------:R-:W-:-:S04]  /*8330*/  @!P0 IMAD.WIDE R28, R37, 0x2, R28 ;  /* 0x00000002251c8825 */ /* 0x000fc800078e021c */
[----:B------:R-:W-:-:S07]  /*8340*/  IMAD.MOV.U32 R39, RZ, RZ, R23 ;  /* 0x000000ffff277224 */ /* 0x000fce00078e0017 */
[----:B0-----:R-:W-:Y:S05]  /*8350*/  WARPSYNC.COLLECTIVE R15, `(.L_x_379) ;  /* 0x000000000f087348 */ /* 0x001fea0003c00000 */
[----:B------:R1:W2:Y:S02]  /*8360*/  SHFL.BFLY P2, R23, R24, R17, R22 ;  /* 0x0c00001118177389 */ /* 0x0002a40000040016 */
[----:B012---:R-:W-:Y:S01]  /*8370*/  ENDCOLLECTIVE ;  /* 0x000000000000791b */ /* 0x007fe20003800000 */
.L_x_379:
[----:B------:R-:W-:Y:S01]  /*8380*/  FADD.FTZ R38, R38, R39 ;  /* 0x0000002726267221 */ /* 0x000fe20000010000 */
[----:B------:R-:W-:Y:S01]  /*8390*/  @!P0 F2FP.BF16.F32.PACK_AB R39, RZ, R44 ;  /* 0x0000002cff27823e */ /* 0x000fe200000010ff */
[----:B------:R-:W-:-:S03]  /*83a0*/  @!P0 IMAD.WIDE R26, R37, 0x2, R26 ;  /* 0x00000002251a8825 */ /* 0x000fc600078e021a */
[----:B------:R-:W-:Y:S02]  /*83b0*/  MOV R24, R38 ;  /* 0x0000002600187202 */ /* 0x000fe40000000f00 */
[----:B------:R-:W-:Y:S02]  /*83c0*/  MOV R49, R23 ;  /* 0x0000001700317202 */ /* 0x000fe40000000f00 */
[----:B------:R-:W-:Y:S02]  /*83d0*/  @!P0 F2FP.BF16.F32.PACK_AB R23, RZ, R19 ;  /* 0x00000013ff17823e */ /* 0x000fe400000010ff */
[----:B------:R-:W0:Y:S01]  /*83e0*/  @!P0 LDC.64 R18, c[0x0][0x220] ;  /* 0x00008800ff128b82 */ /* 0x000e220000000a00 */
[----:B------:R-:W-:Y:S01]  /*83f0*/  FADD.FTZ R46, R46, R49 ;  /* 0x000000312e2e7221 */ /* 0x000fe20000010000 */
[----:B------:R-:W-:-:S07]  /*8400*/  PRMT R44, R23, 0x7610, R44 ;  /* 0x00007610172c7816 */ /* 0x000fce000000002c */
[----:B0-----:R-:W-:Y:S05]  /*8410*/  WARPSYNC.COLLECTIVE R15, `(.L_x_380) ;  /* 0x000000000f087348 */ /* 0x001fea0003c00000 */
[----:B------:R1:W2:Y:S02]  /*8420*/  SHFL.BFLY P2, R23, R24, R17, R22 ;  /* 0x0c00001118177389 */ /* 0x0002a40000040016 */
[----:B012---:R-:W-:Y:S01]  /*8430*/  ENDCOLLECTIVE ;  /* 0x000000000000791b */ /* 0x007fe20003800000 */
.L_x_380:
[----:B------:R0:W-:Y:S04]  /*8440*/  @!P0 STG.E.U16 desc[UR12][R32.64], R44 ;  /* 0x0000002c20008986 */ /* 0x0001e8000c10150c */
[----:B------:R1:W-:Y:S01]  /*8450*/  @!P0 STG.E.U16 desc[UR12][R20.64], R39 ;  /* 0x0000002714008986 */ /* 0x0003e2000c10150c */
[----:B------:R-:W-:Y:S01]  /*8460*/  @!P0 F2FP.BF16.F32.PACK_AB R15, RZ, R40 ;  /* 0x00000028ff0f823e */ /* 0x000fe200000010ff */
[----:B------:R-:W-:Y:S01]  /*8470*/  IMAD.MOV.U32 R17, RZ, RZ, 0x1 ;  /* 0x00000001ff117424 */ /* 0x000fe200078e00ff */
[----:B------:R-:W-:Y:S02]  /*8480*/  MOV R24, R46 ;  /* 0x0000002e00187202 */ /* 0x000fe40000000f00 */
[----:B0-----:R-:W-:Y:S02]  /*8490*/  PRMT R32, R15, 0x7610, R32 ;  /* 0x000076100f207816 */ /* 0x001fe40000000020 */
[----:B------:R-:W-:Y:S01]  /*84a0*/  MOV R15, 0xffff ;  /* 0x0000ffff000f7802 */ /* 0x000fe20000000f00 */
[----:B------:R-:W-:Y:S01]  /*84b0*/  @!P0 IMAD.WIDE R18, R37, 0x2, R18 ;  /* 0x0000000225128825 */ /* 0x000fe200078e0212 */
[----:B-1----:R-:W-:-:S02]  /*84c0*/  @!P0 F2FP.BF16.F32.PACK_AB R21, RZ, R25 ;  /* 0x00000019ff15823e */ /* 0x002fc400000010ff */
[----:B------:R-:W-:Y:S01]  /*84d0*/  MOV R51, R23 ;  /* 0x0000001700337202 */ /* 0x000fe20000000f00 */
[----:B------:R-:W-:Y:S01]  /*84e0*/  FADD.FTZ R23, R34, R35 ;  /* 0x0000002322177221 */ /* 0x000fe20000010000 */
[----:B------:R-:W-:Y:S01]  /*84f0*/  @!P0 F2FP.BF16.F32.PACK_AB R25, RZ, R41 ;  /* 0x00000029ff19823e */ /* 0x000fe200000010ff */
[----:B------:R0:W-:Y:S02]  /*8500*/  @!P0 STG.E.U16 desc[UR12][R30.64+0x28], R21 ;  /* 0x000028151e008986 */ /* 0x0001e4000c10150c */
[----:B------:R-:W-:Y:S01]  /*8510*/  FADD.FTZ R38, R38, R51 ;  /* 0x0000003326267221 */ /* 0x000fe20000010000 */
[----:B------:R-:W-:-:S04]  /*8520*/  @!P0 F2FP.BF16.F32.PACK_AB R23, RZ, R23 ;  /* 0x00000017ff17823e */ /* 0x000fc800000010ff */
[----:B------:R-:W-:-:S07]  /*8530*/  PRMT R20, R23, 0x7610, R20 ;  /* 0x0000761017147816 */ /* 0x000fce0000000014 */
[----:B0-----:R-:W-:Y:S05]  /*8540*/  WARPSYNC.COLLECTIVE R15, `(.L_x_381) ;  /* 0x000000000f087348 */ /* 0x001fea0003c00000 */
[----:B------:R1:W2:Y:S02]  /*8550*/  SHFL.BFLY P2, R23, R24, R17, R22 ;  /* 0x0c00001118177389 */ /* 0x0002a40000040016 */
[----:B012---:R-:W-:Y:S01]  /*8560*/  ENDCOLLECTIVE ;  /* 0x000000000000791b */ /* 0x007fe20003800000 */
.L_x_381:
        /* <DEDUP_REMOVED lines=8> */
.L_x_382:
[----:B------:R-:W-:Y:S01]  /*85f0*/  FADD.FTZ R33, R46, R33 ;  /* 0x000000212e217221 */ /* 0x000fe20000010000 */
[----:B------:R-:W-:Y:S06]  /*8600*/  BRA `(.L_x_383) ;  /* 0xffffffe000d07947 */ /* 0x000fec000383ffff */
.L_x_384:
        /* <DEDUP_REMOVED lines=15> */
.L_x_2631:


//--------------------- .text._ZN13group_norm_v218gn_bwd_cuda_kernelI13__nv_bfloat16Li320ELi3ELi32ELi40ELi1024ELb0ELb1ELi32ELi320ELi320ELi4ELb1ELi8ELb0ELb0ELNS_15WgradSyncMethodE3ENS_16CompileConditionILi900EEEEEvPT_S6_S6_PKS5_S8_S8_S8_PKfflPfPj --------------------------
	.section	.text._ZN13group_norm_v218gn_bwd_cuda_kernelI13__nv_bfloat16Li320ELi3ELi32ELi40ELi1024ELb0ELb1ELi32ELi320ELi320ELi4ELb1ELi8ELb0ELb0ELNS_15WgradSyncMethodE3ENS_16CompileConditionILi900EEEEEvPT_S6_S6_PKS5_S8_S8_S8_PKfflPfPj,"ax",@progbits
	.align	128
        .global         _ZN13group_norm_v218gn_bwd_cuda_kernelI13__nv_bfloat16Li320ELi3ELi32ELi40ELi1024ELb0ELb1ELi32ELi320ELi320ELi4ELb1ELi8ELb0ELb0ELNS_15WgradSyncMethodE3ENS_16CompileConditionILi900EEEEEvPT_S6_S6_PKS5_S8_S8_S8_PKfflPfPj
        .type           _ZN13group_norm_v218gn_bwd_cuda_kernelI13__nv_bfloat16Li320ELi3ELi32ELi40ELi1024ELb0ELb1ELi32ELi320ELi320ELi4ELb1ELi8ELb0ELb0ELNS_15WgradSyncMethodE3ENS_16CompileConditionILi900EEEEEvPT_S6_S6_PKS5_S8_S8_S8_PKfflPfPj,@function
        .size           _ZN13group_norm_v218gn_bwd_cuda_kernelI13__nv_bfloat16Li320ELi3ELi32ELi40ELi1024ELb0ELb1ELi32ELi320ELi320ELi4ELb1ELi8ELb0ELb0ELNS_15WgradSyncMethodE3ENS_16CompileConditionILi900EEEEEvPT_S6_S6_PKS5_S8_S8_S8_PKfflPfPj,(.L_x_2632 - _ZN13group_norm_v218gn_bwd_cuda_kernelI13__nv_bfloat16Li320ELi3ELi32ELi40ELi1024ELb0ELb1ELi32ELi320ELi320ELi4ELb1ELi8ELb0ELb0ELNS_15WgradSyncMethodE3ENS_16CompileConditionILi900EEEEEvPT_S6_S6_PKS5_S8_S8_S8_PKfflPfPj)
        .other          _ZN13group_norm_v218gn_bwd_cuda_kernelI13__nv_bfloat16Li320ELi3ELi32ELi40ELi1024ELb0ELb1ELi32ELi320ELi320ELi4ELb1ELi8ELb0ELb0ELNS_15WgradSyncMethodE3ENS_16CompileConditionILi900EEEEEvPT_S6_S6_PKS5_S8_S8_S8_PKfflPfPj,@"STO_CUDA_ENTRY STV_DEFAULT"
_ZN13group_norm_v218gn_bwd_cuda_kernelI13__nv_bfloat16Li320ELi3ELi32ELi40ELi1024ELb0ELb1ELi32ELi320ELi320ELi4ELb1ELi8ELb0ELb0ELNS_15WgradSyncMethodE3ENS_16CompileConditionILi900EEEEEvPT_S6_S6_PKS5_S8_S8_S8_PKfflPfPj:
.text._ZN13group_norm_v218gn_bwd_cuda_kernelI13__nv_bfloat16Li320ELi3ELi32ELi40ELi1024ELb0ELb1ELi32ELi320ELi320ELi4ELb1ELi8ELb0ELb0ELNS_15WgradSyncMethodE3ENS_16CompileConditionILi900EEEEEvPT_S6_S6_PKS5_S8_S8_S8_PKfflPfPj:
        /* <DEDUP_REMOVED lines=32> */
.L_x_387:
[----:B------:R-:W2:Y:S04]  /*0200*/  LD.E.STRONG.GPU R0, desc[UR12][R2.64] ;  /* 0x0000000c02007980 */ /* 0x000ea8000c10f900 */
[----:B--2---:R-:W-:Y:S01]  /*0210*/  CCTL.IVALL ;  /* 0x00000000ff00798f */ /* 0x004fe20002000000 */
[----:B------:R-:W-:Y:S05]  /*0220*/  YIELD ;  /* 0x0000000000007946 */ /* 0x000fea0003800000 */
[----:B-----5:R-:W-:-:S04]  /*0230*/  LOP3.LUT R0, R0, R5, RZ, 0x3c, !PT ;  /* 0x0000000500007212 */ /* 0x020fc800078e3cff */
[----:B------:R-:W-:-:S13]  /*0240*/  ISETP.GT.AND P0, PT, R0, -0x1, PT ;  /* 0xffffffff0000780c */ /* 0x000fda0003f04270 */
[----:B------:R-:W-:Y:S05]  /*0250*/  @P0 BRA `(.L_x_387) ;  /* 0xfffffffc00e80947 */ /* 0x000fea000383ffff */
.L_x_386:
[----:B------:R-:W-:Y:S05]  /*0260*/  WARPSYNC.ALL ;  /* 0x0000000000007948 */ /* 0x000fea0003800000 */
[----:B------:R-:W-:Y:S06]  /*0270*/  BAR.SYNC.DEFER_BLOCKING 0x0 ;  /* 0x0000000000007b1d */ /* 0x000fec0000010000 */
[----:B------:R-:W-:Y:S05]  /*0280*/  BRA `(.L_x_388) ;  /* 0x0000004c00347947 */ /* 0x000fea0003800000 */
.L_x_385:
[----:B------:R-:W0:Y:S01]  /*0290*/  S2R R9, SR_TID.X ;  /* 0x0000000000097919 */ /* 0x000e220000002100 */
[----:B------:R-:W1:Y:S01]  /*02a0*/  S2UR UR8, SR_CgaCtaId ;  /* 0x00000000000879c3 */ /* 0x000e620000008800 */
[----:B------:R-:W-:Y:S01]  /*02b0*/  UMOV UR4, 0x400 ;  /* 0x0000040000047882 */ /* 0x000fe20000000000 */
[----:B------:R-:W-:Y:S01]  /*02c0*/  CS2R R10, SRZ ;  /* 0x00000000000a7805 */ /* 0x000fe2000001ff00 */
[----:B------:R-:W-:Y:S01]  /*02d0*/  UIADD3 UR4, UR4, 0x2800, URZ ;  /* 0x0000280004047890 */ /* 0x000fe2000fffe03f */
[----:B------:R-:W-:-:S03]  /*02e0*/  CS2R R12, SRZ ;  /* 0x00000000000c7805 */ /* 0x000fc6000001ff00 */
        /* <DEDUP_REMOVED lines=28> */
[----:B------:R1:W-:Y:S04]  /*04b0*/  STL [R1+0xa8], R0 ;  /* 0x0000a80001007387 */ /* 0x0003e80000100800 */
[----:B------:R1:W-:Y:S04]  /*04c0*/  STL [R1+0x18], RZ ;  /* 0x000018ff01007387 */ /* 0x0003e80000100800 */
[----:B------:R1:W-:Y:S04]  /*04d0*/  STL [R1+0x30], RZ ;  /* 0x000030ff01007387 */ /* 0x0003e80000100800 */
[----:B------:R1:W-:Y:S04]  /*04e0*/  STL [R1+0x14], RZ ;  /* 0x000014ff01007387 */ /* 0x0003e80000100800 */
[----:B------:R1:W-:Y:S02]  /*04f0*/  STL [R1+0x2c], RZ ;  /* 0x00002cff01007387 */ /* 0x0003e40000100800 */
.L_x_400:
[----:B-12---:R-:W0:Y:S01]  /*0500*/  S2R R0, SR_TID.X ;  /* 0x0000000000007919 */ /* 0x006e220000002100 */
[----:B------:R-:W-:Y:S01]  /*0510*/  ULOP3.LUT UR9, UR11, 0x3, URZ, 0xc0, !UPT ;  /* 0x000000030b097892 */ /* 0x000fe2000f8ec03f */
[----:B------:R-:W1:Y:S01]  /*0520*/  LDC.64 R4, c[0x0][0x238] ;  /* 0x00008e00ff047b82 */ /* 0x000e620000000a00 */
[----:B------:R-:W-:Y:S02]  /*0530*/  USHF.R.U64 UR10, UR11, 0x2, UR5 ;  /* 0x000000020b0a7899 */ /* 0x000fe40008001205 */
[----:B------:R-:W-:Y:S02]  /*0540*/  UIMAD UR14, UR9, 0x140, URZ ;  /* 0x00000140090e78a4 */ /* 0x000fe4000f8e023f */
[----:B------:R-:W-:Y:S02]  /*0550*/  USHF.L.U32 UR9, UR17, 0x5, URZ ;  /* 0x0000000511097899 */ /* 0x000fe4000800063f */
[----:B------:R-:W-:Y:S01]  /*0560*/  USHF.R.U32.HI UR15, URZ, 0x2, UR5 ;  /* 0x000000023f0f7899 */ /* 0x000fe20008011605 */
[----:B------:R-:W-:Y:S01]  /*0570*/  IMAD.U32 R9, RZ, RZ, UR10 ;  /* 0x0000000aff097e24 */ /* 0x000fe2000f8e00ff */
[----:B------:R-:W-:Y:S01]  /*0580*/  ULOP3.LUT UR9, UR9, 0x3e0, URZ, 0xc0, !UPT ;  /* 0x000003e009097892 */ /* 0x000fe2000f8ec03f */
[----:B------:R-:W-:Y:S01]  /*0590*/  ULDC.64 UR18, c[0x0][0x248] ;  /* 0x0000920000127ab9 */ /* 0x000fe20000000a00 */
[----:B------:R-:W-:-:S02]  /*05a0*/  ULDC.64 UR20, c[0x0][0x228] ;  /* 0x00008a0000147ab9 */ /* 0x000fc40000000a00 */
[----:B------:R-:W-:Y:S01]  /*05b0*/  MOV R18, UR15 ;  /* 0x0000000f00127c02 */ /* 0x000fe20008000f00 */
[----:B0-----:R-:W-:-:S05]  /*05c0*/  IMAD.WIDE.U32 R6, R0, -0x33333333, RZ ;  /* 0xcccccccd00067825 */ /* 0x001fca00078e00ff */
[----:B------:R-:W-:-:S05]  /*05d0*/  SHF.R.U32.HI R6, RZ, 0x6, R7 ;  /* 0x00000006ff067819 */ /* 0x000fca0000011607 */
[C---:B------:R-:W-:Y:S01]  /*05e0*/  IMAD R7, R6.reuse, -0x50, R0 ;  /* 0xffffffb006077824 */ /* 0x040fe200078e0200 */
[----:B------:R-:W-:Y:S01]  /*05f0*/  IADD3 R0, R6, UR9, RZ ;  /* 0x0000000906007c10 */ /* 0x000fe2000fffe0ff */
[----:B------:R-:W-:-:S03]  /*0600*/  UIMAD UR9, UR15, 0x140000, URZ ;  /* 0x001400000f0978a4 */ /* 0x000fc6000f8e023f */
[----:B------:R-:W-:Y:S01]  /*0610*/  LEA R16, R7, UR14, 0x2 ;  /* 0x0000000e07107c11 */ /* 0x000fe2000f8e10ff */
[----:B------:R-:W-:-:S03]  /*0620*/  IMAD R0, R0, 0x500, RZ ;  /* 0x0000050000007824 */ /* 0x000fc600078e02ff */
[----:B------:R-:W-:Y:S01]  /*0630*/  SHF.R.S32.HI R17, RZ, 0x1f, R16 ;  /* 0x0000001fff117819 */ /* 0x000fe20000011410 */
[----:B------:R-:W-:-:S05]  /*0640*/  IMAD.WIDE.U32 R2, R16, -0x33333333, RZ ;  /* 0xcccccccd10027825 */ /* 0x000fca00078e00ff */
[----:B------:R-:W-:Y:S01]  /*0650*/  SHF.R.U32.HI R8, RZ, 0x5, R3 ;  /* 0x00000005ff087819 */ /* 0x000fe20000011603 */
[----:B------:R-:W-:-:S03]  /*0660*/  IMAD.WIDE.U32 R2, R9, 0x140000, R16 ;  /* 0x0014000009027825 */ /* 0x000fc600078e0010 */
[----:B------:R-:W-:Y:S01]  /*0670*/  LEA R15, P0, R9, R8, 0x5 ;  /* 0x00000008090f7211 */ /* 0x000fe200078028ff */
[----:B------:R0:W-:Y:S01]  /*0680*/  STL [R1+0xa4], R8 ;  /* 0x0000a40801007387 */ /* 0x0001e20000100800 */
[----:B------:R-:W-:Y:S01]  /*0690*/  VIADD R3, R3, UR9 ;  /* 0x0000000903037c36 */ /* 0x000fe20008000000 */
[----:B------:R-:W-:Y:S01]  /*06a0*/  ULDC UR9, c[0x0][0x250] ;  /* 0x0000940000097ab9 */ /* 0x000fe20000000800 */
[----:B------:R-:W-:Y:S01]  /*06b0*/  LEA.HI.X R18, R9, RZ, R18, 0x5, P0 ;  /* 0x000000ff09127211 */ /* 0x000fe200000f2c12 */
[----:B-1----:R-:W-:Y:S01]  /*06c0*/  IMAD.WIDE R16, R16, 0x2, R4 ;  /* 0x0000000210107825 */ /* 0x002fe200078e0204 */
[----:B------:R-:W-:-:S04]  /*06d0*/  LEA R14, P0, R15, UR18, 0x3 ;  /* 0x000000120f0e7c11 */ /* 0x000fc8000f8018ff */
[----:B------:R-:W-:Y:S01]  /*06e0*/  LEA.HI.X R15, R15, UR19, R18, 0x3, P0 ;  /* 0x000000130f0f7c11 */ /* 0x000fe200080f1c12 */
[----:B------:R-:W-:Y:S01]  /*06f0*/  ULDC.64 UR18, c[0x0][0x230] ;  /* 0x00008c0000127ab9 */ /* 0x000fe20000000a00 */
[----:B0-----:R-:W-:Y:S01]  /*0700*/  IADD3 R8, P1, R0, R2, RZ ;  /* 0x0000000200087210 */ /* 0x001fe20007f3e0ff */
[----:B------:R-:W2:Y:S03]  /*0710*/  LDG.E.64.CONSTANT R16, desc[UR12][R16.64] ;  /* 0x0000000c10107981 */ /* 0x000ea6000c1e9b00 */
[----:B------:R-:W-:Y:S01]  /*0720*/  IADD3.X R9, RZ, R3, RZ, P1, !PT ;  /* 0x00000003ff097210 */ /* 0x000fe20000ffe4ff */
[----:B------:R-:W3:Y:S01]  /*0730*/  LDG.E.64.CONSTANT R14, desc[UR12][R14.64] ;  /* 0x0000000c0e0e7981 */ /* 0x000ee2000c1e9b00 */
[C---:B------:R-:W-:Y:S02]  /*0740*/  SHF.L.U32 R20, R8.reuse, 0x1, RZ ;  /* 0x0000000108147819 */ /* 0x040fe400000006ff */
[----:B------:R-:W-:-:S02]  /*0750*/  SHF.L.U64.HI R22, R8, 0x1, R9 ;  /* 0x0000000108167819 */ /* 0x000fc40000010209 */
[----:B------:R-:W-:-:S03]  /*0760*/  IADD3 R18, P0, R20, UR18, RZ ;  /* 0x0000001214127c10 */ /* 0x000fc6000ff1e0ff */
[----:B------:R-:W-:Y:S01]  /*0770*/  STL [R1+0xa0], R22 ;  /* 0x0000a01601007387 */ /* 0x000fe20000100800 */
[----:B------:R-:W-:-:S03]  /*0780*/  IADD3.X R19, R22, UR19, RZ, P0, !PT ;  /* 0x0000001316137c10 */ /* 0x000fc600087fe4ff */
[----:B------:R0:W-:Y:S04]  /*0790*/  STL [R1+0x78], R20 ;  /* 0x0000781401007387 */ /* 0x0001e80000100800 */
[----:B------:R-:W4:Y:S01]  /*07a0*/  LDG.E.64.CONSTANT R18, desc[UR12][R18.64] ;  /* 0x0000000c12127981 */ /* 0x000f22000c1e9b00 */
[----:B0-----:R-:W-:-:S04]  /*07b0*/  IADD3 R20, P1, R20, UR20, RZ ;  /* 0x0000001414147c10 */ /* 0x001fc8000ff3e0ff */
[----:B------:R-:W-:Y:S01]  /*07c0*/  IADD3.X R21, R22, UR21, RZ, P1, !PT ;  /* 0x0000001516157c10 */ /* 0x000fe20008ffe4ff */
[----:B------:R-:W-:-:S05]  /*07d0*/  VIADD R5, R0, 0x1400 ;  /* 0x0000140000057836 */ /* 0x000fca0000000000 */
[----:B------:R-:W4:Y:S01]  /*07e0*/  LDG.E.64.CONSTANT R20, desc[UR12][R20.64] ;  /* 0x0000000c14147981 */ /* 0x000f22000c1e9b00 */
[----:B------:R-:W-:-:S04]  /*07f0*/  IADD3 R5, P0, R5, R2, RZ ;  /* 0x0000000205057210 */ /* 0x000fc80007f1e0ff */
[----:B------:R-:W-:Y:S02]  /*0800*/  IADD3.X R4, RZ, R3, RZ, P0, !PT ;  /* 0x00000003ff047210 */ /* 0x000fe400007fe4ff */
[C---:B------:R-:W-:Y:S02]  /*0810*/  SHF.L.U32 R24, R5.reuse, 0x1, RZ ;  /* 0x0000000105187819 */ /* 0x040fe400000006ff */
[----:B------:R-:W-:Y:S02]  /*0820*/  SHF.L.U64.HI R9, R5, 0x1, R4 ;  /* 0x0000000105097819 */ /* 0x000fe40000010204 */
[----:B------:R-:W-:Y:S01]  /*0830*/  IADD3 R22, P0, R24, UR18, RZ ;  /* 0x0000001218167c10 */ /* 0x000fe2000ff1e0ff */
[----:B------:R0:W-:Y:S03]  /*0840*/  STL [R1+0x98], R24 ;  /* 0x0000981801007387 */ /* 0x0001e60000100800 */
[----:B------:R-:W-:Y:S01]  /*0850*/  IADD3.X R23, R9, UR19, RZ, P0, !PT ;  /* 0x0000001309177c10 */ /* 0x000fe200087fe4ff */
[----:B------:R-:W-:-:S05]  /*0860*/  VIADD R5, R0, 0x2800 ;  /* 0x0000280000057836 */ /* 0x000fca0000000000 */
[----:B------:R-:W4:Y:S01]  /*0870*/  LDG.E.64.CONSTANT R22, desc[UR12][R22.64] ;  /* 0x0000000c16167981 */ /* 0x000f22000c1e9b00 */
[----:B0-----:R-:W-:-:S04]  /*0880*/  IADD3 R24, P0, R24, UR20, RZ ;  /* 0x0000001418187c10 */ /* 0x001fc8000ff1e0ff */
[----:B------:R-:W-:Y:S02]  /*0890*/  IADD3.X R25, R9, UR21, RZ, P0, !PT ;  /* 0x0000001509197c10 */ /* 0x000fe400087fe4ff */
[----:B------:R-:W-:-:S04]  /*08a0*/  IADD3 R5, P0, R5, R2, RZ ;  /* 0x0000000205057210 */ /* 0x000fc80007f1e0ff */
[----:B------:R-:W4:Y:S01]  /*08b0*/  LDG.E.64.CONSTANT R24, desc[UR12][R24.64] ;  /* 0x0000000c18187981 */ /* 0x000f22000c1e9b00 */
[----:B------:R-:W-:Y:S02]  /*08c0*/  IADD3.X R4, RZ, R3, RZ, P0, !PT ;  /* 0x00000003ff047210 */ /* 0x000fe400007fe4ff */
[C---:B------:R-:W-:Y:S01]  /*08d0*/  SHF.L.U32 R28, R5.reuse, 0x1, RZ ;  /* 0x00000001051c7819 */ /* 0x040fe200000006ff */
[----:B------:R0:W-:Y:S03]  /*08e0*/  STL [R1+0x9c], R9 ;  /* 0x00009c0901007387 */ /* 0x0001e60000100800 */
[----:B------:R-:W-:Y:S01]  /*08f0*/  IADD3 R26, P0, R28, UR18, RZ ;  /* 0x000000121c1a7c10 */ /* 0x000fe2000ff1e0ff */
[----:B------:R1:W-:Y:S01]  /*0900*/  STL [R1+0x90], R28 ;  /* 0x0000901c01007387 */ /* 0x0003e20000100800 */
[----:B0-----:R-:W-:-:S04]  /*0910*/  SHF.L.U64.HI R9, R5, 0x1, R4 ;  /* 0x0000000105097819 */ /* 0x001fc80000010204 */
[----:B------:R-:W-:Y:S02]  /*0920*/  IADD3.X R27, R9, UR19, RZ, P0, !PT ;  /* 0x00000013091b7c10 */ /* 0x000fe400087fe4ff */
[----:B-1----:R-:W-:-:S04]  /*0930*/  IADD3 R28, P1, R28, UR20, RZ ;  /* 0x000000141c1c7c10 */ /* 0x002fc8000ff3e0ff */
[----:B------:R-:W-:Y:S01]  /*0940*/  IADD3.X R29, R9, UR21, RZ, P1, !PT ;  /* 0x00000015091d7c10 */ /* 0x000fe20008ffe4ff */
[----:B------:R-:W4:Y:S05]  /*0950*/  LDG.E.64.CONSTANT R26, desc[UR12][R26.64] ;  /* 0x0000000c1a1a7981 */ /* 0x000f2a000c1e9b00 */
[----:B------:R-:W4:Y:S01]  /*0960*/  LDG.E.64.CONSTANT R28, desc[UR12][R28.64] ;  /* 0x0000000c1c1c7981 */ /* 0x000f22000c1e9b00 */
[----:B------:R-:W-:-:S05]  /*0970*/  VIADD R5, R0, 0x3c00 ;  /* 0x00003c0000057836 */ /* 0x000fca0000000000 */
[----:B------:R-:W-:Y:S01]  /*0980*/  IADD3 R5, P0, R5, R2, RZ ;  /* 0x0000000205057210 */ /* 0x000fe20007f1e0ff */
[----:B------:R0:W-:Y:S03]  /*0990*/  STL [R1+0x94], R9 ;  /* 0x0000940901007387 */ /* 0x0001e60000100800 */
[----:B------:R-:W-:Y:S02]  /*09a0*/  IADD3.X R4, RZ, R3, RZ, P0, !PT ;  /* 0x00000003ff047210 */ /* 0x000fe400007fe4ff */
[----:B------:R-:W-:-:S04]  /*09b0*/  SHF.L.U32 R32, R5, 0x1, RZ ;  /* 0x0000000105207819 */ /* 0x000fc800000006ff */
[----:B------:R-:W-:Y:S02]  /*09c0*/  IADD3 R30, P0, R32, UR18, RZ ;  /* 0x00000012201e7c10 */ /* 0x000fe4000ff1e0ff */
[----:B0-----:R-:W-:Y:S01]  /*09d0*/  SHF.L.U64.HI R9, R5, 0x1, R4 ;  /* 0x0000000105097819 */ /* 0x001fe20000010204 */
[----:B------:R-:W-:-:S03]  /*09e0*/  VIADD R5, R0, 0x5000 ;  /* 0x0000500000057836 */ /* 0x000fc60000000000 */
[----:B------:R-:W-:Y:S02]  /*09f0*/  IADD3.X R31, R9, UR19, RZ, P0, !PT ;  /* 0x00000013091f7c10 */ /* 0x000fe400087fe4ff */
[----:B------:R-:W-:Y:S01]  /*0a00*/  IADD3 R5, P0, R5, R2, RZ ;  /* 0x0000000205057210 */ /* 0x000fe20007f1e0ff */
[----:B------:R0:W-:Y:S03]  /*0a10*/  STL [R1+0x88], R32 ;  /* 0x0000882001007387 */ /* 0x0001e60000100800 */
[----:B------:R-:W-:Y:S01]  /*0a20*/  IADD3.X R4, RZ, R3, RZ, P0, !PT ;  /* 0x00000003ff047210 */ /* 0x000fe200007fe4ff */
[----:B------:R-:W-:Y:S01]  /*0a30*/  IMAD.MOV.U32 R53, RZ, RZ, 0x28 ;  /* 0x00000028ff357424 */ /* 0x000fe200078e00ff */
[----:B------:R-:W-:Y:S01]  /*0a40*/  SHF.L.U32 R36, R5, 0x1, RZ ;  /* 0x0000000105247819 */ /* 0x000fe200000006ff */
[----:B------:R1:W-:Y:S01]  /*0a50*/  STL [R1+0x8c], R9 ;  /* 0x00008c0901007387 */ /* 0x0003e20000100800 */
[----:B0-----:R-:W-:-:S03]  /*0a60*/  IADD3 R32, P1, R32, UR20, RZ ;  /* 0x0000001420207c10 */ /* 0x001fc6000ff3e0ff */
[----:B------:R-:W4:Y:S01]  /*0a70*/  LDG.E.64.CONSTANT R30, desc[UR12][R30.64] ;  /* 0x0000000c1e1e7981 */ /* 0x000f22000c1e9b00 */
[----:B------:R-:W-:Y:S02]  /*0a80*/  IADD3 R34, P0, R36, UR18, RZ ;  /* 0x0000001224227c10 */ /* 0x000fe4000ff1e0ff */
[----:B------:R-:W-:Y:S02]  /*0a90*/  IADD3.X R33, R9, UR21, RZ, P1, !PT ;  /* 0x0000001509217c10 */ /* 0x000fe40008ffe4ff */
[----:B-1----:R-:W-:Y:S01]  /*0aa0*/  SHF.L.U64.HI R9, R5, 0x1, R4 ;  /* 0x0000000105097819 */ /* 0x002fe20000010204 */
[----:B------:R-:W-:-:S03]  /*0ab0*/  VIADD R5, R0, 0x6400 ;  /* 0x0000640000057836 */ /* 0x000fc60000000000 */
[----:B------:R-:W-:Y:S01]  /*0ac0*/  IADD3.X R35, R9, UR19, RZ, P0, !PT ;  /* 0x0000001309237c10 */ /* 0x000fe200087fe4ff */
[----:B------:R0:W-:Y:S01]  /*0ad0*/  STL [R1+0x80], R36 ;  /* 0x0000802401007387 */ /* 0x0001e20000100800 */
[----:B------:R-:W-:Y:S01]  /*0ae0*/  IADD3 R5, P0, R5, R2, RZ ;  /* 0x0000000205057210 */ /* 0x000fe20007f1e0ff */
[----:B------:R-:W-:Y:S02]  /*0af0*/  IMAD R7, R7, R53, UR8 ;  /* 0x0000000807077e24 */ /* 0x000fe4000f8e0235 */
[----:B------:R-:W4:Y:S01]  /*0b00*/  LDG.E.64.CONSTANT R32, desc[UR12][R32.64] ;  /* 0x0000000c20207981 */ /* 0x000f22000c1e9b00 */
[----:B------:R-:W-:Y:S02]  /*0b10*/  IADD3.X R4, RZ, R3, RZ, P0, !PT ;  /* 0x00000003ff047210 */ /* 0x000fe400007fe4ff */
[----:B------:R-:W-:Y:S01]  /*0b20*/  SHF.L.U32 R40, R5, 0x1, RZ ;  /* 0x0000000105287819 */ /* 0x000fe200000006ff */
[----:B------:R-:W4:Y:S01]  /*0b30*/  LDG.E.64.CONSTANT R34, desc[UR12][R34.64] ;  /* 0x0000000c22227981 */ /* 0x000f22000c1e9b00 */
[----:B0-----:R-:W-:-:S03]  /*0b40*/  IADD3 R36, P1, R36, UR20, RZ ;  /* 0x0000001424247c10 */ /* 0x001fc6000ff3e0ff */
[----:B------:R0:W-:Y:S01]  /*0b50*/  STL [R1+0x84], R9 ;  /* 0x0000840901007387 */ /* 0x0001e20000100800 */
[----:B------:R-:W-:Y:S02]  /*0b60*/  IADD3.X R37, R9, UR21, RZ, P1, !PT ;  /* 0x0000001509257c10 */ /* 0x000fe40008ffe4ff */
[----:B------:R-:W-:Y:S01]  /*0b70*/  IADD3 R38, P0, R40, UR18, RZ ;  /* 0x0000001228267c10 */ /* 0x000fe2000ff1e0ff */
[----:B------:R1:W-:Y:S01]  /*0b80*/  STL [R1+0x74], R40 ;  /* 0x0000742801007387 */ /* 0x0003e20000100800 */
[----:B------:R-:W-:-:S03]  /*0b90*/  LEA R6, R6, R7, 0x3 ;  /* 0x0000000706067211 */ /* 0x000fc600078e18ff */
[----:B------:R-:W4:Y:S01]  /*0ba0*/  LDG.E.64.CONSTANT R36, desc[UR12][R36.64] ;  /* 0x0000000c24247981 */ /* 0x000f22000c1e9b00 */
[----:B0-----:R-:W-:Y:S01]  /*0bb0*/  SHF.L.U64.HI R9, R5, 0x1, R4 ;  /* 0x0000000105097819 */ /* 0x001fe20000010204 */
[----:B------:R-:W-:-:S03]  /*0bc0*/  VIADD R4, R0, 0x7800 ;  /* 0x0000780000047836 */ /* 0x000fc60000000000 */
[C---:B------:R-:W-:Y:S02]  /*0bd0*/  IADD3.X R39, R9.reuse, UR19, RZ, P0, !PT ;  /* 0x0000001309277c10 */ /* 0x040fe400087fe4ff */
[----:B------:R-:W-:Y:S02]  /*0be0*/  IADD3 R4, P0, R4, R2, RZ ;  /* 0x0000000204047210 */ /* 0x000fe40007f1e0ff */
[----:B-1----:R-:W-:Y:S02]  /*0bf0*/  IADD3 R40, P1, R40, UR20, RZ ;  /* 0x0000001428287c10 */ /* 0x002fe4000ff3e0ff */
[----:B------:R-:W-:Y:S01]  /*0c00*/  IADD3.X R5, RZ, R3, RZ, P0, !PT ;  /* 0x00000003ff057210 */ /* 0x000fe200007fe4ff */
[----:B------:R0:W-:Y:S01]  /*0c10*/  STL [R1+0x7c], R9 ;  /* 0x00007c0901007387 */ /* 0x0001e20000100800 */
[----:B------:R-:W-:Y:S01]  /*0c20*/  SHF.L.U32 R44, R4, 0x1, RZ ;  /* 0x00000001042c7819 */ /* 0x000fe200000006ff */
[----:B------:R-:W-:Y:S01]  /*0c30*/  VIADD R0, R0, 0x8c00 ;  /* 0x00008c0000007836 */ /* 0x000fe20000000000 */
[----:B------:R-:W-:Y:S01]  /*0c40*/  IADD3.X R41, R9, UR21, RZ, P1, !PT ;  /* 0x0000001509297c10 */ /* 0x000fe20008ffe4ff */
[----:B------:R-:W4:Y:S01]  /*0c50*/  LDG.E.64.CONSTANT R38, desc[UR12][R38.64] ;  /* 0x0000000c26267981 */ /* 0x000f22000c1e9b00 */
[----:B------:R-:W-:-:S03]  /*0c60*/  IADD3 R42, P0, R44, UR18, RZ ;  /* 0x000000122c2a7c10 */ /* 0x000fc6000ff1e0ff */
[----:B------:R1:W-:Y:S01]  /*0c70*/  STL [R1+0x6c], R44 ;  /* 0x00006c2c01007387 */ /* 0x0003e20000100800 */
[----:B0-----:R-:W-:-:S03]  /*0c80*/  SHF.L.U64.HI R9, R4, 0x1, R5 ;  /* 0x0000000104097819 */ /* 0x001fc60000010205 */
[----:B------:R-:W4:Y:S01]  /*0c90*/  LDG.E.64.CONSTANT R40, desc[UR12][R40.64] ;  /* 0x0000000c28287981 */ /* 0x000f22000c1e9b00 */
[----:B------:R-:W-:Y:S02]  /*0ca0*/  IADD3.X R43, R9, UR19, RZ, P0, !PT ;  /* 0x00000013092b7c10 */ /* 0x000fe400087fe4ff */
[----:B------:R-:W-:-:S04]  /*0cb0*/  IADD3 R0, P0, R0, R2, RZ ;  /* 0x0000000200007210 */ /* 0x000fc80007f1e0ff */
[----:B------:R-:W-:Y:S02]  /*0cc0*/  IADD3.X R3, RZ, R3, RZ, P0, !PT ;  /* 0x00000003ff037210 */ /* 0x000fe400007fe4ff */
[----:B-1----:R-:W-:Y:S01]  /*0cd0*/  IADD3 R44, P1, R44, UR20, RZ ;  /* 0x000000142c2c7c10 */ /* 0x002fe2000ff3e0ff */
[----:B------:R0:W-:Y:S01]  /*0ce0*/  STL [R1+0x70], R9 ;  /* 0x0000700901007387 */ /* 0x0001e20000100800 */
[C---:B------:R-:W-:Y:S02]  /*0cf0*/  SHF.L.U32 R5, R0.reuse, 0x1, RZ ;  /* 0x0000000100057819 */ /* 0x040fe400000006ff */
[----:B------:R-:W-:Y:S01]  /*0d00*/  SHF.L.U64.HI R4, R0, 0x1, R3 ;  /* 0x0000000100047819 */ /* 0x000fe20000010203 */
[----:B------:R-:W4:Y:S01]  /*0d10*/  LDG.E.64.CONSTANT R42, desc[UR12][R42.64] ;  /* 0x0000000c2a2a7981 */ /* 0x000f22000c1e9b00 */
[----:B------:R-:W-:Y:S02]  /*0d20*/  IADD3.X R45, R9, UR21, RZ, P1, !PT ;  /* 0x00000015092d7c10 */ /* 0x000fe40008ffe4ff */
[C---:B------:R-:W-:Y:S01]  /*0d30*/  IADD3 R46, P0, R5.reuse, UR18, RZ ;  /* 0x00000012052e7c10 */ /* 0x040fe2000ff1e0ff */
[----:B------:R1:W-:Y:S01]  /*0d40*/  STL [R1+0x64], R5 ;  /* 0x0000640501007387 */ /* 0x0003e20000100800 */
[----:B------:R-:W-:-:S02]  /*0d50*/  IADD3 R48, P1, R5, UR20, RZ ;  /* 0x0000001405307c10 */ /* 0x000fc4000ff3e0ff */
[C---:B------:R-:W-:Y:S01]  /*0d60*/  IADD3.X R47, R4.reuse, UR19, RZ, P0, !PT ;  /* 0x00000013042f7c10 */ /* 0x040fe200087fe4ff */
[----:B------:R1:W-:Y:S01]  /*0d70*/  STL [R1+0x68], R4 ;  /* 0x0000680401007387 */ /* 0x0003e20000100800 */
[----:B------:R-:W-:-:S03]  /*0d80*/  IADD3.X R49, R4, UR21, RZ, P1, !PT ;  /* 0x0000001504317c10 */ /* 0x000fc60008ffe4ff */
[----:B------:R-:W4:Y:S04]  /*0d90*/  LDG.E.64.CONSTANT R44, desc[UR12][R44.64] ;  /* 0x0000000c2c2c7981 */ /* 0x000f28000c1e9b00 */
[----:B------:R-:W4:Y:S04]  /*0da0*/  LDG.E.64.CONSTANT R46, desc[UR12][R46.64] ;  /* 0x0000000c2e2e7981 */ /* 0x000f28000c1e9b00 */
[----:B------:R-:W4:Y:S01]  /*0db0*/  LDG.E.64.CONSTANT R48, desc[UR12][R48.64] ;  /* 0x0000000c30307981 */ /* 0x000f22000c1e9b00 */
[----:B---3--:R-:W-:-:S06]  /*0dc0*/  FADD.FTZ R2, R15, UR9 ;  /* 0x000000090f027e21 */ /* 0x008fcc0008010000 */
[----:B------:R-:W3:Y:S01]  /*0dd0*/  MUFU.RSQ R2, R2 ;  /* 0x0000000200027308 */ /* 0x000ee20000001400 */
[C---:B--2---:R-:W-:Y:S02]  /*0de0*/  PRMT R8, R16.reuse, 0x7632, R8 ;  /* 0x0000763210087816 */ /* 0x044fe40000000008 */
[----:B------:R-:W-:Y:S02]  /*0df0*/  SHF.L.U32 R3, R16, 0x10, RZ ;  /* 0x0000001010037819 */ /* 0x000fe400000006ff */
[C---:B----4-:R-:W-:Y:S02]  /*0e00*/  PRMT R52, R18.reuse, 0x7632, R52 ;  /* 0x0000763212347816 */ /* 0x050fe40000000034 */
[----:B------:R-:W-:-:S03]  /*0e10*/  SHF.L.U32 R15, R18, 0x10, RZ ;  /* 0x00000010120f7819 */ /* 0x000fc600000006ff */
[----:B------:R-:W-:Y:S02]  /*0e20*/  IMAD.U32 R52, R52, 0x10000, RZ ;  /* 0x0001000034347824 */ /* 0x000fe400078e00ff */
[----:B------:R-:W-:Y:S01]  /*0e30*/  FADD.FTZ R15, -R14, R15 ;  /* 0x0000000f0e0f7221 */ /* 0x000fe20000010100 */
[----:B------:R-:W-:Y:S01]  /*0e40*/  IMAD.U32 R8, R8, 0x10000, RZ ;  /* 0x0001000008087824 */ /* 0x000fe200078e00ff */
[----:B0-----:R-:W-:Y:S01]  /*0e50*/  SHF.L.U32 R9, R19, 0x10, RZ ;  /* 0x0000001013097819 */ /* 0x001fe200000006ff */
[----:B------:R-:W-:Y:S01]  /*0e60*/  FADD.FTZ R52, -R14, R52 ;  /* 0x000000340e347221 */ /* 0x000fe20000010100 */
[----:B---3--:R-:W-:Y:S01]  /*0e70*/  FMUL.FTZ R56, R2, R15 ;  /* 0x0000000f02387220 */ /* 0x008fe20000410000 */
[C---:B------:R-:W-:Y:S02]  /*0e80*/  SHF.L.U32 R0, R20.reuse, 0x10, RZ ;  /* 0x0000001014007819 */ /* 0x040fe400000006ff */
[----:B------:R-:W-:-:S03]  /*0e90*/  PRMT R51, R20, 0x7632, R51 ;  /* 0x0000763214337816 */ /* 0x000fc60000000033 */
[----:B-1----:R-:W-:Y:S01]  /*0ea0*/  FMUL.FTZ R5, R0, R3 ;  /* 0x0000000300057220 */ /* 0x002fe20000410000 */
[----:B------:R-:W-:Y:S01]  /*0eb0*/  SHF.L.U32 R51, R51, 0x10, RZ ;  /* 0x0000001033337819 */ /* 0x000fe200000006ff */
[----:B------:R-:W-:Y:S01]  /*0ec0*/  FMUL.FTZ R52, R2, R52 ;  /* 0x0000003402347220 */ /* 0x000fe20000410000 */
[----:B------:R-:W-:Y:S01]  /*0ed0*/  SHF.L.U32 R4, R17, 0x10, RZ ;  /* 0x0000001011047819 */ /* 0x000fe200000006ff */
[----:B------:R-:W-:Y:S01]  /*0ee0*/  FFMA.FTZ R5, R56, R5, RZ ;  /* 0x0000000538057223 */ /* 0x000fe200000100ff */
[----:B------:R-:W-:Y:S02]  /*0ef0*/  IMAD.U32 R54, R21, 0x10000, RZ ;  /* 0x0001000015367824 */ /* 0x000fe400078e00ff */
[----:B------:R-:W-:Y:S01]  /*0f00*/  FMUL.FTZ R50, R51, R8 ;  /* 0x0000000833327220 */ /* 0x000fe20000410000 */
[----:B------:R-:W-:Y:S01]  /*0f10*/  FADD.FTZ R9, -R14, R9 ;  /* 0x000000090e097221 */ /* 0x000fe20000010100 */
[----:B------:R0:W-:Y:S02]  /*0f20*/  STL [R1+0xb8], R16 ;  /* 0x0000b81001007387 */ /* 0x0001e40000100800 */
[----:B------:R-:W-:Y:S01]  /*0f30*/  FFMA.FTZ R50, R52, R50, R5 ;  /* 0x0000003234327223 */ /* 0x000fe20000010005 */
[----:B------:R-:W-:Y:S01]  /*0f40*/  FMUL.FTZ R5, R54, R4 ;  /* 0x0000000436057220 */ /* 0x000fe20000410000 */
[----:B------:R-:W-:Y:S01]  /*0f50*/  PRMT R15, R19, 0x7632, R15 ;  /* 0x00007632130f7816 */ /* 0x000fe2000000000f */
[----:B0-----:R-:W-:Y:S01]  /*0f60*/  FMUL.FTZ R16, R2, R9 ;  /* 0x0000000902107220 */ /* 0x001fe20000410000 */
[----:B------:R-:W-:Y:S01]  /*0f70*/  PRMT R9, R17, 0x7632, R9 ;  /* 0x0000763211097816 */ /* 0x000fe20000000009 */
[----:B------:R-:W-:Y:S01]  /*0f80*/  STL [R1+0xc0], R18 ;  /* 0x0000c01201007387 */ /* 0x000fe20000100800 */
[----:B------:R-:W-:Y:S01]  /*0f90*/  SHF.L.U32 R15, R15, 0x10, RZ ;  /* 0x000000100f0f7819 */ /* 0x000fe200000006ff */
[----:B------:R-:W-:Y:S01]  /*0fa0*/  FFMA.FTZ R50, R16, R5, R50 ;  /* 0x0000000510327223 */ /* 0x000fe20000010032 */
[----:B------:R-:W-:Y:S01]  /*0fb0*/  PRMT R5, R21, 0x7632, R5 ;  /* 0x0000763215057816 */ /* 0x000fe20000000005 */
[----:B------:R-:W-:Y:S01]  /*0fc0*/  STL [R1+0xc4], R20 ;  /* 0x0000c41401007387 */ /* 0x000fe20000100800 */
[----:B------:R-:W-:Y:S01]  /*0fd0*/  IMAD.U32 R9, R9, 0x10000, RZ ;  /* 0x0001000009097824 */ /* 0x000fe200078e00ff */
[----:B------:R-:W-:-:S02]  /*0fe0*/  SHF.L.U32 R53, R22, 0x10, RZ ;  /* 0x0000001016357819 */ /* 0x000fc400000006ff */
[----:B------:R-:W-:Y:S01]  /*0ff0*/  STL [R1+0x54], R56 ;  /* 0x0000543801007387 */ /* 0x000fe20000100800 */
[----:B------:R-:W-:Y:S01]  /*1000*/  SHF.L.U32 R5, R5, 0x10, RZ ;  /* 0x0000001005057819 */ /* 0x000fe200000006ff */
[----:B------:R-:W-:Y:S02]  /*1010*/  FADD.FTZ R15, -R14, R15 ;  /* 0x0000000f0e0f7221 */ /* 0x000fe40000010100 */
[----:B------:R-:W-:Y:S01]  /*1020*/  STL [R1+0x8], R54 ;  /* 0x0000083601007387 */ /* 0x000fe20000100800 */
[----:B------:R-:W-:-:S03]  /*1030*/  FFMA.FTZ R10, R52, R51, R10 ;  /* 0x00000033340a7223 */ /* 0x000fc6000001000a */
[----:B------:R-:W-:Y:S01]  /*1040*/  STL [R1+0xc8], R19 ;  /* 0x0000c81301007387 */ /* 0x000fe20000100800 */
[----:B------:R-:W-:-:S03]  /*1050*/  PRMT R52, R22, 0x7632, R52 ;  /* 0x0000763216347816 */ /* 0x000fc60000000034 */
[----:B------:R0:W-:Y:S01]  /*1060*/  STL [R1+0x40], R6 ;  /* 0x0000400601007387 */ /* 0x0001e20000100800 */
[----:B------:R-:W-:Y:S01]  /*1070*/  FMUL.FTZ R7, R5, R9 ;  /* 0x0000000905077220 */ /* 0x000fe20000410000 */
[----:B------:R-:W-:Y:S01]  /*1080*/  FMUL.FTZ R15, R2, R15 ;  /* 0x0000000f020f7220 */ /* 0x000fe20000410000 */
[----:B------:R-:W-:Y:S01]  /*1090*/  FADD.FTZ R53, -R14, R53 ;  /* 0x000000350e357221 */ /* 0x000fe20000010100 */
[----:B------:R1:W-:Y:S01]  /*10a0*/  STL [R1+0x60], R16 ;  /* 0x0000601001007387 */ /* 0x0003e20000100800 */
[C---:B------:R-:W-:Y:S01]  /*10b0*/  FADD.FTZ R11, R51.reuse, R11 ;  /* 0x0000000b330b7221 */ /* 0x040fe20000010000 */
[----:B0-----:R-:W-:Y:S01]  /*10c0*/  FFMA.FTZ R6, R0, R3, RZ ;  /* 0x0000000300067223 */ /* 0x001fe200000100ff */
[----:B------:R-:W-:Y:S01]  /*10d0*/  SHF.L.U32 R52, R52, 0x10, RZ ;  /* 0x0000001034347819 */ /* 0x000fe200000006ff */
[C---:B-1----:R-:W-:Y:S02]  /*10e0*/  IMAD.U32 R16, R24.reuse, 0x10000, RZ ;  /* 0x0001000018107824 */ /* 0x042fe400078e00ff */
[----:B------:R-:W-:Y:S01]  /*10f0*/  FFMA.FTZ R6, R51, R8, R6 ;  /* 0x0000000833067223 */ /* 0x000fe20000010006 */
[----:B------:R-:W-:Y:S01]  /*1100*/  PRMT R51, R24, 0x7632, R51 ;  /* 0x0000763218337816 */ /* 0x000fe20000000033 */
[----:B------:R0:W-:Y:S01]  /*1110*/  STL [R1+0xcc], R17 ;  /* 0x0000cc1101007387 */ /* 0x0001e20000100800 */
[----:B------:R-:W-:Y:S01]  /*1120*/  FFMA.FTZ R50, R15, R7, R50 ;  /* 0x000000070f327223 */ /* 0x000fe20000010032 */
[----:B------:R-:W-:Y:S01]  /*1130*/  FMUL.FTZ R7, R3, R16 ;  /* 0x0000001003077220 */ /* 0x000fe20000410000 */
[----:B------:R-:W-:Y:S01]  /*1140*/  SHF.L.U32 R51, R51, 0x10, RZ ;  /* 0x0000001033337819 */ /* 0x000fe200000006ff */
[----:B------:R-:W-:Y:S01]  /*1150*/  FADD.FTZ R52, -R14, R52 ;  /* 0x000000340e347221 */ /* 0x000fe20000010100 */
[----:B------:R-:W-:Y:S01]  /*1160*/  STL [R1+0xd0], R21 ;  /* 0x0000d01501007387 */ /* 0x000fe20000100800 */
[----:B0-----:R-:W-:-:S03]  /*1170*/  FMUL.FTZ R17, R2, R53 ;  /* 0x0000003502117220 */ /* 0x001fc60000410000 */
[----:B------:R0:W-:Y:S01]  /*1180*/  STL [R1+0x108], R0 ;  /* 0x0001080001007387 */ /* 0x0001e20000100800 */
[----:B------:R-:W-:Y:S01]  /*1190*/  FFMA.FTZ R50, R17, R7, R50 ;  /* 0x0000000711327223 */ /* 0x000fe20000010032 */
[C---:B------:R-:W-:Y:S02]  /*11a0*/  IMAD.U32 R7, R23.reuse, 0x10000, RZ ;  /* 0x0001000017077824 */ /* 0x040fe400078e00ff */
[----:B------:R-:W-:Y:S01]  /*11b0*/  STL [R1+0xd4], R22 ;  /* 0x0000d41601007387 */ /* 0x000fe20000100800 */
[----:B------:R-:W-:Y:S01]  /*11c0*/  FMUL.FTZ R53, R8, R51 ;  /* 0x0000003308357220 */ /* 0x000fe20000410000 */
[----:B------:R-:W-:Y:S01]  /*11d0*/  FMUL.FTZ R52, R2, R52 ;  /* 0x0000003402347220 */ /* 0x000fe20000410000 */
[----:B------:R-:W-:Y:S01]  /*11e0*/  PRMT R55, R23, 0x7632, R55 ;  /* 0x0000763217377816 */ /* 0x000fe20000000037 */
[----:B------:R-:W-:Y:S01]  /*11f0*/  STL [R1+0x4], R16 ;  /* 0x0000041001007387 */ /* 0x000fe20000100800 */
[----:B0-----:R-:W-:Y:S01]  /*1200*/  SHF.L.U32 R0, R25, 0x10, RZ ;  /* 0x0000001019007819 */ /* 0x001fe200000006ff */
[----:B------:R-:W-:-:S02]  /*1210*/  FADD.FTZ R7, -R14, R7 ;  /* 0x000000070e077221 */ /* 0x000fc40000010100 */
[----:B------:R-:W-:Y:S01]  /*1220*/  STL [R1+0xd8], R24 ;  /* 0x0000d81801007387 */ /* 0x000fe20000100800 */
[--C-:B------:R-:W-:Y:S01]  /*1230*/  FFMA.FTZ R15, R15, R5, R12.reuse ;  /* 0x000000050f0f7223 */ /* 0x100fe2000001000c */
[----:B------:R-:W-:Y:S02]  /*1240*/  PRMT R12, R25, 0x7632, R12 ;  /* 0x00007632190c7816 */ /* 0x000fe4000000000c */
[----:B------:R-:W-:Y:S01]  /*1250*/  STL [R1+0x5c], R17 ;  /* 0x00005c1101007387 */ /* 0x000fe20000100800 */
[----:B------:R-:W-:Y:S01]  /*1260*/  FFMA.FTZ R50, R52, R53, R50 ;  /* 0x0000003534327223 */ /* 0x000fe20000010032 */
[----:B------:R-:W-:Y:S01]  /*1270*/  SHF.L.U32 R55, R55, 0x10, RZ ;  /* 0x0000001037377819 */ /* 0x000fe200000006ff */
[----:B------:R-:W-:Y:S01]  /*1280*/  FFMA.FTZ R54, R54, R4, R6 ;  /* 0x0000000436367223 */ /* 0x000fe20000010006 */
[----:B------:R-:W-:Y:S01]  /*1290*/  STL [R1+0xdc], R23 ;  /* 0x0000dc1701007387 */ /* 0x000fe20000100800 */
[----:B------:R-:W-:-:S03]  /*12a0*/  FMUL.FTZ R53, R4, R0 ;  /* 0x0000000004357220 */ /* 0x000fc60000410000 */
[----:B------:R-:W-:Y:S04]  /*12b0*/  STL [R1+0xe0], R25 ;  /* 0x0000e01901007387 */ /* 0x000fe80000100800 */
[----:B------:R0:W-:Y:S01]  /*12c0*/  STL [R1], R0 ;  /* 0x0000000001007387 */ /* 0x0001e20000100800 */
[----:B------:R-:W-:Y:S02]  /*12d0*/  IMAD.U32 R12, R12, 0x10000, RZ ;  /* 0x000100000c0c7824 */ /* 0x000fe400078e00ff */
[----:B------:R-:W-:Y:S01]  /*12e0*/  FADD.FTZ R6, -R14, R55 ;  /* 0x000000370e067221 */ /* 0x000fe20000010100 */
[----:B0-----:R-:W-:Y:S01]  /*12f0*/  FMUL.FTZ R0, R2, R7 ;  /* 0x0000000702007220 */ /* 0x001fe20000410000 */
[C---:B------:R-:W-:Y:S01]  /*1300*/  FADD.FTZ R7, R5.reuse, R13 ;  /* 0x0000000d05077221 */ /* 0x040fe20000010000 */
[----:B------:R-:W-:Y:S01]  /*1310*/  FFMA.FTZ R13, R5, R9, R54 ;  /* 0x00000009050d7223 */ /* 0x000fe20000010036 */
[----:B------:R-:W-:Y:S01]  /*1320*/  FFMA.FTZ R5, R52, R51, R10 ;  /* 0x0000003334057223 */ /* 0x000fe2000001000a */
[----:B------:R-:W-:Y:S01]  /*1330*/  SHF.L.U32 R10, R26, 0x10, RZ ;  /* 0x000000101a0a7819 */ /* 0x000fe200000006ff */
[----:B------:R-:W-:Y:S01]  /*1340*/  FFMA.FTZ R50, R0, R53, R50 ;  /* 0x0000003500327223 */ /* 0x000fe20000010032 */
[----:B------:R-:W-:Y:S01]  /*1350*/  FMUL.FTZ R53, R2, R6 ;  /* 0x0000000602357220 */ /* 0x000fe20000410000 */
[-C--:B------:R-:W-:Y:S01]  /*1360*/  FMUL.FTZ R54, R9, R12.reuse ;  /* 0x0000000c09367220 */ /* 0x080fe20000410000 */
[----:B------:R-:W-:Y:S01]  /*1370*/  STL [R1+0x58], R0 ;  /* 0x0000580001007387 */ /* 0x000fe20000100800 */
[----:B------:R-:W-:Y:S01]  /*1380*/  FADD.FTZ R10, -R14, R10 ;  /* 0x0000000a0e0a7221 */ /* 0x000fe20000010100 */
[C---:B------:R-:W-:Y:S01]  /*1390*/  SHF.L.U32 R60, R28.reuse, 0x10, RZ ;  /* 0x000000101c3c7819 */ /* 0x040fe200000006ff */
[C---:B------:R-:W-:Y:S01]  /*13a0*/  FFMA.FTZ R6, R53.reuse, R12, R15 ;  /* 0x0000000c35067223 */ /* 0x040fe2000001000f */
[----:B------:R-:W-:Y:S01]  /*13b0*/  FFMA.FTZ R50, R53, R54, R50 ;  /* 0x0000003635327223 */ /* 0x000fe20000010032 */
[----:B------:R-:W-:Y:S01]  /*13c0*/  STL [R1+0xe4], R26 ;  /* 0x0000e41a01007387 */ /* 0x000fe20000100800 */
[----:B------:R-:W-:Y:S01]  /*13d0*/  PRMT R53, R28, 0x7632, R53 ;  /* 0x000076321c357816 */ /* 0x000fe20000000035 */
[----:B------:R-:W-:-:S02]  /*13e0*/  FFMA.FTZ R52, R3, R16, R13 ;  /* 0x0000001003347223 */ /* 0x000fc4000001000d */
[----:B------:R0:W-:Y:S01]  /*13f0*/  STL [R1+0xe8], R28 ;  /* 0x0000e81c01007387 */ /* 0x0001e20000100800 */
[----:B------:R-:W-:Y:S01]  /*1400*/  FMUL.FTZ R13, R3, R60 ;  /* 0x0000003c030d7220 */ /* 0x000fe20000410000 */
[----:B------:R-:W-:Y:S01]  /*1410*/  PRMT R54, R27, 0x7632, R54 ;  /* 0x000076321b367816 */ /* 0x000fe20000000036 */
[----:B0-----:R-:W-:Y:S01]  /*1420*/  FMUL.FTZ R28, R2, R10 ;  /* 0x0000000a021c7220 */ /* 0x001fe20000410000 */
[----:B------:R-:W-:Y:S01]  /*1430*/  FADD.FTZ R10, R11, R51 ;  /* 0x000000330b0a7221 */ /* 0x000fe20000010000 */
[----:B------:R-:W-:Y:S02]  /*1440*/  SHF.L.U32 R11, R27, 0x10, RZ ;  /* 0x000000101b0b7819 */ /* 0x000fe400000006ff */
[----:B------:R-:W-:Y:S01]  /*1450*/  FFMA.FTZ R13, R28, R13, R50 ;  /* 0x0000000d1c0d7223 */ /* 0x000fe20000010032 */
[----:B------:R-:W-:Y:S04]  /*1460*/  STL [R1+0x50], R28 ;  /* 0x0000501c01007387 */ /* 0x000fe80000100800 */
[----:B------:R0:W-:Y:S04]  /*1470*/  STL [R1+0xec], R28 ;  /* 0x0000ec1c01007387 */ /* 0x0001e80000100800 */
[----:B0-----:R-:W2:Y:S04]  /*1480*/  LDL R28, [R1] ;  /* 0x00000000011c7983 */ /* 0x001ea80000100800 */
[----:B------:R0:W-:Y:S04]  /*1490*/  STL [R1+0xf0], R27 ;  /* 0x0000f01b01007387 */ /* 0x0001e80000100800 */
[----:B0-----:R-:W3:Y:S04]  /*14a0*/  LDL R27, [R1+0x4] ;  /* 0x00000400011b7983 */ /* 0x001ee80000100800 */
[----:B---3--:R0:W-:Y:S04]  /*14b0*/  STL [R1+0xfc], R27 ;  /* 0x0000fc1b01007387 */ /* 0x0081e80000100800 */
[----:B0-----:R-:W3:Y:S01]  /*14c0*/  LDL R27, [R1+0x8] ;  /* 0x00000800011b7983 */ /* 0x001ee20000100800 */
[----:B------:R-:W-:Y:S01]  /*14d0*/  PRMT R15, R26, 0x7632, R15 ;  /* 0x000076321a0f7816 */ /* 0x000fe2000000000f */
[----:B------:R-:W-:-:S04]  /*14e0*/  FFMA.FTZ R51, R8, R51, R52 ;  /* 0x0000003308337223 */ /* 0x000fc80000010034 */
[----:B------:R-:W-:Y:S01]  /*14f0*/  IMAD.U32 R15, R15, 0x10000, RZ ;  /* 0x000100000f0f7824 */ /* 0x000fe200078e00ff */
[----:B---3--:R0:W-:Y:S04]  /*1500*/  STL [R1+0x104], R27 ;  /* 0x0001041b01007387 */ /* 0x0081e80000100800 */
[----:B0-----:R-:W3:Y:S01]  /*1510*/  LDL.LU R27, [R1+0x14] ;  /* 0x00001400011b7983 */ /* 0x001ee20000300800 */
[----:B------:R-:W-:Y:S01]  /*1520*/  FADD.FTZ R52, -R14, R15 ;  /* 0x0000000f0e347221 */ /* 0x000fe20000010100 */
[----:B------:R-:W-:-:S03]  /*1530*/  IMAD.U32 R59, R29, 0x10000, RZ ;  /* 0x000100001d3b7824 */ /* 0x000fc600078e00ff */
[----:B------:R-:W-:Y:S01]  /*1540*/  FMUL.FTZ R50, R2, R52 ;  /* 0x0000003402327220 */ /* 0x000fe20000410000 */
[----:B------:R-:W-:Y:S01]  /*1550*/  PRMT R52, R29, 0x7632, R52 ;  /* 0x000076321d347816 */ /* 0x000fe20000000034 */
[----:B---3--:R-:W-:Y:S04]  /*1560*/  STL [R1+0x10c], R27 ;  /* 0x00010c1b01007387 */ /* 0x008fe80000100800 */
[----:B------:R0:W-:Y:S04]  /*1570*/  STL [R1+0xf4], R29 ;  /* 0x0000f41d01007387 */ /* 0x0001e80000100800 */
[----:B0-----:R-:W3:Y:S01]  /*1580*/  LDL R29, [R1+0x54] ;  /* 0x00005400011d7983 */ /* 0x001ee20000100800 */
[----:B--2---:R-:W-:Y:S01]  /*1590*/  FFMA.FTZ R51, R4, R28, R51 ;  /* 0x0000001c04337223 */ /* 0x004fe20000010033 */
[----:B------:R-:W-:Y:S01]  /*15a0*/  SHF.L.U32 R53, R53, 0x10, RZ ;  /* 0x0000001035357819 */ /* 0x000fe200000006ff */
[----:B------:R-:W-:Y:S01]  /*15b0*/  FADD.FTZ R11, -R14, R11 ;  /* 0x0000000b0e0b7221 */ /* 0x000fe20000010100 */
[----:B---3--:R-:W-:Y:S04]  /*15c0*/  STL [R1+0x114], R29 ;  /* 0x0001141d01007387 */ /* 0x008fe80000100800 */
[----:B------:R0:W-:Y:S04]  /*15d0*/  STL [R1+0x100], R28 ;  /* 0x0001001c01007387 */ /* 0x0001e80000100800 */
[----:B0-----:R-:W2:Y:S01]  /*15e0*/  LDL.LU R28, [R1+0x2c] ;  /* 0x00002c00011c7983 */ /* 0x001ea20000300800 */
[----:B------:R-:W-:Y:S01]  /*15f0*/  FMUL.FTZ R15, R8, R53 ;  /* 0x00000035080f7220 */ /* 0x000fe20000410000 */
[----:B------:R-:W-:-:S03]  /*1600*/  FMUL.FTZ R26, R2, R11 ;  /* 0x0000000b021a7220 */ /* 0x000fc60000410000 */
[----:B------:R-:W-:Y:S01]  /*1610*/  FFMA.FTZ R13, R50, R15, R13 ;  /* 0x0000000f320d7223 */ /* 0x000fe2000001000d */
[----:B------:R-:W-:-:S04]  /*1620*/  FMUL.FTZ R15, R4, R59 ;  /* 0x0000003b040f7220 */ /* 0x000fc80000410000 */
[----:B------:R-:W-:Y:S01]  /*1630*/  FFMA.FTZ R13, R26, R15, R13 ;  /* 0x0000000f1a0d7223 */ /* 0x000fe2000001000d */
[----:B------:R-:W-:Y:S01]  /*1640*/  SHF.L.U32 R54, R54, 0x10, RZ ;  /* 0x0000001036367819 */ /* 0x000fe200000006ff */
[----:B------:R-:W-:Y:S01]  /*1650*/  FFMA.FTZ R5, R50, R53, R5 ;  /* 0x0000003532057223 */ /* 0x000fe20000010005 */
[----:B------:R-:W-:Y:S01]  /*1660*/  SHF.L.U32 R52, R52, 0x10, RZ ;  /* 0x0000001034347819 */ /* 0x000fe200000006ff */
[----:B------:R-:W-:Y:S02]  /*1670*/  IMAD.U32 R50, R30, 0x10000, RZ ;  /* 0x000100001e327824 */ /* 0x000fe400078e00ff */
[----:B------:R-:W-:Y:S01]  /*1680*/  FADD.FTZ R11, -R14, R54 ;  /* 0x000000360e0b7221 */ /* 0x000fe20000010100 */
[----:B------:R-:W-:Y:S01]  /*1690*/  FADD.FTZ R7, R7, R12 ;  /* 0x0000000c07077221 */ /* 0x000fe20000010000 */
[C-C-:B------:R-:W-:Y:S01]  /*16a0*/  FFMA.FTZ R12, R9.reuse, R12, R51.reuse ;  /* 0x0000000c090c7223 */ /* 0x140fe20000010033 */
[-C--:B------:R-:W-:Y:S01]  /*16b0*/  FMUL.FTZ R15, R9, R52.reuse ;  /* 0x00000034090f7220 */ /* 0x080fe20000410000 */
[----:B------:R-:W-:Y:S01]  /*16c0*/  FMUL.FTZ R11, R2, R11 ;  /* 0x0000000b020b7220 */ /* 0x000fe20000410000 */
[----:B------:R-:W-:Y:S01]  /*16d0*/  SHF.L.U32 R58, R32, 0x10, RZ ;  /* 0x00000010203a7819 */ /* 0x000fe200000006ff */
[----:B------:R-:W-:Y:S01]  /*16e0*/  FADD.FTZ R50, -R14, R50 ;  /* 0x000000320e327221 */ /* 0x000fe20000010100 */
[----:B------:R-:W-:Y:S01]  /*16f0*/  PRMT R51, R30, 0x7632, R51 ;  /* 0x000076321e337816 */ /* 0x000fe20000000033 */
[C---:B------:R-:W-:Y:S01]  /*1700*/  FFMA.FTZ R6, R11.reuse, R52, R6 ;  /* 0x000000340b067223 */ /* 0x040fe20000010006 */
[----:B------:R-:W-:Y:S01]  /*1710*/  FFMA.FTZ R13, R11, R15, R13 ;  /* 0x0000000f0b0d7223 */ /* 0x000fe2000001000d */
[----:B------:R-:W-:Y:S01]  /*1720*/  PRMT R15, R32, 0x7632, R15 ;  /* 0x00007632200f7816 */ /* 0x000fe2000000000f */
[----:B------:R-:W-:Y:S01]  /*1730*/  FMUL.FTZ R11, R3, R58 ;  /* 0x0000003a030b7220 */ /* 0x000fe20000410000 */
[----:B------:R-:W-:Y:S01]  /*1740*/  SHF.L.U32 R51, R51, 0x10, RZ ;  /* 0x0000001033337819 */ /* 0x000fe200000006ff */
[----:B------:R-:W-:Y:S01]  /*1750*/  FMUL.FTZ R25, R2, R50 ;  /* 0x0000003202197220 */ /* 0x000fe20000410000 */
[----:B------:R-:W-:Y:S01]  /*1760*/  FFMA.FTZ R12, R3, R60, R12 ;  /* 0x0000003c030c7223 */ /* 0x000fe2000001000c */
[----:B------:R-:W-:-:S02]  /*1770*/  IMAD.U32 R15, R15, 0x10000, RZ ;  /* 0x000100000f0f7824 */ /* 0x000fc400078e00ff */
[----:B------:R-:W-:Y:S01]  /*1780*/  FFMA.FTZ R13, R25, R11, R13 ;  /* 0x0000000b190d7223 */ /* 0x000fe2000001000d */
[----:B------:R-:W-:Y:S01]  /*1790*/  FADD.FTZ R51, -R14, R51 ;  /* 0x000000330e337221 */ /* 0x000fe20000010100 */
[C---:B------:R-:W-:Y:S02]  /*17a0*/  SHF.L.U32 R11, R31.reuse, 0x10, RZ ;  /* 0x000000101f0b7819 */ /* 0x040fe400000006ff */
[----:B------:R-:W-:Y:S01]  /*17b0*/  PRMT R54, R31, 0x7632, R54 ;  /* 0x000076321f367816 */ /* 0x000fe20000000036 */
[----:B------:R-:W-:Y:S01]  /*17c0*/  FADD.FTZ R10, R10, R53 ;  /* 0x000000350a0a7221 */ /* 0x000fe20000010000 */
[C-C-:B------:R-:W-:Y:S01]  /*17d0*/  FFMA.FTZ R53, R8.reuse, R53, R12.reuse ;  /* 0x0000003508357223 */ /* 0x140fe2000001000c */
[----:B------:R-:W-:Y:S01]  /*17e0*/  FMUL.FTZ R50, R8, R15 ;  /* 0x0000000f08327220 */ /* 0x000fe20000410000 */
[----:B------:R-:W-:Y:S01]  /*17f0*/  FMUL.FTZ R51, R2, R51 ;  /* 0x0000003302337220 */ /* 0x000fe20000410000 */
[C---:B------:R-:W-:Y:S01]  /*1800*/  SHF.L.U32 R57, R33.reuse, 0x10, RZ ;  /* 0x0000001021397819 */ /* 0x040fe200000006ff */
[----:B------:R-:W-:Y:S01]  /*1810*/  FADD.FTZ R11, -R14, R11 ;  /* 0x0000000b0e0b7221 */ /* 0x000fe20000010100 */
[----:B------:R-:W-:Y:S01]  /*1820*/  PRMT R12, R33, 0x7632, R12 ;  /* 0x00007632210c7816 */ /* 0x000fe2000000000c */
[----:B------:R-:W-:Y:S01]  /*1830*/  IMAD.U32 R54, R54, 0x10000, RZ ;  /* 0x0001000036367824 */ /* 0x000fe200078e00ff */
[----:B--2---:R-:W-:Y:S04]  /*1840*/  STL [R1+0x110], R28 ;  /* 0x0001101c01007387 */ /* 0x004fe80000100800 */
[----:B------:R-:W-:Y:S04]  /*1850*/  STL [R1+0x4c], R26 ;  /* 0x00004c1a01007387 */ /* 0x000fe80000100800 */
[----:B------:R0:W-:Y:S04]  /*1860*/  STL [R1+0xf8], R26 ;  /* 0x0000f81a01007387 */ /* 0x0001e80000100800 */
[----:B0-----:R-:W2:Y:S01]  /*1870*/  LDL.LU R26, [R1+0x18] ;  /* 0x00001800011a7983 */ /* 0x001ea20000300800 */
[----:B------:R-:W-:Y:S01]  /*1880*/  FFMA.FTZ R13, R51, R50, R13 ;  /* 0x00000032330d7223 */ /* 0x000fe2000001000d */
[----:B------:R-:W-:Y:S01]  /*1890*/  SHF.L.U32 R12, R12, 0x10, RZ ;  /* 0x000000100c0c7819 */ /* 0x000fe200000006ff */
[----:B------:R-:W-:Y:S01]  /*18a0*/  FMUL.FTZ R50, R4, R57 ;  /* 0x0000003904327220 */ /* 0x000fe20000410000 */
[----:B------:R-:W-:Y:S01]  /*18b0*/  FMUL.FTZ R23, R2, R11 ;  /* 0x0000000b02177220 */ /* 0x000fe20000410000 */
[----:B------:R-:W-:Y:S01]  /*18c0*/  FADD.FTZ R11, -R14, R54 ;  /* 0x000000360e0b7221 */ /* 0x000fe20000010100 */
[----:B------:R-:W-:-:S02]  /*18d0*/  FFMA.FTZ R53, R4, R59, R53 ;  /* 0x0000003b04357223 */ /* 0x000fc40000010035 */
[----:B------:R-:W-:Y:S01]  /*18e0*/  FFMA.FTZ R13, R23, R50, R13 ;  /* 0x00000032170d7223 */ /* 0x000fe2000001000d */
[----:B------:R-:W-:Y:S01]  /*18f0*/  FMUL.FTZ R11, R2, R11 ;  /* 0x0000000b020b7220 */ /* 0x000fe20000410000 */
[----:B------:R-:W-:Y:S01]  /*1900*/  FMUL.FTZ R50, R9, R12 ;  /* 0x0000000c09327220 */ /* 0x000fe20000410000 */
[----:B------:R-:W-:Y:S01]  /*1910*/  FADD.FTZ R7, R7, R52 ;  /* 0x0000003407077221 */ /* 0x000fe20000010000 */
[----:B------:R-:W-:Y:S01]  /*1920*/  FFMA.FTZ R52, R9, R52, R53 ;  /* 0x0000003409347223 */ /* 0x000fe20000010035 */
[C---:B------:R-:W-:Y:S01]  /*1930*/  SHF.L.U32 R53, R34.reuse, 0x10, RZ ;  /* 0x0000001022357819 */ /* 0x040fe200000006ff */
[C---:B------:R-:W-:Y:S01]  /*1940*/  FFMA.FTZ R6, R11.reuse, R12, R6 ;  /* 0x0000000c0b067223 */ /* 0x040fe20000010006 */
[----:B------:R-:W-:Y:S01]  /*1950*/  FFMA.FTZ R13, R11, R50, R13 ;  /* 0x000000320b0d7223 */ /* 0x000fe2000001000d */
[----:B------:R-:W-:Y:S01]  /*1960*/  PRMT R11, R34, 0x7632, R11 ;  /* 0x00007632220b7816 */ /* 0x000fe2000000000b */
[C---:B------:R-:W-:Y:S01]  /*1970*/  IMAD.U32 R56, R36.reuse, 0x10000, RZ ;  /* 0x0001000024387824 */ /* 0x040fe200078e00ff */
[----:B------:R-:W-:Y:S01]  /*1980*/  PRMT R50, R36, 0x7632, R50 ;  /* 0x0000763224327816 */ /* 0x000fe20000000032 */
[----:B------:R-:W-:Y:S01]  /*1990*/  FADD.FTZ R53, -R14, R53 ;  /* 0x000000350e357221 */ /* 0x000fe20000010100 */
[----:B------:R-:W-:Y:S01]  /*19a0*/  SHF.L.U32 R11, R11, 0x10, RZ ;  /* 0x000000100b0b7819 */ /* 0x000fe200000006ff */
[----:B------:R-:W-:Y:S01]  /*19b0*/  FFMA.FTZ R52, R3, R58, R52 ;  /* 0x0000003a03347223 */ /* 0x000fe20000010034 */
[----:B------:R-:W-:Y:S01]  /*19c0*/  FFMA.FTZ R5, R51, R15, R5 ;  /* 0x0000000f33057223 */ /* 0x000fe20000010005 */
[----:B------:R-:W-:Y:S01]  /*19d0*/  FADD.FTZ R10, R10, R15 ;  /* 0x0000000f0a0a7221 */ /* 0x000fe20000010000 */
[----:B------:R-:W-:Y:S01]  /*19e0*/  FMUL.FTZ R51, R3, R56 ;  /* 0x0000003803337220 */ /* 0x000fe20000410000 */
[----:B------:R-:W-:Y:S01]  /*19f0*/  FMUL.FTZ R24, R2, R53 ;  /* 0x0000003502187220 */ /* 0x000fe20000410000 */
[----:B------:R-:W-:Y:S01]  /*1a00*/  FFMA.FTZ R15, R8, R15, R52 ;  /* 0x0000000f080f7223 */ /* 0x000fe20000010034 */
        /* <DEDUP_REMOVED lines=9> */
[----:B------:R-:W-:Y:S01]  /*1aa0*/  FADD.FTZ R7, R7, R12 ;  /* 0x0000000c07077221 */ /* 0x000fe20000010000 */
[----:B------:R-:W-:Y:S01]  /*1ab0*/  FFMA.FTZ R13, R52, R51, R13 ;  /* 0x00000033340d7223 */ /* 0x000fe2000001000d */
[----:B------:R-:W-:Y:S01]  /*1ac0*/  FMUL.FTZ R51, R4, R55 ;  /* 0x0000003704337220 */ /* 0x000fe20000410000 */
[----:B------:R-:W-:Y:S01]  /*1ad0*/  FMUL.FTZ R22, R2, R11 ;  /* 0x0000000b02167220 */ /* 0x000fe20000410000 */
[----:B------:R-:W-:-:S03]  /*1ae0*/  FFMA.FTZ R12, R9, R12, R15 ;  /* 0x0000000c090c7223 */ /* 0x000fc6000001000f */
[----:B------:R-:W-:Y:S01]  /*1af0*/  FFMA.FTZ R13, R22, R51, R13 ;  /* 0x00000033160d7223 */ /* 0x000fe2000001000d */
[----:B------:R-:W-:Y:S01]  /*1b00*/  FFMA.FTZ R51, R3, R56, R12 ;  /* 0x0000003803337223 */ /* 0x000fe2000001000c */
[-C--:B------:R-:W-:Y:S01]  /*1b10*/  FFMA.FTZ R5, R52, R50.reuse, R5 ;  /* 0x0000003234057223 */ /* 0x080fe20000010005 */
[----:B------:R-:W-:Y:S02]  /*1b20*/  FADD.FTZ R10, R10, R50 ;  /* 0x000000320a0a7221 */ /* 0x000fe40000010000 */
[----:B------:R-:W-:Y:S01]  /*1b30*/  FFMA.FTZ R50, R8, R50, R51 ;  /* 0x0000003208327223 */ /* 0x000fe20000010033 */
[----:B------:R-:W-:-:S05]  /*1b40*/  SHF.L.U32 R51, R38, 0x10, RZ ;  /* 0x0000001026337819 */ /* 0x000fca00000006ff */
[----:B------:R-:W-:-:S04]  /*1b50*/  FADD.FTZ R51, -R14, R51 ;  /* 0x000000330e337221 */ /* 0x000fc80000010100 */
[----:B------:R-:W-:Y:S01]  /*1b60*/  FMUL.FTZ R21, R2, R51 ;  /* 0x0000003302157220 */ /* 0x000fe20000410000 */
[----:B------:R-:W-:Y:S02]  /*1b70*/  PRMT R15, R35, 0x7632, R15 ;  /* 0x00007632230f7816 */ /* 0x000fe4000000000f */
[----:B------:R-:W-:Y:S02]  /*1b80*/  PRMT R53, R37, 0x7632, R53 ;  /* 0x0000763225357816 */ /* 0x000fe40000000035 */
[----:B------:R-:W-:-:S03]  /*1b90*/  SHF.L.U32 R15, R15, 0x10, RZ ;  /* 0x000000100f0f7819 */ /* 0x000fc600000006ff */
[----:B------:R-:W-:Y:S02]  /*1ba0*/  IMAD.U32 R11, R53, 0x10000, RZ ;  /* 0x00010000350b7824 */ /* 0x000fe400078e00ff */
[----:B------:R-:W-:Y:S01]  /*1bb0*/  FADD.FTZ R15, -R14, R15 ;  /* 0x0000000f0e0f7221 */ /* 0x000fe20000010100 */
[----:B------:R-:W-:Y:S01]  /*1bc0*/  PRMT R52, R38, 0x7632, R52 ;  /* 0x0000763226347816 */ /* 0x000fe20000000034 */
[----:B------:R-:W-:Y:S02]  /*1bd0*/  FMUL.FTZ R12, R9, R11 ;  /* 0x0000000b090c7220 */ /* 0x000fe40000410000 */
[----:B------:R-:W-:Y:S01]  /*1be0*/  FMUL.FTZ R15, R2, R15 ;  /* 0x0000000f020f7220 */ /* 0x000fe20000410000 */
[----:B------:R-:W-:Y:S01]  /*1bf0*/  SHF.L.U32 R54, R40, 0x10, RZ ;  /* 0x0000001028367819 */ /* 0x000fe200000006ff */
[----:B------:R-:W-:Y:S01]  /*1c00*/  FFMA.FTZ R50, R4, R55, R50 ;  /* 0x0000003704327223 */ /* 0x000fe20000010032 */
[----:B------:R-:W-:Y:S02]  /*1c10*/  IMAD.U32 R52, R52, 0x10000, RZ ;  /* 0x0001000034347824 */ /* 0x000fe400078e00ff */
[C---:B------:R-:W-:Y:S01]  /*1c20*/  FFMA.FTZ R13, R15.reuse, R12, R13 ;  /* 0x0000000c0f0d7223 */ /* 0x040fe2000001000d */
[----:B------:R-:W-:Y:S01]  /*1c30*/  PRMT R12, R40, 0x7632, R12 ;  /* 0x00007632280c7816 */ /* 0x000fe2000000000c */
[-C--:B------:R-:W-:Y:S01]  /*1c40*/  FFMA.FTZ R6, R15, R11.reuse, R6 ;  /* 0x0000000b0f067223 */ /* 0x080fe20000010006 */
[----:B------:R-:W-:Y:S01]  /*1c50*/  FADD.FTZ R7, R7, R11 ;  /* 0x0000000b07077221 */ /* 0x000fe20000010000 */
[----:B------:R-:W-:Y:S01]  /*1c60*/  FFMA.FTZ R11, R9, R11, R50 ;  /* 0x0000000b090b7223 */ /* 0x000fe20000010032 */
[----:B------:R-:W-:Y:S01]  /*1c70*/  FMUL.FTZ R15, R3, R54 ;  /* 0x00000036030f7220 */ /* 0x000fe20000410000 */
[----:B------:R-:W-:Y:S01]  /*1c80*/  SHF.L.U32 R12, R12, 0x10, RZ ;  /* 0x000000100c0c7819 */ /* 0x000fe200000006ff */
[----:B------:R-:W-:Y:S01]  /*1c90*/  FADD.FTZ R52, -R14, R52 ;  /* 0x000000340e347221 */ /* 0x000fe20000010100 */
[----:B------:R-:W-:-:S02]  /*1ca0*/  SHF.L.U32 R50, R39, 0x10, RZ ;  /* 0x0000001027327819 */ /* 0x000fc400000006ff */
[----:B------:R-:W-:Y:S01]  /*1cb0*/  PRMT R51, R39, 0x7632, R51 ;  /* 0x0000763227337816 */ /* 0x000fe20000000033 */
[----:B------:R-:W-:Y:S01]  /*1cc0*/  FFMA.FTZ R13, R21, R15, R13 ;  /* 0x0000000f150d7223 */ /* 0x000fe2000001000d */
[----:B--2---:R-:W-:Y:S04]  /*1cd0*/  STL [R1+0x118], R26 ;  /* 0x0001181a01007387 */ /* 0x004fe80000100800 */
[----:B------:R-:W-:Y:S04]  /*1ce0*/  STL [R1+0x11c], R30 ;  /* 0x00011c1e01007387 */ /* 0x000fe80000100800 */
[----:B------:R-:W-:Y:S04]  /*1cf0*/  STL [R1+0x48], R25 ;  /* 0x0000481901007387 */ /* 0x000fe80000100800 */
[----:B------:R-:W-:Y:S04]  /*1d00*/  STL [R1+0x44], R23 ;  /* 0x0000441701007387 */ /* 0x000fe80000100800 */
[----:B------:R-:W-:Y:S04]  /*1d10*/  STL [R1+0x3c], R24 ;  /* 0x00003c1801007387 */ /* 0x000fe80000100800 */
[----:B------:R-:W-:Y:S04]  /*1d20*/  STL [R1+0x38], R22 ;  /* 0x0000381601007387 */ /* 0x000fe80000100800 */
[----:B------:R-:W-:Y:S04]  /*1d30*/  STL [R1+0x34], R21 ;  /* 0x0000341501007387 */ /* 0x000fe80000100800 */
[----:B------:R-:W2:Y:S01]  /*1d40*/  LDL.LU R29, [R1+0x40] ;  /* 0x00004000011d7983 */ /* 0x000ea20000300800 */
[----:B------:R-:W-:Y:S01]  /*1d50*/  FMUL.FTZ R52, R2, R52 ;  /* 0x0000003402347220 */ /* 0x000fe20000410000 */
[----:B------:R-:W-:Y:S01]  /*1d60*/  SHF.L.U32 R51, R51, 0x10, RZ ;  /* 0x0000001033337819 */ /* 0x000fe200000006ff */
[----:B------:R-:W-:Y:S01]  /*1d70*/  FMUL.FTZ R53, R8, R12 ;  /* 0x0000000c08357220 */ /* 0x000fe20000410000 */
[----:B------:R-:W-:-:S02]  /*1d80*/  IMAD.U32 R15, R41, 0x10000, RZ ;  /* 0x00010000290f7824 */ /* 0x000fc400078e00ff */
[----:B------:R-:W-:Y:S01]  /*1d90*/  FADD.FTZ R50, -R14, R50 ;  /* 0x000000320e327221 */ /* 0x000fe20000010100 */
[----:B------:R-:W-:Y:S01]  /*1da0*/  PRMT R61, R41, 0x7632, R61 ;  /* 0x00007632293d7816 */ /* 0x000fe2000000003d */
[C---:B------:R-:W-:Y:S01]  /*1db0*/  FFMA.FTZ R0, R52.reuse, R12, R5 ;  /* 0x0000000c34007223 */ /* 0x040fe20000010005 */
[----:B------:R-:W-:Y:S01]  /*1dc0*/  FFMA.FTZ R11, R3, R54, R11 ;  /* 0x00000036030b7223 */ /* 0x000fe2000001000b */
[----:B------:R-:W-:Y:S01]  /*1dd0*/  FFMA.FTZ R13, R52, R53, R13 ;  /* 0x00000035340d7223 */ /* 0x000fe2000001000d */
[----:B------:R-:W-:Y:S01]  /*1de0*/  FMUL.FTZ R5, R4, R15 ;  /* 0x0000000f04057220 */ /* 0x000fe20000410000 */
[----:B------:R-:W-:Y:S01]  /*1df0*/  FMUL.FTZ R17, R2, R50 ;  /* 0x0000003202117220 */ /* 0x000fe20000410000 */
[----:B------:R-:W-:Y:S01]  /*1e00*/  FADD.FTZ R51, -R14, R51 ;  /* 0x000000330e337221 */ /* 0x000fe20000010100 */
[----:B------:R-:W-:Y:S01]  /*1e10*/  FADD.FTZ R28, R10, R12 ;  /* 0x0000000c0a1c7221 */ /* 0x000fe20000010000 */
[----:B------:R-:W-:Y:S01]  /*1e20*/  SHF.L.U32 R61, R61, 0x10, RZ ;  /* 0x000000103d3d7819 */ /* 0x000fe200000006ff */
[----:B------:R-:W-:Y:S01]  /*1e30*/  FFMA.FTZ R12, R8, R12, R11 ;  /* 0x0000000c080c7223 */ /* 0x000fe2000001000b */
[----:B------:R-:W-:Y:S01]  /*1e40*/  FFMA.FTZ R11, R17, R5, R13 ;  /* 0x00000005110b7223 */ /* 0x000fe2000001000d */
[----:B------:R-:W-:Y:S01]  /*1e50*/  FMUL.FTZ R51, R2, R51 ;  /* 0x0000003302337220 */ /* 0x000fe20000410000 */
[----:B------:R-:W-:-:S02]  /*1e60*/  IMAD.U32 R13, R42, 0x10000, RZ ;  /* 0x000100002a0d7824 */ /* 0x000fc400078e00ff */
[-C--:B------:R-:W-:Y:S01]  /*1e70*/  FMUL.FTZ R10, R9, R61.reuse ;  /* 0x0000003d090a7220 */ /* 0x080fe20000410000 */
[----:B------:R-:W-:Y:S01]  /*1e80*/  SHF.L.U32 R5, R44, 0x10, RZ ;  /* 0x000000102c057819 */ /* 0x000fe200000006ff */
[C-C-:B------:R-:W-:Y:S01]  /*1e90*/  FFMA.FTZ R27, R51.reuse, R61, R6.reuse ;  /* 0x0000003d331b7223 */ /* 0x140fe20000010006 */
[----:B------:R-:W-:Y:S01]  /*1ea0*/  PRMT R6, R42, 0x7632, R6 ;  /* 0x000076322a067816 */ /* 0x000fe20000000006 */
[----:B------:R-:W-:Y:S01]  /*1eb0*/  FADD.FTZ R13, -R14, R13 ;  /* 0x0000000d0e0d7221 */ /* 0x000fe20000010100 */
[----:B------:R-:W-:Y:S01]  /*1ec0*/  FFMA.FTZ R11, R51, R10, R11 ;  /* 0x0000000a330b7223 */ /* 0x000fe2000001000b */
[----:B------:R-:W-:Y:S01]  /*1ed0*/  FMUL.FTZ R10, R3, R5 ;  /* 0x00000005030a7220 */ /* 0x000fe20000410000 */
[----:B------:R-:W-:Y:S01]  /*1ee0*/  SHF.L.U32 R6, R6, 0x10, RZ ;  /* 0x0000001006067819 */ /* 0x000fe200000006ff */
[----:B------:R-:W-:Y:S01]  /*1ef0*/  FMUL.FTZ R19, R2, R13 ;  /* 0x0000000d02137220 */ /* 0x000fe20000410000 */
[----:B------:R-:W-:Y:S01]  /*1f00*/  PRMT R50, R44, 0x7632, R50 ;  /* 0x000076322c327816 */ /* 0x000fe20000000032 */
[----:B------:R0:W-:Y:S02]  /*1f10*/  STL [R1+0xc], R0 ;  /* 0x00000c0001007387 */ /* 0x0001e40000100800 */
[----:B------:R-:W-:Y:S01]  /*1f20*/  FFMA.FTZ R11, R19, R10, R11 ;  /* 0x0000000a130b7223 */ /* 0x000fe2000001000b */
[----:B------:R-:W-:Y:S01]  /*1f30*/  FADD.FTZ R6, -R14, R6 ;  /* 0x000000060e067221 */ /* 0x000fe20000010100 */
[----:B------:R-:W-:Y:S01]  /*1f40*/  PRMT R10, R43, 0x7632, R10 ;  /* 0x000076322b0a7816 */ /* 0x000fe2000000000a */
[----:B------:R-:W-:-:S02]  /*1f50*/  IMAD.U32 R50, R50, 0x10000, RZ ;  /* 0x0001000032327824 */ /* 0x000fc400078e00ff */
[----:B0-----:R-:W-:Y:S01]  /*1f60*/  FADD.FTZ R0, R7, R61 ;  /* 0x0000003d07007221 */ /* 0x001fe20000010000 */
[----:B------:R-:W-:Y:S01]  /*1f70*/  SHF.L.U32 R7, R43, 0x10, RZ ;  /* 0x000000102b077819 */ /* 0x000fe200000006ff */
[----:B------:R-:W-:Y:S01]  /*1f80*/  FMUL.FTZ R51, R2, R6 ;  /* 0x0000000602337220 */ /* 0x000fe20000410000 */
[C---:B------:R-:W-:Y:S01]  /*1f90*/  SHF.L.U32 R6, R45.reuse, 0x10, RZ ;  /* 0x000000102d067819 */ /* 0x040fe200000006ff */
[----:B------:R-:W-:Y:S01]  /*1fa0*/  IMAD.U32 R10, R10, 0x10000, RZ ;  /* 0x000100000a0a7824 */ /* 0x000fe200078e00ff */
[----:B------:R-:W-:Y:S01]  /*1fb0*/  PRMT R52, R45, 0x7632, R52 ;  /* 0x000076322d347816 */ /* 0x000fe20000000034 */
[----:B------:R-:W-:Y:S01]  /*1fc0*/  FADD.FTZ R7, -R14, R7 ;  /* 0x000000070e077221 */ /* 0x000fe20000010100 */
[----:B------:R-:W-:Y:S01]  /*1fd0*/  FMUL.FTZ R13, R8, R50 ;  /* 0x00000032080d7220 */ /* 0x000fe20000410000 */
[----:B------:R-:W-:Y:S01]  /*1fe0*/  FFMA.FTZ R12, R4, R15, R12 ;  /* 0x0000000f040c7223 */ /* 0x000fe2000001000c */
[----:B------:R-:W-:Y:S01]  /*1ff0*/  FADD.FTZ R10, -R14, R10 ;  /* 0x0000000a0e0a7221 */ /* 0x000fe20000010100 */
[----:B------:R-:W-:Y:S01]  /*2000*/  FMUL.FTZ R20, R2, R7 ;  /* 0x0000000702147220 */ /* 0x000fe20000410000 */
[----:B------:R-:W-:Y:S01]  /*2010*/  FFMA.FTZ R11, R51, R13, R11 ;  /* 0x0000000d330b7223 */ /* 0x000fe2000001000b */
[----:B------:R-:W-:Y:S01]  /*2020*/  SHF.L.U32 R52, R52, 0x10, RZ ;  /* 0x0000001034347819 */ /* 0x000fe200000006ff */
[----:B------:R-:W-:Y:S01]  /*2030*/  FMUL.FTZ R7, R4, R6 ;  /* 0x0000000604077220 */ /* 0x000fe20000410000 */
[C---:B------:R-:W-:Y:S01]  /*2040*/  FFMA.FTZ R12, R9.reuse, R61, R12 ;  /* 0x0000003d090c7223 */ /* 0x040fe2000001000c */
[----:B------:R-:W-:Y:S01]  /*2050*/  FMUL.FTZ R53, R2, R10 ;  /* 0x0000000a02357220 */ /* 0x000fe20000410000 */
[----:B------:R-:W-:Y:S01]  /*2060*/  SHF.L.U32 R10, R46, 0x10, RZ ;  /* 0x000000102e0a7819 */ /* 0x000fe200000006ff */
[----:B------:R-:W-:Y:S01]  /*2070*/  FFMA.FTZ R11, R20, R7, R11 ;  /* 0x00000007140b7223 */ /* 0x000fe2000001000b */
[----:B------:R-:W-:Y:S01]  /*2080*/  FMUL.FTZ R7, R9, R52 ;  /* 0x0000003409077220 */ /* 0x000fe20000410000 */
[----:B------:R-:W-:Y:S01]  /*2090*/  FFMA.FTZ R12, R3, R5, R12 ;  /* 0x00000005030c7223 */ /* 0x000fe2000001000c */
[----:B------:R-:W-:Y:S01]  /*20a0*/  PRMT R61, R46, 0x7632, R61 ;  /* 0x000076322e3d7816 */ /* 0x000fe2000000003d */
[----:B------:R-:W-:Y:S01]  /*20b0*/  FADD.FTZ R10, -R14, R10 ;  /* 0x0000000a0e0a7221 */ /* 0x000fe20000010100 */
[----:B------:R-:W-:Y:S01]  /*20c0*/  FFMA.FTZ R11, R53, R7, R11 ;  /* 0x00000007350b7223 */ /* 0x000fe2000001000b */
[----:B------:R-:W-:Y:S01]  /*20d0*/  FFMA.FTZ R12, R8, R50, R12 ;  /* 0x00000032080c7223 */ /* 0x000fe2000001000c */
[C---:B------:R-:W-:Y:S01]  /*20e0*/  SHF.L.U32 R7, R48.reuse, 0x10, RZ ;  /* 0x0000001030077819 */ /* 0x040fe200000006ff */
[----:B------:R-:W-:Y:S01]  /*20f0*/  IMAD.U32 R61, R61, 0x10000, RZ ;  /* 0x000100003d3d7824 */ /* 0x000fe200078e00ff */
[----:B------:R-:W-:Y:S01]  /*2100*/  PRMT R13, R48, 0x7632, R13 ;  /* 0x00007632300d7816 */ /* 0x000fe2000000000d */
[----:B------:R-:W-:Y:S01]  /*2110*/  FMUL.FTZ R18, R2, R10 ;  /* 0x0000000a02127220 */ /* 0x000fe20000410000 */
[----:B------:R-:W-:Y:S01]  /*2120*/  FFMA.FTZ R10, R4, R6, R12 ;  /* 0x00000006040a7223 */ /* 0x000fe2000001000c */
[----:B------:R-:W-:Y:S01]  /*2130*/  FMUL.FTZ R12, R3, R7 ;  /* 0x00000007030c7220 */ /* 0x000fe20000410000 */
[----:B------:R-:W-:Y:S01]  /*2140*/  SHF.L.U32 R13, R13, 0x10, RZ ;  /* 0x000000100d0d7819 */ /* 0x000fe200000006ff */
[----:B------:R-:W-:Y:S01]  /*2150*/  FADD.FTZ R61, -R14, R61 ;  /* 0x0000003d0e3d7221 */ /* 0x000fe20000010100 */
[----:B------:R-:W-:Y:S01]  /*2160*/  FFMA.FTZ R10, R9, R52, R10 ;  /* 0x00000034090a7223 */ /* 0x000fe2000001000a */
[----:B------:R-:W-:-:S02]  /*2170*/  FFMA.FTZ R11, R18, R12, R11 ;  /* 0x0000000c120b7223 */ /* 0x000fc4000001000b */
[----:B------:R-:W-:Y:S01]  /*2180*/  FMUL.FTZ R61, R2, R61 ;  /* 0x0000003d023d7220 */ /* 0x000fe20000410000 */
[----:B------:R-:W-:Y:S01]  /*2190*/  FMUL.FTZ R12, R8, R13 ;  /* 0x0000000d080c7220 */ /* 0x000fe20000410000 */
[----:B------:R-:W-:-:S03]  /*21a0*/  FFMA.FTZ R10, R3, R7, R10 ;  /* 0x00000007030a7223 */ /* 0x000fc6000001000a */
        /* <DEDUP_REMOVED lines=16> */
[----:B------:R-:W-:Y:S01]  /*22b0*/  FMUL.FTZ R9, R2, R30 ;  /* 0x0000001e02097220 */ /* 0x000fe20000410000 */
[----:B------:R-:W-:Y:S03]  /*22c0*/  STL [R1+0x28], R17 ;  /* 0x0000281101007387 */ /* 0x000fe60000100800 */
[----:B------:R-:W-:Y:S01]  /*22d0*/  FFMA.FTZ R11, R9, R11, R26 ;  /* 0x0000000b090b7223 */ /* 0x000fe2000001001a */
[----:B------:R-:W-:Y:S04]  /*22e0*/  STL [R1+0x24], R19 ;  /* 0x0000241301007387 */ /* 0x000fe80000100800 */
[----:B------:R-:W-:Y:S04]  /*22f0*/  STL [R1+0x20], R20 ;  /* 0x0000201401007387 */ /* 0x000fe80000100800 */
[----:B------:R-:W-:Y:S04]  /*2300*/  STL [R1+0x1c], R18 ;  /* 0x00001c1201007387 */ /* 0x000fe80000100800 */
[----:B------:R-:W-:Y:S04]  /*2310*/  STL [R1+0x10], R16 ;  /* 0x0000101001007387 */ /* 0x000fe80000100800 */
[----:B------:R0:W5:Y:S04]  /*2320*/  LDL.LU R30, [R1+0x11c] ;  /* 0x00011c00011e7983 */ /* 0x0001680000300800 */
[----:B------:R-:W3:Y:S04]  /*2330*/  LDL.LU R26, [R1+0x118] ;  /* 0x00011800011a7983 */ /* 0x000ee80000300800 */
[----:B--2---:R1:W-:Y:S04]  /*2340*/  STS.64 [R29], R10 ;  /* 0x0000000a1d007388 */ /* 0x0043e80000000a00 */
[----:B-1----:R-:W2:Y:S04]  /*2350*/  LDL.LU R29, [R1+0x114] ;  /* 0x00011400011d7983 */ /* 0x002ea80000300800 */
[----:B------:R-:W4:Y:S01]  /*2360*/  LDL.LU R11, [R1+0xc] ;  /* 0x00000c00010b7983 */ /* 0x000f220000300800 */
[----:B------:R-:W-:Y:S01]  /*2370*/  FFMA.FTZ R53, R53, R52, R27 ;  /* 0x0000003435357223 */ /* 0x000fe2000001001b */
[----:B------:R-:W-:Y:S01]  /*2380*/  FADD.FTZ R52, R0, R52 ;  /* 0x0000003400347221 */ /* 0x000fe20000010000 */
[----:B------:R-:W-:Y:S01]  /*2390*/  UIADD3 UR9, UP0, UR11, 0x8, URZ ;  /* 0x000000080b097890 */ /* 0x000fe2000ff1e03f */
[----:B------:R-:W-:Y:S01]  /*23a0*/  BAR.SYNC.DEFER_BLOCKING 0x0 ;  /* 0x0000000000007b1d */ /* 0x000fe20000010000 */
[----:B----4-:R-:W-:Y:S01]  /*23b0*/  FFMA.FTZ R10, R51, R50, R11 ;  /* 0x00000032330a7223 */ /* 0x010fe2000001000b */
[----:B------:R-:W-:-:S04]  /*23c0*/  FADD.FTZ R11, R28, R50 ;  /* 0x000000321c0b7221 */ /* 0x000fc80000010000 */
[----:B------:R-:W4:Y:S04]  /*23d0*/  LDL R51, [R1+0x60] ;  /* 0x0000600001337983 */ /* 0x000f280000100800 */
[----:B------:R-:W4:Y:S04]  /*23e0*/  LDL.LU R28, [R1+0x110] ;  /* 0x00011000011c7983 */ /* 0x000f280000300800 */
[----:B------:R-:W3:Y:S04]  /*23f0*/  LDL.LU R50, [R1+0x30] ;  /* 0x0000300001327983 */ /* 0x000ee80000300800 */
[----:B------:R-:W2:Y:S04]  /*2400*/  LDL.LU R27, [R1+0x10c] ;  /* 0x00010c00011b7983 */ /* 0x000ea80000300800 */
[----:B------:R-:W2:Y:S02]  /*2410*/  LDL.LU R0, [R1+0x108] ;  /* 0x0001080001007983 */ /* 0x000ea40000300800 */
[----:B--2---:R-:W-:-:S02]  /*2420*/  FFMA.FTZ R29, R29, R0, R27 ;  /* 0x000000001d1d7223 */ /* 0x004fc4000001001b */
[----:B------:R-:W4:Y:S01]  /*2430*/  LDL.LU R27, [R1+0x104] ;  /* 0x00010400011b7983 */ /* 0x000f220000300800 */
[----:B------:R-:W-:Y:S01]  /*2440*/  FADD.FTZ R11, R11, R13 ;  /* 0x0000000d0b0b7221 */ /* 0x000fe20000010000 */
[----:B------:R-:W-:Y:S01]  /*2450*/  FFMA.FTZ R10, R61, R13, R10 ;  /* 0x0000000d3d0a7223 */ /* 0x000fe2000001000a */
[----:B------:R-:W-:Y:S01]  /*2460*/  FADD.FTZ R13, R52, R12 ;  /* 0x0000000c340d7221 */ /* 0x000fe20000010000 */
[----:B------:R-:W-:Y:S01]  /*2470*/  FFMA.FTZ R12, R9, R12, R53 ;  /* 0x0000000c090c7223 */ /* 0x000fe20000010035 */
[----:B----4-:R-:W-:Y:S01]  /*2480*/  FFMA.FTZ R51, R51, R27, R28 ;  /* 0x0000001b33337223 */ /* 0x010fe2000001001c */
[----:B---3--:R-:W-:Y:S01]  /*2490*/  FADD.FTZ R50, R27, R50 ;  /* 0x000000321b327221 */ /* 0x008fe20000010000 */
[----:B------:R-:W2:Y:S04]  /*24a0*/  LDL.LU R28, [R1+0x100] ;  /* 0x00010000011c7983 */ /* 0x000ea80000300800 */
[----:B------:R-:W3:Y:S04]  /*24b0*/  LDL.LU R27, [R1+0xfc] ;  /* 0x0000fc00011b7983 */ /* 0x000ee80000300800 */
[----:B------:R-:W4:Y:S04]  /*24c0*/  LDL R52, [R1+0x5c] ;  /* 0x00005c0001347983 */ /* 0x000f280000100800 */
[----:B------:R-:W4:Y:S01]  /*24d0*/  LDL R53, [R1+0x58] ;  /* 0x0000580001357983 */ /* 0x000f220000100800 */
[----:B------:R-:W-:Y:S01]  /*24e0*/  FADD.FTZ R26, R0, R26 ;  /* 0x0000001a001a7221 */ /* 0x000fe20000010000 */
[----:B--2---:R-:W-:-:S03]  /*24f0*/  FADD.FTZ R50, R50, R28 ;  /* 0x0000001c32327221 */ /* 0x004fc60000010000 */
[----:B---3--:R-:W-:Y:S02]  /*2500*/  FADD.FTZ R9, R26, R27 ;  /* 0x0000001b1a097221 */ /* 0x008fe40000010000 */
[----:B------:R-:W2:Y:S01]  /*2510*/  LDL.LU R26, [R1+0xf8] ;  /* 0x0000f800011a7983 */ /* 0x000ea20000300800 */
[----:B----4-:R-:W-:-:S03]  /*2520*/  FFMA.FTZ R52, R52, R27, R29 ;  /* 0x0000001b34347223 */ /* 0x010fc6000001001d */
[----:B------:R0:W5:Y:S01]  /*2530*/  LDL.LU R29, [R1+0xf4] ;  /* 0x0000f400011d7983 */ /* 0x0001620000300800 */
[----:B------:R-:W-:-:S03]  /*2540*/  FFMA.FTZ R51, R53, R28, R51 ;  /* 0x0000001c35337223 */ /* 0x000fc60000010033 */
[----:B------:R0:W5:Y:S04]  /*2550*/  LDL.LU R27, [R1+0xf0] ;  /* 0x0000f000011b7983 */ /* 0x0001680000300800 */
[----:B------:R-:W3:Y:S01]  /*2560*/  LDL.LU R28, [R1+0xec] ;  /* 0x0000ec00011c7983 */ /* 0x000ee20000300800 */
        /* <DEDUP_REMOVED lines=8> */
[----:B------:R-:W1:Y:S02]  /*25f0*/  S2R R61, SR_TID.X ;  /* 0x00000000003d7919 */ /* 0x000e640000002100 */
[----:B------:R-:W-:Y:S01]  /*2600*/  FADD.FTZ R9, R9, R5 ;  /* 0x0000000509097221 */ /* 0x000fe20000010000 */
[----:B------:R-:W-:Y:S01]  /*2610*/  FADD.FTZ R50, R50, R6 ;  /* 0x0000000632327221 */ /* 0x000fe20000010000 */
[----:B------:R-:W-:Y:S02]  /*2620*/  UIADD3.X UR10, URZ, UR5, URZ, UP0, !UPT ;  /* 0x000000053f0a7290 */ /* 0x000fe400087fe43f */
[----:B------:R-:W-:Y:S01]  /*2630*/  FADD.FTZ R53, R9, R7 ;  /* 0x0000000709357221 */ /* 0x000fe20000010000 */
[----:B------:R-:W-:Y:S01]  /*2640*/  FADD.FTZ R50, R50, R8 ;  /* 0x0000000832327221 */ /* 0x000fe20000010000 */
[----:B------:R-:W-:-:S04]  /*2650*/  UISETP.GE.U32.AND UP0, UPT, UR9, UR16, UPT ;  /* 0x000000100900728c */ /* 0x000fc8000bf06070 */
[----:B------:R-:W-:-:S06]  /*2660*/  UISETP.GE.AND.EX UP0, UPT, UR10, UR7, UPT, UP0 ;  /* 0x000000070a00728c */ /* 0x000fcc000bf06300 */
[----:B------:R-:W-:Y:S02]  /*2670*/  PLOP3.LUT P0, PT, PT, PT, UP0, 0x80, 0x0 ;  /* 0x000000000000781c */ /* 0x000fe40003f0f008 */
[----:B-1----:R-:W-:Y:S01]  /*2680*/  ISETP.GT.U32.AND P1, PT, R61, 0x1f, PT ;  /* 0x0000001f3d00780c */ /* 0x002fe20003f24070 */
[----:B--2---:R-:W-:-:S04]  /*2690*/  FFMA.FTZ R51, R26, R59, R51 ;  /* 0x0000003b1a337223 */ /* 0x004fc80000010033 */
[----:B------:R-:W-:Y:S01]  /*26a0*/  FFMA.FTZ R51, R23, R57, R51 ;  /* 0x0000003917337223 */ /* 0x000fe20000010033 */
[----:B---3--:R-:W-:-:S03]  /*26b0*/  FFMA.FTZ R52, R28, R60, R52 ;  /* 0x0000003c1c347223 */ /* 0x008fc60000010034 */
[----:B------:R-:W-:Y:S01]  /*26c0*/  FFMA.FTZ R51, R22, R55, R51 ;  /* 0x0000003716337223 */ /* 0x000fe20000010033 */
[----:B------:R0:W5:Y:S01]  /*26d0*/  LDL.LU R28, [R1+0xe8] ;  /* 0x0000e800011c7983 */ /* 0x0001620000300800 */
[----:B------:R-:W-:Y:S02]  /*26e0*/  FFMA.FTZ R52, R25, R58, R52 ;  /* 0x0000003a19347223 */ /* 0x000fe40000010034 */
[----:B------:R-:W-:Y:S01]  /*26f0*/  FFMA.FTZ R51, R17, R15, R51 ;  /* 0x0000000f11337223 */ /* 0x000fe20000010033 */
[----:B------:R0:W5:Y:S01]  /*2700*/  LDL.LU R26, [R1+0xe4] ;  /* 0x0000e400011a7983 */ /* 0x0001620000300800 */
[----:B------:R-:W-:-:S03]  /*2710*/  FFMA.FTZ R52, R24, R56, R52 ;  /* 0x0000003818347223 */ /* 0x000fc60000010034 */
        /* <DEDUP_REMOVED lines=10> */
[----:B------:R0:W5:Y:S04]  /*27c0*/  LDL.LU R17, [R1+0xcc] ;  /* 0x0000cc0001117983 */ /* 0x0001680000300800 */
[----:B------:R0:W5:Y:S04]  /*27d0*/  LDL.LU R19, [R1+0xc8] ;  /* 0x0000c80001137983 */ /* 0x0001680000300800 */
[----:B------:R0:W5:Y:S04]  /*27e0*/  LDL.LU R20, [R1+0xc4] ;  /* 0x0000c40001147983 */ /* 0x0001680000300800 */
[----:B------:R0:W5:Y:S04]  /*27f0*/  LDL.LU R18, [R1+0xc0] ;  /* 0x0000c00001127983 */ /* 0x0001680000300800 */
[----:B------:R0:W5:Y:S04]  /*2800*/  LDL.LU R16, [R1+0xb8] ;  /* 0x0000b80001107983 */ /* 0x0001680000300800 */
[----:B------:R0:W-:Y:S04]  /*2810*/  STL [R1+0x18], R53 ;  /* 0x0000183501007387 */ /* 0x0001e80000100800 */
[----:B------:R0:W-:Y:S04]  /*2820*/  STL [R1+0x14], R52 ;  /* 0x0000143401007387 */ /* 0x0001e80000100800 */
[----:B------:R0:W-:Y:S04]  /*2830*/  STL [R1+0x30], R50 ;  /* 0x0000303201007387 */ /* 0x0001e80000100800 */
[----:B------:R0:W-:Y:S01]  /*2840*/  STL [R1+0x2c], R9 ;  /* 0x00002c0901007387 */ /* 0x0001e20000100800 */
[----:B------:R-:W-:Y:S05]  /*2850*/  @!P0 BRA `(.L_x_389) ;  /* 0x0000000000fc8947 */ /* 0x000fea0003800000 */
[----:B------:R1:W-:Y:S04]  /*2860*/  STL.64 [R1+0xc8], R4 ;  /* 0x0000c80401007387 */ /* 0x0003e80000100a00 */
[----:B------:R2:W-:Y:S04]  /*2870*/  STL.64 [R1+0xc0], R2 ;  /* 0x0000c00201007387 */ /* 0x0005e80000100a00 */
[----:B------:R3:W-:Y:S01]  /*2880*/  STL [R1+0xb8], R0 ;  /* 0x0000b80001007387 */ /* 0x0007e20000100800 */
[----:B-1----:R-:W-:-:S03]  /*2890*/  MOV R5, R53 ;  /* 0x0000003500057202 */ /* 0x002fc60000000f00 */
[----:B0-----:R-:W4:Y:S01]  /*28a0*/  LDL R53, [R1+0xb4] ;  /* 0x0000b40001357983 */ /* 0x001f220000100800 */
[----:B------:R-:W-:Y:S01]  /*28b0*/  MOV R4, R52 ;  /* 0x0000003400047202 */ /* 0x000fe20000000f00 */
[----:B------:R-:W0:Y:S01]  /*28c0*/  S2UR UR15, SR_CgaCtaId ;  /* 0x00000000000f79c3 */ /* 0x000e220000008800 */
[----:B------:R-:W-:Y:S01]  /*28d0*/  UMOV UR5, 0x400 ;  /* 0x0000040000057882 */ /* 0x000fe20000000000 */
[----:B------:R-:W4:Y:S01]  /*28e0*/  LDL R52, [R1+0xb0] ;  /* 0x0000b00001347983 */ /* 0x000f220000100800 */
[----:B--2---:R-:W-:Y:S01]  /*28f0*/  MOV R3, R50 ;  /* 0x0000003200037202 */ /* 0x004fe20000000f00 */
[----:B------:R-:W-:Y:S01]  /*2900*/  IMAD.MOV.U32 R2, RZ, RZ, R9 ;  /* 0x000000ffff027224 */ /* 0x000fe200078e0009 */
[----:B------:R-:W-:Y:S01]  /*2910*/  SHF.L.U32 R50, R61, 0x1, RZ ;  /* 0x000000013d327819 */ /* 0x000fe200000006ff */
[----:B---3--:R-:W1:Y:S03]  /*2920*/  S2R R0, SR_TID.X ;  /* 0x0000000000007919 */ /* 0x008e660000002100 */
[----:B------:R-:W-:Y:S01]  /*2930*/  LOP3.LUT R50, R50, 0x18, RZ, 0xc0, !PT ;  /* 0x0000001832327812 */ /* 0x000fe200078ec0ff */
[----:B0-----:R-:W-:-:S06]  /*2940*/  ULEA UR5, UR15, UR5, 0x18 ;  /* 0x000000050f057291 */ /* 0x001fcc000f8ec03f */
[----:B------:R-:W-:-:S05]  /*2950*/  LEA R9, R61, UR5, 0x5 ;  /* 0x000000053d097c11 */ /* 0x000fca000f8e28ff */
[----:B------:R-:W-:-:S05]  /*2960*/  IMAD.IADD R51, R9, 0x1, R50 ;  /* 0x0000000109337824 */ /* 0x000fca00078e0232 */
[----:B------:R0:W-:Y:S02]  /*2970*/  STS.64 [R51], R4 ;  /* 0x0000000433007388 */ /* 0x0001e40000000a00 */
[----:B0-----:R-:W-:Y:S02]  /*2980*/  LOP3.LUT R51, R50, 0x8, RZ, 0x3c, !PT ;  /* 0x0000000832337812 */ /* 0x001fe400078e3cff */
[----:B------:R2:W5:Y:S02]  /*2990*/  LDL.LU.64 R4, [R1+0xc8] ;  /* 0x0000c80001047983 */ /* 0x0005640000300a00 */
[----:B------:R-:W-:-:S05]  /*29a0*/  IADD3 R51, R9, R51, RZ ;  /* 0x0000003309337210 */ /* 0x000fca0007ffe0ff */
[----:B------:R0:W-:Y:S02]  /*29b0*/  STS.64 [R51], R10 ;  /* 0x0000000a33007388 */ /* 0x0001e40000000a00 */
[C---:B0-----:R-:W-:Y:S02]  /*29c0*/  LOP3.LUT R51, R50.reuse, 0x10, RZ, 0x3c, !PT ;  /* 0x0000001032337812 */ /* 0x041fe400078e3cff */
[----:B------:R-:W-:Y:S02]  /*29d0*/  LOP3.LUT R50, R50, 0x18, RZ, 0x3c, !PT ;  /* 0x0000001832327812 */ /* 0x000fe400078e3cff */
[----:B------:R-:W-:-:S03]  /*29e0*/  IADD3 R51, R9, R51, RZ ;  /* 0x0000003309337210 */ /* 0x000fc60007ffe0ff */
[----:B------:R-:W-:Y:S02]  /*29f0*/  IMAD.IADD R50, R9, 0x1, R50 ;  /* 0x0000000109327824 */ /* 0x000fe400078e0232 */
[----:B------:R1:W-:Y:S04]  /*2a00*/  STS.64 [R51], R2 ;  /* 0x0000000233007388 */ /* 0x0003e80000000a00 */
[----:B------:R4:W-:Y:S01]  /*2a10*/  STS.64 [R50], R12 ;  /* 0x0000000c32007388 */ /* 0x0009e20000000a00 */
[----:B-1----:R-:W-:-:S03]  /*2a20*/  SHF.R.S32.HI R51, RZ, 0x1f, R0 ;  /* 0x0000001fff337819 */ /* 0x002fc60000011400 */
[----:B------:R2:W5:Y:S01]  /*2a30*/  LDL.LU.64 R2, [R1+0xc0] ;  /* 0x0000c00001027983 */ /* 0x0005620000300a00 */
[----:B------:R-:W-:-:S03]  /*2a40*/  LEA.HI R51, R51, R0, RZ, 0x2 ;  /* 0x0000000033337211 */ /* 0x000fc600078f10ff */
[----:B------:R2:W5:Y:S01]  /*2a50*/  LDL.LU R0, [R1+0xb8] ;  /* 0x0000b80001007983 */ /* 0x0005620000300800 */
[----:B------:R-:W-:-:S04]  /*2a60*/  SHF.R.S32.HI R51, RZ, 0x2, R51 ;  /* 0x00000002ff337819 */ /* 0x000fc80000011433 */
[----:B------:R-:W-:Y:S01]  /*2a70*/  LEA R9, R51, UR5, 0x5 ;  /* 0x0000000533097c11 */ /* 0x000fe2000f8e28ff */
[----:B------:R-:W-:Y:S03]  /*2a80*/  BAR.SYNC.DEFER_BLOCKING 0x0 ;  /* 0x0000000000007b1d */ /* 0x000fe60000010000 */
[-C--:B----4-:R-:W-:Y:S02]  /*2a90*/  LEA R50, R53, R9.reuse, 0x3 ;  /* 0x0000000935327211 */ /* 0x090fe400078e18ff */
[----:B------:R-:W-:-:S04]  /*2aa0*/  LEA R52, R52, R9, 0x3 ;  /* 0x0000000934347211 */ /* 0x000fc800078e18ff */
[----:B------:R-:W0:Y:S04]  /*2ab0*/  LDS.64 R50, [R50] ;  /* 0x0000000032327984 */ /* 0x000e280000000a00 */
[----:B------:R-:W1:Y:S01]  /*2ac0*/  LDS.64 R52, [R52+0xa00] ;  /* 0x000a000034347984 */ /* 0x000e620000000a00 */
[----:B0-----:R-:W-:-:S04]  /*2ad0*/  FADD.FTZ R50, RZ, R50 ;  /* 0x00000032ff327221 */ /* 0x001fc80000010000 */
[----:B-1----:R-:W-:Y:S02]  /*2ae0*/  FADD.FTZ R52, R50, R52 ;  /* 0x0000003432347221 */ /* 0x002fe40000010000 */
[----:B------:R-:W3:Y:S01]  /*2af0*/  LDL R50, [R1+0xac] ;  /* 0x0000ac0001327983 */ /* 0x000ee20000100800 */
[----:B------:R-:W-:-:S04]  /*2b00*/  FADD.FTZ R51, RZ, R51 ;  /* 0x00000033ff337221 */ /* 0x000fc80000010000 */
[----:B------:R-:W-:Y:S01]  /*2b10*/  FADD.FTZ R53, R51, R53 ;  /* 0x0000003533357221 */ /* 0x000fe20000010000 */
[----:B---3--:R-:W-:-:S06]  /*2b20*/  IMAD R50, R50, 0x8, R9 ;  /* 0x0000000832327824 */ /* 0x008fcc00078e0209 */
[----:B------:R-:W0:Y:S02]  /*2b30*/  LDS.64 R50, [R50+0x1400] ;  /* 0x0014000032327984 */ /* 0x000e240000000a00 */
[----:B0-----:R-:W-:Y:S02]  /*2b40*/  FADD.FTZ R52, R52, R50 ;  /* 0x0000003234347221 */ /* 0x001fe40000010000 */
[----:B------:R-:W3:Y:S01]  /*2b50*/  LDL R50, [R1+0xa8] ;  /* 0x0000a80001327983 */ /* 0x000ee20000100800 */
[----:B------:R-:W-:Y:S01]  /*2b60*/  FADD.FTZ R53, R53, R51 ;  /* 0x0000003335357221 */ /* 0x000fe20000010000 */
[----:B------:R-:W-:-:S04]  /*2b70*/  USHF.R.U32.HI UR5, URZ, 0x2, UR6 ;  /* 0x000000023f057899 */ /* 0x000fc80008011606 */
[----:B------:R-:W-:-:S04]  /*2b80*/  USHF.L.U32 UR5, UR5, 0x5, URZ ;  /* 0x0000000505057899 */ /* 0x000fc8000800063f */
[----:B------:R-:W-:Y:S01]  /*2b90*/  ULOP3.LUT UR5, UR5, 0xffffffe0, UR17, 0xe2, !UPT ;  /* 0xffffffe005057892 */ /* 0x000fe2000f8ee211 */
[----:B---3--:R-:W-:-:S06]  /*2ba0*/  LEA R50, R50, R9, 0x3 ;  /* 0x0000000932327211 */ /* 0x008fcc00078e18ff */
[----:B------:R-:W0:Y:S01]  /*2bb0*/  LDS.64 R50, [R50+0x1e00] ;  /* 0x001e000032327984 */ /* 0x000e220000000a00 */
[----:B------:R-:W-:-:S05]  /*2bc0*/  MOV R9, UR5 ;  /* 0x0000000500097c02 */ /* 0x000fca0008000f00 */
[----:B------:R-:W-:-:S04]  /*2bd0*/  IMAD R9, R9, 0x500, R61 ;  /* 0x0000050009097824 */ /* 0x000fc800078e023d */
[----:B------:R-:W-:-:S05]  /*2be0*/  VIADD R9, R9, UR14 ;  /* 0x0000000e09097c36 */ /* 0x000fca0008000000 */
[----:B------:R-:W-:Y:S01]  /*2bf0*/  SHF.L.U32 R9, R9, 0x1, RZ ;  /* 0x0000000109097819 */ /* 0x000fe200000006ff */
[----:B0-----:R-:W-:Y:S01]  /*2c00*/  FADD.FTZ R51, R53, R51 ;  /* 0x0000003335337221 */ /* 0x001fe20000010000 */
[----:B------:R-:W-:Y:S02]  /*2c10*/  FADD.FTZ R50, R52, R50 ;  /* 0x0000003234327221 */ /* 0x000fe40000010000 */
[----:B------:R-:W0:Y:S02]  /*2c20*/  LDC.64 R52, c[0x0][0x260] ;  /* 0x00009800ff347b82 */ /* 0x000e240000000a00 */
[----:B0-----:R-:W-:-:S05]  /*2c30*/  IMAD.WIDE.U32 R52, R9, 0x4, R52 ;  /* 0x0000000409347825 */ /* 0x001fca00078e0034 */
[----:B------:R2:W-:Y:S02]  /*2c40*/  STG.E.64 desc[UR12][R52.64+0x8000], R50 ;  /* 0x0080003234007986 */ /* 0x0005e4000c101b0c */
.L_x_389:
[----:B------:R-:W-:Y:S01]  /*2c50*/  BSSY B0, `(.L_x_390) ;  /* 0x000006e000007945 */ /* 0x000fe20003800000 */
[----:B0-2---:R-:W-:Y:S01]  /*2c60*/  HFMA2.MMA R50, -RZ, RZ, 0, 0 ;  /* 0x00000000ff327435 */ /* 0x005fe200000001ff */
[----:B------:R-:W-:Y:S02]  /*2c70*/  IMAD.MOV.U32 R9, RZ, RZ, RZ ;  /* 0x000000ffff097224 */ /* 0x000fe400078e00ff */
[----:B------:R-:W-:Y:S08]  /*2c80*/  @P1 BRA `(.L_x_391) ;  /* 0x0000000400a81947 */ /* 0x000ff00003800000 */
[----:B------:R-:W-:Y:S01]  /*2c90*/  USHF.L.U32 UR5, UR11, 0x3, URZ ;  /* 0x000000030b057899 */ /* 0x000fe2000800063f */
[----:B------:R-:W-:Y:S02]  /*2ca0*/  MOV R50, 0x28 ;  /* 0x0000002800327802 */ /* 0x000fe40000000f00 */
[----:B------:R-:W-:Y:S01]  /*2cb0*/  MOV R51, 0x28 ;  /* 0x0000002800337802 */ /* 0x000fe20000000f00 */
        /* <DEDUP_REMOVED lines=8> */
[----:B------:R-:W-:Y:S02]  /*2d40*/  IMAD R50, R50, R51, UR8 ;  /* 0x0000000832327e24 */ /* 0x000fe4000f8e0233 */
[----:B------:R-:W-:Y:S02]  /*2d50*/  VIADD R51, R9, 0x4 ;  /* 0x0000000409337836 */ /* 0x000fe40000000000 */
[----:B------:R-:W-:-:S03]  /*2d60*/  IMAD.IADD R50, R50, 0x1, R61 ;  /* 0x0000000132327824 */ /* 0x000fc600078e023d */
[----:B------:R-:W-:-:S04]  /*2d70*/  SHF.R.S32.HI R52, RZ, 0x1f, R51 ;  /* 0x0000001fff347819 */ /* 0x000fc80000011433 */
[----:B------:R-:W-:Y:S02]  /*2d80*/  LEA.HI R52, R52, R51, RZ, 0x2 ;  /* 0x0000003334347211 */ /* 0x000fe400078f10ff */
[----:B------:R-:W-:Y:S02]  /*2d90*/  MOV R51, 0x28 ;  /* 0x0000002800337802 */ /* 0x000fe40000000f00 */
[----:B------:R-:W-:-:S05]  /*2da0*/  SHF.R.S32.HI R52, RZ, 0x2, R52 ;  /* 0x00000002ff347819 */ /* 0x000fca0000011434 */
[----:B------:R-:W-:Y:S02]  /*2db0*/  IMAD R52, R52, R51, UR8 ;  /* 0x0000000834347e24 */ /* 0x000fe4000f8e0233 */
[----:B------:R-:W0:Y:S03]  /*2dc0*/  LDS.64 R50, [R50] ;  /* 0x0000000032327984 */ /* 0x000e260000000a00 */
[----:B------:R-:W-:-:S06]  /*2dd0*/  IADD3 R52, R61, R52, RZ ;  /* 0x000000343d347210 */ /* 0x000fcc0007ffe0ff */
        /* <DEDUP_REMOVED lines=8> */
[----:B------:R-:W-:-:S03]  /*2e60*/  IMAD.MOV.U32 R50, RZ, RZ, 0x28 ;  /* 0x00000028ff327424 */ /* 0x000fc600078e00ff */
[----:B------:R-:W-:-:S05]  /*2e70*/  SHF.R.S32.HI R51, RZ, 0x2, R51 ;  /* 0x00000002ff337819 */ /* 0x000fca0000011433 */
[----:B------:R-:W-:-:S05]  /*2e80*/  IMAD R51, R51, R50, UR8 ;  /* 0x0000000833337e24 */ /* 0x000fca000f8e0232 */
[----:B------:R-:W-:-:S06]  /*2e90*/  IADD3 R51, R61, R51, RZ ;  /* 0x000000333d337210 */ /* 0x000fcc0007ffe0ff */
[----:B------:R-:W0:Y:S02]  /*2ea0*/  LDS.64 R50, [R51] ;  /* 0x0000000033327984 */ /* 0x000e240000000a00 */
[----:B0-----:R-:W-:Y:S01]  /*2eb0*/  FADD.FTZ R52, R52, R50 ;  /* 0x0000003234347221 */ /* 0x001fe20000010000 */
        /* <DEDUP_REMOVED lines=51> */
[----:B------:R-:W-:Y:S01]  /*31f0*/  FADD.FTZ R53, R53, R51 ;  /* 0x0000003335357221 */ /* 0x000fe20000010000 */
[----:B------:R-:W-:Y:S02]  /*3200*/  IADD3 R9, R9, 0x24, RZ ;  /* 0x0000002409097810 */ /* 0x000fe40007ffe0ff */
        /* <DEDUP_REMOVED lines=8> */
[----:B------:R-:W-:Y:S01]  /*3290*/  SHF.R.S32.HI R50, RZ, 0x1f, R9 ;  /* 0x0000001fff327819 */ /* 0x000fe20000011409 */
[----:B------:R-:W-:-:S03]  /*32a0*/  FADD.FTZ R53, R53, R51 ;  /* 0x0000003335357221 */ /* 0x000fc60000010000 */
[----:B------:R-:W-:Y:S01]  /*32b0*/  LEA.HI R50, R50, R9, RZ, 0x2 ;  /* 0x0000000932327211 */ /* 0x000fe200078f10ff */
[----:B------:R-:W-:-:S03]  /*32c0*/  IMAD.MOV.U32 R9, RZ, RZ, 0x28 ;  /* 0x00000028ff097424 */ /* 0x000fc600078e00ff */
[----:B------:R-:W-:-:S05]  /*32d0*/  SHF.R.S32.HI R50, RZ, 0x2, R50 ;  /* 0x00000002ff327819 */ /* 0x000fca0000011432 */
[----:B------:R-:W-:-:S05]  /*32e0*/  IMAD R50, R50, R9, UR8 ;  /* 0x0000000832327e24 */ /* 0x000fca000f8e0209 */
[----:B------:R-:W-:-:S06]  /*32f0*/  IADD3 R50, R61, R50, RZ ;  /* 0x000000323d327210 */ /* 0x000fcc0007ffe0ff */
[----:B------:R-:W0:Y:S02]  /*3300*/  LDS.64 R50, [R50] ;  /* 0x0000000032327984 */ /* 0x000e240000000a00 */
[----:B0-----:R-:W-:Y:S01]  /*3310*/  FADD.FTZ R50, R52, R50 ;  /* 0x0000003234327221 */ /* 0x001fe20000010000 */
[----:B------:R-:W-:-:S07]  /*3320*/  FADD.FTZ R9, R53, R51 ;  /* 0x0000003335097221 */ /* 0x000fce0000010000 */
.L_x_391:
[----:B------:R-:W-:Y:S05]  /*3330*/  BSYNC B0 ;  /* 0x0000000000007941 */ /* 0x000fea0003800000 */
.L_x_390:
[----:B-----5:R0:W-:Y:S04]  /*3340*/  STL [R1+0xb8], R0 ;  /* 0x0000b80001007387 */ /* 0x0201e80000100800 */
[----:B------:R-:W1:Y:S04]  /*3350*/  SHFL.BFLY PT, R51, R50, 0x2, 0x1f ;  /* 0x0c401f0032337f89 */ /* 0x000e6800000e0000 */
[----:B------:R-:W2:Y:S01]  /*3360*/  SHFL.BFLY PT, R52, R9, 0x2, 0x1f ;  /* 0x0c401f0009347f89 */ /* 0x000ea200000e0000 */
[----:B0-----:R-:W0:Y:S01]  /*3370*/  S2R R0, SR_TID.X ;  /* 0x0000000000007919 */ /* 0x001e220000002100 */
[----:B-1----:R-:W-:Y:S01]  /*3380*/  FADD.FTZ R51, R51, R50 ;  /* 0x0000003233337221 */ /* 0x002fe20000010000 */
[----:B--2---:R-:W-:-:S04]  /*3390*/  FADD.FTZ R9, R52, R9 ;  /* 0x0000000934097221 */ /* 0x004fc80000010000 */
[----:B------:R-:W1:Y:S01]  /*33a0*/  SHFL.BFLY PT, R52, R51, 0x1, 0x1f ;  /* 0x0c201f0033347f89 */ /* 0x000e6200000e0000 */
[----:B------:R-:W-:-:S03]  /*33b0*/  PRMT R61, R16, 0x7632, R61 ;  /* 0x00007632103d7816 */ /* 0x000fc6000000003d */
[----:B------:R-:W2:Y:S01]  /*33c0*/  SHFL.BFLY PT, R50, R9, 0x1, 0x1f ;  /* 0x0c201f0009327f89 */ /* 0x000ea200000e0000 */
[----:B0-----:R-:W-:-:S03]  /*33d0*/  LOP3.LUT P1, RZ, R0, 0xffffffe3, RZ, 0xc0, !PT ;  /* 0xffffffe300ff7812 */ /* 0x001fc6000782c0ff */
[----:B------:R0:W5:Y:S01]  /*33e0*/  LDL.LU R0, [R1+0xb8] ;  /* 0x0000b80001007983 */ /* 0x0001620000300800 */
[----:B------:R-:W-:Y:S01]  /*33f0*/  BSSY B0, `(.L_x_392) ;  /* 0x0000012000007945 */ /* 0x000fe20003800000 */
[----:B------:R-:W-:Y:S01]  /*3400*/  PRMT R53, R17, 0x7632, R53 ;  /* 0x0000763211357816 */ /* 0x000fe20000000035 */
[----:B-1----:R-:W-:Y:S02]  /*3410*/  FADD.FTZ R16, R51, R52 ;  /* 0x0000003433107221 */ /* 0x002fe40000010000 */
[----:B------:R-:W1:Y:S01]  /*3420*/  S2R R52, SR_TID.X ;  /* 0x0000000000347919 */ /* 0x000e620000002100 */
[----:B--2---:R-:W-:-:S04]  /*3430*/  FADD.FTZ R17, R9, R50 ;  /* 0x0000003209117221 */ /* 0x004fc80000010000 */
[----:B0-----:R-:W-:Y:S05]  /*3440*/  @P1 BRA `(.L_x_393) ;  /* 0x0000000000301947 */ /* 0x001fea0003800000 */
[----:B-1----:R-:W-:Y:S01]  /*3450*/  SHF.R.U32.HI R50, RZ, 0x2, R52 ;  /* 0x00000002ff327819 */ /* 0x002fe20000011634 */
[----:B------:R-:W-:Y:S01]  /*3460*/  ULDC UR5, c[0x0][0x10] ;  /* 0x0000040000057ab9 */ /* 0x000fe20000000800 */
[----:B------:R-:W-:Y:S01]  /*3470*/  IMAD.U32 R9, RZ, RZ, UR17 ;  /* 0x00000011ff097e24 */ /* 0x000fe2000f8e00ff */
[----:B------:R-:W-:Y:S01]  /*3480*/  UIMAD UR5, UR5, UR4, UR6 ;  /* 0x00000004050572a4 */ /* 0x000fe2000f8e0206 */
[----:B------:R-:W-:-:S04]  /*3490*/  SHF.L.U32 R50, R50, 0x5, RZ ;  /* 0x0000000532327819 */ /* 0x000fc800000006ff */
[----:B------:R-:W-:Y:S02]  /*34a0*/  LOP3.LUT R9, R50, 0xffffffe0, R9, 0xe2, !PT ;  /* 0xffffffe032097812 */ /* 0x000fe400078ee209 */
[----:B------:R-:W-:-:S04]  /*34b0*/  MOV R50, UR5 ;  /* 0x0000000500327c02 */ /* 0x000fc80008000f00 */
[----:B------:R-:W-:Y:S02]  /*34c0*/  LEA R9, R50, R9, 0x8 ;  /* 0x0000000932097211 */ /* 0x000fe400078e40ff */
[----:B------:R-:W0:Y:S03]  /*34d0*/  LDC.64 R50, c[0x0][0x260] ;  /* 0x00009800ff327b82 */ /* 0x000e260000000a00 */
[----:B------:R-:W-:-:S04]  /*34e0*/  IMAD.SHL.U32 R9, R9, 0x2, RZ ;  /* 0x0000000209097824 */ /* 0x000fc800078e00ff */
[----:B0-----:R-:W-:-:S05]  /*34f0*/  IMAD.WIDE.U32 R50, R9, 0x4, R50 ;  /* 0x0000000409327825 */ /* 0x001fca00078e0032 */
[----:B------:R0:W-:Y:S02]  /*3500*/  STG.E.64 desc[UR12][R50.64], R16 ;  /* 0x0000001032007986 */ /* 0x0001e4000c101b0c */
.L_x_393:
[----:B------:R-:W-:Y:S05]  /*3510*/  BSYNC B0 ;  /* 0x0000000000007941 */ /* 0x000fea0003800000 */
.L_x_392:
[----:B------:R-:W-:Y:S01]  /*3520*/  UISETP.GE.U32.AND UP0, UPT, UR9, UR16, UPT ;  /* 0x000000100900728c */ /* 0x000fe2000bf06070 */
[----:B------:R-:W-:Y:S02]  /*3530*/  PRMT R18, R18, 0x7632, R18 ;  /* 0x0000763212127816 */ /* 0x000fe40000000012 */
        /* <DEDUP_REMOVED lines=34> */
[----:B------:R-:W-:Y:S01]  /*3760*/  BAR.SYNC.DEFER_BLOCKING 0x0 ;  /* 0x0000000000007b1d */ /* 0x000fe20000010000 */
[----:B-1----:R-:W-:-:S13]  /*3770*/  ISETP.NE.AND P1, PT, R52, RZ, PT ;  /* 0x000000ff3400720c */ /* 0x002fda0003f25270 */
[----:B------:R-:W-:Y:S05]  /*3780*/  @P1 BRA `(.L_x_395) ;  /* 0x0000000000401947 */ /* 0x000fea0003800000 */
[----:B0-----:R-:W0:Y:S01]  /*3790*/  LDC.64 R50, c[0x0][0x268] ;  /* 0x00009a00ff327b82 */ /* 0x001e220000000a00 */
[----:B------:R-:W-:Y:S02]  /*37a0*/  MOV R16, UR6 ;  /* 0x0000000600107c02 */ /* 0x000fe40008000f00 */
[----:B------:R-:W-:Y:S02]  /*37b0*/  ISETP.NE.AND P1, PT, RZ, UR17, PT ;  /* 0x00000011ff007c0c */ /* 0x000fe4000bf25270 */
[----:B------:R-:W-:-:S04]  /*37c0*/  MOV R9, 0x7fffffe1 ;  /* 0x7fffffe100097802 */ /* 0x000fc80000000f00 */
[----:B------:R-:W-:Y:S01]  /*37d0*/  SEL R9, R9, 0x1, !P1 ;  /* 0x0000000109097807 */ /* 0x000fe20004800000 */
[----:B0-----:R-:W-:Y:S01]  /*37e0*/  IMAD.WIDE.U32 R16, R16, 0x4, R50 ;  /* 0x0000000410107825 */ /* 0x001fe200078e0032 */
[----:B------:R-:W-:Y:S06]  /*37f0*/  MEMBAR.ALL.GPU ;  /* 0x0000000000007992 */ /* 0x000fec000000a000 */
[----:B------:R-:W-:-:S00]  /*3800*/  ERRBAR ;  /* 0x00000000000079ab */ /* 0x000fc00000000000 */
[----:B------:R-:W-:Y:S06]  /*3810*/  CGAERRBAR ;  /* 0x00000000000075ab */ /* 0x000fec0000000000 */
[----:B------:R0:W5:Y:S02]  /*3820*/  ATOM.E.ADD.STRONG.GPU PT, R9, desc[UR12][R16.64], R9 ;  /* 0x000000091009798a */ /* 0x00016400081ee1cc */
.L_x_396:
[----:B------:R-:W2:Y:S04]  /*3830*/  LD.E.STRONG.GPU R50, desc[UR12][R16.64] ;  /* 0x0000000c10327980 */ /* 0x000ea8000c10f900 */
[----:B--2---:R-:W-:Y:S01]  /*3840*/  CCTL.IVALL ;  /* 0x00000000ff00798f */ /* 0x004fe20002000000 */
[----:B------:R-:W-:Y:S05]  /*3850*/  YIELD ;  /* 0x0000000000007946 */ /* 0x000fea0003800000 */
[----:B-----5:R-:W-:-:S04]  /*3860*/  LOP3.LUT R50, R50, R9, RZ, 0x3c, !PT ;  /* 0x0000000932327212 */ /* 0x020fc800078e3cff */
[----:B------:R-:W-:-:S13]  /*3870*/  ISETP.GT.AND P1, PT, R50, -0x1, PT ;  /* 0xffffffff3200780c */ /* 0x000fda0003f24270 */
[----:B------:R-:W-:Y:S05]  /*3880*/  @P1 BRA `(.L_x_396) ;  /* 0xfffffffc00e81947 */ /* 0x000fea000383ffff */
.L_x_395:
[----:B------:R-:W-:Y:S05]  /*3890*/  WARPSYNC.ALL ;  /* 0x0000000000007948 */ /* 0x000fea0003800000 */
[----:B------:R-:W-:Y:S06]  /*38a0*/  BAR.SYNC.DEFER_BLOCKING 0x0 ;  /* 0x0000000000007b1d */ /* 0x000fec0000010000 */
[----:B------:R-:W-:Y:S05]  /*38b0*/  BRA `(.L_x_397) ;  /* 0x0000000000687947 */ /* 0x000fea0003800000 */
.L_x_394:
[----:B------:R-:W2:Y:S01]  /*38c0*/  S2R R9, SR_TID.X ;  /* 0x0000000000097919 */ /* 0x000ea20000002100 */
[----:B------:R-:W-:Y:S01]  /*38d0*/  BAR.SYNC.DEFER_BLOCKING 0x0 ;  /* 0x0000000000007b1d */ /* 0x000fe20000010000 */
[----:B--2---:R-:W-:-:S13]  /*38e0*/  ISETP.NE.AND P1, PT, R9, RZ, PT ;  /* 0x000000ff0900720c */ /* 0x004fda0003f25270 */
[----:B------:R-:W-:Y:S05]  /*38f0*/  @P1 BRA `(.L_x_398) ;  /* 0x0000000000501947 */ /* 0x000fea0003800000 */
[----:B0-----:R-:W0:Y:S01]  /*3900*/  LDC.64 R50, c[0x0][0x268] ;  /* 0x00009a00ff327b82 */ /* 0x001e220000000a00 */
[----:B------:R-:W-:-:S06]  /*3910*/  USHF.R.U32.HI UR5, URZ, 0x2, UR6 ;  /* 0x000000023f057899 */ /* 0x000fcc0008011606 */
[----:B------:R-:W-:Y:S01]  /*3920*/  IMAD R9, RZ, RZ, -UR5 ;  /* 0x80000005ff097e24 */ /* 0x000fe2000f8e02ff */
[----:B------:R-:W-:-:S04]  /*3930*/  ULOP3.LUT UR5, UR6, 0x3, URZ, 0xc0, !UPT ;  /* 0x0000000306057892 */ /* 0x000fc8000f8ec03f */
[----:B------:R-:W-:Y:S01]  /*3940*/  ULOP3.LUT UR5, UR5, 0x8, URZ, 0xfc, !UPT ;  /* 0x0000000805057892 */ /* 0x000fe2000f8efc3f */
[----:B------:R-:W-:Y:S02]  /*3950*/  ISETP.NE.AND P1, PT, R9, UR17, PT ;  /* 0x0000001109007c0c */ /* 0x000fe4000bf25270 */
[----:B------:R-:W-:-:S03]  /*3960*/  MOV R9, 0x7fffffc1 ;  /* 0x7fffffc100097802 */ /* 0x000fc60000000f00 */
[----:B------:R-:W-:Y:S02]  /*3970*/  MOV R16, UR5 ;  /* 0x0000000500107c02 */ /* 0x000fe40008000f00 */
[----:B------:R-:W-:-:S03]  /*3980*/  SEL R9, R9, 0x1, !P1 ;  /* 0x0000000109097807 */ /* 0x000fc60004800000 */
[----:B0-----:R-:W-:Y:S01]  /*3990*/  IMAD.WIDE.U32 R16, R16, 0x4, R50 ;  /* 0x0000000410107825 */ /* 0x001fe200078e0032 */
[----:B------:R-:W-:Y:S06]  /*39a0*/  MEMBAR.ALL.GPU ;  /* 0x0000000000007992 */ /* 0x000fec000000a000 */
[----:B------:R-:W-:-:S00]  /*39b0*/  ERRBAR ;  /* 0x00000000000079ab */ /* 0x000fc00000000000 */
[----:B------:R-:W-:Y:S06]  /*39c0*/  CGAERRBAR ;  /* 0x00000000000075ab */ /* 0x000fec0000000000 */
[----:B------:R0:W5:Y:S02]  /*39d0*/  ATOM.E.ADD.STRONG.GPU PT, R9, desc[UR12][R16.64], R9 ;  /* 0x000000091009798a */ /* 0x00016400081ee1cc */
.L_x_399:
[----:B------:R-:W2:Y:S04]  /*39e0*/  LD.E.STRONG.GPU R50, desc[UR12][R16.64] ;  /* 0x0000000c10327980 */ /* 0x000ea8000c10f900 */
[----:B--2---:R-:W-:Y:S01]  /*39f0*/  CCTL.IVALL ;  /* 0x00000000ff00798f */ /* 0x004fe20002000000 */
[----:B------:R-:W-:Y:S05]  /*3a00*/  YIELD ;  /* 0x0000000000007946 */ /* 0x000fea0003800000 */
[----:B-----5:R-:W-:-:S04]  /*3a10*/  LOP3.LUT R50, R50, R9, RZ, 0x3c, !PT ;  /* 0x0000000932327212 */ /* 0x020fc800078e3cff */
[----:B------:R-:W-:-:S13]  /*3a20*/  ISETP.GT.AND P1, PT, R50, -0x1, PT ;  /* 0xffffffff3200780c */ /* 0x000fda0003f24270 */
[----:B------:R-:W-:Y:S05]  /*3a30*/  @P1 BRA `(.L_x_399) ;  /* 0xfffffffc00e81947 */ /* 0x000fea000383ffff */
.L_x_398:
[----:B------:R-:W-:Y:S05]  /*3a40*/  WARPSYNC.ALL ;  /* 0x0000000000007948 */ /* 0x000fea0003800000 */
[----:B------:R-:W-:Y:S06]  /*3a50*/  BAR.SYNC.DEFER_BLOCKING 0x0 ;  /* 0x0000000000007b1d */ /* 0x000fec0000010000 */
.L_x_397:
[----:B0-----:R-:W0:Y:S01]  /*3a60*/  S2R R51, SR_TID.X ;  /* 0x0000000000337919 */ /* 0x001e220000002100 */
[----:B------:R-:W2:Y:S01]  /*3a70*/  LDL.LU R50, [R1+0xa4] ;  /* 0x0000a40001327983 */ /* 0x000ea20000300800 */
[----:B------:R-:W-:Y:S01]  /*3a80*/  IMAD.U32 R16, RZ, RZ, UR4 ;  /* 0x00000004ff107e24 */ /* 0x000fe2000f8e00ff */
[----:B------:R-:W3:Y:S01]  /*3a90*/  S2UR UR14, SR_CgaCtaId ;  /* 0x00000000000e79c3 */ /* 0x000ee20000008800 */
[----:B------:R-:W-:Y:S01]  /*3aa0*/  UMOV UR5, 0x400 ;  /* 0x0000040000057882 */ /* 0x000fe20000000000 */
[----:B------:R-:W-:Y:S01]  /*3ab0*/  USHF.L.U32 UR11, UR11, 0x3, URZ ;  /* 0x000000030b0b7899 */ /* 0x000fe2000800063f */
[----:B-1----:R-:W4:Y:S01]  /*3ac0*/  LDL.LU R52, [R1+0x4] ;  /* 0x0000040001347983 */ /* 0x002f220000300800 */
[----:B0-----:R-:W-:-:S13]  /*3ad0*/  ISETP.GT.U32.AND P1, PT, R51, 0xff, PT ;  /* 0x000000ff3300780c */ /* 0x001fda0003f24070 */
[----:B------:R-:W0:Y:S02]  /*3ae0*/  @!P1 LDC R9, c[0x0][0x10] ;  /* 0x00000400ff099b82 */ /* 0x000e240000000800 */
[----:B0-----:R-:W-:Y:S01]  /*3af0*/  @!P1 IMAD R9, R9, R16, UR6 ;  /* 0x0000000609099e24 */ /* 0x001fe2000f8e0210 */
[----:B------:R-:W-:-:S04]  /*3b00*/  @!P1 LOP3.LUT R16, R51, 0x7fffffe0, RZ, 0xc0, !PT ;  /* 0x7fffffe033109812 */ /* 0x000fc800078ec0ff */
[----:B------:R-:W-:Y:S02]  /*3b10*/  @!P1 LEA R9, R9, R16, 0x8 ;  /* 0x0000001009099211 */ /* 0x000fe400078e40ff */
[----:B------:R-:W-:-:S04]  /*3b20*/  @!P1 LOP3.LUT R16, R51, 0x1f, RZ, 0xc0, !PT ;  /* 0x0000001f33109812 */ /* 0x000fc800078ec0ff */
[----:B------:R-:W-:Y:S02]  /*3b30*/  @!P1 IADD3 R9, R9, R16, RZ ;  /* 0x0000001009099210 */ /* 0x000fe40007ffe0ff */
[----:B------:R-:W0:Y:S03]  /*3b40*/  @!P1 LDC.64 R16, c[0x0][0x260] ;  /* 0x00009800ff109b82 */ /* 0x000e260000000a00 */
[----:B------:R-:W-:-:S04]  /*3b50*/  @!P1 IMAD.SHL.U32 R9, R9, 0x2, RZ ;  /* 0x0000000209099824 */ /* 0x000fc800078e00ff */
[----:B0-----:R-:W-:-:S06]  /*3b60*/  @!P1 IMAD.WIDE.U32 R16, R9, 0x4, R16 ;  /* 0x0000000409109825 */ /* 0x001fcc00078e0010 */
[----:B------:R-:W2:Y:S01]  /*3b70*/  @!P1 LDG.E.64 R16, desc[UR12][R16.64] ;  /* 0x0000000c10109981 */ /* 0x000ea2000c1e1b00 */
[----:B------:R-:W-:Y:S01]  /*3b80*/  HFMA2.MMA R9, -RZ, RZ, 0, 0 ;  /* 0x00000000ff097435 */ /* 0x000fe200000001ff */
[----:B------:R-:W-:Y:S02]  /*3b90*/  UIADD3 UR5, UR5, 0x3480, URZ ;  /* 0x0000348005057890 */ /* 0x000fe4000fffe03f */
[----:B------:R-:W-:Y:S02]  /*3ba0*/  ULOP3.LUT UR11, UR11, 0x18, URZ, 0xc0, !UPT ;  /* 0x000000180b0b7892 */ /* 0x000fe4000f8ec03f */
[----:B---3--:R-:W-:Y:S01]  /*3bb0*/  ULEA UR5, UR14, UR5, 0x18 ;  /* 0x000000050e057291 */ /* 0x008fe2000f8ec03f */
[----:B------:R-:W-:Y:S01]  /*3bc0*/  SHF.L.U32 R20, R20, 0x10, RZ ;  /* 0x0000001014147819 */ /* 0x000fe200000006ff */
[----:B------:R-:W-:Y:S01]  /*3bd0*/  IMAD.U32 R24, R24, 0x10000, RZ ;  /* 0x0001000018187824 */ /* 0x000fe200078e00ff */
[----:B------:R-:W-:Y:S01]  /*3be0*/  SHF.L.U32 R61, R61, 0x10, RZ ;  /* 0x000000103d3d7819 */ /* 0x000fe200000006ff */
[----:B------:R-:W-:Y:S01]  /*3bf0*/  IMAD.U32 R36, R36, 0x10000, RZ ;  /* 0x0001000024247824 */ /* 0x000fe200078e00ff */
[----:B------:R-:W-:-:S02]  /*3c00*/  SHF.L.U32 R28, R28, 0x10, RZ ;  /* 0x000000101c1c7819 */ /* 0x000fc400000006ff */
[----:B------:R-:W-:Y:S02]  /*3c10*/  SHF.L.U32 R32, R32, 0x10, RZ ;  /* 0x0000001020207819 */ /* 0x000fe400000006ff */
        /* <DEDUP_REMOVED lines=17> */
[----:B--2---:R-:W-:Y:S01]  /*3d30*/  @!P1 FADD.FTZ R9, RZ, R16 ;  /* 0x00000010ff099221 */ /* 0x004fe20000010000 */
[----:B------:R-:W-:Y:S01]  /*3d40*/  MOV R16, RZ ;  /* 0x000000ff00107202 */ /* 0x000fe20000000f00 */
[----:B------:R-:W-:Y:S01]  /*3d50*/  @!P1 FADD.FTZ R16, RZ, R17 ;  /* 0x00000011ff109221 */ /* 0x000fe20000010000 */
[----:B------:R-:W-:Y:S01]  /*3d60*/  LOP3.LUT P1, RZ, R51, 0xffffff1f, RZ, 0xc0, !PT ;  /* 0xffffff1f33ff7812 */ /* 0x000fe2000782c0ff */
[----:B------:R-:W-:Y:S01]  /*3d70*/  IMAD.U32 R39, R39, 0x10000, RZ ;  /* 0x0001000027277824 */ /* 0x000fe200078e00ff */
        /* <DEDUP_REMOVED lines=23> */
[----:B------:R-:W-:Y:S01]  /*3ef0*/  @!P1 FMUL.FTZ R16, R16, 2.4414062863797880709e-05 ;  /* 0x37cccccd10109820 */ /* 0x000fe20000410000 */
[----:B0-----:R-:W-:Y:S01]  /*3f00*/  FADD.FTZ R17, R17, R9 ;  /* 0x0000000911117221 */ /* 0x001fe20000010000 */
[----:B------:R-:W-:-:S02]  /*3f10*/  @!P1 SHF.R.U32.HI R9, RZ, 0x2, R51 ;  /* 0x00000002ff099819 */ /* 0x000fc40000011633 */
[----:B------:R-:W2:Y:S01]  /*3f20*/  LDL.LU R51, [R1+0x8] ;  /* 0x0000080001337983 */ /* 0x000ea20000300800 */
[----:B------:R-:W-:Y:S01]  /*3f30*/  @!P1 FMUL.FTZ R17, R17, 2.4414062863797880709e-05 ;  /* 0x37cccccd11119820 */ /* 0x000fe20000410000 */
[----:B------:R-:W-:-:S05]  /*3f40*/  @!P1 LOP3.LUT R9, R9, 0x3ffffff8, RZ, 0xc0, !PT ;  /* 0x3ffffff809099812 */ /* 0x000fca00078ec0ff */
[----:B------:R0:W-:Y:S02]  /*3f50*/  @!P1 STS.64 [R9+UR5], R16 ;  /* 0x0000001009009988 */ /* 0x0001e40008000a05 */
[----:B0-----:R-:W-:Y:S02]  /*3f60*/  VIADD R9, R50, -UR11 ;  /* 0x8000000b32097c36 */ /* 0x001fe40008000000 */
[----:B------:R-:W3:Y:S03]  /*3f70*/  LDL.LU R50, [R1] ;  /* 0x0000000001327983 */ /* 0x000ee60000300800 */
[----:B------:R-:W-:Y:S01]  /*3f80*/  LEA R9, R9, UR5, 0x3 ;  /* 0x0000000509097c11 */ /* 0x000fe2000f8e18ff */
[----:B------:R-:W-:Y:S06]  /*3f90*/  BAR.SYNC.DEFER_BLOCKING 0x0 ;  /* 0x0000000000007b1d */ /* 0x000fec0000010000 */
[----:B------:R-:W0:Y:S02]  /*3fa0*/  LDS.64 R16, [R9] ;  /* 0x0000000009107984 */ /* 0x000e240000000a00 */
[--C-:B0----5:R-:W-:Y:S01]  /*3fb0*/  FFMA.FTZ R0, R0, R3, -R16.reuse ;  /* 0x0000000300007223 */ /* 0x121fe20000010810 */
[C-C-:B----4-:R-:W-:Y:S01]  /*3fc0*/  FFMA.FTZ R9, R3.reuse, R52, -R16.reuse ;  /* 0x0000003403097223 */ /* 0x150fe20000010810 */
        /* <DEDUP_REMOVED lines=14> */
[----:B------:R-:W4:Y:S01]  /*40b0*/  LDL.LU R61, [R1+0x5c] ;  /* 0x00005c00013d7983 */ /* 0x000f220000300800 */
[C-C-:B------:R-:W-:Y:S01]  /*40c0*/  FFMA.FTZ R59, R4.reuse, R59, -R16.reuse ;  /* 0x0000003b043b7223 */ /* 0x140fe20000010810 */
[C-C-:B------:R-:W-:Y:S01]  /*40d0*/  FFMA.FTZ R57, R4.reuse, R57, -R16.reuse ;  /* 0x0000003904397223 */ /* 0x140fe20000010810 */
[C-C-:B------:R-:W-:Y:S01]  /*40e0*/  FFMA.FTZ R55, R4.reuse, R55, -R16.reuse ;  /* 0x0000003704377223 */ /* 0x140fe20000010810 */
[----:B------:R-:W4:Y:S01]  /*40f0*/  LDL.LU R52, [R1+0x58] ;  /* 0x0000580001347983 */ /* 0x000f220000300800 */
[C-C-:B------:R-:W-:Y:S01]  /*4100*/  FFMA.FTZ R15, R4.reuse, R15, -R16.reuse ;  /* 0x0000000f040f7223 */ /* 0x140fe20000010810 */
[--C-:B------:R-:W-:Y:S01]  /*4110*/  FFMA.FTZ R6, R4, R6, -R16.reuse ;  /* 0x0000000604067223 */ /* 0x100fe20000010810 */
[----:B--2---:R-:W-:-:S02]  /*4120*/  FFMA.FTZ R7, R51, R4, -R16 ;  /* 0x0000000433077223 */ /* 0x004fc40000010810 */
[----:B------:R-:W2:Y:S01]  /*4130*/  LDL.LU R51, [R1+0x50] ;  /* 0x0000500001337983 */ /* 0x000ea20000300800 */
[C-C-:B---3--:R-:W-:Y:S01]  /*4140*/  FFMA.FTZ R50, R4.reuse, R50, -R16.reuse ;  /* 0x0000003204327223 */ /* 0x148fe20000010810 */
[--C-:B------:R-:W-:Y:S02]  /*4150*/  FFMA.FTZ R4, R4, R8, -R16.reuse ;  /* 0x0000000804047223 */ /* 0x100fe40000010810 */
[----:B------:R-:W3:Y:S01]  /*4160*/  LDL.LU R8, [R1+0x54] ;  /* 0x0000540001087983 */ /* 0x000ee20000300800 */
        /* <DEDUP_REMOVED lines=8> */
[----:B------:R-:W-:Y:S01]  /*41f0*/  FADD.FTZ R18, -R14, R18 ;  /* 0x000000120e127221 */ /* 0x000fe20000010100 */
[----:B------:R-:W4:Y:S01]  /*4200*/  LDL.LU R16, [R1+0x60] ;  /* 0x0000600001107983 */ /* 0x000f220000300800 */
[----:B------:R-:W-:-:S02]  /*4210*/  SHF.L.U32 R30, R30, 0x10, RZ ;  /* 0x000000101e1e7819 */ /* 0x000fc400000006ff */
[----:B------:R-:W-:Y:S01]  /*4220*/  SHF.L.U32 R34, R34, 0x10, RZ ;  /* 0x0000001022227819 */ /* 0x000fe200000006ff */
[----:B------:R-:W-:Y:S01]  /*4230*/  FMUL.FTZ R18, R2, R18 ;  /* 0x0000001202127220 */ /* 0x000fe20000410000 */
[----:B------:R-:W-:Y:S02]  /*4240*/  SHF.L.U32 R35, R35, 0x10, RZ ;  /* 0x0000001023237819 */ /* 0x000fe400000006ff */
[----:B------:R-:W-:Y:S02]  /*4250*/  SHF.L.U32 R38, R38, 0x10, RZ ;  /* 0x0000001026267819 */ /* 0x000fe400000006ff */
[----:B------:R-:W-:Y:S02]  /*4260*/  SHF.L.U32 R42, R42, 0x10, RZ ;  /* 0x000000102a2a7819 */ /* 0x000fe400000006ff */
[----:B------:R-:W-:Y:S02]  /*4270*/  SHF.L.U32 R43, R43, 0x10, RZ ;  /* 0x000000102b2b7819 */ /* 0x000fe400000006ff */
[----:B------:R-:W-:Y:S01]  /*4280*/  SHF.L.U32 R46, R46, 0x10, RZ ;  /* 0x000000102e2e7819 */ /* 0x000fe200000006ff */
[----:B------:R-:W-:Y:S01]  /*4290*/  FFMA.FTZ R18, -R17, R18, R20 ;  /* 0x0000001211127223 */ /* 0x000fe20000010114 */
[C---:B------:R-:W-:Y:S01]  /*42a0*/  FADD.FTZ R19, -R14.reuse, R19 ;  /* 0x000000130e137221 */ /* 0x040fe20000010100 */
        /* <DEDUP_REMOVED lines=13> */
[----:B------:R-:W-:Y:S01]  /*4380*/  FADD.FTZ R47, -R14, R47 ;  /* 0x0000002f0e2f7221 */ /* 0x000fe20000010100 */
[----:B---3--:R-:W-:-:S02]  /*4390*/  FFMA.FTZ R0, R8, -R17, R0 ;  /* 0x8000001108007223 */ /* 0x008fc40000010000 */
[----:B------:R-:W3:Y:S04]  /*43a0*/  LDL.LU R8, [R1+0x4c] ;  /* 0x00004c0001087983 */ /* 0x000ee80000300800 */
[----:B------:R-:W3:Y:S04]  /*43b0*/  LDL.LU R20, [R1+0x48] ;  /* 0x0000480001147983 */ /* 0x000ee80000300800 */
[----:B------:R-:W3:Y:S01]  /*43c0*/  LDL.LU R14, [R1+0x44] ;  /* 0x00004400010e7983 */ /* 0x000ee20000300800 */
[C---:B------:R-:W-:Y:S01]  /*43d0*/  FMUL.FTZ R26, R2.reuse, R26 ;  /* 0x0000001a021a7220 */ /* 0x040fe20000410000 */
[----:B------:R-:W-:Y:S01]  /*43e0*/  FMUL.FTZ R23, R2, R23 ;  /* 0x0000001702177220 */ /* 0x000fe20000410000 */
[-C--:B----4-:R-:W-:Y:S01]  /*43f0*/  FFMA.FTZ R7, R16, -R17.reuse, R7 ;  /* 0x8000001110077223 */ /* 0x090fe20000010007 */
[C---:B------:R-:W-:Y:S01]  /*4400*/  FMUL.FTZ R22, R2.reuse, R22 ;  /* 0x0000001602167220 */ /* 0x040fe20000410000 */
[----:B--2---:R-:W-:Y:S01]  /*4410*/  FFMA.FTZ R60, R51, -R17, R60 ;  /* 0x80000011333c7223 */ /* 0x004fe2000001003c */
[----:B------:R-:W2:Y:S01]  /*4420*/  LDL.LU R16, [R1+0x3c] ;  /* 0x00003c0001107983 */ /* 0x000ea20000300800 */
[----:B------:R-:W-:Y:S01]  /*4430*/  FMUL.FTZ R19, R2, R19 ;  /* 0x0000001302137220 */ /* 0x000fe20000410000 */
[C---:B------:R-:W-:Y:S01]  /*4440*/  FFMA.FTZ R26, -R17.reuse, R26, R28 ;  /* 0x0000001a111a7223 */ /* 0x040fe2000001011c */
[C---:B------:R-:W-:Y:S01]  /*4450*/  FFMA.FTZ R23, -R17.reuse, R23, R25 ;  /* 0x0000001711177223 */ /* 0x040fe20000010119 */
[----:B------:R-:W4:Y:S01]  /*4460*/  LDL.LU R51, [R1+0x38] ;  /* 0x0000380001337983 */ /* 0x000f220000300800 */
[----:B------:R-:W-:-:S03]  /*4470*/  FFMA.FTZ R22, -R17, R22, R24 ;  /* 0x0000001611167223 */ /* 0x000fc60000010118 */
[----:B------:R-:W4:Y:S01]  /*4480*/  LDL.LU R28, [R1+0x34] ;  /* 0x00003400011c7983 */ /* 0x000f220000300800 */
[----:B------:R-:W-:-:S03]  /*4490*/  FFMA.FTZ R19, -R17, R19, R21 ;  /* 0x0000001311137223 */ /* 0x000fc60000010115 */
[----:B------:R-:W4:Y:S01]  /*44a0*/  LDL.LU R25, [R1+0x28] ;  /* 0x0000280001197983 */ /* 0x000f220000300800 */
[----:B---3--:R-:W-:-:S03]  /*44b0*/  FFMA.FTZ R59, R8, -R17, R59 ;  /* 0x80000011083b7223 */ /* 0x008fc6000001003b */
[----:B------:R-:W3:Y:S04]  /*44c0*/  LDL.LU R8, [R1+0x24] ;  /* 0x0000240001087983 */ /* 0x000ee80000300800 */
[----:B------:R-:W3:Y:S01]  /*44d0*/  LDL.LU R24, [R1+0x20] ;  /* 0x0000200001187983 */ /* 0x000ee20000300800 */
[-C--:B------:R-:W-:Y:S01]  /*44e0*/  FFMA.FTZ R58, R20, -R17.reuse, R58 ;  /* 0x80000011143a7223 */ /* 0x080fe2000001003a */
[-C--:B------:R-:W-:Y:S02]  /*44f0*/  FFMA.FTZ R57, R14, -R17.reuse, R57 ;  /* 0x800000110e397223 */ /* 0x080fe40000010039 */
[----:B------:R-:W4:Y:S04]  /*4500*/  LDL.LU R21, [R1+0x1c] ;  /* 0x00001c0001157983 */ /* 0x000f280000300800 */
[----:B------:R-:W3:Y:S04]  /*4510*/  LDL.LU R14, [R1+0x10] ;  /* 0x00001000010e7983 */ /* 0x000ee80000300800 */
[----:B------:R-:W3:Y:S01]  /*4520*/  LDL.LU R20, [R1+0x78] ;  /* 0x0000780001147983 */ /* 0x000ee20000300800 */
[----:B--2---:R-:W-:-:S03]  /*4530*/  FFMA.FTZ R56, R16, -R17, R56 ;  /* 0x8000001110387223 */ /* 0x004fc60000010038 */
[----:B------:R-:W2:Y:S01]  /*4540*/  LDL.LU R16, [R1+0xa0] ;  /* 0x0000a00001107983 */ /* 0x000ea20000300800 */
[----:B----4-:R-:W-:-:S03]  /*4550*/  FFMA.FTZ R3, R21, -R17, R3 ;  /* 0x8000001115037223 */ /* 0x010fc60000010003 */
[----:B------:R-:W4:Y:S01]  /*4560*/  LDL.LU R21, [R1+0x98] ;  /* 0x0000980001157983 */ /* 0x000f220000300800 */
[----:B---3--:R-:W-:Y:S01]  /*4570*/  FFMA.FTZ R14, R14, -R17, R4 ;  /* 0x800000110e0e7223 */ /* 0x008fe20000010004 */
[----:B------:R-:W-:Y:S02]  /*4580*/  IADD3 R4, P1, R20, UR14, RZ ;  /* 0x0000000e14047c10 */ /* 0x000fe4000ff3e0ff */
[----:B------:R-:W3:Y:S01]  /*4590*/  LDL.LU R20, [R1+0x9c] ;  /* 0x00009c0001147983 */ /* 0x000ee20000300800 */
        /* <DEDUP_REMOVED lines=15> */
[----:B------:R-:W-:-:S02]  /*4690*/  F2FP.BF16.F32.PACK_AB R7, R19, R7 ;  /* 0x000000071307723e */ /* 0x000fc400000010ff */
[----:B------:R-:W3:Y:S01]  /*46a0*/  LDL.LU R19, [R1+0x90] ;  /* 0x0000900001137983 */ /* 0x000ee20000300800 */
[----:B------:R-:W-:Y:S01]  /*46b0*/  F2FP.BF16.F32.PACK_AB R0, R18, R0 ;  /* 0x000000001200723e */ /* 0x000fe200000010ff */
[-C--:B------:R-:W-:Y:S01]  /*46c0*/  FFMA.FTZ R9, R61, -R17.reuse, R9 ;  /* 0x800000113d097223 */ /* 0x080fe20000010009 */
[----:B------:R-:W-:Y:S01]  /*46d0*/  FFMA.FTZ R50, R52, -R17, R50 ;  /* 0x8000001134327223 */ /* 0x000fe20000010032 */
[C---:B------:R-:W-:Y:S01]  /*46e0*/  FFMA.FTZ R27, -R17.reuse, R27, R29 ;  /* 0x0000001b111b7223 */ /* 0x040fe2000001011d */
[C---:B------:R-:W-:Y:S01]  /*46f0*/  FFMA.FTZ R30, -R17.reuse, R30, R32 ;  /* 0x0000001e111e7223 */ /* 0x040fe20000010120 */
[C---:B------:R-:W-:Y:S01]  /*4700*/  FFMA.FTZ R31, -R17.reuse, R31, R33 ;  /* 0x0000001f111f7223 */ /* 0x040fe20000010121 */
[----:B------:R-:W-:Y:S01]  /*4710*/  FFMA.FTZ R34, -R17, R34, R36 ;  /* 0x0000002211227223 */ /* 0x000fe20000010124 */
[----:B------:R-:W-:Y:S01]  /*4720*/  FFMA.FTZ R55, R51, -R17, R55 ;  /* 0x8000001133377223 */ /* 0x000fe20000010037 */
[C---:B------:R-:W-:Y:S01]  /*4730*/  FFMA.FTZ R35, -R17.reuse, R35, R37 ;  /* 0x0000002311237223 */ /* 0x040fe20000010125 */
[-C--:B------:R-:W-:Y:S01]  /*4740*/  FFMA.FTZ R54, R28, -R17.reuse, R54 ;  /* 0x800000111c367223 */ /* 0x080fe20000010036 */
[----:B------:R-:W-:Y:S01]  /*4750*/  FFMA.FTZ R38, -R17, R38, R40 ;  /* 0x0000002611267223 */ /* 0x000fe20000010128 */
[----:B------:R-:W-:Y:S01]  /*4760*/  FFMA.FTZ R15, R25, -R17, R15 ;  /* 0x80000011190f7223 */ /* 0x000fe2000001000f */
[C---:B------:R-:W-:Y:S01]  /*4770*/  FFMA.FTZ R39, -R17.reuse, R39, R41 ;  /* 0x0000002711277223 */ /* 0x040fe20000010129 */
[-C--:B------:R-:W-:Y:S01]  /*4780*/  FFMA.FTZ R8, R8, -R17.reuse, R5 ;  /* 0x8000001108087223 */ /* 0x080fe20000010005 */
[C---:B------:R-:W-:Y:S01]  /*4790*/  FFMA.FTZ R42, -R17.reuse, R42, R44 ;  /* 0x0000002a112a7223 */ /* 0x040fe2000001012c */
[----:B------:R-:W-:Y:S01]  /*47a0*/  FFMA.FTZ R6, R24, -R17, R6 ;  /* 0x8000001118067223 */ /* 0x000fe20000010006 */
[C---:B------:R-:W-:Y:S01]  /*47b0*/  FFMA.FTZ R43, -R17.reuse, R43, R45 ;  /* 0x0000002b112b7223 */ /* 0x040fe2000001012d */
[C---:B------:R-:W-:Y:S01]  /*47c0*/  FFMA.FTZ R46, -R17.reuse, R46, R48 ;  /* 0x0000002e112e7223 */ /* 0x040fe20000010130 */
[----:B------:R-:W-:Y:S01]  /*47d0*/  FFMA.FTZ R47, -R17, R47, R49 ;  /* 0x0000002f112f7223 */ /* 0x000fe20000010131 */
[----:B--2---:R-:W-:Y:S01]  /*47e0*/  IADD3.X R5, R16, UR15, RZ, P1, !PT ;  /* 0x0000000f10057c10 */ /* 0x004fe20008ffe4ff */
[----:B------:R-:W-:Y:S01]  /*47f0*/  FMUL.FTZ R16, R2, R3 ;  /* 0x0000000302107220 */ /* 0x000fe20000410000 */
[----:B------:R-:W2:Y:S01]  /*4800*/  LDL.LU R25, [R1+0x94] ;  /* 0x0000940001197983 */ /* 0x000ea20000300800 */
[----:B------:R-:W-:Y:S01]  /*4810*/  PRMT R3, R0, 0x7632, R3 ;  /* 0x0000763200037816 */ /* 0x000fe20000000003 */
[C---:B------:R-:W-:Y:S01]  /*4820*/  FMUL.FTZ R9, R2.reuse, R9 ;  /* 0x0000000902097220 */ /* 0x040fe20000410000 */
[C---:B------:R-:W-:Y:S01]  /*4830*/  FMUL.FTZ R22, R2.reuse, R22 ;  /* 0x0000001602167220 */ /* 0x040fe20000410000 */
[----:B------:R-:W2:Y:S01]  /*4840*/  LDL.LU R24, [R1+0x88] ;  /* 0x0000880001187983 */ /* 0x000ea20000300800 */
        /* <DEDUP_REMOVED lines=25> */
[----:B------:R3:W-:Y:S01]  /*49e0*/  STG.E.U16 desc[UR12][R4.64+0x2], R3 ;  /* 0x0000020304007986 */ /* 0x0007e2000c10150c */
[----:B----4-:R-:W-:-:S03]  /*49f0*/  IADD3 R2, P1, R21, UR14, RZ ;  /* 0x0000000e15027c10 */ /* 0x010fc6000ff3e0ff */
[----:B------:R-:W4:Y:S01]  /*4a00*/  LDL.LU R21, [R1+0x8c] ;  /* 0x00008c0001157983 */ /* 0x000f220000300800 */
[----:B---3--:R-:W-:-:S03]  /*4a10*/  IADD3.X R3, R20, UR15, RZ, P1, !PT ;  /* 0x0000000f14037c10 */ /* 0x008fc60008ffe4ff */
[----:B------:R-:W3:Y:S01]  /*4a20*/  LDL.LU R20, [R1+0x80] ;  /* 0x0000800001147983 */ /* 0x000ee20000300800 */
[----:B------:R-:W-:Y:S02]  /*4a30*/  F2FP.BF16.F32.PACK_AB R9, R22, R9 ;  /* 0x000000091609723e */ /* 0x000fe400000010ff */
[----:B------:R-:W-:Y:S02]  /*4a40*/  PRMT R17, R7, 0x7632, R17 ;  /* 0x0000763207117816 */ /* 0x000fe40000000011 */
[----:B------:R-:W-:Y:S02]  /*4a50*/  F2FP.BF16.F32.PACK_AB R23, R23, R50 ;  /* 0x000000321717723e */ /* 0x000fe400000010ff */
[----:B------:R-:W-:Y:S01]  /*4a60*/  PRMT R18, R9, 0x7632, R18 ;  /* 0x0000763209127816 */ /* 0x000fe20000000012 */
[----:B------:R0:W-:Y:S01]  /*4a70*/  STG.E.U16 desc[UR12][R4.64], R0 ;  /* 0x0000000004007986 */ /* 0x0001e2000c10150c */
[----:B------:R-:W-:-:S03]  /*4a80*/  F2FP.BF16.F32.PACK_AB R26, R26, R60 ;  /* 0x0000003c1a1a723e */ /* 0x000fc600000010ff */
[----:B------:R-:W-:Y:S01]  /*4a90*/  STG.E.U16 desc[UR12][R4.64+0x4], R7 ;  /* 0x0000040704007986 */ /* 0x000fe2000c10150c */
[----:B------:R-:W-:-:S03]  /*4aa0*/  F2FP.BF16.F32.PACK_AB R27, R27, R59 ;  /* 0x0000003b1b1b723e */ /* 0x000fc600000010ff */
[----:B------:R1:W-:Y:S01]  /*4ab0*/  STG.E.U16 desc[UR12][R4.64+0x6], R17 ;  /* 0x0000061104007986 */ /* 0x0003e2000c10150c */
[----:B0-----:R-:W-:-:S03]  /*4ac0*/  PRMT R0, R23, 0x7632, R0 ;  /* 0x0000763217007816 */ /* 0x001fc60000000000 */
[----:B------:R0:W-:Y:S01]  /*4ad0*/  STG.E.U16 desc[UR12][R2.64+0x2], R18 ;  /* 0x0000021202007986 */ /* 0x0001e2000c10150c */
[----:B-1----:R-:W-:-:S03]  /*4ae0*/  IADD3 R4, P1, R19, UR14, RZ ;  /* 0x0000000e13047c10 */ /* 0x002fc6000ff3e0ff */
[----:B------:R-:W3:Y:S04]  /*4af0*/  LDL.LU R19, [R1+0x84] ;  /* 0x0000840001137983 */ /* 0x000ee80000300800 */
[----:B0-----:R-:W3:Y:S01]  /*4b00*/  LDL.LU R18, [R1+0x74] ;  /* 0x0000740001127983 */ /* 0x001ee20000300800 */
[----:B------:R-:W-:-:S03]  /*4b10*/  PRMT R7, R26, 0x7632, R7 ;  /* 0x000076321a077816 */ /* 0x000fc60000000007 */
[----:B------:R0:W-:Y:S01]  /*4b20*/  STG.E.U16 desc[UR12][R2.64], R9 ;  /* 0x0000000902007986 */ /* 0x0001e2000c10150c */
[----:B--2---:R-:W-:-:S03]  /*4b30*/  IADD3.X R5, R25, UR15, RZ, P1, !PT ;  /* 0x0000000f19057c10 */ /* 0x004fc60008ffe4ff */
[----:B------:R1:W-:Y:S01]  /*4b40*/  STG.E.U16 desc[UR12][R2.64+0x4], R23 ;  /* 0x0000041702007986 */ /* 0x0003e2000c10150c */
[----:B------:R-:W-:-:S03]  /*4b50*/  F2FP.BF16.F32.PACK_AB R30, R30, R58 ;  /* 0x0000003a1e1e723e */ /* 0x000fc600000010ff */
[----:B------:R2:W-:Y:S01]  /*4b60*/  STG.E.U16 desc[UR12][R2.64+0x6], R0 ;  /* 0x0000060002007986 */ /* 0x0005e2000c10150c */
[----:B0-----:R-:W-:-:S03]  /*4b70*/  PRMT R9, R27, 0x7632, R9 ;  /* 0x000076321b097816 */ /* 0x001fc60000000009 */
[----:B-1----:R-:W3:Y:S01]  /*4b80*/  LDL.LU R23, [R1+0x7c] ;  /* 0x00007c0001177983 */ /* 0x002ee20000300800 */
[----:B--2---:R-:W-:-:S03]  /*4b90*/  IADD3 R2, P1, R24, UR14, RZ ;  /* 0x0000000e18027c10 */ /* 0x004fc6000ff3e0ff */
[----:B------:R-:W2:Y:S01]  /*4ba0*/  LDL.LU R22, [R1+0x6c] ;  /* 0x00006c0001167983 */ /* 0x000ea20000300800 */
[----:B------:R-:W-:-:S03]  /*4bb0*/  PRMT R17, R30, 0x7632, R17 ;  /* 0x000076321e117816 */ /* 0x000fc60000000011 */
[----:B------:R-:W-:Y:S04]  /*4bc0*/  STG.E.U16 desc[UR12][R4.64], R26 ;  /* 0x0000001a04007986 */ /* 0x000fe8000c10150c */
[----:B------:R-:W-:Y:S04]  /*4bd0*/  STG.E.U16 desc[UR12][R4.64+0x2], R7 ;  /* 0x0000020704007986 */ /* 0x000fe8000c10150c */
[----:B------:R-:W-:Y:S04]  /*4be0*/  STG.E.U16 desc[UR12][R4.64+0x4], R27 ;  /* 0x0000041b04007986 */ /* 0x000fe8000c10150c */
[----:B------:R3:W-:Y:S01]  /*4bf0*/  STG.E.U16 desc[UR12][R4.64+0x6], R9 ;  /* 0x0000060904007986 */ /* 0x0007e2000c10150c */
[----:B----4-:R-:W-:-:S03]  /*4c00*/  IADD3.X R3, R21, UR15, RZ, P1, !PT ;  /* 0x0000000f15037c10 */ /* 0x010fc60008ffe4ff */
[----:B------:R-:W4:Y:S01]  /*4c10*/  LDL.LU R21, [R1+0x70] ;  /* 0x0000700001157983 */ /* 0x000f220000300800 */
[----:B---3--:R-:W-:-:S03]  /*4c20*/  IADD3 R4, P1, R20, UR14, RZ ;  /* 0x0000000e14047c10 */ /* 0x008fc6000ff3e0ff */
[----:B------:R-:W3:Y:S04]  /*4c30*/  LDL.LU R20, [R1+0x64] ;  /* 0x0000640001147983 */ /* 0x000ee80000300800 */
[----:B------:R0:W-:Y:S04]  /*4c40*/  STG.E.U16 desc[UR12][R2.64+0x2], R17 ;  /* 0x0000021102007986 */ /* 0x0001e8000c10150c */
[----:B0-----:R-:W3:Y:S01]  /*4c50*/  LDL.LU R17, [R1+0x68] ;  /* 0x0000680001117983 */ /* 0x001ee20000300800 */
[----:B------:R-:W-:Y:S02]  /*4c60*/  F2FP.BF16.F32.PACK_AB R31, R31, R57 ;  /* 0x000000391f1f723e */ /* 0x000fe400000010ff */
[----:B------:R-:W-:-:S02]  /*4c70*/  F2FP.BF16.F32.PACK_AB R34, R34, R56 ;  /* 0x000000382222723e */ /* 0x000fc400000010ff */
[----:B------:R-:W-:Y:S02]  /*4c80*/  PRMT R0, R31, 0x7632, R0 ;  /* 0x000076321f007816 */ /* 0x000fe40000000000 */
[----:B------:R-:W-:Y:S01]  /*4c90*/  F2FP.BF16.F32.PACK_AB R35, R35, R55 ;  /* 0x000000372323723e */ /* 0x000fe200000010ff */
[----:B------:R-:W-:Y:S01]  /*4ca0*/  STG.E.U16 desc[UR12][R2.64], R30 ;  /* 0x0000001e02007986 */ /* 0x000fe2000c10150c */
[----:B------:R-:W-:-:S03]  /*4cb0*/  IADD3.X R5, R19, UR15, RZ, P1, !PT ;  /* 0x0000000f13057c10 */ /* 0x000fc60008ffe4ff */
[----:B------:R-:W-:Y:S01]  /*4cc0*/  STG.E.U16 desc[UR12][R2.64+0x4], R31 ;  /* 0x0000041f02007986 */ /* 0x000fe2000c10150c */
[----:B------:R-:W-:-:S03]  /*4cd0*/  IADD3 R18, P1, R18, UR14, RZ ;  /* 0x0000000e12127c10 */ /* 0x000fc6000ff3e0ff */
[----:B------:R0:W-:Y:S01]  /*4ce0*/  STG.E.U16 desc[UR12][R2.64+0x6], R0 ;  /* 0x0000060002007986 */ /* 0x0001e2000c10150c */
[----:B------:R-:W-:Y:S02]  /*4cf0*/  PRMT R7, R34, 0x7632, R7 ;  /* 0x0000763222077816 */ /* 0x000fe40000000007 */
[----:B------:R-:W-:Y:S02]  /*4d00*/  F2FP.BF16.F32.PACK_AB R38, R38, R54 ;  /* 0x000000362626723e */ /* 0x000fe400000010ff */
[----:B------:R-:W-:Y:S02]  /*4d10*/  F2FP.BF16.F32.PACK_AB R15, R39, R15 ;  /* 0x0000000f270f723e */ /* 0x000fe400000010ff */
[----:B------:R-:W-:Y:S02]  /*4d20*/  F2FP.BF16.F32.PACK_AB R8, R42, R8 ;  /* 0x000000082a08723e */ /* 0x000fe400000010ff */
[----:B------:R-:W-:Y:S02]  /*4d30*/  F2FP.BF16.F32.PACK_AB R6, R43, R6 ;  /* 0x000000062b06723e */ /* 0x000fe400000010ff */
[----:B0-----:R-:W-:Y:S01]  /*4d40*/  PRMT R3, R35, 0x7632, R3 ;  /* 0x0000763223037816 */ /* 0x001fe20000000003 */
[----:B------:R-:W-:Y:S01]  /*4d50*/  STG.E.U16 desc[UR12][R4.64], R34 ;  /* 0x0000002204007986 */ /* 0x000fe2000c10150c */
[----:B------:R-:W-:-:S02]  /*4d60*/  PRMT R9, R38, 0x7632, R9 ;  /* 0x0000763226097816 */ /* 0x000fc40000000009 */
[----:B------:R-:W-:Y:S01]  /*4d70*/  IADD3.X R19, R23, UR15, RZ, P1, !PT ;  /* 0x0000000f17137c10 */ /* 0x000fe20008ffe4ff */
[----:B------:R0:W-:Y:S01]  /*4d80*/  STG.E.U16 desc[UR12][R4.64+0x2], R7 ;  /* 0x0000020704007986 */ /* 0x0001e2000c10150c */
[----:B------:R-:W-:Y:S02]  /*4d90*/  PRMT R0, R15, 0x7632, R0 ;  /* 0x000076320f007816 */ /* 0x000fe40000000000 */
[----:B--2---:R-:W-:Y:S01]  /*4da0*/  IADD3 R2, P1, R22, UR14, RZ ;  /* 0x0000000e16027c10 */ /* 0x004fe2000ff3e0ff */
[----:B------:R-:W-:Y:S01]  /*4db0*/  STG.E.U16 desc[UR12][R4.64+0x4], R35 ;  /* 0x0000042304007986 */ /* 0x000fe2000c10150c */
[----:B------:R-:W-:-:S03]  /*4dc0*/  F2FP.BF16.F32.PACK_AB R16, R46, R16 ;  /* 0x000000102e10723e */ /* 0x000fc600000010ff */
[----:B------:R1:W-:Y:S01]  /*4dd0*/  STG.E.U16 desc[UR12][R4.64+0x6], R3 ;  /* 0x0000060304007986 */ /* 0x0003e2000c10150c */
[----:B------:R-:W-:Y:S02]  /*4de0*/  F2FP.BF16.F32.PACK_AB R14, R47, R14 ;  /* 0x0000000e2f0e723e */ /* 0x000fe400000010ff */
[----:B0-----:R-:W-:Y:S01]  /*4df0*/  PRMT R7, R6, 0x7632, R7 ;  /* 0x0000763206077816 */ /* 0x001fe20000000007 */
[----:B------:R-:W-:Y:S04]  /*4e00*/  STG.E.U16 desc[UR12][R18.64], R38 ;  /* 0x0000002612007986 */ /* 0x000fe8000c10150c */
[----:B------:R-:W-:Y:S01]  /*4e10*/  STG.E.U16 desc[UR12][R18.64+0x2], R9 ;  /* 0x0000020912007986 */ /* 0x000fe2000c10150c */
[----:B-1----:R-:W-:-:S03]  /*4e20*/  PRMT R5, R8, 0x7632, R5 ;  /* 0x0000763208057816 */ /* 0x002fc60000000005 */
[----:B------:R-:W-:Y:S04]  /*4e30*/  STG.E.U16 desc[UR12][R18.64+0x4], R15 ;  /* 0x0000040f12007986 */ /* 0x000fe8000c10150c */
[----:B------:R0:W-:Y:S02]  /*4e40*/  STG.E.U16 desc[UR12][R18.64+0x6], R0 ;  /* 0x0000060012007986 */ /* 0x0001e4000c10150c */
[----:B0-----:R-:W-:Y:S01]  /*4e50*/  PRMT R0, R16, 0x7632, R0 ;  /* 0x0000763210007816 */ /* 0x001fe20000000000 */
[----:B------:R-:W-:Y:S01]  /*4e60*/  ULOP3.LUT UR4, UR4, 0x1, URZ, 0x3c, !UPT ;  /* 0x0000000104047892 */ /* 0x000fe2000f8e3c3f */
[----:B------:R-:W-:Y:S01]  /*4e70*/  UMOV UR5, UR10 ;  /* 0x0000000a00057c82 */ /* 0x000fe20008000000 */
[----:B------:R-:W-:Y:S01]  /*4e80*/  UMOV UR11, UR9 ;  /* 0x00000009000b7c82 */ /* 0x000fe20008000000 */
[----:B----4-:R-:W-:-:S05]  /*4e90*/  IADD3.X R3, R21, UR15, RZ, P1, !PT ;  /* 0x0000000f15037c10 */ /* 0x010fca0008ffe4ff */
[----:B------:R-:W-:Y:S01]  /*4ea0*/  STG.E.U16 desc[UR12][R2.64], R8 ;  /* 0x0000000802007986 */ /* 0x000fe2000c10150c */
[----:B---3--:R-:W-:-:S03]  /*4eb0*/  IADD3 R4, P1, R20, UR14, RZ ;  /* 0x0000000e14047c10 */ /* 0x008fc6000ff3e0ff */
[----:B------:R0:W-:Y:S04]  /*4ec0*/  STG.E.U16 desc[UR12][R2.64+0x2], R5 ;  /* 0x0000020502007986 */ /* 0x0001e8000c10150c */
[----:B------:R-:W-:Y:S04]  /*4ed0*/  STG.E.U16 desc[UR12][R2.64+0x4], R6 ;  /* 0x0000040602007986 */ /* 0x000fe8000c10150c */
[----:B------:R1:W-:Y:S01]  /*4ee0*/  STG.E.U16 desc[UR12][R2.64+0x6], R7 ;  /* 0x0000060702007986 */ /* 0x0003e2000c10150c */
[----:B0-----:R-:W-:Y:S02]  /*4ef0*/  IADD3.X R5, R17, UR15, RZ, P1, !PT ;  /* 0x0000000f11057c10 */ /* 0x001fe40008ffe4ff */
[----:B-1----:R-:W-:-:S03]  /*4f00*/  PRMT R3, R14, 0x7632, R3 ;  /* 0x000076320e037816 */ /* 0x002fc60000000003 */
[----:B------:R2:W-:Y:S04]  /*4f10*/  STG.E.U16 desc[UR12][R4.64], R16 ;  /* 0x0000001004007986 */ /* 0x0005e8000c10150c */
[----:B------:R2:W-:Y:S04]  /*4f20*/  STG.E.U16 desc[UR12][R4.64+0x2], R0 ;  /* 0x0000020004007986 */ /* 0x0005e8000c10150c */
[----:B------:R2:W-:Y:S04]  /*4f30*/  STG.E.U16 desc[UR12][R4.64+0x4], R14 ;  /* 0x0000040e04007986 */ /* 0x0005e8000c10150c */
[----:B------:R2:W-:Y:S01]  /*4f40*/  STG.E.U16 desc[UR12][R4.64+0x6], R3 ;  /* 0x0000060304007986 */ /* 0x0005e2000c10150c */
[----:B------:R-:W-:Y:S05]  /*4f50*/  @!P0 BRA `(.L_x_400) ;  /* 0xffffffb400688947 */ /* 0x000fea000383ffff */
.L_x_388:
        /* <DEDUP_REMOVED lines=10> */
[----:B--2---:R-:W0:Y:S01]  /*5000*/  LDC.64 R14, c[0x0][0x258] ;  /* 0x00009600ff0e7b82 */ /* 0x004e220000000a00 */
[----:B------:R-:W1:Y:S01]  /*5010*/  S2R R56, SR_TID.X ;  /* 0x0000000000387919 */ /* 0x000e620000002100 */
[----:B------:R-:W-:Y:S01]  /*5020*/  HFMA2.MMA R5, -RZ, RZ, 0, 1.1920928955078125e-06 ;  /* 0x00000014ff057435 */ /* 0x000fe200000001ff */
[----:B0-----:R-:W-:Y:S02]  /*5030*/  LOP3.LUT R3, RZ, R14, RZ, 0x33, !PT ;  /* 0x0000000eff037212 */ /* 0x001fe400078e33ff */
[----:B------:R-:W-:Y:S02]  /*5040*/  LOP3.LUT R4, RZ, R15, RZ, 0x33, !PT ;  /* 0x0000000fff047212 */ /* 0x000fe400078e33ff */
[----:B------:R-:W-:-:S04]  /*5050*/  ISETP.GT.U32.AND P0, PT, R3, -0x3, PT ;  /* 0xfffffffd0300780c */ /* 0x000fc80003f04070 */
[C---:B------:R-:W-:Y:S02]  /*5060*/  ISETP.GT.AND.EX P0, PT, R4.reuse, -0x1, PT, P0 ;  /* 0xffffffff0400780c */ /* 0x040fe40003f04300 */
[----:B-1----:R-:W-:Y:S02]  /*5070*/  SHF.R.U32.HI R0, RZ, 0x5, R56 ;  /* 0x00000005ff007819 */ /* 0x002fe40000011638 */
[----:B------:R-:W-:Y:S02]  /*5080*/  SEL R3, R3, 0xfffffffd, P0 ;  /* 0xfffffffd03037807 */ /* 0x000fe40000000000 */
[----:B------:R-:W-:Y:S02]  /*5090*/  SEL R4, R4, 0xffffffff, P0 ;  /* 0xffffffff04047807 */ /* 0x000fe40000000000 */
[C---:B------:R-:W-:Y:S02]  /*50a0*/  SHF.L.U32 R2, R3.reuse, 0x5, RZ ;  /* 0x0000000503027819 */ /* 0x040fe400000006ff */
[----:B------:R-:W-:-:S02]  /*50b0*/  SHF.L.U64.HI R3, R3, 0x5, R4 ;  /* 0x0000000503037819 */ /* 0x000fc40000010204 */
[----:B------:R-:W-:Y:S02]  /*50c0*/  MOV R4, 0xffffffff ;  /* 0xffffffff00047802 */ /* 0x000fe40000000f00 */
[----:B------:R-:W-:-:S04]  /*50d0*/  IADD3 R11, P0, P1, -R2, -0x21, -R0 ;  /* 0xffffffdf020b7810 */ /* 0x000fc8000791e900 */
[----:B------:R-:W-:Y:S02]  /*50e0*/  IADD3.X R13, ~R3, -0x1, R4, P0, P1 ;  /* 0xffffffff030d7810 */ /* 0x000fe400007e2504 */
[----:B------:R-:W-:-:S03]  /*50f0*/  SHF.R.U32.HI R4, RZ, 0x4, R56 ;  /* 0x00000004ff047819 */ /* 0x000fc60000011638 */
[----:B------:R-:W-:Y:S01]  /*5100*/  IMAD.WIDE.U32 R6, R13, -0x33333333, RZ ;  /* 0xcccccccd0d067825 */ /* 0x000fe200078e00ff */
[----:B------:R-:W-:Y:S02]  /*5110*/  VIADDMNMX.U32 R5, R4, R5, 0x20, !PT ;  /* 0x0000002004057446 */ /* 0x000fe40007800005 */
[----:B------:R-:W-:Y:S01]  /*5120*/  LOP3.LUT R10, RZ, R4, RZ, 0x33, !PT ;  /* 0x00000004ff0a7212 */ /* 0x000fe200078e33ff */
[----:B------:R-:W-:-:S03]  /*5130*/  IMAD.WIDE.U32 R8, P0, R11, -0x33333334, R6 ;  /* 0xcccccccc0b087825 */ /* 0x000fc60007800006 */
[----:B------:R-:W-:Y:S01]  /*5140*/  IADD3 R5, R5, R10, RZ ;  /* 0x0000000a05057210 */ /* 0x000fe20007ffe0ff */
[----:B------:R-:W-:Y:S01]  /*5150*/  IMAD.WIDE.U32 R6, R11, -0x33333333, RZ ;  /* 0xcccccccd0b067825 */ /* 0x000fe200078e00ff */
[----:B------:R-:W-:-:S03]  /*5160*/  MOV R10, R9 ;  /* 0x00000009000a7202 */ /* 0x000fc60000000f00 */
[----:B------:R-:W-:Y:S01]  /*5170*/  IMAD.X R11, RZ, RZ, RZ, P0 ;  /* 0x000000ffff0b7224 */ /* 0x000fe200000e06ff */
[----:B------:R-:W-:Y:S01]  /*5180*/  IADD3 RZ, P1, R7, R8, RZ ;  /* 0x0000000807ff7210 */ /* 0x000fe20007f3e0ff */
[----:B------:R-:W-:Y:S01]  /*5190*/  IMAD.WIDE.U32 R6, R5, -0x33333333, RZ ;  /* 0xcccccccd05067825 */ /* 0x000fe200078e00ff */
[----:B------:R-:W-:Y:S02]  /*51a0*/  ISETP.LT.U32.AND P0, PT, R14, 0x2, PT ;  /* 0x000000020e00780c */ /* 0x000fe40003f01070 */
[----:B------:R-:W-:Y:S01]  /*51b0*/  MOV R6, UR9 ;  /* 0x0000000900067c02 */ /* 0x000fe20008000f00 */
[----:B------:R-:W-:Y:S01]  /*51c0*/  IMAD.WIDE.U32.X R8, R13, -0x33333334, R10, P1 ;  /* 0xcccccccc0d087825 */ /* 0x000fe200008e040a */
[----:B------:R-:W-:Y:S02]  /*51d0*/  ISETP.LT.AND.EX P0, PT, R15, RZ, PT, P0 ;  /* 0x000000ff0f00720c */ /* 0x000fe40003f01300 */
[----:B------:R-:W-:Y:S02]  /*51e0*/  LEA.HI R50, R7, 0x1, RZ, 0x1c ;  /* 0x0000000107327811 */ /* 0x000fe400078fe0ff */
[----:B------:R-:W-:-:S02]  /*51f0*/  SHF.R.U64 R51, R8, 0x3, R9 ;  /* 0x0000000308337819 */ /* 0x000fc40000001209 */
[----:B------:R-:W-:Y:S02]  /*5200*/  SEL R49, R14, 0x2, P0 ;  /* 0x000000020e317807 */ /* 0x000fe40000000000 */
[----:B------:R-:W-:Y:S02]  /*5210*/  SEL R48, R15, RZ, P0 ;  /* 0x000000ff0f307207 */ /* 0x000fe40000000000 */
[C---:B------:R-:W-:Y:S02]  /*5220*/  IADD3 R7, P0, R0.reuse, 0xa, RZ ;  /* 0x0000000a00077810 */ /* 0x040fe40007f1e0ff */
[C---:B------:R-:W-:Y:S02]  /*5230*/  IADD3 R8, P1, R0.reuse, 0x14, RZ ;  /* 0x0000001400087810 */ /* 0x040fe40007f3e0ff */
[----:B------:R-:W-:Y:S01]  /*5240*/  IADD3 R9, P2, R0, 0x1e, RZ ;  /* 0x0000001e00097810 */ /* 0x000fe20007f5e0ff */
[----:B------:R-:W-:Y:S01]  /*5250*/  IMAD.X R11, RZ, RZ, RZ, P0 ;  /* 0x000000ffff0b7224 */ /* 0x000fe200000e06ff */
[----:B------:R-:W-:-:S02]  /*5260*/  IADD3 R51, R51, 0x1, RZ ;  /* 0x0000000133337810 */ /* 0x000fc40007ffe0ff */
[C---:B------:R-:W-:Y:S01]  /*5270*/  SHF.L.U64.HI R48, R49.reuse, 0x5, R48 ;  /* 0x0000000531307819 */ /* 0x040fe20000010230 */
[----:B------:R-:W-:Y:S01]  /*5280*/  IMAD.SHL.U32 R49, R49, 0x20, RZ ;  /* 0x0000002031317824 */ /* 0x000fe200078e00ff */
[----:B------:R-:W-:Y:S02]  /*5290*/  LOP3.LUT R10, R56, 0xf, RZ, 0xc0, !PT ;  /* 0x0000000f380a7812 */ /* 0x000fe400078ec0ff */
[----:B------:R-:W-:Y:S02]  /*52a0*/  IADD3.X R12, RZ, RZ, RZ, P1, !PT ;  /* 0x000000ffff0c7210 */ /* 0x000fe40000ffe4ff */
[----:B------:R-:W-:Y:S02]  /*52b0*/  IADD3.X R13, RZ, RZ, RZ, P2, !PT ;  /* 0x000000ffff0d7210 */ /* 0x000fe400017fe4ff */
[----:B------:R-:W-:Y:S02]  /*52c0*/  LOP3.LUT R50, R50, 0x3, RZ, 0xc0, !PT ;  /* 0x0000000332327812 */ /* 0x000fe400078ec0ff */
[----:B------:R-:W-:-:S07]  /*52d0*/  LOP3.LUT R51, R51, 0x3, RZ, 0xc0, !PT ;  /* 0x0000000333337812 */ /* 0x000fce00078ec0ff */
.L_x_417:
[----:B------:R-:W-:Y:S01]  /*52e0*/  ISETP.GT.U32.AND P0, PT, R49, R0, PT ;  /* 0x000000003100720c */ /* 0x000fe20003f04070 */
[----:B------:R-:W-:Y:S01]  /*52f0*/  BSSY B0, `(.L_x_401) ;  /* 0x00000ad000007945 */ /* 0x000fe20003800000 */
[----:B0-----:R-:W-:Y:S02]  /*5300*/  MOV R52, RZ ;  /* 0x000000ff00347202 */ /* 0x001fe40000000f00 */
[----:B------:R-:W-:Y:S02]  /*5310*/  ISETP.GT.AND.EX P0, PT, R48, RZ, PT, P0 ;  /* 0x000000ff3000720c */ /* 0x000fe40003f04300 */
[----:B------:R-:W-:-:S11]  /*5320*/  MOV R55, RZ ;  /* 0x000000ff00377202 */ /* 0x000fd60000000f00 */
[----:B-1234-:R-:W-:Y:S05]  /*5330*/  @!P0 BRA `(.L_x_402) ;  /* 0x0000000800a08947 */ /* 0x01efea0003800000 */
[----:B------:R-:W-:Y:S01]  /*5340*/  ISETP.NE.U32.AND P1, PT, R51, RZ, PT ;  /* 0x000000ff3300720c */ /* 0x000fe20003f25070 */
[----:B------:R-:W-:Y:S01]  /*5350*/  BSSY B1, `(.L_x_403) ;  /* 0x0000026000017945 */ /* 0x000fe20003800000 */
[----:B------:R-:W-:Y:S01]  /*5360*/  IADD3 R15, P2, P3, -R2, -0x21, -R0 ;  /* 0xffffffdf020f7810 */ /* 0x000fe20007b5e900 */
[----:B------:R-:W-:Y:S01]  /*5370*/  IMAD.MOV.U32 R55, RZ, RZ, RZ ;  /* 0x000000ffff377224 */ /* 0x000fe200078e00ff */
[----:B------:R-:W-:Y:S02]  /*5380*/  ISETP.NE.AND.EX P1, PT, RZ, RZ, PT, P1 ;  /* 0x000000ffff00720c */ /* 0x000fe40003f25310 */
[----:B------:R-:W-:Y:S02]  /*5390*/  CS2R R52, SRZ ;  /* 0x0000000000347805 */ /* 0x000fe4000001ff00 */
[----:B------:R-:W-:Y:S02]  /*53a0*/  MOV R14, 0xffffffff ;  /* 0xffffffff000e7802 */ /* 0x000fe40000000f00 */
[----:B------:R-:W-:-:S02]  /*53b0*/  ISETP.GE.U32.AND P0, PT, R15, 0x1e, PT ;  /* 0x0000001e0f00780c */ /* 0x000fc40003f06070 */
[----:B------:R-:W-:Y:S02]  /*53c0*/  IADD3.X R14, ~R3, -0x1, R14, P2, P3 ;  /* 0xffffffff030e7810 */ /* 0x000fe400017e650e */
[----:B------:R-:W-:Y:S02]  /*53d0*/  LOP3.LUT R15, R56, 0x1f, RZ, 0xc0, !PT ;  /* 0x0000001f380f7812 */ /* 0x000fe400078ec0ff */
[----:B------:R-:W-:Y:S02]  /*53e0*/  ISETP.GE.U32.AND.EX P0, PT, R14, RZ, PT, P0 ;  /* 0x000000ff0e00720c */ /* 0x000fe40003f06100 */
[----:B------:R-:W-:Y:S02]  /*53f0*/  IADD3 R14, P2, R15, R6, RZ ;  /* 0x000000060f0e7210 */ /* 0x000fe40007f5e0ff */
        /* <DEDUP_REMOVED lines=10> */
[----:B------:R-:W-:Y:S01]  /*54a0*/  ISETP.NE.AND.EX P1, PT, RZ, RZ, PT, P1 ;  /* 0x000000ffff00720c */ /* 0x000fe20003f25310 */
[----:B--2---:R-:W-:Y:S01]  /*54b0*/  FADD.FTZ R55, RZ, R53 ;  /* 0x00000035ff377221 */ /* 0x004fe20000010000 */
[----:B------:R-:W-:Y:S01]  /*54c0*/  FADD.FTZ R52, RZ, R52 ;  /* 0x00000034ff347221 */ /* 0x000fe20000010000 */
[----:B------:R-:W-:-:S10]  /*54d0*/  MOV R53, R11 ;  /* 0x0000000b00357202 */ /* 0x000fd40000000f00 */
        /* <DEDUP_REMOVED lines=13> */
.L_x_404:
[----:B------:R-:W-:Y:S05]  /*55b0*/  BSYNC B1 ;  /* 0x0000000000017941 */ /* 0x000fea0003800000 */
.L_x_403:
        /* <DEDUP_REMOVED lines=21> */
.L_x_407:
        /* <DEDUP_REMOVED lines=55> */
.L_x_406:
[----:B------:R-:W-:Y:S05]  /*5a80*/  BSYNC B1 ;  /* 0x0000000000017941 */ /* 0x000fea0003800000 */
.L_x_405:
        /* <DEDUP_REMOVED lines=35> */
.L_x_409:
[----:B------:R-:W-:Y:S05]  /*5cc0*/  BSYNC B1 ;  /* 0x0000000000017941 */ /* 0x000fea0003800000 */
.L_x_408:
        /* <DEDUP_REMOVED lines=15> */
.L_x_402:
[----:B------:R-:W-:Y:S05]  /*5dc0*/  BSYNC B0 ;  /* 0x0000000000007941 */ /* 0x000fea0003800000 */
.L_x_401:
        /* <DEDUP_REMOVED lines=23> */
[----:B0-----:R-:W-:-:S06]  /*5f40*/  CS2R R14, SRZ ;  /* 0x00000000000e7805 */ /* 0x001fcc000001ff00 */
        /* <DEDUP_REMOVED lines=26> */
.L_x_426:
        /* <DEDUP_REMOVED lines=8> */
[----:B0-----:R-:W-:-:S05]  /*6170*/  IMAD.WIDE R16, R15, 0x2, R16 ;  /* 0x000000020f107825 */ /* 0x001fca00078e0210 */
[----:B------:R2:W-:Y:S01]  /*6180*/  @!P1 STG.E.U16 desc[UR12][R16.64], R14 ;  /* 0x0000000e10009986 */ /* 0x0005e2000c10150c */
[----:B-1----:R-:W-:Y:S01]  /*6190*/  IMAD.WIDE R18, R15, 0x2, R18 ;  /* 0x000000020f127825 */ /* 0x002fe200078e0212 */
[----:B------:R-:W-:-:S04]  /*61a0*/  LEA.HI R15, R56, 0x14, RZ, 0x1c ;  /* 0x00000014380f7811 */ /* 0x000fc800078fe0ff */
[----:B------:R2:W-:Y:S01]  /*61b0*/  @!P1 STG.E.U16 desc[UR12][R18.64], R20 ;  /* 0x0000001412009986 */ /* 0x0005e2000c10150c */
[----:B------:R-:W-:Y:S05]  /*61c0*/  @!P2 BRA `(.L_x_412) ;  /* 0x000000040040a947 */ /* 0x000fea0003800000 */
[C---:B--2---:R-:W-:Y:S01]  /*61d0*/  @!P0 SHF.L.U32 R14, R10.reuse, 0x1, RZ ;  /* 0x000000010a0e8819 */ /* 0x044fe200000006ff */
        /* <DEDUP_REMOVED lines=16> */
[----:B------:R-:W-:Y:S01]  /*62e0*/  MOV R32, 0xffff ;  /* 0x0000ffff00207802 */ /* 0x000fe20000000f00 */
        /* <DEDUP_REMOVED lines=14> */
.L_x_436:
[----:B--2---:R-:W-:Y:S01]  /*63d0*/  FADD.FTZ R15, R14, R30 ;  /* 0x0000001e0e0f7221 */ /* 0x004fe20000010000 */
[----:B------:R-:W-:Y:S02]  /*63e0*/  @!P1 F2FP.BF16.F32.PACK_AB R14, RZ, R24 ;  /* 0x00000018ff0e923e */ /* 0x000fe400000010ff */
[----:B------:R-:W-:Y:S02]  /*63f0*/  ISETP.NE.AND P2, PT, R50, 0x2, PT ;  /* 0x000000023200780c */ /* 0x000fe40003f45270 */
[----:B------:R-:W-:Y:S01]  /*6400*/  @!P1 F2FP.BF16.F32.PACK_AB R15, RZ, R15 ;  /* 0x0000000fff0f923e */ /* 0x000fe200000010ff */
[----:B------:R1:W-:Y:S03]  /*6410*/  @!P1 STG.E.U16 desc[UR12][R16.64+0x28], R14 ;  /* 0x0000280e10009986 */ /* 0x0003e6000c10150c */
[----:B------:R-:W-:Y:S02]  /*6420*/  PRMT R20, R15, 0x7610, R20 ;  /* 0x000076100f147816 */ /* 0x000fe40000000014 */
[----:B------:R-:W-:-:S03]  /*6430*/  LEA.HI R15, R56, 0x28, RZ, 0x1c ;  /* 0x00000028380f7811 */ /* 0x000fc600078fe0ff */
[----:B------:R1:W-:Y:S02]  /*6440*/  @!P1 STG.E.U16 desc[UR12][R18.64+0x28], R20 ;  /* 0x0000281412009986 */ /* 0x0003e4000c10150c */
[----:B------:R-:W-:Y:S05]  /*6450*/  @!P2 BRA `(.L_x_412) ;  /* 0x00000000009ca947 */ /* 0x000fea0003800000 */
[C---:B-1----:R-:W-:Y:S01]  /*6460*/  @!P0 IMAD.SHL.U32 R14, R10.reuse, 0x2, RZ ;  /* 0x000000020a0e8824 */ /* 0x042fe200078e00ff */
[----:B------:R-:W-:Y:S01]  /*6470*/  @!P0 LEA R20, R10, UR4, 0x7 ;  /* 0x000000040a148c11 */ /* 0x000fe2000f8e38ff */
[----:B------:R-:W-:-:S03]  /*6480*/  UMOV UR5, 0xffff ;  /* 0x0000ffff00057882 */ /* 0x000fc60000000000 */
        /* <DEDUP_REMOVED lines=29> */
.L_x_446:
[----:B--2---:R-:W-:Y:S01]  /*6660*/  FADD.FTZ R15, R14, R30 ;  /* 0x0000001e0e0f7221 */ /* 0x004fe20000010000 */
[----:B------:R-:W-:-:S04]  /*6670*/  @!P1 F2FP.BF16.F32.PACK_AB R14, RZ, R24 ;  /* 0x00000018ff0e923e */ /* 0x000fc800000010ff */
[----:B------:R-:W-:Y:S01]  /*6680*/  @!P1 F2FP.BF16.F32.PACK_AB R15, RZ, R15 ;  /* 0x0000000fff0f923e */ /* 0x000fe200000010ff */
[----:B------:R3:W-:Y:S03]  /*6690*/  @!P1 STG.E.U16 desc[UR12][R16.64+0x50], R14 ;  /* 0x0000500e10009986 */ /* 0x0007e6000c10150c */
[----:B------:R-:W-:Y:S02]  /*66a0*/  PRMT R20, R15, 0x7610, R20 ;  /* 0x000076100f147816 */ /* 0x000fe40000000014 */
[----:B------:R-:W-:-:S03]  /*66b0*/  LEA.HI R15, R56, 0x3c, RZ, 0x1c ;  /* 0x0000003c380f7811 */ /* 0x000fc600078fe0ff */
[----:B------:R3:W-:Y:S04]  /*66c0*/  @!P1 STG.E.U16 desc[UR12][R18.64+0x50], R20 ;  /* 0x0000501412009986 */ /* 0x0007e8000c10150c */
.L_x_412:
[----:B------:R-:W-:Y:S05]  /*66d0*/  BSYNC B0 ;  /* 0x0000000000007941 */ /* 0x000fea0003800000 */
.L_x_411:
[----:B------:R-:W-:-:S13]  /*66e0*/  ISETP.GE.U32.AND P0, PT, R5, 0x3c, PT ;  /* 0x0000003c0500780c */ /* 0x000fda0003f06070 */
[----:B------:R-:W-:Y:S05]  /*66f0*/  @!P0 BRA `(.L_x_410) ;  /* 0x0000000800b08947 */ /* 0x000fea0003800000 */
[----:B------:R-:W-:Y:S01]  /*6700*/  ISETP.GT.U32.AND P0, PT, R10, 0x9, PT ;  /* 0x000000090a00780c */ /* 0x000fe20003f04070 */
[----:B-123--:R-:W-:Y:S01]  /*6710*/  HFMA2.MMA R16, -RZ, RZ, 0, 0 ;  /* 0x00000000ff107435 */ /* 0x00efe200000001ff */
[----:B------:R-:W-:-:S11]  /*6720*/  UMOV UR5, 0xffff ;  /* 0x0000ffff00057882 */ /* 0x000fd60000000000 */
[C---:B0-----:R-:W-:Y:S02]  /*6730*/  @!P0 SHF.L.U32 R14, R10.reuse, 0x1, RZ ;  /* 0x000000010a0e8819 */ /* 0x041fe400000006ff */
[----:B------:R-:W-:Y:S02]  /*6740*/  @!P0 LEA R17, R10, UR4, 0x7 ;  /* 0x000000040a118c11 */ /* 0x000fe4000f8e38ff */
[----:B------:R-:W-:-:S05]  /*6750*/  @!P0 LOP3.LUT R14, R15, R14, RZ, 0x3c, !PT ;  /* 0x0000000e0f0e8212 */ /* 0x000fca00078e3cff */
[----:B------:R-:W-:Y:S01]  /*6760*/  @!P0 IMAD R17, R14, 0x4, R17 ;  /* 0x000000040e118824 */ /* 0x000fe200078e0211 */
[----:B------:R-:W-:-:S04]  /*6770*/  MOV R14, RZ ;  /* 0x000000ff000e7202 */ /* 0x000fc80000000f00 */
[----:B------:R0:W1:Y:S04]  /*6780*/  @!P0 LDS R16, [R17] ;  /* 0x0000000011108984 */ /* 0x0000680000000800 */
[----:B------:R0:W2:Y:S01]  /*6790*/  @!P0 LDS R14, [R17+0x500] ;  /* 0x00050000110e8984 */ /* 0x0000a20000000800 */
[----:B------:R-:W-:Y:S05]  /*67a0*/  BRA.DIV UR5, `(.L_x_416) ;  /* 0x0000001605487947 */ /* 0x000fea000b800000 */
[C---:B------:R-:W-:Y:S01]  /*67b0*/  @!P0 SHF.L.U32 R19, R10.reuse, 0x1, RZ ;  /* 0x000000010a138819 */ /* 0x040fe200000006ff */
[C---:B------:R-:W-:Y:S01]  /*67c0*/  @!P0 IMAD.SHL.U32 R22, R10.reuse, 0x2, RZ ;  /* 0x000000020a168824 */ /* 0x040fe200078e00ff */
[C---:B------:R-:W-:Y:S01]  /*67d0*/  @!P0 IADD3 R18, R15.reuse, 0x14, RZ ;  /* 0x000000140f128810 */ /* 0x040fe20007ffe0ff */
[----:B0-----:R-:W-:Y:S01]  /*67e0*/  IMAD.MOV.U32 R17, RZ, RZ, 0xffff ;  /* 0x0000ffffff117424 */ /* 0x001fe200078e00ff */
[----:B------:R-:W-:Y:S01]  /*67f0*/  @!P0 LEA R23, R10, UR4, 0x7 ;  /* 0x000000040a178c11 */ /* 0x000fe2000f8e38ff */
[----:B------:R-:W-:Y:S01]  /*6800*/  IMAD.MOV.U32 R32, RZ, RZ, RZ ;  /* 0x000000ffff207224 */ /* 0x000fe200078e00ff */
[----:B------:R-:W-:Y:S01]  /*6810*/  @!P0 LOP3.LUT R18, R18, R19, RZ, 0x3c, !PT ;  /* 0x0000001312128212 */ /* 0x000fe200078e3cff */
[----:B------:R-:W-:Y:S01]  /*6820*/  IMAD.MOV.U32 R40, RZ, RZ, 0xffff ;  /* 0x0000ffffff287424 */ /* 0x000fe200078e00ff */
[----:B------:R-:W-:Y:S01]  /*6830*/  @!P0 IADD3 R21, R15, 0x28, RZ ;  /* 0x000000280f158810 */ /* 0x000fe20007ffe0ff */
[----:B-1----:R-:W0:Y:S01]  /*6840*/  SHFL.BFLY PT, R17, R16, 0x8, 0x101f ;  /* 0x0d101f0010117f89 */ /* 0x002e2200000e0000 */
[----:B------:R-:W-:-:S02]  /*6850*/  @!P0 LEA R18, R18, R23, 0x2 ;  /* 0x0000001712128211 */ /* 0x000fc400078e10ff */
[----:B------:R-:W-:Y:S02]  /*6860*/  @!P0 LOP3.LUT R21, R21, R22, RZ, 0x3c, !PT ;  /* 0x0000001615158212 */ /* 0x000fe400078e3cff */
[C---:B------:R-:W-:Y:S01]  /*6870*/  @!P0 LEA R24, R10.reuse, UR4, 0x7 ;  /* 0x000000040a188c11 */ /* 0x040fe2000f8e38ff */
[----:B------:R-:W1:Y:S01]  /*6880*/  @!P0 LDS R20, [R18] ;  /* 0x0000000012148984 */ /* 0x000e620000000800 */
[----:B------:R-:W-:Y:S02]  /*6890*/  @!P0 IADD3 R23, R15, 0x3c, RZ ;  /* 0x0000003c0f178810 */ /* 0x000fe40007ffe0ff */
[----:B------:R-:W-:Y:S02]  /*68a0*/  @!P0 LEA R22, R21, R24, 0x2 ;  /* 0x0000001815168211 */ /* 0x000fe400078e10ff */
[----:B------:R3:W-:Y:S01]  /*68b0*/  @!P0 LDS R21, [R18+0x500] ;  /* 0x0005000012158984 */ /* 0x0007e20000000800 */
[C---:B------:R-:W-:Y:S02]  /*68c0*/  @!P0 SHF.L.U32 R24, R10.reuse, 0x1, RZ ;  /* 0x000000010a188819 */ /* 0x040fe400000006ff */
[----:B------:R-:W-:Y:S01]  /*68d0*/  @!P0 LEA R30, R10, UR4, 0x7 ;  /* 0x000000040a1e8c11 */ /* 0x000fe2000f8e38ff */
[----:B------:R-:W-:Y:S01]  /*68e0*/  @!P0 LDS R38, [R22+0x500] ;  /* 0x0005000016268984 */ /* 0x000fe20000000800 */
[----:B------:R-:W-:-:S02]  /*68f0*/  @!P0 LOP3.LUT R23, R23, R24, RZ, 0x3c, !PT ;  /* 0x0000001817178212 */ /* 0x000fc400078e3cff */
[----:B------:R-:W-:Y:S01]  /*6900*/  MOV R27, 0xffff ;  /* 0x0000ffff001b7802 */ /* 0x000fe20000000f00 */
[----:B------:R-:W-:Y:S01]  /*6910*/  @!P0 LDS R37, [R22] ;  /* 0x0000000016258984 */ /* 0x000fe20000000800 */
[----:B------:R-:W-:Y:S02]  /*6920*/  @!P0 LEA R39, R23, R30, 0x2 ;  /* 0x0000001e17278211 */ /* 0x000fe400078e10ff */
[----:B------:R-:W-:Y:S01]  /*6930*/  MOV R23, RZ ;  /* 0x000000ff00177202 */ /* 0x000fe20000000f00 */
[----:B--2---:R-:W2:Y:S01]  /*6940*/  SHFL.BFLY PT, R30, R14, 0x8, 0x101f ;  /* 0x0d101f000e1e7f89 */ /* 0x004ea200000e0000 */
[----:B------:R-:W-:Y:S01]  /*6950*/  MOV R29, 0xffff ;  /* 0x0000ffff001d7802 */ /* 0x000fe20000000f00 */
[----:B0-----:R-:W-:Y:S01]  /*6960*/  FADD.FTZ R25, R17, R16 ;  /* 0x0000001011197221 */ /* 0x001fe20000010000 */
[----:B------:R-:W-:Y:S01]  /*6970*/  MOV R24, RZ ;  /* 0x000000ff00187202 */ /* 0x000fe20000000f00 */
[----:B------:R-:W-:Y:S01]  /*6980*/  @!P0 LDS R22, [R39] ;  /* 0x0000000027168984 */ /* 0x000fe20000000800 */
[----:B------:R-:W-:Y:S01]  /*6990*/  IMAD.MOV.U32 R16, RZ, RZ, 0xffff ;  /* 0x0000ffffff107424 */ /* 0x000fe200078e00ff */
[----:B------:R-:W-:-:S02]  /*69a0*/  MOV R34, RZ ;  /* 0x000000ff00227202 */ /* 0x000fc40000000f00 */
[----:B------:R-:W-:Y:S02]  /*69b0*/  MOV R35, 0xffff ;  /* 0x0000ffff00237802 */ /* 0x000fe40000000f00 */
[----:B---3--:R-:W-:Y:S01]  /*69c0*/  MOV R18, RZ ;  /* 0x000000ff00127202 */ /* 0x008fe20000000f00 */
[----:B------:R-:W0:Y:S01]  /*69d0*/  SHFL.BFLY PT, R16, R25, 0x4, 0x101f ;  /* 0x0c901f0019107f89 */ /* 0x000e2200000e0000 */
[----:B------:R-:W-:Y:S02]  /*69e0*/  MOV R28, 0xffff ;  /* 0x0000ffff001c7802 */ /* 0x000fe40000000f00 */
[----:B------:R-:W-:Y:S02]  /*69f0*/  MOV R26, 0xffff ;  /* 0x0000ffff001a7802 */ /* 0x000fe40000000f00 */
[----:B------:R-:W-:Y:S02]  /*6a00*/  MOV R41, 0xffff ;  /* 0x0000ffff00297802 */ /* 0x000fe40000000f00 */
[----:B------:R-:W-:Y:S01]  /*6a10*/  MOV R43, 0xffff ;  /* 0x0000ffff002b7802 */ /* 0x000fe20000000f00 */
[----:B-1----:R-:W-:-:S02]  /*6a20*/  @!P0 IMAD.MOV.U32 R32, RZ, RZ, R20 ;  /* 0x000000ffff208224 */ /* 0x002fc400078e0014 */
[----:B--2---:R-:W-:Y:S01]  /*6a30*/  FADD.FTZ R17, R30, R14 ;  /* 0x0000000e1e117221 */ /* 0x004fe20000010000 */
[----:B------:R1:W-:Y:S01]  /*6a40*/  @!P0 LDS R20, [R39+0x500] ;  /* 0x0005000027148984 */ /* 0x0003e20000000800 */
[----:B------:R-:W-:Y:S02]  /*6a50*/  MOV R30, 0xffff ;  /* 0x0000ffff001e7802 */ /* 0x000fe40000000f00 */
[----:B------:R-:W-:Y:S01]  /*6a60*/  @!P0 MOV R34, R21 ;  /* 0x0000001500228202 */ /* 0x000fe20000000f00 */
[----:B------:R-:W2:Y:S01]  /*6a70*/  SHFL.BFLY PT, R31, R32, 0x8, 0x101f ;  /* 0x0d101f00201f7f89 */ /* 0x000ea200000e0000 */
[----:B------:R-:W-:Y:S02]  /*6a80*/  MOV R21, RZ ;  /* 0x000000ff00157202 */ /* 0x000fe40000000f00 */
[----:B------:R-:W-:Y:S01]  /*6a90*/  @!P0 MOV R23, R38 ;  /* 0x0000002600178202 */ /* 0x000fe20000000f00 */
[----:B------:R-:W3:Y:S01]  /*6aa0*/  SHFL.BFLY PT, R33, R34, 0x8, 0x101f ;  /* 0x0d101f0022217f89 */ /* 0x000ee200000e0000 */
[----:B------:R-:W-:Y:S01]  /*6ab0*/  MOV R38, 0xffff ;  /* 0x0000ffff00267802 */ /* 0x000fe20000000f00 */
[----:B0-----:R-:W-:Y:S01]  /*6ac0*/  FADD.FTZ R19, R25, R16 ;  /* 0x0000001019137221 */ /* 0x001fe20000010000 */
[----:B------:R-:W-:Y:S01]  /*6ad0*/  @!P0 MOV R24, R37 ;  /* 0x0000002500188202 */ /* 0x000fe20000000f00 */
[----:B------:R-:W-:Y:S01]  /*6ae0*/  IMAD.MOV.U32 R37, RZ, RZ, 0xffff ;  /* 0x0000ffffff257424 */ /* 0x000fe200078e00ff */
[----:B------:R-:W0:Y:S01]  /*6af0*/  SHFL.BFLY PT, R30, R17, 0x4, 0x101f ;  /* 0x0c901f00111e7f89 */ /* 0x000e2200000e0000 */
[----:B-1----:R-:W-:-:S03]  /*6b00*/  MOV R39, 0xffff ;  /* 0x0000ffff00277802 */ /* 0x002fc60000000f00 */
[----:B------:R-:W1:Y:S01]  /*6b10*/  SHFL.BFLY PT, R38, R23, 0x8, 0x101f ;  /* 0x0d101f0017267f89 */ /* 0x000e6200000e0000 */
[----:B------:R-:W-:Y:S01]  /*6b20*/  @!P0 IMAD.MOV.U32 R21, RZ, RZ, R22 ;  /* 0x000000ffff158224 */ /* 0x000fe200078e0016 */
[----:B------:R-:W-:Y:S02]  /*6b30*/  MOV R22, 0xffff ;  /* 0x0000ffff00167802 */ /* 0x000fe40000000f00 */
[----:B------:R-:W4:Y:S04]  /*6b40*/  SHFL.BFLY PT, R37, R24, 0x8, 0x101f ;  /* 0x0d101f0018257f89 */ /* 0x000f2800000e0000 */
[----:B------:R-:W5:Y:S01]  /*6b50*/  SHFL.BFLY PT, R42, R21, 0x8, 0x101f ;  /* 0x0d101f00152a7f89 */ /* 0x000f6200000e0000 */
[----:B--2---:R-:W-:-:S03]  /*6b60*/  FADD.FTZ R31, R31, R32 ;  /* 0x000000201f1f7221 */ /* 0x004fc60000010000 */
[----:B------:R-:W2:Y:S01]  /*6b70*/  SHFL.BFLY PT, R16, R19, 0x2, 0x101f ;  /* 0x0c501f0013107f89 */ /* 0x000ea200000e0000 */
[----:B---3--:R-:W-:Y:S01]  /*6b80*/  FADD.FTZ R33, R33, R34 ;  /* 0x0000002221217221 */ /* 0x008fe20000010000 */
[----:B------:R-:W-:Y:S01]  /*6b90*/  MOV R34, 0xffff ;  /* 0x0000ffff00227802 */ /* 0x000fe20000000f00 */
[----:B0-----:R-:W-:Y:S01]  /*6ba0*/  FADD.FTZ R14, R17, R30 ;  /* 0x0000001e110e7221 */ /* 0x001fe20000010000 */
[----:B------:R-:W-:Y:S02]  /*6bb0*/  MOV R17, 0xffff ;  /* 0x0000ffff00117802 */ /* 0x000fe40000000f00 */
[----:B------:R-:W-:Y:S01]  /*6bc0*/  @!P0 MOV R18, R20 ;  /* 0x0000001400128202 */ /* 0x000fe20000000f00 */
[----:B-1----:R-:W-:Y:S01]  /*6bd0*/  FADD.FTZ R32, R38, R23 ;  /* 0x0000001726207221 */ /* 0x002fe20000010000 */
[----:B------:R-:W-:Y:S01]  /*6be0*/  IMAD.MOV.U32 R20, RZ, RZ, 0xffff ;  /* 0x0000ffffff147424 */ /* 0x000fe200078e00ff */
[----:B------:R-:W0:Y:S01]  /*6bf0*/  SHFL.BFLY PT, R30, R14, 0x2, 0x101f ;  /* 0x0c501f000e1e7f89 */ /* 0x000e2200000e0000 */
[----:B------:R-:W-:-:S02]  /*6c00*/  IMAD.MOV.U32 R23, RZ, RZ, 0xffff ;  /* 0x0000ffffff177424 */ /* 0x000fc400078e00ff */
[----:B----4-:R-:W-:Y:S01]  /*6c10*/  FADD.FTZ R25, R37, R24 ;  /* 0x0000001825197221 */ /* 0x010fe20000010000 */
[----:B------:R-:W-:Y:S01]  /*6c20*/  MOV R24, 0xffff ;  /* 0x0000ffff00187802 */ /* 0x000fe20000000f00 */
[----:B------:R-:W1:Y:S01]  /*6c30*/  SHFL.BFLY PT, R37, R32, 0x4, 0x101f ;  /* 0x0c901f0020257f89 */ /* 0x000e6200000e0000 */
[----:B------:R-:W-:Y:S01]  /*6c40*/  ISETP.NE.AND P0, PT, R10, RZ, PT ;  /* 0x000000ff0a00720c */ /* 0x000fe20003f05270 */
[----:B-----5:R-:W-:Y:S01]  /*6c50*/  FADD.FTZ R42, R42, R21 ;  /* 0x000000152a2a7221 */ /* 0x020fe20000010000 */
[----:B------:R-:W-:Y:S01]  /*6c60*/  IMAD.MOV.U32 R21, RZ, RZ, 0xffff ;  /* 0x0000ffffff157424 */ /* 0x000fe200078e00ff */
[----:B------:R-:W3:Y:S01]  /*6c70*/  SHFL.BFLY PT, R20, R31, 0x4, 0x101f ;  /* 0x0c901f001f147f89 */ /* 0x000ee200000e0000 */
[----:B--2---:R-:W-:Y:S01]  /*6c80*/  FADD.FTZ R16, R19, R16 ;  /* 0x0000001013107221 */ /* 0x004fe20000010000 */
[----:B------:R-:W-:Y:S02]  /*6c90*/  MOV R19, 0xffff ;  /* 0x0000ffff00137802 */ /* 0x000fe40000000f00 */
[----:B------:R-:W2:Y:S04]  /*6ca0*/  SHFL.BFLY PT, R23, R18, 0x8, 0x101f ;  /* 0x0d101f0012177f89 */ /* 0x000ea800000e0000 */
[----:B------:R-:W4:Y:S04]  /*6cb0*/  SHFL.BFLY PT, R36, R33, 0x4, 0x101f ;  /* 0x0c901f0021247f89 */ /* 0x000f2800000e0000 */
[----:B------:R-:W5:Y:S04]  /*6cc0*/  SHFL.BFLY PT, R38, R25, 0x4, 0x101f ;  /* 0x0c901f0019267f89 */ /* 0x000f6800000e0000 */
[----:B------:R-:W5:Y:S01]  /*6cd0*/  SHFL.BFLY PT, R41, R42, 0x4, 0x101f ;  /* 0x0c901f002a297f89 */ /* 0x000f6200000e0000 */
[----:B0-----:R-:W-:Y:S01]  /*6ce0*/  FADD.FTZ R17, R14, R30 ;  /* 0x0000001e0e117221 */ /* 0x001fe20000010000 */
[----:B------:R-:W-:-:S02]  /*6cf0*/  IMAD.MOV.U32 R14, RZ, RZ, 0xffff ;  /* 0x0000ffffff0e7424 */ /* 0x000fc400078e00ff */
[----:B-1----:R-:W-:Y:S01]  /*6d00*/  FADD.FTZ R37, R32, R37 ;  /* 0x0000002520257221 */ /* 0x002fe20000010000 */
[----:B------:R-:W0:Y:S01]  /*6d10*/  SHFL.BFLY PT, R19, R16, 0x1, 0x101f ;  /* 0x0c301f0010137f89 */ /* 0x000e2200000e0000 */
[----:B------:R-:W-:Y:S01]  /*6d20*/  MOV R32, 0xffff ;  /* 0x0000ffff00207802 */ /* 0x000fe20000000f00 */
[----:B---3--:R-:W-:Y:S01]  /*6d30*/  FADD.FTZ R35, R31, R20 ;  /* 0x000000141f237221 */ /* 0x008fe20000010000 */
[----:B------:R-:W-:Y:S01]  /*6d40*/  MOV R20, 0xffff ;  /* 0x0000ffff00147802 */ /* 0x000fe20000000f00 */
[----:B------:R-:W1:Y:S01]  /*6d50*/  SHFL.BFLY PT, R24, R37, 0x2, 0x101f ;  /* 0x0c501f0025187f89 */ /* 0x000e6200000e0000 */
[----:B--2---:R-:W-:Y:S01]  /*6d60*/  FADD.FTZ R31, R23, R18 ;  /* 0x00000012171f7221 */ /* 0x004fe20000010000 */
[----:B------:R-:W-:Y:S02]  /*6d70*/  MOV R18, 0xffff ;  /* 0x0000ffff00127802 */ /* 0x000fe40000000f00 */
[----:B------:R-:W2:Y:S01]  /*6d80*/  SHFL.BFLY PT, R14, R17, 0x1, 0x101f ;  /* 0x0c301f00110e7f89 */ /* 0x000ea200000e0000 */
[----:B------:R-:W-:Y:S01]  /*6d90*/  MOV R23, 0xffff ;  /* 0x0000ffff00177802 */ /* 0x000fe20000000f00 */
[----:B----4-:R-:W-:Y:S01]  /*6da0*/  FADD.FTZ R36, R33, R36 ;  /* 0x0000002421247221 */ /* 0x010fe20000010000 */
[----:B------:R-:W-:Y:S01]  /*6db0*/  MOV R33, 0xffff ;  /* 0x0000ffff00217802 */ /* 0x000fe20000000f00 */
[----:B------:R-:W3:Y:S01]  /*6dc0*/  SHFL.BFLY PT, R20, R31, 0x4, 0x101f ;  /* 0x0c901f001f147f89 */ /* 0x000ee200000e0000 */
[----:B-----5:R-:W-:-:S03]  /*6dd0*/  FADD.FTZ R38, R25, R38 ;  /* 0x0000002619267221 */ /* 0x020fc60000010000 */
[----:B------:R-:W4:Y:S01]  /*6de0*/  SHFL.BFLY PT, R18, R35, 0x2, 0x101f ;  /* 0x0c501f0023127f89 */ /* 0x000f2200000e0000 */
[----:B------:R-:W-:Y:S01]  /*6df0*/  FADD.FTZ R42, R42, R41 ;  /* 0x000000292a2a7221 */ /* 0x000fe20000010000 */
[----:B------:R-:W-:Y:S02]  /*6e00*/  IADD3 R41, R15, R6, RZ ;  /* 0x000000060f297210 */ /* 0x000fe40007ffe0ff */
[----:B------:R-:W5:Y:S01]  /*6e10*/  SHFL.BFLY PT, R21, R36, 0x2, 0x101f ;  /* 0x0c501f0024157f89 */ /* 0x000f6200000e0000 */
[----:B0-----:R-:W-:-:S03]  /*6e20*/  FADD.FTZ R16, R16, R19 ;  /* 0x0000001310107221 */ /* 0x001fc60000010000 */
[----:B------:R-:W0:Y:S01]  /*6e30*/  SHFL.BFLY PT, R23, R38, 0x2, 0x101f ;  /* 0x0c501f0026177f89 */ /* 0x000e2200000e0000 */
[----:B-1----:R-:W-:-:S03]  /*6e40*/  FADD.FTZ R37, R37, R24 ;  /* 0x0000001825257221 */ /* 0x002fc60000010000 */
[----:B------:R-:W1:Y:S01]  /*6e50*/  SHFL.BFLY PT, R43, R42, 0x2, 0x101f ;  /* 0x0c501f002a2b7f89 */ /* 0x000e6200000e0000 */
[----:B------:R-:W1:Y:S01]  /*6e60*/  @!P0 LDC.64 R24, c[0x0][0x218] ;  /* 0x00008600ff188b82 */ /* 0x000e620000000a00 */
[----:B------:R-:W-:Y:S01]  /*6e70*/  @!P0 F2FP.BF16.F32.PACK_AB R30, RZ, R16 ;  /* 0x00000010ff1e823e */ /* 0x000fe200000010ff */
[----:B--2---:R-:W-:Y:S01]  /*6e80*/  FADD.FTZ R44, R17, R14 ;  /* 0x0000000e112c7221 */ /* 0x004fe20000010000 */
[----:B------:R-:W2:Y:S01]  /*6e90*/  SHFL.BFLY PT, R40, R37, 0x1, 0x101f ;  /* 0x0c301f0025287f89 */ /* 0x000ea200000e0000 */
[----:B---3--:R-:W-:-:S03]  /*6ea0*/  FADD.FTZ R31, R31, R20 ;  /* 0x000000141f1f7221 */ /* 0x008fc60000010000 */
[----:B------:R-:W-:Y:S01]  /*6eb0*/  @!P0 F2FP.BF16.F32.PACK_AB R44, RZ, R44 ;  /* 0x0000002cff2c823e */ /* 0x000fe200000010ff */
[----:B------:R-:W3:Y:S01]  /*6ec0*/  @!P0 LDC.64 R16, c[0x0][0x218] ;  /* 0x00008600ff108b82 */ /* 0x000ee20000000a00 */
[----:B----4-:R-:W-:Y:S01]  /*6ed0*/  FADD.FTZ R35, R35, R18 ;  /* 0x0000001223237221 */ /* 0x010fe20000010000 */
[----:B------:R-:W4:Y:S01]  /*6ee0*/  SHFL.BFLY PT, R32, R31, 0x2, 0x101f ;  /* 0x0c501f001f207f89 */ /* 0x000f2200000e0000 */
[----:B-----5:R-:W-:-:S03]  /*6ef0*/  FADD.FTZ R36, R36, R21 ;  /* 0x0000001524247221 */ /* 0x020fc60000010000 */
[----:B------:R-:W5:Y:S02]  /*6f00*/  SHFL.BFLY PT, R34, R35, 0x1, 0x101f ;  /* 0x0c301f0023227f89 */ /* 0x000f6400000e0000 */
[----:B------:R-:W5:Y:S01]  /*6f10*/  @!P0 LDC.64 R20, c[0x0][0x218] ;  /* 0x00008600ff148b82 */ /* 0x000f620000000a00 */
[----:B0-----:R-:W-:Y:S01]  /*6f20*/  FADD.FTZ R38, R38, R23 ;  /* 0x0000001726267221 */ /* 0x001fe20000010000 */
[----:B------:R-:W0:Y:S04]  /*6f30*/  SHFL.BFLY PT, R33, R36, 0x1, 0x101f ;  /* 0x0c301f0024217f89 */ /* 0x000e2800000e0000 */
[----:B------:R-:W0:Y:S02]  /*6f40*/  SHFL.BFLY PT, R39, R38, 0x1, 0x101f ;  /* 0x0c301f0026277f89 */ /* 0x000e2400000e0000 */
[----:B------:R-:W0:Y:S01]  /*6f50*/  @!P0 LDC.64 R22, c[0x0][0x220] ;  /* 0x00008800ff168b82 */ /* 0x000e220000000a00 */
[----:B-1----:R-:W-:-:S04]  /*6f60*/  @!P0 IMAD.WIDE R24, R41, 0x2, R24 ;  /* 0x0000000229188825 */ /* 0x002fc800078e0218 */
[----:B------:R-:W-:Y:S01]  /*6f70*/  FADD.FTZ R42, R42, R43 ;  /* 0x0000002b2a2a7221 */ /* 0x000fe20000010000 */
[----:B--2---:R-:W-:Y:S01]  /*6f80*/  FADD.FTZ R37, R37, R40 ;  /* 0x0000002825257221 */ /* 0x004fe20000010000 */
[----:B------:R1:W-:Y:S01]  /*6f90*/  @!P0 STG.E.U16 desc[UR12][R24.64], R30 ;  /* 0x0000001e18008986 */ /* 0x0003e2000c10150c */
[----:B------:R-:W2:Y:S01]  /*6fa0*/  @!P0 LDC.64 R18, c[0x0][0x220] ;  /* 0x00008800ff128b82 */ /* 0x000ea20000000a00 */
[----:B---3--:R-:W-:-:S04]  /*6fb0*/  @!P0 IMAD.WIDE R16, R41, 0x2, R16 ;  /* 0x0000000229108825 */ /* 0x008fc800078e0210 */
[----:B----4-:R-:W-:Y:S01]  /*6fc0*/  FADD.FTZ R31, R31, R32 ;  /* 0x000000201f1f7221 */ /* 0x010fe20000010000 */
[----:B-----5:R-:W-:Y:S02]  /*6fd0*/  FADD.FTZ R34, R35, R34 ;  /* 0x0000002223227221 */ /* 0x020fe40000010000 */
[----:B------:R-:W3:Y:S01]  /*6fe0*/  @!P0 LDC.64 R14, c[0x0][0x220] ;  /* 0x00008800ff0e8b82 */ /* 0x000ee20000000a00 */
[----:B------:R-:W-:Y:S01]  /*6ff0*/  IMAD.MOV.U32 R35, RZ, RZ, 0xffff ;  /* 0x0000ffffff237424 */ /* 0x000fe200078e00ff */
[----:B-1----:R-:W-:Y:S01]  /*7000*/  MOV R30, 0xffff ;  /* 0x0000ffff001e7802 */ /* 0x002fe20000000f00 */
[----:B0-----:R-:W-:Y:S01]  /*7010*/  FADD.FTZ R33, R36, R33 ;  /* 0x0000002124217221 */ /* 0x001fe20000010000 */
[----:B------:R-:W-:-:S04]  /*7020*/  @!P0 IMAD.WIDE R20, R41, 0x2, R20 ;  /* 0x0000000229148825 */ /* 0x000fc800078e0214 */
[----:B------:R-:W-:Y:S01]  /*7030*/  FADD.FTZ R38, R38, R39 ;  /* 0x0000002726267221 */ /* 0x000fe20000010000 */
[C---:B------:R-:W-:Y:S01]  /*7040*/  @!P0 IMAD.WIDE R22, R41.reuse, 0x2, R22 ;  /* 0x0000000229168825 */ /* 0x040fe200078e0216 */
[----:B------:R-:W-:Y:S01]  /*7050*/  @!P0 F2FP.BF16.F32.PACK_AB R25, RZ, R33 ;  /* 0x00000021ff19823e */ /* 0x000fe200000010ff */
[----:B------:R-:W0:Y:S01]  /*7060*/  SHFL.BFLY PT, R35, R42, 0x1, 0x101f ;  /* 0x0c301f002a237f89 */ /* 0x000e2200000e0000 */
[----:B------:R-:W-:Y:S02]  /*7070*/  @!P0 F2FP.BF16.F32.PACK_AB R33, RZ, R37 ;  /* 0x00000025ff21823e */ /* 0x000fe400000010ff */
[----:B------:R-:W-:Y:S01]  /*7080*/  @!P0 F2FP.BF16.F32.PACK_AB R26, RZ, R38 ;  /* 0x00000026ff1a823e */ /* 0x000fe200000010ff */
[----:B------:R1:W-:Y:S01]  /*7090*/  @!P0 STG.E.U16 desc[UR12][R22.64], R44 ;  /* 0x0000002c16008986 */ /* 0x0003e2000c10150c */
[----:B--2---:R-:W-:-:S03]  /*70a0*/  @!P0 IMAD.WIDE R18, R41, 0x2, R18 ;  /* 0x0000000229128825 */ /* 0x004fc600078e0212 */
[----:B------:R2:W4:Y:S01]  /*70b0*/  SHFL.BFLY PT, R30, R31, 0x1, 0x101f ;  /* 0x0c301f001f1e7f89 */ /* 0x00052200000e0000 */
[----:B---3--:R-:W-:Y:S01]  /*70c0*/  @!P0 IMAD.WIDE R14, R41, 0x2, R14 ;  /* 0x00000002290e8825 */ /* 0x008fe200078e020e */
[----:B-1----:R-:W-:-:S05]  /*70d0*/  @!P0 F2FP.BF16.F32.PACK_AB R23, RZ, R34 ;  /* 0x00000022ff17823e */ /* 0x002fca00000010ff */
[----:B------:R2:W-:Y:S01]  /*70e0*/  @!P0 STG.E.U16 desc[UR12][R20.64+0x28], R23 ;  /* 0x0000281714008986 */ /* 0x0005e2000c10150c */
[----:B0-----:R-:W-:-:S03]  /*70f0*/  FADD.FTZ R35, R42, R35 ;  /* 0x000000232a237221 */ /* 0x001fc60000010000 */
[----:B------:R2:W-:Y:S04]  /*7100*/  @!P0 STG.E.U16 desc[UR12][R18.64+0x28], R25 ;  /* 0x0000281912008986 */ /* 0x0005e8000c10150c */
[----:B------:R2:W-:Y:S04]  /*7110*/  @!P0 STG.E.U16 desc[UR12][R16.64+0x50], R26 ;  /* 0x0000501a10008986 */ /* 0x0005e8000c10150c */
[----:B------:R2:W-:Y:S02]  /*7120*/  @!P0 STG.E.U16 desc[UR12][R14.64+0x50], R33 ;  /* 0x000050210e008986 */ /* 0x0005e4000c10150c */
.L_x_480:
[----:B--2---:R-:W0:Y:S01]  /*7130*/  @!P0 LDC.64 R14, c[0x0][0x218] ;  /* 0x00008600ff0e8b82 */ /* 0x004e220000000a00 */
[----:B----4-:R-:W-:Y:S01]  /*7140*/  FADD.FTZ R19, R31, R30 ;  /* 0x0000001e1f137221 */ /* 0x010fe20000010000 */
[----:B------:R-:W-:-:S04]  /*7150*/  @!P0 F2FP.BF16.F32.PACK_AB R18, RZ, R35 ;  /* 0x00000023ff12823e */ /* 0x000fc800000010ff */
[----:B------:R-:W-:Y:S02]  /*7160*/  @!P0 F2FP.BF16.F32.PACK_AB R19, RZ, R19 ;  /* 0x00000013ff13823e */ /* 0x000fe400000010ff */
[----:B------:R-:W1:Y:S01]  /*7170*/  @!P0 LDC.64 R16, c[0x0][0x220] ;  /* 0x00008800ff108b82 */ /* 0x000e620000000a00 */
[----:B0-----:R-:W-:-:S05]  /*7180*/  @!P0 IMAD.WIDE R14, R41, 0x2, R14 ;  /* 0x00000002290e8825 */ /* 0x001fca00078e020e */
[----:B------:R4:W-:Y:S01]  /*7190*/  @!P0 STG.E.U16 desc[UR12][R14.64+0x78], R18 ;  /* 0x000078120e008986 */ /* 0x0009e2000c10150c */
[----:B-1----:R-:W-:-:S05]  /*71a0*/  @!P0 IMAD.WIDE R16, R41, 0x2, R16 ;  /* 0x0000000229108825 */ /* 0x002fca00078e0210 */
[----:B------:R4:W-:Y:S02]  /*71b0*/  @!P0 STG.E.U16 desc[UR12][R16.64+0x78], R19 ;  /* 0x0000781310008986 */ /* 0x0009e4000c10150c */
.L_x_410:
        /* <DEDUP_REMOVED lines=8> */
.L_x_413:
[----:B------:R-:W-:Y:S01]  /*7240*/  HFMA2.MMA R27, -RZ, RZ, 0, 0.000503063201904296875 ;  /* 0x0000101fff1b7435 */ /* 0x000fe200000001ff */
[----:B-1----:R-:W-:Y:S01]  /*7250*/  MOV R29, R14 ;  /* 0x0000000e001d7202 */ /* 0x002fe20000000f00 */
[----:B------:R-:W-:Y:S01]  /*7260*/  IMAD.MOV.U32 R28, RZ, RZ, 0x8 ;  /* 0x00000008ff1c7424 */ /* 0x000fe200078e00ff */
[----:B------:R-:W-:-:S08]  /*7270*/  MOV R26, 0xffff ;  /* 0x0000ffff001a7802 */ /* 0x000fd00000000f00 */
[----:B0-2---:R-:W-:Y:S05]  /*7280*/  WARPSYNC.COLLECTIVE R26, `(.L_x_418) ;  /* 0x000000001a087348 */ /* 0x005fea0003c00000 */
[----:B------:R1:W3:Y:S02]  /*7290*/  SHFL.BFLY P2, R30, R29, R28, R27 ;  /* 0x0c00001c1d1e7389 */ /* 0x0002e4000004001b */
[----:B0123--:R-:W-:Y:S01]  /*72a0*/  ENDCOLLECTIVE ;  /* 0x000000000000791b */ /* 0x00ffe20003800000 */
.L_x_418:
[----:B------:R-:W-:Y:S01]  /*72b0*/  IMAD.MOV.U32 R29, RZ, RZ, R15 ;  /* 0x000000ffff1d7224 */ /* 0x000fe200078e000f */
[----:B------:R-:W-:-:S07]  /*72c0*/  MOV R17, R30 ;  /* 0x0000001e00117202 */ /* 0x000fce0000000f00 */
[----:B------:R-:W-:Y:S05]  /*72d0*/  WARPSYNC.COLLECTIVE R26, `(.L_x_419) ;  /* 0x000000001a087348 */ /* 0x000fea0003c00000 */
[----:B------:R0:W1:Y:S02]  /*72e0*/  SHFL.BFLY P2, R30, R29, R28, R27 ;  /* 0x0c00001c1d1e7389 */ /* 0x000064000004001b */
[----:B01----:R-:W-:Y:S01]  /*72f0*/  ENDCOLLECTIVE ;  /* 0x000000000000791b */ /* 0x003fe20003800000 */
.L_x_419:
[----:B------:R-:W-:Y:S01]  /*7300*/  FADD.FTZ R17, R17, R14 ;  /* 0x0000000e11117221 */ /* 0x000fe20000010000 */
[----:B------:R-:W-:-:S04]  /*7310*/  HFMA2.MMA R28, -RZ, RZ, 0, 2.384185791015625e-07 ;  /* 0x00000004ff1c7435 */ /* 0x000fc800000001ff */
[----:B------:R-:W-:Y:S02]  /*7320*/  MOV R29, R17 ;  /* 0x00000011001d7202 */ /* 0x000fe40000000f00 */
[----:B------:R-:W-:-:S07]  /*7330*/  MOV R16, R30 ;  /* 0x0000001e00107202 */ /* 0x000fce0000000f00 */
[----:B------:R-:W-:Y:S05]  /*7340*/  WARPSYNC.COLLECTIVE R26, `(.L_x_420) ;  /* 0x000000001a087348 */ /* 0x000fea0003c00000 */
[----:B------:R0:W1:Y:S02]  /*7350*/  SHFL.BFLY P2, R30, R29, R28, R27 ;  /* 0x0c00001c1d1e7389 */ /* 0x000064000004001b */
[----:B01----:R-:W-:Y:S01]  /*7360*/  ENDCOLLECTIVE ;  /* 0x000000000000791b */ /* 0x003fe20003800000 */
.L_x_420:
[----:B------:R-:W-:-:S05]  /*7370*/  FADD.FTZ R16, R16, R15 ;  /* 0x0000000f10107221 */ /* 0x000fca0000010000 */
[----:B------:R-:W-:Y:S01]  /*7380*/  MOV R29, R16 ;  /* 0x00000010001d7202 */ /* 0x000fe20000000f00 */
[----:B------:R-:W-:-:S07]  /*7390*/  IMAD.MOV.U32 R18, RZ, RZ, R30 ;  /* 0x000000ffff127224 */ /* 0x000fce00078e001e */
[----:B------:R-:W-:Y:S05]  /*73a0*/  WARPSYNC.COLLECTIVE R26, `(.L_x_421) ;  /* 0x000000001a087348 */ /* 0x000fea0003c00000 */
[----:B------:R0:W1:Y:S02]  /*73b0*/  SHFL.BFLY P2, R30, R29, R28, R27 ;  /* 0x0c00001c1d1e7389 */ /* 0x000064000004001b */
[----:B01----:R-:W-:Y:S01]  /*73c0*/  ENDCOLLECTIVE ;  /* 0x000000000000791b */ /* 0x003fe20003800000 */
.L_x_421:
[----:B------:R-:W-:-:S05]  /*73d0*/  FADD.FTZ R18, R17, R18 ;  /* 0x0000001211127221 */ /* 0x000fca0000010000 */
[----:B------:R-:W-:Y:S01]  /*73e0*/  MOV R29, R18 ;  /* 0x00000012001d7202 */ /* 0x000fe20000000f00 */
[----:B------:R-:W-:Y:S01]  /*73f0*/  IMAD.MOV.U32 R28, RZ, RZ, 0x2 ;  /* 0x00000002ff1c7424 */ /* 0x000fe200078e00ff */
[----:B------:R-:W-:-:S07]  /*7400*/  MOV R19, R30 ;  /* 0x0000001e00137202 */ /* 0x000fce0000000f00 */
[----:B------:R-:W-:Y:S05]  /*7410*/  WARPSYNC.COLLECTIVE R26, `(.L_x_422) ;  /* 0x000000001a087348 */ /* 0x000fea0003c00000 */
[----:B------:R0:W1:Y:S02]  /*7420*/  SHFL.BFLY P2, R30, R29, R28, R27 ;  /* 0x0c00001c1d1e7389 */ /* 0x000064000004001b */
[----:B01----:R-:W-:Y:S01]  /*7430*/  ENDCOLLECTIVE ;  /* 0x000000000000791b */ /* 0x003fe20003800000 */
.L_x_422:
[----:B------:R-:W-:-:S05]  /*7440*/  FADD.FTZ R19, R16, R19 ;  /* 0x0000001310137221 */ /* 0x000fca0000010000 */
[----:B------:R-:W-:Y:S02]  /*7450*/  MOV R29, R19 ;  /* 0x00000013001d7202 */ /* 0x000fe40000000f00 */
[----:B------:R-:W-:-:S07]  /*7460*/  MOV R21, R30 ;  /* 0x0000001e00157202 */ /* 0x000fce0000000f00 */
[----:B------:R-:W-:Y:S05]  /*7470*/  WARPSYNC.COLLECTIVE R26, `(.L_x_423) ;  /* 0x000000001a087348 */ /* 0x000fea0003c00000 */
[----:B------:R0:W1:Y:S02]  /*7480*/  SHFL.BFLY P2, R30, R29, R28, R27 ;  /* 0x0c00001c1d1e7389 */ /* 0x000064000004001b */
[----:B01----:R-:W-:Y:S01]  /*7490*/  ENDCOLLECTIVE ;  /* 0x000000000000791b */ /* 0x003fe20003800000 */
.L_x_423:
[----:B------:R-:W-:Y:S01]  /*74a0*/  FADD.FTZ R21, R18, R21 ;  /* 0x0000001512157221 */ /* 0x000fe20000010000 */
[----:B------:R-:W-:-:S03]  /*74b0*/  HFMA2.MMA R28, -RZ, RZ, 0, 5.9604644775390625e-08 ;  /* 0x00000001ff1c7435 */ /* 0x000fc600000001ff */
[----:B------:R-:W-:Y:S01]  /*74c0*/  IMAD.MOV.U32 R29, RZ, RZ, R21 ;  /* 0x000000ffff1d7224 */ /* 0x000fe200078e0015 */
[----:B------:R-:W-:-:S07]  /*74d0*/  MOV R14, R30 ;  /* 0x0000001e000e7202 */ /* 0x000fce0000000f00 */
[----:B------:R-:W-:Y:S05]  /*74e0*/  WARPSYNC.COLLECTIVE R26, `(.L_x_424) ;  /* 0x000000001a087348 */ /* 0x000fea0003c00000 */
[----:B------:R0:W1:Y:S02]  /*74f0*/  SHFL.BFLY P2, R30, R29, R28, R27 ;  /* 0x0c00001c1d1e7389 */ /* 0x000064000004001b */
[----:B01----:R-:W-:Y:S01]  /*7500*/  ENDCOLLECTIVE ;  /* 0x000000000000791b */ /* 0x003fe20003800000 */
.L_x_424:
[----:B------:R-:W-:-:S05]  /*7510*/  FADD.FTZ R14, R19, R14 ;  /* 0x0000000e130e7221 */ /* 0x000fca0000010000 */
[----:B------:R-:W-:Y:S02]  /*7520*/  MOV R29, R14 ;  /* 0x0000000e001d7202 */ /* 0x000fe40000000f00 */
[----:B------:R-:W-:-:S07]  /*7530*/  MOV R20, R30 ;  /* 0x0000001e00147202 */ /* 0x000fce0000000f00 */
[----:B------:R-:W-:Y:S05]  /*7540*/  WARPSYNC.COLLECTIVE R26, `(.L_x_425) ;  /* 0x000000001a087348 */ /* 0x000fea0003c00000 */
[----:B------:R0:W1:Y:S02]  /*7550*/  SHFL.BFLY P2, R30, R29, R28, R27 ;  /* 0x0c00001c1d1e7389 */ /* 0x000064000004001b */
[----:B01----:R-:W-:Y:S01]  /*7560*/  ENDCOLLECTIVE ;  /* 0x000000000000791b */ /* 0x003fe20003800000 */
.L_x_425:
[----:B------:R-:W-:Y:S01]  /*7570*/  FADD.FTZ R20, R21, R20 ;  /* 0x0000001415147221 */ /* 0x000fe20000010000 */
[----:B------:R-:W-:Y:S06]  /*7580*/  BRA `(.L_x_426) ;  /* 0xffffffe800d87947 */ /* 0x000fec000383ffff */
.L_x_414:
[----:B------:R-:W-:Y:S01]  /*7590*/  HFMA2.MMA R28, -RZ, RZ, 0, 4.76837158203125e-07 ;  /* 0x00000008ff1c7435 */ /* 0x000fe200000001ff */
[----:B------:R-:W-:Y:S01]  /*75a0*/  BSSY B1, `(.L_x_427) ;  /* 0x0000007000017945 */ /* 0x000fe20003800000 */
[----:B-1----:R-:W-:Y:S01]  /*75b0*/  IMAD.MOV.U32 R29, RZ, RZ, R14 ;  /* 0x000000ffff1d7224 */ /* 0x002fe200078e000e */
[----:B------:R-:W-:Y:S02]  /*75c0*/  MOV R27, 0x101f ;  /* 0x0000101f001b7802 */ /* 0x000fe40000000f00 */
[----:B------:R-:W-:-:S07]  /*75d0*/  MOV R26, 0xffff ;  /* 0x0000ffff001a7802 */ /* 0x000fce0000000f00 */
[----:B0-2---:R-:W-:Y:S05]  /*75e0*/  WARPSYNC.COLLECTIVE R26, `(.L_x_428) ;  /* 0x000000001a087348 */ /* 0x005fea0003c00000 */
[----:B------:R1:W3:Y:S02]  /*75f0*/  SHFL.BFLY P2, R30, R29, R28, R27 ;  /* 0x0c00001c1d1e7389 */ /* 0x0002e4000004001b */
[----:B0123--:R-:W-:Y:S01]  /*7600*/  ENDCOLLECTIVE ;  /* 0x000000000000791b */ /* 0x00ffe20003800000 */
.L_x_428:
[----:B------:R-:W-:Y:S05]  /*7610*/  BSYNC B1 ;  /* 0x0000000000017941 */ /* 0x000fea0003800000 */
.L_x_427:
        /* <DEDUP_REMOVED lines=8> */
.L_x_429:
[----:B------:R-:W-:Y:S01]  /*76a0*/  FADD.FTZ R21, R21, R14 ;  /* 0x0000000e15157221 */ /* 0x000fe20000010000 */
[----:B------:R-:W-:-:S04]  /*76b0*/  HFMA2.MMA R28, -RZ, RZ, 0, 2.384185791015625e-07 ;  /* 0x00000004ff1c7435 */ /* 0x000fc800000001ff */
[----:B------:R-:W-:Y:S02]  /*76c0*/  MOV R29, R21 ;  /* 0x00000015001d7202 */ /* 0x000fe40000000f00 */
[----:B------:R-:W-:-:S07]  /*76d0*/  MOV R20, R30 ;  /* 0x0000001e00147202 */ /* 0x000fce0000000f00 */
[----:B------:R-:W-:Y:S05]  /*76e0*/  WARPSYNC.COLLECTIVE R26, `(.L_x_430) ;  /* 0x000000001a087348 */ /* 0x000fea0003c00000 */
[----:B------:R0:W1:Y:S02]  /*76f0*/  SHFL.BFLY P2, R30, R29, R28, R27 ;  /* 0x0c00001c1d1e7389 */ /* 0x000064000004001b */
[----:B01----:R-:W-:Y:S01]  /*7700*/  ENDCOLLECTIVE ;  /* 0x000000000000791b */ /* 0x003fe20003800000 */
.L_x_430:
[----:B------:R-:W-:-:S05]  /*7710*/  FADD.FTZ R20, R20, R15 ;  /* 0x0000000f14147221 */ /* 0x000fca0000010000 */
[----:B------:R-:W-:Y:S01]  /*7720*/  MOV R29, R20 ;  /* 0x00000014001d7202 */ /* 0x000fe20000000f00 */
[----:B------:R-:W-:-:S07]  /*7730*/  IMAD.MOV.U32 R22, RZ, RZ, R30 ;  /* 0x000000ffff167224 */ /* 0x000fce00078e001e */
[----:B------:R-:W-:Y:S05]  /*7740*/  WARPSYNC.COLLECTIVE R26, `(.L_x_431) ;  /* 0x000000001a087348 */ /* 0x000fea0003c00000 */
[----:B------:R0:W1:Y:S02]  /*7750*/  SHFL.BFLY P2, R30, R29, R28, R27 ;  /* 0x0c00001c1d1e7389 */ /* 0x000064000004001b */
[----:B01----:R-:W-:Y:S01]  /*7760*/  ENDCOLLECTIVE ;  /* 0x000000000000791b */ /* 0x003fe20003800000 */
.L_x_431:
[----:B------:R-:W-:-:S05]  /*7770*/  FADD.FTZ R22, R21, R22 ;  /* 0x0000001615167221 */ /* 0x000fca0000010000 */
[----:B------:R-:W-:Y:S01]  /*7780*/  MOV R29, R22 ;  /* 0x00000016001d7202 */ /* 0x000fe20000000f00 */
[----:B------:R-:W-:Y:S01]  /*7790*/  IMAD.MOV.U32 R28, RZ, RZ, 0x2 ;  /* 0x00000002ff1c7424 */ /* 0x000fe200078e00ff */
[----:B------:R-:W-:-:S07]  /*77a0*/  MOV R23, R30 ;  /* 0x0000001e00177202 */ /* 0x000fce0000000f00 */
[----:B------:R-:W-:Y:S05]  /*77b0*/  WARPSYNC.COLLECTIVE R26, `(.L_x_432) ;  /* 0x000000001a087348 */ /* 0x000fea0003c00000 */
[----:B------:R0:W1:Y:S02]  /*77c0*/  SHFL.BFLY P2, R30, R29, R28, R27 ;  /* 0x0c00001c1d1e7389 */ /* 0x000064000004001b */
[----:B01----:R-:W-:Y:S01]  /*77d0*/  ENDCOLLECTIVE ;  /* 0x000000000000791b */ /* 0x003fe20003800000 */
.L_x_432:
[----:B------:R-:W-:-:S05]  /*77e0*/  FADD.FTZ R23, R20, R23 ;  /* 0x0000001714177221 */ /* 0x000fca0000010000 */
[----:B------:R-:W-:Y:S02]  /*77f0*/  MOV R29, R23 ;  /* 0x00000017001d7202 */ /* 0x000fe40000000f00 */
[----:B------:R-:W-:-:S07]  /*7800*/  MOV R25, R30 ;  /* 0x0000001e00197202 */ /* 0x000fce0000000f00 */
[----:B------:R-:W-:Y:S05]  /*7810*/  WARPSYNC.COLLECTIVE R26, `(.L_x_433) ;  /* 0x000000001a087348 */ /* 0x000fea0003c00000 */
[----:B------:R0:W1:Y:S02]  /*7820*/  SHFL.BFLY P2, R30, R29, R28, R27 ;  /* 0x0c00001c1d1e7389 */ /* 0x000064000004001b */
[----:B01----:R-:W-:Y:S01]  /*7830*/  ENDCOLLECTIVE ;  /* 0x000000000000791b */ /* 0x003fe20003800000 */
.L_x_433:
[----:B------:R-:W-:Y:S01]  /*7840*/  FADD.FTZ R25, R22, R25 ;  /* 0x0000001916197221 */ /* 0x000fe20000010000 */
[----:B------:R-:W-:-:S03]  /*7850*/  HFMA2.MMA R28, -RZ, RZ, 0, 5.9604644775390625e-08 ;  /* 0x00000001ff1c7435 */ /* 0x000fc600000001ff */
[----:B------:R-:W-:Y:S01]  /*7860*/  IMAD.MOV.U32 R29, RZ, RZ, R25 ;  /* 0x000000ffff1d7224 */ /* 0x000fe200078e0019 */
[----:B------:R-:W-:-:S07]  /*7870*/  MOV R14, R30 ;  /* 0x0000001e000e7202 */ /* 0x000fce0000000f00 */
[----:B------:R-:W-:Y:S05]  /*7880*/  WARPSYNC.COLLECTIVE R26, `(.L_x_434) ;  /* 0x000000001a087348 */ /* 0x000fea0003c00000 */
[----:B------:R0:W1:Y:S02]  /*7890*/  SHFL.BFLY P2, R30, R29, R28, R27 ;  /* 0x0c00001c1d1e7389 */ /* 0x000064000004001b */
[----:B01----:R-:W-:Y:S01]  /*78a0*/  ENDCOLLECTIVE ;  /* 0x000000000000791b */ /* 0x003fe20003800000 */
.L_x_434:
[----:B------:R-:W-:-:S05]  /*78b0*/  FADD.FTZ R14, R23, R14 ;  /* 0x0000000e170e7221 */ /* 0x000fca0000010000 */
[----:B------:R-:W-:Y:S02]  /*78c0*/  MOV R29, R14 ;  /* 0x0000000e001d7202 */ /* 0x000fe40000000f00 */
[----:B------:R-:W-:-:S07]  /*78d0*/  MOV R24, R30 ;  /* 0x0000001e00187202 */ /* 0x000fce0000000f00 */
[----:B------:R-:W-:Y:S05]  /*78e0*/  WARPSYNC.COLLECTIVE R26, `(.L_x_435) ;  /* 0x000000001a087348 */ /* 0x000fea0003c00000 */
[----:B------:R0:W1:Y:S02]  /*78f0*/  SHFL.BFLY P2, R30, R29, R28, R27 ;  /* 0x0c00001c1d1e7389 */ /* 0x000064000004001b */
[----:B01----:R-:W-:Y:S01]  /*7900*/  ENDCOLLECTIVE ;  /* 0x000000000000791b */ /* 0x003fe20003800000 */
.L_x_435:
[----:B------:R-:W-:Y:S01]  /*7910*/  FADD.FTZ R24, R25, R24 ;  /* 0x0000001819187221 */ /* 0x000fe20000010000 */
[----:B------:R-:W-:Y:S06]  /*7920*/  BRA `(.L_x_436) ;  /* 0xffffffe800a87947 */ /* 0x000fec000383ffff */
.L_x_415:
        /* <DEDUP_REMOVED lines=8> */
.L_x_438:
[----:B------:R-:W-:Y:S05]  /*79b0*/  BSYNC B1 ;  /* 0x0000000000017941 */ /* 0x000fea0003800000 */
.L_x_437:
        /* <DEDUP_REMOVED lines=8> */
.L_x_439:
[----:B------:R-:W-:Y:S01]  /*7a40*/  FADD.FTZ R21, R21, R14 ;  /* 0x0000000e15157221 */ /* 0x000fe20000010000 */
[----:B------:R-:W-:-:S04]  /*7a50*/  HFMA2.MMA R28, -RZ, RZ, 0, 2.384185791015625e-07 ;  /* 0x00000004ff1c7435 */ /* 0x000fc800000001ff */
[----:B------:R-:W-:Y:S02]  /*7a60*/  MOV R29, R21 ;  /* 0x00000015001d7202 */ /* 0x000fe40000000f00 */
[----:B------:R-:W-:-:S07]  /*7a70*/  MOV R20, R30 ;  /* 0x0000001e00147202 */ /* 0x000fce0000000f00 */
[----:B------:R-:W-:Y:S05]  /*7a80*/  WARPSYNC.COLLECTIVE R26, `(.L_x_440) ;  /* 0x000000001a087348 */ /* 0x000fea0003c00000 */
[----:B------:R0:W1:Y:S02]  /*7a90*/  SHFL.BFLY P2, R30, R29, R28, R27 ;  /* 0x0c00001c1d1e7389 */ /* 0x000064000004001b */
[----:B01----:R-:W-:Y:S01]  /*7aa0*/  ENDCOLLECTIVE ;  /* 0x000000000000791b */ /* 0x003fe20003800000 */
.L_x_440:
[----:B------:R-:W-:-:S05]  /*7ab0*/  FADD.FTZ R20, R20, R15 ;  /* 0x0000000f14147221 */ /* 0x000fca0000010000 */
[----:B------:R-:W-:Y:S01]  /*7ac0*/  MOV R29, R20 ;  /* 0x00000014001d7202 */ /* 0x000fe20000000f00 */
[----:B------:R-:W-:-:S07]  /*7ad0*/  IMAD.MOV.U32 R22, RZ, RZ, R30 ;  /* 0x000000ffff167224 */ /* 0x000fce00078e001e */
[----:B------:R-:W-:Y:S05]  /*7ae0*/  WARPSYNC.COLLECTIVE R26, `(.L_x_441) ;  /* 0x000000001a087348 */ /* 0x000fea0003c00000 */
[----:B------:R0:W1:Y:S02]  /*7af0*/  SHFL.BFLY P2, R30, R29, R28, R27 ;  /* 0x0c00001c1d1e7389 */ /* 0x000064000004001b */
[----:B01----:R-:W-:Y:S01]  /*7b00*/  ENDCOLLECTIVE ;  /* 0x000000000000791b */ /* 0x003fe20003800000 */
.L_x_441:
[----:B------:R-:W-:-:S05]  /*7b10*/  FADD.FTZ R22, R21, R22 ;  /* 0x0000001615167221 */ /* 0x000fca0000010000 */
[----:B------:R-:W-:Y:S01]  /*7b20*/  MOV R29, R22 ;  /* 0x00000016001d7202 */ /* 0x000fe20000000f00 */
[----:B------:R-:W-:Y:S01]  /*7b30*/  IMAD.MOV.U32 R28, RZ, RZ, 0x2 ;  /* 0x00000002ff1c7424 */ /* 0x000fe200078e00ff */
[----:B------:R-:W-:-:S07]  /*7b40*/  MOV R23, R30 ;  /* 0x0000001e00177202 */ /* 0x000fce0000000f00 */
[----:B------:R-:W-:Y:S05]  /*7b50*/  WARPSYNC.COLLECTIVE R26, `(.L_x_442) ;  /* 0x000000001a087348 */ /* 0x000fea0003c00000 */
[----:B------:R0:W1:Y:S02]  /*7b60*/  SHFL.BFLY P2, R30, R29, R28, R27 ;  /* 0x0c00001c1d1e7389 */ /* 0x000064000004001b */
[----:B01----:R-:W-:Y:S01]  /*7b70*/  ENDCOLLECTIVE ;  /* 0x000000000000791b */ /* 0x003fe20003800000 */
.L_x_442:
[----:B------:R-:W-:-:S05]  /*7b80*/  FADD.FTZ R23, R20, R23 ;  /* 0x0000001714177221 */ /* 0x000fca0000010000 */
[----:B------:R-:W-:Y:S02]  /*7b90*/  MOV R29, R23 ;  /* 0x00000017001d7202 */ /* 0x000fe40000000f00 */
[----:B------:R-:W-:-:S07]  /*7ba0*/  MOV R25, R30 ;  /* 0x0000001e00197202 */ /* 0x000fce0000000f00 */
[----:B------:R-:W-:Y:S05]  /*7bb0*/  WARPSYNC.COLLECTIVE R26, `(.L_x_443) ;  /* 0x000000001a087348 */ /* 0x000fea0003c00000 */
[----:B------:R0:W1:Y:S02]  /*7bc0*/  SHFL.BFLY P2, R30, R29, R28, R27 ;  /* 0x0c00001c1d1e7389 */ /* 0x000064000004001b */
[----:B01----:R-:W-:Y:S01]  /*7bd0*/  ENDCOLLECTIVE ;  /* 0x000000000000791b */ /* 0x003fe20003800000 */
.L_x_443:
[----:B------:R-:W-:Y:S01]  /*7be0*/  FADD.FTZ R25, R22, R25 ;  /* 0x0000001916197221 */ /* 0x000fe20000010000 */
[----:B------:R-:W-:-:S03]  /*7bf0*/  HFMA2.MMA R28, -RZ, RZ, 0, 5.9604644775390625e-08 ;  /* 0x00000001ff1c7435 */ /* 0x000fc600000001ff */
[----:B------:R-:W-:Y:S01]  /*7c00*/  IMAD.MOV.U32 R29, RZ, RZ, R25 ;  /* 0x000000ffff1d7224 */ /* 0x000fe200078e0019 */
[----:B------:R-:W-:-:S07]  /*7c10*/  MOV R14, R30 ;  /* 0x0000001e000e7202 */ /* 0x000fce0000000f00 */
[----:B------:R-:W-:Y:S05]  /*7c20*/  WARPSYNC.COLLECTIVE R26, `(.L_x_444) ;  /* 0x000000001a087348 */ /* 0x000fea0003c00000 */
[----:B------:R0:W1:Y:S02]  /*7c30*/  SHFL.BFLY P2, R30, R29, R28, R27 ;  /* 0x0c00001c1d1e7389 */ /* 0x000064000004001b */
[----:B01----:R-:W-:Y:S01]  /*7c40*/  ENDCOLLECTIVE ;  /* 0x000000000000791b */ /* 0x003fe20003800000 */
.L_x_444:
[----:B------:R-:W-:-:S05]  /*7c50*/  FADD.FTZ R14, R23, R14 ;  /* 0x0000000e170e7221 */ /* 0x000fca0000010000 */
[----:B------:R-:W-:Y:S02]  /*7c60*/  MOV R29, R14 ;  /* 0x0000000e001d7202 */ /* 0x000fe40000000f00 */
[----:B------:R-:W-:-:S07]  /*7c70*/  MOV R24, R30 ;  /* 0x0000001e00187202 */ /* 0x000fce0000000f00 */
[----:B------:R-:W-:Y:S05]  /*7c80*/  WARPSYNC.COLLECTIVE R26, `(.L_x_445) ;  /* 0x000000001a087348 */ /* 0x000fea0003c00000 */
[----:B------:R0:W1:Y:S02]  /*7c90*/  SHFL.BFLY P2, R30, R29, R28, R27 ;  /* 0x0c00001c1d1e7389 */ /* 0x000064000004001b */
[----:B01----:R-:W-:Y:S01]  /*7ca0*/  ENDCOLLECTIVE ;  /* 0x000000000000791b */ /* 0x003fe20003800000 */
.L_x_445:
[----:B------:R-:W-:Y:S01]  /*7cb0*/  FADD.FTZ R24, R25, R24 ;  /* 0x0000001819187221 */ /* 0x000fe20000010000 */
[----:B------:R-:W-:Y:S06]  /*7cc0*/  BRA `(.L_x_446) ;  /* 0xffffffe800647947 */ /* 0x000fec000383ffff */
.L_x_416:
[----:B------:R-:W-:Y:S01]  /*7cd0*/  BSSY B0, `(.L_x_447) ;  /* 0x0000008000007945 */ /* 0x000fe20003800000 */
[----:B-1----:R-:W-:Y:S01]  /*7ce0*/  IMAD.MOV.U32 R29, RZ, RZ, R16 ;  /* 0x000000ffff1d7224 */ /* 0x002fe200078e0010 */
[----:B------:R-:W-:Y:S02]  /*7cf0*/  MOV R28, 0x8 ;  /* 0x00000008001c7802 */ /* 0x000fe40000000f00 */
[----:B------:R-:W-:Y:S02]  /*7d00*/  MOV R27, 0x101f ;  /* 0x0000101f001b7802 */ /* 0x000fe40000000f00 */
[----:B------:R-:W-:-:S07]  /*7d10*/  MOV R26, 0xffff ;  /* 0x0000ffff001a7802 */ /* 0x000fce0000000f00 */
[----:B0-2---:R-:W-:Y:S05]  /*7d20*/  WARPSYNC.COLLECTIVE R26, `(.L_x_448) ;  /* 0x000000001a087348 */ /* 0x005fea0003c00000 */
[----:B------:R1:W3:Y:S02]  /*7d30*/  SHFL.BFLY P2, R30, R29, R28, R27 ;  /* 0x0c00001c1d1e7389 */ /* 0x0002e4000004001b */
[----:B0123--:R-:W-:Y:S01]  /*7d40*/  ENDCOLLECTIVE ;  /* 0x000000000000791b */ /* 0x00ffe20003800000 */
.L_x_448:
[----:B------:R-:W-:Y:S05]  /*7d50*/  BSYNC B0 ;  /* 0x0000000000007941 */ /* 0x000fea0003800000 */
.L_x_447:
[----:B------:R-:W-:Y:S01]  /*7d60*/  HFMA2.MMA R28, -RZ, RZ, 0, 4.76837158203125e-07 ;  /* 0x00000008ff1c7435 */ /* 0x000fe200000001ff */
[----:B------:R-:W-:Y:S01]  /*7d70*/  MOV R29, R14 ;  /* 0x0000000e001d7202 */ /* 0x000fe20000000f00 */
[----:B------:R-:W-:Y:S01]  /*7d80*/  IMAD.MOV.U32 R26, RZ, RZ, 0xffff ;  /* 0x0000ffffff1a7424 */ /* 0x000fe200078e00ff */
[----:B------:R-:W-:Y:S01]  /*7d90*/  MOV R27, 0x101f ;  /* 0x0000101f001b7802 */ /* 0x000fe20000000f00 */
[----:B------:R-:W-:Y:S01]  /*7da0*/  IMAD.MOV.U32 R17, RZ, RZ, R30 ;  /* 0x000000ffff117224 */ /* 0x000fe200078e001e */
[----:B------:R-:W-:Y:S01]  /*7db0*/  @!P0 SHF.L.U32 R19, R10, 0x1, RZ ;  /* 0x000000010a138819 */ /* 0x000fe200000006ff */
[----:B------:R-:W-:Y:S01]  /*7dc0*/  IMAD.MOV.U32 R32, RZ, RZ, RZ ;  /* 0x000000ffff207224 */ /* 0x000fe200078e00ff */
[----:B------:R-:W-:-:S07]  /*7dd0*/  @!P0 IADD3 R18, R15, 0x14, RZ ;  /* 0x000000140f128810 */ /* 0x000fce0007ffe0ff */
[----:B------:R-:W-:Y:S05]  /*7de0*/  WARPSYNC.COLLECTIVE R26, `(.L_x_449) ;  /* 0x000000001a087348 */ /* 0x000fea0003c00000 */
[----:B------:R0:W1:Y:S02]  /*7df0*/  SHFL.BFLY P2, R30, R29, R28, R27 ;  /* 0x0c00001c1d1e7389 */ /* 0x000064000004001b */
[----:B01----:R-:W-:Y:S01]  /*7e00*/  ENDCOLLECTIVE ;  /* 0x000000000000791b */ /* 0x003fe20003800000 */
.L_x_449:
[----:B------:R-:W-:Y:S01]  /*7e10*/  FADD.FTZ R25, R17, R16 ;  /* 0x0000001011197221 */ /* 0x000fe20000010000 */
[----:B------:R-:W-:Y:S01]  /*7e20*/  @!P0 LEA R23, R10, UR4, 0x7 ;  /* 0x000000040a178c11 */ /* 0x000fe2000f8e38ff */
[----:B------:R-:W-:Y:S01]  /*7e30*/  HFMA2.MMA R34, -RZ, RZ, 0, 0 ;  /* 0x00000000ff227435 */ /* 0x000fe200000001ff */
[----:B------:R-:W-:Y:S02]  /*7e40*/  @!P0 LOP3.LUT R18, R18, R19, RZ, 0x3c, !PT ;  /* 0x0000001312128212 */ /* 0x000fe400078e3cff */
[----:B------:R-:W-:Y:S02]  /*7e50*/  @!P0 SHF.L.U32 R22, R10, 0x1, RZ ;  /* 0x000000010a168819 */ /* 0x000fe400000006ff */
[----:B------:R-:W-:Y:S01]  /*7e60*/  @!P0 LEA R18, R18, R23, 0x2 ;  /* 0x0000001712128211 */ /* 0x000fe200078e10ff */
[----:B------:R-:W-:Y:S01]  /*7e70*/  IMAD.MOV.U32 R23, RZ, RZ, RZ ;  /* 0x000000ffff177224 */ /* 0x000fe200078e00ff */
[----:B------:R-:W-:-:S03]  /*7e80*/  @!P0 LEA R24, R10, UR4, 0x7 ;  /* 0x000000040a188c11 */ /* 0x000fc6000f8e38ff */
[----:B------:R0:W1:Y:S01]  /*7e90*/  @!P0 LDS R20, [R18] ;  /* 0x0000000012148984 */ /* 0x0000620000000800 */
[----:B------:R-:W-:Y:S01]  /*7ea0*/  HFMA2.MMA R28, -RZ, RZ, 0, 2.384185791015625e-07 ;  /* 0x00000004ff1c7435 */ /* 0x000fe200000001ff */
[----:B------:R-:W-:Y:S02]  /*7eb0*/  MOV R29, R25 ;  /* 0x00000019001d7202 */ /* 0x000fe40000000f00 */
[----:B------:R0:W2:Y:S01]  /*7ec0*/  @!P0 LDS R21, [R18+0x500] ;  /* 0x0005000012158984 */ /* 0x0000a20000000800 */
[----:B------:R-:W-:-:S07]  /*7ed0*/  FADD.FTZ R17, R30, R14 ;  /* 0x0000000e1e117221 */ /* 0x000fce0000010000 */
[----:B012---:R-:W-:Y:S05]  /*7ee0*/  WARPSYNC.COLLECTIVE R26, `(.L_x_450) ;  /* 0x000000001a087348 */ /* 0x007fea0003c00000 */
[----:B------:R3:W4:Y:S02]  /*7ef0*/  SHFL.BFLY P2, R30, R29, R28, R27 ;  /* 0x0c00001c1d1e7389 */ /* 0x000724000004001b */
[----:B01234-:R-:W-:Y:S01]  /*7f00*/  ENDCOLLECTIVE ;  /* 0x000000000000791b */ /* 0x01ffe20003800000 */
.L_x_450:
[----:B------:R-:W-:Y:S01]  /*7f10*/  MOV R29, R17 ;  /* 0x00000011001d7202 */ /* 0x000fe20000000f00 */
[----:B------:R-:W-:-:S07]  /*7f20*/  IMAD.MOV.U32 R16, RZ, RZ, R30 ;  /* 0x000000ffff107224 */ /* 0x000fce00078e001e */
[----:B------:R-:W-:Y:S05]  /*7f30*/  WARPSYNC.COLLECTIVE R26, `(.L_x_451) ;  /* 0x000000001a087348 */ /* 0x000fea0003c00000 */
[----:B------:R0:W1:Y:S02]  /*7f40*/  SHFL.BFLY P2, R30, R29, R28, R27 ;  /* 0x0c00001c1d1e7389 */ /* 0x000064000004001b */
[----:B01----:R-:W-:Y:S01]  /*7f50*/  ENDCOLLECTIVE ;  /* 0x000000000000791b */ /* 0x003fe20003800000 */
.L_x_451:
[----:B------:R-:W-:Y:S01]  /*7f60*/  @!P0 MOV R32, R20 ;  /* 0x0000001400208202 */ /* 0x000fe20000000f00 */
[----:B------:R-:W-:Y:S01]  /*7f70*/  FADD.FTZ R19, R25, R16 ;  /* 0x0000001019137221 */ /* 0x000fe20000010000 */
[----:B------:R-:W-:Y:S01]  /*7f80*/  @!P0 MOV R34, R21 ;  /* 0x0000001500228202 */ /* 0x000fe20000000f00 */
[----:B------:R-:W-:-:S05]  /*7f90*/  @!P0 VIADD R21, R15, 0x28 ;  /* 0x000000280f158836 */ /* 0x000fca0000000000 */
[----:B------:R-:W-:Y:S01]  /*7fa0*/  @!P0 LOP3.LUT R21, R21, R22, RZ, 0x3c, !PT ;  /* 0x0000001615158212 */ /* 0x000fe200078e3cff */
[----:B------:R-:W-:Y:S01]  /*7fb0*/  HFMA2.MMA R28, -RZ, RZ, 0, 1.1920928955078125e-07 ;  /* 0x00000002ff1c7435 */ /* 0x000fe200000001ff */
[----:B------:R-:W-:Y:S02]  /*7fc0*/  IMAD.MOV.U32 R29, RZ, RZ, R19 ;  /* 0x000000ffff1d7224 */ /* 0x000fe400078e0013 */
[----:B------:R-:W-:Y:S01]  /*7fd0*/  @!P0 LEA R22, R21, R24, 0x2 ;  /* 0x0000001815168211 */ /* 0x000fe200078e10ff */
[----:B------:R-:W-:-:S04]  /*7fe0*/  HFMA2.MMA R24, -RZ, RZ, 0, 0 ;  /* 0x00000000ff187435 */ /* 0x000fc800000001ff */
[----:B------:R0:W1:Y:S01]  /*7ff0*/  @!P0 LDS R37, [R22] ;  /* 0x0000000016258984 */ /* 0x0000620000000800 */
[----:B------:R-:W-:-:S03]  /*8000*/  FADD.FTZ R14, R17, R30 ;  /* 0x0000001e110e7221 */ /* 0x000fc60000010000 */
[----:B------:R0:W2:Y:S04]  /*8010*/  @!P0 LDS R38, [R22+0x500] ;  /* 0x0005000016268984 */ /* 0x0000a80000000800 */
[----:B012---:R-:W-:Y:S05]  /*8020*/  WARPSYNC.COLLECTIVE R26, `(.L_x_452) ;  /* 0x000000001a087348 */ /* 0x007fea0003c00000 */
[----:B------:R3:W4:Y:S02]  /*8030*/  SHFL.BFLY P2, R30, R29, R28, R27 ;  /* 0x0c00001c1d1e7389 */ /* 0x000724000004001b */
[----:B01234-:R-:W-:Y:S01]  /*8040*/  ENDCOLLECTIVE ;  /* 0x000000000000791b */ /* 0x01ffe20003800000 */
.L_x_452:
[----:B------:R-:W-:Y:S02]  /*8050*/  MOV R29, R14 ;  /* 0x0000000e001d7202 */ /* 0x000fe40000000f00 */
[----:B------:R-:W-:-:S07]  /*8060*/  MOV R16, R30 ;  /* 0x0000001e00107202 */ /* 0x000fce0000000f00 */
[----:B------:R-:W-:Y:S05]  /*8070*/  WARPSYNC.COLLECTIVE R26, `(.L_x_453) ;  /* 0x000000001a087348 */ /* 0x000fea0003c00000 */
[----:B------:R0:W1:Y:S02]  /*8080*/  SHFL.BFLY P2, R30, R29, R28, R27 ;  /* 0x0c00001c1d1e7389 */ /* 0x000064000004001b */
[----:B01----:R-:W-:Y:S01]  /*8090*/  ENDCOLLECTIVE ;  /* 0x000000000000791b */ /* 0x003fe20003800000 */
.L_x_453:
[----:B------:R-:W-:Y:S01]  /*80a0*/  FADD.FTZ R16, R19, R16 ;  /* 0x0000001013107221 */ /* 0x000fe20000010000 */
[----:B------:R-:W-:Y:S02]  /*80b0*/  @!P0 MOV R24, R37 ;  /* 0x0000002500188202 */ /* 0x000fe40000000f00 */
[----:B------:R-:W-:Y:S01]  /*80c0*/  @!P0 MOV R23, R38 ;  /* 0x0000002600178202 */ /* 0x000fe20000000f00 */
[----:B------:R-:W-:Y:S01]  /*80d0*/  HFMA2.MMA R28, -RZ, RZ, 0, 5.9604644775390625e-08 ;  /* 0x00000001ff1c7435 */ /* 0x000fe200000001ff */
[----:B------:R-:W-:Y:S02]  /*80e0*/  IMAD.MOV.U32 R29, RZ, RZ, R16 ;  /* 0x000000ffff1d7224 */ /* 0x000fe400078e0010 */
[----:B------:R-:W-:-:S08]  /*80f0*/  FADD.FTZ R17, R14, R30 ;  /* 0x0000001e0e117221 */ /* 0x000fd00000010000 */
[----:B------:R-:W-:Y:S05]  /*8100*/  WARPSYNC.COLLECTIVE R26, `(.L_x_454) ;  /* 0x000000001a087348 */ /* 0x000fea0003c00000 */
[----:B------:R0:W1:Y:S02]  /*8110*/  SHFL.BFLY P2, R30, R29, R28, R27 ;  /* 0x0c00001c1d1e7389 */ /* 0x000064000004001b */
[----:B01----:R-:W-:Y:S01]  /*8120*/  ENDCOLLECTIVE ;  /* 0x000000000000791b */ /* 0x003fe20003800000 */
.L_x_454:
[----:B------:R-:W-:Y:S02]  /*8130*/  MOV R29, R17 ;  /* 0x00000011001d7202 */ /* 0x000fe40000000f00 */
[----:B------:R-:W-:-:S07]  /*8140*/  MOV R19, R30 ;  /* 0x0000001e00137202 */ /* 0x000fce0000000f00 */
[----:B------:R-:W-:Y:S05]  /*8150*/  WARPSYNC.COLLECTIVE R26, `(.L_x_455) ;  /* 0x000000001a087348 */ /* 0x000fea0003c00000 */
[----:B------:R0:W1:Y:S02]  /*8160*/  SHFL.BFLY P2, R30, R29, R28, R27 ;  /* 0x0c00001c1d1e7389 */ /* 0x000064000004001b */
[----:B01----:R-:W-:Y:S01]  /*8170*/  ENDCOLLECTIVE ;  /* 0x000000000000791b */ /* 0x003fe20003800000 */
.L_x_455:
[----:B------:R-:W-:Y:S01]  /*8180*/  FADD.FTZ R16, R16, R19 ;  /* 0x0000001310107221 */ /* 0x000fe20000010000 */
[----:B------:R-:W-:Y:S01]  /*8190*/  HFMA2.MMA R28, -RZ, RZ, 0, 4.76837158203125e-07 ;  /* 0x00000008ff1c7435 */ /* 0x000fe200000001ff */
[----:B------:R-:W-:Y:S01]  /*81a0*/  MOV R29, R32 ;  /* 0x00000020001d7202 */ /* 0x000fe20000000f00 */
[----:B------:R-:W-:-:S09]  /*81b0*/  IMAD.MOV.U32 R14, RZ, RZ, R30 ;  /* 0x000000ffff0e7224 */ /* 0x000fd200078e001e */
[----:B------:R-:W-:Y:S05]  /*81c0*/  WARPSYNC.COLLECTIVE R26, `(.L_x_456) ;  /* 0x000000001a087348 */ /* 0x000fea0003c00000 */
[----:B------:R0:W1:Y:S02]  /*81d0*/  SHFL.BFLY P2, R30, R29, R28, R27 ;  /* 0x0c00001c1d1e7389 */ /* 0x000064000004001b */
[----:B01----:R-:W-:Y:S01]  /*81e0*/  ENDCOLLECTIVE ;  /* 0x000000000000791b */ /* 0x003fe20003800000 */
.L_x_456:
[----:B------:R-:W-:Y:S01]  /*81f0*/  FADD.FTZ R44, R17, R14 ;  /* 0x0000000e112c7221 */ /* 0x000fe20000010000 */
[----:B------:R-:W-:Y:S01]  /*8200*/  IMAD.MOV.U32 R29, RZ, RZ, R34 ;  /* 0x000000ffff1d7224 */ /* 0x000fe200078e0022 */
[----:B------:R-:W-:-:S07]  /*8210*/  MOV R31, R30 ;  /* 0x0000001e001f7202 */ /* 0x000fce0000000f00 */
[----:B------:R-:W-:Y:S05]  /*8220*/  WARPSYNC.COLLECTIVE R26, `(.L_x_457) ;  /* 0x000000001a087348 */ /* 0x000fea0003c00000 */
[----:B------:R0:W1:Y:S02]  /*8230*/  SHFL.BFLY P2, R30, R29, R28, R27 ;  /* 0x0c00001c1d1e7389 */ /* 0x000064000004001b */
[----:B01----:R-:W-:Y:S01]  /*8240*/  ENDCOLLECTIVE ;  /* 0x000000000000791b */ /* 0x003fe20003800000 */
.L_x_457:
[----:B------:R-:W-:-:S05]  /*8250*/  FADD.FTZ R31, R31, R32 ;  /* 0x000000201f1f7221 */ /* 0x000fca0000010000 */
[----:B------:R-:W-:Y:S01]  /*8260*/  MOV R29, R31 ;  /* 0x0000001f001d7202 */ /* 0x000fe20000000f00 */
[----:B------:R-:W-:Y:S01]  /*8270*/  IMAD.MOV.U32 R28, RZ, RZ, 0x4 ;  /* 0x00000004ff1c7424 */ /* 0x000fe200078e00ff */
[----:B------:R-:W-:-:S07]  /*8280*/  MOV R33, R30 ;  /* 0x0000001e00217202 */ /* 0x000fce0000000f00 */
[----:B------:R-:W-:Y:S05]  /*8290*/  WARPSYNC.COLLECTIVE R26, `(.L_x_458) ;  /* 0x000000001a087348 */ /* 0x000fea0003c00000 */
[----:B------:R0:W1:Y:S02]  /*82a0*/  SHFL.BFLY P2, R30, R29, R28, R27 ;  /* 0x0c00001c1d1e7389 */ /* 0x000064000004001b */
[----:B01----:R-:W-:Y:S01]  /*82b0*/  ENDCOLLECTIVE ;  /* 0x000000000000791b */ /* 0x003fe20003800000 */
.L_x_458:
[----:B------:R-:W-:-:S05]  /*82c0*/  FADD.FTZ R33, R33, R34 ;  /* 0x0000002221217221 */ /* 0x000fca0000010000 */
[----:B------:R-:W-:Y:S02]  /*82d0*/  MOV R29, R33 ;  /* 0x00000021001d7202 */ /* 0x000fe40000000f00 */
[----:B------:R-:W-:-:S07]  /*82e0*/  MOV R20, R30 ;  /* 0x0000001e00147202 */ /* 0x000fce0000000f00 */
[----:B------:R-:W-:Y:S05]  /*82f0*/  WARPSYNC.COLLECTIVE R26, `(.L_x_459) ;  /* 0x000000001a087348 */ /* 0x000fea0003c00000 */
[----:B------:R0:W1:Y:S02]  /*8300*/  SHFL.BFLY P2, R30, R29, R28, R27 ;  /* 0x0c00001c1d1e7389 */ /* 0x000064000004001b */
[----:B01----:R-:W-:Y:S01]  /*8310*/  ENDCOLLECTIVE ;  /* 0x000000000000791b */ /* 0x003fe20003800000 */
.L_x_459:
[----:B------:R-:W-:Y:S01]  /*8320*/  FADD.FTZ R35, R31, R20 ;  /* 0x000000141f237221 */ /* 0x000fe20000010000 */
[----:B------:R-:W-:-:S04]  /*8330*/  HFMA2.MMA R28, -RZ, RZ, 0, 1.1920928955078125e-07 ;  /* 0x00000002ff1c7435 */ /* 0x000fc800000001ff */
[----:B------:R-:W-:Y:S02]  /*8340*/  MOV R29, R35 ;  /* 0x00000023001d7202 */ /* 0x000fe40000000f00 */
[----:B------:R-:W-:-:S07]  /*8350*/  MOV R36, R30 ;  /* 0x0000001e00247202 */ /* 0x000fce0000000f00 */
[----:B------:R-:W-:Y:S05]  /*8360*/  WARPSYNC.COLLECTIVE R26, `(.L_x_460) ;  /* 0x000000001a087348 */ /* 0x000fea0003c00000 */
[----:B------:R0:W1:Y:S02]  /*8370*/  SHFL.BFLY P2, R30, R29, R28, R27 ;  /* 0x0c00001c1d1e7389 */ /* 0x000064000004001b */
[----:B01----:R-:W-:Y:S01]  /*8380*/  ENDCOLLECTIVE ;  /* 0x000000000000791b */ /* 0x003fe20003800000 */
.L_x_460:
[----:B------:R-:W-:-:S05]  /*8390*/  FADD.FTZ R36, R33, R36 ;  /* 0x0000002421247221 */ /* 0x000fca0000010000 */
[----:B------:R-:W-:Y:S01]  /*83a0*/  MOV R29, R36 ;  /* 0x00000024001d7202 */ /* 0x000fe20000000f00 */
[----:B------:R-:W-:-:S07]  /*83b0*/  IMAD.MOV.U32 R18, RZ, RZ, R30 ;  /* 0x000000ffff127224 */ /* 0x000fce00078e001e */
[----:B------:R-:W-:Y:S05]  /*83c0*/  WARPSYNC.COLLECTIVE R26, `(.L_x_461) ;  /* 0x000000001a087348 */ /* 0x000fea0003c00000 */
[----:B------:R0:W1:Y:S02]  /*83d0*/  SHFL.BFLY P2, R30, R29, R28, R27 ;  /* 0x0c00001c1d1e7389 */ /* 0x000064000004001b */
[----:B01----:R-:W-:Y:S01]  /*83e0*/  ENDCOLLECTIVE ;  /* 0x000000000000791b */ /* 0x003fe20003800000 */
.L_x_461:
[----:B------:R-:W-:Y:S01]  /*83f0*/  FADD.FTZ R35, R35, R18 ;  /* 0x0000001223237221 */ /* 0x000fe20000010000 */
[----:B------:R-:W-:-:S04]  /*8400*/  IMAD.MOV.U32 R18, RZ, RZ, RZ ;  /* 0x000000ffff127224 */ /* 0x000fc800078e00ff */
[----:B------:R-:W-:Y:S01]  /*8410*/  MOV R29, R35 ;  /* 0x00000023001d7202 */ /* 0x000fe20000000f00 */
[----:B------:R-:W-:Y:S01]  /*8420*/  IMAD.MOV.U32 R28, RZ, RZ, 0x1 ;  /* 0x00000001ff1c7424 */ /* 0x000fe200078e00ff */
[----:B------:R-:W-:-:S07]  /*8430*/  MOV R21, R30 ;  /* 0x0000001e00157202 */ /* 0x000fce0000000f00 */
[----:B------:R-:W-:Y:S05]  /*8440*/  WARPSYNC.COLLECTIVE R26, `(.L_x_462) ;  /* 0x000000001a087348 */ /* 0x000fea0003c00000 */
[----:B------:R0:W1:Y:S02]  /*8450*/  SHFL.BFLY P2, R30, R29, R28, R27 ;  /* 0x0c00001c1d1e7389 */ /* 0x000064000004001b */
[----:B01----:R-:W-:Y:S01]  /*8460*/  ENDCOLLECTIVE ;  /* 0x000000000000791b */ /* 0x003fe20003800000 */
.L_x_462:
[----:B------:R-:W-:Y:S01]  /*8470*/  FADD.FTZ R36, R36, R21 ;  /* 0x0000001524247221 */ /* 0x000fe20000010000 */
[----:B------:R-:W-:-:S04]  /*8480*/  HFMA2.MMA R21, -RZ, RZ, 0, 0 ;  /* 0x00000000ff157435 */ /* 0x000fc800000001ff */
[----:B------:R-:W-:Y:S02]  /*8490*/  MOV R29, R36 ;  /* 0x00000024001d7202 */ /* 0x000fe40000000f00 */
[----:B------:R-:W-:-:S07]  /*84a0*/  MOV R34, R30 ;  /* 0x0000001e00227202 */ /* 0x000fce0000000f00 */
[----:B------:R-:W-:Y:S05]  /*84b0*/  WARPSYNC.COLLECTIVE R26, `(.L_x_463) ;  /* 0x000000001a087348 */ /* 0x000fea0003c00000 */
[----:B------:R0:W1:Y:S02]  /*84c0*/  SHFL.BFLY P2, R30, R29, R28, R27 ;  /* 0x0c00001c1d1e7389 */ /* 0x000064000004001b */
[----:B01----:R-:W-:Y:S01]  /*84d0*/  ENDCOLLECTIVE ;  /* 0x000000000000791b */ /* 0x003fe20003800000 */
.L_x_463:
[----:B------:R-:W-:Y:S01]  /*84e0*/  FADD.FTZ R34, R35, R34 ;  /* 0x0000002223227221 */ /* 0x000fe20000010000 */
[----:B------:R-:W-:Y:S01]  /*84f0*/  HFMA2.MMA R28, -RZ, RZ, 0, 4.76837158203125e-07 ;  /* 0x00000008ff1c7435 */ /* 0x000fe200000001ff */
[----:B------:R-:W-:Y:S01]  /*8500*/  IMAD.MOV.U32 R29, RZ, RZ, R24 ;  /* 0x000000ffff1d7224 */ /* 0x000fe200078e0018 */
[----:B------:R-:W-:-:S09]  /*8510*/  MOV R33, R30 ;  /* 0x0000001e00217202 */ /* 0x000fd20000000f00 */
[----:B------:R-:W-:Y:S05]  /*8520*/  WARPSYNC.COLLECTIVE R26, `(.L_x_464) ;  /* 0x000000001a087348 */ /* 0x000fea0003c00000 */
[----:B------:R0:W1:Y:S02]  /*8530*/  SHFL.BFLY P2, R30, R29, R28, R27 ;  /* 0x0c00001c1d1e7389 */ /* 0x000064000004001b */
[----:B01----:R-:W-:Y:S01]  /*8540*/  ENDCOLLECTIVE ;  /* 0x000000000000791b */ /* 0x003fe20003800000 */
.L_x_464:
[----:B------:R-:W-:Y:S01]  /*8550*/  FADD.FTZ R33, R36, R33 ;  /* 0x0000002124217221 */ /* 0x000fe20000010000 */
[----:B------:R-:W-:Y:S02]  /*8560*/  MOV R29, R23 ;  /* 0x00000017001d7202 */ /* 0x000fe40000000f00 */
[----:B------:R-:W-:-:S07]  /*8570*/  MOV R37, R30 ;  /* 0x0000001e00257202 */ /* 0x000fce0000000f00 */
[----:B------:R-:W-:Y:S05]  /*8580*/  WARPSYNC.COLLECTIVE R26, `(.L_x_465) ;  /* 0x000000001a087348 */ /* 0x000fea0003c00000 */
[----:B------:R0:W1:Y:S02]  /*8590*/  SHFL.BFLY P2, R30, R29, R28, R27 ;  /* 0x0c00001c1d1e7389 */ /* 0x000064000004001b */
[----:B01----:R-:W-:Y:S01]  /*85a0*/  ENDCOLLECTIVE ;  /* 0x000000000000791b */ /* 0x003fe20003800000 */
.L_x_465:
[----:B------:R-:W-:Y:S01]  /*85b0*/  FADD.FTZ R25, R37, R24 ;  /* 0x0000001825197221 */ /* 0x000fe20000010000 */
[----:B------:R-:W-:Y:S01]  /*85c0*/  @!P0 SHF.L.U32 R24, R10, 0x1, RZ ;  /* 0x000000010a188819 */ /* 0x000fe200000006ff */
[----:B------:R-:W-:-:S03]  /*85d0*/  HFMA2.MMA R28, -RZ, RZ, 0, 2.384185791015625e-07 ;  /* 0x00000004ff1c7435 */ /* 0x000fc600000001ff */
[----:B------:R-:W-:Y:S01]  /*85e0*/  MOV R29, R25 ;  /* 0x00000019001d7202 */ /* 0x000fe20000000f00 */
[----:B------:R-:W-:-:S07]  /*85f0*/  IMAD.MOV.U32 R38, RZ, RZ, R30 ;  /* 0x000000ffff267224 */ /* 0x000fce00078e001e */
[----:B------:R-:W-:Y:S05]  /*8600*/  WARPSYNC.COLLECTIVE R26, `(.L_x_466) ;  /* 0x000000001a087348 */ /* 0x000fea0003c00000 */
[----:B------:R0:W1:Y:S02]  /*8610*/  SHFL.BFLY P2, R30, R29, R28, R27 ;  /* 0x0c00001c1d1e7389 */ /* 0x000064000004001b */
[----:B01----:R-:W-:Y:S01]  /*8620*/  ENDCOLLECTIVE ;  /* 0x000000000000791b */ /* 0x003fe20003800000 */
.L_x_466:
[----:B------:R-:W-:Y:S01]  /*8630*/  FADD.FTZ R32, R38, R23 ;  /* 0x0000001726207221 */ /* 0x000fe20000010000 */
[----:B------:R-:W-:-:S04]  /*8640*/  @!P0 IADD3 R23, R15, 0x3c, RZ ;  /* 0x0000003c0f178810 */ /* 0x000fc80007ffe0ff */
[----:B------:R-:W-:Y:S02]  /*8650*/  @!P0 LOP3.LUT R23, R23, R24, RZ, 0x3c, !PT ;  /* 0x0000001817178212 */ /* 0x000fe400078e3cff */
[----:B------:R-:W-:Y:S01]  /*8660*/  MOV R29, R32 ;  /* 0x00000020001d7202 */ /* 0x000fe20000000f00 */
[----:B------:R-:W-:-:S07]  /*8670*/  IMAD.MOV.U32 R38, RZ, RZ, R30 ;  /* 0x000000ffff267224 */ /* 0x000fce00078e001e */
[----:B------:R-:W-:Y:S05]  /*8680*/  WARPSYNC.COLLECTIVE R26, `(.L_x_467) ;  /* 0x000000001a087348 */ /* 0x000fea0003c00000 */
[----:B------:R0:W1:Y:S02]  /*8690*/  SHFL.BFLY P2, R30, R29, R28, R27 ;  /* 0x0c00001c1d1e7389 */ /* 0x000064000004001b */
[----:B01----:R-:W-:Y:S01]  /*86a0*/  ENDCOLLECTIVE ;  /* 0x000000000000791b */ /* 0x003fe20003800000 */
.L_x_467:
        /* <DEDUP_REMOVED lines=10> */
.L_x_468:
[----:B------:R0:W1:Y:S04]  /*8750*/  @!P0 LDS R22, [R39] ;  /* 0x0000000027168984 */ /* 0x0000680000000800 */
[----:B------:R0:W2:Y:S01]  /*8760*/  @!P0 LDS R20, [R39+0x500] ;  /* 0x0005000027148984 */ /* 0x0000a20000000800 */
[----:B------:R-:W-:Y:S01]  /*8770*/  IMAD.MOV.U32 R29, RZ, RZ, R37 ;  /* 0x000000ffff1d7224 */ /* 0x000fe200078e0025 */
[----:B------:R-:W-:-:S07]  /*8780*/  MOV R23, R30 ;  /* 0x0000001e00177202 */ /* 0x000fce0000000f00 */
[----:B012---:R-:W-:Y:S05]  /*8790*/  WARPSYNC.COLLECTIVE R26, `(.L_x_469) ;  /* 0x000000001a087348 */ /* 0x007fea0003c00000 */
[----:B------:R3:W4:Y:S02]  /*87a0*/  SHFL.BFLY P2, R30, R29, R28, R27 ;  /* 0x0c00001c1d1e7389 */ /* 0x000724000004001b */
[----:B01234-:R-:W-:Y:S01]  /*87b0*/  ENDCOLLECTIVE ;  /* 0x000000000000791b */ /* 0x01ffe20003800000 */
.L_x_469:
[----:B------:R-:W-:Y:S01]  /*87c0*/  FADD.FTZ R38, R38, R23 ;  /* 0x0000001726267221 */ /* 0x000fe20000010000 */
[----:B------:R-:W-:-:S04]  /*87d0*/  HFMA2.MMA R28, -RZ, RZ, 0, 5.9604644775390625e-08 ;  /* 0x00000001ff1c7435 */ /* 0x000fc800000001ff */
[----:B------:R-:W-:Y:S02]  /*87e0*/  MOV R29, R38 ;  /* 0x00000026001d7202 */ /* 0x000fe40000000f00 */
[----:B------:R-:W-:Y:S02]  /*87f0*/  @!P0 MOV R21, R22 ;  /* 0x0000001600158202 */ /* 0x000fe40000000f00 */
[----:B------:R-:W-:Y:S02]  /*8800*/  @!P0 MOV R18, R20 ;  /* 0x0000001400128202 */ /* 0x000fe40000000f00 */
[----:B------:R-:W-:-:S07]  /*8810*/  MOV R24, R30 ;  /* 0x0000001e00187202 */ /* 0x000fce0000000f00 */
[----:B------:R-:W-:Y:S05]  /*8820*/  WARPSYNC.COLLECTIVE R26, `(.L_x_470) ;  /* 0x000000001a087348 */ /* 0x000fea0003c00000 */
[----:B------:R0:W1:Y:S02]  /*8830*/  SHFL.BFLY P2, R30, R29, R28, R27 ;  /* 0x0c00001c1d1e7389 */ /* 0x000064000004001b */
[----:B01----:R-:W-:Y:S01]  /*8840*/  ENDCOLLECTIVE ;  /* 0x000000000000791b */ /* 0x003fe20003800000 */
.L_x_470:
[----:B------:R-:W-:Y:S01]  /*8850*/  ISETP.NE.AND P0, PT, R10, RZ, PT ;  /* 0x000000ff0a00720c */ /* 0x000fe20003f05270 */
[----:B------:R-:W-:-:S04]  /*8860*/  FADD.FTZ R37, R37, R24 ;  /* 0x0000001825257221 */ /* 0x000fc80000010000 */
[----:B------:R-:W-:-:S08]  /*8870*/  IMAD.MOV.U32 R29, RZ, RZ, R37 ;  /* 0x000000ffff1d7224 */ /* 0x000fd000078e0025 */
[----:B------:R-:W0:Y:S01]  /*8880*/  @!P0 LDC.64 R24, c[0x0][0x218] ;  /* 0x00008600ff188b82 */ /* 0x000e220000000a00 */
[----:B------:R-:W-:Y:S02]  /*8890*/  @!P0 F2FP.BF16.F32.PACK_AB R44, RZ, R44 ;  /* 0x0000002cff2c823e */ /* 0x000fe400000010ff */
[----:B------:R-:W-:-:S07]  /*88a0*/  MOV R39, R30 ;  /* 0x0000001e00277202 */ /* 0x000fce0000000f00 */
[----:B0-----:R-:W-:Y:S05]  /*88b0*/  WARPSYNC.COLLECTIVE R26, `(.L_x_471) ;  /* 0x000000001a087348 */ /* 0x001fea0003c00000 */
[----:B------:R1:W2:Y:S02]  /*88c0*/  SHFL.BFLY P2, R30, R29, R28, R27 ;  /* 0x0c00001c1d1e7389 */ /* 0x0002a4000004001b */
[----:B012---:R-:W-:Y:S01]  /*88d0*/  ENDCOLLECTIVE ;  /* 0x000000000000791b */ /* 0x007fe20003800000 */
.L_x_471:
[----:B------:R-:W-:Y:S01]  /*88e0*/  FADD.FTZ R38, R38, R39 ;  /* 0x0000002726267221 */ /* 0x000fe20000010000 */
[----:B------:R-:W-:Y:S01]  /*88f0*/  HFMA2.MMA R28, -RZ, RZ, 0, 4.76837158203125e-07 ;  /* 0x00000008ff1c7435 */ /* 0x000fe200000001ff */
[----:B------:R-:W-:Y:S02]  /*8900*/  MOV R29, R21 ;  /* 0x00000015001d7202 */ /* 0x000fe40000000f00 */
[----:B------:R-:W-:-:S08]  /*8910*/  MOV R40, R30 ;  /* 0x0000001e00287202 */ /* 0x000fd00000000f00 */
[----:B------:R-:W-:Y:S05]  /*8920*/  WARPSYNC.COLLECTIVE R26, `(.L_x_472) ;  /* 0x000000001a087348 */ /* 0x000fea0003c00000 */
[----:B------:R0:W1:Y:S02]  /*8930*/  SHFL.BFLY P2, R30, R29, R28, R27 ;  /* 0x0c00001c1d1e7389 */ /* 0x000064000004001b */
[----:B01----:R-:W-:Y:S01]  /*8940*/  ENDCOLLECTIVE ;  /* 0x000000000000791b */ /* 0x003fe20003800000 */
.L_x_472:
[----:B------:R-:W-:Y:S01]  /*8950*/  FADD.FTZ R37, R37, R40 ;  /* 0x0000002825257221 */ /* 0x000fe20000010000 */
[----:B------:R-:W-:Y:S01]  /*8960*/  MOV R29, R18 ;  /* 0x00000012001d7202 */ /* 0x000fe20000000f00 */
[----:B------:R-:W-:-:S07]  /*8970*/  IMAD.MOV.U32 R42, RZ, RZ, R30 ;  /* 0x000000ffff2a7224 */ /* 0x000fce00078e001e */
[----:B------:R-:W-:Y:S05]  /*8980*/  WARPSYNC.COLLECTIVE R26, `(.L_x_473) ;  /* 0x000000001a087348 */ /* 0x000fea0003c00000 */
[----:B------:R0:W1:Y:S02]  /*8990*/  SHFL.BFLY P2, R30, R29, R28, R27 ;  /* 0x0c00001c1d1e7389 */ /* 0x000064000004001b */
[----:B01----:R-:W-:Y:S01]  /*89a0*/  ENDCOLLECTIVE ;  /* 0x000000000000791b */ /* 0x003fe20003800000 */
.L_x_473:
[----:B------:R-:W-:Y:S01]  /*89b0*/  FADD.FTZ R42, R42, R21 ;  /* 0x000000152a2a7221 */ /* 0x000fe20000010000 */
[----:B------:R-:W-:-:S03]  /*89c0*/  HFMA2.MMA R28, -RZ, RZ, 0, 2.384185791015625e-07 ;  /* 0x00000004ff1c7435 */ /* 0x000fc600000001ff */
[----:B------:R-:W-:Y:S01]  /*89d0*/  IMAD.MOV.U32 R29, RZ, RZ, R42 ;  /* 0x000000ffff1d7224 */ /* 0x000fe200078e002a */
[----:B------:R-:W-:-:S07]  /*89e0*/  MOV R23, R30 ;  /* 0x0000001e00177202 */ /* 0x000fce0000000f00 */
[----:B------:R-:W-:Y:S05]  /*89f0*/  WARPSYNC.COLLECTIVE R26, `(.L_x_474) ;  /* 0x000000001a087348 */ /* 0x000fea0003c00000 */
[----:B------:R0:W1:Y:S02]  /*8a00*/  SHFL.BFLY P2, R30, R29, R28, R27 ;  /* 0x0c00001c1d1e7389 */ /* 0x000064000004001b */
[----:B01----:R-:W-:Y:S01]  /*8a10*/  ENDCOLLECTIVE ;  /* 0x000000000000791b */ /* 0x003fe20003800000 */
.L_x_474:
        /* <DEDUP_REMOVED lines=8> */
.L_x_475:
        /* <DEDUP_REMOVED lines=8> */
[----:B------:R-:W-:-:S07]  /*8b20*/  IMAD.MOV.U32 R20, RZ, RZ, R30 ;  /* 0x000000ffff147224 */ /* 0x000fce00078e001e */
[----:B0-----:R-:W-:Y:S05]  /*8b30*/  WARPSYNC.COLLECTIVE R26, `(.L_x_476) ;  /* 0x000000001a087348 */ /* 0x001fea0003c00000 */
[----:B------:R1:W2:Y:S02]  /*8b40*/  SHFL.BFLY P2, R30, R29, R28, R27 ;  /* 0x0c00001c1d1e7389 */ /* 0x0002a4000004001b */
[----:B012---:R-:W-:Y:S01]  /*8b50*/  ENDCOLLECTIVE ;  /* 0x000000000000791b */ /* 0x007fe20003800000 */
.L_x_476:
[----:B------:R-:W-:Y:S02]  /*8b60*/  FADD.FTZ R31, R31, R20 ;  /* 0x000000141f1f7221 */ /* 0x000fe40000010000 */
[----:B------:R-:W0:Y:S01]  /*8b70*/  @!P0 LDC.64 R20, c[0x0][0x218] ;  /* 0x00008600ff148b82 */ /* 0x000e220000000a00 */
[C---:B------:R-:W-:Y:S02]  /*8b80*/  @!P0 IMAD.WIDE R14, R41.reuse, 0x2, R14 ;  /* 0x00000002290e8825 */ /* 0x040fe400078e020e */
[----:B------:R-:W-:Y:S02]  /*8b90*/  MOV R29, R31 ;  /* 0x0000001f001d7202 */ /* 0x000fe40000000f00 */
[----:B------:R-:W-:Y:S02]  /*8ba0*/  MOV R43, R30 ;  /* 0x0000001e002b7202 */ /* 0x000fe40000000f00 */
[----:B------:R-:W-:Y:S02]  /*8bb0*/  @!P0 F2FP.BF16.F32.PACK_AB R30, RZ, R16 ;  /* 0x00000010ff1e823e */ /* 0x000fe400000010ff */
[----:B------:R-:W1:Y:S01]  /*8bc0*/  @!P0 LDC.64 R16, c[0x0][0x218] ;  /* 0x00008600ff108b82 */ /* 0x000e620000000a00 */
[----:B------:R-:W-:Y:S01]  /*8bd0*/  FADD.FTZ R42, R42, R43 ;  /* 0x0000002b2a2a7221 */ /* 0x000fe20000010000 */
[----:B------:R-:W-:Y:S01]  /*8be0*/  PRMT R45, R30, 0x7610, R45 ;  /* 0x000076101e2d7816 */ /* 0x000fe2000000002d */
[----:B0-----:R-:W-:-:S07]  /*8bf0*/  @!P0 IMAD.WIDE R20, R41, 0x2, R20 ;  /* 0x0000000229148825 */ /* 0x001fce00078e0214 */
[----:B-1----:R-:W-:Y:S05]  /*8c00*/  WARPSYNC.COLLECTIVE R26, `(.L_x_477) ;  /* 0x000000001a087348 */ /* 0x002fea0003c00000 */
[----:B------:R0:W2:Y:S02]  /*8c10*/  SHFL.BFLY P2, R30, R29, R28, R27 ;  /* 0x0c00001c1d1e7389 */ /* 0x0000a4000004001b */
[----:B012---:R-:W-:Y:S01]  /*8c20*/  ENDCOLLECTIVE ;  /* 0x000000000000791b */ /* 0x007fe20003800000 */
.L_x_477:
[----:B------:R0:W-:Y:S04]  /*8c30*/  @!P0 STG.E.U16 desc[UR12][R24.64], R45 ;  /* 0x0000002d18008986 */ /* 0x0001e8000c10150c */
[----:B------:R1:W-:Y:S01]  /*8c40*/  @!P0 STG.E.U16 desc[UR12][R22.64], R44 ;  /* 0x0000002c16008986 */ /* 0x0003e2000c10150c */
[----:B------:R-:W-:Y:S01]  /*8c50*/  @!P0 F2FP.BF16.F32.PACK_AB R26, RZ, R38 ;  /* 0x00000026ff1a823e */ /* 0x000fe200000010ff */
[----:B------:R-:W-:Y:S01]  /*8c60*/  IMAD.MOV.U32 R28, RZ, RZ, 0x1 ;  /* 0x00000001ff1c7424 */ /* 0x000fe200078e00ff */
[----:B------:R-:W-:Y:S02]  /*8c70*/  MOV R29, R42 ;  /* 0x0000002a001d7202 */ /* 0x000fe40000000f00 */
[----:B0-----:R-:W-:Y:S02]  /*8c80*/  @!P0 F2FP.BF16.F32.PACK_AB R25, RZ, R33 ;  /* 0x00000021ff19823e */ /* 0x001fe400000010ff */
[----:B-1----:R-:W-:Y:S01]  /*8c90*/  PRMT R22, R26, 0x7610, R22 ;  /* 0x000076101a167816 */ /* 0x002fe20000000016 */
[----:B------:R-:W-:Y:S01]  /*8ca0*/  @!P0 IMAD.WIDE R16, R41, 0x2, R16 ;  /* 0x0000000229108825 */ /* 0x000fe200078e0210 */
[----:B------:R-:W-:-:S02]  /*8cb0*/  MOV R26, 0xffff ;  /* 0x0000ffff001a7802 */ /* 0x000fc40000000f00 */
[----:B------:R-:W-:Y:S02]  /*8cc0*/  MOV R32, R30 ;  /* 0x0000001e00207202 */ /* 0x000fe40000000f00 */
[----:B------:R-:W-:-:S07]  /*8cd0*/  @!P0 F2FP.BF16.F32.PACK_AB R23, RZ, R34 ;  /* 0x00000022ff17823e */ /* 0x000fce00000010ff */
[----:B------:R-:W-:Y:S05]  /*8ce0*/  WARPSYNC.COLLECTIVE R26, `(.L_x_478) ;  /* 0x000000001a087348 */ /* 0x000fea0003c00000 */
[----:B------:R0:W1:Y:S02]  /*8cf0*/  SHFL.BFLY P2, R30, R29, R28, R27 ;  /* 0x0c00001c1d1e7389 */ /* 0x000064000004001b */
[----:B01----:R-:W-:Y:S01]  /*8d00*/  ENDCOLLECTIVE ;  /* 0x000000000000791b */ /* 0x003fe20003800000 */
.L_x_478:
[----:B------:R-:W-:Y:S01]  /*8d10*/  @!P0 F2FP.BF16.F32.PACK_AB R33, RZ, R37 ;  /* 0x00000025ff21823e */ /* 0x000fe200000010ff */
[----:B------:R-:W-:Y:S01]  /*8d20*/  FADD.FTZ R31, R31, R32 ;  /* 0x000000201f1f7221 */ /* 0x000fe20000010000 */
        /* <DEDUP_REMOVED lines=9> */
.L_x_479:
[----:B------:R-:W-:Y:S01]  /*8dc0*/  FADD.FTZ R35, R42, R35 ;  /* 0x000000232a237221 */ /* 0x000fe20000010000 */
[----:B------:R-:W-:Y:S06]  /*8dd0*/  BRA `(.L_x_480) ;  /* 0xffffffe000d47947 */ /* 0x000fec000383ffff */
.L_x_481:
        /* <DEDUP_REMOVED lines=10> */
.L_x_2632:


//--------------------- .text._ZN13group_norm_v218gn_bwd_cuda_kernelI13__nv_bfloat16Li320ELi3ELi32ELi40ELi1024ELb0ELb1ELi32ELi320ELi320ELi4ELb1ELi12ELb0ELb0ELNS_15WgradSyncMethodE3ENS_16CompileConditionILi900EEEEEvPT_S6_S6_PKS5_S8_S8_S8_PKfflPfPj --------------------------
	.section	.text._ZN13group_norm_v218gn_bwd_cuda_kernelI13__nv_bfloat16Li320ELi3ELi32ELi40ELi1024ELb0ELb1ELi32ELi320ELi320ELi4ELb1ELi12ELb0ELb0ELNS_15WgradSyncMethodE3ENS_16CompileConditionILi900EEEEEvPT_S6_S6_PKS5_S8_S8_S8_PKfflPfPj,"ax",@progbits
	.align	128
        .global         _ZN13group_norm_v218gn_bwd_cuda_kernelI13__nv_bfloat16Li320ELi3ELi32ELi40ELi1024ELb0ELb1ELi32ELi320ELi320ELi4ELb1ELi12ELb0ELb0ELNS_15WgradSyncMethodE3ENS_16CompileConditionILi900EEEEEvPT_S6_S6_PKS5_S8_S8_S8_PKfflPfPj
        .type           _ZN13group_norm_v218gn_bwd_cuda_kernelI13__nv_bfloat16Li320ELi3ELi32ELi40ELi1024ELb0ELb1ELi32ELi320ELi320ELi4ELb1ELi12ELb0ELb0ELNS_15WgradSyncMethodE3ENS_16CompileConditionILi900EEEEEvPT_S6_S6_PKS5_S8_S8_S8_PKfflPfPj,@function
        .size           _ZN13group_norm_v218gn_bwd_cuda_kernelI13__nv_bfloat16Li320ELi3ELi32ELi40ELi1024ELb0ELb1ELi32ELi320ELi320ELi4ELb1ELi12ELb0ELb0ELNS_15WgradSyncMethodE3ENS_16CompileConditionILi900EEEEEvPT_S6_S6_PKS5_S8_S8_S8_PKfflPfPj,(.L_x_2633 - _ZN13group_norm_v218gn_bwd_cuda_kernelI13__nv_bfloat16Li320ELi3ELi32ELi40ELi1024ELb0ELb1ELi32ELi320ELi320ELi4ELb1ELi12ELb0ELb0ELNS_15WgradSyncMethodE3ENS_16CompileConditionILi900EEEEEvPT_S6_S6_PKS5_S8_S8_S8_PKfflPfPj)
        .other          _ZN13group_norm_v218gn_bwd_cuda_kernelI13__nv_bfloat16Li320ELi3ELi32ELi40ELi1024ELb0ELb1ELi32ELi320ELi320ELi4ELb1ELi12ELb0ELb0ELNS_15WgradSyncMethodE3ENS_16CompileConditionILi900EEEEEvPT_S6_S6_PKS5_S8_S8_S8_PKfflPfPj,@"STO_CUDA_ENTRY STV_DEFAULT"
_ZN13group_norm_v218gn_bwd_cuda_kernelI13__nv_bfloat16Li320ELi3ELi32ELi40ELi1024ELb0ELb1ELi32ELi320ELi320ELi4ELb1ELi12ELb0ELb0ELNS_15WgradSyncMethodE3ENS_16CompileConditionILi900EEEEEvPT_S6_S6_PKS5_S8_S8_S8_PKfflPfPj:
.text._ZN13group_norm_v218gn_bwd_cuda_kernelI13__nv_bfloat16Li320ELi3ELi32ELi40ELi1024ELb0ELb1ELi32ELi320ELi320ELi4ELb1ELi12ELb0ELb0ELNS_15WgradSyncMethodE3ENS_16CompileConditionILi900EEEEEvPT_S6_S6_PKS5_S8_S8_S8_PKfflPfPj:
        /* <DEDUP_REMOVED lines=32> */
.L_x_484:
[----:B------:R-:W2:Y:S04]  /*0200*/  LD.E.STRONG.GPU R0, desc[UR12][R2.64] ;  /* 0x0000000c02007980 */ /* 0x000ea8000c10f900 */
[----:B--2---:R-:W-:Y:S01]  /*0210*/  CCTL.IVALL ;  /* 0x00000000ff00798f */ /* 0x004fe20002000000 */
[----:B------:R-:W-:Y:S05]  /*0220*/  YIELD ;  /* 0x0000000000007946 */ /* 0x000fea0003800000 */
[----:B-----5:R-:W-:-:S04]  /*0230*/  LOP3.LUT R0, R0, R5, RZ, 0x3c, !PT ;  /* 0x0000000500007212 */ /* 0x020fc800078e3cff */
[----:B------:R-:W-:-:S13]  /*0240*/  ISETP.GT.AND P0, PT, R0, -0x1, PT ;  /* 0xffffffff0000780c */ /* 0x000fda0003f04270 */
[----:B------:R-:W-:Y:S05]  /*0250*/  @P0 BRA `(.L_x_484) ;  /* 0xfffffffc00e80947 */ /* 0x000fea000383ffff */
.L_x_483:
[----:B------:R-:W-:Y:S05]  /*0260*/  WARPSYNC.ALL ;  /* 0x0000000000007948 */ /* 0x000fea0003800000 */
[----:B------:R-:W-:Y:S06]  /*0270*/  BAR.SYNC.DEFER_BLOCKING 0x0 ;  /* 0x0000000000007b1d */ /* 0x000fec0000010000 */
[----:B------:R-:W-:Y:S05]  /*0280*/  BRA `(.L_x_485) ;  /* 0x0000004c00347947 */ /* 0x000fea0003800000 */
.L_x_482:
        /* <DEDUP_REMOVED lines=39> */
.L_x_497:
        /* <DEDUP_REMOVED lines=629> */
.L_x_486:
        /* <DEDUP_REMOVED lines=110> */
.L_x_488:
[----:B------:R-:W-:Y:S05]  /*3330*/  BSYNC B0 ;  /* 0x0000000000007941 */ /* 0x000fea0003800000 */
.L_x_487:
        /* <DEDUP_REMOVED lines=29> */
.L_x_490:
[----:B------:R-:W-:Y:S05]  /*3510*/  BSYNC B0 ;  /* 0x0000000000007941 */ /* 0x000fea0003800000 */
.L_x_489:
        /* <DEDUP_REMOVED lines=49> */
.L_x_493:
[----:B------:R-:W2:Y:S04]  /*3830*/  LD.E.STRONG.GPU R50, desc[UR12][R16.64] ;  /* 0x0000000c10327980 */ /* 0x000ea8000c10f900 */
[----:B--2---:R-:W-:Y:S01]  /*3840*/  CCTL.IVALL ;  /* 0x00000000ff00798f */ /* 0x004fe20002000000 */
[----:B------:R-:W-:Y:S05]  /*3850*/  YIELD ;  /* 0x0000000000007946 */ /* 0x000fea0003800000 */
[----:B-----5:R-:W-:-:S04]  /*3860*/  LOP3.LUT R50, R50, R9, RZ, 0x3c, !PT ;  /* 0x0000000932327212 */ /* 0x020fc800078e3cff */
[----:B------:R-:W-:-:S13]  /*3870*/  ISETP.GT.AND P1, PT, R50, -0x1, PT ;  /* 0xffffffff3200780c */ /* 0x000fda0003f24270 */
[----:B------:R-:W-:Y:S05]  /*3880*/  @P1 BRA `(.L_x_493) ;  /* 0xfffffffc00e81947 */ /* 0x000fea000383ffff */
.L_x_492:
[----:B------:R-:W-:Y:S05]  /*3890*/  WARPSYNC.ALL ;  /* 0x0000000000007948 */ /* 0x000fea0003800000 */
[----:B------:R-:W-:Y:S06]  /*38a0*/  BAR.SYNC.DEFER_BLOCKING 0x0 ;  /* 0x0000000000007b1d */ /* 0x000fec0000010000 */
[----:B------:R-:W-:Y:S05]  /*38b0*/  BRA `(.L_x_494) ;  /* 0x0000000000687947 */ /* 0x000fea0003800000 */
.L_x_491:
        /* <DEDUP_REMOVED lines=18> */
.L_x_496:
[----:B------:R-:W2:Y:S04]  /*39e0*/  LD.E.STRONG.GPU R50, desc[UR12][R16.64] ;  /* 0x0000000c10327980 */ /* 0x000ea8000c10f900 */
[----:B--2---:R-:W-:Y:S01]  /*39f0*/  CCTL.IVALL ;  /* 0x00000000ff00798f */ /* 0x004fe20002000000 */
[----:B------:R-:W-:Y:S05]  /*3a00*/  YIELD ;  /* 0x0000000000007946 */ /* 0x000fea0003800000 */
[----:B-----5:R-:W-:-:S04]  /*3a10*/  LOP3.LUT R50, R50, R9, RZ, 0x3c, !PT ;  /* 0x0000000932327212 */ /* 0x020fc800078e3cff */
[----:B------:R-:W-:-:S13]  /*3a20*/  ISETP.GT.AND P1, PT, R50, -0x1, PT ;  /* 0xffffffff3200780c */ /* 0x000fda0003f24270 */
[----:B------:R-:W-:Y:S05]  /*3a30*/  @P1 BRA `(.L_x_496) ;  /* 0xfffffffc00e81947 */ /* 0x000fea000383ffff */
.L_x_495:
[----:B------:R-:W-:Y:S05]  /*3a40*/  WARPSYNC.ALL ;  /* 0x0000000000007948 */ /* 0x000fea0003800000 */
[----:B------:R-:W-:Y:S06]  /*3a50*/  BAR.SYNC.DEFER_BLOCKING 0x0 ;  /* 0x0000000000007b1d */ /* 0x000fec0000010000 */
.L_x_494:
        /* <DEDUP_REMOVED lines=336> */
.L_x_485:
        /* <DEDUP_REMOVED lines=56> */
.L_x_514:
        /* <DEDUP_REMOVED lines=45> */
.L_x_501:
[----:B------:R-:W-:Y:S05]  /*55b0*/  BSYNC B1 ;  /* 0x0000000000017941 */ /* 0x000fea0003800000 */
.L_x_500:
        /* <DEDUP_REMOVED lines=21> */
.L_x_504:
        /* <DEDUP_REMOVED lines=55> */
.L_x_503:
[----:B------:R-:W-:Y:S05]  /*5a80*/  BSYNC B1 ;  /* 0x0000000000017941 */ /* 0x000fea0003800000 */
.L_x_502:
        /* <DEDUP_REMOVED lines=35> */
.L_x_506:
[----:B------:R-:W-:Y:S05]  /*5cc0*/  BSYNC B1 ;  /* 0x0000000000017941 */ /* 0x000fea0003800000 */
.L_x_505:
        /* <DEDUP_REMOVED lines=15> */
.L_x_499:
[----:B------:R-:W-:Y:S05]  /*5dc0*/  BSYNC B0 ;  /* 0x0000000000007941 */ /* 0x000fea0003800000 */
.L_x_498:
        /* <DEDUP_REMOVED lines=50> */
.L_x_523:
        /* <DEDUP_REMOVED lines=46> */
.L_x_533:
        /* <DEDUP_REMOVED lines=41> */
.L_x_543:
[----:B--2---:R-:W-:Y:S01]  /*6660*/  FADD.FTZ R15, R14, R30 ;  /* 0x0000001e0e0f7221 */ /* 0x004fe20000010000 */
[----:B------:R-:W-:-:S04]  /*6670*/  @!P1 F2FP.BF16.F32.PACK_AB R14, RZ, R24 ;  /* 0x00000018ff0e923e */ /* 0x000fc800000010ff */
[----:B------:R-:W-:Y:S01]  /*6680*/  @!P1 F2FP.BF16.F32.PACK_AB R15, RZ, R15 ;  /* 0x0000000fff0f923e */ /* 0x000fe200000010ff */
[----:B------:R3:W-:Y:S03]  /*6690*/  @!P1 STG.E.U16 desc[UR12][R16.64+0x50], R14 ;  /* 0x0000500e10009986 */ /* 0x0007e6000c10150c */
[----:B------:R-:W-:Y:S02]  /*66a0*/  PRMT R20, R15, 0x7610, R20 ;  /* 0x000076100f147816 */ /* 0x000fe40000000014 */
[----:B------:R-:W-:-:S03]  /*66b0*/  LEA.HI R15, R56, 0x3c, RZ, 0x1c ;  /* 0x0000003c380f7811 */ /* 0x000fc600078fe0ff */
[----:B------:R3:W-:Y:S04]  /*66c0*/  @!P1 STG.E.U16 desc[UR12][R18.64+0x50], R20 ;  /* 0x0000501412009986 */ /* 0x0007e8000c10150c */
.L_x_509:
[----:B------:R-:W-:Y:S05]  /*66d0*/  BSYNC B0 ;  /* 0x0000000000007941 */ /* 0x000fea0003800000 */
.L_x_508:
        /* <DEDUP_REMOVED lines=165> */
.L_x_577:
        /* <DEDUP_REMOVED lines=9> */
.L_x_507:
        /* <DEDUP_REMOVED lines=8> */
.L_x_510:
[----:B------:R-:W-:Y:S01]  /*7240*/  HFMA2.MMA R27, -RZ, RZ, 0, 0.000503063201904296875 ;  /* 0x0000101fff1b7435 */ /* 0x000fe200000001ff */
[----:B-1----:R-:W-:Y:S01]  /*7250*/  MOV R29, R14 ;  /* 0x0000000e001d7202 */ /* 0x002fe20000000f00 */
[----:B------:R-:W-:Y:S01]  /*7260*/  IMAD.MOV.U32 R28, RZ, RZ, 0x8 ;  /* 0x00000008ff1c7424 */ /* 0x000fe200078e00ff */
[----:B------:R-:W-:-:S08]  /*7270*/  MOV R26, 0xffff ;  /* 0x0000ffff001a7802 */ /* 0x000fd00000000f00 */
[----:B0-2---:R-:W-:Y:S05]  /*7280*/  WARPSYNC.COLLECTIVE R26, `(.L_x_515) ;  /* 0x000000001a087348 */ /* 0x005fea0003c00000 */
[----:B------:R1:W3:Y:S02]  /*7290*/  SHFL.BFLY P2, R30, R29, R28, R27 ;  /* 0x0c00001c1d1e7389 */ /* 0x0002e4000004001b */
[----:B0123--:R-:W-:Y:S01]  /*72a0*/  ENDCOLLECTIVE ;  /* 0x000000000000791b */ /* 0x00ffe20003800000 */
.L_x_515:
[----:B------:R-:W-:Y:S01]  /*72b0*/  IMAD.MOV.U32 R29, RZ, RZ, R15 ;  /* 0x000000ffff1d7224 */ /* 0x000fe200078e000f */
[----:B------:R-:W-:-:S07]  /*72c0*/  MOV R17, R30 ;  /* 0x0000001e00117202 */ /* 0x000fce0000000f00 */
[----:B------:R-:W-:Y:S05]  /*72d0*/  WARPSYNC.COLLECTIVE R26, `(.L_x_516) ;  /* 0x000000001a087348 */ /* 0x000fea0003c00000 */
[----:B------:R0:W1:Y:S02]  /*72e0*/  SHFL.BFLY P2, R30, R29, R28, R27 ;  /* 0x0c00001c1d1e7389 */ /* 0x000064000004001b */
[----:B01----:R-:W-:Y:S01]  /*72f0*/  ENDCOLLECTIVE ;  /* 0x000000000000791b */ /* 0x003fe20003800000 */
.L_x_516:
[----:B------:R-:W-:Y:S01]  /*7300*/  FADD.FTZ R17, R17, R14 ;  /* 0x0000000e11117221 */ /* 0x000fe20000010000 */
[----:B------:R-:W-:-:S04]  /*7310*/  HFMA2.MMA R28, -RZ, RZ, 0, 2.384185791015625e-07 ;  /* 0x00000004ff1c7435 */ /* 0x000fc800000001ff */
[----:B------:R-:W-:Y:S02]  /*7320*/  MOV R29, R17 ;  /* 0x00000011001d7202 */ /* 0x000fe40000000f00 */
[----:B------:R-:W-:-:S07]  /*7330*/  MOV R16, R30 ;  /* 0x0000001e00107202 */ /* 0x000fce0000000f00 */
[----:B------:R-:W-:Y:S05]  /*7340*/  WARPSYNC.COLLECTIVE R26, `(.L_x_517) ;  /* 0x000000001a087348 */ /* 0x000fea0003c00000 */
[----:B------:R0:W1:Y:S02]  /*7350*/  SHFL.BFLY P2, R30, R29, R28, R27 ;  /* 0x0c00001c1d1e7389 */ /* 0x000064000004001b */
[----:B01----:R-:W-:Y:S01]  /*7360*/  ENDCOLLECTIVE ;  /* 0x000000000000791b */ /* 0x003fe20003800000 */
.L_x_517:
[----:B------:R-:W-:-:S05]  /*7370*/  FADD.FTZ R16, R16, R15 ;  /* 0x0000000f10107221 */ /* 0x000fca0000010000 */
[----:B------:R-:W-:Y:S01]  /*7380*/  MOV R29, R16 ;  /* 0x00000010001d7202 */ /* 0x000fe20000000f00 */
[----:B------:R-:W-:-:S07]  /*7390*/  IMAD.MOV.U32 R18, RZ, RZ, R30 ;  /* 0x000000ffff127224 */ /* 0x000fce00078e001e */
[----:B------:R-:W-:Y:S05]  /*73a0*/  WARPSYNC.COLLECTIVE R26, `(.L_x_518) ;  /* 0x000000001a087348 */ /* 0x000fea0003c00000 */
[----:B------:R0:W1:Y:S02]  /*73b0*/  SHFL.BFLY P2, R30, R29, R28, R27 ;  /* 0x0c00001c1d1e7389 */ /* 0x000064000004001b */
[----:B01----:R-:W-:Y:S01]  /*73c0*/  ENDCOLLECTIVE ;  /* 0x000000000000791b */ /* 0x003fe20003800000 */
.L_x_518:
[----:B------:R-:W-:-:S05]  /*73d0*/  FADD.FTZ R18, R17, R18 ;  /* 0x0000001211127221 */ /* 0x000fca0000010000 */
[----:B------:R-:W-:Y:S01]  /*73e0*/  MOV R29, R18 ;  /* 0x00000012001d7202 */ /* 0x000fe20000000f00 */
[----:B------:R-:W-:Y:S01]  /*73f0*/  IMAD.MOV.U32 R28, RZ, RZ, 0x2 ;  /* 0x00000002ff1c7424 */ /* 0x000fe200078e00ff */
[----:B------:R-:W-:-:S07]  /*7400*/  MOV R19, R30 ;  /* 0x0000001e00137202 */ /* 0x000fce0000000f00 */
[----:B------:R-:W-:Y:S05]  /*7410*/  WARPSYNC.COLLECTIVE R26, `(.L_x_519) ;  /* 0x000000001a087348 */ /* 0x000fea0003c00000 */
[----:B------:R0:W1:Y:S02]  /*7420*/  SHFL.BFLY P2, R30, R29, R28, R27 ;  /* 0x0c00001c1d1e7389 */ /* 0x000064000004001b */
[----:B01----:R-:W-:Y:S01]  /*7430*/  ENDCOLLECTIVE ;  /* 0x000000000000791b */ /* 0x003fe20003800000 */
.L_x_519:
[----:B------:R-:W-:-:S05]  /*7440*/  FADD.FTZ R19, R16, R19 ;  /* 0x0000001310137221 */ /* 0x000fca0000010000 */
[----:B------:R-:W-:Y:S02]  /*7450*/  MOV R29, R19 ;  /* 0x00000013001d7202 */ /* 0x000fe40000000f00 */
[----:B------:R-:W-:-:S07]  /*7460*/  MOV R21, R30 ;  /* 0x0000001e00157202 */ /* 0x000fce0000000f00 */
[----:B------:R-:W-:Y:S05]  /*7470*/  WARPSYNC.COLLECTIVE R26, `(.L_x_520) ;  /* 0x000000001a087348 */ /* 0x000fea0003c00000 */
[----:B------:R0:W1:Y:S02]  /*7480*/  SHFL.BFLY P2, R30, R29, R28, R27 ;  /* 0x0c00001c1d1e7389 */ /* 0x000064000004001b */
[----:B01----:R-:W-:Y:S01]  /*7490*/  ENDCOLLECTIVE ;  /* 0x000000000000791b */ /* 0x003fe20003800000 */
.L_x_520:
[----:B------:R-:W-:Y:S01]  /*74a0*/  FADD.FTZ R21, R18, R21 ;  /* 0x0000001512157221 */ /* 0x000fe20000010000 */
[----:B------:R-:W-:-:S03]  /*74b0*/  HFMA2.MMA R28, -RZ, RZ, 0, 5.9604644775390625e-08 ;  /* 0x00000001ff1c7435 */ /* 0x000fc600000001ff */
[----:B------:R-:W-:Y:S01]  /*74c0*/  IMAD.MOV.U32 R29, RZ, RZ, R21 ;  /* 0x000000ffff1d7224 */ /* 0x000fe200078e0015 */
[----:B------:R-:W-:-:S07]  /*74d0*/  MOV R14, R30 ;  /* 0x0000001e000e7202 */ /* 0x000fce0000000f00 */
[----:B------:R-:W-:Y:S05]  /*74e0*/  WARPSYNC.COLLECTIVE R26, `(.L_x_521) ;  /* 0x000000001a087348 */ /* 0x000fea0003c00000 */
[----:B------:R0:W1:Y:S02]  /*74f0*/  SHFL.BFLY P2, R30, R29, R28, R27 ;  /* 0x0c00001c1d1e7389 */ /* 0x000064000004001b */
[----:B01----:R-:W-:Y:S01]  /*7500*/  ENDCOLLECTIVE ;  /* 0x000000000000791b */ /* 0x003fe20003800000 */
.L_x_521:
[----:B------:R-:W-:-:S05]  /*7510*/  FADD.FTZ R14, R19, R14 ;  /* 0x0000000e130e7221 */ /* 0x000fca0000010000 */
[----:B------:R-:W-:Y:S02]  /*7520*/  MOV R29, R14 ;  /* 0x0000000e001d7202 */ /* 0x000fe40000000f00 */
[----:B------:R-:W-:-:S07]  /*7530*/  MOV R20, R30 ;  /* 0x0000001e00147202 */ /* 0x000fce0000000f00 */
[----:B------:R-:W-:Y:S05]  /*7540*/  WARPSYNC.COLLECTIVE R26, `(.L_x_522) ;  /* 0x000000001a087348 */ /* 0x000fea0003c00000 */
[----:B------:R0:W1:Y:S02]  /*7550*/  SHFL.BFLY P2, R30, R29, R28, R27 ;  /* 0x0c00001c1d1e7389 */ /* 0x000064000004001b */
[----:B01----:R-:W-:Y:S01]  /*7560*/  ENDCOLLECTIVE ;  /* 0x000000000000791b */ /* 0x003fe20003800000 */
.L_x_522:
[----:B------:R-:W-:Y:S01]  /*7570*/  FADD.FTZ R20, R21, R20 ;  /* 0x0000001415147221 */ /* 0x000fe20000010000 */
[----:B------:R-:W-:Y:S06]  /*7580*/  BRA `(.L_x_523) ;  /* 0xffffffe800d87947 */ /* 0x000fec000383ffff */
.L_x_511:
        /* <DEDUP_REMOVED lines=8> */
.L_x_525:
[----:B------:R-:W-:Y:S05]  /*7610*/  BSYNC B1 ;  /* 0x0000000000017941 */ /* 0x000fea0003800000 */
.L_x_524:
        /* <DEDUP_REMOVED lines=8> */
.L_x_526:
[----:B------:R-:W-:Y:S01]  /*76a0*/  FADD.FTZ R21, R21, R14 ;  /* 0x0000000e15157221 */ /* 0x000fe20000010000 */
[----:B------:R-:W-:-:S04]  /*76b0*/  HFMA2.MMA R28, -RZ, RZ, 0, 2.384185791015625e-07 ;  /* 0x00000004ff1c7435 */ /* 0x000fc800000001ff */
[----:B------:R-:W-:Y:S02]  /*76c0*/  MOV R29, R21 ;  /* 0x00000015001d7202 */ /* 0x000fe40000000f00 */
[----:B------:R-:W-:-:S07]  /*76d0*/  MOV R20, R30 ;  /* 0x0000001e00147202 */ /* 0x000fce0000000f00 */
[----:B------:R-:W-:Y:S05]  /*76e0*/  WARPSYNC.COLLECTIVE R26, `(.L_x_527) ;  /* 0x000000001a087348 */ /* 0x000fea0003c00000 */
[----:B------:R0:W1:Y:S02]  /*76f0*/  SHFL.BFLY P2, R30, R29, R28, R27 ;  /* 0x0c00001c1d1e7389 */ /* 0x000064000004001b */
[----:B01----:R-:W-:Y:S01]  /*7700*/  ENDCOLLECTIVE ;  /* 0x000000000000791b */ /* 0x003fe20003800000 */
.L_x_527:
[----:B------:R-:W-:-:S05]  /*7710*/  FADD.FTZ R20, R20, R15 ;  /* 0x0000000f14147221 */ /* 0x000fca0000010000 */
[----:B------:R-:W-:Y:S01]  /*7720*/  MOV R29, R20 ;  /* 0x00000014001d7202 */ /* 0x000fe20000000f00 */
[----:B------:R-:W-:-:S07]  /*7730*/  IMAD.MOV.U32 R22, RZ, RZ, R30 ;  /* 0x000000ffff167224 */ /* 0x000fce00078e001e */
[----:B------:R-:W-:Y:S05]  /*7740*/  WARPSYNC.COLLECTIVE R26, `(.L_x_528) ;  /* 0x000000001a087348 */ /* 0x000fea0003c00000 */
[----:B------:R0:W1:Y:S02]  /*7750*/  SHFL.BFLY P2, R30, R29, R28, R27 ;  /* 0x0c00001c1d1e7389 */ /* 0x000064000004001b */
[----:B01----:R-:W-:Y:S01]  /*7760*/  ENDCOLLECTIVE ;  /* 0x000000000000791b */ /* 0x003fe20003800000 */
.L_x_528:
[----:B------:R-:W-:-:S05]  /*7770*/  FADD.FTZ R22, R21, R22 ;  /* 0x0000001615167221 */ /* 0x000fca0000010000 */
[----:B------:R-:W-:Y:S01]  /*7780*/  MOV R29, R22 ;  /* 0x00000016001d7202 */ /* 0x000fe20000000f00 */
[----:B------:R-:W-:Y:S01]  /*7790*/  IMAD.MOV.U32 R28, RZ, RZ, 0x2 ;  /* 0x00000002ff1c7424 */ /* 0x000fe200078e00ff */
[----:B------:R-:W-:-:S07]  /*77a0*/  MOV R23, R30 ;  /* 0x0000001e00177202 */ /* 0x000fce0000000f00 */
[----:B------:R-:W-:Y:S05]  /*77b0*/  WARPSYNC.COLLECTIVE R26, `(.L_x_529) ;  /* 0x000000001a087348 */ /* 0x000fea0003c00000 */
[----:B------:R0:W1:Y:S02]  /*77c0*/  SHFL.BFLY P2, R30, R29, R28, R27 ;  /* 0x0c00001c1d1e7389 */ /* 0x000064000004001b */
[----:B01----:R-:W-:Y:S01]  /*77d0*/  ENDCOLLECTIVE ;  /* 0x000000000000791b */ /* 0x003fe20003800000 */
.L_x_529:
[----:B------:R-:W-:-:S05]  /*77e0*/  FADD.FTZ R23, R20, R23 ;  /* 0x0000001714177221 */ /* 0x000fca0000010000 */
[----:B------:R-:W-:Y:S02]  /*77f0*/  MOV R29, R23 ;  /* 0x00000017001d7202 */ /* 0x000fe40000000f00 */
[----:B------:R-:W-:-:S07]  /*7800*/  MOV R25, R30 ;  /* 0x0000001e00197202 */ /* 0x000fce0000000f00 */
[----:B------:R-:W-:Y:S05]  /*7810*/  WARPSYNC.COLLECTIVE R26, `(.L_x_530) ;  /* 0x000000001a087348 */ /* 0x000fea0003c00000 */
[----:B------:R0:W1:Y:S02]  /*7820*/  SHFL.BFLY P2, R30, R29, R28, R27 ;  /* 0x0c00001c1d1e7389 */ /* 0x000064000004001b */
[----:B01----:R-:W-:Y:S01]  /*7830*/  ENDCOLLECTIVE ;  /* 0x000000000000791b */ /* 0x003fe20003800000 */
.L_x_530:
[----:B------:R-:W-:Y:S01]  /*7840*/  FADD.FTZ R25, R22, R25 ;  /* 0x0000001916197221 */ /* 0x000fe20000010000 */
[----:B------:R-:W-:-:S03]  /*7850*/  HFMA2.MMA R28, -RZ, RZ, 0, 5.9604644775390625e-08 ;  /* 0x00000001ff1c7435 */ /* 0x000fc600000001ff */
[----:B------:R-:W-:Y:S01]  /*7860*/  IMAD.MOV.U32 R29, RZ, RZ, R25 ;  /* 0x000000ffff1d7224 */ /* 0x000fe200078e0019 */
[----:B------:R-:W-:-:S07]  /*7870*/  MOV R14, R30 ;  /* 0x0000001e000e7202 */ /* 0x000fce0000000f00 */
[----:B------:R-:W-:Y:S05]  /*7880*/  WARPSYNC.COLLECTIVE R26, `(.L_x_531) ;  /* 0x000000001a087348 */ /* 0x000fea0003c00000 */
[----:B------:R0:W1:Y:S02]  /*7890*/  SHFL.BFLY P2, R30, R29, R28, R27 ;  /* 0x0c00001c1d1e7389 */ /* 0x000064000004001b */
[----:B01----:R-:W-:Y:S01]  /*78a0*/  ENDCOLLECTIVE ;  /* 0x000000000000791b */ /* 0x003fe20003800000 */
.L_x_531:
[----:B------:R-:W-:-:S05]  /*78b0*/  FADD.FTZ R14, R23, R14 ;  /* 0x0000000e170e7221 */ /* 0x000fca0000010000 */
[----:B------:R-:W-:Y:S02]  /*78c0*/  MOV R29, R14 ;  /* 0x0000000e001d7202 */ /* 0x000fe40000000f00 */
[----:B------:R-:W-:-:S07]  /*78d0*/  MOV R24, R30 ;  /* 0x0000001e00187202 */ /* 0x000fce0000000f00 */
[----:B------:R-:W-:Y:S05]  /*78e0*/  WARPSYNC.COLLECTIVE R26, `(.L_x_532) ;  /* 0x000000001a087348 */ /* 0x000fea0003c00000 */
[----:B------:R0:W1:Y:S02]  /*78f0*/  SHFL.BFLY P2, R30, R29, R28, R27 ;  /* 0x0c00001c1d1e7389 */ /* 0x000064000004001b */
[----:B01----:R-:W-:Y:S01]  /*7900*/  ENDCOLLECTIVE ;  /* 0x000000000000791b */ /* 0x003fe20003800000 */
.L_x_532:
[----:B------:R-:W-:Y:S01]  /*7910*/  FADD.FTZ R24, R25, R24 ;  /* 0x0000001819187221 */ /* 0x000fe20000010000 */
[----:B------:R-:W-:Y:S06]  /*7920*/  BRA `(.L_x_533) ;  /* 0xffffffe800a87947 */ /* 0x000fec000383ffff */
.L_x_512:
        /* <DEDUP_REMOVED lines=8> */
.L_x_535:
[----:B------:R-:W-:Y:S05]  /*79b0*/  BSYNC B1 ;  /* 0x0000000000017941 */ /* 0x000fea0003800000 */
.L_x_534:
        /* <DEDUP_REMOVED lines=8> */
.L_x_536:
[----:B------:R-:W-:Y:S01]  /*7a40*/  FADD.FTZ R21, R21, R14 ;  /* 0x0000000e15157221 */ /* 0x000fe20000010000 */
[----:B------:R-:W-:-:S04]  /*7a50*/  HFMA2.MMA R28, -RZ, RZ, 0, 2.384185791015625e-07 ;  /* 0x00000004ff1c7435 */ /* 0x000fc800000001ff */
[----:B------:R-:W-:Y:S02]  /*7a60*/  MOV R29, R21 ;  /* 0x00000015001d7202 */ /* 0x000fe40000000f00 */
[----:B------:R-:W-:-:S07]  /*7a70*/  MOV R20, R30 ;  /* 0x0000001e00147202 */ /* 0x000fce0000000f00 */
[----:B------:R-:W-:Y:S05]  /*7a80*/  WARPSYNC.COLLECTIVE R26, `(.L_x_537) ;  /* 0x000000001a087348 */ /* 0x000fea0003c00000 */
[----:B------:R0:W1:Y:S02]  /*7a90*/  SHFL.BFLY P2, R30, R29, R28, R27 ;  /* 0x0c00001c1d1e7389 */ /* 0x000064000004001b */
[----:B01----:R-:W-:Y:S01]  /*7aa0*/  ENDCOLLECTIVE ;  /* 0x000000000000791b */ /* 0x003fe20003800000 */
.L_x_537:
[----:B------:R-:W-:-:S05]  /*7ab0*/  FADD.FTZ R20, R20, R15 ;  /* 0x0000000f14147221 */ /* 0x000fca0000010000 */
[----:B------:R-:W-:Y:S01]  /*7ac0*/  MOV R29, R20 ;  /* 0x00000014001d7202 */ /* 0x000fe20000000f00 */
[----:B------:R-:W-:-:S07]  /*7ad0*/  IMAD.MOV.U32 R22, RZ, RZ, R30 ;  /* 0x000000ffff167224 */ /* 0x000fce00078e001e */
[----:B------:R-:W-:Y:S05]  /*7ae0*/  WARPSYNC.COLLECTIVE R26, `(.L_x_538) ;  /* 0x000000001a087348 */ /* 0x000fea0003c00000 */
[----:B------:R0:W1:Y:S02]  /*7af0*/  SHFL.BFLY P2, R30, R29, R28, R27 ;  /* 0x0c00001c1d1e7389 */ /* 0x000064000004001b */
[----:B01----:R-:W-:Y:S01]  /*7b00*/  ENDCOLLECTIVE ;  /* 0x000000000000791b */ /* 0x003fe20003800000 */
.L_x_538:
[----:B------:R-:W-:-:S05]  /*7b10*/  FADD.FTZ R22, R21, R22 ;  /* 0x0000001615167221 */ /* 0x000fca0000010000 */
[----:B------:R-:W-:Y:S01]  /*7b20*/  MOV R29, R22 ;  /* 0x00000016001d7202 */ /* 0x000fe20000000f00 */
[----:B------:R-:W-:Y:S01]  /*7b30*/  IMAD.MOV.U32 R28, RZ, RZ, 0x2 ;  /* 0x00000002ff1c7424 */ /* 0x000fe200078e00ff */
[----:B------:R-:W-:-:S07]  /*7b40*/  MOV R23, R30 ;  /* 0x0000001e00177202 */ /* 0x000fce0000000f00 */
[----:B------:R-:W-:Y:S05]  /*7b50*/  WARPSYNC.COLLECTIVE R26, `(.L_x_539) ;  /* 0x000000001a087348 */ /* 0x000fea0003c00000 */
[----:B------:R0:W1:Y:S02]  /*7b60*/  SHFL.BFLY P2, R30, R29, R28, R27 ;  /* 0x0c00001c1d1e7389 */ /* 0x000064000004001b */
[----:B01----:R-:W-:Y:S01]  /*7b70*/  ENDCOLLECTIVE ;  /* 0x000000000000791b */ /* 0x003fe20003800000 */
.L_x_539:
[----:B------:R-:W-:-:S05]  /*7b80*/  FADD.FTZ R23, R20, R23 ;  /* 0x0000001714177221 */ /* 0x000fca0000010000 */
[----:B------:R-:W-:Y:S02]  /*7b90*/  MOV R29, R23 ;  /* 0x00000017001d7202 */ /* 0x000fe40000000f00 */
[----:B------:R-:W-:-:S07]  /*7ba0*/  MOV R25, R30 ;  /* 0x0000001e00197202 */ /* 0x000fce0000000f00 */
[----:B------:R-:W-:Y:S05]  /*7bb0*/  WARPSYNC.COLLECTIVE R26, `(.L_x_540) ;  /* 0x000000001a087348 */ /* 0x000fea0003c00000 */
[----:B------:R0:W1:Y:S02]  /*7bc0*/  SHFL.BFLY P2, R30, R29, R28, R27 ;  /* 0x0c00001c1d1e7389 */ /* 0x000064000004001b */
[----:B01----:R-:W-:Y:S01]  /*7bd0*/  ENDCOLLECTIVE ;  /* 0x000000000000791b */ /* 0x003fe20003800000 */
.L_x_540:
[----:B------:R-:W-:Y:S01]  /*7be0*/  FADD.FTZ R25, R22, R25 ;  /* 0x0000001916197221 */ /* 0x000fe20000010000 */
[----:B------:R-:W-:-:S03]  /*7bf0*/  HFMA2.MMA R28, -RZ, RZ, 0, 5.9604644775390625e-08 ;  /* 0x00000001ff1c7435 */ /* 0x000fc600000001ff */
[----:B------:R-:W-:Y:S01]  /*7c00*/  IMAD.MOV.U32 R29, RZ, RZ, R25 ;  /* 0x000000ffff1d7224 */ /* 0x000fe200078e0019 */
[----:B------:R-:W-:-:S07]  /*7c10*/  MOV R14, R30 ;  /* 0x0000001e000e7202 */ /* 0x000fce0000000f00 */
[----:B------:R-:W-:Y:S05]  /*7c20*/  WARPSYNC.COLLECTIVE R26, `(.L_x_541) ;  /* 0x000000001a087348 */ /* 0x000fea0003c00000 */
[----:B------:R0:W1:Y:S02]  /*7c30*/  SHFL.BFLY P2, R30, R29, R28, R27 ;  /* 0x0c00001c1d1e7389 */ /* 0x000064000004001b */
[----:B01----:R-:W-:Y:S01]  /*7c40*/  ENDCOLLECTIVE ;  /* 0x000000000000791b */ /* 0x003fe20003800000 */
.L_x_541:
[----:B------:R-:W-:-:S05]  /*7c50*/  FADD.FTZ R14, R23, R14 ;  /* 0x0000000e170e7221 */ /* 0x000fca0000010000 */
[----:B------:R-:W-:Y:S02]  /*7c60*/  MOV R29, R14 ;  /* 0x0000000e001d7202 */ /* 0x000fe40000000f00 */
[----:B------:R-:W-:-:S07]  /*7c70*/  MOV R24, R30 ;  /* 0x0000001e00187202 */ /* 0x000fce0000000f00 */
[----:B------:R-:W-:Y:S05]  /*7c80*/  WARPSYNC.COLLECTIVE R26, `(.L_x_542) ;  /* 0x000000001a087348 */ /* 0x000fea0003c00000 */
[----:B------:R0:W1:Y:S02]  /*7c90*/  SHFL.BFLY P2, R30, R29, R28, R27 ;  /* 0x0c00001c1d1e7389 */ /* 0x000064000004001b */
[----:B01----:R-:W-:Y:S01]  /*7ca0*/  ENDCOLLECTIVE ;  /* 0x000000000000791b */ /* 0x003fe20003800000 */
.L_x_542:
[----:B------:R-:W-:Y:S01]  /*7cb0*/  FADD.FTZ R24, R25, R24 ;  /* 0x0000001819187221 */ /* 0x000fe20000010000 */
[----:B------:R-:W-:Y:S06]  /*7cc0*/  BRA `(.L_x_543) ;  /* 0xffffffe800647947 */ /* 0x000fec000383ffff */
.L_x_513:
        /* <DEDUP_REMOVED lines=8> */
.L_x_545:
[----:B------:R-:W-:Y:S05]  /*7d50*/  BSYNC B0 ;  /* 0x0000000000007941 */ /* 0x000fea0003800000 */
.L_x_544:
        /* <DEDUP_REMOVED lines=11> */
.L_x_546:
        /* <DEDUP_REMOVED lines=16> */
.L_x_547:
[----:B------:R-:W-:Y:S01]  /*7f10*/  MOV R29, R17 ;  /* 0x00000011001d7202 */ /* 0x000fe20000000f00 */
[----:B------:R-:W-:-:S07]  /*7f20*/  IMAD.MOV.U32 R16, RZ, RZ, R30 ;  /* 0x000000ffff107224 */ /* 0x000fce00078e001e */
[----:B------:R-:W-:Y:S05]  /*7f30*/  WARPSYNC.COLLECTIVE R26, `(.L_x_548) ;  /* 0x000000001a087348 */ /* 0x000fea0003c00000 */
[----:B------:R0:W1:Y:S02]  /*7f40*/  SHFL.BFLY P2, R30, R29, R28, R27 ;  /* 0x0c00001c1d1e7389 */ /* 0x000064000004001b */
[----:B01----:R-:W-:Y:S01]  /*7f50*/  ENDCOLLECTIVE ;  /* 0x000000000000791b */ /* 0x003fe20003800000 */
.L_x_548:
        /* <DEDUP_REMOVED lines=15> */
.L_x_549:
[----:B------:R-:W-:Y:S02]  /*8050*/  MOV R29, R14 ;  /* 0x0000000e001d7202 */ /* 0x000fe40000000f00 */
[----:B------:R-:W-:-:S07]  /*8060*/  MOV R16, R30 ;  /* 0x0000001e00107202 */ /* 0x000fce0000000f00 */
[----:B------:R-:W-:Y:S05]  /*8070*/  WARPSYNC.COLLECTIVE R26, `(.L_x_550) ;  /* 0x000000001a087348 */ /* 0x000fea0003c00000 */
[----:B------:R0:W1:Y:S02]  /*8080*/  SHFL.BFLY P2, R30, R29, R28, R27 ;  /* 0x0c00001c1d1e7389 */ /* 0x000064000004001b */
[----:B01----:R-:W-:Y:S01]  /*8090*/  ENDCOLLECTIVE ;  /* 0x000000000000791b */ /* 0x003fe20003800000 */
.L_x_550:
        /* <DEDUP_REMOVED lines=9> */
.L_x_551:
[----:B------:R-:W-:Y:S02]  /*8130*/  MOV R29, R17 ;  /* 0x00000011001d7202 */ /* 0x000fe40000000f00 */
[----:B------:R-:W-:-:S07]  /*8140*/  MOV R19, R30 ;  /* 0x0000001e00137202 */ /* 0x000fce0000000f00 */
[----:B------:R-:W-:Y:S05]  /*8150*/  WARPSYNC.COLLECTIVE R26, `(.L_x_552) ;  /* 0x000000001a087348 */ /* 0x000fea0003c00000 */
[----:B------:R0:W1:Y:S02]  /*8160*/  SHFL.BFLY P2, R30, R29, R28, R27 ;  /* 0x0c00001c1d1e7389 */ /* 0x000064000004001b */
[----:B01----:R-:W-:Y:S01]  /*8170*/  ENDCOLLECTIVE ;  /* 0x000000000000791b */ /* 0x003fe20003800000 */
.L_x_552:
[----:B------:R-:W-:Y:S01]  /*8180*/  FADD.FTZ R16, R16, R19 ;  /* 0x0000001310107221 */ /* 0x000fe20000010000 */
[----:B------:R-:W-:Y:S01]  /*8190*/  HFMA2.MMA R28, -RZ, RZ, 0, 4.76837158203125e-07 ;  /* 0x00000008ff1c7435 */ /* 0x000fe200000001ff */
[----:B------:R-:W-:Y:S01]  /*81a0*/  MOV R29, R32 ;  /* 0x00000020001d7202 */ /* 0x000fe20000000f00 */
[----:B------:R-:W-:-:S09]  /*81b0*/  IMAD.MOV.U32 R14, RZ, RZ, R30 ;  /* 0x000000ffff0e7224 */ /* 0x000fd200078e001e */
[----:B------:R-:W-:Y:S05]  /*81c0*/  WARPSYNC.COLLECTIVE R26, `(.L_x_553) ;  /* 0x000000001a087348 */ /* 0x000fea0003c00000 */
[----:B------:R0:W1:Y:S02]  /*81d0*/  SHFL.BFLY P2, R30, R29, R28, R27 ;  /* 0x0c00001c1d1e7389 */ /* 0x000064000004001b */
[----:B01----:R-:W-:Y:S01]  /*81e0*/  ENDCOLLECTIVE ;  /* 0x000000000000791b */ /* 0x003fe20003800000 */
.L_x_553:
[----:B------:R-:W-:Y:S01]  /*81f0*/  FADD.FTZ R44, R17, R14 ;  /* 0x0000000e112c7221 */ /* 0x000fe20000010000 */
[----:B------:R-:W-:Y:S01]  /*8200*/  IMAD.MOV.U32 R29, RZ, RZ, R34 ;  /* 0x000000ffff1d7224 */ /* 0x000fe200078e0022 */
[----:B------:R-:W-:-:S07]  /*8210*/  MOV R31, R30 ;  /* 0x0000001e001f7202 */ /* 0x000fce0000000f00 */
[----:B------:R-:W-:Y:S05]  /*8220*/  WARPSYNC.COLLECTIVE R26, `(.L_x_554) ;  /* 0x000000001a087348 */ /* 0x000fea0003c00000 */
[----:B------:R0:W1:Y:S02]  /*8230*/  SHFL.BFLY P2, R30, R29, R28, R27 ;  /* 0x0c00001c1d1e7389 */ /* 0x000064000004001b */
[----:B01----:R-:W-:Y:S01]  /*8240*/  ENDCOLLECTIVE ;  /* 0x000000000000791b */ /* 0x003fe20003800000 */
.L_x_554:
[----:B------:R-:W-:-:S05]  /*8250*/  FADD.FTZ R31, R31, R32 ;  /* 0x000000201f1f7221 */ /* 0x000fca0000010000 */
[----:B------:R-:W-:Y:S01]  /*8260*/  MOV R29, R31 ;  /* 0x0000001f001d7202 */ /* 0x000fe20000000f00 */
[----:B------:R-:W-:Y:S01]  /*8270*/  IMAD.MOV.U32 R28, RZ, RZ, 0x4 ;  /* 0x00000004ff1c7424 */ /* 0x000fe200078e00ff */
[----:B------:R-:W-:-:S07]  /*8280*/  MOV R33, R30 ;  /* 0x0000001e00217202 */ /* 0x000fce0000000f00 */
[----:B------:R-:W-:Y:S05]  /*8290*/  WARPSYNC.COLLECTIVE R26, `(.L_x_555) ;  /* 0x000000001a087348 */ /* 0x000fea0003c00000 */
[----:B------:R0:W1:Y:S02]  /*82a0*/  SHFL.BFLY P2, R30, R29, R28, R27 ;  /* 0x0c00001c1d1e7389 */ /* 0x000064000004001b */
[----:B01----:R-:W-:Y:S01]  /*82b0*/  ENDCOLLECTIVE ;  /* 0x000000000000791b */ /* 0x003fe20003800000 */
.L_x_555:
[----:B------:R-:W-:-:S05]  /*82c0*/  FADD.FTZ R33, R33, R34 ;  /* 0x0000002221217221 */ /* 0x000fca0000010000 */
[----:B------:R-:W-:Y:S02]  /*82d0*/  MOV R29, R33 ;  /* 0x00000021001d7202 */ /* 0x000fe40000000f00 */
[----:B------:R-:W-:-:S07]  /*82e0*/  MOV R20, R30 ;  /* 0x0000001e00147202 */ /* 0x000fce0000000f00 */
[----:B------:R-:W-:Y:S05]  /*82f0*/  WARPSYNC.COLLECTIVE R26, `(.L_x_556) ;  /* 0x000000001a087348 */ /* 0x000fea0003c00000 */
[----:B------:R0:W1:Y:S02]  /*8300*/  SHFL.BFLY P2, R30, R29, R28, R27 ;  /* 0x0c00001c1d1e7389 */ /* 0x000064000004001b */
[----:B01----:R-:W-:Y:S01]  /*8310*/  ENDCOLLECTIVE ;  /* 0x000000000000791b */ /* 0x003fe20003800000 */
.L_x_556:
[----:B------:R-:W-:Y:S01]  /*8320*/  FADD.FTZ R35, R31, R20 ;  /* 0x000000141f237221 */ /* 0x000fe20000010000 */
[----:B------:R-:W-:-:S04]  /*8330*/  HFMA2.MMA R28, -RZ, RZ, 0, 1.1920928955078125e-07 ;  /* 0x00000002ff1c7435 */ /* 0x000fc800000001ff */
[----:B------:R-:W-:Y:S02]  /*8340*/  MOV R29, R35 ;  /* 0x00000023001d7202 */ /* 0x000fe40000000f00 */
[----:B------:R-:W-:-:S07]  /*8350*/  MOV R36, R30 ;  /* 0x0000001e00247202 */ /* 0x000fce0000000f00 */
[----:B------:R-:W-:Y:S05]  /*8360*/  WARPSYNC.COLLECTIVE R26, `(.L_x_557) ;  /* 0x000000001a087348 */ /* 0x000fea0003c00000 */
[----:B------:R0:W1:Y:S02]  /*8370*/  SHFL.BFLY P2, R30, R29, R28, R27 ;  /* 0x0c00001c1d1e7389 */ /* 0x000064000004001b */
[----:B01----:R-:W-:Y:S01]  /*8380*/  ENDCOLLECTIVE ;  /* 0x000000000000791b */ /* 0x003fe20003800000 */
.L_x_557:
[----:B------:R-:W-:-:S05]  /*8390*/  FADD.FTZ R36, R33, R36 ;  /* 0x0000002421247221 */ /* 0x000fca0000010000 */
[----:B------:R-:W-:Y:S01]  /*83a0*/  MOV R29, R36 ;  /* 0x00000024001d7202 */ /* 0x000fe20000000f00 */
[----:B------:R-:W-:-:S07]  /*83b0*/  IMAD.MOV.U32 R18, RZ, RZ, R30 ;  /* 0x000000ffff127224 */ /* 0x000fce00078e001e */
[----:B------:R-:W-:Y:S05]  /*83c0*/  WARPSYNC.COLLECTIVE R26, `(.L_x_558) ;  /* 0x000000001a087348 */ /* 0x000fea0003c00000 */
[----:B------:R0:W1:Y:S02]  /*83d0*/  SHFL.BFLY P2, R30, R29, R28, R27 ;  /* 0x0c00001c1d1e7389 */ /* 0x000064000004001b */
[----:B01----:R-:W-:Y:S01]  /*83e0*/  ENDCOLLECTIVE ;  /* 0x000000000000791b */ /* 0x003fe20003800000 */
.L_x_558:
        /* <DEDUP_REMOVED lines=8> */
.L_x_559:
[----:B------:R-:W-:Y:S01]  /*8470*/  FADD.FTZ R36, R36, R21 ;  /* 0x0000001524247221 */ /* 0x000fe20000010000 */
[----:B------:R-:W-:-:S04]  /*8480*/  HFMA2.MMA R21, -RZ, RZ, 0, 0 ;  /* 0x00000000ff157435 */ /* 0x000fc800000001ff */
[----:B------:R-:W-:Y:S02]  /*8490*/  MOV R29, R36 ;  /* 0x00000024001d7202 */ /* 0x000fe40000000f00 */
[----:B------:R-:W-:-:S07]  /*84a0*/  MOV R34, R30 ;  /* 0x0000001e00227202 */ /* 0x000fce0000000f00 */
[----:B------:R-:W-:Y:S05]  /*84b0*/  WARPSYNC.COLLECTIVE R26, `(.L_x_560) ;  /* 0x000000001a087348 */ /* 0x000fea0003c00000 */
[----:B------:R0:W1:Y:S02]  /*84c0*/  SHFL.BFLY P2, R30, R29, R28, R27 ;  /* 0x0c00001c1d1e7389 */ /* 0x000064000004001b */
[----:B01----:R-:W-:Y:S01]  /*84d0*/  ENDCOLLECTIVE ;  /* 0x000000000000791b */ /* 0x003fe20003800000 */
.L_x_560:
[----:B------:R-:W-:Y:S01]  /*84e0*/  FADD.FTZ R34, R35, R34 ;  /* 0x0000002223227221 */ /* 0x000fe20000010000 */
[----:B------:R-:W-:Y:S01]  /*84f0*/  HFMA2.MMA R28, -RZ, RZ, 0, 4.76837158203125e-07 ;  /* 0x00000008ff1c7435 */ /* 0x000fe200000001ff */
[----:B------:R-:W-:Y:S01]  /*8500*/  IMAD.MOV.U32 R29, RZ, RZ, R24 ;  /* 0x000000ffff1d7224 */ /* 0x000fe200078e0018 */
[----:B------:R-:W-:-:S09]  /*8510*/  MOV R33, R30 ;  /* 0x0000001e00217202 */ /* 0x000fd20000000f00 */
[----:B------:R-:W-:Y:S05]  /*8520*/  WARPSYNC.COLLECTIVE R26, `(.L_x_561) ;  /* 0x000000001a087348 */ /* 0x000fea0003c00000 */
[----:B------:R0:W1:Y:S02]  /*8530*/  SHFL.BFLY P2, R30, R29, R28, R27 ;  /* 0x0c00001c1d1e7389 */ /* 0x000064000004001b */
[----:B01----:R-:W-:Y:S01]  /*8540*/  ENDCOLLECTIVE ;  /* 0x000000000000791b */ /* 0x003fe20003800000 */
.L_x_561:
[----:B------:R-:W-:Y:S01]  /*8550*/  FADD.FTZ R33, R36, R33 ;  /* 0x0000002124217221 */ /* 0x000fe20000010000 */
[----:B------:R-:W-:Y:S02]  /*8560*/  MOV R29, R23 ;  /* 0x00000017001d7202 */ /* 0x000fe40000000f00 */
[----:B------:R-:W-:-:S07]  /*8570*/  MOV R37, R30 ;  /* 0x0000001e00257202 */ /* 0x000fce0000000f00 */
[----:B------:R-:W-:Y:S05]  /*8580*/  WARPSYNC.COLLECTIVE R26, `(.L_x_562) ;  /* 0x000000001a087348 */ /* 0x000fea0003c00000 */
[----:B------:R0:W1:Y:S02]  /*8590*/  SHFL.BFLY P2, R30, R29, R28, R27 ;  /* 0x0c00001c1d1e7389 */ /* 0x000064000004001b */
[----:B01----:R-:W-:Y:S01]  /*85a0*/  ENDCOLLECTIVE ;  /* 0x000000000000791b */ /* 0x003fe20003800000 */
.L_x_562:
        /* <DEDUP_REMOVED lines=8> */
.L_x_563:
        /* <DEDUP_REMOVED lines=8> */
.L_x_564:
        /* <DEDUP_REMOVED lines=10> */
.L_x_565:
[----:B------:R0:W1:Y:S04]  /*8750*/  @!P0 LDS R22, [R39] ;  /* 0x0000000027168984 */ /* 0x0000680000000800 */
[----:B------:R0:W2:Y:S01]  /*8760*/  @!P0 LDS R20, [R39+0x500] ;  /* 0x0005000027148984 */ /* 0x0000a20000000800 */
[----:B------:R-:W-:Y:S01]  /*8770*/  IMAD.MOV.U32 R29, RZ, RZ, R37 ;  /* 0x000000ffff1d7224 */ /* 0x000fe200078e0025 */
[----:B------:R-:W-:-:S07]  /*8780*/  MOV R23, R30 ;  /* 0x0000001e00177202 */ /* 0x000fce0000000f00 */
[----:B012---:R-:W-:Y:S05]  /*8790*/  WARPSYNC.COLLECTIVE R26, `(.L_x_566) ;  /* 0x000000001a087348 */ /* 0x007fea0003c00000 */
[----:B------:R3:W4:Y:S02]  /*87a0*/  SHFL.BFLY P2, R30, R29, R28, R27 ;  /* 0x0c00001c1d1e7389 */ /* 0x000724000004001b */
[----:B01234-:R-:W-:Y:S01]  /*87b0*/  ENDCOLLECTIVE ;  /* 0x000000000000791b */ /* 0x01ffe20003800000 */
.L_x_566:
        /* <DEDUP_REMOVED lines=9> */
.L_x_567:
        /* <DEDUP_REMOVED lines=9> */
.L_x_568:
[----:B------:R-:W-:Y:S01]  /*88e0*/  FADD.FTZ R38, R38, R39 ;  /* 0x0000002726267221 */ /* 0x000fe20000010000 */
[----:B------:R-:W-:Y:S01]  /*88f0*/  HFMA2.MMA R28, -RZ, RZ, 0, 4.76837158203125e-07 ;  /* 0x00000008ff1c7435 */ /* 0x000fe200000001ff */
[----:B------:R-:W-:Y:S02]  /*8900*/  MOV R29, R21 ;  /* 0x00000015001d7202 */ /* 0x000fe40000000f00 */
[----:B------:R-:W-:-:S08]  /*8910*/  MOV R40, R30 ;  /* 0x0000001e00287202 */ /* 0x000fd00000000f00 */
[----:B------:R-:W-:Y:S05]  /*8920*/  WARPSYNC.COLLECTIVE R26, `(.L_x_569) ;  /* 0x000000001a087348 */ /* 0x000fea0003c00000 */
[----:B------:R0:W1:Y:S02]  /*8930*/  SHFL.BFLY P2, R30, R29, R28, R27 ;  /* 0x0c00001c1d1e7389 */ /* 0x000064000004001b */
[----:B01----:R-:W-:Y:S01]  /*8940*/  ENDCOLLECTIVE ;  /* 0x000000000000791b */ /* 0x003fe20003800000 */
.L_x_569:
[----:B------:R-:W-:Y:S01]  /*8950*/  FADD.FTZ R37, R37, R40 ;  /* 0x0000002825257221 */ /* 0x000fe20000010000 */
[----:B------:R-:W-:Y:S01]  /*8960*/  MOV R29, R18 ;  /* 0x00000012001d7202 */ /* 0x000fe20000000f00 */
[----:B------:R-:W-:-:S07]  /*8970*/  IMAD.MOV.U32 R42, RZ, RZ, R30 ;  /* 0x000000ffff2a7224 */ /* 0x000fce00078e001e */
[----:B------:R-:W-:Y:S05]  /*8980*/  WARPSYNC.COLLECTIVE R26, `(.L_x_570) ;  /* 0x000000001a087348 */ /* 0x000fea0003c00000 */
[----:B------:R0:W1:Y:S02]  /*8990*/  SHFL.BFLY P2, R30, R29, R28, R27 ;  /* 0x0c00001c1d1e7389 */ /* 0x000064000004001b */
[----:B01----:R-:W-:Y:S01]  /*89a0*/  ENDCOLLECTIVE ;  /* 0x000000000000791b */ /* 0x003fe20003800000 */
.L_x_570:
[----:B------:R-:W-:Y:S01]  /*89b0*/  FADD.FTZ R42, R42, R21 ;  /* 0x000000152a2a7221 */ /* 0x000fe20000010000 */
[----:B------:R-:W-:-:S03]  /*89c0*/  HFMA2.MMA R28, -RZ, RZ, 0, 2.384185791015625e-07 ;  /* 0x00000004ff1c7435 */ /* 0x000fc600000001ff */
[----:B------:R-:W-:Y:S01]  /*89d0*/  IMAD.MOV.U32 R29, RZ, RZ, R42 ;  /* 0x000000ffff1d7224 */ /* 0x000fe200078e002a */
[----:B------:R-:W-:-:S07]  /*89e0*/  MOV R23, R30 ;  /* 0x0000001e00177202 */ /* 0x000fce0000000f00 */
[----:B------:R-:W-:Y:S05]  /*89f0*/  WARPSYNC.COLLECTIVE R26, `(.L_x_571) ;  /* 0x000000001a087348 */ /* 0x000fea0003c00000 */
[----:B------:R0:W1:Y:S02]  /*8a00*/  SHFL.BFLY P2, R30, R29, R28, R27 ;  /* 0x0c00001c1d1e7389 */ /* 0x000064000004001b */
[----:B01----:R-:W-:Y:S01]  /*8a10*/  ENDCOLLECTIVE ;  /* 0x000000000000791b */ /* 0x003fe20003800000 */
.L_x_571:
        /* <DEDUP_REMOVED lines=8> */
.L_x_572:
        /* <DEDUP_REMOVED lines=12> */
.L_x_573:
        /* <DEDUP_REMOVED lines=13> */
.L_x_574:
        /* <DEDUP_REMOVED lines=14> */
.L_x_575:
        /* <DEDUP_REMOVED lines=11> */
.L_x_576:
[----:B------:R-:W-:Y:S01]  /*8dc0*/  FADD.FTZ R35, R42, R35 ;  /* 0x000000232a237221 */ /* 0x000fe20000010000 */
[----:B------:R-:W-:Y:S06]  /*8dd0*/  BRA `(.L_x_577) ;  /* 0xffffffe000d47947 */ /* 0x000fec000383ffff */
.L_x_578:
        /* <DEDUP_REMOVED lines=10> */
.L_x_2633:


//--------------------- .text._ZN13group_norm_v218gn_bwd_cuda_kernelI13__nv_bfloat16Li320ELi3ELi16ELi80ELi1024ELb1ELb1ELi16ELi320ELi320ELi4ELb1ELi5ELb0ELb0ELNS_15WgradSyncMethodE2ENS_16CompileConditionILi900EEEEEvPT_S6_S6_PKS5_S8_S8_S8_PKfflPfPj --------------------------
	.section	.text._ZN13group_norm_v218gn_bwd_cuda_kernelI13__nv_bfloat16Li320ELi3ELi16ELi80ELi1024ELb1ELb1ELi16ELi320ELi320ELi4ELb1ELi5ELb0ELb0ELNS_15WgradSyncMethodE2ENS_16CompileConditionILi900EEEEEvPT_S6_S6_PKS5_S8_S8_S8_PKfflPfPj,"ax",@progbits
	.align	128
        .global         _ZN13group_norm_v218gn_bwd_cuda_kernelI13__nv_bfloat16Li320ELi3ELi16ELi80ELi1024ELb1ELb1ELi16ELi320ELi320ELi4ELb1ELi5ELb0ELb0ELNS_15WgradSyncMethodE2ENS_16CompileConditionILi900EEEEEvPT_S6_S6_PKS5_S8_S8_S8_PKfflPfPj
        .type           _ZN13group_norm_v218gn_bwd_cuda_kernelI13__nv_bfloat16Li320ELi3ELi16ELi80ELi1024ELb1ELb1ELi16ELi320ELi320ELi4ELb1ELi5ELb0ELb0ELNS_15WgradSyncMethodE2ENS_16CompileConditionILi900EEEEEvPT_S6_S6_PKS5_S8_S8_S8_PKfflPfPj,@function
        .size           _ZN13group_norm_v218gn_bwd_cuda_kernelI13__nv_bfloat16Li320ELi3ELi16ELi80ELi1024ELb1ELb1ELi16ELi320ELi320ELi4ELb1ELi5ELb0ELb0ELNS_15WgradSyncMethodE2ENS_16CompileConditionILi900EEEEEvPT_S6_S6_PKS5_S8_S8_S8_PKfflPfPj,(.L_x_2634 - _ZN13group_norm_v218gn_bwd_cuda_kernelI13__nv_bfloat16Li320ELi3ELi16ELi80ELi1024ELb1ELb1ELi16ELi320ELi320ELi4ELb1ELi5ELb0ELb0ELNS_15WgradSyncMethodE2ENS_16CompileConditionILi900EEEEEvPT_S6_S6_PKS5_S8_S8_S8_PKfflPfPj)
        .other          _ZN13group_norm_v218gn_bwd_cuda_kernelI13__nv_bfloat16Li320ELi3ELi16ELi80ELi1024ELb1ELb1ELi16ELi320ELi320ELi4ELb1ELi5ELb0ELb0ELNS_15WgradSyncMethodE2ENS_16CompileConditionILi900EEEEEvPT_S6_S6_PKS5_S8_S8_S8_PKfflPfPj,@"STO_CUDA_ENTRY STV_DEFAULT"
_ZN13group_norm_v218gn_bwd_cuda_kernelI13__nv_bfloat16Li320ELi3ELi16ELi80ELi1024ELb1ELb1ELi16ELi320ELi320ELi4ELb1ELi5ELb0ELb0ELNS_15WgradSyncMethodE2ENS_16CompileConditionILi900EEEEEvPT_S6_S6_PKS5_S8_S8_S8_PKfflPfPj:
.text._ZN13group_norm_v218gn_bwd_cuda_kernelI13__nv_bfloat16Li320ELi3ELi16ELi80ELi1024ELb1ELb1ELi16ELi320ELi320ELi4ELb1ELi5ELb0ELb0ELNS_15WgradSyncMethodE2ENS_16CompileConditionILi900EEEEEvPT_S6_S6_PKS5_S8_S8_S8_PKfflPfPj:
        /* <DEDUP_REMOVED lines=18> */
[----:B------:R-:W-:Y:S01]  /*0120*/  ULDC.64 UR10, c[0x0][0x268] ;  /* 0x00009a00000a7ab9 */ /* 0x000fe20000000a00 */
[----:B------:R-:W-:Y:S01]  /*0130*/  IADD3 R0, RZ, -UR8, RZ ;  /* 0x80000008ff007c10 */ /* 0x000fe2000fffe0ff */
[----:B------:R-:W-:Y:S01]  /*0140*/  UIADD3 UR5, UP0, UR10, 0x14, URZ ;  /* 0x000000140a057890 */ /* 0x000fe2000ff1e03f */
[----:B------:R-:W-:Y:S02]  /*0150*/  MOV R5, 0x7ffffec1 ;  /* 0x7ffffec100057802 */ /* 0x000fe40000000f00 */
        /* <DEDUP_REMOVED lines=9> */
.L_x_581:
[----:B------:R-:W2:Y:S04]  /*01f0*/  LD.E.STRONG.GPU R0, desc[UR14][R2.64] ;  /* 0x0000000e02007980 */ /* 0x000ea8000c10f900 */
[----:B--2---:R-:W-:Y:S01]  /*0200*/  CCTL.IVALL ;  /* 0x00000000ff00798f */ /* 0x004fe20002000000 */
[----:B------:R-:W-:Y:S05]  /*0210*/  YIELD ;  /* 0x0000000000007946 */ /* 0x000fea0003800000 */
[----:B-----5:R-:W-:-:S04]  /*0220*/  LOP3.LUT R0, R0, R5, RZ, 0x3c, !PT ;  /* 0x0000000500007212 */ /* 0x020fc800078e3cff */
[----:B------:R-:W-:-:S13]  /*0230*/  ISETP.GT.AND P0, PT, R0, -0x1, PT ;  /* 0xffffffff0000780c */ /* 0x000fda0003f04270 */
[----:B------:R-:W-:Y:S05]  /*0240*/  @P0 BRA `(.L_x_581) ;  /* 0xfffffffc00e80947 */ /* 0x000fea000383ffff */
.L_x_580:
[----:B------:R-:W-:Y:S05]  /*0250*/  WARPSYNC.ALL ;  /* 0x0000000000007948 */ /* 0x000fea0003800000 */
[----:B------:R-:W-:Y:S06]  /*0260*/  BAR.SYNC.DEFER_BLOCKING 0x0 ;  /* 0x0000000000007b1d */ /* 0x000fec0000010000 */
[----:B------:R-:W-:Y:S05]  /*0270*/  BRA `(.L_x_582) ;  /* 0x0000004400047947 */ /* 0x000fea0003800000 */
.L_x_579:
[----:B------:R-:W0:Y:S01]  /*0280*/  S2UR UR9, SR_CgaCtaId ;  /* 0x00000000000979c3 */ /* 0x000e220000008800 */
[----:B------:R-:W-:Y:S02]  /*0290*/  UMOV UR5, 0x400 ;  /* 0x0000040000057882 */ /* 0x000fe40000000000 */
[----:B------:R-:W-:-:S04]  /*02a0*/  UIADD3 UR5, UR5, 0x2800, URZ ;  /* 0x0000280005057890 */ /* 0x000fc8000fffe03f */
[----:B0-----:R-:W-:-:S03]  /*02b0*/  ULEA UR9, UR9, UR5, 0x18 ;  /* 0x0000000509097291 */ /* 0x001fc6000f8ec03f */
[----:B------:R-:W-:-:S09]  /*02c0*/  UMOV UR5, URZ ;  /* 0x0000003f00057c82 */ /* 0x000fd20008000000 */
.L_x_593:
[----:B------:R-:W0:Y:S01]  /*02d0*/  S2R R0, SR_TID.X ;  /* 0x0000000000007919 */ /* 0x000e220000002100 */
[----:B------:R-:W-:Y:S01]  /*02e0*/  ULOP3.LUT UR10, UR8, 0x3, URZ, 0xc0, !UPT ;  /* 0x00000003080a7892 */ /* 0x000fe2000f8ec03f */
[----:B------:R-:W1:Y:S01]  /*02f0*/  LDC.64 R34, c[0x0][0x238] ;  /* 0x00008e00ff227b82 */ /* 0x000e620000000a00 */
[----:B------:R-:W-:Y:S02]  /*0300*/  USHF.R.U64 UR11, UR8, 0x2, UR4 ;  /* 0x00000002080b7899 */ /* 0x000fe40008001204 */
[----:B------:R-:W-:Y:S02]  /*0310*/  UIMAD UR12, UR10, 0x140, URZ ;  /* 0x000001400a0c78a4 */ /* 0x000fe4000f8e023f */
[----:B------:R-:W-:Y:S02]  /*0320*/  USHF.L.U32 UR10, UR21, 0x4, URZ ;  /* 0x00000004150a7899 */ /* 0x000fe4000800063f */
[----:B------:R-:W-:Y:S01]  /*0330*/  USHF.R.U32.HI UR13, URZ, 0x2, UR4 ;  /* 0x000000023f0d7899 */ /* 0x000fe20008011604 */
[----:B------:R-:W-:Y:S01]  /*0340*/  MOV R11, UR11 ;  /* 0x0000000b000b7c02 */ /* 0x000fe20008000f00 */
[----:B------:R-:W-:Y:S01]  /*0350*/  ULOP3.LUT UR10, UR10, 0x3f0, URZ, 0xc0, !UPT ;  /* 0x000003f00a0a7892 */ /* 0x000fe2000f8ec03f */
[----:B------:R-:W2:Y:S01]  /*0360*/  LDC.64 R6, c[0x0][0x240] ;  /* 0x00009000ff067b82 */ /* 0x000ea20000000a00 */
[----:B------:R-:W-:-:S02]  /*0370*/  UIMAD UR16, UR13, 0x140000, URZ ;  /* 0x001400000d1078a4 */ /* 0x000fc4000f8e023f */
[----:B------:R-:W-:Y:S01]  /*0380*/  MOV R10, UR13 ;  /* 0x0000000d000a7c02 */ /* 0x000fe20008000f00 */
[----:B------:R-:W-:Y:S01]  /*0390*/  HFMA2.MMA R61, -RZ, RZ, 0, 2.384185791015625e-06 ;  /* 0x00000028ff3d7435 */ /* 0x000fe200000001ff */
[----:B------:R-:W-:Y:S01]  /*03a0*/  ULDC.64 UR18, c[0x0][0x260] ;  /* 0x0000980000127ab9 */ /* 0x000fe20000000a00 */
[----:B0-----:R-:W-:-:S05]  /*03b0*/  IMAD.WIDE.U32 R8, R0, -0x33333333, RZ ;  /* 0xcccccccd00087825 */ /* 0x001fca00078e00ff */
[----:B------:R-:W-:-:S04]  /*03c0*/  SHF.R.U32.HI R8, RZ, 0x6, R9 ;  /* 0x00000006ff087819 */ /* 0x000fc80000011609 */
[C---:B------:R-:W-:Y:S01]  /*03d0*/  IADD3 R5, R8.reuse, UR10, RZ ;  /* 0x0000000a08057c10 */ /* 0x040fe2000fffe0ff */
[----:B------:R-:W-:Y:S01]  /*03e0*/  IMAD R57, R8, -0x50, R0 ;  /* 0xffffffb008397824 */ /* 0x000fe200078e0200 */
[----:B------:R-:W-:-:S03]  /*03f0*/  ULDC.64 UR10, c[0x0][0x248] ;  /* 0x00009200000a7ab9 */ /* 0x000fc60000000a00 */
[----:B------:R-:W-:Y:S01]  /*0400*/  IMAD R5, R5, 0x500, RZ ;  /* 0x0000050005057824 */ /* 0x000fe200078e02ff */
[----:B------:R-:W-:-:S04]  /*0410*/  LEA R30, R57, UR12, 0x2 ;  /* 0x0000000c391e7c11 */ /* 0x000fc8000f8e10ff */
[----:B------:R-:W-:Y:S01]  /*0420*/  SHF.R.S32.HI R31, RZ, 0x1f, R30 ;  /* 0x0000001fff1f7819 */ /* 0x000fe2000001141e */
[----:B------:R-:W-:-:S05]  /*0430*/  IMAD.WIDE.U32 R2, R30, -0x33333333, RZ ;  /* 0xcccccccd1e027825 */ /* 0x000fca00078e00ff */
[----:B------:R-:W-:Y:S01]  /*0440*/  SHF.R.U32.HI R0, RZ, 0x6, R3 ;  /* 0x00000006ff007819 */ /* 0x000fe20000011603 */
[----:B------:R-:W-:-:S03]  /*0450*/  IMAD.WIDE.U32 R2, R11, 0x140000, R30 ;  /* 0x001400000b027825 */ /* 0x000fc600078e001e */
[C---:B------:R-:W-:Y:S01]  /*0460*/  LEA R9, P0, R11.reuse, R0, 0x4 ;  /* 0x000000000b097211 */ /* 0x040fe200078020ff */
[----:B------:R0:W-:Y:S03]  /*0470*/  STL [R1+0x8], R0 ;  /* 0x0000080001007387 */ /* 0x0001e60000100800 */
[----:B------:R-:W-:Y:S02]  /*0480*/  LEA.HI.X R10, R11, RZ, R10, 0x4, P0 ;  /* 0x000000ff0b0a7211 */ /* 0x000fe400000f240a */
[----:B------:R-:W-:-:S04]  /*0490*/  LEA R36, P0, R9, UR10, 0x3 ;  /* 0x0000000a09247c11 */ /* 0x000fc8000f8018ff */
[----:B------:R-:W-:Y:S01]  /*04a0*/  LEA.HI.X R37, R9, UR11, R10, 0x3, P0 ;  /* 0x0000000b09257c11 */ /* 0x000fe200080f1c0a */
[----:B------:R-:W-:Y:S01]  /*04b0*/  ULDC.64 UR10, c[0x0][0x230] ;  /* 0x00008c00000a7ab9 */ /* 0x000fe20000000a00 */
[----:B0-----:R-:W-:Y:S01]  /*04c0*/  IADD3 R0, R3, UR16, RZ ;  /* 0x0000001003007c10 */ /* 0x001fe2000fffe0ff */
[----:B-1----:R-:W-:Y:S01]  /*04d0*/  IMAD.WIDE R34, R30, 0x2, R34 ;  /* 0x000000021e227825 */ /* 0x002fe200078e0222 */
[----:B------:R-:W-:Y:S01]  /*04e0*/  IADD3 R3, P1, R5, R2, RZ ;  /* 0x0000000205037210 */ /* 0x000fe20007f3e0ff */
[----:B------:R-:W-:Y:S01]  /*04f0*/  ULDC.64 UR16, c[0x0][0x228] ;  /* 0x00008a0000107ab9 */ /* 0x000fe20000000a00 */
[----:B------:R-:W3:Y:S02]  /*0500*/  LDG.E.64.CONSTANT R36, desc[UR14][R36.64] ;  /* 0x0000000e24247981 */ /* 0x000ee4000c1e9b00 */
[----:B------:R-:W-:Y:S01]  /*0510*/  SHF.L.U32 R13, R3, 0x1, RZ ;  /* 0x00000001030d7819 */ /* 0x000fe200000006ff */
[----:B------:R-:W-:Y:S01]  /*0520*/  IMAD.X R4, RZ, RZ, R0, P1 ;  /* 0x000000ffff047224 */ /* 0x000fe200008e0600 */
[----:B------:R-:W4:Y:S02]  /*0530*/  LDG.E.64.CONSTANT R34, desc[UR14][R34.64] ;  /* 0x0000000e22227981 */ /* 0x000f24000c1e9b00 */
[----:B------:R-:W-:-:S02]  /*0540*/  IADD3 R32, P0, R13, UR10, RZ ;  /* 0x0000000a0d207c10 */ /* 0x000fc4000ff1e0ff */
[----:B------:R-:W-:Y:S02]  /*0550*/  SHF.L.U64.HI R12, R3, 0x1, R4 ;  /* 0x00000001030c7819 */ /* 0x000fe40000010204 */
[----:B------:R-:W-:Y:S02]  /*0560*/  IADD3 R3, R5, 0x1400, RZ ;  /* 0x0000140005037810 */ /* 0x000fe40007ffe0ff */
[----:B------:R-:W-:Y:S02]  /*0570*/  IADD3.X R33, R12, UR11, RZ, P0, !PT ;  /* 0x0000000b0c217c10 */ /* 0x000fe400087fe4ff */
[----:B------:R-:W-:-:S04]  /*0580*/  IADD3 R3, P1, R3, R2, RZ ;  /* 0x0000000203037210 */ /* 0x000fc80007f3e0ff */
[----:B------:R-:W-:Y:S01]  /*0590*/  IADD3.X R4, RZ, R0, RZ, P1, !PT ;  /* 0x00000000ff047210 */ /* 0x000fe20000ffe4ff */
[----:B------:R-:W4:Y:S01]  /*05a0*/  LDG.E.64.CONSTANT R32, desc[UR14][R32.64] ;  /* 0x0000000e20207981 */ /* 0x000f22000c1e9b00 */
[C---:B------:R-:W-:Y:S02]  /*05b0*/  SHF.L.U32 R24, R3.reuse, 0x1, RZ ;  /* 0x0000000103187819 */ /* 0x040fe400000006ff */
[----:B------:R-:W-:Y:S02]  /*05c0*/  SHF.L.U64.HI R4, R3, 0x1, R4 ;  /* 0x0000000103047819 */ /* 0x000fe40000010204 */
[----:B------:R-:W-:-:S04]  /*05d0*/  IADD3 R28, P0, R24, UR10, RZ ;  /* 0x0000000a181c7c10 */ /* 0x000fc8000ff1e0ff */
[----:B------:R-:W-:-:S06]  /*05e0*/  IADD3.X R29, R4, UR11, RZ, P0, !PT ;  /* 0x0000000b041d7c10 */ /* 0x000fcc00087fe4ff */
[----:B------:R-:W4:Y:S01]  /*05f0*/  LDG.E.64.CONSTANT R28, desc[UR14][R28.64] ;  /* 0x0000000e1c1c7981 */ /* 0x000f22000c1e9b00 */
[----:B--2---:R-:W-:-:S06]  /*0600*/  IMAD.WIDE R30, R30, 0x2, R6 ;  /* 0x000000021e1e7825 */ /* 0x004fcc00078e0206 */
[----:B------:R-:W2:Y:S01]  /*0610*/  LDG.E.64.CONSTANT R30, desc[UR14][R30.64] ;  /* 0x0000000e1e1e7981 */ /* 0x000ea2000c1e9b00 */
[----:B------:R-:W-:Y:S01]  /*0620*/  IADD3 R26, P0, R13, UR16, RZ ;  /* 0x000000100d1a7c10 */ /* 0x000fe2000ff1e0ff */
[----:B------:R-:W-:-:S03]  /*0630*/  VIADD R3, R5, 0x2800 ;  /* 0x0000280005037836 */ /* 0x000fc60000000000 */
[----:B------:R-:W-:Y:S02]  /*0640*/  IADD3.X R27, R12, UR17, RZ, P0, !PT ;  /* 0x000000110c1b7c10 */ /* 0x000fe400087fe4ff */
[----:B------:R-:W-:-:S04]  /*0650*/  IADD3 R3, P0, R3, R2, RZ ;  /* 0x0000000203037210 */ /* 0x000fc80007f1e0ff */
[----:B------:R-:W-:Y:S01]  /*0660*/  IADD3.X R52, RZ, R0, RZ, P0, !PT ;  /* 0x00000000ff347210 */ /* 0x000fe200007fe4ff */
[----:B------:R-:W2:Y:S01]  /*0670*/  LDG.E.64.CONSTANT R26, desc[UR14][R26.64] ;  /* 0x0000000e1a1a7981 */ /* 0x000ea2000c1e9b00 */
[C---:B------:R-:W-:Y:S02]  /*0680*/  SHF.L.U32 R51, R3.reuse, 0x1, RZ ;  /* 0x0000000103337819 */ /* 0x040fe400000006ff */
[----:B------:R-:W-:Y:S02]  /*0690*/  SHF.L.U64.HI R52, R3, 0x1, R52 ;  /* 0x0000000103347819 */ /* 0x000fe40000010234 */
[----:B------:R-:W-:-:S04]  /*06a0*/  IADD3 R22, P1, R51, UR10, RZ ;  /* 0x0000000a33167c10 */ /* 0x000fc8000ff3e0ff */
[----:B------:R-:W-:Y:S02]  /*06b0*/  IADD3.X R23, R52, UR11, RZ, P1, !PT ;  /* 0x0000000b34177c10 */ /* 0x000fe40008ffe4ff */
[----:B------:R-:W-:-:S04]  /*06c0*/  IADD3 R24, P0, R24, UR16, RZ ;  /* 0x0000001018187c10 */ /* 0x000fc8000ff1e0ff */
[----:B------:R-:W2:Y:S01]  /*06d0*/  LDG.E.64.CONSTANT R22, desc[UR14][R22.64] ;  /* 0x0000000e16167981 */ /* 0x000ea2000c1e9b00 */
[----:B------:R-:W-:-:S06]  /*06e0*/  IADD3.X R25, R4, UR17, RZ, P0, !PT ;  /* 0x0000001104197c10 */ /* 0x000fcc00087fe4ff */
[----:B------:R-:W2:Y:S01]  /*06f0*/  LDG.E.64.CONSTANT R24, desc[UR14][R24.64] ;  /* 0x0000000e18187981 */ /* 0x000ea2000c1e9b00 */
[----:B------:R-:W-:-:S04]  /*0700*/  IADD3 R5, R5, 0x3c00, RZ ;  /* 0x00003c0005057810 */ /* 0x000fc80007ffe0ff */
[----:B------:R-:W-:-:S04]  /*0710*/  IADD3 R5, P0, R5, R2, RZ ;  /* 0x0000000205057210 */ /* 0x000fc80007f1e0ff */
[----:B------:R-:W-:Y:S01]  /*0720*/  IADD3.X R50, RZ, R0, RZ, P0, !PT ;  /* 0x00000000ff327210 */ /* 0x000fe200007fe4ff */
[----:B------:R-:W-:-:S03]  /*0730*/  IMAD.SHL.U32 R49, R5, 0x2, RZ ;  /* 0x0000000205317824 */ /* 0x000fc600078e00ff */
[----:B------:R-:W-:Y:S02]  /*0740*/  SHF.L.U64.HI R50, R5, 0x1, R50 ;  /* 0x0000000105327819 */ /* 0x000fe40000010232 */
[----:B------:R-:W-:Y:S01]  /*0750*/  IADD3 R20, P0, R49, UR10, RZ ;  /* 0x0000000a31147c10 */ /* 0x000fe2000ff1e0ff */
[----:B------:R-:W-:-:S03]  /*0760*/  ULDC UR10, c[0x0][0x250] ;  /* 0x00009400000a7ab9 */ /* 0x000fc60000000800 */
[----:B------:R-:W-:-:S06]  /*0770*/  IADD3.X R21, R50, UR11, RZ, P0, !PT ;  /* 0x0000000b32157c10 */ /* 0x000fcc00087fe4ff */
[----:B------:R-:W2:Y:S01]  /*0780*/  LDG.E.64.CONSTANT R20, desc[UR14][R20.64] ;  /* 0x0000000e14147981 */ /* 0x000ea2000c1e9b00 */
[----:B------:R-:W-:-:S04]  /*0790*/  IADD3 R18, P0, R51, UR16, RZ ;  /* 0x0000001033127c10 */ /* 0x000fc8000ff1e0ff */
[----:B------:R-:W-:-:S06]  /*07a0*/  IADD3.X R19, R52, UR17, RZ, P0, !PT ;  /* 0x0000001134137c10 */ /* 0x000fcc00087fe4ff */
[----:B------:R-:W2:Y:S01]  /*07b0*/  LDG.E.64.CONSTANT R18, desc[UR14][R18.64] ;  /* 0x0000000e12127981 */ /* 0x000ea2000c1e9b00 */
[----:B------:R-:W-:-:S04]  /*07c0*/  IADD3 R16, P0, R49, UR16, RZ ;  /* 0x0000001031107c10 */ /* 0x000fc8000ff1e0ff */
[----:B------:R-:W-:-:S06]  /*07d0*/  IADD3.X R17, R50, UR17, RZ, P0, !PT ;  /* 0x0000001132117c10 */ /* 0x000fcc00087fe4ff */
[----:B------:R-:W2:Y:S04]  /*07e0*/  LDG.E.64.CONSTANT R16, desc[UR14][R16.64] ;  /* 0x0000000e10107981 */ /* 0x000ea8000c1e9b00 */
[----:B------:R-:W-:Y:S04]  /*07f0*/  STL [R1+0x4], R12 ;  /* 0x0000040c01007387 */ /* 0x000fe80000100800 */
[----:B------:R-:W-:Y:S01]  /*0800*/  STL [R1], R13 ;  /* 0x0000000d01007387 */ /* 0x000fe20000100800 */
[----:B------:R-:W-:-:S03]  /*0810*/  IMAD R57, R57, R61, UR9 ;  /* 0x0000000939397e24 */ /* 0x000fc6000f8e023d */
[----:B------:R-:W-:Y:S04]  /*0820*/  STL [R1+0x10], R51 ;  /* 0x0000103301007387 */ /* 0x000fe80000100800 */
[----:B------:R-:W-:Y:S04]  /*0830*/  STL [R1+0x14], R52 ;  /* 0x0000143401007387 */ /* 0x000fe80000100800 */
[----:B------:R0:W-:Y:S02]  /*0840*/  STL [R1+0x18], R49 ;  /* 0x0000183101007387 */ /* 0x0001e40000100800 */
[----:B0-----:R-:W-:Y:S01]  /*0850*/  LEA R49, R8, R57, 0x3 ;  /* 0x0000003908317211 */ /* 0x001fe200078e18ff */
[----:B---3--:R-:W-:-:S06]  /*0860*/  FADD.FTZ R4, R37, UR10 ;  /* 0x0000000a25047e21 */ /* 0x008fcc0008010000 */
[----:B------:R-:W0:Y:S01]  /*0870*/  MUFU.RSQ R4, R4 ;  /* 0x0000000400047308 */ /* 0x000e220000001400 */
[----:B----4-:R-:W-:Y:S02]  /*0880*/  SHF.L.U32 R3, R32, 0x10, RZ ;  /* 0x0000001020037819 */ /* 0x010fe400000006ff */
[----:B------:R-:W-:-:S03]  /*0890*/  SHF.L.U32 R7, R33, 0x10, RZ ;  /* 0x0000001021077819 */ /* 0x000fc600000006ff */
[----:B------:R-:W-:-:S04]  /*08a0*/  FADD.FTZ R3, -R36, R3 ;  /* 0x0000000324037221 */ /* 0x000fc80000010100 */
[----:B0-----:R-:W-:Y:S01]  /*08b0*/  FMUL.FTZ R2, R4, R3 ;  /* 0x0000000304027220 */ /* 0x001fe20000410000 */
[----:B------:R-:W-:Y:S01]  /*08c0*/  FADD.FTZ R3, -R36, R7 ;  /* 0x0000000724037221 */ /* 0x000fe20000010100 */
[----:B------:R-:W-:Y:S02]  /*08d0*/  SHF.L.U32 R7, R28, 0x10, RZ ;  /* 0x000000101c077819 */ /* 0x000fe400000006ff */
[----:B------:R-:W-:-:S03]  /*08e0*/  PRMT R6, R32, 0x7632, R6 ;  /* 0x0000763220067816 */ /* 0x000fc60000000006 */
[----:B------:R-:W-:Y:S01]  /*08f0*/  FADD.FTZ R7, -R36, R7 ;  /* 0x0000000724077221 */ /* 0x000fe20000010100 */
[----:B------:R-:W-:Y:S02]  /*0900*/  SHF.L.U32 R9, R29, 0x10, RZ ;  /* 0x000000101d097819 */ /* 0x000fe400000006ff */
[----:B------:R-:W-:Y:S01]  /*0910*/  SHF.L.U32 R11, R6, 0x10, RZ ;  /* 0x00000010060b7819 */ /* 0x000fe200000006ff */
[----:B------:R-:W-:Y:S01]  /*0920*/  FMUL.FTZ R46, R4, R7 ;  /* 0x00000007042e7220 */ /* 0x000fe20000410000 */
[----:B------:R-:W-:Y:S01]  /*0930*/  PRMT R7, R33, 0x7632, R7 ;  /* 0x0000763221077816 */ /* 0x000fe20000000007 */
[----:B------:R-:W-:Y:S01]  /*0940*/  FADD.FTZ R9, -R36, R9 ;  /* 0x0000000924097221 */ /* 0x000fe20000010100 */
[----:B------:R-:W-:Y:S01]  /*0950*/  SHF.L.U32 R5, R35, 0x10, RZ ;  /* 0x0000001023057819 */ /* 0x000fe200000006ff */
[----:B--2---:R-:W-:Y:S01]  /*0960*/  IMAD.U32 R37, R31, 0x10000, RZ ;  /* 0x000100001f257824 */ /* 0x004fe200078e00ff */
[----:B------:R-:W-:Y:S01]  /*0970*/  PRMT R42, R34, 0x7632, R42 ;  /* 0x00007632222a7816 */ /* 0x000fe2000000002a */
[----:B------:R-:W-:Y:S01]  /*0980*/  FMUL.FTZ R3, R4, R3 ;  /* 0x0000000304037220 */ /* 0x000fe20000410000 */
[----:B------:R-:W-:Y:S01]  /*0990*/  PRMT R54, R30, 0x7632, R54 ;  /* 0x000076321e367816 */ /* 0x000fe20000000036 */
[----:B------:R-:W-:Y:S01]  /*09a0*/  FADD.FTZ R11, -R36, R11 ;  /* 0x0000000b240b7221 */ /* 0x000fe20000010100 */
[----:B------:R-:W-:Y:S01]  /*09b0*/  SHF.L.U32 R13, R7, 0x10, RZ ;  /* 0x00000010070d7819 */ /* 0x000fe200000006ff */
[----:B------:R-:W-:Y:S01]  /*09c0*/  FMUL.FTZ R6, R4, R9 ;  /* 0x0000000904067220 */ /* 0x000fe20000410000 */
[----:B------:R-:W-:Y:S01]  /*09d0*/  SHF.L.U32 R0, R34, 0x10, RZ ;  /* 0x0000001022007819 */ /* 0x000fe200000006ff */
[----:B------:R-:W-:Y:S01]  /*09e0*/  FFMA.FTZ R56, R3, R5, R37 ;  /* 0x0000000503387223 */ /* 0x000fe20000010025 */
[----:B------:R-:W-:-:S02]  /*09f0*/  SHF.L.U32 R45, R30, 0x10, RZ ;  /* 0x000000101e2d7819 */ /* 0x000fc400000006ff */
[----:B------:R-:W-:Y:S01]  /*0a00*/  PRMT R9, R28, 0x7632, R9 ;  /* 0x000076321c097816 */ /* 0x000fe20000000009 */
[----:B------:R-:W-:Y:S01]  /*0a10*/  IMAD.U32 R54, R54, 0x10000, RZ ;  /* 0x0001000036367824 */ /* 0x000fe200078e00ff */
[----:B------:R-:W-:Y:S01]  /*0a20*/  PRMT R38, R35, 0x7632, R38 ;  /* 0x0000763223267816 */ /* 0x000fe20000000026 */
[----:B------:R-:W-:Y:S01]  /*0a30*/  FMUL.FTZ R14, R4, R11 ;  /* 0x0000000b040e7220 */ /* 0x000fe20000410000 */
[----:B------:R-:W-:Y:S01]  /*0a40*/  PRMT R41, R31, 0x7632, R41 ;  /* 0x000076321f297816 */ /* 0x000fe20000000029 */
[----:B------:R-:W-:Y:S01]  /*0a50*/  FADD.FTZ R13, -R36, R13 ;  /* 0x0000000d240d7221 */ /* 0x000fe20000010100 */
[----:B------:R-:W-:Y:S02]  /*0a60*/  SHF.L.U32 R42, R42, 0x10, RZ ;  /* 0x000000102a2a7819 */ /* 0x000fe400000006ff */
[----:B------:R-:W-:Y:S01]  /*0a70*/  PRMT R53, R29, 0x7632, R53 ;  /* 0x000076321d357816 */ /* 0x000fe20000000035 */
[----:B------:R-:W-:Y:S01]  /*0a80*/  FFMA.FTZ R58, R2, R0, R45 ;  /* 0x00000000023a7223 */ /* 0x000fe2000001002d */
[----:B------:R-:W-:Y:S01]  /*0a90*/  SHF.L.U32 R7, R9, 0x10, RZ ;  /* 0x0000001009077819 */ /* 0x000fe200000006ff */
[----:B------:R-:W-:Y:S01]  /*0aa0*/  FMUL.FTZ R55, R56, -1.4426950216293334961 ;  /* 0xbfb8aa3b38377820 */ /* 0x000fe20000410000 */
[----:B------:R-:W-:Y:S01]  /*0ab0*/  SHF.L.U32 R38, R38, 0x10, RZ ;  /* 0x0000001026267819 */ /* 0x000fe200000006ff */
[----:B------:R-:W-:Y:S01]  /*0ac0*/  FFMA.FTZ R39, R14, R42, R54 ;  /* 0x0000002a0e277223 */ /* 0x000fe20000010036 */
[----:B------:R-:W-:-:S02]  /*0ad0*/  IMAD.U32 R41, R41, 0x10000, RZ ;  /* 0x0001000029297824 */ /* 0x000fc400078e00ff */
[----:B------:R-:W-:Y:S01]  /*0ae0*/  FMUL.FTZ R13, R4, R13 ;  /* 0x0000000d040d7220 */ /* 0x000fe20000410000 */
[----:B------:R-:W-:Y:S01]  /*0af0*/  SHF.L.U32 R53, R53, 0x10, RZ ;  /* 0x0000001035357819 */ /* 0x000fe200000006ff */
[----:B------:R-:W-:Y:S01]  /*0b00*/  FMUL.FTZ R15, R58, -1.4426950216293334961 ;  /* 0xbfb8aa3b3a0f7820 */ /* 0x000fe20000410000 */
[----:B------:R-:W-:Y:S01]  /*0b10*/  FADD.FTZ R7, -R36, R7 ;  /* 0x0000000724077221 */ /* 0x000fe20000010100 */
[----:B------:R-:W-:Y:S01]  /*0b20*/  FMUL.FTZ R11, R39, -1.4426950216293334961 ;  /* 0xbfb8aa3b270b7820 */ /* 0x000fe20000410000 */
[----:B------:R-:W-:Y:S01]  /*0b30*/  FFMA.FTZ R48, R13, R38, R41 ;  /* 0x000000260d307223 */ /* 0x000fe20000010029 */
[----:B------:R-:W-:Y:S01]  /*0b40*/  FFMA.FTZ R47, R0, R46, R45 ;  /* 0x0000002e002f7223 */ /* 0x000fe2000001002d */
[----:B------:R-:W0:Y:S01]  /*0b50*/  MUFU.EX2 R55, R55 ;  /* 0x0000003700377308 */ /* 0x000e220000000800 */
[----:B------:R-:W-:Y:S01]  /*0b60*/  FADD.FTZ R53, -R36, R53 ;  /* 0x0000003524357221 */ /* 0x000fe20000010100 */
[----:B------:R-:W-:Y:S01]  /*0b70*/  FMUL.FTZ R60, R4, R7 ;  /* 0x00000007043c7220 */ /* 0x000fe20000410000 */
[----:B------:R-:W-:Y:S01]  /*0b80*/  FMUL.FTZ R7, R48, -1.4426950216293334961 ;  /* 0xbfb8aa3b30077820 */ /* 0x000fe20000410000 */
[----:B------:R-:W-:Y:S01]  /*0b90*/  FMUL.FTZ R40, R47, -1.4426950216293334961 ;  /* 0xbfb8aa3b2f287820 */ /* 0x000fe20000410000 */
[----:B------:R-:W-:Y:S01]  /*0ba0*/  FFMA.FTZ R44, R5, R6, R37 ;  /* 0x00000006052c7223 */ /* 0x000fe20000010025 */
[----:B------:R-:W-:-:S02]  /*0bb0*/  FMUL.FTZ R53, R4, R53 ;  /* 0x0000003504357220 */ /* 0x000fc40000410000 */
[----:B------:R-:W1:Y:S01]  /*0bc0*/  MUFU.EX2 R15, R15 ;  /* 0x0000000f000f7308 */ /* 0x000e620000000800 */
[----:B------:R-:W-:Y:S01]  /*0bd0*/  FMUL.FTZ R12, R44, -1.4426950216293334961 ;  /* 0xbfb8aa3b2c0c7820 */ /* 0x000fe20000410000 */
[----:B------:R-:W-:-:S06]  /*0be0*/  FFMA.FTZ R10, R38, R53, R41 ;  /* 0x00000035260a7223 */ /* 0x000fcc0000010029 */
[----:B------:R-:W2:Y:S01]  /*0bf0*/  MUFU.EX2 R11, R11 ;  /* 0x0000000b000b7308 */ /* 0x000ea20000000800 */
[----:B------:R-:W-:Y:S01]  /*0c00*/  FFMA.FTZ R43, R42, R60, R54 ;  /* 0x0000003c2a2b7223 */ /* 0x000fe20000010036 */
[----:B------:R-:W-:-:S06]  /*0c10*/  FMUL.FTZ R9, R10, -1.4426950216293334961 ;  /* 0xbfb8aa3b0a097820 */ /* 0x000fcc0000410000 */
[----:B------:R-:W3:Y:S01]  /*0c20*/  MUFU.EX2 R7, R7 ;  /* 0x0000000700077308 */ /* 0x000ee20000000800 */
[----:B------:R-:W-:-:S07]  /*0c30*/  FMUL.FTZ R59, R43, -1.4426950216293334961 ;  /* 0xbfb8aa3b2b3b7820 */ /* 0x000fce0000410000 */
[----:B------:R-:W4:Y:S01]  /*0c40*/  MUFU.EX2 R40, R40 ;  /* 0x0000002800287308 */ /* 0x000f220000000800 */
[----:B0-----:R-:W-:Y:S01]  /*0c50*/  FADD.FTZ R55, R55, 1 ;  /* 0x3f80000037377421 */ /* 0x001fe20000010000 */
[----:B-1----:R-:W-:-:S06]  /*0c60*/  FADD.FTZ R15, R15, 1 ;  /* 0x3f8000000f0f7421 */ /* 0x002fcc0000010000 */
[----:B------:R-:W0:Y:S01]  /*0c70*/  MUFU.EX2 R12, R12 ;  /* 0x0000000c000c7308 */ /* 0x000e220000000800 */
[----:B--2---:R-:W-:-:S07]  /*0c80*/  FADD.FTZ R11, R11, 1 ;  /* 0x3f8000000b0b7421 */ /* 0x004fce0000010000 */
[----:B------:R-:W1:Y:S01]  /*0c90*/  MUFU.EX2 R9, R9 ;  /* 0x0000000900097308 */ /* 0x000e620000000800 */
[----:B---3--:R-:W-:Y:S01]  /*0ca0*/  FADD.FTZ R7, R7, 1 ;  /* 0x3f80000007077421 */ /* 0x008fe20000010000 */
[----:B----4-:R-:W-:-:S06]  /*0cb0*/  FADD.FTZ R40, R40, 1 ;  /* 0x3f80000028287421 */ /* 0x010fcc0000010000 */
[----:B------:R-:W2:Y:S08]  /*0cc0*/  MUFU.EX2 R59, R59 ;  /* 0x0000003b003b7308 */ /* 0x000eb00000000800 */
[----:B------:R-:W3:Y:S01]  /*0cd0*/  MUFU.RCP R55, R55 ;  /* 0x0000003700377308 */ /* 0x000ee20000001000 */
[----:B0-----:R-:W-:-:S07]  /*0ce0*/  FADD.FTZ R12, R12, 1 ;  /* 0x3f8000000c0c7421 */ /* 0x001fce0000010000 */
[----:B------:R-:W-:Y:S08]  /*0cf0*/  MUFU.RCP R15, R15 ;  /* 0x0000000f000f7308 */ /* 0x000ff00000001000 */
[----:B------:R-:W0:Y:S01]  /*0d00*/  MUFU.RCP R11, R11 ;  /* 0x0000000b000b7308 */ /* 0x000e220000001000 */
[----:B-1----:R-:W-:-:S07]  /*0d10*/  FADD.FTZ R9, R9, 1 ;  /* 0x3f80000009097421 */ /* 0x002fce0000010000 */
[----:B------:R-:W-:Y:S01]  /*0d20*/  MUFU.RCP R7, R7 ;  /* 0x0000000700077308 */ /* 0x000fe20000001000 */
[----:B--2---:R-:W-:-:S07]  /*0d30*/  FADD.FTZ R59, R59, 1 ;  /* 0x3f8000003b3b7421 */ /* 0x004fce0000010000 */
[----:B------:R-:W1:Y:S01]  /*0d40*/  MUFU.RCP R40, R40 ;  /* 0x0000002800287308 */ /* 0x000e620000001000 */
[----:B---3--:R-:W-:-:S07]  /*0d50*/  FADD.FTZ R57, -R55, 1 ;  /* 0x3f80000037397421 */ /* 0x008fce0000010100 */
[----:B------:R-:W2:Y:S01]  /*0d60*/  MUFU.RCP R12, R12 ;  /* 0x0000000c000c7308 */ /* 0x000ea20000001000 */
[----:B------:R-:W-:Y:S01]  /*0d70*/  FFMA.FTZ R57, R56, R57, 1 ;  /* 0x3f80000038397423 */ /* 0x000fe20000010039 */
[----:B0-----:R-:W-:-:S06]  /*0d80*/  FADD.FTZ R56, -R11, 1 ;  /* 0x3f8000000b387421 */ /* 0x001fcc0000010100 */
[----:B------:R-:W0:Y:S01]  /*0d90*/  MUFU.RCP R9, R9 ;  /* 0x0000000900097308 */ /* 0x000e220000001000 */
[----:B------:R-:W-:-:S07]  /*0da0*/  FFMA.FTZ R56, R39, R56, 1 ;  /* 0x3f80000027387423 */ /* 0x000fce0000010038 */
[----:B------:R3:W4:Y:S01]  /*0db0*/  MUFU.RCP R8, R59 ;  /* 0x0000003b00087308 */ /* 0x0007220000001000 */
[----:B-1----:R-:W-:Y:S01]  /*0dc0*/  FADD.FTZ R39, -R40, 1 ;  /* 0x3f80000028277421 */ /* 0x002fe20000010100 */
[----:B---3--:R-:W-:-:S04]  /*0dd0*/  FADD.FTZ R59, -R15, 1 ;  /* 0x3f8000000f3b7421 */ /* 0x008fc80000010100 */
[----:B------:R-:W-:Y:S01]  /*0de0*/  FFMA.FTZ R59, R58, R59, 1 ;  /* 0x3f8000003a3b7423 */ /* 0x000fe2000001003b */
[----:B------:R-:W-:Y:S01]  /*0df0*/  FADD.FTZ R58, -R7, 1 ;  /* 0x3f800000073a7421 */ /* 0x000fe20000010100 */
[----:B------:R-:W-:Y:S02]  /*0e00*/  FFMA.FTZ R39, R47, R39, 1 ;  /* 0x3f8000002f277423 */ /* 0x000fe40000010027 */
[----:B------:R-:W-:Y:S01]  /*0e10*/  FMUL.FTZ R59, R15, R59 ;  /* 0x0000003b0f3b7220 */ /* 0x000fe20000410000 */
[----:B------:R-:W-:Y:S01]  /*0e20*/  FFMA.FTZ R15, R48, R58, 1 ;  /* 0x3f800000300f7423 */ /* 0x000fe2000001003a */
[----:B--2---:R-:W-:Y:S01]  /*0e30*/  FADD.FTZ R48, -R12, 1 ;  /* 0x3f8000000c307421 */ /* 0x004fe20000010100 */
[----:B------:R-:W-:Y:S01]  /*0e40*/  FMUL.FTZ R56, R11, R56 ;  /* 0x000000380b387220 */ /* 0x000fe20000410000 */
[C---:B------:R-:W-:Y:S01]  /*0e50*/  PRMT R11, R26.reuse, 0x7632, R11 ;  /* 0x000076321a0b7816 */ /* 0x040fe2000000000b */
[----:B------:R-:W-:Y:S01]  /*0e60*/  FMUL.FTZ R15, R7, R15 ;  /* 0x0000000f070f7220 */ /* 0x000fe20000410000 */
[----:B------:R-:W-:Y:S01]  /*0e70*/  SHF.L.U32 R7, R26, 0x10, RZ ;  /* 0x000000101a077819 */ /* 0x000fe200000006ff */
[----:B------:R-:W-:Y:S01]  /*0e80*/  FMUL.FTZ R40, R40, R39 ;  /* 0x0000002728287220 */ /* 0x000fe20000410000 */
[----:B------:R-:W-:Y:S01]  /*0e90*/  FFMA.FTZ R48, R44, R48, 1 ;  /* 0x3f8000002c307423 */ /* 0x000fe20000010030 */
[----:B0-----:R-:W-:Y:S01]  /*0ea0*/  FADD.FTZ R39, -R9, 1 ;  /* 0x3f80000009277421 */ /* 0x001fe20000010100 */
[----:B----4-:R-:W-:Y:S01]  /*0eb0*/  FADD.FTZ R44, -R8, 1 ;  /* 0x3f800000082c7421 */ /* 0x010fe20000010100 */
[----:B------:R-:W-:-:S02]  /*0ec0*/  IMAD.U32 R11, R11, 0x10000, RZ ;  /* 0x000100000b0b7824 */ /* 0x000fc400078e00ff */
[----:B------:R-:W-:Y:S01]  /*0ed0*/  FMUL.FTZ R7, R7, R59 ;  /* 0x0000003b07077220 */ /* 0x000fe20000410000 */
[----:B------:R-:W-:Y:S01]  /*0ee0*/  FFMA.FTZ R39, R10, R39, 1 ;  /* 0x3f8000000a277423 */ /* 0x000fe20000010027 */
[----:B------:R-:W-:Y:S01]  /*0ef0*/  FFMA.FTZ R43, R43, R44, 1 ;  /* 0x3f8000002b2b7423 */ /* 0x000fe2000001002c */
[----:B------:R-:W-:Y:S01]  /*0f00*/  SHF.L.U32 R10, R27, 0x10, RZ ;  /* 0x000000101b0a7819 */ /* 0x000fe200000006ff */
[----:B------:R-:W-:Y:S01]  /*0f10*/  FMUL.FTZ R57, R55, R57 ;  /* 0x0000003937397220 */ /* 0x000fe20000410000 */
[----:B------:R-:W-:Y:S01]  /*0f20*/  FMUL.FTZ R56, R11, R56 ;  /* 0x000000380b387220 */ /* 0x000fe20000410000 */
[----:B------:R-:W-:Y:S01]  /*0f30*/  PRMT R11, R27, 0x7632, R11 ;  /* 0x000076321b0b7816 */ /* 0x000fe2000000000b */
[----:B------:R-:W-:Y:S01]  /*0f40*/  FMUL.FTZ R47, R0, R7 ;  /* 0x00000007002f7220 */ /* 0x000fe20000410000 */
[----:B------:R-:W-:Y:S01]  /*0f50*/  SHF.L.U32 R55, R22, 0x10, RZ ;  /* 0x0000001016377819 */ /* 0x000fe200000006ff */
[----:B------:R-:W-:Y:S01]  /*0f60*/  FMUL.FTZ R43, R8, R43 ;  /* 0x0000002b082b7220 */ /* 0x000fe20000410000 */
[----:B------:R-:W-:Y:S01]  /*0f70*/  FMUL.FTZ R8, R10, R57 ;  /* 0x000000390a087220 */ /* 0x000fe20000410000 */
[----:B------:R-:W-:Y:S01]  /*0f80*/  FMUL.FTZ R12, R12, R48 ;  /* 0x000000300c0c7220 */ /* 0x000fe20000410000 */
[----:B------:R-:W-:Y:S01]  /*0f90*/  SHF.L.U32 R10, R11, 0x10, RZ ;  /* 0x000000100b0a7819 */ /* 0x000fe200000006ff */
[----:B------:R-:W-:Y:S01]  /*0fa0*/  FFMA.FTZ R44, R2, R47, RZ ;  /* 0x0000002f022c7223 */ /* 0x000fe200000100ff */
[----:B------:R-:W-:Y:S01]  /*0fb0*/  FMUL.FTZ R48, R42, R56 ;  /* 0x000000382a307220 */ /* 0x000fe20000410000 */
[----:B------:R-:W-:Y:S01]  /*0fc0*/  FADD.FTZ R55, -R36, R55 ;  /* 0x0000003724377221 */ /* 0x000fe20000010100 */
[----:B------:R-:W-:Y:S01]  /*0fd0*/  FMUL.FTZ R58, R5, R8 ;  /* 0x00000008053a7220 */ /* 0x000fe20000410000 */
[----:B------:R-:W-:Y:S01]  /*0fe0*/  FMUL.FTZ R15, R10, R15 ;  /* 0x0000000f0a0f7220 */ /* 0x000fe20000410000 */
[----:B------:R-:W-:Y:S01]  /*0ff0*/  FFMA.FTZ R44, R14, R48, R44 ;  /* 0x000000300e2c7223 */ /* 0x000fe2000001002c */
[----:B------:R-:W-:Y:S01]  /*1000*/  SHF.L.U32 R11, R23, 0x10, RZ ;  /* 0x00000010170b7819 */ /* 0x000fe200000006ff */
[----:B------:R-:W-:Y:S01]  /*1010*/  FMUL.FTZ R10, R4, R55 ;  /* 0x00000037040a7220 */ /* 0x000fe20000410000 */
[----:B------:R-:W-:Y:S01]  /*1020*/  PRMT R48, R24, 0x7632, R48 ;  /* 0x0000763218307816 */ /* 0x000fe20000000030 */
[----:B------:R-:W-:-:S02]  /*1030*/  FFMA.FTZ R58, R3, R58, R44 ;  /* 0x0000003a033a7223 */ /* 0x000fc4000001002c */
[----:B------:R-:W-:Y:S01]  /*1040*/  FFMA.FTZ R44, R0, R10, R45 ;  /* 0x0000000a002c7223 */ /* 0x000fe2000001002d */
[----:B------:R-:W-:Y:S01]  /*1050*/  FADD.FTZ R11, -R36, R11 ;  /* 0x0000000b240b7221 */ /* 0x000fe20000010100 */
[----:B------:R-:W-:Y:S01]  /*1060*/  PRMT R55, R25, 0x7632, R55 ;  /* 0x0000763219377816 */ /* 0x000fe20000000037 */
[----:B------:R-:W-:Y:S02]  /*1070*/  IMAD.U32 R48, R48, 0x10000, RZ ;  /* 0x0001000030307824 */ /* 0x000fe400078e00ff */
[----:B------:R-:W-:Y:S01]  /*1080*/  FMUL.FTZ R57, R44, -1.4426950216293334961 ;  /* 0xbfb8aa3b2c397820 */ /* 0x000fe20000410000 */
[----:B------:R-:W-:Y:S01]  /*1090*/  FMUL.FTZ R11, R4, R11 ;  /* 0x0000000b040b7220 */ /* 0x000fe20000410000 */
[----:B------:R-:W-:Y:S01]  /*10a0*/  FMUL.FTZ R47, R9, R39 ;  /* 0x00000027092f7220 */ /* 0x000fe20000410000 */
[----:B------:R-:W-:Y:S01]  /*10b0*/  SHF.L.U32 R9, R24, 0x10, RZ ;  /* 0x0000001018097819 */ /* 0x000fe200000006ff */
[----:B------:R-:W-:Y:S01]  /*10c0*/  FMUL.FTZ R48, R48, R43 ;  /* 0x0000002b30307220 */ /* 0x000fe20000410000 */
[----:B------:R-:W-:Y:S01]  /*10d0*/  SHF.L.U32 R55, R55, 0x10, RZ ;  /* 0x0000001037377819 */ /* 0x000fe200000006ff */
[----:B------:R-:W-:Y:S01]  /*10e0*/  FFMA.FTZ R43, R5, R11, R37 ;  /* 0x0000000b052b7223 */ /* 0x000fe20000010025 */
[----:B------:R-:W0:Y:S01]  /*10f0*/  MUFU.EX2 R57, R57 ;  /* 0x0000003900397308 */ /* 0x000e220000000800 */
[----:B------:R-:W-:Y:S01]  /*1100*/  FMUL.FTZ R39, R38, R15 ;  /* 0x0000000f26277220 */ /* 0x000fe20000410000 */
[----:B------:R-:W-:Y:S01]  /*1110*/  FMUL.FTZ R9, R9, R40 ;  /* 0x0000002809097220 */ /* 0x000fe20000410000 */
[----:B------:R-:W-:Y:S01]  /*1120*/  FMUL.FTZ R47, R55, R47 ;  /* 0x0000002f372f7220 */ /* 0x000fe20000410000 */
[----:B------:R-:W-:Y:S01]  /*1130*/  FMUL.FTZ R55, R43, -1.4426950216293334961 ;  /* 0xbfb8aa3b2b377820 */ /* 0x000fe20000410000 */
[----:B------:R-:W-:Y:S01]  /*1140*/  SHF.L.U32 R61, R25, 0x10, RZ ;  /* 0x00000010193d7819 */ /* 0x000fe200000006ff */
[----:B------:R-:W-:Y:S01]  /*1150*/  FFMA.FTZ R58, R13, R39, R58 ;  /* 0x000000270d3a7223 */ /* 0x000fe2000001003a */
[----:B------:R-:W-:Y:S01]  /*1160*/  FMUL.FTZ R40, R0, R9 ;  /* 0x0000000900287220 */ /* 0x000fe20000410000 */
[----:B------:R-:W-:-:S02]  /*1170*/  FMUL.FTZ R59, R42, R48 ;  /* 0x000000302a3b7220 */ /* 0x000fc40000410000 */
[----:B------:R-:W1:Y:S01]  /*1180*/  MUFU.EX2 R55, R55 ;  /* 0x0000003700377308 */ /* 0x000e620000000800 */
[----:B------:R-:W-:Y:S01]  /*1190*/  FFMA.FTZ R58, R46, R40, R58 ;  /* 0x000000282e3a7223 */ /* 0x000fe2000001003a */
[----:B------:R-:W-:Y:S01]  /*11a0*/  FMUL.FTZ R12, R61, R12 ;  /* 0x0000000c3d0c7220 */ /* 0x000fe20000410000 */
[----:B------:R-:W-:Y:S01]  /*11b0*/  PRMT R39, R22, 0x7632, R39 ;  /* 0x0000763216277816 */ /* 0x000fe20000000027 */
[----:B------:R-:W-:Y:S01]  /*11c0*/  FFMA.FTZ R61, R14, R56, RZ ;  /* 0x000000380e3d7223 */ /* 0x000fe200000100ff */
[----:B------:R-:W-:Y:S01]  /*11d0*/  STL [R1+0x1c], R50 ;  /* 0x00001c3201007387 */ /* 0x000fe20000100800 */
[----:B------:R-:W-:Y:S01]  /*11e0*/  FFMA.FTZ R58, R60, R59, R58 ;  /* 0x0000003b3c3a7223 */ /* 0x000fe2000001003a */
[----:B------:R-:W-:Y:S01]  /*11f0*/  FMUL.FTZ R14, R5, R12 ;  /* 0x0000000c050e7220 */ /* 0x000fe20000410000 */
[----:B------:R-:W-:Y:S01]  /*1200*/  SHF.L.U32 R39, R39, 0x10, RZ ;  /* 0x0000001027277819 */ /* 0x000fe200000006ff */
[----:B------:R2:W-:Y:S02]  /*1210*/  STL [R1+0xc], R49 ;  /* 0x00000c3101007387 */ /* 0x0005e40000100800 */
[----:B------:R-:W-:Y:S01]  /*1220*/  FFMA.FTZ R14, R6, R14, R58 ;  /* 0x0000000e060e7223 */ /* 0x000fe2000001003a */
[----:B------:R-:W-:Y:S01]  /*1230*/  FFMA.FTZ R58, R13, R15, RZ ;  /* 0x0000000f0d3a7223 */ /* 0x000fe200000100ff */
[----:B------:R-:W-:Y:S01]  /*1240*/  FADD.FTZ R39, -R36, R39 ;  /* 0x0000002724277221 */ /* 0x000fe20000010100 */
[----:B--2---:R-:W-:Y:S01]  /*1250*/  FFMA.FTZ R49, R60, R48, R61 ;  /* 0x000000303c317223 */ /* 0x004fe2000001003d */
[----:B0-----:R-:W-:Y:S01]  /*1260*/  FADD.FTZ R60, R57, 1 ;  /* 0x3f800000393c7421 */ /* 0x001fe20000010000 */
[----:B------:R-:W-:Y:S01]  /*1270*/  FMUL.FTZ R57, R38, R47 ;  /* 0x0000002f26397220 */ /* 0x000fe20000410000 */
[----:B------:R-:W-:-:S03]  /*1280*/  FMUL.FTZ R39, R4, R39 ;  /* 0x0000002704277220 */ /* 0x000fc60000410000 */
[C---:B------:R-:W-:Y:S01]  /*1290*/  FFMA.FTZ R50, R53.reuse, R57, R14 ;  /* 0x0000003935327223 */ /* 0x040fe2000001000e */
[----:B------:R-:W-:Y:S01]  /*12a0*/  FFMA.FTZ R14, R0, R7, RZ ;  /* 0x00000007000e7223 */ /* 0x000fe200000100ff */
[----:B------:R-:W0:Y:S01]  /*12b0*/  MUFU.RCP R13, R60 ;  /* 0x0000003c000d7308 */ /* 0x000e220000001000 */
[----:B------:R-:W-:Y:S01]  /*12c0*/  FFMA.FTZ R52, R53, R47, R58 ;  /* 0x0000002f35347223 */ /* 0x000fe2000001003a */
[----:B-1----:R-:W-:Y:S01]  /*12d0*/  FADD.FTZ R57, R55, 1 ;  /* 0x3f80000037397421 */ /* 0x002fe20000010000 */
[----:B------:R-:W-:Y:S01]  /*12e0*/  PRMT R53, R23, 0x7632, R53 ;  /* 0x0000763217357816 */ /* 0x000fe20000000035 */
[C---:B------:R-:W-:Y:S01]  /*12f0*/  FFMA.FTZ R55, R42.reuse, R56, R14 ;  /* 0x000000382a377223 */ /* 0x040fe2000001000e */
[----:B------:R-:W-:-:S03]  /*1300*/  FFMA.FTZ R40, R42, R39, R54 ;  /* 0x000000272a287223 */ /* 0x000fc60000010036 */
[----:B------:R1:W-:Y:S01]  /*1310*/  MUFU.RCP R14, R57 ;  /* 0x00000039000e7308 */ /* 0x0003e20000001000 */
[----:B------:R-:W-:Y:S02]  /*1320*/  IMAD.U32 R53, R53, 0x10000, RZ ;  /* 0x0001000035357824 */ /* 0x000fe400078e00ff */
[----:B------:R-:W-:Y:S01]  /*1330*/  FMUL.FTZ R59, R40, -1.4426950216293334961 ;  /* 0xbfb8aa3b283b7820 */ /* 0x000fe20000410000 */
[----:B-1----:R-:W-:Y:S01]  /*1340*/  FFMA.FTZ R57, R5, R8, R55 ;  /* 0x0000000805397223 */ /* 0x002fe20000010037 */
[----:B------:R-:W-:-:S03]  /*1350*/  FADD.FTZ R53, -R36, R53 ;  /* 0x0000003524357221 */ /* 0x000fc60000010100 */
[----:B------:R-:W-:Y:S01]  /*1360*/  FFMA.FTZ R57, R38, R15, R57 ;  /* 0x0000000f26397223 */ /* 0x000fe20000010039 */
[----:B------:R-:W-:Y:S01]  /*1370*/  FADD.FTZ R61, RZ, R56 ;  /* 0x00000038ff3d7221 */ /* 0x000fe20000010000 */
[----:B------:R-:W1:Y:S01]  /*1380*/  MUFU.EX2 R59, R59 ;  /* 0x0000003b003b7308 */ /* 0x000e620000000800 */
[----:B------:R-:W-:Y:S01]  /*1390*/  FMUL.FTZ R53, R4, R53 ;  /* 0x0000003504357220 */ /* 0x000fe20000410000 */
[----:B------:R-:W-:Y:S01]  /*13a0*/  FFMA.FTZ R57, R0, R9, R57 ;  /* 0x0000000900397223 */ /* 0x000fe20000010039 */
[----:B------:R-:W-:Y:S01]  /*13b0*/  FADD.FTZ R61, R61, R48 ;  /* 0x000000303d3d7221 */ /* 0x000fe20000010000 */
[----:B0-----:R-:W-:Y:S02]  /*13c0*/  FADD.FTZ R56, -R13, 1 ;  /* 0x3f8000000d387421 */ /* 0x001fe40000010100 */
[----:B------:R-:W-:Y:S01]  /*13d0*/  FFMA.FTZ R48, R42, R48, R57 ;  /* 0x000000302a307223 */ /* 0x000fe20000010039 */
[----:B------:R-:W-:Y:S01]  /*13e0*/  FFMA.FTZ R57, R38, R53, R41 ;  /* 0x0000003526397223 */ /* 0x000fe20000010029 */
[----:B------:R-:W-:-:S03]  /*13f0*/  FFMA.FTZ R56, R44, R56, 1 ;  /* 0x3f8000002c387423 */ /* 0x000fc60000010038 */
[----:B------:R-:W-:Y:S01]  /*1400*/  FMUL.FTZ R44, R57, -1.4426950216293334961 ;  /* 0xbfb8aa3b392c7820 */ /* 0x000fe20000410000 */
[----:B------:R-:W-:Y:S01]  /*1410*/  FADD.FTZ R15, RZ, R15 ;  /* 0x0000000fff0f7221 */ /* 0x000fe20000010000 */
[----:B------:R-:W-:-:S03]  /*1420*/  FFMA.FTZ R48, R5, R12, R48 ;  /* 0x0000000c05307223 */ /* 0x000fc60000010030 */
[----:B------:R-:W-:Y:S01]  /*1430*/  FADD.FTZ R51, R15, R47 ;  /* 0x0000002f0f337221 */ /* 0x000fe20000010000 */
[----:B------:R-:W0:Y:S01]  /*1440*/  MUFU.EX2 R44, R44 ;  /* 0x0000002c002c7308 */ /* 0x000e220000000800 */
[----:B-1----:R-:W-:Y:S01]  /*1450*/  FADD.FTZ R55, R59, 1 ;  /* 0x3f8000003b377421 */ /* 0x002fe20000010000 */
[----:B------:R-:W-:Y:S01]  /*1460*/  FFMA.FTZ R15, R38, R47, R48 ;  /* 0x0000002f260f7223 */ /* 0x000fe20000010030 */
[----:B------:R-:W-:Y:S01]  /*1470*/  FADD.FTZ R47, -R14, 1 ;  /* 0x3f8000000e2f7421 */ /* 0x000fe20000010100 */
[----:B------:R-:W-:-:S03]  /*1480*/  SHF.L.U32 R48, R20, 0x10, RZ ;  /* 0x0000001014307819 */ /* 0x000fc600000006ff */
[----:B------:R-:W-:Y:S01]  /*1490*/  FFMA.FTZ R47, R43, R47, 1 ;  /* 0x3f8000002b2f7423 */ /* 0x000fe2000001002f */
[----:B------:R-:W1:Y:S01]  /*14a0*/  MUFU.RCP R55, R55 ;  /* 0x0000003700377308 */ /* 0x000e620000001000 */
[----:B------:R-:W-:Y:S01]  /*14b0*/  PRMT R43, R20, 0x7632, R43 ;  /* 0x00007632142b7816 */ /* 0x000fe2000000002b */
[----:B------:R-:W-:-:S03]  /*14c0*/  FADD.FTZ R48, -R36, R48 ;  /* 0x0000003024307221 */ /* 0x000fc60000010100 */
[----:B------:R-:W-:Y:S01]  /*14d0*/  SHF.L.U32 R43, R43, 0x10, RZ ;  /* 0x000000102b2b7819 */ /* 0x000fe200000006ff */
[----:B------:R-:W-:Y:S01]  /*14e0*/  FMUL.FTZ R48, R4, R48 ;  /* 0x0000003004307220 */ /* 0x000fe20000410000 */
[----:B0-----:R-:W-:-:S03]  /*14f0*/  FADD.FTZ R44, R44, 1 ;  /* 0x3f8000002c2c7421 */ /* 0x001fc60000010000 */
[----:B------:R-:W-:Y:S01]  /*1500*/  FADD.FTZ R43, -R36, R43 ;  /* 0x0000002b242b7221 */ /* 0x000fe20000010100 */
[----:B------:R-:W-:Y:S01]  /*1510*/  FFMA.FTZ R45, R0, R48, R45 ;  /* 0x00000030002d7223 */ /* 0x000fe2000001002d */
[----:B------:R0:W2:Y:S02]  /*1520*/  MUFU.RCP R58, R44 ;  /* 0x0000002c003a7308 */ /* 0x0000a40000001000 */
[----:B------:R-:W-:Y:S01]  /*1530*/  FMUL.FTZ R43, R4, R43 ;  /* 0x0000002b042b7220 */ /* 0x000fe20000410000 */
[----:B------:R-:W-:Y:S01]  /*1540*/  FMUL.FTZ R13, R13, R56 ;  /* 0x000000380d0d7220 */ /* 0x000fe20000410000 */
[----:B------:R-:W-:Y:S01]  /*1550*/  FMUL.FTZ R14, R14, R47 ;  /* 0x0000002f0e0e7220 */ /* 0x000fe20000410000 */
[----:B-1----:R-:W-:Y:S01]  /*1560*/  FADD.FTZ R56, -R55, 1 ;  /* 0x3f80000037387421 */ /* 0x002fe20000010100 */
[----:B------:R-:W-:Y:S01]  /*1570*/  FFMA.FTZ R54, R42, R43, R54 ;  /* 0x0000002b2a367223 */ /* 0x000fe20000010036 */
[----:B0-----:R-:W-:Y:S01]  /*1580*/  FMUL.FTZ R44, R45, -1.4426950216293334961 ;  /* 0xbfb8aa3b2d2c7820 */ /* 0x001fe20000410000 */
[C---:B------:R-:W-:Y:S01]  /*1590*/  SHF.L.U32 R47, R21.reuse, 0x10, RZ ;  /* 0x00000010152f7819 */ /* 0x040fe200000006ff */
[----:B------:R-:W-:Y:S01]  /*15a0*/  FFMA.FTZ R56, R40, R56, 1 ;  /* 0x3f80000028387423 */ /* 0x000fe20000010038 */
[----:B------:R-:W-:Y:S01]  /*15b0*/  FMUL.FTZ R59, R54, -1.4426950216293334961 ;  /* 0xbfb8aa3b363b7820 */ /* 0x000fe20000410000 */
[----:B------:R-:W-:-:S02]  /*15c0*/  PRMT R40, R21, 0x7632, R40 ;  /* 0x0000763215287816 */ /* 0x000fc40000000028 */
[----:B------:R-:W0:Y:S01]  /*15d0*/  MUFU.EX2 R44, R44 ;  /* 0x0000002c002c7308 */ /* 0x000e220000000800 */
[----:B------:R-:W-:Y:S01]  /*15e0*/  FADD.FTZ R47, -R36, R47 ;  /* 0x0000002f242f7221 */ /* 0x000fe20000010100 */
[----:B------:R-:W-:-:S03]  /*15f0*/  SHF.L.U32 R40, R40, 0x10, RZ ;  /* 0x0000001028287819 */ /* 0x000fc600000006ff */
[----:B------:R-:W-:-:S03]  /*1600*/  FMUL.FTZ R47, R4, R47 ;  /* 0x0000002f042f7220 */ /* 0x000fc60000410000 */
[----:B------:R-:W1:Y:S01]  /*1610*/  MUFU.EX2 R59, R59 ;  /* 0x0000003b003b7308 */ /* 0x000e620000000800 */
[----:B------:R-:W-:Y:S01]  /*1620*/  FADD.FTZ R40, -R36, R40 ;  /* 0x0000002824287221 */ /* 0x000fe20000010100 */
[----:B------:R-:W-:Y:S01]  /*1630*/  FFMA.FTZ R37, R5, R47, R37 ;  /* 0x0000002f05257223 */ /* 0x000fe20000010025 */
[----:B------:R-:W-:Y:S02]  /*1640*/  FMUL.FTZ R56, R55, R56 ;  /* 0x0000003837387220 */ /* 0x000fe40000410000 */
[----:B------:R-:W-:Y:S01]  /*1650*/  FMUL.FTZ R40, R4, R40 ;  /* 0x0000002804287220 */ /* 0x000fe20000410000 */
[----:B------:R-:W-:Y:S01]  /*1660*/  FMUL.FTZ R55, R37, -1.4426950216293334961 ;  /* 0xbfb8aa3b25377820 */ /* 0x000fe20000410000 */
[----:B--2---:R-:W-:Y:S01]  /*1670*/  FADD.FTZ R60, -R58, 1 ;  /* 0x3f8000003a3c7421 */ /* 0x004fe20000010100 */
[----:B0-----:R-:W-:Y:S01]  /*1680*/  FADD.FTZ R44, R44, 1 ;  /* 0x3f8000002c2c7421 */ /* 0x001fe20000010000 */
[----:B------:R-:W-:Y:S02]  /*1690*/  FFMA.FTZ R41, R38, R40, R41 ;  /* 0x0000002826297223 */ /* 0x000fe40000010029 */
[----:B------:R-:W-:Y:S01]  /*16a0*/  FFMA.FTZ R60, R57, R60, 1 ;  /* 0x3f800000393c7423 */ /* 0x000fe2000001003c */
[----:B------:R-:W0:Y:S01]  /*16b0*/  MUFU.EX2 R55, R55 ;  /* 0x0000003700377308 */ /* 0x000e220000000800 */
[----:B------:R-:W-:Y:S01]  /*16c0*/  FMUL.FTZ R57, R41, -1.4426950216293334961 ;  /* 0xbfb8aa3b29397820 */ /* 0x000fe20000410000 */
[----:B-1----:R-:W-:-:S06]  /*16d0*/  FADD.FTZ R59, R59, 1 ;  /* 0x3f8000003b3b7421 */ /* 0x002fcc0000010000 */
[----:B------:R-:W1:Y:S01]  /*16e0*/  MUFU.RCP R44, R44 ;  /* 0x0000002c002c7308 */ /* 0x000e620000001000 */
[----:B------:R-:W-:-:S07]  /*16f0*/  FMUL.FTZ R60, R58, R60 ;  /* 0x0000003c3a3c7220 */ /* 0x000fce0000410000 */
[----:B------:R2:W-:Y:S08]  /*1700*/  MUFU.RCP R58, R59 ;  /* 0x0000003b003a7308 */ /* 0x0005f00000001000 */
[----:B------:R-:W3:Y:S01]  /*1710*/  MUFU.EX2 R57, R57 ;  /* 0x0000003900397308 */ /* 0x000ee20000000800 */
[----:B--2---:R-:W-:-:S05]  /*1720*/  PRMT R59, R18, 0x7632, R59 ;  /* 0x00007632123b7816 */ /* 0x004fca000000003b */
[----:B------:R-:W-:-:S04]  /*1730*/  IMAD.U32 R59, R59, 0x10000, RZ ;  /* 0x000100003b3b7824 */ /* 0x000fc800078e00ff */
[----:B------:R-:W-:Y:S01]  /*1740*/  FMUL.FTZ R56, R59, R56 ;  /* 0x000000383b387220 */ /* 0x000fe20000410000 */
[----:B0-----:R-:W-:Y:S01]  /*1750*/  FADD.FTZ R59, R55, 1 ;  /* 0x3f800000373b7421 */ /* 0x001fe20000010000 */
[----:B-1----:R-:W-:-:S04]  /*1760*/  FADD.FTZ R55, -R44, 1 ;  /* 0x3f8000002c377421 */ /* 0x002fc80000010100 */
[----:B------:R-:W-:Y:S02]  /*1770*/  FFMA.FTZ R55, R45, R55, 1 ;  /* 0x3f8000002d377423 */ /* 0x000fe40000010037 */
[----:B------:R3:W0:Y:S02]  /*1780*/  MUFU.RCP R45, R59 ;  /* 0x0000003b002d7308 */ /* 0x0006240000001000 */
[----:B---3--:R-:W-:Y:S01]  /*1790*/  FADD.FTZ R59, R57, 1 ;  /* 0x3f800000393b7421 */ /* 0x008fe20000010000 */
[----:B------:R-:W-:-:S05]  /*17a0*/  FADD.FTZ R57, -R58, 1 ;  /* 0x3f8000003a397421 */ /* 0x000fca0000010100 */
[----:B------:R-:W1:Y:S01]  /*17b0*/  MUFU.RCP R59, R59 ;  /* 0x0000003b003b7308 */ /* 0x000e620000001000 */
[----:B------:R-:W-:Y:S01]  /*17c0*/  FFMA.FTZ R57, R54, R57, 1 ;  /* 0x3f80000036397423 */ /* 0x000fe20000010039 */
[----:B------:R-:W-:-:S03]  /*17d0*/  FMUL.FTZ R44, R44, R55 ;  /* 0x000000372c2c7220 */ /* 0x000fc60000410000 */
[----:B------:R-:W-:Y:S01]  /*17e0*/  FMUL.FTZ R55, R58, R57 ;  /* 0x000000393a377220 */ /* 0x000fe20000410000 */
[----:B0-----:R-:W-:-:S04]  /*17f0*/  FADD.FTZ R57, -R45, 1 ;  /* 0x3f8000002d397421 */ /* 0x001fc80000010100 */
[----:B------:R-:W-:Y:S01]  /*1800*/  FFMA.FTZ R37, R37, R57, 1 ;  /* 0x3f80000025257423 */ /* 0x000fe20000010039 */
[----:B-1----:R-:W-:-:S04]  /*1810*/  FADD.FTZ R57, -R59, 1 ;  /* 0x3f8000003b397421 */ /* 0x002fc80000010100 */
[----:B------:R-:W-:Y:S01]  /*1820*/  FFMA.FTZ R41, R41, R57, 1 ;  /* 0x3f80000029297423 */ /* 0x000fe20000010039 */
[----:B------:R-:W-:-:S04]  /*1830*/  PRMT R57, R16, 0x7632, R57 ;  /* 0x0000763210397816 */ /* 0x000fc80000000039 */
[----:B------:R-:W-:Y:S01]  /*1840*/  SHF.L.U32 R57, R57, 0x10, RZ ;  /* 0x0000001039397819 */ /* 0x000fe200000006ff */
[----:B------:R-:W-:Y:S01]  /*1850*/  FMUL.FTZ R37, R45, R37 ;  /* 0x000000252d257220 */ /* 0x000fe20000410000 */
[----:B------:R-:W-:-:S03]  /*1860*/  PRMT R45, R17, 0x7632, R45 ;  /* 0x00007632112d7816 */ /* 0x000fc6000000002d */
[----:B------:R-:W-:Y:S01]  /*1870*/  FMUL.FTZ R55, R57, R55 ;  /* 0x0000003739377220 */ /* 0x000fe20000410000 */
[----:B------:R-:W-:Y:S01]  /*1880*/  SHF.L.U32 R57, R18, 0x10, RZ ;  /* 0x0000001012397819 */ /* 0x000fe200000006ff */
[----:B------:R-:W-:Y:S01]  /*1890*/  FMUL.FTZ R41, R59, R41 ;  /* 0x000000293b297220 */ /* 0x000fe20000410000 */
[----:B------:R-:W-:-:S03]  /*18a0*/  SHF.L.U32 R45, R45, 0x10, RZ ;  /* 0x000000102d2d7819 */ /* 0x000fc600000006ff */
[----:B------:R-:W-:Y:S01]  /*18b0*/  FMUL.FTZ R13, R57, R13 ;  /* 0x0000000d390d7220 */ /* 0x000fe20000410000 */
[----:B------:R-:W-:Y:S02]  /*18c0*/  IMAD.U32 R57, R19, 0x10000, RZ ;  /* 0x0001000013397824 */ /* 0x000fe400078e00ff */
[----:B------:R-:W-:Y:S01]  /*18d0*/  FMUL.FTZ R41, R45, R41 ;  /* 0x000000292d297220 */ /* 0x000fe20000410000 */
[----:B------:R-:W-:Y:S01]  /*18e0*/  PRMT R54, R19, 0x7632, R54 ;  /* 0x0000763213367816 */ /* 0x000fe20000000036 */
[----:B------:R-:W-:Y:S01]  /*18f0*/  FMUL.FTZ R45, R0, R13 ;  /* 0x0000000d002d7220 */ /* 0x000fe20000410000 */
[----:B------:R-:W-:Y:S01]  /*1900*/  FMUL.FTZ R14, R57, R14 ;  /* 0x0000000e390e7220 */ /* 0x000fe20000410000 */
[----:B------:R-:W-:Y:S01]  /*1910*/  FMUL.FTZ R57, R42, R56 ;  /* 0x000000382a397220 */ /* 0x000fe20000410000 */
[----:B------:R-:W-:Y:S01]  /*1920*/  SHF.L.U32 R54, R54, 0x10, RZ ;  /* 0x0000001036367819 */ /* 0x000fe200000006ff */
[----:B------:R-:W-:Y:S02]  /*1930*/  FFMA.FTZ R45, R10, R45, R50 ;  /* 0x0000002d0a2d7223 */ /* 0x000fe40000010032 */
[----:B------:R0:W5:Y:S02]  /*1940*/  LDL.LU R50, [R1+0x1c] ;  /* 0x00001c0001327983 */ /* 0x0001640000300800 */
[----:B------:R-:W-:Y:S01]  /*1950*/  FFMA.FTZ R45, R39, R57, R45 ;  /* 0x00000039272d7223 */ /* 0x000fe2000001002d */
[----:B------:R-:W-:Y:S01]  /*1960*/  FMUL.FTZ R54, R54, R60 ;  /* 0x0000003c36367220 */ /* 0x000fe20000410000 */
[----:B------:R-:W-:-:S03]  /*1970*/  FMUL.FTZ R57, R5, R14 ;  /* 0x0000000e05397220 */ /* 0x000fc60000410000 */
[----:B------:R-:W-:Y:S01]  /*1980*/  FMUL.FTZ R58, R38, R54 ;  /* 0x00000036263a7220 */ /* 0x000fe20000410000 */
[----:B------:R-:W-:-:S04]  /*1990*/  FFMA.FTZ R45, R11, R57, R45 ;  /* 0x000000390b2d7223 */ /* 0x000fc8000001002d */
[----:B------:R-:W-:Y:S01]  /*19a0*/  FFMA.FTZ R45, R53, R58, R45 ;  /* 0x0000003a352d7223 */ /* 0x000fe2000001002d */
[----:B------:R-:W-:-:S05]  /*19b0*/  SHF.L.U32 R58, R17, 0x10, RZ ;  /* 0x00000010113a7819 */ /* 0x000fca00000006ff */
[----:B------:R-:W-:Y:S02]  /*19c0*/  FMUL.FTZ R37, R58, R37 ;  /* 0x000000253a257220 */ /* 0x000fe40000410000 */
[----:B------:R-:W2:Y:S01]  /*19d0*/  LDL.LU R58, [R1+0xc] ;  /* 0x00000c00013a7983 */ /* 0x000ea20000300800 */
[----:B------:R-:W-:-:S04]  /*19e0*/  FFMA.FTZ R15, R0, R13, R15 ;  /* 0x0000000d000f7223 */ /* 0x000fc8000001000f */
[----:B------:R-:W-:Y:S01]  /*19f0*/  FFMA.FTZ R57, R42, R56, R15 ;  /* 0x000000382a397223 */ /* 0x000fe2000001000f */
[----:B------:R-:W-:-:S03]  /*1a00*/  SHF.L.U32 R15, R16, 0x10, RZ ;  /* 0x00000010100f7819 */ /* 0x000fc600000006ff */
[----:B------:R-:W-:Y:S02]  /*1a10*/  FFMA.FTZ R57, R5, R14, R57 ;  /* 0x0000000e05397223 */ /* 0x000fe40000010039 */
[----:B------:R-:W-:Y:S02]  /*1a20*/  FMUL.FTZ R15, R15, R44 ;  /* 0x0000002c0f0f7220 */ /* 0x000fe40000410000 */
[----:B------:R-:W-:Y:S02]  /*1a30*/  FFMA.FTZ R44, R38, R54, R57 ;  /* 0x00000036262c7223 */ /* 0x000fe40000010039 */
[----:B------:R-:W-:Y:S01]  /*1a40*/  FMUL.FTZ R57, R0, R15 ;  /* 0x0000000f00397220 */ /* 0x000fe20000410000 */
[----:B------:R-:W1:Y:S03]  /*1a50*/  S2R R60, SR_TID.X ;  /* 0x00000000003c7919 */ /* 0x000e660000002100 */
[----:B------:R-:W-:Y:S01]  /*1a60*/  FFMA.FTZ R57, R48, R57, R45 ;  /* 0x0000003930397223 */ /* 0x000fe2000001002d */
[----:B------:R-:W-:Y:S01]  /*1a70*/  FFMA.FTZ R45, R0, R15, R44 ;  /* 0x0000000f002d7223 */ /* 0x000fe2000001002c */
[CC--:B------:R-:W-:Y:S01]  /*1a80*/  FMUL.FTZ R44, R42.reuse, R55.reuse ;  /* 0x000000372a2c7220 */ /* 0x0c0fe20000410000 */
[----:B------:R-:W3:Y:S02]  /*1a90*/  S2UR UR16, SR_CgaCtaId ;  /* 0x00000000001079c3 */ /* 0x000ee40000008800 */
[----:B------:R-:W-:Y:S01]  /*1aa0*/  FFMA.FTZ R45, R42, R55, R45 ;  /* 0x000000372a2d7223 */ /* 0x000fe2000001002d */
[----:B------:R-:W-:Y:S01]  /*1ab0*/  FFMA.FTZ R42, R43, R44, R57 ;  /* 0x0000002c2b2a7223 */ /* 0x000fe20000010039 */
[-C--:B------:R-:W-:Y:S01]  /*1ac0*/  FMUL.FTZ R57, R5, R37.reuse ;  /* 0x0000002505397220 */ /* 0x080fe20000410000 */
[----:B------:R-:W-:Y:S01]  /*1ad0*/  FFMA.FTZ R44, R39, R56, R49 ;  /* 0x00000038272c7223 */ /* 0x000fe20000010031 */
[----:B------:R-:W-:-:S02]  /*1ae0*/  FFMA.FTZ R45, R5, R37, R45 ;  /* 0x00000025052d7223 */ /* 0x000fc4000001002d */
[----:B------:R-:W-:Y:S01]  /*1af0*/  FFMA.FTZ R39, R47, R57, R42 ;  /* 0x000000392f277223 */ /* 0x000fe2000001002a */
[CC--:B------:R-:W-:Y:S01]  /*1b00*/  FMUL.FTZ R42, R38.reuse, R41.reuse ;  /* 0x00000029262a7220 */ /* 0x0c0fe20000410000 */
[----:B------:R-:W-:Y:S01]  /*1b10*/  FFMA.FTZ R38, R38, R41, R45 ;  /* 0x0000002926267223 */ /* 0x000fe2000001002d */
[----:B------:R-:W-:Y:S01]  /*1b20*/  UMOV UR13, 0x400 ;  /* 0x00000400000d7882 */ /* 0x000fe20000000000 */
[----:B------:R-:W-:Y:S01]  /*1b30*/  FADD.FTZ R56, R61, R56 ;  /* 0x000000383d387221 */ /* 0x000fe20000010000 */
[----:B------:R-:W-:Y:S01]  /*1b40*/  FFMA.FTZ R39, R40, R42, R39 ;  /* 0x0000002a28277223 */ /* 0x000fe20000010027 */
[----:B------:R-:W-:Y:S01]  /*1b50*/  FFMA.FTZ R45, R2, R7, RZ ;  /* 0x00000007022d7223 */ /* 0x000fe200000100ff */
[----:B------:R-:W-:Y:S01]  /*1b60*/  FADD.FTZ R42, RZ, R7 ;  /* 0x00000007ff2a7221 */ /* 0x000fe20000010000 */
[----:B------:R0:W5:Y:S01]  /*1b70*/  LDL.LU R49, [R1+0x18] ;  /* 0x0000180001317983 */ /* 0x0001620000300800 */
[----:B---3--:R-:W-:Y:S01]  /*1b80*/  ULEA UR10, UR16, UR13, 0x18 ;  /* 0x0000000d100a7291 */ /* 0x008fe2000f8ec03f */
[----:B-1----:R-:W-:-:S02]  /*1b90*/  SHF.L.U32 R59, R60, 0x1, RZ ;  /* 0x000000013c3b7819 */ /* 0x002fc400000006ff */
[----:B------:R-:W-:-:S04]  /*1ba0*/  SHF.R.S32.HI R61, RZ, 0x1f, R60 ;  /* 0x0000001fff3d7819 */ /* 0x000fc8000001143c */
[----:B------:R-:W-:Y:S01]  /*1bb0*/  LEA.HI R57, R61, R60, RZ, 0x2 ;  /* 0x0000003c3d397211 */ /* 0x000fe200078f10ff */
[----:B------:R-:W-:Y:S02]  /*1bc0*/  FFMA.FTZ R53, R53, R54, R52 ;  /* 0x0000003635357223 */ /* 0x000fe40000010034 */
[----:B------:R0:W5:Y:S04]  /*1bd0*/  LDL.LU R52, [R1+0x14] ;  /* 0x0000140001347983 */ /* 0x0001680000300800 */
[----:B--2---:R1:W-:Y:S02]  /*1be0*/  STS.64 [R58], R38 ;  /* 0x000000263a007388 */ /* 0x0043e40000000a00 */
[----:B-1----:R-:W-:Y:S01]  /*1bf0*/  FFMA.FTZ R38, R46, R9, R45 ;  /* 0x000000092e267223 */ /* 0x002fe2000001002d */
[----:B------:R-:W-:Y:S01]  /*1c00*/  FADD.FTZ R39, R42, R9 ;  /* 0x000000092a277221 */ /* 0x000fe20000010000 */
[----:B------:R-:W-:-:S02]  /*1c10*/  LOP3.LUT R58, R59, 0x18, RZ, 0xc0, !PT ;  /* 0x000000183b3a7812 */ /* 0x000fc400078ec0ff */
[----:B------:R-:W-:Y:S01]  /*1c20*/  LEA R45, R60, UR10, 0x5 ;  /* 0x0000000a3c2d7c11 */ /* 0x000fe2000f8e28ff */
[----:B------:R-:W-:Y:S01]  /*1c30*/  FFMA.FTZ R38, R10, R13, R38 ;  /* 0x0000000d0a267223 */ /* 0x000fe20000010026 */
[----:B------:R-:W-:Y:S02]  /*1c40*/  FADD.FTZ R39, R39, R13 ;  /* 0x0000000d27277221 */ /* 0x000fe40000010000 */
[----:B------:R-:W-:Y:S01]  /*1c50*/  IADD3 R42, R45, R58, RZ ;  /* 0x0000003a2d2a7210 */ /* 0x000fe20007ffe0ff */
[----:B------:R-:W-:Y:S01]  /*1c60*/  FFMA.FTZ R38, R48, R15, R38 ;  /* 0x0000000f30267223 */ /* 0x000fe20000010026 */
[----:B------:R-:W-:Y:S01]  /*1c70*/  FADD.FTZ R39, R39, R15 ;  /* 0x0000000f27277221 */ /* 0x000fe20000010000 */
[----:B------:R-:W-:Y:S01]  /*1c80*/  BAR.SYNC.DEFER_BLOCKING 0x0 ;  /* 0x0000000000007b1d */ /* 0x000fe20000010000 */
[----:B------:R-:W-:-:S05]  /*1c90*/  LOP3.LUT R59, R59, 0x18, RZ, 0xc, !PT ;  /* 0x000000183b3b7812 */ /* 0x000fca00078e0cff */
[----:B------:R1:W-:Y:S02]  /*1ca0*/  STS.64 [R42], R38 ;  /* 0x000000262a007388 */ /* 0x0003e40000000a00 */
[----:B-1----:R-:W-:Y:S01]  /*1cb0*/  SHF.R.S32.HI R42, RZ, 0x2, R57 ;  /* 0x00000002ff2a7819 */ /* 0x002fe20000011439 */
[----:B------:R-:W-:Y:S01]  /*1cc0*/  FFMA.FTZ R38, R43, R55, R44 ;  /* 0x000000372b267223 */ /* 0x000fe2000001002c */
[----:B------:R-:W-:-:S03]  /*1cd0*/  LOP3.LUT R43, R58, 0x8, RZ, 0x3c, !PT ;  /* 0x000000083a2b7812 */ /* 0x000fc600078e3cff */
[----:B------:R-:W-:Y:S01]  /*1ce0*/  VIADD R39, R42, 0x50 ;  /* 0x000000502a277836 */ /* 0x000fe20000000000 */
[----:B------:R-:W-:Y:S02]  /*1cf0*/  LOP3.LUT R44, R58, 0x10, RZ, 0x3c, !PT ;  /* 0x000000103a2c7812 */ /* 0x000fe400078e3cff */
[C---:B------:R-:W-:Y:S02]  /*1d00*/  IADD3 R58, R45.reuse, R43, RZ ;  /* 0x0000002b2d3a7210 */ /* 0x040fe40007ffe0ff */
[----:B------:R-:W-:Y:S02]  /*1d10*/  SHF.R.S32.HI R60, RZ, 0x1f, R39 ;  /* 0x0000001fff3c7819 */ /* 0x000fe40000011427 */
[C---:B------:R-:W-:Y:S02]  /*1d20*/  IADD3 R43, R45.reuse, R44, RZ ;  /* 0x0000002c2d2b7210 */ /* 0x040fe40007ffe0ff */
[----:B------:R-:W-:Y:S02]  /*1d30*/  IADD3 R44, R45, R59, RZ ;  /* 0x0000003b2d2c7210 */ /* 0x000fe40007ffe0ff */
[----:B------:R-:W-:Y:S01]  /*1d40*/  LEA.HI R45, R60, R39, RZ, 0x2 ;  /* 0x000000273c2d7211 */ /* 0x000fe200078f10ff */
[----:B------:R-:W-:Y:S01]  /*1d50*/  FADD.FTZ R39, R56, R55 ;  /* 0x0000003738277221 */ /* 0x000fe20000010000 */
[----:B------:R-:W-:-:S02]  /*1d60*/  FADD.FTZ R56, R51, R54 ;  /* 0x0000003633387221 */ /* 0x000fc40000010000 */
[----:B------:R0:W5:Y:S01]  /*1d70*/  LDL.LU R51, [R1+0x10] ;  /* 0x0000100001337983 */ /* 0x0001620000300800 */
[----:B------:R-:W-:-:S04]  /*1d80*/  IADD3 R59, R42, 0xa0, RZ ;  /* 0x000000a02a3b7810 */ /* 0x000fc80007ffe0ff */
[----:B------:R-:W-:-:S04]  /*1d90*/  SHF.R.S32.HI R55, RZ, 0x1f, R59 ;  /* 0x0000001fff377819 */ /* 0x000fc8000001143b */
[----:B------:R-:W-:Y:S02]  /*1da0*/  LEA.HI R55, R55, R59, RZ, 0x2 ;  /* 0x0000003b37377211 */ /* 0x000fe400078f10ff */
[----:B------:R-:W1:Y:S01]  /*1db0*/  S2R R59, SR_TID.X ;  /* 0x00000000003b7919 */ /* 0x000e620000002100 */
[----:B------:R-:W-:Y:S01]  /*1dc0*/  FFMA.FTZ R54, R3, R8, RZ ;  /* 0x0000000803367223 */ /* 0x000fe200000100ff */
[----:B------:R-:W-:Y:S01]  /*1dd0*/  FADD.FTZ R60, RZ, R8 ;  /* 0x00000008ff3c7221 */ /* 0x000fe20000010000 */
[----:B------:R2:W-:Y:S01]  /*1de0*/  STS.64 [R58], R38 ;  /* 0x000000263a007388 */ /* 0x0005e20000000a00 */
[----:B------:R-:W-:Y:S01]  /*1df0*/  FFMA.FTZ R40, R40, R41, R53 ;  /* 0x0000002928287223 */ /* 0x000fe20000010035 */
[----:B------:R-:W-:Y:S01]  /*1e00*/  FADD.FTZ R41, R56, R41 ;  /* 0x0000002938297221 */ /* 0x000fe20000010000 */
[----:B--2---:R-:W-:Y:S01]  /*1e10*/  FFMA.FTZ R38, R6, R12, R54 ;  /* 0x0000000c06267223 */ /* 0x004fe20000010036 */
[----:B------:R-:W-:-:S03]  /*1e20*/  FADD.FTZ R39, R60, R12 ;  /* 0x0000000c3c277221 */ /* 0x000fc60000010000 */
[----:B------:R-:W-:Y:S01]  /*1e30*/  FFMA.FTZ R38, R11, R14, R38 ;  /* 0x0000000e0b267223 */ /* 0x000fe20000010026 */
[----:B------:R-:W-:-:S03]  /*1e40*/  FADD.FTZ R39, R39, R14 ;  /* 0x0000000e27277221 */ /* 0x000fc60000010000 */
[----:B------:R-:W-:Y:S01]  /*1e50*/  FFMA.FTZ R38, R47, R37, R38 ;  /* 0x000000252f267223 */ /* 0x000fe20000010026 */
[----:B------:R-:W-:-:S05]  /*1e60*/  FADD.FTZ R39, R39, R37 ;  /* 0x0000002527277221 */ /* 0x000fca0000010000 */
[----:B------:R2:W-:Y:S04]  /*1e70*/  STS.64 [R43], R38 ;  /* 0x000000262b007388 */ /* 0x0005e80000000a00 */
[----:B------:R-:W-:Y:S01]  /*1e80*/  STS.64 [R44], R40 ;  /* 0x000000282c007388 */ /* 0x000fe20000000a00 */
[----:B-1----:R-:W-:Y:S02]  /*1e90*/  LEA.HI R54, R61, R59, RZ, 0x4 ;  /* 0x0000003b3d367211 */ /* 0x002fe400078f20ff */
[----:B------:R-:W-:Y:S02]  /*1ea0*/  LOP3.LUT R58, R57, 0xfffffffc, RZ, 0xc0, !PT ;  /* 0xfffffffc393a7812 */ /* 0x000fe400078ec0ff */
[----:B------:R-:W-:-:S03]  /*1eb0*/  SHF.R.U32.HI R57, RZ, 0x4, R54 ;  /* 0x00000004ff397819 */ /* 0x000fc60000011636 */
[----:B------:R-:W-:Y:S01]  /*1ec0*/  IMAD.IADD R54, R59, 0x1, -R58 ;  /* 0x000000013b367824 */ /* 0x000fe200078e0a3a */
[----:B------:R-:W-:-:S04]  /*1ed0*/  LEA R53, R42, UR10, 0x5 ;  /* 0x0000000a2a357c11 */ /* 0x000fc8000f8e28ff */
[----:B------:R-:W-:Y:S02]  /*1ee0*/  LOP3.LUT R56, R54, 0x3, R57, 0x78, !PT ;  /* 0x0000000336387812 */ /* 0x000fe400078e7839 */
[----:B------:R-:W-:Y:S02]  /*1ef0*/  SHF.R.U32.HI R57, RZ, 0x2, R45 ;  /* 0x00000002ff397819 */ /* 0x000fe4000001162d */
[----:B------:R-:W-:Y:S02]  /*1f00*/  SHF.R.U32.HI R55, RZ, 0x2, R55 ;  /* 0x00000002ff377819 */ /* 0x000fe40000011637 */
[----:B------:R-:W-:Y:S01]  /*1f10*/  LEA R45, R56, R53, 0x3 ;  /* 0x00000035382d7211 */ /* 0x000fe200078e18ff */
[----:B------:R-:W-:Y:S01]  /*1f20*/  BAR.SYNC.DEFER_BLOCKING 0x0 ;  /* 0x0000000000007b1d */ /* 0x000fe20000010000 */
[C---:B------:R-:W-:Y:S02]  /*1f30*/  LOP3.LUT R56, R54.reuse, 0x3, R57, 0x78, !PT ;  /* 0x0000000336387812 */ /* 0x040fe400078e7839 */
[----:B------:R-:W-:-:S02]  /*1f40*/  LOP3.LUT R58, R54, 0x3, R55, 0x78, !PT ;  /* 0x00000003363a7812 */ /* 0x000fc400078e7837 */
[-C--:B------:R-:W-:Y:S02]  /*1f50*/  LEA R55, R56, R53.reuse, 0x3 ;  /* 0x0000003538377211 */ /* 0x080fe400078e18ff */
[----:B------:R-:W-:Y:S01]  /*1f60*/  LEA R56, R58, R53, 0x3 ;  /* 0x000000353a387211 */ /* 0x000fe200078e18ff */
[----:B------:R-:W1:Y:S04]  /*1f70*/  LDS.64 R44, [R45] ;  /* 0x000000002d2c7984 */ /* 0x000e680000000a00 */
[----:B------:R3:W4:Y:S04]  /*1f80*/  LDS.64 R38, [R55+0xa00] ;  /* 0x000a000037267984 */ /* 0x0007280000000a00 */
[----:B------:R-:W0:Y:S01]  /*1f90*/  LDS.64 R40, [R56+0x1400] ;  /* 0x0014000038287984 */ /* 0x000e220000000a00 */
[----:B------:R-:W-:Y:S01]  /*1fa0*/  USHF.R.U64 UR17, UR8, 0x2, UR4 ;  /* 0x0000000208117899 */ /* 0x000fe20008001204 */
[----:B--2---:R-:W-:-:S03]  /*1fb0*/  IADD3 R43, R42, 0xf0, RZ ;  /* 0x000000f02a2b7810 */ /* 0x004fc60007ffe0ff */
[----:B------:R-:W-:Y:S01]  /*1fc0*/  USHF.L.U32 UR10, UR17, 0x6, URZ ;  /* 0x00000006110a7899 */ /* 0x000fe2000800063f */
[----:B------:R-:W-:Y:S01]  /*1fd0*/  SHF.R.S32.HI R58, RZ, 0x1f, R43 ;  /* 0x0000001fff3a7819 */ /* 0x000fe2000001142b */
[----:B------:R-:W-:Y:S01]  /*1fe0*/  USHF.R.U32.HI UR11, URZ, 0x2, UR4 ;  /* 0x000000023f0b7899 */ /* 0x000fe20008011604 */
[C---:B------:R-:W-:Y:S01]  /*1ff0*/  IADD3 R42, P0, R59.reuse, UR12, RZ ;  /* 0x0000000c3b2a7c10 */ /* 0x040fe2000ff1e0ff */
[----:B------:R-:W-:Y:S01]  /*2000*/  ULOP3.LUT UR10, UR10, 0x3f, UR21, 0xf8, !UPT ;  /* 0x0000003f0a0a7892 */ /* 0x000fe2000f8ef815 */
[----:B------:R-:W-:Y:S01]  /*2010*/  LEA.HI R58, R58, R43, RZ, 0x2 ;  /* 0x0000002b3a3a7211 */ /* 0x000fe200078f10ff */
[----:B------:R-:W-:Y:S01]  /*2020*/  USHF.L.U64.HI UR11, UR17, 0x6, UR11 ;  /* 0x00000006110b7899 */ /* 0x000fe2000801020b */
[C---:B------:R-:W-:Y:S02]  /*2030*/  LEA.HI.X.SX32 R43, R59.reuse, RZ, 0x1, P0 ;  /* 0x000000ff3b2b7211 */ /* 0x040fe400000f0eff */
[----:B------:R-:W-:Y:S01]  /*2040*/  ISETP.GT.U32.AND P0, PT, R59, 0xf, PT ;  /* 0x0000000f3b00780c */ /* 0x000fe20003f04070 */
[----:B------:R-:W-:Y:S01]  /*2050*/  IMAD.U32 R57, RZ, RZ, UR10 ;  /* 0x0000000aff397e24 */ /* 0x000fe2000f8e00ff */
[----:B---3--:R-:W-:Y:S01]  /*2060*/  SHF.R.U32.HI R55, RZ, 0x2, R58 ;  /* 0x00000002ff377819 */ /* 0x008fe2000001163a */
[----:B------:R-:W-:-:S02]  /*2070*/  UIMAD UR11, UR11, 0x500, URZ ;  /* 0x000005000b0b78a4 */ /* 0x000fc4000f8e023f */
[----:B------:R-:W-:Y:S01]  /*2080*/  IMAD.WIDE.U32 R42, R57, 0x500, R42 ;  /* 0x00000500392a7825 */ /* 0x000fe200078e002a */
[----:B------:R-:W-:-:S04]  /*2090*/  LOP3.LUT R54, R54, 0x3, R55, 0x78, !PT ;  /* 0x0000000336367812 */ /* 0x000fc800078e7837 */
[----:B------:R-:W-:Y:S01]  /*20a0*/  IADD3 R43, R43, UR11, RZ ;  /* 0x0000000b2b2b7c10 */ /* 0x000fe2000fffe0ff */
[----:B------:R-:W-:Y:S01]  /*20b0*/  BSSY B0, `(.L_x_583) ;  /* 0x00000da000007945 */ /* 0x000fe20003800000 */
[----:B-1----:R-:W-:Y:S01]  /*20c0*/  FADD.FTZ R55, RZ, R44 ;  /* 0x0000002cff377221 */ /* 0x002fe20000010000 */
[----:B------:R-:W-:Y:S01]  /*20d0*/  FADD.FTZ R45, RZ, R45 ;  /* 0x0000002dff2d7221 */ /* 0x000fe20000010000 */
[C---:B------:R-:W-:Y:S02]  /*20e0*/  LEA R44, P1, R42.reuse, UR18, 0x3 ;  /* 0x000000122a2c7c11 */ /* 0x040fe4000f8218ff */
[----:B----4-:R-:W-:Y:S01]  /*20f0*/  FADD.FTZ R55, R55, R38 ;  /* 0x0000002637377221 */ /* 0x010fe20000010000 */
[----:B------:R-:W-:Y:S01]  /*2100*/  FADD.FTZ R39, R45, R39 ;  /* 0x000000272d277221 */ /* 0x000fe20000010000 */
[----:B------:R-:W-:Y:S02]  /*2110*/  LEA.HI.X R45, R42, UR19, R43, 0x3, P1 ;  /* 0x000000132a2d7c11 */ /* 0x000fe400088f1c2b */
[----:B------:R-:W-:Y:S01]  /*2120*/  LEA R53, R54, R53, 0x3 ;  /* 0x0000003536357211 */ /* 0x000fe200078e18ff */
[----:B0-----:R-:W-:Y:S01]  /*2130*/  FADD.FTZ R55, R55, R40 ;  /* 0x0000002837377221 */ /* 0x001fe20000010000 */
[----:B------:R-:W-:Y:S01]  /*2140*/  FADD.FTZ R54, R39, R41 ;  /* 0x0000002927367221 */ /* 0x000fe20000010000 */
[----:B------:R-:W-:Y:S01]  /*2150*/  CS2R R40, SRZ ;  /* 0x0000000000287805 */ /* 0x000fe2000001ff00 */
[----:B------:R-:W-:Y:S06]  /*2160*/  @P0 BRA `(.L_x_584) ;  /* 0x0000000c00380947 */ /* 0x000fec0003800000 */
[----:B------:R-:W-:Y:S01]  /*2170*/  USHF.L.U32 UR10, UR8, 0x2, URZ ;  /* 0x00000002080a7899 */ /* 0x000fe2000800063f */
[----:B------:R-:W-:Y:S02]  /*2180*/  MOV R39, 0x50 ;  /* 0x0000005000277802 */ /* 0x000fe40000000f00 */
[----:B------:R-:W-:Y:S01]  /*2190*/  SHF.L.U32 R43, R59, 0x3, RZ ;  /* 0x000000033b2b7819 */ /* 0x000fe200000006ff */
[----:B------:R-:W-:-:S03]  /*21a0*/  ULOP3.LUT UR10, UR10, 0xc, URZ, 0xc0, !UPT ;  /* 0x0000000c0a0a7892 */ /* 0x000fc6000f8ec03f */
[----:B------:R-:W-:-:S03]  /*21b0*/  LOP3.LUT R43, R43, 0x18, RZ, 0xc0, !PT ;  /* 0x000000182b2b7812 */ /* 0x000fc600078ec0ff */
[----:B------:R-:W-:-:S05]  /*21c0*/  LEA.HI R42, R59, UR10, RZ, 0x1e ;  /* 0x0000000a3b2a7c11 */ /* 0x000fca000f8ff0ff */
[----:B------:R-:W-:-:S05]  /*21d0*/  IMAD R42, R42, R39, -UR12 ;  /* 0x8000000c2a2a7e24 */ /* 0x000fca000f8e0227 */
[----:B------:R-:W-:-:S04]  /*21e0*/  SHF.R.S32.HI R39, RZ, 0x1f, R42 ;  /* 0x0000001fff277819 */ /* 0x000fc8000001142a */
[----:B------:R-:W-:-:S04]  /*21f0*/  LEA.HI R39, R39, R42, RZ, 0x2 ;  /* 0x0000002a27277211 */ /* 0x000fc800078f10ff */
[----:B------:R-:W-:Y:S02]  /*2200*/  SHF.R.S32.HI R38, RZ, 0x2, R39 ;  /* 0x00000002ff267819 */ /* 0x000fe40000011427 */
[----:B------:R-:W-:-:S05]  /*2210*/  MOV R39, 0x28 ;  /* 0x0000002800277802 */ /* 0x000fca0000000f00 */
[----:B------:R-:W-:Y:S02]  /*2220*/  IMAD R38, R38, R39, UR9 ;  /* 0x0000000926267e24 */ /* 0x000fe4000f8e0227 */
[----:B------:R-:W-:-:S03]  /*2230*/  VIADD R39, R42, 0x4 ;  /* 0x000000042a277836 */ /* 0x000fc60000000000 */
[----:B------:R-:W-:Y:S02]  /*2240*/  IADD3 R38, R38, R43, RZ ;  /* 0x0000002b26267210 */ /* 0x000fe40007ffe0ff */
        /* <DEDUP_REMOVED lines=9> */
[----:B------:R-:W-:Y:S01]  /*22e0*/  FADD.FTZ R56, RZ, R39 ;  /* 0x00000027ff387221 */ /* 0x000fe20000010000 */
[----:B------:R-:W-:Y:S02]  /*22f0*/  VIADD R39, R42, 0x8 ;  /* 0x000000082a277836 */ /* 0x000fe40000000000 */
[----:B-1----:R-:W-:Y:S01]  /*2300*/  FADD.FTZ R57, R57, R40 ;  /* 0x0000002839397221 */ /* 0x002fe20000010000 */
[----:B------:R-:W-:Y:S02]  /*2310*/  FADD.FTZ R40, R56, R41 ;  /* 0x0000002938287221 */ /* 0x000fe40000010000 */
[----:B------:R-:W-:-:S04]  /*2320*/  SHF.R.S32.HI R56, RZ, 0x1f, R39 ;  /* 0x0000001fff387819 */ /* 0x000fc80000011427 */
[----:B------:R-:W-:Y:S02]  /*2330*/  LEA.HI R56, R56, R39, RZ, 0x2 ;  /* 0x0000002738387211 */ /* 0x000fe400078f10ff */
[----:B------:R-:W-:Y:S02]  /*2340*/  MOV R39, 0x28 ;  /* 0x0000002800277802 */ /* 0x000fe40000000f00 */
[----:B------:R-:W-:-:S05]  /*2350*/  SHF.R.S32.HI R56, RZ, 0x2, R56 ;  /* 0x00000002ff387819 */ /* 0x000fca0000011438 */
[----:B------:R-:W-:-:S05]  /*2360*/  IMAD R56, R56, R39, UR9 ;  /* 0x0000000938387e24 */ /* 0x000fca000f8e0227 */
[----:B------:R-:W-:-:S05]  /*2370*/  IADD3 R56, R43, R56, RZ ;  /* 0x000000382b387210 */ /* 0x000fca0007ffe0ff */
        /* <DEDUP_REMOVED lines=9> */
[----:B------:R-:W-:-:S05]  /*2410*/  IMAD.IADD R57, R43, 0x1, R38 ;  /* 0x000000012b397824 */ /* 0x000fca00078e0226 */
        /* <DEDUP_REMOVED lines=32> */
[----:B------:R-:W-:Y:S02]  /*2620*/  VIADD R38, R42, 0x1c ;  /* 0x0000001c2a267836 */ /* 0x000fe40000000000 */
        /* <DEDUP_REMOVED lines=130> */
.L_x_584:
[----:B------:R-:W-:Y:S05]  /*2e50*/  BSYNC B0 ;  /* 0x0000000000007941 */ /* 0x000fea0003800000 */
.L_x_583:
[----:B------:R-:W-:Y:S01]  /*2e60*/  LDS.64 R38, [R53+0x1e00] ;  /* 0x001e000035267984 */ /* 0x000fe20000000a00 */
[----:B------:R-:W-:Y:S01]  /*2e70*/  LOP3.LUT P0, RZ, R59, 0xfffffff3, RZ, 0xc0, !PT ;  /* 0xfffffff33bff7812 */ /* 0x000fe2000780c0ff */
[----:B------:R-:W-:Y:S02]  /*2e80*/  BSSY B0, `(.L_x_585) ;  /* 0x000001b000007945 */ /* 0x000fe40003800000 */
[----:B------:R-:W0:Y:S04]  /*2e90*/  SHFL.BFLY PT, R42, R41, 0x2, 0x1f ;  /* 0x0c401f00292a7f89 */ /* 0x000e2800000e0000 */
[----:B------:R-:W1:Y:S01]  /*2ea0*/  SHFL.BFLY PT, R43, R40, 0x2, 0x1f ;  /* 0x0c401f00282b7f89 */ /* 0x000e6200000e0000 */
[--C-:B0-----:R-:W-:Y:S01]  /*2eb0*/  FADD.FTZ R53, R42, R41.reuse ;  /* 0x000000292a357221 */ /* 0x101fe20000010000 */
[----:B------:R-:W-:Y:S01]  /*2ec0*/  PRMT R41, R34, 0x7632, R41 ;  /* 0x0000763222297816 */ /* 0x000fe20000000029 */
[----:B-1----:R-:W-:-:S03]  /*2ed0*/  FADD.FTZ R42, R43, R40 ;  /* 0x000000282b2a7221 */ /* 0x002fc60000010000 */
[----:B------:R-:W0:Y:S01]  /*2ee0*/  SHFL.BFLY PT, R56, R53, 0x1, 0x1f ;  /* 0x0c201f0035387f89 */ /* 0x000e2200000e0000 */
[----:B------:R-:W-:-:S03]  /*2ef0*/  PRMT R40, R35, 0x7632, R40 ;  /* 0x0000763223287816 */ /* 0x000fc60000000028 */
[----:B------:R-:W1:Y:S01]  /*2f00*/  SHFL.BFLY PT, R43, R42, 0x1, 0x1f ;  /* 0x0c201f002a2b7f89 */ /* 0x000e6200000e0000 */
[----:B------:R-:W-:Y:S01]  /*2f10*/  FADD.FTZ R39, R54, R39 ;  /* 0x0000002736277221 */ /* 0x000fe20000010000 */
[----:B------:R-:W-:-:S05]  /*2f20*/  FADD.FTZ R38, R55, R38 ;  /* 0x0000002637267221 */ /* 0x000fca0000010000 */
[----:B------:R2:W-:Y:S01]  /*2f30*/  STG.E.64 desc[UR14][R44.64+0x5000], R38 ;  /* 0x005000262c007986 */ /* 0x0005e2000c101b0e */
[----:B0-----:R-:W-:Y:S01]  /*2f40*/  FADD.FTZ R34, R53, R56 ;  /* 0x0000003835227221 */ /* 0x001fe20000010000 */
[----:B-1----:R-:W-:Y:S01]  /*2f50*/  FADD.FTZ R35, R42, R43 ;  /* 0x0000002b2a237221 */ /* 0x002fe20000010000 */
[----:B--2---:R-:W-:Y:S06]  /*2f60*/  @P0 BRA `(.L_x_586) ;  /* 0x0000000000300947 */ /* 0x004fec0003800000 */
[----:B------:R-:W0:Y:S01]  /*2f70*/  LDC.64 R38, c[0x0][0x260] ;  /* 0x00009800ff267b82 */ /* 0x000e220000000a00 */
[----:B------:R-:W-:Y:S01]  /*2f80*/  SHF.R.U32.HI R42, RZ, 0x2, R59 ;  /* 0x00000002ff2a7819 */ /* 0x000fe2000001163b */
[----:B------:R-:W-:Y:S01]  /*2f90*/  ULDC UR10, c[0x0][0x10] ;  /* 0x00000400000a7ab9 */ /* 0x000fe20000000800 */
[----:B------:R-:W-:Y:S01]  /*2fa0*/  IMAD.U32 R43, RZ, RZ, UR21 ;  /* 0x00000015ff2b7e24 */ /* 0x000fe2000f8e00ff */
[----:B------:R-:W-:Y:S01]  /*2fb0*/  UIMAD UR10, UR10, UR5, UR6 ;  /* 0x000000050a0a72a4 */ /* 0x000fe2000f8e0206 */
[----:B------:R-:W-:-:S04]  /*2fc0*/  SHF.L.U32 R42, R42, 0x6, RZ ;  /* 0x000000062a2a7819 */ /* 0x000fc800000006ff */
[----:B------:R-:W-:Y:S02]  /*2fd0*/  LOP3.LUT R42, R42, 0xffffffc0, R43, 0xe2, !PT ;  /* 0xffffffc02a2a7812 */ /* 0x000fe400078ee22b */
[----:B------:R-:W-:-:S04]  /*2fe0*/  MOV R43, UR10 ;  /* 0x0000000a002b7c02 */ /* 0x000fc80008000f00 */
[----:B------:R-:W-:-:S04]  /*2ff0*/  LEA R42, R43, R42, 0x8 ;  /* 0x0000002a2b2a7211 */ /* 0x000fc800078e40ff */
[----:B------:R-:W-:-:S05]  /*3000*/  SHF.L.U32 R43, R42, 0x1, RZ ;  /* 0x000000012a2b7819 */ /* 0x000fca00000006ff */
[----:B0-----:R-:W-:-:S05]  /*3010*/  IMAD.WIDE.U32 R38, R43, 0x4, R38 ;  /* 0x000000042b267825 */ /* 0x001fca00078e0026 */
[----:B------:R0:W-:Y:S02]  /*3020*/  STG.E.64 desc[UR14][R38.64], R34 ;  /* 0x0000002226007986 */ /* 0x0001e4000c101b0e */
.L_x_586:
[----:B------:R-:W-:Y:S05]  /*3030*/  BSYNC B0 ;  /* 0x0000000000007941 */ /* 0x000fea0003800000 */
.L_x_585:
[----:B------:R-:W-:Y:S01]  /*3040*/  UIADD3 UR11, UP0, UR8, 0x5, URZ ;  /* 0x00000005080b7890 */ /* 0x000fe2000ff1e03f */
[----:B------:R-:W-:Y:S02]  /*3050*/  PRMT R20, R18, 0x7632, R20 ;  /* 0x0000763212147816 */ /* 0x000fe40000000014 */
[----:B------:R-:W-:Y:S01]  /*3060*/  PRMT R21, R19, 0x7632, R21 ;  /* 0x0000763213157816 */ /* 0x000fe20000000015 */
[----:B------:R-:W-:Y:S01]  /*3070*/  UIADD3.X UR12, URZ, UR4, URZ, UP0, !UPT ;  /* 0x000000043f0c7290 */ /* 0x000fe200087fe43f */
[----:B0-----:R-:W-:Y:S01]  /*3080*/  PRMT R34, R33, 0x7632, R34 ;  /* 0x0000763221227816 */ /* 0x001fe20000000022 */
        /* <DEDUP_REMOVED lines=17> */
[----:B------:R-:W-:Y:S01]  /*31a0*/  PRMT R23, R17, 0x7632, R23 ;  /* 0x0000763211177816 */ /* 0x000fe20000000017 */
[----:B------:R-:W-:Y:S06]  /*31b0*/  @P0 BRA `(.L_x_587) ;  /* 0x0000000000580947 */ /* 0x000fec0003800000 */
[----:B------:R-:W-:Y:S01]  /*31c0*/  BAR.SYNC.DEFER_BLOCKING 0x0 ;  /* 0x0000000000007b1d */ /* 0x000fe20000010000 */
[----:B------:R-:W-:-:S13]  /*31d0*/  ISETP.NE.AND P0, PT, R59, RZ, PT ;  /* 0x000000ff3b00720c */ /* 0x000fda0003f05270 */
[----:B------:R-:W-:Y:S05]  /*31e0*/  @P0 BRA `(.L_x_588) ;  /* 0x0000000000400947 */ /* 0x000fea0003800000 */
[----:B------:R-:W0:Y:S01]  /*31f0*/  LDC.64 R16, c[0x0][0x268] ;  /* 0x00009a00ff107b82 */ /* 0x000e220000000a00 */
[----:B------:R-:W-:Y:S01]  /*3200*/  IMAD.MOV.U32 R19, RZ, RZ, 0x7fffffc1 ;  /* 0x7fffffc1ff137424 */ /* 0x000fe200078e00ff */
[----:B------:R-:W-:Y:S02]  /*3210*/  MOV R43, UR6 ;  /* 0x00000006002b7c02 */ /* 0x000fe40008000f00 */
[----:B------:R-:W-:-:S04]  /*3220*/  ISETP.NE.AND P0, PT, RZ, UR21, PT ;  /* 0x00000015ff007c0c */ /* 0x000fc8000bf05270 */
[----:B------:R-:W-:Y:S01]  /*3230*/  SEL R19, R19, 0x1, !P0 ;  /* 0x0000000113137807 */ /* 0x000fe20004000000 */
[----:B0-----:R-:W-:Y:S01]  /*3240*/  IMAD.WIDE.U32 R16, R43, 0x4, R16 ;  /* 0x000000042b107825 */ /* 0x001fe200078e0010 */
[----:B------:R-:W-:Y:S06]  /*3250*/  MEMBAR.ALL.GPU ;  /* 0x0000000000007992 */ /* 0x000fec000000a000 */
[----:B------:R-:W-:-:S00]  /*3260*/  ERRBAR ;  /* 0x00000000000079ab */ /* 0x000fc00000000000 */
[----:B------:R-:W-:Y:S06]  /*3270*/  CGAERRBAR ;  /* 0x00000000000075ab */ /* 0x000fec0000000000 */
[----:B------:R0:W5:Y:S02]  /*3280*/  ATOM.E.ADD.STRONG.GPU PT, R19, desc[UR14][R16.64], R19 ;  /* 0x000000131013798a */ /* 0x00016400081ee1ce */
.L_x_589:
[----:B------:R-:W2:Y:S04]  /*3290*/  LD.E.STRONG.GPU R18, desc[UR14][R16.64] ;  /* 0x0000000e10127980 */ /* 0x000ea8000c10f900 */
[----:B--2---:R-:W-:Y:S01]  /*32a0*/  CCTL.IVALL ;  /* 0x00000000ff00798f */ /* 0x004fe20002000000 */
[----:B------:R-:W-:Y:S05]  /*32b0*/  YIELD ;  /* 0x0000000000007946 */ /* 0x000fea0003800000 */
[----:B-----5:R-:W-:-:S04]  /*32c0*/  LOP3.LUT R18, R18, R19, RZ, 0x3c, !PT ;  /* 0x0000001312127212 */ /* 0x020fc800078e3cff */
[----:B------:R-:W-:-:S13]  /*32d0*/  ISETP.GT.AND P0, PT, R18, -0x1, PT ;  /* 0xffffffff1200780c */ /* 0x000fda0003f04270 */
[----:B------:R-:W-:Y:S05]  /*32e0*/  @P0 BRA `(.L_x_589) ;  /* 0xfffffffc00e80947 */ /* 0x000fea000383ffff */
.L_x_588:
[----:B------:R-:W-:Y:S05]  /*32f0*/  WARPSYNC.ALL ;  /* 0x0000000000007948 */ /* 0x000fea0003800000 */
[----:B------:R-:W-:Y:S06]  /*3300*/  BAR.SYNC.DEFER_BLOCKING 0x0 ;  /* 0x0000000000007b1d */ /* 0x000fec0000010000 */
[----:B------:R-:W-:Y:S05]  /*3310*/  BRA `(.L_x_590) ;  /* 0x0000000000647947 */ /* 0x000fea0003800000 */
.L_x_587:
        /* <DEDUP_REMOVED lines=12> */
[----:B------:R-:W-:Y:S01]  /*33e0*/  MOV R17, UR19 ;  /* 0x0000001300117c02 */ /* 0x000fe20008000f00 */
[----:B------:R-:W-:Y:S06]  /*33f0*/  MEMBAR.ALL.GPU ;  /* 0x0000000000007992 */ /* 0x000fec000000a000 */
[----:B------:R-:W-:-:S00]  /*3400*/  ERRBAR ;  /* 0x00000000000079ab */ /* 0x000fc00000000000 */
[----:B------:R-:W-:Y:S06]  /*3410*/  CGAERRBAR ;  /* 0x00000000000075ab */ /* 0x000fec0000000000 */
[----:B------:R0:W5:Y:S02]  /*3420*/  ATOM.E.ADD.STRONG.GPU PT, R19, desc[UR14][R16.64], R19 ;  /* 0x000000131013798a */ /* 0x00016400081ee1ce */
.L_x_592:
[----:B------:R-:W2:Y:S04]  /*3430*/  LD.E.STRONG.GPU R18, desc[UR14][R16.64] ;  /* 0x0000000e10127980 */ /* 0x000ea8000c10f900 */
[----:B--2---:R-:W-:Y:S01]  /*3440*/  CCTL.IVALL ;  /* 0x00000000ff00798f */ /* 0x004fe20002000000 */
[----:B------:R-:W-:Y:S05]  /*3450*/  YIELD ;  /* 0x0000000000007946 */ /* 0x000fea0003800000 */
[----:B-----5:R-:W-:-:S04]  /*3460*/  LOP3.LUT R18, R18, R19, RZ, 0x3c, !PT ;  /* 0x0000001312127212 */ /* 0x020fc800078e3cff */
[----:B------:R-:W-:-:S13]  /*3470*/  ISETP.GT.AND P0, PT, R18, -0x1, PT ;  /* 0xffffffff1200780c */ /* 0x000fda0003f04270 */
[----:B------:R-:W-:Y:S05]  /*3480*/  @P0 BRA `(.L_x_592) ;  /* 0xfffffffc00e80947 */ /* 0x000fea000383ffff */
.L_x_591:
[----:B------:R-:W-:Y:S05]  /*3490*/  WARPSYNC.ALL ;  /* 0x0000000000007948 */ /* 0x000fea0003800000 */
[----:B------:R-:W-:Y:S06]  /*34a0*/  BAR.SYNC.DEFER_BLOCKING 0x0 ;  /* 0x0000000000007b1d */ /* 0x000fec0000010000 */
.L_x_590:
[----:B------:R-:W1:Y:S01]  /*34b0*/  S2R R57, SR_TID.X ;  /* 0x0000000000397919 */ /* 0x000e620000002100 */
[----:B------:R-:W-:Y:S01]  /*34c0*/  MOV R19, UR5 ;  /* 0x0000000500137c02 */ /* 0x000fe20008000f00 */
[----:B0-----:R-:W0:Y:S01]  /*34d0*/  S2R R16, SR_TID.X ;  /* 0x0000000000107919 */ /* 0x001e220000002100 */
[----:B------:R-:W-:Y:S02]  /*34e0*/  SHF.L.U32 R35, R35, 0x10, RZ ;  /* 0x0000001023237819 */ /* 0x000fe400000006ff */
[----:B------:R-:W-:Y:S01]  /*34f0*/  SHF.L.U32 R41, R41, 0x10, RZ ;  /* 0x0000001029297819 */ /* 0x000fe200000006ff */
[----:B------:R-:W-:Y:S01]  /*3500*/  UIADD3 UR10, UR13, 0x3480, URZ ;  /* 0x000034800d0a7890 */ /* 0x000fe2000fffe03f */
[----:B------:R-:W-:Y:S01]  /*3510*/  SHF.L.U32 R38, R38, 0x10, RZ ;  /* 0x0000001026267819 */ /* 0x000fe200000006ff */
[----:B------:R-:W2:Y:S01]  /*3520*/  LDL.LU R58, [R1+0x8] ;  /* 0x00000800013a7983 */ /* 0x000ea20000300800 */
[----:B-1----:R-:W-:Y:S01]  /*3530*/  ISETP.GT.U32.AND P0, PT, R57, 0x7f, PT ;  /* 0x0000007f3900780c */ /* 0x002fe20003f04070 */
[----:B0-----:R-:W-:Y:S01]  /*3540*/  IMAD.SHL.U32 R42, R16, 0x2, RZ ;  /* 0x00000002102a7824 */ /* 0x001fe200078e00ff */
[----:B------:R-:W-:Y:S01]  /*3550*/  SHF.L.U32 R55, R32, 0x10, RZ ;  /* 0x0000001020377819 */ /* 0x000fe200000006ff */
[----:B------:R-:W-:-:S02]  /*3560*/  ULEA UR10, UR16, UR10, 0x18 ;  /* 0x0000000a100a7291 */ /* 0x000fc4000f8ec03f */
[----:B------:R-:W-:Y:S01]  /*3570*/  USHF.R.U64 UR17, UR8, 0x2, UR4 ;  /* 0x0000000208117899 */ /* 0x000fe20008001204 */
[----:B------:R-:W-:Y:S01]  /*3580*/  SHF.L.U32 R31, R31, 0x10, RZ ;  /* 0x000000101f1f7819 */ /* 0x000fe200000006ff */
[----:B------:R-:W-:Y:S01]  /*3590*/  USHF.L.U32 UR13, UR21, 0x4, URZ ;  /* 0x00000004150d7899 */ /* 0x000fe2000800063f */
[----:B------:R-:W-:Y:S01]  /*35a0*/  IMAD.U32 R29, R29, 0x10000, RZ ;  /* 0x000100001d1d7824 */ /* 0x000fe200078e00ff */
[----:B------:R-:W-:-:S04]  /*35b0*/  SHF.L.U32 R26, R26, 0x10, RZ ;  /* 0x000000101a1a7819 */ /* 0x000fc800000006ff */
[----:B------:R-:W0:Y:S01]  /*35c0*/  @!P0 LDC R18, c[0x0][0x10] ;  /* 0x00000400ff128b82 */ /* 0x000e220000000800 */
[----:B------:R-:W-:Y:S01]  /*35d0*/  @!P0 LOP3.LUT R43, R57, 0x1f, RZ, 0xc0, !PT ;  /* 0x0000001f392b8812 */ /* 0x000fe200078ec0ff */
[----:B------:R-:W3:Y:S06]  /*35e0*/  LDL.LU R59, [R1] ;  /* 0x00000000013b7983 */ /* 0x000eec0000300800 */
[----:B------:R-:W1:Y:S01]  /*35f0*/  @!P0 LDC.64 R16, c[0x0][0x260] ;  /* 0x00009800ff108b82 */ /* 0x000e620000000a00 */
[----:B0-----:R-:W-:Y:S01]  /*3600*/  @!P0 IMAD R18, R18, R19, UR6 ;  /* 0x0000000612128e24 */ /* 0x001fe2000f8e0213 */
[----:B------:R-:W-:-:S04]  /*3610*/  @!P0 LOP3.LUT R19, R42, 0x7fffffc0, RZ, 0xc0, !PT ;  /* 0x7fffffc02a138812 */ /* 0x000fc800078ec0ff */
[----:B------:R-:W-:-:S04]  /*3620*/  @!P0 LEA R18, R18, R19, 0x8 ;  /* 0x0000001312128211 */ /* 0x000fc800078e40ff */
[----:B------:R-:W-:-:S04]  /*3630*/  @!P0 IADD3 R18, R18, R43, RZ ;  /* 0x0000002b12128210 */ /* 0x000fc80007ffe0ff */
[----:B------:R-:W-:-:S05]  /*3640*/  @!P0 SHF.L.U32 R19, R18, 0x1, RZ ;  /* 0x0000000112138819 */ /* 0x000fca00000006ff */
[C---:B------:R-:W-:Y:S02]  /*3650*/  @!P0 VIADD R43, R19.reuse, 0x40 ;  /* 0x00000040132b8836 */ /* 0x040fe40000000000 */
[----:B-1----:R-:W-:-:S04]  /*3660*/  @!P0 IMAD.WIDE.U32 R18, R19, 0x4, R16 ;  /* 0x0000000413128825 */ /* 0x002fc800078e0010 */
[----:B------:R-:W-:Y:S02]  /*3670*/  @!P0 IMAD.WIDE.U32 R16, R43, 0x4, R16 ;  /* 0x000000042b108825 */ /* 0x000fe400078e0010 */
[----:B------:R-:W4:Y:S04]  /*3680*/  @!P0 LDG.E.64 R18, desc[UR14][R18.64] ;  /* 0x0000000e12128981 */ /* 0x000f28000c1e1b00 */
[----:B------:R-:W2:Y:S01]  /*3690*/  @!P0 LDG.E.64 R16, desc[UR14][R16.64] ;  /* 0x0000000e10108981 */ /* 0x000ea2000c1e1b00 */
[----:B------:R-:W-:Y:S01]  /*36a0*/  CS2R R42, SRZ ;  /* 0x00000000002a7805 */ /* 0x000fe2000001ff00 */
[----:B------:R-:W-:Y:S01]  /*36b0*/  FADD.FTZ R55, -R36, R55 ;  /* 0x0000003724377221 */ /* 0x000fe20000010100 */
[----:B------:R-:W-:Y:S02]  /*36c0*/  ULOP3.LUT UR16, UR8, 0x3, URZ, 0xc0, !UPT ;  /* 0x0000000308107892 */ /* 0x000fe4000f8ec03f */
[----:B------:R-:W-:-:S02]  /*36d0*/  ULOP3.LUT UR13, UR13, 0x3f0, URZ, 0xc0, !UPT ;  /* 0x000003f00d0d7892 */ /* 0x000fc4000f8ec03f */
[----:B------:R-:W-:Y:S02]  /*36e0*/  UIMAD UR16, UR16, 0x140, URZ ;  /* 0x00000140101078a4 */ /* 0x000fe4000f8e023f */
[----:B------:R-:W-:Y:S01]  /*36f0*/  USHF.R.U32.HI UR4, URZ, 0x2, UR4 ;  /* 0x000000023f047899 */ /* 0x000fe20008011604 */
[----:B------:R-:W-:-:S03]  /*3700*/  FADD.FTZ R31, -R36, R31 ;  /* 0x0000001f241f7221 */ /* 0x000fc60000010100 */
[----:B------:R-:W-:Y:S01]  /*3710*/  UIMAD UR4, UR4, 0x140000, URZ ;  /* 0x00140000040478a4 */ /* 0x000fe2000f8e023f */
[----:B------:R-:W-:Y:S01]  /*3720*/  FADD.FTZ R29, -R36, R29 ;  /* 0x0000001d241d7221 */ /* 0x000fe20000010100 */
[----:B----4-:R-:W-:Y:S01]  /*3730*/  @!P0 FADD.FTZ R45, RZ, R18 ;  /* 0x00000012ff2d8221 */ /* 0x010fe20000010000 */
        /* <DEDUP_REMOVED lines=16> */
[----:B------:R-:W0:Y:S01]  /*3840*/  SHFL.BFLY PT, R16, R19, 0x2, 0x1f ;  /* 0x0c401f0013107f89 */ /* 0x000e2200000e0000 */
[----:B------:R-:W-:Y:S02]  /*3850*/  SHF.L.U32 R18, R39, 0x10, RZ ;  /* 0x0000001027127819 */ /* 0x000fe400000006ff */
[----:B------:R-:W-:Y:S01]  /*3860*/  SHF.L.U32 R39, R34, 0x10, RZ ;  /* 0x0000001022277819 */ /* 0x000fe200000006ff */
[----:B------:R-:W1:Y:S01]  /*3870*/  SHFL.BFLY PT, R54, R53, 0x2, 0x1f ;  /* 0x0c401f0035367f89 */ /* 0x000e6200000e0000 */
[----:B0-----:R-:W-:Y:S01]  /*3880*/  FADD.FTZ R42, R19, R16 ;  /* 0x00000010132a7221 */ /* 0x001fe20000010000 */
[----:B------:R-:W-:Y:S01]  /*3890*/  FADD.FTZ R19, -R36, R35 ;  /* 0x0000002324137221 */ /* 0x000fe20000010100 */
[----:B------:R-:W-:Y:S02]  /*38a0*/  IMAD.U32 R35, R40, 0x10000, RZ ;  /* 0x0001000028237824 */ /* 0x000fe400078e00ff */
[C---:B------:R-:W-:Y:S01]  /*38b0*/  FMUL.FTZ R40, R4.reuse, R55 ;  /* 0x0000003704287220 */ /* 0x040fe20000410000 */
[----:B-1----:R-:W-:Y:S01]  /*38c0*/  FADD.FTZ R54, R53, R54 ;  /* 0x0000003635367221 */ /* 0x002fe20000010000 */
[----:B------:R-:W0:Y:S01]  /*38d0*/  SHFL.BFLY PT, R43, R42, 0x1, 0x1f ;  /* 0x0c201f002a2b7f89 */ /* 0x000e2200000e0000 */
[----:B------:R-:W-:Y:S01]  /*38e0*/  FMUL.FTZ R19, R4, R19 ;  /* 0x0000001304137220 */ /* 0x000fe20000410000 */
[----:B------:R-:W-:-:S02]  /*38f0*/  FFMA.FTZ R44, R35, R40, R38 ;  /* 0x00000028232c7223 */ /* 0x000fc40000010026 */
[----:B------:R-:W1:Y:S01]  /*3900*/  SHFL.BFLY PT, R45, R54, 0x1, 0x1f ;  /* 0x0c201f00362d7f89 */ /* 0x000e6200000e0000 */
[----:B0-----:R-:W-:Y:S01]  /*3910*/  FADD.FTZ R16, R42, R43 ;  /* 0x0000002b2a107221 */ /* 0x001fe20000010000 */
[----:B------:R-:W-:Y:S01]  /*3920*/  SHF.L.U32 R43, R33, 0x10, RZ ;  /* 0x00000010212b7819 */ /* 0x000fe200000006ff */
[----:B------:R-:W-:Y:S01]  /*3930*/  FADD.FTZ R33, -R36, R39 ;  /* 0x0000002724217221 */ /* 0x000fe20000010100 */
[----:B------:R-:W-:Y:S01]  /*3940*/  FFMA.FTZ R39, R19, R41, R18 ;  /* 0x0000002913277223 */ /* 0x000fe20000010012 */
[----:B-1----:R-:W-:Y:S01]  /*3950*/  FADD.FTZ R17, R54, R45 ;  /* 0x0000002d36117221 */ /* 0x002fe20000010000 */
[----:B------:R-:W-:Y:S01]  /*3960*/  @!P0 SHF.R.U32.HI R54, RZ, 0x2, R57 ;  /* 0x00000002ff368819 */ /* 0x000fe20000011639 */
[----:B------:R-:W-:Y:S01]  /*3970*/  FMUL.FTZ R34, R4, R33 ;  /* 0x0000002104227220 */ /* 0x000fe20000410000 */
[----:B------:R-:W-:Y:S01]  /*3980*/  FMUL.FTZ R42, R39, -1.4426950216293334961 ;  /* 0xbfb8aa3b272a7820 */ /* 0x000fe20000410000 */
[----:B------:R-:W-:Y:S01]  /*3990*/  FADD.FTZ R43, -R36, R43 ;  /* 0x0000002b242b7221 */ /* 0x000fe20000010100 */
[----:B------:R-:W-:Y:S01]  /*39a0*/  @!P0 LOP3.LUT R54, R54, 0x3ffffff8, RZ, 0xc0, !PT ;  /* 0x3ffffff836368812 */ /* 0x000fe200078ec0ff */
[----:B------:R-:W-:Y:S01]  /*39b0*/  FFMA.FTZ R33, R34, R35, R38 ;  /* 0x0000002322217223 */ /* 0x000fe20000010026 */
[----:B------:R-:W-:Y:S01]  /*39c0*/  @!P0 FMUL.FTZ R17, R17, 1.2207031431898940355e-05 ;  /* 0x374ccccd11118820 */ /* 0x000fe20000410000 */
[----:B------:R-:W-:Y:S01]  /*39d0*/  FMUL.FTZ R32, R4, R43 ;  /* 0x0000002b04207220 */ /* 0x000fe20000410000 */
[----:B------:R-:W0:Y:S01]  /*39e0*/  MUFU.EX2 R42, R42 ;  /* 0x0000002a002a7308 */ /* 0x000e220000000800 */
[----:B------:R-:W-:Y:S01]  /*39f0*/  FMUL.FTZ R53, R33, -1.4426950216293334961 ;  /* 0xbfb8aa3b21357820 */ /* 0x000fe20000410000 */
[----:B------:R-:W-:Y:S01]  /*3a00*/  @!P0 FMUL.FTZ R16, R16, 1.2207031431898940355e-05 ;  /* 0x374ccccd10108820 */ /* 0x000fe20000410000 */
[----:B------:R-:W-:Y:S01]  /*3a10*/  FFMA.FTZ R45, R41, R32, R18 ;  /* 0x00000020292d7223 */ /* 0x000fe20000010012 */
[----:B------:R-:W-:-:S03]  /*3a20*/  FMUL.FTZ R43, R44, -1.4426950216293334961 ;  /* 0xbfb8aa3b2c2b7820 */ /* 0x000fc60000410000 */
[----:B------:R-:W-:Y:S01]  /*3a30*/  FMUL.FTZ R56, R45, -1.4426950216293334961 ;  /* 0xbfb8aa3b2d387820 */ /* 0x000fe20000410000 */
[----:B------:R-:W1:Y:S01]  /*3a40*/  MUFU.EX2 R53, R53 ;  /* 0x0000003500357308 */ /* 0x000e620000000800 */
[----:B------:R2:W-:Y:S07]  /*3a50*/  @!P0 STS.64 [R54+UR10], R16 ;  /* 0x0000001036008988 */ /* 0x0005ee0008000a0a */
[----:B------:R-:W4:Y:S01]  /*3a60*/  MUFU.EX2 R56, R56 ;  /* 0x0000003800387308 */ /* 0x000f220000000800 */
[----:B0-----:R-:W-:-:S07]  /*3a70*/  FADD.FTZ R55, R42, 1 ;  /* 0x3f8000002a377421 */ /* 0x001fce0000010000 */
[----:B--2---:R-:W0:Y:S01]  /*3a80*/  MUFU.RCP R16, R55 ;  /* 0x0000003700107308 */ /* 0x004e220000001000 */
[----:B-1----:R-:W-:-:S07]  /*3a90*/  FADD.FTZ R17, R53, 1 ;  /* 0x3f80000035117421 */ /* 0x002fce0000010000 */
[----:B------:R-:W1:Y:S01]  /*3aa0*/  MUFU.EX2 R43, R43 ;  /* 0x0000002b002b7308 */ /* 0x000e620000000800 */
[----:B----4-:R-:W-:-:S07]  /*3ab0*/  FADD.FTZ R53, R56, 1 ;  /* 0x3f80000038357421 */ /* 0x010fce0000010000 */
[----:B------:R-:W2:Y:S01]  /*3ac0*/  MUFU.RCP R17, R17 ;  /* 0x0000001100117308 */ /* 0x000ea20000001000 */
[----:B0-----:R-:W-:-:S04]  /*3ad0*/  FADD.FTZ R42, -R16, 1 ;  /* 0x3f800000102a7421 */ /* 0x001fc80000010100 */
[----:B------:R-:W-:-:S03]  /*3ae0*/  FFMA.FTZ R39, R39, R42, 1 ;  /* 0x3f80000027277423 */ /* 0x000fc6000001002a */
[----:B------:R-:W0:Y:S01]  /*3af0*/  MUFU.RCP R42, R53 ;  /* 0x00000035002a7308 */ /* 0x000e220000001000 */
[----:B-1----:R-:W-:Y:S01]  /*3b00*/  FADD.FTZ R56, R43, 1 ;  /* 0x3f8000002b387421 */ /* 0x002fe20000010000 */
[----:B------:R-:W-:-:S06]  /*3b10*/  FMUL.FTZ R39, R16, R39 ;  /* 0x0000002710277220 */ /* 0x000fcc0000410000 */
[----:B------:R-:W1:Y:S01]  /*3b20*/  MUFU.RCP R43, R56 ;  /* 0x00000038002b7308 */ /* 0x000e620000001000 */
[----:B--2---:R-:W-:-:S04]  /*3b30*/  FADD.FTZ R54, -R17, 1 ;  /* 0x3f80000011367421 */ /* 0x004fc80000010100 */
[----:B------:R-:W-:-:S04]  /*3b40*/  FFMA.FTZ R54, R33, R54, 1 ;  /* 0x3f80000021367423 */ /* 0x000fc80000010036 */
[----:B------:R-:W-:Y:S01]  /*3b50*/  FMUL.FTZ R33, R17, R54 ;  /* 0x0000003611217220 */ /* 0x000fe20000410000 */
[----:B------:R-:W-:-:S04]  /*3b60*/  IMAD.WIDE.U32 R16, R57, -0x33333333, RZ ;  /* 0xcccccccd39107825 */ /* 0x000fc800078e00ff */
[----:B0-----:R-:W-:Y:S01]  /*3b70*/  FADD.FTZ R16, -R42, 1 ;  /* 0x3f8000002a107421 */ /* 0x001fe20000010100 */
[----:B------:R-:W-:-:S03]  /*3b80*/  SHF.R.U32.HI R17, RZ, 0x6, R17 ;  /* 0x00000006ff117819 */ /* 0x000fc60000011611 */
[----:B------:R-:W-:Y:S01]  /*3b90*/  FFMA.FTZ R45, R45, R16, 1 ;  /* 0x3f8000002d2d7423 */ /* 0x000fe20000010010 */
[----:B-1----:R-:W-:Y:S01]  /*3ba0*/  FADD.FTZ R53, -R43, 1 ;  /* 0x3f8000002b357421 */ /* 0x002fe20000010100 */
[----:B------:R-:W-:-:S03]  /*3bb0*/  IMAD R16, R17, -0x50, R57 ;  /* 0xffffffb011107824 */ /* 0x000fc600078e0239 */
[----:B------:R-:W-:Y:S01]  /*3bc0*/  FFMA.FTZ R44, R44, R53, 1 ;  /* 0x3f8000002c2c7423 */ /* 0x000fe20000010035 */
[----:B------:R-:W-:Y:S01]  /*3bd0*/  VIADD R53, R17, UR13 ;  /* 0x0000000d11357c36 */ /* 0x000fe20008000000 */
[----:B------:R-:W-:-:S03]  /*3be0*/  LEA R16, R16, UR16, 0x2 ;  /* 0x0000001010107c11 */ /* 0x000fc6000f8e10ff */
[----:B------:R-:W-:Y:S01]  /*3bf0*/  IMAD R53, R53, 0x500, RZ ;  /* 0x0000050035357824 */ /* 0x000fe200078e02ff */
[----:B------:R-:W-:Y:S01]  /*3c00*/  MOV R55, UR17 ;  /* 0x0000001100377c02 */ /* 0x000fe20008000f00 */
[----:B------:R-:W-:Y:S01]  /*3c10*/  FMUL.FTZ R54, R4, R31 ;  /* 0x0000001f04367220 */ /* 0x000fe20000410000 */
[--C-:B------:R-:W-:Y:S02]  /*3c20*/  SHF.R.S32.HI R17, RZ, 0x1f, R16.reuse ;  /* 0x0000001fff117819 */ /* 0x100fe40000011410 */
[----:B------:R-:W-:Y:S01]  /*3c30*/  SHF.L.U32 R57, R28, 0x10, RZ ;  /* 0x000000101c397819 */ /* 0x000fe200000006ff */
[----:B------:R-:W-:Y:S01]  /*3c40*/  FMUL.FTZ R44, R43, R44 ;  /* 0x0000002c2b2c7220 */ /* 0x000fe20000410000 */
[----:B------:R-:W-:Y:S01]  /*3c50*/  IADD3 R53, R53, 0x1400, RZ ;  /* 0x0000140035357810 */ /* 0x000fe20007ffe0ff */
[----:B------:R-:W-:-:S04]  /*3c60*/  IMAD.WIDE.U32 R16, R55, 0x140000, R16 ;  /* 0x0014000037107825 */ /* 0x000fc800078e0010 */
[----:B------:R-:W-:Y:S01]  /*3c70*/  FMUL.FTZ R39, R26, R39 ;  /* 0x000000271a277220 */ /* 0x000fe20000410000 */
[----:B------:R-:W-:Y:S01]  /*3c80*/  FMUL.FTZ R45, R42, R45 ;  /* 0x0000002d2a2d7220 */ /* 0x000fe20000410000 */
[----:B------:R-:W-:Y:S01]  /*3c90*/  SHF.L.U32 R25, R25, 0x10, RZ ;  /* 0x0000001019197819 */ /* 0x000fe200000006ff */
[----:B------:R-:W-:Y:S01]  /*3ca0*/  IMAD.U32 R24, R24, 0x10000, RZ ;  /* 0x0001000018187824 */ /* 0x000fe200078e00ff */
[----:B------:R-:W-:Y:S01]  /*3cb0*/  BAR.SYNC.DEFER_BLOCKING 0x0 ;  /* 0x0000000000007b1d */ /* 0x000fe20000010000 */
[----:B------:R-:W-:Y:S02]  /*3cc0*/  IADD3 R31, P1, R53, R16, RZ ;  /* 0x00000010351f7210 */ /* 0x000fe40007f3e0ff */
[----:B------:R-:W-:Y:S01]  /*3cd0*/  IADD3 R53, R17, UR4, RZ ;  /* 0x0000000411357c10 */ /* 0x000fe2000fffe0ff */
[----:B------:R-:W-:Y:S02]  /*3ce0*/  FFMA.FTZ R17, R41, R54, R18 ;  /* 0x0000003629117223 */ /* 0x000fe40000010012 */
[----:B------:R-:W-:-:S02]  /*3cf0*/  ULDC.64 UR16, c[0x0][0x210] ;  /* 0x0000840000107ab9 */ /* 0x000fc40000000a00 */
[----:B------:R-:W-:-:S06]  /*3d00*/  FMUL.FTZ R56, R17, -1.4426950216293334961 ;  /* 0xbfb8aa3b11387820 */ /* 0x000fcc0000410000 */
[----:B------:R-:W0:Y:S01]  /*3d10*/  MUFU.EX2 R56, R56 ;  /* 0x0000003800387308 */ /* 0x000e220000000800 */
[----:B------:R-:W-:Y:S01]  /*3d20*/  SHF.L.U32 R55, R30, 0x10, RZ ;  /* 0x000000101e377819 */ /* 0x000fe200000006ff */
[----:B------:R-:W-:-:S04]  /*3d30*/  FADD.FTZ R57, -R36, R57 ;  /* 0x0000003924397221 */ /* 0x000fc80000010100 */
[----:B------:R-:W-:Y:S01]  /*3d40*/  FADD.FTZ R55, -R36, R55 ;  /* 0x0000003724377221 */ /* 0x000fe20000010100 */
[----:B------:R-:W-:-:S04]  /*3d50*/  FMUL.FTZ R36, R4, R29 ;  /* 0x0000001d04247220 */ /* 0x000fc80000410000 */
[----:B------:R-:W-:Y:S01]  /*3d60*/  FFMA.FTZ R18, R41, R36, R18 ;  /* 0x0000002429127223 */ /* 0x000fe20000010012 */
[----:B0-----:R-:W-:-:S03]  /*3d70*/  FADD.FTZ R16, R56, 1 ;  /* 0x3f80000038107421 */ /* 0x001fc60000010000 */
[----:B------:R-:W-:-:S03]  /*3d80*/  FMUL.FTZ R43, R18, -1.4426950216293334961 ;  /* 0xbfb8aa3b122b7820 */ /* 0x000fc60000410000 */
[----:B------:R-:W0:Y:S08]  /*3d90*/  MUFU.RCP R16, R16 ;  /* 0x0000001000107308 */ /* 0x000e300000001000 */
[----:B------:R-:W1:Y:S01]  /*3da0*/  MUFU.EX2 R43, R43 ;  /* 0x0000002b002b7308 */ /* 0x000e620000000800 */
[----:B0-----:R-:W-:-:S04]  /*3db0*/  FADD.FTZ R28, -R16, 1 ;  /* 0x3f800000101c7421 */ /* 0x001fc80000010100 */
[----:B------:R-:W-:Y:S01]  /*3dc0*/  FFMA.FTZ R17, R17, R28, 1 ;  /* 0x3f80000011117423 */ /* 0x000fe2000001001c */
[----:B------:R-:W-:Y:S01]  /*3dd0*/  FMUL.FTZ R28, R4, R57 ;  /* 0x00000039041c7220 */ /* 0x000fe20000410000 */
[----:B-1----:R-:W-:-:S04]  /*3de0*/  FADD.FTZ R57, R43, 1 ;  /* 0x3f8000002b397421 */ /* 0x002fc80000010000 */
[----:B------:R0:W-:Y:S02]  /*3df0*/  MUFU.RCP R26, R57 ;  /* 0x00000039001a7308 */ /* 0x0001e40000001000 */
[----:B0-----:R-:W2:Y:S01]  /*3e00*/  LDL.LU R57, [R1+0x4] ;  /* 0x0000040001397983 */ /* 0x001ea20000300800 */
[----:B------:R-:W-:Y:S01]  /*3e10*/  FMUL.FTZ R30, R16, R17 ;  /* 0x00000011101e7220 */ /* 0x000fe20000410000 */
[----:B------:R-:W-:-:S04]  /*3e20*/  FFMA.FTZ R16, R35, R28, R38 ;  /* 0x0000001c23107223 */ /* 0x000fc80000010026 */
[----:B------:R-:W-:-:S04]  /*3e30*/  FMUL.FTZ R56, R16, -1.4426950216293334961 ;  /* 0xbfb8aa3b10387820 */ /* 0x000fc80000410000 */
[----:B------:R-:W0:Y:S01]  /*3e40*/  MUFU.EX2 R29, R56 ;  /* 0x00000038001d7308 */ /* 0x000e220000000800 */
[----:B------:R-:W-:-:S04]  /*3e50*/  FMUL.FTZ R42, R4, R55 ;  /* 0x00000037042a7220 */ /* 0x000fc80000410000 */
[----:B------:R-:W-:-:S04]  /*3e60*/  FFMA.FTZ R38, R35, R42, R38 ;  /* 0x0000002a23267223 */ /* 0x000fc80000010026 */
[----:B------:R-:W-:Y:S01]  /*3e70*/  FMUL.FTZ R17, R38, -1.4426950216293334961 ;  /* 0xbfb8aa3b26117820 */ /* 0x000fe20000410000 */
[----:B0-----:R-:W-:-:S05]  /*3e80*/  FADD.FTZ R29, R29, 1 ;  /* 0x3f8000001d1d7421 */ /* 0x001fca0000010000 */
[----:B------:R-:W0:Y:S01]  /*3e90*/  MUFU.EX2 R17, R17 ;  /* 0x0000001100117308 */ /* 0x000e220000000800 */
[----:B------:R-:W-:-:S07]  /*3ea0*/  USHF.L.U32 UR4, UR8, 0x2, URZ ;  /* 0x0000000208047899 */ /* 0x000fce000800063f */
[----:B------:R-:W1:Y:S01]  /*3eb0*/  MUFU.RCP R29, R29 ;  /* 0x0000001d001d7308 */ /* 0x000e620000001000 */
[----:B------:R-:W-:-:S06]  /*3ec0*/  ULOP3.LUT UR4, UR4, 0xc, URZ, 0xc0, !UPT ;  /* 0x0000000c04047892 */ /* 0x000fcc000f8ec03f */
[----:B------:R-:W-:Y:S01]  /*3ed0*/  IADD3 R43, R58, -UR4, RZ ;  /* 0x800000043a2b7c10 */ /* 0x000fe2000fffe0ff */
[----:B0-----:R-:W-:-:S03]  /*3ee0*/  FADD.FTZ R58, R17, 1 ;  /* 0x3f800000113a7421 */ /* 0x001fc60000010000 */
[----:B------:R-:W-:Y:S01]  /*3ef0*/  LEA R17, R43, UR10, 0x3 ;  /* 0x0000000a2b117c11 */ /* 0x000fe2000f8e18ff */
[----:B-1----:R-:W-:-:S04]  /*3f00*/  FADD.FTZ R55, -R29, 1 ;  /* 0x3f8000001d377421 */ /* 0x002fc80000010100 */
[----:B------:R-:W-:Y:S02]  /*3f10*/  FFMA.FTZ R56, R16, R55, 1 ;  /* 0x3f80000010387423 */ /* 0x000fe40000010037 */
[----:B------:R-:W0:Y:S01]  /*3f20*/  LDS.64 R16, [R17] ;  /* 0x0000000011107984 */ /* 0x000e220000000a00 */
[----:B------:R-:W1:Y:S01]  /*3f30*/  MUFU.RCP R43, R58 ;  /* 0x0000003a002b7308 */ /* 0x000e620000001000 */
[----:B------:R-:W-:-:S04]  /*3f40*/  FADD.FTZ R55, -R26, 1 ;  /* 0x3f8000001a377421 */ /* 0x000fc80000010100 */
[----:B------:R-:W-:Y:S01]  /*3f50*/  FFMA.FTZ R55, R18, R55, 1 ;  /* 0x3f80000012377423 */ /* 0x000fe20000010037 */
[----:B------:R-:W-:-:S03]  /*3f60*/  SHF.L.U32 R18, R27, 0x10, RZ ;  /* 0x000000101b127819 */ /* 0x000fc600000006ff */
[----:B------:R-:W-:Y:S01]  /*3f70*/  FMUL.FTZ R26, R26, R55 ;  /* 0x000000371a1a7220 */ /* 0x000fe20000410000 */
[----:B------:R-:W-:Y:S01]  /*3f80*/  SHF.L.U32 R27, R20, 0x10, RZ ;  /* 0x00000010141b7819 */ /* 0x000fe200000006ff */
[----:B------:R-:W-:Y:S01]  /*3f90*/  FMUL.FTZ R33, R18, R33 ;  /* 0x0000002112217220 */ /* 0x000fe20000410000 */
[----:B-1----:R-:W-:Y:S01]  /*3fa0*/  FADD.FTZ R55, -R43, 1 ;  /* 0x3f8000002b377421 */ /* 0x002fe20000010100 */
[----:B------:R-:W-:-:S03]  /*3fb0*/  SHF.L.U32 R18, R21, 0x10, RZ ;  /* 0x0000001015127819 */ /* 0x000fc600000006ff */
[----:B------:R-:W-:Y:S01]  /*3fc0*/  FFMA.FTZ R38, R38, R55, 1 ;  /* 0x3f80000026267423 */ /* 0x000fe20000010037 */
[----:B------:R-:W-:Y:S01]  /*3fd0*/  SHF.L.U32 R55, R22, 0x10, RZ ;  /* 0x0000001016377819 */ /* 0x000fe200000006ff */
[----:B------:R-:W-:Y:S01]  /*3fe0*/  FMUL.FTZ R29, R29, R56 ;  /* 0x000000381d1d7220 */ /* 0x000fe20000410000 */
[----:B------:R-:W-:Y:S02]  /*3ff0*/  IMAD.U32 R20, R23, 0x10000, RZ ;  /* 0x0001000017147824 */ /* 0x000fe400078e00ff */
[----:B------:R-:W-:Y:S01]  /*4000*/  FMUL.FTZ R43, R43, R38 ;  /* 0x000000262b2b7220 */ /* 0x000fe20000410000 */
[----:B------:R-:W-:Y:S01]  /*4010*/  FMUL.FTZ R29, R18, R29 ;  /* 0x0000001d121d7220 */ /* 0x000fe20000410000 */
[----:B------:R-:W-:Y:S02]  /*4020*/  FMUL.FTZ R55, R55, R26 ;  /* 0x0000001a37377220 */ /* 0x000fe40000410000 */
[----:B------:R-:W-:Y:S01]  /*4030*/  FMUL.FTZ R43, R20, R43 ;  /* 0x0000002b142b7220 */ /* 0x000fe20000410000 */
[----:B------:R-:W-:Y:S01]  /*4040*/  FMUL.FTZ R45, R24, R45 ;  /* 0x0000002d182d7220 */ /* 0x000fe20000410000 */
[----:B------:R-:W-:Y:S01]  /*4050*/  FMUL.FTZ R21, R25, R44 ;  /* 0x0000002c19157220 */ /* 0x000fe20000410000 */
[----:B------:R-:W-:Y:S01]  /*4060*/  FMUL.FTZ R27, R27, R30 ;  /* 0x0000001e1b1b7220 */ /* 0x000fe20000410000 */
[C-C-:B0-----:R-:W-:Y:S01]  /*4070*/  FFMA.FTZ R23, R0.reuse, R7, -R16.reuse ;  /* 0x0000000700177223 */ /* 0x141fe20000010810 */
[--C-:B------:R-:W-:Y:S01]  /*4080*/  FFMA.FTZ R18, R41, R39, -R16.reuse ;  /* 0x0000002729127223 */ /* 0x100fe20000010810 */
[--C-:B------:R-:W-:Y:S01]  /*4090*/  FFMA.FTZ R20, R5, R8, -R16.reuse ;  /* 0x0000000805147223 */ /* 0x100fe20000010810 */
[--C-:B------:R-:W-:Y:S01]  /*40a0*/  FFMA.FTZ R33, R35, R33, -R16.reuse ;  /* 0x0000002123217223 */ /* 0x100fe20000010810 */
[C-C-:B------:R-:W-:Y:S01]  /*40b0*/  FFMA.FTZ R9, R0.reuse, R9, -R16.reuse ;  /* 0x0000000900097223 */ /* 0x140fe20000010810 */
[C-C-:B------:R-:W-:Y:S01]  /*40c0*/  FFMA.FTZ R13, R0.reuse, R13, -R16.reuse ;  /* 0x0000000d000d7223 */ /* 0x140fe20000010810 */
[--C-:B------:R-:W-:Y:S01]  /*40d0*/  FFMA.FTZ R15, R0, R15, -R16.reuse ;  /* 0x0000000f000f7223 */ /* 0x100fe20000010810 */
[--C-:B------:R-:W-:Y:S01]  /*40e0*/  FFMA.FTZ R0, R41, R55, -R16.reuse ;  /* 0x0000003729007223 */ /* 0x100fe20000010810 */
[C-C-:B------:R-:W-:Y:S01]  /*40f0*/  FFMA.FTZ R25, R5.reuse, R12, -R16.reuse ;  /* 0x0000000c05197223 */ /* 0x140fe20000010810 */
[C-C-:B------:R-:W-:Y:S01]  /*4100*/  FFMA.FTZ R14, R5.reuse, R14, -R16.reuse ;  /* 0x0000000e050e7223 */ /* 0x140fe20000010810 */
[----:B------:R-:W-:Y:S01]  /*4110*/  FFMA.FTZ R8, R5, R37, -R16 ;  /* 0x0000002505087223 */ /* 0x000fe20000010810 */
[----:B------:R-:W-:Y:S01]  /*4120*/  FFMA.FTZ R23, R2, -R17, R23 ;  /* 0x8000001102177223 */ /* 0x000fe20000010017 */
[----:B------:R-:W-:Y:S01]  /*4130*/  FFMA.FTZ R19, -R17, R19, R18 ;  /* 0x0000001311137223 */ /* 0x000fe20000010112 */
[----:B------:R-:W-:Y:S01]  /*4140*/  FFMA.FTZ R5, R3, -R17, R20 ;  /* 0x8000001103057223 */ /* 0x000fe20000010014 */
[----:B------:R-:W-:Y:S01]  /*4150*/  FFMA.FTZ R33, -R17, R34, R33 ;  /* 0x0000002211217223 */ /* 0x000fe20000010121 */
[C-C-:B------:R-:W-:Y:S01]  /*4160*/  FFMA.FTZ R45, R41.reuse, R45, -R16.reuse ;  /* 0x0000002d292d7223 */ /* 0x140fe20000010810 */
[--C-:B------:R-:W-:Y:S01]  /*4170*/  FFMA.FTZ R7, R41, R27, -R16.reuse ;  /* 0x0000001b29077223 */ /* 0x100fe20000010810 */
[C-C-:B------:R-:W-:Y:S01]  /*4180*/  FFMA.FTZ R21, R35.reuse, R21, -R16.reuse ;  /* 0x0000001523157223 */ /* 0x140fe20000010810 */
[C-C-:B------:R-:W-:Y:S01]  /*4190*/  FFMA.FTZ R29, R35.reuse, R29, -R16.reuse ;  /* 0x0000001d231d7223 */ /* 0x140fe20000010810 */
[----:B------:R-:W-:Y:S01]  /*41a0*/  FFMA.FTZ R43, R35, R43, -R16 ;  /* 0x0000002b232b7223 */ /* 0x000fe20000010810 */
[----:B------:R-:W-:Y:S01]  /*41b0*/  FFMA.FTZ R25, R6, -R17, R25 ;  /* 0x8000001106197223 */ /* 0x000fe20000010019 */
[C---:B------:R-:W-:Y:S01]  /*41c0*/  FFMA.FTZ R27, -R17.reuse, R36, R0 ;  /* 0x00000024111b7223 */ /* 0x040fe20000010100 */
[C---:B------:R-:W-:Y:S01]  /*41d0*/  FMUL.FTZ R23, R4.reuse, R23 ;  /* 0x0000001704177220 */ /* 0x040fe20000410000 */
[C---:B------:R-:W-:Y:S01]  /*41e0*/  FMUL.FTZ R0, R4.reuse, R19 ;  /* 0x0000001304007220 */ /* 0x040fe20000410000 */
[C---:B------:R-:W-:Y:S01]  /*41f0*/  FMUL.FTZ R5, R4.reuse, R5 ;  /* 0x0000000504057220 */ /* 0x040fe20000410000 */
[----:B------:R-:W-:Y:S01]  /*4200*/  FMUL.FTZ R6, R4, R33 ;  /* 0x0000002104067220 */ /* 0x000fe20000410000 */
[-C--:B------:R-:W-:Y:S01]  /*4210*/  FFMA.FTZ R9, R46, -R17.reuse, R9 ;  /* 0x800000112e097223 */ /* 0x080fe20000010009 */
[C---:B------:R-:W-:Y:S01]  /*4220*/  FFMA.FTZ R45, -R17.reuse, R32, R45 ;  /* 0x00000020112d7223 */ /* 0x040fe2000001012d */
[C---:B------:R-:W-:Y:S01]  /*4230*/  FFMA.FTZ R21, -R17.reuse, R40, R21 ;  /* 0x0000002811157223 */ /* 0x040fe20000010115 */
[-C--:B------:R-:W-:Y:S01]  /*4240*/  FFMA.FTZ R13, R10, -R17.reuse, R13 ;  /* 0x800000110a0d7223 */ /* 0x080fe2000001000d */
[----:B------:R-:W-:Y:S01]  /*4250*/  FFMA.FTZ R7, -R17, R54, R7 ;  /* 0x0000003611077223 */ /* 0x000fe20000010107 */
[-C--:B------:R-:W-:Y:S01]  /*4260*/  FFMA.FTZ R11, R11, -R17.reuse, R14 ;  /* 0x800000110b0b7223 */ /* 0x080fe2000001000e */
[----:B------:R-:W-:Y:S01]  /*4270*/  FFMA.FTZ R29, -R17, R28, R29 ;  /* 0x0000001c111d7223 */ /* 0x000fe2000001011d */
[-C--:B------:R-:W-:Y:S01]  /*4280*/  FFMA.FTZ R15, R48, -R17.reuse, R15 ;  /* 0x80000011300f7223 */ /* 0x080fe2000001000f */
[----:B------:R-:W-:Y:S01]  /*4290*/  FFMA.FTZ R47, R47, -R17, R8 ;  /* 0x800000112f2f7223 */ /* 0x000fe20000010008 */
[----:B------:R-:W-:Y:S01]  /*42a0*/  FFMA.FTZ R43, -R17, R42, R43 ;  /* 0x0000002a112b7223 */ /* 0x000fe2000001012b */
[----:B---3--:R-:W-:Y:S01]  /*42b0*/  IADD3 R2, P0, R59, UR16, RZ ;  /* 0x000000103b027c10 */ /* 0x008fe2000ff1e0ff */
        /* <DEDUP_REMOVED lines=13> */
[----:B------:R-:W-:Y:S02]  /*4390*/  F2FP.BF16.F32.PACK_AB R5, R6, R5 ;  /* 0x000000050605723e */ /* 0x000fe400000010ff */
[----:B------:R-:W-:Y:S02]  /*43a0*/  IADD3.X R0, RZ, R53, RZ, P1, !PT ;  /* 0x00000035ff007210 */ /* 0x000fe40000ffe4ff */
[----:B------:R-:W-:Y:S02]  /*43b0*/  SHF.L.U32 R4, R31, 0x1, RZ ;  /* 0x000000011f047819 */ /* 0x000fe400000006ff */
[----:B------:R-:W-:Y:S02]  /*43c0*/  PRMT R6, R23, 0x7632, R6 ;  /* 0x0000763217067816 */ /* 0x000fe40000000006 */
[----:B------:R-:W-:Y:S02]  /*43d0*/  PRMT R7, R5, 0x7632, R7 ;  /* 0x0000763205077816 */ /* 0x000fe40000000007 */
[----:B------:R-:W-:-:S02]  /*43e0*/  SHF.L.U64.HI R0, R31, 0x1, R0 ;  /* 0x000000011f007819 */ /* 0x000fc40000010200 */
[----:B------:R-:W-:Y:S02]  /*43f0*/  F2FP.BF16.F32.PACK_AB R9, R8, R9 ;  /* 0x000000090809723e */ /* 0x000fe400000010ff */
[----:B------:R-:W-:Y:S02]  /*4400*/  F2FP.BF16.F32.PACK_AB R25, R10, R25 ;  /* 0x000000190a19723e */ /* 0x000fe400000010ff */
[----:B------:R-:W-:Y:S02]  /*4410*/  F2FP.BF16.F32.PACK_AB R13, R12, R13 ;  /* 0x0000000d0c0d723e */ /* 0x000fe400000010ff */
[----:B------:R-:W-:Y:S02]  /*4420*/  F2FP.BF16.F32.PACK_AB R11, R14, R11 ;  /* 0x0000000b0e0b723e */ /* 0x000fe400000010ff */
[----:B------:R-:W-:Y:S02]  /*4430*/  F2FP.BF16.F32.PACK_AB R15, R16, R15 ;  /* 0x0000000f100f723e */ /* 0x000fe400000010ff */
[----:B------:R-:W-:Y:S01]  /*4440*/  F2FP.BF16.F32.PACK_AB R47, R18, R47 ;  /* 0x0000002f122f723e */ /* 0x000fe200000010ff */
[----:B------:R-:W-:-:S04]  /*4450*/  UISETP.GE.U32.AND UP0, UPT, UR11, UR20, UPT ;  /* 0x000000140b00728c */ /* 0x000fc8000bf06070 */
[----:B------:R-:W-:Y:S02]  /*4460*/  UISETP.GE.AND.EX UP0, UPT, UR12, UR7, UPT, UP0 ;  /* 0x000000070c00728c */ /* 0x000fe4000bf06300 */
[----:B------:R-:W-:Y:S01]  /*4470*/  ULOP3.LUT UR5, UR5, 0x1, URZ, 0x3c, !UPT ;  /* 0x0000000105057892 */ /* 0x000fe2000f8e3c3f */
[----:B------:R-:W-:Y:S01]  /*4480*/  UMOV UR8, UR11 ;  /* 0x0000000b00087c82 */ /* 0x000fe20008000000 */
[----:B------:R-:W-:Y:S01]  /*4490*/  UMOV UR4, UR12 ;  /* 0x0000000c00047c82 */ /* 0x000fe20008000000 */
[----:B--2---:R-:W-:Y:S02]  /*44a0*/  IADD3.X R3, R57, UR17, RZ, P0, !PT ;  /* 0x0000001139037c10 */ /* 0x004fe400087fe4ff */
[----:B------:R-:W-:-:S03]  /*44b0*/  IADD3 R4, P0, R4, UR16, RZ ;  /* 0x0000001004047c10 */ /* 0x000fc6000ff1e0ff */
[----:B------:R0:W-:Y:S04]  /*44c0*/  STG.E.U16 desc[UR14][R2.64+0x4], R5 ;  /* 0x0000040502007986 */ /* 0x0001e8000c10150e */
[----:B------:R-:W-:Y:S04]  /*44d0*/  STG.E.U16 desc[UR14][R2.64], R23 ;  /* 0x0000001702007986 */ /* 0x000fe8000c10150e */
[----:B------:R1:W-:Y:S01]  /*44e0*/  STG.E.U16 desc[UR14][R2.64+0x2], R6 ;  /* 0x0000020602007986 */ /* 0x0003e2000c10150e */
[----:B0-----:R-:W-:-:S03]  /*44f0*/  IADD3.X R5, R0, UR17, RZ, P0, !PT ;  /* 0x0000001100057c10 */ /* 0x001fc600087fe4ff */
[----:B------:R0:W-:Y:S01]  /*4500*/  STG.E.U16 desc[UR14][R2.64+0x6], R7 ;  /* 0x0000060702007986 */ /* 0x0001e2000c10150e */
[----:B------:R-:W-:-:S03]  /*4510*/  PRMT R0, R9, 0x7632, R0 ;  /* 0x0000763209007816 */ /* 0x000fc60000000000 */
[----:B------:R-:W-:Y:S01]  /*4520*/  STG.E.U16 desc[UR14][R4.64], R9 ;  /* 0x0000000904007986 */ /* 0x000fe2000c10150e */
[----:B-1---5:R-:W-:Y:S02]  /*4530*/  IADD3 R6, P0, R51, UR16, RZ ;  /* 0x0000001033067c10 */ /* 0x022fe4000ff1e0ff */
[----:B0-----:R-:W-:Y:S01]  /*4540*/  PRMT R3, R25, 0x7632, R3 ;  /* 0x0000763219037816 */ /* 0x001fe20000000003 */
[----:B------:R0:W-:Y:S01]  /*4550*/  STG.E.U16 desc[UR14][R4.64+0x2], R0 ;  /* 0x0000020004007986 */ /* 0x0001e2000c10150e */
[----:B------:R-:W-:-:S03]  /*4560*/  IADD3.X R7, R52, UR17, RZ, P0, !PT ;  /* 0x0000001134077c10 */ /* 0x000fc600087fe4ff */
[----:B------:R-:W-:Y:S01]  /*4570*/  STG.E.U16 desc[UR14][R4.64+0x4], R25 ;  /* 0x0000041904007986 */ /* 0x000fe2000c10150e */
[----:B------:R-:W-:-:S03]  /*4580*/  IADD3 R2, P0, R49, UR16, RZ ;  /* 0x0000001031027c10 */ /* 0x000fc6000ff1e0ff */
[----:B------:R1:W-:Y:S01]  /*4590*/  STG.E.U16 desc[UR14][R4.64+0x6], R3 ;  /* 0x0000060304007986 */ /* 0x0003e2000c10150e */
[----:B0-----:R-:W-:-:S03]  /*45a0*/  PRMT R0, R11, 0x7632, R0 ;  /* 0x000076320b007816 */ /* 0x001fc60000000000 */
[----:B------:R-:W-:Y:S01]  /*45b0*/  STG.E.U16 desc[UR14][R6.64], R13 ;  /* 0x0000000d06007986 */ /* 0x000fe2000c10150e */
[----:B-1----:R-:W-:-:S03]  /*45c0*/  PRMT R5, R13, 0x7632, R5 ;  /* 0x000076320d057816 */ /* 0x002fc60000000005 */
[----:B------:R-:W-:Y:S01]  /*45d0*/  STG.E.U16 desc[UR14][R6.64+0x4], R11 ;  /* 0x0000040b06007986 */ /* 0x000fe2000c10150e */
[----:B------:R-:W-:Y:S02]  /*45e0*/  IADD3.X R3, R50, UR17, RZ, P0, !PT ;  /* 0x0000001132037c10 */ /* 0x000fe400087fe4ff */
[----:B------:R-:W-:Y:S01]  /*45f0*/  PRMT R4, R15, 0x7632, R4 ;  /* 0x000076320f047816 */ /* 0x000fe20000000004 */
[----:B------:R-:W-:Y:S04]  /*4600*/  STG.E.U16 desc[UR14][R6.64+0x2], R5 ;  /* 0x0000020506007986 */ /* 0x000fe8000c10150e */
[----:B------:R0:W-:Y:S04]  /*4610*/  STG.E.U16 desc[UR14][R6.64+0x6], R0 ;  /* 0x0000060006007986 */ /* 0x0001e8000c10150e */
[----:B------:R1:W-:Y:S01]  /*4620*/  STG.E.U16 desc[UR14][R2.64], R15 ;  /* 0x0000000f02007986 */ /* 0x0003e2000c10150e */
[----:B0-----:R-:W-:-:S03]  /*4630*/  PRMT R7, R47, 0x7632, R7 ;  /* 0x000076322f077816 */ /* 0x001fc60000000007 */
[----:B------:R1:W-:Y:S04]  /*4640*/  STG.E.U16 desc[UR14][R2.64+0x2], R4 ;  /* 0x0000020402007986 */ /* 0x0003e8000c10150e */
[----:B------:R1:W-:Y:S04]  /*4650*/  STG.E.U16 desc[UR14][R2.64+0x4], R47 ;  /* 0x0000042f02007986 */ /* 0x0003e8000c10150e */
[----:B------:R1:W-:Y:S01]  /*4660*/  STG.E.U16 desc[UR14][R2.64+0x6], R7 ;  /* 0x0000060702007986 */ /* 0x0003e2000c10150e */
[----:B------:R-:W-:-:S13]  /*4670*/  PLOP3.LUT P0, PT, PT, PT, UP0, 0x80, 0x0 ;  /* 0x000000000000781c */ /* 0x000fda0003f0f008 */
[----:B-1----:R-:W-:Y:S05]  /*4680*/  @!P0 BRA `(.L_x_593) ;  /* 0xffffffbc00108947 */ /* 0x002fea000383ffff */
.L_x_582:
[----:B------:R-:W-:-:S04]  /*4690*/  ULEA UR10, UR6, UR21, 0x6 ;  /* 0x00000015060a7291 */ /* 0x000fc8000f8e303f */
[----:B------:R-:W-:-:S04]  /*46a0*/  USHF.L.U32 UR10, UR10, 0x5, URZ ;  /* 0x000000050a0a7899 */ /* 0x000fc8000800063f */
[----:B------:R-:W-:-:S06]  /*46b0*/  UISETP.GT.AND UP0, UPT, UR10, 0x4ff, UPT ;  /* 0x000004ff0a00788c */ /* 0x000fcc000bf04270 */
[----:B------:R-:W-:-:S13]  /*46c0*/  PLOP3.LUT P0, PT, PT, PT, UP0, 0x80, 0x0 ;  /* 0x000000000000781c */ /* 0x000fda0003f0f008 */
[----:B------:R-:W-:Y:S05]  /*46d0*/  @P0 EXIT ;  /* 0x000000000000094d */ /* 0x000fea0003800000 */
[----:B------:R-:W1:Y:S01]  /*46e0*/  S2R R56, SR_TID.X ;  /* 0x0000000000387919 */ /* 0x000e620000002100 */
[----:B------:R-:W0:Y:S02]  /*46f0*/  LDC.64 R6, c[0x0][0x258] ;  /* 0x00009600ff067b82 */ /* 0x000e240000000a00 */
[C---:B0-----:R-:W-:Y:S02]  /*4700*/  SHF.L.U32 R2, R6.reuse, 0x6, RZ ;  /* 0x0000000606027819 */ /* 0x041fe400000006ff */
[----:B------:R-:W-:Y:S01]  /*4710*/  SHF.L.U64.HI R3, R6, 0x6, R7 ;  /* 0x0000000606037819 */ /* 0x000fe20000010207 */
[----:B------:R-:W-:Y:S01]  /*4720*/  HFMA2.MMA R7, -RZ, RZ, 0, 1.1920928955078125e-06 ;  /* 0x00000014ff077435 */ /* 0x000fe200000001ff */
[--C-:B-1----:R-:W-:Y:S02]  /*4730*/  SHF.R.U32.HI R0, RZ, 0x5, R56.reuse ;  /* 0x00000005ff007819 */ /* 0x102fe40000011638 */
[----:B------:R-:W-:Y:S02]  /*4740*/  SHF.R.U32.HI R6, RZ, 0x4, R56 ;  /* 0x00000004ff067819 */ /* 0x000fe40000011638 */
[----:B------:R-:W-:-:S05]  /*4750*/  LOP3.LUT R5, RZ, R0, RZ, 0x33, !PT ;  /* 0x00000000ff057212 */ /* 0x000fca00078e33ff */
[----:B------:R-:W-:Y:S02]  /*4760*/  VIADDMNMX.U32 R7, R6, R7, 0x20, !PT ;  /* 0x0000002006077446 */ /* 0x000fe40007800007 */
[----:B------:R-:W-:Y:S02]  /*4770*/  IADD3 R4, P0, R5, R2, RZ ;  /* 0x0000000205047210 */ /* 0x000fe40007f1e0ff */
[----:B------:R-:W-:Y:S02]  /*4780*/  LOP3.LUT R12, RZ, R6, RZ, 0x33, !PT ;  /* 0x00000006ff0c7212 */ /* 0x000fe400078e33ff */
[----:B------:R-:W-:-:S03]  /*4790*/  IADD3.X R5, R3, -0x1, RZ, P0, !PT ;  /* 0xffffffff03057810 */ /* 0x000fc600007fe4ff */
[----:B------:R-:W-:Y:S02]  /*47a0*/  IMAD.IADD R7, R7, 0x1, R12 ;  /* 0x0000000107077824 */ /* 0x000fe400078e020c */
[----:B------:R-:W-:-:S04]  /*47b0*/  IMAD.WIDE.U32 R8, R5, -0x33333333, RZ ;  /* 0xcccccccd05087825 */ /* 0x000fc800078e00ff */
[----:B------:R-:W-:-:S04]  /*47c0*/  IMAD.WIDE.U32 R10, P0, R4, -0x33333334, R8 ;  /* 0xcccccccc040a7825 */ /* 0x000fc80007800008 */
[----:B------:R-:W-:Y:S01]  /*47d0*/  IMAD.WIDE.U32 R8, R4, -0x33333333, RZ ;  /* 0xcccccccd04087825 */ /* 0x000fe200078e00ff */
[----:B------:R-:W-:Y:S02]  /*47e0*/  IADD3.X R13, RZ, RZ, RZ, P0, !PT ;  /* 0x000000ffff0d7210 */ /* 0x000fe400007fe4ff */
[----:B------:R-:W-:Y:S02]  /*47f0*/  MOV R12, R11 ;  /* 0x0000000b000c7202 */ /* 0x000fe40000000f00 */
[----:B------:R-:W-:Y:S01]  /*4800*/  IADD3 RZ, P0, R9, R10, RZ ;  /* 0x0000000a09ff7210 */ /* 0x000fe20007f1e0ff */
[----:B------:R-:W-:Y:S01]  /*4810*/  IMAD.WIDE.U32 R8, R7, -0x33333333, RZ ;  /* 0xcccccccd07087825 */ /* 0x000fe200078e00ff */
[----:B------:R-:W-:-:S03]  /*4820*/  MOV R8, UR10 ;  /* 0x0000000a00087c02 */ /* 0x000fc60008000f00 */
        /* <DEDUP_REMOVED lines=13> */
.L_x_610:
        /* <DEDUP_REMOVED lines=8> */
[----:B------:R-:W-:Y:S01]  /*4980*/  LOP3.LUT R15, R56, 0x1f, RZ, 0xc0, !PT ;  /* 0x0000001f380f7812 */ /* 0x000fe200078ec0ff */
[----:B------:R-:W-:Y:S01]  /*4990*/  IMAD.MOV.U32 R55, RZ, RZ, RZ ;  /* 0x000000ffff377224 */ /* 0x000fe200078e00ff */
[----:B------:R-:W-:Y:S02]  /*49a0*/  ISETP.NE.AND.EX P1, PT, RZ, RZ, PT, P1 ;  /* 0x000000ffff00720c */ /* 0x000fe40003f25310 */
[----:B------:R-:W-:Y:S02]  /*49b0*/  CS2R R52, SRZ ;  /* 0x0000000000347805 */ /* 0x000fe4000001ff00 */
[----:B------:R-:W-:Y:S02]  /*49c0*/  ISETP.GE.U32.AND P0, PT, R4, 0x1e, PT ;  /* 0x0000001e0400780c */ /* 0x000fe40003f06070 */
[----:B------:R-:W-:-:S02]  /*49d0*/  IADD3 R14, P2, R15, R8, RZ ;  /* 0x000000080f0e7210 */ /* 0x000fc40007f5e0ff */
[----:B------:R-:W-:Y:S02]  /*49e0*/  ISETP.GE.U32.AND.EX P0, PT, R5, RZ, PT, P0 ;  /* 0x000000ff0500720c */ /* 0x000fe40003f06100 */
        /* <DEDUP_REMOVED lines=27> */
.L_x_597:
[----:B------:R-:W-:Y:S05]  /*4ba0*/  BSYNC B1 ;  /* 0x0000000000017941 */ /* 0x000fea0003800000 */
.L_x_596:
[----:B------:R-:W-:Y:S05]  /*4bb0*/  @!P0 BRA `(.L_x_595) ;  /* 0x0000000400fc8947 */ /* 0x000fea0003800000 */
[C---:B------:R-:W-:Y:S01]  /*4bc0*/  SHF.L.U64.HI R15, R14.reuse, 0x1, R15 ;  /* 0x000000010e0f7819 */ /* 0x040fe2000001020f */
[----:B------:R-:W-:Y:S01]  /*4bd0*/  IMAD R17, R53, 0xa00, RZ ;  /* 0x00000a0035117824 */ /* 0x000fe200078e02ff */
[----:B------:R-:W-:Y:S01]  /*4be0*/  SHF.L.U32 R14, R14, 0x1, RZ ;  /* 0x000000010e0e7819 */ /* 0x000fe200000006ff */
[----:B------:R-:W-:Y:S01]  /*4bf0*/  ULDC.64 UR4, c[0x0][0x260] ;  /* 0x0000980000047ab9 */ /* 0x000fe20000000a00 */
[C---:B------:R-:W-:Y:S01]  /*4c00*/  IADD3 R16, P2, -R54.reuse, R2, RZ ;  /* 0x0000000236107210 */ /* 0x040fe20007f5e1ff */
[----:B------:R-:W-:Y:S02]  /*4c10*/  BSSY B1, `(.L_x_598) ;  /* 0x0000046000017945 */ /* 0x000fe40003800000 */
[----:B------:R-:W-:Y:S01]  /*4c20*/  IMAD.WIDE.U32 R14, R54, 0xa00, R14 ;  /* 0x00000a00360e7825 */ /* 0x000fe200078e000e */
[----:B------:R-:W-:-:S03]  /*4c30*/  ISETP.GT.U32.AND P0, PT, R16, 0x78, PT ;  /* 0x000000781000780c */ /* 0x000fc60003f04070 */
[----:B------:R-:W-:Y:S01]  /*4c40*/  IMAD.X R18, R3, 0x1, ~R53, P2 ;  /* 0x0000000103127824 */ /* 0x000fe200010e0e35 */
[----:B------:R-:W-:Y:S02]  /*4c50*/  IADD3 R17, R15, R17, RZ ;  /* 0x000000110f117210 */ /* 0x000fe40007ffe0ff */
[----:B------:R-:W-:-:S04]  /*4c60*/  LEA R15, P1, R14, UR4, 0x2 ;  /* 0x000000040e0f7c11 */ /* 0x000fc8000f8210ff */
[----:B------:R-:W-:Y:S02]  /*4c70*/  LEA.HI.X R16, R14, UR5, R17, 0x2, P1 ;  /* 0x000000050e107c11 */ /* 0x000fe400088f1411 */
[----:B------:R-:W-:Y:S02]  /*4c80*/  ISETP.GT.AND.EX P1, PT, R18, RZ, PT, P0 ;  /* 0x000000ff1200720c */ /* 0x000fe40003f24300 */
[----:B------:R-:W-:Y:S02]  /*4c90*/  IADD3 R14, P2, R15, 0x37000, RZ ;  /* 0x000370000f0e7810 */ /* 0x000fe40007f5e0ff */
[----:B------:R-:W-:Y:S02]  /*4ca0*/  PLOP3.LUT P0, PT, PT, PT, PT, 0x80, 0x0 ;  /* 0x000000000000781c */ /* 0x000fe40003f0f070 */
[----:B------:R-:W-:-:S07]  /*4cb0*/  IADD3.X R15, RZ, R16, RZ, P2, !PT ;  /* 0x00000010ff0f7210 */ /* 0x000fce00017fe4ff */
[----:B------:R-:W-:Y:S05]  /*4cc0*/  @!P1 BRA `(.L_x_599) ;  /* 0x0000000000e89947 */ /* 0x000fea0003800000 */
[----:B------:R-:W-:Y:S02]  /*4cd0*/  IADD3 R57, P1, R2, -0x78, RZ ;  /* 0xffffff8802397810 */ /* 0x000fe40007f3e0ff */
[----:B------:R-:W-:Y:S02]  /*4ce0*/  PLOP3.LUT P0, PT, PT, PT, PT, 0x8, 0x0 ;  /* 0x000000000000781c */ /* 0x000fe40003f0e170 */
[----:B------:R-:W-:-:S11]  /*4cf0*/  IADD3.X R58, R3, -0x1, RZ, P1, !PT ;  /* 0xffffffff033a7810 */ /* 0x000fd60000ffe4ff */
.L_x_600:
        /* <DEDUP_REMOVED lines=55> */
.L_x_599:
[----:B------:R-:W-:Y:S05]  /*5070*/  BSYNC B1 ;  /* 0x0000000000017941 */ /* 0x000fea0003800000 */
.L_x_598:
        /* <DEDUP_REMOVED lines=17> */
[----:B0-----:R-:W-:-:S05]  /*5190*/  IADD3 R14, P1, R14, 0xc8000, RZ ;  /* 0x000c80000e0e7810 */ /* 0x001fca0007f3e0ff */
[----:B------:R-:W-:Y:S02]  /*51a0*/  IMAD.X R15, RZ, RZ, R15, P1 ;  /* 0x000000ffff0f7224 */ /* 0x000fe400008e060f */
        /* <DEDUP_REMOVED lines=16> */
.L_x_602:
[----:B------:R-:W-:Y:S05]  /*52b0*/  BSYNC B1 ;  /* 0x0000000000017941 */ /* 0x000fea0003800000 */
.L_x_601:
        /* <DEDUP_REMOVED lines=15> */
.L_x_595:
[----:B------:R-:W-:Y:S05]  /*53b0*/  BSYNC B0 ;  /* 0x0000000000007941 */ /* 0x000fea0003800000 */
.L_x_594:
        /* <DEDUP_REMOVED lines=50> */
.L_x_619:
        /* <DEDUP_REMOVED lines=14> */
[C---:B--2---:R-:W-:Y:S01]  /*57c0*/  @!P0 IMAD.SHL.U32 R14, R10.reuse, 0x2, RZ ;  /* 0x000000020a0e8824 */ /* 0x044fe200078e00ff */
        /* <DEDUP_REMOVED lines=31> */
.L_x_629:
        /* <DEDUP_REMOVED lines=41> */
.L_x_639:
[----:B--2---:R-:W-:Y:S01]  /*5c50*/  FADD.FTZ R15, R14, R30 ;  /* 0x0000001e0e0f7221 */ /* 0x004fe20000010000 */
[----:B------:R-:W-:-:S04]  /*5c60*/  @!P1 F2FP.BF16.F32.PACK_AB R14, RZ, R24 ;  /* 0x00000018ff0e923e */ /* 0x000fc800000010ff */
[----:B------:R-:W-:Y:S01]  /*5c70*/  @!P1 F2FP.BF16.F32.PACK_AB R15, RZ, R15 ;  /* 0x0000000fff0f923e */ /* 0x000fe200000010ff */
[----:B------:R3:W-:Y:S03]  /*5c80*/  @!P1 STG.E.U16 desc[UR14][R16.64+0x50], R14 ;  /* 0x0000500e10009986 */ /* 0x0007e6000c10150e */
[----:B------:R-:W-:Y:S02]  /*5c90*/  PRMT R20, R15, 0x7610, R20 ;  /* 0x000076100f147816 */ /* 0x000fe40000000014 */
[----:B------:R-:W-:-:S03]  /*5ca0*/  LEA.HI R15, R56, 0x3c, RZ, 0x1c ;  /* 0x0000003c380f7811 */ /* 0x000fc600078fe0ff */
[----:B------:R3:W-:Y:S04]  /*5cb0*/  @!P1 STG.E.U16 desc[UR14][R18.64+0x50], R20 ;  /* 0x0000501412009986 */ /* 0x0007e8000c10150e */
.L_x_605:
[----:B------:R-:W-:Y:S05]  /*5cc0*/  BSYNC B0 ;  /* 0x0000000000007941 */ /* 0x000fea0003800000 */
.L_x_604:
        /* <DEDUP_REMOVED lines=14> */
[----:B------:R-:W-:Y:S01]  /*5db0*/  IMAD.MOV.U32 R32, RZ, RZ, RZ ;  /* 0x000000ffff207224 */ /* 0x000fe200078e00ff */
[C---:B------:R-:W-:Y:S01]  /*5dc0*/  @!P0 IADD3 R18, R15.reuse, 0x14, RZ ;  /* 0x000000140f128810 */ /* 0x040fe20007ffe0ff */
[----:B------:R-:W-:Y:S01]  /*5dd0*/  IMAD.MOV.U32 R41, RZ, RZ, 0xffff ;  /* 0x0000ffffff297424 */ /* 0x000fe200078e00ff */
[----:B------:R-:W-:Y:S01]  /*5de0*/  @!P0 LEA R23, R10, UR4, 0x7 ;  /* 0x000000040a178c11 */ /* 0x000fe2000f8e38ff */
[----:B------:R-:W-:Y:S01]  /*5df0*/  IMAD.MOV.U32 R40, RZ, RZ, 0xffff ;  /* 0x0000ffffff287424 */ /* 0x000fe200078e00ff */
[----:B------:R-:W-:Y:S02]  /*5e00*/  @!P0 LOP3.LUT R18, R18, R19, RZ, 0x3c, !PT ;  /* 0x0000001312128212 */ /* 0x000fe400078e3cff */
[----:B------:R-:W-:Y:S02]  /*5e10*/  @!P0 SHF.L.U32 R22, R10, 0x1, RZ ;  /* 0x000000010a168819 */ /* 0x000fe400000006ff */
[----:B------:R-:W-:Y:S01]  /*5e20*/  @!P0 IADD3 R21, R15, 0x28, RZ ;  /* 0x000000280f158810 */ /* 0x000fe20007ffe0ff */
[----:B------:R-:W-:Y:S01]  /*5e30*/  @!P0 IMAD R18, R18, 0x4, R23 ;  /* 0x0000000412128824 */ /* 0x000fe200078e0217 */
[----:B------:R-:W-:-:S02]  /*5e40*/  @!P0 LEA R24, R10, UR4, 0x7 ;  /* 0x000000040a188c11 */ /* 0x000fc4000f8e38ff */
[----:B------:R-:W-:Y:S02]  /*5e50*/  @!P0 LOP3.LUT R21, R21, R22, RZ, 0x3c, !PT ;  /* 0x0000001615158212 */ /* 0x000fe400078e3cff */
[----:B------:R-:W3:Y:S01]  /*5e60*/  @!P0 LDS R20, [R18] ;  /* 0x0000000012148984 */ /* 0x000ee20000000800 */
[----:B0-----:R-:W-:Y:S02]  /*5e70*/  MOV R17, 0xffff ;  /* 0x0000ffff00117802 */ /* 0x001fe40000000f00 */
[----:B------:R-:W-:Y:S02]  /*5e80*/  @!P0 LEA R22, R21, R24, 0x2 ;  /* 0x0000001815168211 */ /* 0x000fe400078e10ff */
[----:B------:R0:W-:Y:S01]  /*5e90*/  @!P0 LDS R21, [R18+0x500] ;  /* 0x0005000012158984 */ /* 0x0001e20000000800 */
[----:B------:R-:W-:Y:S02]  /*5ea0*/  @!P0 IADD3 R23, R15, 0x3c, RZ ;  /* 0x0000003c0f178810 */ /* 0x000fe40007ffe0ff */
[C---:B------:R-:W-:Y:S01]  /*5eb0*/  @!P0 SHF.L.U32 R24, R10.reuse, 0x1, RZ ;  /* 0x000000010a188819 */ /* 0x040fe200000006ff */
[----:B------:R-:W-:Y:S01]  /*5ec0*/  @!P0 LDS R38, [R22+0x500] ;  /* 0x0005000016268984 */ /* 0x000fe20000000800 */
[----:B------:R-:W-:-:S02]  /*5ed0*/  @!P0 LEA R30, R10, UR4, 0x7 ;  /* 0x000000040a1e8c11 */ /* 0x000fc4000f8e38ff */
[----:B------:R-:W-:Y:S01]  /*5ee0*/  @!P0 LOP3.LUT R23, R23, R24, RZ, 0x3c, !PT ;  /* 0x0000001817178212 */ /* 0x000fe200078e3cff */
[----:B------:R-:W-:Y:S01]  /*5ef0*/  @!P0 LDS R37, [R22] ;  /* 0x0000000016258984 */ /* 0x000fe20000000800 */
[----:B------:R-:W-:Y:S02]  /*5f00*/  MOV R27, 0xffff ;  /* 0x0000ffff001b7802 */ /* 0x000fe40000000f00 */
[----:B------:R-:W-:Y:S01]  /*5f10*/  @!P0 LEA R39, R23, R30, 0x2 ;  /* 0x0000001e17278211 */ /* 0x000fe200078e10ff */
[----:B-1----:R-:W1:Y:S01]  /*5f20*/  SHFL.BFLY PT, R17, R16, 0x8, 0x101f ;  /* 0x0d101f0010117f89 */ /* 0x002e6200000e0000 */
[----:B------:R-:W-:Y:S02]  /*5f30*/  MOV R23, RZ ;  /* 0x000000ff00177202 */ /* 0x000fe40000000f00 */
[----:B------:R-:W-:Y:S01]  /*5f40*/  MOV R29, 0xffff ;  /* 0x0000ffff001d7802 */ /* 0x000fe20000000f00 */
[----:B--2---:R-:W2:Y:S01]  /*5f50*/  SHFL.BFLY PT, R30, R14, 0x8, 0x101f ;  /* 0x0d101f000e1e7f89 */ /* 0x004ea200000e0000 */
[----:B------:R-:W-:-:S02]  /*5f60*/  MOV R24, RZ ;  /* 0x000000ff00187202 */ /* 0x000fc40000000f00 */
[----:B------:R-:W-:Y:S01]  /*5f70*/  MOV R34, RZ ;  /* 0x000000ff00227202 */ /* 0x000fe20000000f00 */
[----:B------:R-:W4:Y:S01]  /*5f80*/  @!P0 LDS R22, [R39] ;  /* 0x0000000027168984 */ /* 0x000f220000000800 */
[----:B------:R-:W-:Y:S02]  /*5f90*/  MOV R35, 0xffff ;  /* 0x0000ffff00237802 */ /* 0x000fe40000000f00 */
[----:B0-----:R-:W-:Y:S02]  /*5fa0*/  MOV R18, RZ ;  /* 0x000000ff00127202 */ /* 0x001fe40000000f00 */
[----:B------:R-:W-:Y:S02]  /*5fb0*/  MOV R28, 0xffff ;  /* 0x0000ffff001c7802 */ /* 0x000fe40000000f00 */
[----:B------:R-:W-:Y:S02]  /*5fc0*/  MOV R26, 0xffff ;  /* 0x0000ffff001a7802 */ /* 0x000fe40000000f00 */
[----:B------:R-:W-:-:S02]  /*5fd0*/  MOV R43, 0xffff ;  /* 0x0000ffff002b7802 */ /* 0x000fc40000000f00 */
[----:B---3--:R-:W-:Y:S01]  /*5fe0*/  @!P0 MOV R32, R20 ;  /* 0x0000001400208202 */ /* 0x008fe20000000f00 */
[----:B-1----:R-:W-:Y:S01]  /*5ff0*/  FADD.FTZ R25, R17, R16 ;  /* 0x0000001011197221 */ /* 0x002fe20000010000 */
[----:B------:R0:W-:Y:S01]  /*6000*/  @!P0 LDS R20, [R39+0x500] ;  /* 0x0005000027148984 */ /* 0x0001e20000000800 */
[----:B------:R-:W-:Y:S02]  /*6010*/  MOV R16, 0xffff ;  /* 0x0000ffff00107802 */ /* 0x000fe40000000f00 */
[----:B------:R-:W-:Y:S01]  /*6020*/  @!P0 MOV R34, R21 ;  /* 0x0000001500228202 */ /* 0x000fe20000000f00 */
[----:B------:R-:W1:Y:S01]  /*6030*/  SHFL.BFLY PT, R31, R32, 0x8, 0x101f ;  /* 0x0d101f00201f7f89 */ /* 0x000e6200000e0000 */
[----:B--2---:R-:W-:Y:S01]  /*6040*/  FADD.FTZ R17, R30, R14 ;  /* 0x0000000e1e117221 */ /* 0x004fe20000010000 */
[----:B------:R-:W-:Y:S02]  /*6050*/  MOV R30, 0xffff ;  /* 0x0000ffff001e7802 */ /* 0x000fe40000000f00 */
[----:B------:R-:W-:Y:S01]  /*6060*/  @!P0 MOV R23, R38 ;  /* 0x0000002600178202 */ /* 0x000fe20000000f00 */
[----:B------:R-:W2:Y:S01]  /*6070*/  SHFL.BFLY PT, R16, R25, 0x4, 0x101f ;  /* 0x0c901f0019107f89 */ /* 0x000ea200000e0000 */
[----:B------:R-:W-:Y:S01]  /*6080*/  MOV R38, 0xffff ;  /* 0x0000ffff00267802 */ /* 0x000fe20000000f00 */
[----:B------:R-:W-:Y:S01]  /*6090*/  @!P0 IMAD.MOV.U32 R24, RZ, RZ, R37 ;  /* 0x000000ffff188224 */ /* 0x000fe200078e0025 */
[----:B------:R-:W-:Y:S01]  /*60a0*/  MOV R21, RZ ;  /* 0x000000ff00157202 */ /* 0x000fe20000000f00 */
[----:B------:R-:W-:Y:S01]  /*60b0*/  IMAD.MOV.U32 R37, RZ, RZ, 0xffff ;  /* 0x0000ffffff257424 */ /* 0x000fe200078e00ff */
[----:B------:R-:W3:Y:S01]  /*60c0*/  SHFL.BFLY PT, R33, R34, 0x8, 0x101f ;  /* 0x0d101f0022217f89 */ /* 0x000ee200000e0000 */
[----:B0-----:R-:W-:-:S03]  /*60d0*/  MOV R39, 0xffff ;  /* 0x0000ffff00277802 */ /* 0x001fc60000000f00 */
[----:B------:R-:W0:Y:S04]  /*60e0*/  SHFL.BFLY PT, R38, R23, 0x8, 0x101f ;  /* 0x0d101f0017267f89 */ /* 0x000e2800000e0000 */
[----:B------:R-:W5:Y:S01]  /*60f0*/  SHFL.BFLY PT, R37, R24, 0x8, 0x101f ;  /* 0x0d101f0018257f89 */ /* 0x000f6200000e0000 */
[----:B----4-:R-:W-:Y:S01]  /*6100*/  @!P0 MOV R21, R22 ;  /* 0x0000001600158202 */ /* 0x010fe20000000f00 */
[----:B------:R-:W-:Y:S02]  /*6110*/  IMAD.MOV.U32 R22, RZ, RZ, 0xffff ;  /* 0x0000ffffff167424 */ /* 0x000fe400078e00ff */
[----:B------:R-:W4:Y:S01]  /*6120*/  SHFL.BFLY PT, R30, R17, 0x4, 0x101f ;  /* 0x0c901f00111e7f89 */ /* 0x000f2200000e0000 */
[----:B-1----:R-:W-:-:S03]  /*6130*/  FADD.FTZ R31, R31, R32 ;  /* 0x000000201f1f7221 */ /* 0x002fc60000010000 */
[----:B------:R-:W1:Y:S01]  /*6140*/  SHFL.BFLY PT, R42, R21, 0x8, 0x101f ;  /* 0x0d101f00152a7f89 */ /* 0x000e6200000e0000 */
[----:B--2---:R-:W-:Y:S01]  /*6150*/  FADD.FTZ R19, R25, R16 ;  /* 0x0000001019137221 */ /* 0x004fe20000010000 */
[----:B---3--:R-:W-:-:S04]  /*6160*/  FADD.FTZ R33, R33, R34 ;  /* 0x0000002221217221 */ /* 0x008fc80000010000 */
[----:B------:R-:W2:Y:S01]  /*6170*/  SHFL.BFLY PT, R16, R19, 0x2, 0x101f ;  /* 0x0c501f0013107f89 */ /* 0x000ea200000e0000 */
[----:B------:R-:W-:Y:S01]  /*6180*/  @!P0 MOV R18, R20 ;  /* 0x0000001400128202 */ /* 0x000fe20000000f00 */
[----:B0-----:R-:W-:Y:S01]  /*6190*/  FADD.FTZ R32, R38, R23 ;  /* 0x0000001726207221 */ /* 0x001fe20000010000 */
[----:B------:R-:W-:Y:S01]  /*61a0*/  MOV R20, 0xffff ;  /* 0x0000ffff00147802 */ /* 0x000fe20000000f00 */
[----:B------:R-:W-:Y:S01]  /*61b0*/  IMAD.MOV.U32 R23, RZ, RZ, 0xffff ;  /* 0x0000ffffff177424 */ /* 0x000fe200078e00ff */
[----:B------:R-:W-:Y:S01]  /*61c0*/  ISETP.NE.AND P0, PT, R10, RZ, PT ;  /* 0x000000ff0a00720c */ /* 0x000fe20003f05270 */
[----:B-----5:R-:W-:Y:S01]  /*61d0*/  FADD.FTZ R25, R37, R24 ;  /* 0x0000001825197221 */ /* 0x020fe20000010000 */
[----:B------:R-:W-:Y:S01]  /*61e0*/  MOV R24, 0xffff ;  /* 0x0000ffff00187802 */ /* 0x000fe20000000f00 */
[----:B------:R-:W0:Y:S01]  /*61f0*/  SHFL.BFLY PT, R37, R32, 0x4, 0x101f ;  /* 0x0c901f0020257f89 */ /* 0x000e2200000e0000 */
[----:B------:R-:W-:Y:S01]  /*6200*/  MOV R34, 0xffff ;  /* 0x0000ffff00227802 */ /* 0x000fe20000000f00 */
[----:B----4-:R-:W-:Y:S01]  /*6210*/  FADD.FTZ R14, R17, R30 ;  /* 0x0000001e110e7221 */ /* 0x010fe20000010000 */
[----:B------:R-:W-:Y:S01]  /*6220*/  MOV R17, 0xffff ;  /* 0x0000ffff00117802 */ /* 0x000fe20000000f00 */
[----:B------:R-:W3:Y:S01]  /*6230*/  SHFL.BFLY PT, R20, R31, 0x4, 0x101f ;  /* 0x0c901f001f147f89 */ /* 0x000ee200000e0000 */
[----:B-1----:R-:W-:Y:S01]  /*6240*/  FADD.FTZ R42, R42, R21 ;  /* 0x000000152a2a7221 */ /* 0x002fe20000010000 */
[----:B------:R-:W-:-:S02]  /*6250*/  MOV R21, 0xffff ;  /* 0x0000ffff00157802 */ /* 0x000fc40000000f00 */
[----:B------:R-:W1:Y:S04]  /*6260*/  SHFL.BFLY PT, R23, R18, 0x8, 0x101f ;  /* 0x0d101f0012177f89 */ /* 0x000e6800000e0000 */
[----:B------:R-:W4:Y:S01]  /*6270*/  SHFL.BFLY PT, R36, R33, 0x4, 0x101f ;  /* 0x0c901f0021247f89 */ /* 0x000f2200000e0000 */
[----:B--2---:R-:W-:-:S03]  /*6280*/  FADD.FTZ R16, R19, R16 ;  /* 0x0000001013107221 */ /* 0x004fc60000010000 */
[----:B------:R-:W2:Y:S01]  /*6290*/  SHFL.BFLY PT, R38, R25, 0x4, 0x101f ;  /* 0x0c901f0019267f89 */ /* 0x000ea200000e0000 */
[----:B------:R-:W-:-:S03]  /*62a0*/  MOV R19, 0xffff ;  /* 0x0000ffff00137802 */ /* 0x000fc60000000f00 */
[----:B------:R-:W5:Y:S01]  /*62b0*/  SHFL.BFLY PT, R30, R14, 0x2, 0x101f ;  /* 0x0c501f000e1e7f89 */ /* 0x000f6200000e0000 */
[----:B0-----:R-:W-:-:S03]  /*62c0*/  FADD.FTZ R37, R32, R37 ;  /* 0x0000002520257221 */ /* 0x001fc60000010000 */
[----:B------:R-:W0:Y:S01]  /*62d0*/  SHFL.BFLY PT, R41, R42, 0x4, 0x101f ;  /* 0x0c901f002a297f89 */ /* 0x000e2200000e0000 */
[----:B------:R-:W-:Y:S01]  /*62e0*/  MOV R32, 0xffff ;  /* 0x0000ffff00207802 */ /* 0x000fe20000000f00 */
[----:B---3--:R-:W-:Y:S01]  /*62f0*/  FADD.FTZ R35, R31, R20 ;  /* 0x000000141f237221 */ /* 0x008fe20000010000 */
[----:B------:R-:W-:Y:S01]  /*6300*/  MOV R20, 0xffff ;  /* 0x0000ffff00147802 */ /* 0x000fe20000000f00 */
[----:B------:R-:W3:Y:S01]  /*6310*/  SHFL.BFLY PT, R24, R37, 0x2, 0x101f ;  /* 0x0c501f0025187f89 */ /* 0x000ee200000e0000 */
[----:B-1----:R-:W-:Y:S01]  /*6320*/  FADD.FTZ R31, R23, R18 ;  /* 0x00000012171f7221 */ /* 0x002fe20000010000 */
[----:B------:R-:W-:Y:S02]  /*6330*/  MOV R18, 0xffff ;  /* 0x0000ffff00127802 */ /* 0x000fe40000000f00 */
[----:B------:R-:W1:Y:S01]  /*6340*/  SHFL.BFLY PT, R19, R16, 0x1, 0x101f ;  /* 0x0c301f0010137f89 */ /* 0x000e6200000e0000 */
[----:B------:R-:W-:Y:S01]  /*6350*/  MOV R23, 0xffff ;  /* 0x0000ffff00177802 */ /* 0x000fe20000000f00 */
[----:B----4-:R-:W-:Y:S01]  /*6360*/  FADD.FTZ R36, R33, R36 ;  /* 0x0000002421247221 */ /* 0x010fe20000010000 */
[----:B------:R-:W-:Y:S01]  /*6370*/  MOV R33, 0xffff ;  /* 0x0000ffff00217802 */ /* 0x000fe20000000f00 */
[----:B------:R-:W4:Y:S01]  /*6380*/  SHFL.BFLY PT, R20, R31, 0x4, 0x101f ;  /* 0x0c901f001f147f89 */ /* 0x000f2200000e0000 */
[----:B--2---:R-:W-:-:S03]  /*6390*/  FADD.FTZ R38, R25, R38 ;  /* 0x0000002619267221 */ /* 0x004fc60000010000 */
[----:B------:R-:W2:Y:S01]  /*63a0*/  SHFL.BFLY PT, R18, R35, 0x2, 0x101f ;  /* 0x0c501f0023127f89 */ /* 0x000ea200000e0000 */
[----:B-----5:R-:W-:Y:S01]  /*63b0*/  FADD.FTZ R17, R14, R30 ;  /* 0x0000001e0e117221 */ /* 0x020fe20000010000 */
[----:B------:R-:W-:Y:S02]  /*63c0*/  MOV R14, 0xffff ;  /* 0x0000ffff000e7802 */ /* 0x000fe40000000f00 */
[----:B------:R-:W5:Y:S01]  /*63d0*/  SHFL.BFLY PT, R21, R36, 0x2, 0x101f ;  /* 0x0c501f0024157f89 */ /* 0x000f6200000e0000 */
[----:B0-----:R-:W-:-:S03]  /*63e0*/  FADD.FTZ R42, R42, R41 ;  /* 0x000000292a2a7221 */ /* 0x001fc60000010000 */
[----:B------:R-:W0:Y:S01]  /*63f0*/  SHFL.BFLY PT, R23, R38, 0x2, 0x101f ;  /* 0x0c501f0026177f89 */ /* 0x000e2200000e0000 */
[----:B------:R-:W-:-:S03]  /*6400*/  IADD3 R41, R15, R8, RZ ;  /* 0x000000080f297210 */ /* 0x000fc60007ffe0ff */
[----:B------:R-:W0:Y:S01]  /*6410*/  SHFL.BFLY PT, R14, R17, 0x1, 0x101f ;  /* 0x0c301f00110e7f89 */ /* 0x000e2200000e0000 */
[----:B---3--:R-:W-:Y:S02]  /*6420*/  FADD.FTZ R37, R37, R24 ;  /* 0x0000001825257221 */ /* 0x008fe40000010000 */
[----:B------:R-:W3:Y:S01]  /*6430*/  @!P0 LDC.64 R24, c[0x0][0x218] ;  /* 0x00008600ff188b82 */ /* 0x000ee20000000a00 */
[----:B-1----:R-:W-:Y:S01]  /*6440*/  FADD.FTZ R16, R16, R19 ;  /* 0x0000001310107221 */ /* 0x002fe20000010000 */
[----:B------:R-:W1:Y:S01]  /*6450*/  SHFL.BFLY PT, R43, R42, 0x2, 0x101f ;  /* 0x0c501f002a2b7f89 */ /* 0x000e6200000e0000 */
[----:B----4-:R-:W-:-:S03]  /*6460*/  FADD.FTZ R31, R31, R20 ;  /* 0x000000141f1f7221 */ /* 0x010fc60000010000 */
[----:B------:R-:W4:Y:S01]  /*6470*/  SHFL.BFLY PT, R40, R37, 0x1, 0x101f ;  /* 0x0c301f0025287f89 */ /* 0x000f2200000e0000 */
[----:B------:R-:W-:Y:S01]  /*6480*/  @!P0 F2FP.BF16.F32.PACK_AB R30, RZ, R16 ;  /* 0x00000010ff1e823e */ /* 0x000fe200000010ff */
[----:B--2---:R-:W-:Y:S02]  /*6490*/  FADD.FTZ R35, R35, R18 ;  /* 0x0000001223237221 */ /* 0x004fe40000010000 */
[----:B------:R-:W2:Y:S01]  /*64a0*/  SHFL.BFLY PT, R32, R31, 0x2, 0x101f ;  /* 0x0c501f001f207f89 */ /* 0x000ea200000e0000 */
[----:B------:R-:W2:Y:S01]  /*64b0*/  @!P0 LDC.64 R18, c[0x0][0x220] ;  /* 0x00008800ff128b82 */ /* 0x000ea20000000a00 */
[----:B-----5:R-:W-:Y:S02]  /*64c0*/  FADD.FTZ R36, R36, R21 ;  /* 0x0000001524247221 */ /* 0x020fe40000010000 */
[----:B------:R-:W5:Y:S01]  /*64d0*/  SHFL.BFLY PT, R34, R35, 0x1, 0x101f ;  /* 0x0c301f0023227f89 */ /* 0x000f6200000e0000 */
[----:B0-----:R-:W-:-:S03]  /*64e0*/  FADD.FTZ R38, R38, R23 ;  /* 0x0000001726267221 */ /* 0x001fc60000010000 */
[----:B------:R-:W0:Y:S01]  /*64f0*/  SHFL.BFLY PT, R33, R36, 0x1, 0x101f ;  /* 0x0c301f0024217f89 */ /* 0x000e2200000e0000 */
[----:B------:R-:W0:Y:S01]  /*6500*/  @!P0 LDC.64 R22, c[0x0][0x220] ;  /* 0x00008800ff168b82 */ /* 0x000e220000000a00 */
[----:B------:R-:W-:Y:S02]  /*6510*/  FADD.FTZ R44, R17, R14 ;  /* 0x0000000e112c7221 */ /* 0x000fe40000010000 */
[----:B------:R-:W0:Y:S01]  /*6520*/  SHFL.BFLY PT, R39, R38, 0x1, 0x101f ;  /* 0x0c301f0026277f89 */ /* 0x000e2200000e0000 */
[----:B---3--:R-:W-:Y:S02]  /*6530*/  @!P0 IMAD.WIDE R24, R41, 0x2, R24 ;  /* 0x0000000229188825 */ /* 0x008fe400078e0218 */
[----:B------:R-:W-:Y:S02]  /*6540*/  @!P0 F2FP.BF16.F32.PACK_AB R44, RZ, R44 ;  /* 0x0000002cff2c823e */ /* 0x000fe400000010ff */
[----:B------:R-:W3:Y:S01]  /*6550*/  @!P0 LDC.64 R20, c[0x0][0x218] ;  /* 0x00008600ff148b82 */ /* 0x000ee20000000a00 */
[----:B-1----:R-:W-:Y:S01]  /*6560*/  FADD.FTZ R42, R42, R43 ;  /* 0x0000002b2a2a7221 */ /* 0x002fe20000010000 */
[----:B------:R1:W-:Y:S01]  /*6570*/  @!P0 STG.E.U16 desc[UR14][R24.64], R30 ;  /* 0x0000001e18008986 */ /* 0x0003e2000c10150e */
[----:B----4-:R-:W-:Y:S01]  /*6580*/  FADD.FTZ R37, R37, R40 ;  /* 0x0000002825257221 */ /* 0x010fe20000010000 */
[----:B--2---:R-:W-:-:S04]  /*6590*/  FADD.FTZ R31, R31, R32 ;  /* 0x000000201f1f7221 */ /* 0x004fc80000010000 */
[----:B------:R-:W2:Y:S01]  /*65a0*/  @!P0 LDC.64 R16, c[0x0][0x218] ;  /* 0x00008600ff108b82 */ /* 0x000ea20000000a00 */
[----:B------:R-:W-:-:S04]  /*65b0*/  @!P0 IMAD.WIDE R18, R41, 0x2, R18 ;  /* 0x0000000229128825 */ /* 0x000fc800078e0212 */
[----:B-----5:R-:W-:Y:S01]  /*65c0*/  FADD.FTZ R34, R35, R34 ;  /* 0x0000002223227221 */ /* 0x020fe20000010000 */
[----:B------:R-:W-:Y:S02]  /*65d0*/  MOV R35, 0xffff ;  /* 0x0000ffff00237802 */ /* 0x000fe40000000f00 */
[----:B-1----:R-:W-:Y:S01]  /*65e0*/  MOV R30, 0xffff ;  /* 0x0000ffff001e7802 */ /* 0x002fe20000000f00 */
[----:B0-----:R-:W-:Y:S01]  /*65f0*/  FADD.FTZ R33, R36, R33 ;  /* 0x0000002124217221 */ /* 0x001fe20000010000 */
[----:B------:R-:W0:Y:S01]  /*6600*/  @!P0 LDC.64 R14, c[0x0][0x220] ;  /* 0x00008800ff0e8b82 */ /* 0x000e220000000a00 */
[C---:B------:R-:W-:Y:S01]  /*6610*/  @!P0 IMAD.WIDE R22, R41.reuse, 0x2, R22 ;  /* 0x0000000229168825 */ /* 0x040fe200078e0216 */
[----:B------:R-:W1:Y:S03]  /*6620*/  SHFL.BFLY PT, R35, R42, 0x1, 0x101f ;  /* 0x0c301f002a237f89 */ /* 0x000e6600000e0000 */
[----:B------:R-:W-:Y:S01]  /*6630*/  FADD.FTZ R38, R38, R39 ;  /* 0x0000002726267221 */ /* 0x000fe20000010000 */
[----:B------:R-:W-:Y:S01]  /*6640*/  @!P0 F2FP.BF16.F32.PACK_AB R25, RZ, R33 ;  /* 0x00000021ff19823e */ /* 0x000fe200000010ff */
[----:B------:R4:W-:Y:S01]  /*6650*/  @!P0 STG.E.U16 desc[UR14][R22.64], R44 ;  /* 0x0000002c16008986 */ /* 0x0009e2000c10150e */
[----:B------:R-:W-:Y:S01]  /*6660*/  @!P0 F2FP.BF16.F32.PACK_AB R33, RZ, R37 ;  /* 0x00000025ff21823e */ /* 0x000fe200000010ff */
[C---:B---3--:R-:W-:Y:S01]  /*6670*/  @!P0 IMAD.WIDE R20, R41.reuse, 0x2, R20 ;  /* 0x0000000229148825 */ /* 0x048fe200078e0214 */
[----:B------:R-:W-:Y:S01]  /*6680*/  @!P0 F2FP.BF16.F32.PACK_AB R26, RZ, R38 ;  /* 0x00000026ff1a823e */ /* 0x000fe200000010ff */
[----:B------:R3:W3:Y:S02]  /*6690*/  SHFL.BFLY PT, R30, R31, 0x1, 0x101f ;  /* 0x0c301f001f1e7f89 */ /* 0x0006e400000e0000 */
[----:B--2---:R-:W-:Y:S01]  /*66a0*/  @!P0 IMAD.WIDE R16, R41, 0x2, R16 ;  /* 0x0000000229108825 */ /* 0x004fe200078e0210 */
[----:B----4-:R-:W-:-:S05]  /*66b0*/  @!P0 F2FP.BF16.F32.PACK_AB R23, RZ, R34 ;  /* 0x00000022ff17823e */ /* 0x010fca00000010ff */
[----:B------:R2:W-:Y:S01]  /*66c0*/  @!P0 STG.E.U16 desc[UR14][R20.64+0x28], R23 ;  /* 0x0000281714008986 */ /* 0x0005e2000c10150e */
[----:B0-----:R-:W-:-:S04]  /*66d0*/  @!P0 IMAD.WIDE R14, R41, 0x2, R14 ;  /* 0x00000002290e8825 */ /* 0x001fc800078e020e */
[----:B-1----:R-:W-:Y:S01]  /*66e0*/  FADD.FTZ R35, R42, R35 ;  /* 0x000000232a237221 */ /* 0x002fe20000010000 */
[----:B------:R2:W-:Y:S04]  /*66f0*/  @!P0 STG.E.U16 desc[UR14][R18.64+0x28], R25 ;  /* 0x0000281912008986 */ /* 0x0005e8000c10150e */
[----:B------:R2:W-:Y:S04]  /*6700*/  @!P0 STG.E.U16 desc[UR14][R16.64+0x50], R26 ;  /* 0x0000501a10008986 */ /* 0x0005e8000c10150e */
[----:B---3--:R2:W-:Y:S02]  /*6710*/  @!P0 STG.E.U16 desc[UR14][R14.64+0x50], R33 ;  /* 0x000050210e008986 */ /* 0x0085e4000c10150e */
.L_x_673:
[----:B--2---:R-:W0:Y:S01]  /*6720*/  @!P0 LDC.64 R14, c[0x0][0x218] ;  /* 0x00008600ff0e8b82 */ /* 0x004e220000000a00 */
[----:B------:R-:W-:Y:S01]  /*6730*/  FADD.FTZ R19, R31, R30 ;  /* 0x0000001e1f137221 */ /* 0x000fe20000010000 */
[----:B------:R-:W-:-:S04]  /*6740*/  @!P0 F2FP.BF16.F32.PACK_AB R18, RZ, R35 ;  /* 0x00000023ff12823e */ /* 0x000fc800000010ff */
[----:B------:R-:W-:Y:S02]  /*6750*/  @!P0 F2FP.BF16.F32.PACK_AB R19, RZ, R19 ;  /* 0x00000013ff13823e */ /* 0x000fe400000010ff */
[----:B------:R-:W1:Y:S01]  /*6760*/  @!P0 LDC.64 R16, c[0x0][0x220] ;  /* 0x00008800ff108b82 */ /* 0x000e620000000a00 */
[----:B0-----:R-:W-:-:S05]  /*6770*/  @!P0 IMAD.WIDE R14, R41, 0x2, R14 ;  /* 0x00000002290e8825 */ /* 0x001fca00078e020e */
[----:B------:R4:W-:Y:S01]  /*6780*/  @!P0 STG.E.U16 desc[UR14][R14.64+0x78], R18 ;  /* 0x000078120e008986 */ /* 0x0009e2000c10150e */
[----:B-1----:R-:W-:-:S05]  /*6790*/  @!P0 IMAD.WIDE R16, R41, 0x2, R16 ;  /* 0x0000000229108825 */ /* 0x002fca00078e0210 */
[----:B------:R4:W-:Y:S02]  /*67a0*/  @!P0 STG.E.U16 desc[UR14][R16.64+0x78], R19 ;  /* 0x0000781310008986 */ /* 0x0009e4000c10150e */
.L_x_603:
[----:B------:R-:W-:Y:S05]  /*67b0*/  WARPSYNC.ALL ;  /* 0x0000000000007948 */ /* 0x000fea0003800000 */
[----:B------:R-:W-:Y:S01]  /*67c0*/  BAR.SYNC.DEFER_BLOCKING 0x0 ;  /* 0x0000000000007b1d */ /* 0x000fe20000010000 */
[C---:B------:R-:W-:Y:S01]  /*67d0*/  ISETP.GE.AND P0, PT, R8.reuse, -0x2300, PT ;  /* 0xffffdd000800780c */ /* 0x040fe20003f06270 */
[----:B------:R-:W-:-:S12]  /*67e0*/  VIADD R8, R8, 0x2800 ;  /* 0x0000280008087836 */ /* 0x000fd80000000000 */
[----:B------:R-:W-:Y:S05]  /*67f0*/  @!P0 BRA `(.L_x_610) ;  /* 0xffffffe000408947 */ /* 0x000fea000383ffff */
[----:B------:R-:W-:Y:S05]  /*6800*/  EXIT ;  /* 0x000000000000794d */ /* 0x000fea0003800000 */
.L_x_606:
[----:B------:R-:W-:Y:S01]  /*6810*/  HFMA2.MMA R28, -RZ, RZ, 0, 4.76837158203125e-07 ;  /* 0x00000008ff1c7435 */ /* 0x000fe200000001ff */
[----:B-1----:R-:W-:Y:S02]  /*6820*/  MOV R29, R14 ;  /* 0x0000000e001d7202 */ /* 0x002fe40000000f00 */
[----:B------:R-:W-:Y:S02]  /*6830*/  MOV R27, 0x101f ;  /* 0x0000101f001b7802 */ /* 0x000fe40000000f00 */
[----:B------:R-:W-:-:S07]  /*6840*/  MOV R26, 0xffff ;  /* 0x0000ffff001a7802 */ /* 0x000fce0000000f00 */
[----:B0-2---:R-:W-:Y:S05]  /*6850*/  WARPSYNC.COLLECTIVE R26, `(.L_x_611) ;  /* 0x000000001a087348 */ /* 0x005fea0003c00000 */
[----:B------:R1:W3:Y:S02]  /*6860*/  SHFL.BFLY P2, R30, R29, R28, R27 ;  /* 0x0c00001c1d1e7389 */ /* 0x0002e4000004001b */
[----:B0123--:R-:W-:Y:S01]  /*6870*/  ENDCOLLECTIVE ;  /* 0x000000000000791b */ /* 0x00ffe20003800000 */
.L_x_611:
[----:B------:R-:W-:Y:S01]  /*6880*/  IMAD.MOV.U32 R29, RZ, RZ, R15 ;  /* 0x000000ffff1d7224 */ /* 0x000fe200078e000f */
[----:B------:R-:W-:-:S07]  /*6890*/  MOV R17, R30 ;  /* 0x0000001e00117202 */ /* 0x000fce0000000f00 */
[----:B------:R-:W-:Y:S05]  /*68a0*/  WARPSYNC.COLLECTIVE R26, `(.L_x_612) ;  /* 0x000000001a087348 */ /* 0x000fea0003c00000 */
[----:B------:R0:W1:Y:S02]  /*68b0*/  SHFL.BFLY P2, R30, R29, R28, R27 ;  /* 0x0c00001c1d1e7389 */ /* 0x000064000004001b */
[----:B01----:R-:W-:Y:S01]  /*68c0*/  ENDCOLLECTIVE ;  /* 0x000000000000791b */ /* 0x003fe20003800000 */
.L_x_612:
[----:B------:R-:W-:Y:S01]  /*68d0*/  FADD.FTZ R17, R17, R14 ;  /* 0x0000000e11117221 */ /* 0x000fe20000010000 */
[----:B------:R-:W-:-:S04]  /*68e0*/  HFMA2.MMA R28, -RZ, RZ, 0, 2.384185791015625e-07 ;  /* 0x00000004ff1c7435 */ /* 0x000fc800000001ff */
[----:B------:R-:W-:Y:S02]  /*68f0*/  MOV R29, R17 ;  /* 0x00000011001d7202 */ /* 0x000fe40000000f00 */
[----:B------:R-:W-:-:S07]  /*6900*/  MOV R16, R30 ;  /* 0x0000001e00107202 */ /* 0x000fce0000000f00 */
[----:B------:R-:W-:Y:S05]  /*6910*/  WARPSYNC.COLLECTIVE R26, `(.L_x_613) ;  /* 0x000000001a087348 */ /* 0x000fea0003c00000 */
[----:B------:R0:W1:Y:S02]  /*6920*/  SHFL.BFLY P2, R30, R29, R28, R27 ;  /* 0x0c00001c1d1e7389 */ /* 0x000064000004001b */
[----:B01----:R-:W-:Y:S01]  /*6930*/  ENDCOLLECTIVE ;  /* 0x000000000000791b */ /* 0x003fe20003800000 */
.L_x_613:
[----:B------:R-:W-:-:S05]  /*6940*/  FADD.FTZ R16, R16, R15 ;  /* 0x0000000f10107221 */ /* 0x000fca0000010000 */
[----:B------:R-:W-:Y:S02]  /*6950*/  MOV R29, R16 ;  /* 0x00000010001d7202 */ /* 0x000fe40000000f00 */
[----:B------:R-:W-:-:S07]  /*6960*/  MOV R18, R30 ;  /* 0x0000001e00127202 */ /* 0x000fce0000000f00 */
[----:B------:R-:W-:Y:S05]  /*6970*/  WARPSYNC.COLLECTIVE R26, `(.L_x_614) ;  /* 0x000000001a087348 */ /* 0x000fea0003c00000 */
[----:B------:R0:W1:Y:S02]  /*6980*/  SHFL.BFLY P2, R30, R29, R28, R27 ;  /* 0x0c00001c1d1e7389 */ /* 0x000064000004001b */
[----:B01----:R-:W-:Y:S01]  /*6990*/  ENDCOLLECTIVE ;  /* 0x000000000000791b */ /* 0x003fe20003800000 */
.L_x_614:
[----:B------:R-:W-:Y:S01]  /*69a0*/  FADD.FTZ R18, R17, R18 ;  /* 0x0000001211127221 */ /* 0x000fe20000010000 */
[----:B------:R-:W-:-:S04]  /*69b0*/  HFMA2.MMA R28, -RZ, RZ, 0, 1.1920928955078125e-07 ;  /* 0x00000002ff1c7435 */ /* 0x000fc800000001ff */
[----:B------:R-:W-:Y:S01]  /*69c0*/  MOV R29, R18 ;  /* 0x00000012001d7202 */ /* 0x000fe20000000f00 */
[----:B------:R-:W-:-:S07]  /*69d0*/  IMAD.MOV.U32 R19, RZ, RZ, R30 ;  /* 0x000000ffff137224 */ /* 0x000fce00078e001e */
[----:B------:R-:W-:Y:S05]  /*69e0*/  WARPSYNC.COLLECTIVE R26, `(.L_x_615) ;  /* 0x000000001a087348 */ /* 0x000fea0003c00000 */
[----:B------:R0:W1:Y:S02]  /*69f0*/  SHFL.BFLY P2, R30, R29, R28, R27 ;  /* 0x0c00001c1d1e7389 */ /* 0x000064000004001b */
[----:B01----:R-:W-:Y:S01]  /*6a00*/  ENDCOLLECTIVE ;  /* 0x000000000000791b */ /* 0x003fe20003800000 */
.L_x_615:
[----:B------:R-:W-:-:S05]  /*6a10*/  FADD.FTZ R19, R16, R19 ;  /* 0x0000001310137221 */ /* 0x000fca0000010000 */
[----:B------:R-:W-:Y:S02]  /*6a20*/  MOV R29, R19 ;  /* 0x00000013001d7202 */ /* 0x000fe40000000f00 */
[----:B------:R-:W-:-:S07]  /*6a30*/  MOV R21, R30 ;  /* 0x0000001e00157202 */ /* 0x000fce0000000f00 */
[----:B------:R-:W-:Y:S05]  /*6a40*/  WARPSYNC.COLLECTIVE R26, `(.L_x_616) ;  /* 0x000000001a087348 */ /* 0x000fea0003c00000 */
[----:B------:R0:W1:Y:S02]  /*6a50*/  SHFL.BFLY P2, R30, R29, R28, R27 ;  /* 0x0c00001c1d1e7389 */ /* 0x000064000004001b */
[----:B01----:R-:W-:Y:S01]  /*6a60*/  ENDCOLLECTIVE ;  /* 0x000000000000791b */ /* 0x003fe20003800000 */
.L_x_616:
[----:B------:R-:W-:Y:S01]  /*6a70*/  FADD.FTZ R21, R18, R21 ;  /* 0x0000001512157221 */ /* 0x000fe20000010000 */
[----:B------:R-:W-:-:S03]  /*6a80*/  HFMA2.MMA R28, -RZ, RZ, 0, 5.9604644775390625e-08 ;  /* 0x00000001ff1c7435 */ /* 0x000fc600000001ff */
[----:B------:R-:W-:Y:S01]  /*6a90*/  IMAD.MOV.U32 R29, RZ, RZ, R21 ;  /* 0x000000ffff1d7224 */ /* 0x000fe200078e0015 */
[----:B------:R-:W-:-:S07]  /*6aa0*/  MOV R14, R30 ;  /* 0x0000001e000e7202 */ /* 0x000fce0000000f00 */
[----:B------:R-:W-:Y:S05]  /*6ab0*/  WARPSYNC.COLLECTIVE R26, `(.L_x_617) ;  /* 0x000000001a087348 */ /* 0x000fea0003c00000 */
[----:B------:R0:W1:Y:S02]  /*6ac0*/  SHFL.BFLY P2, R30, R29, R28, R27 ;  /* 0x0c00001c1d1e7389 */ /* 0x000064000004001b */
[----:B01----:R-:W-:Y:S01]  /*6ad0*/  ENDCOLLECTIVE ;  /* 0x000000000000791b */ /* 0x003fe20003800000 */
.L_x_617:
[----:B------:R-:W-:-:S05]  /*6ae0*/  FADD.FTZ R14, R19, R14 ;  /* 0x0000000e130e7221 */ /* 0x000fca0000010000 */
[----:B------:R-:W-:Y:S02]  /*6af0*/  MOV R29, R14 ;  /* 0x0000000e001d7202 */ /* 0x000fe40000000f00 */
[----:B------:R-:W-:-:S07]  /*6b00*/  MOV R20, R30 ;  /* 0x0000001e00147202 */ /* 0x000fce0000000f00 */
[----:B------:R-:W-:Y:S05]  /*6b10*/  WARPSYNC.COLLECTIVE R26, `(.L_x_618) ;  /* 0x000000001a087348 */ /* 0x000fea0003c00000 */
[----:B------:R0:W1:Y:S02]  /*6b20*/  SHFL.BFLY P2, R30, R29, R28, R27 ;  /* 0x0c00001c1d1e7389 */ /* 0x000064000004001b */
[----:B01----:R-:W-:Y:S01]  /*6b30*/  ENDCOLLECTIVE ;  /* 0x000000000000791b */ /* 0x003fe20003800000 */
.L_x_618:
[----:B------:R-:W-:Y:S01]  /*6b40*/  FADD.FTZ R20, R21, R20 ;  /* 0x0000001415147221 */ /* 0x000fe20000010000 */
[----:B------:R-:W-:Y:S06]  /*6b50*/  BRA `(.L_x_619) ;  /* 0xffffffe800e07947 */ /* 0x000fec000383ffff */
.L_x_607:
        /* <DEDUP_REMOVED lines=8> */
.L_x_621:
[----:B------:R-:W-:Y:S05]  /*6be0*/  BSYNC B1 ;  /* 0x0000000000017941 */ /* 0x000fea0003800000 */
.L_x_620:
        /* <DEDUP_REMOVED lines=8> */
.L_x_622:
[----:B------:R-:W-:Y:S01]  /*6c70*/  FADD.FTZ R21, R21, R14 ;  /* 0x0000000e15157221 */ /* 0x000fe20000010000 */
[----:B------:R-:W-:-:S04]  /*6c80*/  HFMA2.MMA R28, -RZ, RZ, 0, 2.384185791015625e-07 ;  /* 0x00000004ff1c7435 */ /* 0x000fc800000001ff */
[----:B------:R-:W-:Y:S02]  /*6c90*/  MOV R29, R21 ;  /* 0x00000015001d7202 */ /* 0x000fe40000000f00 */
[----:B------:R-:W-:-:S07]  /*6ca0*/  MOV R20, R30 ;  /* 0x0000001e00147202 */ /* 0x000fce0000000f00 */
[----:B------:R-:W-:Y:S05]  /*6cb0*/  WARPSYNC.COLLECTIVE R26, `(.L_x_623) ;  /* 0x000000001a087348 */ /* 0x000fea0003c00000 */
[----:B------:R0:W1:Y:S02]  /*6cc0*/  SHFL.BFLY P2, R30, R29, R28, R27 ;  /* 0x0c00001c1d1e7389 */ /* 0x000064000004001b */
[----:B01----:R-:W-:Y:S01]  /*6cd0*/  ENDCOLLECTIVE ;  /* 0x000000000000791b */ /* 0x003fe20003800000 */
.L_x_623:
[----:B------:R-:W-:-:S05]  /*6ce0*/  FADD.FTZ R20, R20, R15 ;  /* 0x0000000f14147221 */ /* 0x000fca0000010000 */
[----:B------:R-:W-:Y:S02]  /*6cf0*/  MOV R29, R20 ;  /* 0x00000014001d7202 */ /* 0x000fe40000000f00 */
[----:B------:R-:W-:-:S07]  /*6d00*/  MOV R22, R30 ;  /* 0x0000001e00167202 */ /* 0x000fce0000000f00 */
[----:B------:R-:W-:Y:S05]  /*6d10*/  WARPSYNC.COLLECTIVE R26, `(.L_x_624) ;  /* 0x000000001a087348 */ /* 0x000fea0003c00000 */
[----:B------:R0:W1:Y:S02]  /*6d20*/  SHFL.BFLY P2, R30, R29, R28, R27 ;  /* 0x0c00001c1d1e7389 */ /* 0x000064000004001b */
[----:B01----:R-:W-:Y:S01]  /*6d30*/  ENDCOLLECTIVE ;  /* 0x000000000000791b */ /* 0x003fe20003800000 */
.L_x_624:
[----:B------:R-:W-:Y:S01]  /*6d40*/  FADD.FTZ R22, R21, R22 ;  /* 0x0000001615167221 */ /* 0x000fe20000010000 */
[----:B------:R-:W-:-:S04]  /*6d50*/  HFMA2.MMA R28, -RZ, RZ, 0, 1.1920928955078125e-07 ;  /* 0x00000002ff1c7435 */ /* 0x000fc800000001ff */
[----:B------:R-:W-:Y:S01]  /*6d60*/  MOV R29, R22 ;  /* 0x00000016001d7202 */ /* 0x000fe20000000f00 */
[----:B------:R-:W-:-:S07]  /*6d70*/  IMAD.MOV.U32 R23, RZ, RZ, R30 ;  /* 0x000000ffff177224 */ /* 0x000fce00078e001e */
[----:B------:R-:W-:Y:S05]  /*6d80*/  WARPSYNC.COLLECTIVE R26, `(.L_x_625) ;  /* 0x000000001a087348 */ /* 0x000fea0003c00000 */
[----:B------:R0:W1:Y:S02]  /*6d90*/  SHFL.BFLY P2, R30, R29, R28, R27 ;  /* 0x0c00001c1d1e7389 */ /* 0x000064000004001b */
[----:B01----:R-:W-:Y:S01]  /*6da0*/  ENDCOLLECTIVE ;  /* 0x000000000000791b */ /* 0x003fe20003800000 */
.L_x_625:
[----:B------:R-:W-:-:S05]  /*6db0*/  FADD.FTZ R23, R20, R23 ;  /* 0x0000001714177221 */ /* 0x000fca0000010000 */
[----:B------:R-:W-:Y:S02]  /*6dc0*/  MOV R29, R23 ;  /* 0x00000017001d7202 */ /* 0x000fe40000000f00 */
[----:B------:R-:W-:-:S07]  /*6dd0*/  MOV R25, R30 ;  /* 0x0000001e00197202 */ /* 0x000fce0000000f00 */
[----:B------:R-:W-:Y:S05]  /*6de0*/  WARPSYNC.COLLECTIVE R26, `(.L_x_626) ;  /* 0x000000001a087348 */ /* 0x000fea0003c00000 */
[----:B------:R0:W1:Y:S02]  /*6df0*/  SHFL.BFLY P2, R30, R29, R28, R27 ;  /* 0x0c00001c1d1e7389 */ /* 0x000064000004001b */
[----:B01----:R-:W-:Y:S01]  /*6e00*/  ENDCOLLECTIVE ;  /* 0x000000000000791b */ /* 0x003fe20003800000 */
.L_x_626:
[----:B------:R-:W-:Y:S01]  /*6e10*/  FADD.FTZ R25, R22, R25 ;  /* 0x0000001916197221 */ /* 0x000fe20000010000 */
[----:B------:R-:W-:-:S03]  /*6e20*/  HFMA2.MMA R28, -RZ, RZ, 0, 5.9604644775390625e-08 ;  /* 0x00000001ff1c7435 */ /* 0x000fc600000001ff */
[----:B------:R-:W-:Y:S01]  /*6e30*/  IMAD.MOV.U32 R29, RZ, RZ, R25 ;  /* 0x000000ffff1d7224 */ /* 0x000fe200078e0019 */
[----:B------:R-:W-:-:S07]  /*6e40*/  MOV R14, R30 ;  /* 0x0000001e000e7202 */ /* 0x000fce0000000f00 */
[----:B------:R-:W-:Y:S05]  /*6e50*/  WARPSYNC.COLLECTIVE R26, `(.L_x_627) ;  /* 0x000000001a087348 */ /* 0x000fea0003c00000 */
[----:B------:R0:W1:Y:S02]  /*6e60*/  SHFL.BFLY P2, R30, R29, R28, R27 ;  /* 0x0c00001c1d1e7389 */ /* 0x000064000004001b */
[----:B01----:R-:W-:Y:S01]  /*6e70*/  ENDCOLLECTIVE ;  /* 0x000000000000791b */ /* 0x003fe20003800000 */
.L_x_627:
[----:B------:R-:W-:-:S05]  /*6e80*/  FADD.FTZ R14, R23, R14 ;  /* 0x0000000e170e7221 */ /* 0x000fca0000010000 */
[----:B------:R-:W-:Y:S02]  /*6e90*/  MOV R29, R14 ;  /* 0x0000000e001d7202 */ /* 0x000fe40000000f00 */
[----:B------:R-:W-:-:S07]  /*6ea0*/  MOV R24, R30 ;  /* 0x0000001e00187202 */ /* 0x000fce0000000f00 */
[----:B------:R-:W-:Y:S05]  /*6eb0*/  WARPSYNC.COLLECTIVE R26, `(.L_x_628) ;  /* 0x000000001a087348 */ /* 0x000fea0003c00000 */
[----:B------:R0:W1:Y:S02]  /*6ec0*/  SHFL.BFLY P2, R30, R29, R28, R27 ;  /* 0x0c00001c1d1e7389 */ /* 0x000064000004001b */
[----:B01----:R-:W-:Y:S01]  /*6ed0*/  ENDCOLLECTIVE ;  /* 0x000000000000791b */ /* 0x003fe20003800000 */
.L_x_628:
[----:B------:R-:W-:Y:S01]  /*6ee0*/  FADD.FTZ R24, R25, R24 ;  /* 0x0000001819187221 */ /* 0x000fe20000010000 */
[----:B------:R-:W-:Y:S06]  /*6ef0*/  BRA `(.L_x_629) ;  /* 0xffffffe800b07947 */ /* 0x000fec000383ffff */
.L_x_608:
        /* <DEDUP_REMOVED lines=8> */
.L_x_631:
[----:B------:R-:W-:Y:S05]  /*6f80*/  BSYNC B1 ;  /* 0x0000000000017941 */ /* 0x000fea0003800000 */
.L_x_630:
        /* <DEDUP_REMOVED lines=8> */
.L_x_632:
[----:B------:R-:W-:Y:S01]  /*7010*/  FADD.FTZ R21, R21, R14 ;  /* 0x0000000e15157221 */ /* 0x000fe20000010000 */
[----:B------:R-:W-:-:S04]  /*7020*/  HFMA2.MMA R28, -RZ, RZ, 0, 2.384185791015625e-07 ;  /* 0x00000004ff1c7435 */ /* 0x000fc800000001ff */
[----:B------:R-:W-:Y:S02]  /*7030*/  MOV R29, R21 ;  /* 0x00000015001d7202 */ /* 0x000fe40000000f00 */
[----:B------:R-:W-:-:S07]  /*7040*/  MOV R20, R30 ;  /* 0x0000001e00147202 */ /* 0x000fce0000000f00 */
[----:B------:R-:W-:Y:S05]  /*7050*/  WARPSYNC.COLLECTIVE R26, `(.L_x_633) ;  /* 0x000000001a087348 */ /* 0x000fea0003c00000 */
[----:B------:R0:W1:Y:S02]  /*7060*/  SHFL.BFLY P2, R30, R29, R28, R27 ;  /* 0x0c00001c1d1e7389 */ /* 0x000064000004001b */
[----:B01----:R-:W-:Y:S01]  /*7070*/  ENDCOLLECTIVE ;  /* 0x000000000000791b */ /* 0x003fe20003800000 */
.L_x_633:
[----:B------:R-:W-:-:S05]  /*7080*/  FADD.FTZ R20, R20, R15 ;  /* 0x0000000f14147221 */ /* 0x000fca0000010000 */
[----:B------:R-:W-:Y:S02]  /*7090*/  MOV R29, R20 ;  /* 0x00000014001d7202 */ /* 0x000fe40000000f00 */
[----:B------:R-:W-:-:S07]  /*70a0*/  MOV R22, R30 ;  /* 0x0000001e00167202 */ /* 0x000fce0000000f00 */
[----:B------:R-:W-:Y:S05]  /*70b0*/  WARPSYNC.COLLECTIVE R26, `(.L_x_634) ;  /* 0x000000001a087348 */ /* 0x000fea0003c00000 */
[----:B------:R0:W1:Y:S02]  /*70c0*/  SHFL.BFLY P2, R30, R29, R28, R27 ;  /* 0x0c00001c1d1e7389 */ /* 0x000064000004001b */
[----:B01----:R-:W-:Y:S01]  /*70d0*/  ENDCOLLECTIVE ;  /* 0x000000000000791b */ /* 0x003fe20003800000 */
.L_x_634:
[----:B------:R-:W-:Y:S01]  /*70e0*/  FADD.FTZ R22, R21, R22 ;  /* 0x0000001615167221 */ /* 0x000fe20000010000 */
[----:B------:R-:W-:-:S04]  /*70f0*/  HFMA2.MMA R28, -RZ, RZ, 0, 1.1920928955078125e-07 ;  /* 0x00000002ff1c7435 */ /* 0x000fc800000001ff */
[----:B------:R-:W-:Y:S01]  /*7100*/  MOV R29, R22 ;  /* 0x00000016001d7202 */ /* 0x000fe20000000f00 */
[----:B------:R-:W-:-:S07]  /*7110*/  IMAD.MOV.U32 R23, RZ, RZ, R30 ;  /* 0x000000ffff177224 */ /* 0x000fce00078e001e */
[----:B------:R-:W-:Y:S05]  /*7120*/  WARPSYNC.COLLECTIVE R26, `(.L_x_635) ;  /* 0x000000001a087348 */ /* 0x000fea0003c00000 */
[----:B------:R0:W1:Y:S02]  /*7130*/  SHFL.BFLY P2, R30, R29, R28, R27 ;  /* 0x0c00001c1d1e7389 */ /* 0x000064000004001b */
[----:B01----:R-:W-:Y:S01]  /*7140*/  ENDCOLLECTIVE ;  /* 0x000000000000791b */ /* 0x003fe20003800000 */
.L_x_635:
[----:B------:R-:W-:-:S05]  /*7150*/  FADD.FTZ R23, R20, R23 ;  /* 0x0000001714177221 */ /* 0x000fca0000010000 */
[----:B------:R-:W-:Y:S02]  /*7160*/  MOV R29, R23 ;  /* 0x00000017001d7202 */ /* 0x000fe40000000f00 */
[----:B------:R-:W-:-:S07]  /*7170*/  MOV R25, R30 ;  /* 0x0000001e00197202 */ /* 0x000fce0000000f00 */
[----:B------:R-:W-:Y:S05]  /*7180*/  WARPSYNC.COLLECTIVE R26, `(.L_x_636) ;  /* 0x000000001a087348 */ /* 0x000fea0003c00000 */
[----:B------:R0:W1:Y:S02]  /*7190*/  SHFL.BFLY P2, R30, R29, R28, R27 ;  /* 0x0c00001c1d1e7389 */ /* 0x000064000004001b */
[----:B01----:R-:W-:Y:S01]  /*71a0*/  ENDCOLLECTIVE ;  /* 0x000000000000791b */ /* 0x003fe20003800000 */
.L_x_636:
[----:B------:R-:W-:Y:S01]  /*71b0*/  FADD.FTZ R25, R22, R25 ;  /* 0x0000001916197221 */ /* 0x000fe20000010000 */
[----:B------:R-:W-:-:S03]  /*71c0*/  HFMA2.MMA R28, -RZ, RZ, 0, 5.9604644775390625e-08 ;  /* 0x00000001ff1c7435 */ /* 0x000fc600000001ff */
[----:B------:R-:W-:Y:S01]  /*71d0*/  IMAD.MOV.U32 R29, RZ, RZ, R25 ;  /* 0x000000ffff1d7224 */ /* 0x000fe200078e0019 */
[----:B------:R-:W-:-:S07]  /*71e0*/  MOV R14, R30 ;  /* 0x0000001e000e7202 */ /* 0x000fce0000000f00 */
[----:B------:R-:W-:Y:S05]  /*71f0*/  WARPSYNC.COLLECTIVE R26, `(.L_x_637) ;  /* 0x000000001a087348 */ /* 0x000fea0003c00000 */
[----:B------:R0:W1:Y:S02]  /*7200*/  SHFL.BFLY P2, R30, R29, R28, R27 ;  /* 0x0c00001c1d1e7389 */ /* 0x000064000004001b */
[----:B01----:R-:W-:Y:S01]  /*7210*/  ENDCOLLECTIVE ;  /* 0x000000000000791b */ /* 0x003fe20003800000 */
.L_x_637:
[----:B------:R-:W-:-:S05]  /*7220*/  FADD.FTZ R14, R23, R14 ;  /* 0x0000000e170e7221 */ /* 0x000fca0000010000 */
[----:B------:R-:W-:Y:S02]  /*7230*/  MOV R29, R14 ;  /* 0x0000000e001d7202 */ /* 0x000fe40000000f00 */
[----:B------:R-:W-:-:S07]  /*7240*/  MOV R24, R30 ;  /* 0x0000001e00187202 */ /* 0x000fce0000000f00 */
[----:B------:R-:W-:Y:S05]  /*7250*/  WARPSYNC.COLLECTIVE R26, `(.L_x_638) ;  /* 0x000000001a087348 */ /* 0x000fea0003c00000 */
[----:B------:R0:W1:Y:S02]  /*7260*/  SHFL.BFLY P2, R30, R29, R28, R27 ;  /* 0x0c00001c1d1e7389 */ /* 0x000064000004001b */
[----:B01----:R-:W-:Y:S01]  /*7270*/  ENDCOLLECTIVE ;  /* 0x000000000000791b */ /* 0x003fe20003800000 */
.L_x_638:
[----:B------:R-:W-:Y:S01]  /*7280*/  FADD.FTZ R24, R25, R24 ;  /* 0x0000001819187221 */ /* 0x000fe20000010000 */
[----:B------:R-:W-:Y:S06]  /*7290*/  BRA `(.L_x_639) ;  /* 0xffffffe8006c7947 */ /* 0x000fec000383ffff */
.L_x_609:
        /* <DEDUP_REMOVED lines=8> */
.L_x_641:
[----:B------:R-:W-:Y:S05]  /*7320*/  BSYNC B0 ;  /* 0x0000000000007941 */ /* 0x000fea0003800000 */
.L_x_640:
[----:B------:R-:W-:Y:S01]  /*7330*/  HFMA2.MMA R28, -RZ, RZ, 0, 4.76837158203125e-07 ;  /* 0x00000008ff1c7435 */ /* 0x000fe200000001ff */
[----:B------:R-:W-:Y:S01]  /*7340*/  MOV R29, R14 ;  /* 0x0000000e001d7202 */ /* 0x000fe20000000f00 */
[----:B------:R-:W-:Y:S01]  /*7350*/  IMAD.MOV.U32 R26, RZ, RZ, 0xffff ;  /* 0x0000ffffff1a7424 */ /* 0x000fe200078e00ff */
[----:B------:R-:W-:Y:S01]  /*7360*/  MOV R27, 0x101f ;  /* 0x0000101f001b7802 */ /* 0x000fe20000000f00 */
[----:B------:R-:W-:Y:S01]  /*7370*/  @!P0 VIADD R18, R15, 0x14 ;  /* 0x000000140f128836 */ /* 0x000fe20000000000 */
[----:B------:R-:W-:Y:S01]  /*7380*/  MOV R17, R30 ;  /* 0x0000001e00117202 */ /* 0x000fe20000000f00 */
[----:B------:R-:W-:Y:S01]  /*7390*/  IMAD.MOV.U32 R32, RZ, RZ, RZ ;  /* 0x000000ffff207224 */ /* 0x000fe200078e00ff */
[----:B------:R-:W-:-:S07]  /*73a0*/  @!P0 SHF.L.U32 R19, R10, 0x1, RZ ;  /* 0x000000010a138819 */ /* 0x000fce00000006ff */
[----:B------:R-:W-:Y:S05]  /*73b0*/  WARPSYNC.COLLECTIVE R26, `(.L_x_642) ;  /* 0x000000001a087348 */ /* 0x000fea0003c00000 */
[----:B------:R0:W1:Y:S02]  /*73c0*/  SHFL.BFLY P2, R30, R29, R28, R27 ;  /* 0x0c00001c1d1e7389 */ /* 0x000064000004001b */
[----:B01----:R-:W-:Y:S01]  /*73d0*/  ENDCOLLECTIVE ;  /* 0x000000000000791b */ /* 0x003fe20003800000 */
.L_x_642:
[----:B------:R-:W-:Y:S01]  /*73e0*/  @!P0 LEA R23, R10, UR4, 0x7 ;  /* 0x000000040a178c11 */ /* 0x000fe2000f8e38ff */
[----:B------:R-:W-:Y:S01]  /*73f0*/  FADD.FTZ R25, R17, R16 ;  /* 0x0000001011197221 */ /* 0x000fe20000010000 */
[----:B------:R-:W-:Y:S01]  /*7400*/  @!P0 LOP3.LUT R18, R18, R19, RZ, 0x3c, !PT ;  /* 0x0000001312128212 */ /* 0x000fe200078e3cff */
[----:B------:R-:W-:Y:S01]  /*7410*/  HFMA2.MMA R34, -RZ, RZ, 0, 0 ;  /* 0x00000000ff227435 */ /* 0x000fe200000001ff */
[----:B------:R-:W-:Y:S02]  /*7420*/  @!P0 SHF.L.U32 R22, R10, 0x1, RZ ;  /* 0x000000010a168819 */ /* 0x000fe400000006ff */
[----:B------:R-:W-:Y:S02]  /*7430*/  @!P0 LEA R18, R18, R23, 0x2 ;  /* 0x0000001712128211 */ /* 0x000fe400078e10ff */
[----:B------:R-:W-:Y:S02]  /*7440*/  @!P0 LEA R24, R10, UR4, 0x7 ;  /* 0x000000040a188c11 */ /* 0x000fe4000f8e38ff */
[----:B------:R-:W-:Y:S01]  /*7450*/  MOV R23, RZ ;  /* 0x000000ff00177202 */ /* 0x000fe20000000f00 */
[----:B------:R0:W1:Y:S01]  /*7460*/  @!P0 LDS R20, [R18] ;  /* 0x0000000012148984 */ /* 0x0000620000000800 */
[----:B------:R-:W-:Y:S01]  /*7470*/  HFMA2.MMA R28, -RZ, RZ, 0, 2.384185791015625e-07 ;  /* 0x00000004ff1c7435 */ /* 0x000fe200000001ff */
[----:B------:R-:W-:-:S02]  /*7480*/  MOV R29, R25 ;  /* 0x00000019001d7202 */ /* 0x000fc40000000f00 */
[----:B------:R0:W2:Y:S01]  /*7490*/  @!P0 LDS R21, [R18+0x500] ;  /* 0x0005000012158984 */ /* 0x0000a20000000800 */
[----:B------:R-:W-:-:S07]  /*74a0*/  FADD.FTZ R17, R30, R14 ;  /* 0x0000000e1e117221 */ /* 0x000fce0000010000 */
[----:B012---:R-:W-:Y:S05]  /*74b0*/  WARPSYNC.COLLECTIVE R26, `(.L_x_643) ;  /* 0x000000001a087348 */ /* 0x007fea0003c00000 */
[----:B------:R3:W4:Y:S02]  /*74c0*/  SHFL.BFLY P2, R30, R29, R28, R27 ;  /* 0x0c00001c1d1e7389 */ /* 0x000724000004001b */
[----:B01234-:R-:W-:Y:S01]  /*74d0*/  ENDCOLLECTIVE ;  /* 0x000000000000791b */ /* 0x01ffe20003800000 */
.L_x_643:
[----:B------:R-:W-:Y:S02]  /*74e0*/  MOV R29, R17 ;  /* 0x00000011001d7202 */ /* 0x000fe40000000f00 */
[----:B------:R-:W-:-:S07]  /*74f0*/  MOV R16, R30 ;  /* 0x0000001e00107202 */ /* 0x000fce0000000f00 */
[----:B------:R-:W-:Y:S05]  /*7500*/  WARPSYNC.COLLECTIVE R26, `(.L_x_644) ;  /* 0x000000001a087348 */ /* 0x000fea0003c00000 */
[----:B------:R0:W1:Y:S02]  /*7510*/  SHFL.BFLY P2, R30, R29, R28, R27 ;  /* 0x0c00001c1d1e7389 */ /* 0x000064000004001b */
[----:B01----:R-:W-:Y:S01]  /*7520*/  ENDCOLLECTIVE ;  /* 0x000000000000791b */ /* 0x003fe20003800000 */
.L_x_644:
[----:B------:R-:W-:Y:S01]  /*7530*/  @!P0 MOV R32, R20 ;  /* 0x0000001400208202 */ /* 0x000fe20000000f00 */
[----:B------:R-:W-:Y:S01]  /*7540*/  FADD.FTZ R19, R25, R16 ;  /* 0x0000001019137221 */ /* 0x000fe20000010000 */
[----:B------:R-:W-:Y:S02]  /*7550*/  @!P0 MOV R34, R21 ;  /* 0x0000001500228202 */ /* 0x000fe40000000f00 */
[----:B------:R-:W-:-:S04]  /*7560*/  @!P0 IADD3 R21, R15, 0x28, RZ ;  /* 0x000000280f158810 */ /* 0x000fc80007ffe0ff */
[----:B------:R-:W-:Y:S01]  /*7570*/  @!P0 LOP3.LUT R21, R21, R22, RZ, 0x3c, !PT ;  /* 0x0000001615158212 */ /* 0x000fe200078e3cff */
[----:B------:R-:W-:Y:S01]  /*7580*/  HFMA2.MMA R28, -RZ, RZ, 0, 1.1920928955078125e-07 ;  /* 0x00000002ff1c7435 */ /* 0x000fe200000001ff */
[----:B------:R-:W-:Y:S02]  /*7590*/  MOV R29, R19 ;  /* 0x00000013001d7202 */ /* 0x000fe40000000f00 */
[----:B------:R-:W-:Y:S01]  /*75a0*/  @!P0 LEA R22, R21, R24, 0x2 ;  /* 0x0000001815168211 */ /* 0x000fe200078e10ff */
[----:B------:R-:W-:-:S04]  /*75b0*/  HFMA2.MMA R24, -RZ, RZ, 0, 0 ;  /* 0x00000000ff187435 */ /* 0x000fc800000001ff */
[----:B------:R0:W1:Y:S01]  /*75c0*/  @!P0 LDS R37, [R22] ;  /* 0x0000000016258984 */ /* 0x0000620000000800 */
[----:B------:R-:W-:-:S07]  /*75d0*/  FADD.FTZ R14, R17, R30 ;  /* 0x0000001e110e7221 */ /* 0x000fce0000010000 */
[----:B01----:R-:W-:Y:S05]  /*75e0*/  WARPSYNC.COLLECTIVE R26, `(.L_x_645) ;  /* 0x000000001a087348 */ /* 0x003fea0003c00000 */
[----:B------:R2:W3:Y:S02]  /*75f0*/  SHFL.BFLY P2, R30, R29, R28, R27 ;  /* 0x0c00001c1d1e7389 */ /* 0x0004e4000004001b */
[----:B0123--:R-:W-:Y:S01]  /*7600*/  ENDCOLLECTIVE ;  /* 0x000000000000791b */ /* 0x00ffe20003800000 */
.L_x_645:
[----:B------:R0:W1:Y:S01]  /*7610*/  @!P0 LDS R38, [R22+0x500] ;  /* 0x0005000016268984 */ /* 0x0000620000000800 */
[----:B------:R-:W-:Y:S02]  /*7620*/  MOV R29, R14 ;  /* 0x0000000e001d7202 */ /* 0x000fe40000000f00 */
[----:B------:R-:W-:-:S07]  /*7630*/  MOV R16, R30 ;  /* 0x0000001e00107202 */ /* 0x000fce0000000f00 */
[----:B01----:R-:W-:Y:S05]  /*7640*/  WARPSYNC.COLLECTIVE R26, `(.L_x_646) ;  /* 0x000000001a087348 */ /* 0x003fea0003c00000 */
[----:B------:R2:W3:Y:S02]  /*7650*/  SHFL.BFLY P2, R30, R29, R28, R27 ;  /* 0x0c00001c1d1e7389 */ /* 0x0004e4000004001b */
[----:B0123--:R-:W-:Y:S01]  /*7660*/  ENDCOLLECTIVE ;  /* 0x000000000000791b */ /* 0x00ffe20003800000 */
.L_x_646:
[----:B------:R-:W-:Y:S01]  /*7670*/  FADD.FTZ R16, R19, R16 ;  /* 0x0000001013107221 */ /* 0x000fe20000010000 */
[----:B------:R-:W-:Y:S01]  /*7680*/  @!P0 MOV R24, R37 ;  /* 0x0000002500188202 */ /* 0x000fe20000000f00 */
[----:B------:R-:W-:-:S03]  /*7690*/  HFMA2.MMA R28, -RZ, RZ, 0, 5.9604644775390625e-08 ;  /* 0x00000001ff1c7435 */ /* 0x000fc600000001ff */
[----:B------:R-:W-:Y:S01]  /*76a0*/  MOV R29, R16 ;  /* 0x00000010001d7202 */ /* 0x000fe20000000f00 */
[----:B------:R-:W-:Y:S02]  /*76b0*/  @!P0 IMAD.MOV.U32 R23, RZ, RZ, R38 ;  /* 0x000000ffff178224 */ /* 0x000fe400078e0026 */
[----:B------:R-:W-:-:S07]  /*76c0*/  FADD.FTZ R17, R14, R30 ;  /* 0x0000001e0e117221 */ /* 0x000fce0000010000 */
[----:B------:R-:W-:Y:S05]  /*76d0*/  WARPSYNC.COLLECTIVE R26, `(.L_x_647) ;  /* 0x000000001a087348 */ /* 0x000fea0003c00000 */
[----:B------:R0:W1:Y:S02]  /*76e0*/  SHFL.BFLY P2, R30, R29, R28, R27 ;  /* 0x0c00001c1d1e7389 */ /* 0x000064000004001b */
[----:B01----:R-:W-:Y:S01]  /*76f0*/  ENDCOLLECTIVE ;  /* 0x000000000000791b */ /* 0x003fe20003800000 */
.L_x_647:
[----:B------:R-:W-:Y:S01]  /*7700*/  MOV R29, R17 ;  /* 0x00000011001d7202 */ /* 0x000fe20000000f00 */
[----:B------:R-:W-:-:S07]  /*7710*/  IMAD.MOV.U32 R19, RZ, RZ, R30 ;  /* 0x000000ffff137224 */ /* 0x000fce00078e001e */
[----:B------:R-:W-:Y:S05]  /*7720*/  WARPSYNC.COLLECTIVE R26, `(.L_x_648) ;  /* 0x000000001a087348 */ /* 0x000fea0003c00000 */
[----:B------:R0:W1:Y:S02]  /*7730*/  SHFL.BFLY P2, R30, R29, R28, R27 ;  /* 0x0c00001c1d1e7389 */ /* 0x000064000004001b */
[----:B01----:R-:W-:Y:S01]  /*7740*/  ENDCOLLECTIVE ;  /* 0x000000000000791b */ /* 0x003fe20003800000 */
.L_x_648:
[----:B------:R-:W-:Y:S01]  /*7750*/  FADD.FTZ R16, R16, R19 ;  /* 0x0000001310107221 */ /* 0x000fe20000010000 */
[----:B------:R-:W-:Y:S01]  /*7760*/  HFMA2.MMA R28, -RZ, RZ, 0, 4.76837158203125e-07 ;  /* 0x00000008ff1c7435 */ /* 0x000fe200000001ff */
[----:B------:R-:W-:Y:S02]  /*7770*/  MOV R29, R32 ;  /* 0x00000020001d7202 */ /* 0x000fe40000000f00 */
[----:B------:R-:W-:-:S08]  /*7780*/  MOV R14, R30 ;  /* 0x0000001e000e7202 */ /* 0x000fd00000000f00 */
[----:B------:R-:W-:Y:S05]  /*7790*/  WARPSYNC.COLLECTIVE R26, `(.L_x_649) ;  /* 0x000000001a087348 */ /* 0x000fea0003c00000 */
[----:B------:R0:W1:Y:S02]  /*77a0*/  SHFL.BFLY P2, R30, R29, R28, R27 ;  /* 0x0c00001c1d1e7389 */ /* 0x000064000004001b */
[----:B01----:R-:W-:Y:S01]  /*77b0*/  ENDCOLLECTIVE ;  /* 0x000000000000791b */ /* 0x003fe20003800000 */
.L_x_649:
[----:B------:R-:W-:Y:S01]  /*77c0*/  FADD.FTZ R44, R17, R14 ;  /* 0x0000000e112c7221 */ /* 0x000fe20000010000 */
[----:B------:R-:W-:Y:S01]  /*77d0*/  IMAD.MOV.U32 R29, RZ, RZ, R34 ;  /* 0x000000ffff1d7224 */ /* 0x000fe200078e0022 */
[----:B------:R-:W-:-:S07]  /*77e0*/  MOV R31, R30 ;  /* 0x0000001e001f7202 */ /* 0x000fce0000000f00 */
[----:B------:R-:W-:Y:S05]  /*77f0*/  WARPSYNC.COLLECTIVE R26, `(.L_x_650) ;  /* 0x000000001a087348 */ /* 0x000fea0003c00000 */
[----:B------:R0:W1:Y:S02]  /*7800*/  SHFL.BFLY P2, R30, R29, R28, R27 ;  /* 0x0c00001c1d1e7389 */ /* 0x000064000004001b */
[----:B01----:R-:W-:Y:S01]  /*7810*/  ENDCOLLECTIVE ;  /* 0x000000000000791b */ /* 0x003fe20003800000 */
.L_x_650:
[----:B------:R-:W-:Y:S01]  /*7820*/  FADD.FTZ R31, R31, R32 ;  /* 0x000000201f1f7221 */ /* 0x000fe20000010000 */
[----:B------:R-:W-:-:S04]  /*7830*/  HFMA2.MMA R28, -RZ, RZ, 0, 2.384185791015625e-07 ;  /* 0x00000004ff1c7435 */ /* 0x000fc800000001ff */
[----:B------:R-:W-:Y:S02]  /*7840*/  MOV R29, R31 ;  /* 0x0000001f001d7202 */ /* 0x000fe40000000f00 */
[----:B------:R-:W-:-:S07]  /*7850*/  MOV R33, R30 ;  /* 0x0000001e00217202 */ /* 0x000fce0000000f00 */
[----:B------:R-:W-:Y:S05]  /*7860*/  WARPSYNC.COLLECTIVE R26, `(.L_x_651) ;  /* 0x000000001a087348 */ /* 0x000fea0003c00000 */
[----:B------:R0:W1:Y:S02]  /*7870*/  SHFL.BFLY P2, R30, R29, R28, R27 ;  /* 0x0c00001c1d1e7389 */ /* 0x000064000004001b */
[----:B01----:R-:W-:Y:S01]  /*7880*/  ENDCOLLECTIVE ;  /* 0x000000000000791b */ /* 0x003fe20003800000 */
.L_x_651:
[----:B------:R-:W-:-:S04]  /*7890*/  FADD.FTZ R33, R33, R34 ;  /* 0x0000002221217221 */ /* 0x000fc80000010000 */
[----:B------:R-:W-:Y:S01]  /*78a0*/  IMAD.MOV.U32 R29, RZ, RZ, R33 ;  /* 0x000000ffff1d7224 */ /* 0x000fe200078e0021 */
[----:B------:R-:W-:-:S07]  /*78b0*/  MOV R20, R30 ;  /* 0x0000001e00147202 */ /* 0x000fce0000000f00 */
[----:B------:R-:W-:Y:S05]  /*78c0*/  WARPSYNC.COLLECTIVE R26, `(.L_x_652) ;  /* 0x000000001a087348 */ /* 0x000fea0003c00000 */
[----:B------:R0:W1:Y:S02]  /*78d0*/  SHFL.BFLY P2, R30, R29, R28, R27 ;  /* 0x0c00001c1d1e7389 */ /* 0x000064000004001b */
[----:B01----:R-:W-:Y:S01]  /*78e0*/  ENDCOLLECTIVE ;  /* 0x000000000000791b */ /* 0x003fe20003800000 */
.L_x_652:
[----:B------:R-:W-:Y:S01]  /*78f0*/  FADD.FTZ R35, R31, R20 ;  /* 0x000000141f237221 */ /* 0x000fe20000010000 */
[----:B------:R-:W-:-:S04]  /*7900*/  HFMA2.MMA R28, -RZ, RZ, 0, 1.1920928955078125e-07 ;  /* 0x00000002ff1c7435 */ /* 0x000fc800000001ff */
[----:B------:R-:W-:Y:S02]  /*7910*/  MOV R29, R35 ;  /* 0x00000023001d7202 */ /* 0x000fe40000000f00 */
[----:B------:R-:W-:-:S07]  /*7920*/  MOV R36, R30 ;  /* 0x0000001e00247202 */ /* 0x000fce0000000f00 */
[----:B------:R-:W-:Y:S05]  /*7930*/  WARPSYNC.COLLECTIVE R26, `(.L_x_653) ;  /* 0x000000001a087348 */ /* 0x000fea0003c00000 */
[----:B------:R0:W1:Y:S02]  /*7940*/  SHFL.BFLY P2, R30, R29, R28, R27 ;  /* 0x0c00001c1d1e7389 */ /* 0x000064000004001b */
[----:B01----:R-:W-:Y:S01]  /*7950*/  ENDCOLLECTIVE ;  /* 0x000000000000791b */ /* 0x003fe20003800000 */
.L_x_653:
[----:B------:R-:W-:-:S05]  /*7960*/  FADD.FTZ R36, R33, R36 ;  /* 0x0000002421247221 */ /* 0x000fca0000010000 */
[----:B------:R-:W-:Y:S01]  /*7970*/  MOV R29, R36 ;  /* 0x00000024001d7202 */ /* 0x000fe20000000f00 */
[----:B------:R-:W-:-:S07]  /*7980*/  IMAD.MOV.U32 R18, RZ, RZ, R30 ;  /* 0x000000ffff127224 */ /* 0x000fce00078e001e */
[----:B------:R-:W-:Y:S05]  /*7990*/  WARPSYNC.COLLECTIVE R26, `(.L_x_654) ;  /* 0x000000001a087348 */ /* 0x000fea0003c00000 */
[----:B------:R0:W1:Y:S02]  /*79a0*/  SHFL.BFLY P2, R30, R29, R28, R27 ;  /* 0x0c00001c1d1e7389 */ /* 0x000064000004001b */
[----:B01----:R-:W-:Y:S01]  /*79b0*/  ENDCOLLECTIVE ;  /* 0x000000000000791b */ /* 0x003fe20003800000 */
.L_x_654:
[----:B------:R-:W-:Y:S01]  /*79c0*/  FADD.FTZ R35, R35, R18 ;  /* 0x0000001223237221 */ /* 0x000fe20000010000 */
[----:B------:R-:W-:Y:S02]  /*79d0*/  HFMA2.MMA R18, -RZ, RZ, 0, 0 ;  /* 0x00000000ff127435 */ /* 0x000fe400000001ff */
[----:B------:R-:W-:Y:S02]  /*79e0*/  HFMA2.MMA R28, -RZ, RZ, 0, 5.9604644775390625e-08 ;  /* 0x00000001ff1c7435 */ /* 0x000fe400000001ff */
[----:B------:R-:W-:Y:S02]  /*79f0*/  MOV R29, R35 ;  /* 0x00000023001d7202 */ /* 0x000fe40000000f00 */
[----:B------:R-:W-:-:S07]  /*7a00*/  MOV R21, R30 ;  /* 0x0000001e00157202 */ /* 0x000fce0000000f00 */
[----:B------:R-:W-:Y:S05]  /*7a10*/  WARPSYNC.COLLECTIVE R26, `(.L_x_655) ;  /* 0x000000001a087348 */ /* 0x000fea0003c00000 */
[----:B------:R0:W1:Y:S02]  /*7a20*/  SHFL.BFLY P2, R30, R29, R28, R27 ;  /* 0x0c00001c1d1e7389 */ /* 0x000064000004001b */
[----:B01----:R-:W-:Y:S01]  /*7a30*/  ENDCOLLECTIVE ;  /* 0x000000000000791b */ /* 0x003fe20003800000 */
.L_x_655:
[----:B------:R-:W-:Y:S01]  /*7a40*/  FADD.FTZ R36, R36, R21 ;  /* 0x0000001524247221 */ /* 0x000fe20000010000 */
[----:B------:R-:W-:-:S04]  /*7a50*/  IMAD.MOV.U32 R21, RZ, RZ, RZ ;  /* 0x000000ffff157224 */ /* 0x000fc800078e00ff */
[----:B------:R-:W-:Y:S02]  /*7a60*/  MOV R29, R36 ;  /* 0x00000024001d7202 */ /* 0x000fe40000000f00 */
[----:B------:R-:W-:-:S07]  /*7a70*/  MOV R34, R30 ;  /* 0x0000001e00227202 */ /* 0x000fce0000000f00 */
[----:B------:R-:W-:Y:S05]  /*7a80*/  WARPSYNC.COLLECTIVE R26, `(.L_x_656) ;  /* 0x000000001a087348 */ /* 0x000fea0003c00000 */
[----:B------:R0:W1:Y:S02]  /*7a90*/  SHFL.BFLY P2, R30, R29, R28, R27 ;  /* 0x0c00001c1d1e7389 */ /* 0x000064000004001b */
[----:B01----:R-:W-:Y:S01]  /*7aa0*/  ENDCOLLECTIVE ;  /* 0x000000000000791b */ /* 0x003fe20003800000 */
.L_x_656:
[----:B------:R-:W-:Y:S01]  /*7ab0*/  FADD.FTZ R34, R35, R34 ;  /* 0x0000002223227221 */ /* 0x000fe20000010000 */
[----:B------:R-:W-:Y:S01]  /*7ac0*/  HFMA2.MMA R28, -RZ, RZ, 0, 4.76837158203125e-07 ;  /* 0x00000008ff1c7435 */ /* 0x000fe200000001ff */
[----:B------:R-:W-:Y:S01]  /*7ad0*/  IMAD.MOV.U32 R29, RZ, RZ, R24 ;  /* 0x000000ffff1d7224 */ /* 0x000fe200078e0018 */
[----:B------:R-:W-:-:S09]  /*7ae0*/  MOV R33, R30 ;  /* 0x0000001e00217202 */ /* 0x000fd20000000f00 */
[----:B------:R-:W-:Y:S05]  /*7af0*/  WARPSYNC.COLLECTIVE R26, `(.L_x_657) ;  /* 0x000000001a087348 */ /* 0x000fea0003c00000 */
[----:B------:R0:W1:Y:S02]  /*7b00*/  SHFL.BFLY P2, R30, R29, R28, R27 ;  /* 0x0c00001c1d1e7389 */ /* 0x000064000004001b */
[----:B01----:R-:W-:Y:S01]  /*7b10*/  ENDCOLLECTIVE ;  /* 0x000000000000791b */ /* 0x003fe20003800000 */
.L_x_657:
[----:B------:R-:W-:Y:S01]  /*7b20*/  FADD.FTZ R33, R36, R33 ;  /* 0x0000002124217221 */ /* 0x000fe20000010000 */
[----:B------:R-:W-:Y:S02]  /*7b30*/  MOV R29, R23 ;  /* 0x00000017001d7202 */ /* 0x000fe40000000f00 */
[----:B------:R-:W-:-:S07]  /*7b40*/  MOV R37, R30 ;  /* 0x0000001e00257202 */ /* 0x000fce0000000f00 */
[----:B------:R-:W-:Y:S05]  /*7b50*/  WARPSYNC.COLLECTIVE R26, `(.L_x_658) ;  /* 0x000000001a087348 */ /* 0x000fea0003c00000 */
[----:B------:R0:W1:Y:S02]  /*7b60*/  SHFL.BFLY P2, R30, R29, R28, R27 ;  /* 0x0c00001c1d1e7389 */ /* 0x000064000004001b */
[----:B01----:R-:W-:Y:S01]  /*7b70*/  ENDCOLLECTIVE ;  /* 0x000000000000791b */ /* 0x003fe20003800000 */
.L_x_658:
        /* <DEDUP_REMOVED lines=8> */
.L_x_659:
[----:B------:R-:W-:Y:S01]  /*7c00*/  FADD.FTZ R32, R38, R23 ;  /* 0x0000001726207221 */ /* 0x000fe20000010000 */
[----:B------:R-:W-:-:S04]  /*7c10*/  @!P0 IADD3 R23, R15, 0x3c, RZ ;  /* 0x0000003c0f178810 */ /* 0x000fc80007ffe0ff */
[----:B------:R-:W-:Y:S02]  /*7c20*/  @!P0 LOP3.LUT R23, R23, R24, RZ, 0x3c, !PT ;  /* 0x0000001817178212 */ /* 0x000fe400078e3cff */
[----:B------:R-:W-:Y:S02]  /*7c30*/  MOV R29, R32 ;  /* 0x00000020001d7202 */ /* 0x000fe40000000f00 */
[----:B------:R-:W-:-:S07]  /*7c40*/  MOV R38, R30 ;  /* 0x0000001e00267202 */ /* 0x000fce0000000f00 */
[----:B------:R-:W-:Y:S05]  /*7c50*/  WARPSYNC.COLLECTIVE R26, `(.L_x_660) ;  /* 0x000000001a087348 */ /* 0x000fea0003c00000 */
[----:B------:R0:W1:Y:S02]  /*7c60*/  SHFL.BFLY P2, R30, R29, R28, R27 ;  /* 0x0c00001c1d1e7389 */ /* 0x000064000004001b */
[----:B01----:R-:W-:Y:S01]  /*7c70*/  ENDCOLLECTIVE ;  /* 0x000000000000791b */ /* 0x003fe20003800000 */
.L_x_660:
        /* <DEDUP_REMOVED lines=10> */
.L_x_661:
[----:B------:R0:W1:Y:S04]  /*7d20*/  @!P0 LDS R22, [R39] ;  /* 0x0000000027168984 */ /* 0x0000680000000800 */
[----:B------:R0:W2:Y:S01]  /*7d30*/  @!P0 LDS R20, [R39+0x500] ;  /* 0x0005000027148984 */ /* 0x0000a20000000800 */
[----:B------:R-:W-:Y:S02]  /*7d40*/  MOV R29, R37 ;  /* 0x00000025001d7202 */ /* 0x000fe40000000f00 */
[----:B------:R-:W-:-:S07]  /*7d50*/  MOV R23, R30 ;  /* 0x0000001e00177202 */ /* 0x000fce0000000f00 */
[----:B012---:R-:W-:Y:S05]  /*7d60*/  WARPSYNC.COLLECTIVE R26, `(.L_x_662) ;  /* 0x000000001a087348 */ /* 0x007fea0003c00000 */
[----:B------:R3:W4:Y:S02]  /*7d70*/  SHFL.BFLY P2, R30, R29, R28, R27 ;  /* 0x0c00001c1d1e7389 */ /* 0x000724000004001b */
[----:B01234-:R-:W-:Y:S01]  /*7d80*/  ENDCOLLECTIVE ;  /* 0x000000000000791b */ /* 0x01ffe20003800000 */
.L_x_662:
        /* <DEDUP_REMOVED lines=9> */
.L_x_663:
        /* <DEDUP_REMOVED lines=9> */
.L_x_664:
[----:B------:R-:W-:Y:S01]  /*7eb0*/  FADD.FTZ R38, R38, R39 ;  /* 0x0000002726267221 */ /* 0x000fe20000010000 */
[----:B------:R-:W-:Y:S01]  /*7ec0*/  HFMA2.MMA R28, -RZ, RZ, 0, 4.76837158203125e-07 ;  /* 0x00000008ff1c7435 */ /* 0x000fe200000001ff */
[----:B------:R-:W-:Y:S02]  /*7ed0*/  MOV R29, R21 ;  /* 0x00000015001d7202 */ /* 0x000fe40000000f00 */
[----:B------:R-:W-:-:S08]  /*7ee0*/  MOV R40, R30 ;  /* 0x0000001e00287202 */ /* 0x000fd00000000f00 */
[----:B------:R-:W-:Y:S05]  /*7ef0*/  WARPSYNC.COLLECTIVE R26, `(.L_x_665) ;  /* 0x000000001a087348 */ /* 0x000fea0003c00000 */
[----:B------:R0:W1:Y:S02]  /*7f00*/  SHFL.BFLY P2, R30, R29, R28, R27 ;  /* 0x0c00001c1d1e7389 */ /* 0x000064000004001b */
[----:B01----:R-:W-:Y:S01]  /*7f10*/  ENDCOLLECTIVE ;  /* 0x000000000000791b */ /* 0x003fe20003800000 */
.L_x_665:
[----:B------:R-:W-:Y:S01]  /*7f20*/  FADD.FTZ R37, R37, R40 ;  /* 0x0000002825257221 */ /* 0x000fe20000010000 */
[----:B------:R-:W-:Y:S01]  /*7f30*/  IMAD.MOV.U32 R29, RZ, RZ, R18 ;  /* 0x000000ffff1d7224 */ /* 0x000fe200078e0012 */
[----:B------:R-:W-:-:S07]  /*7f40*/  MOV R42, R30 ;  /* 0x0000001e002a7202 */ /* 0x000fce0000000f00 */
[----:B------:R-:W-:Y:S05]  /*7f50*/  WARPSYNC.COLLECTIVE R26, `(.L_x_666) ;  /* 0x000000001a087348 */ /* 0x000fea0003c00000 */
[----:B------:R0:W1:Y:S02]  /*7f60*/  SHFL.BFLY P2, R30, R29, R28, R27 ;  /* 0x0c00001c1d1e7389 */ /* 0x000064000004001b */
[----:B01----:R-:W-:Y:S01]  /*7f70*/  ENDCOLLECTIVE ;  /* 0x000000000000791b */ /* 0x003fe20003800000 */
.L_x_666:
[----:B------:R-:W-:Y:S01]  /*7f80*/  FADD.FTZ R42, R42, R21 ;  /* 0x000000152a2a7221 */ /* 0x000fe20000010000 */
[----:B------:R-:W-:-:S04]  /*7f90*/  HFMA2.MMA R28, -RZ, RZ, 0, 2.384185791015625e-07 ;  /* 0x00000004ff1c7435 */ /* 0x000fc800000001ff */
[----:B------:R-:W-:Y:S02]  /*7fa0*/  MOV R29, R42 ;  /* 0x0000002a001d7202 */ /* 0x000fe40000000f00 */
[----:B------:R-:W-:-:S07]  /*7fb0*/  MOV R23, R30 ;  /* 0x0000001e00177202 */ /* 0x000fce0000000f00 */
[----:B------:R-:W-:Y:S05]  /*7fc0*/  WARPSYNC.COLLECTIVE R26, `(.L_x_667) ;  /* 0x000000001a087348 */ /* 0x000fea0003c00000 */
[----:B------:R0:W1:Y:S02]  /*7fd0*/  SHFL.BFLY P2, R30, R29, R28, R27 ;  /* 0x0c00001c1d1e7389 */ /* 0x000064000004001b */
[----:B01----:R-:W-:Y:S01]  /*7fe0*/  ENDCOLLECTIVE ;  /* 0x000000000000791b */ /* 0x003fe20003800000 */
.L_x_667:
        /* <DEDUP_REMOVED lines=8> */
.L_x_668:
[----:B------:R-:W-:Y:S01]  /*8070*/  FADD.FTZ R42, R42, R41 ;  /* 0x000000292a2a7221 */ /* 0x000fe20000010000 */
[----:B------:R-:W-:Y:S02]  /*8080*/  IADD3 R41, R15, R8, RZ ;  /* 0x000000080f297210 */ /* 0x000fe40007ffe0ff */
[----:B------:R-:W0:Y:S03]  /*8090*/  @!P0 LDC.64 R14, c[0x0][0x220] ;  /* 0x00008800ff0e8b82 */ /* 0x000e260000000a00 */
        /* <DEDUP_REMOVED lines=9> */
.L_x_669:
        /* <DEDUP_REMOVED lines=13> */
.L_x_670:
[----:B------:R0:W-:Y:S04]  /*8200*/  @!P0 STG.E.U16 desc[UR14][R24.64], R45 ;  /* 0x0000002d18008986 */ /* 0x0001e8000c10150e */
[----:B------:R1:W-:Y:S01]  /*8210*/  @!P0 STG.E.U16 desc[UR14][R22.64], R44 ;  /* 0x0000002c16008986 */ /* 0x0003e2000c10150e */
[----:B------:R-:W-:Y:S01]  /*8220*/  @!P0 F2FP.BF16.F32.PACK_AB R26, RZ, R38 ;  /* 0x00000026ff1a823e */ /* 0x000fe200000010ff */
[----:B------:R-:W-:Y:S01]  /*8230*/  HFMA2.MMA R28, -RZ, RZ, 0, 5.9604644775390625e-08 ;  /* 0x00000001ff1c7435 */ /* 0x000fe200000001ff */
[----:B------:R-:W-:Y:S02]  /*8240*/  MOV R29, R42 ;  /* 0x0000002a001d7202 */ /* 0x000fe40000000f00 */
[----:B0-----:R-:W-:Y:S02]  /*8250*/  @!P0 F2FP.BF16.F32.PACK_AB R25, RZ, R33 ;  /* 0x00000021ff19823e */ /* 0x001fe400000010ff */
[----:B-1----:R-:W-:Y:S01]  /*8260*/  PRMT R22, R26, 0x7610, R22 ;  /* 0x000076101a167816 */ /* 0x002fe20000000016 */
[----:B------:R-:W-:Y:S01]  /*8270*/  @!P0 IMAD.WIDE R16, R41, 0x2, R16 ;  /* 0x0000000229108825 */ /* 0x000fe200078e0210 */
[----:B------:R-:W-:-:S02]  /*8280*/  MOV R26, 0xffff ;  /* 0x0000ffff001a7802 */ /* 0x000fc40000000f00 */
[----:B------:R-:W-:Y:S01]  /*8290*/  @!P0 F2FP.BF16.F32.PACK_AB R23, RZ, R34 ;  /* 0x00000022ff17823e */ /* 0x000fe200000010ff */
[----:B------:R-:W-:Y:S01]  /*82a0*/  IMAD.MOV.U32 R32, RZ, RZ, R30 ;  /* 0x000000ffff207224 */ /* 0x000fe200078e001e */
[----:B------:R-:W-:-:S07]  /*82b0*/  @!P0 F2FP.BF16.F32.PACK_AB R33, RZ, R37 ;  /* 0x00000025ff21823e */ /* 0x000fce00000010ff */
[----:B------:R-:W-:Y:S05]  /*82c0*/  WARPSYNC.COLLECTIVE R26, `(.L_x_671) ;  /* 0x000000001a087348 */ /* 0x000fea0003c00000 */
[----:B------:R0:W1:Y:S02]  /*82d0*/  SHFL.BFLY P2, R30, R29, R28, R27 ;  /* 0x0c00001c1d1e7389 */ /* 0x000064000004001b */
[----:B01----:R-:W-:Y:S01]  /*82e0*/  ENDCOLLECTIVE ;  /* 0x000000000000791b */ /* 0x003fe20003800000 */
.L_x_671:
        /* <DEDUP_REMOVED lines=10> */
.L_x_672:
[----:B------:R-:W-:Y:S01]  /*8390*/  FADD.FTZ R35, R42, R35 ;  /* 0x000000232a237221 */ /* 0x000fe20000010000 */
[----:B------:R-:W-:Y:S06]  /*83a0*/  BRA `(.L_x_673) ;  /* 0xffffffe000dc7947 */ /* 0x000fec000383ffff */
.L_x_674:
        /* <DEDUP_REMOVED lines=13> */
.L_x_2634:


//--------------------- .text._ZN13group_norm_v218gn_bwd_cuda_kernelI13__nv_bfloat16Li320ELi1ELi16ELi80ELi1024ELb1ELb1ELi32ELi320ELi320ELi4ELb1ELi4ELb0ELb0ELNS_15WgradSyncMethodE3ENS_16CompileConditionILi900EEEEEvPT_S6_S6_PKS5_S8_S8_S8_PKfflPfPj --------------------------
	.section	.text._ZN13group_norm_v218gn_bwd_cuda_kernelI13__nv_bfloat16Li320ELi1ELi16ELi80ELi1024ELb1ELb1ELi32ELi320ELi320ELi4ELb1ELi4ELb0ELb0ELNS_15WgradSyncMethodE3ENS_16CompileConditionILi900EEEEEvPT_S6_S6_PKS5_S8_S8_S8_PKfflPfPj,"ax",@progbits
	.align	128
        .global         _ZN13group_norm_v218gn_bwd_cuda_kernelI13__nv_bfloat16Li320ELi1ELi16ELi80ELi1024ELb1ELb1ELi32ELi320ELi320ELi4ELb1ELi4ELb0ELb0ELNS_15WgradSyncMethodE3ENS_16CompileConditionILi900EEEEEvPT_S6_S6_PKS5_S8_S8_S8_PKfflPfPj
        .type           _ZN13group_norm_v218gn_bwd_cuda_kernelI13__nv_bfloat16Li320ELi1ELi16ELi80ELi1024ELb1ELb1ELi32ELi320ELi320ELi4ELb1ELi4ELb0ELb0ELNS_15WgradSyncMethodE3ENS_16CompileConditionILi900EEEEEvPT_S6_S6_PKS5_S8_S8_S8_PKfflPfPj,@function
        .size           _ZN13group_norm_v218gn_bwd_cuda_kernelI13__nv_bfloat16Li320ELi1ELi16ELi80ELi1024ELb1ELb1ELi32ELi320ELi320ELi4ELb1ELi4ELb0ELb0ELNS_15WgradSyncMethodE3ENS_16CompileConditionILi900EEEEEvPT_S6_S6_PKS5_S8_S8_S8_PKfflPfPj,(.L_x_2635 - _ZN13group_norm_v218gn_bwd_cuda_kernelI13__nv_bfloat16Li320ELi1ELi16ELi80ELi1024ELb1ELb1ELi32ELi320ELi320ELi4ELb1ELi4ELb0ELb0ELNS_15WgradSyncMethodE3ENS_16CompileConditionILi900EEEEEvPT_S6_S6_PKS5_S8_S8_S8_PKfflPfPj)
        .other          _ZN13group_norm_v218gn_bwd_cuda_kernelI13__nv_bfloat16Li320ELi1ELi16ELi80ELi1024ELb1ELb1ELi32ELi320ELi320ELi4ELb1ELi4ELb0ELb0ELNS_15WgradSyncMethodE3ENS_16CompileConditionILi900EEEEEvPT_S6_S6_PKS5_S8_S8_S8_PKfflPfPj,@"STO_CUDA_ENTRY STV_DEFAULT"
_ZN13group_norm_v218gn_bwd_cuda_kernelI13__nv_bfloat16Li320ELi1ELi16ELi80ELi1024ELb1ELb1ELi32ELi320ELi320ELi4ELb1ELi4ELb0ELb0ELNS_15WgradSyncMethodE3ENS_16CompileConditionILi900EEEEEvPT_S6_S6_PKS5_S8_S8_S8_PKfflPfPj:
.text._ZN13group_norm_v218gn_bwd_cuda_kernelI13__nv_bfloat16Li320ELi1ELi16ELi80ELi1024ELb1ELb1ELi32ELi320ELi320ELi4ELb1ELi4ELb0ELb0ELNS_15WgradSyncMethodE3ENS_16CompileConditionILi900EEEEEvPT_S6_S6_PKS5_S8_S8_S8_PKfflPfPj:
        /* <DEDUP_REMOVED lines=9> */
[----:B0-----:R-:W-:Y:S02]  /*0090*/  ISETP.LT.U32.AND P0, PT, R26, UR10, PT ;  /* 0x0000000a1a007c0c */ /* 0x001fe4000bf01070 */
[----:B------:R-:W-:Y:S02]  /*00a0*/  MOV R24, R26 ;  /* 0x0000001a00187202 */ /* 0x000fe40000000f00 */
        /* <DEDUP_REMOVED lines=19> */
.L_x_677:
[----:B------:R-:W2:Y:S04]  /*01e0*/  LD.E.STRONG.GPU R0, desc[UR8][R2.64] ;  /* 0x0000000802007980 */ /* 0x000ea8000c10f900 */
[----:B--2---:R-:W-:Y:S01]  /*01f0*/  CCTL.IVALL ;  /* 0x00000000ff00798f */ /* 0x004fe20002000000 */
[----:B------:R-:W-:Y:S05]  /*0200*/  YIELD ;  /* 0x0000000000007946 */ /* 0x000fea0003800000 */
[----:B-----5:R-:W-:-:S04]  /*0210*/  LOP3.LUT R0, R0, R5, RZ, 0x3c, !PT ;  /* 0x0000000500007212 */ /* 0x020fc800078e3cff */
[----:B------:R-:W-:-:S13]  /*0220*/  ISETP.GT.AND P0, PT, R0, -0x1, PT ;  /* 0xffffffff0000780c */ /* 0x000fda0003f04270 */
[----:B------:R-:W-:Y:S05]  /*0230*/  @P0 BRA `(.L_x_677) ;  /* 0xfffffffc00e80947 */ /* 0x000fea000383ffff */
.L_x_676:
[----:B------:R-:W-:Y:S05]  /*0240*/  WARPSYNC.ALL ;  /* 0x0000000000007948 */ /* 0x000fea0003800000 */
[----:B------:R-:W-:Y:S06]  /*0250*/  BAR.SYNC.DEFER_BLOCKING 0x0 ;  /* 0x0000000000007b1d */ /* 0x000fec0000010000 */
[----:B------:R-:W-:Y:S05]  /*0260*/  BRA `(.L_x_678) ;  /* 0x0000006000807947 */ /* 0x000fea0003800000 */
.L_x_675:
[----:B------:R-:W0:Y:S01]  /*0270*/  S2R R23, SR_TID.X ;  /* 0x0000000000177919 */ /* 0x000e220000002100 */
[----:B------:R-:W-:Y:S02]  /*0280*/  MOV R0, 0x400 ;  /* 0x0000040000007802 */ /* 0x000fe40000000f00 */
[----:B------:R-:W-:Y:S02]  /*0290*/  CS2R R56, SRZ ;  /* 0x0000000000387805 */ /* 0x000fe4000001ff00 */
[----:B------:R-:W-:Y:S01]  /*02a0*/  CS2R R58, SRZ ;  /* 0x00000000003a7805 */ /* 0x000fe2000001ff00 */
[----:B------:R-:W1:Y:S01]  /*02b0*/  S2R R4, SR_CgaCtaId ;  /* 0x0000000000047919 */ /* 0x000e620000008800 */
[----:B------:R-:W-:Y:S02]  /*02c0*/  IADD3 R21, R0, 0x2800, RZ ;  /* 0x0000280000157810 */ /* 0x000fe40007ffe0ff */
[----:B------:R-:W-:Y:S02]  /*02d0*/  CS2R R60, SRZ ;  /* 0x00000000003c7805 */ /* 0x000fe4000001ff00 */
[----:B------:R-:W-:-:S02]  /*02e0*/  SHF.L.U32 R0, R25, 0x5, RZ ;  /* 0x0000000519007819 */ /* 0x000fc400000006ff */
[----:B------:R-:W-:Y:S01]  /*02f0*/  CS2R R62, SRZ ;  /* 0x00000000003e7805 */ /* 0x000fe2000001ff00 */
[----:B------:R-:W-:Y:S01]  /*0300*/  UMOV UR4, URZ ;  /* 0x0000003f00047c82 */ /* 0x000fe20008000000 */
[----:B------:R-:W-:Y:S01]  /*0310*/  LOP3.LUT R0, R0, 0x3e0, RZ, 0xc0, !PT ;  /* 0x000003e000007812 */ /* 0x000fe200078ec0ff */
[----:B0-----:R-:W-:Y:S01]  /*0320*/  IMAD.WIDE.U32 R2, R23, -0x33333333, RZ ;  /* 0xcccccccd17027825 */ /* 0x001fe200078e00ff */
[----:B------:R-:W-:Y:S02]  /*0330*/  SHF.R.S32.HI R2, RZ, 0x1f, R23 ;  /* 0x0000001fff027819 */ /* 0x000fe40000011417 */
[----:B-1----:R-:W-:Y:S02]  /*0340*/  LEA R21, R4, R21, 0x18 ;  /* 0x0000001504157211 */ /* 0x002fe400078ec0ff */
[----:B------:R-:W-:Y:S02]  /*0350*/  SHF.R.U32.HI R10, RZ, 0x6, R3 ;  /* 0x00000006ff0a7819 */ /* 0x000fe40000011603 */
[----:B------:R-:W-:-:S02]  /*0360*/  LEA.HI R3, R2, R23, RZ, 0x2 ;  /* 0x0000001702037211 */ /* 0x000fc400078f10ff */
[----:B------:R-:W-:Y:S01]  /*0370*/  IADD3 R0, R0, R10, RZ ;  /* 0x0000000a00007210 */ /* 0x000fe20007ffe0ff */
[----:B------:R-:W-:Y:S01]  /*0380*/  IMAD R20, R10, -0x50, R23 ;  /* 0xffffffb00a147824 */ /* 0x000fe200078e0217 */
[----:B------:R-:W-:-:S03]  /*0390*/  SHF.R.S32.HI R22, RZ, 0x2, R3 ;  /* 0x00000002ff167819 */ /* 0x000fc60000011403 */
[----:B------:R-:W-:Y:S01]  /*03a0*/  IMAD R19, R20, 0x28, R21 ;  /* 0x0000002814137824 */ /* 0x000fe200078e0215 */
[----:B------:R-:W-:Y:S01]  /*03b0*/  IADD3 R4, R22, 0x50, RZ ;  /* 0x0000005016047810 */ /* 0x000fe20007ffe0ff */
[----:B------:R-:W-:Y:S01]  /*03c0*/  IMAD R14, R0, 0x500, RZ ;  /* 0x00000500000e7824 */ /* 0x000fe200078e02ff */
[C---:B------:R-:W-:Y:S02]  /*03d0*/  IADD3 R6, R22.reuse, 0xa0, RZ ;  /* 0x000000a016067810 */ /* 0x040fe40007ffe0ff */
[----:B------:R-:W-:Y:S02]  /*03e0*/  IADD3 R8, R22, 0xf0, RZ ;  /* 0x000000f016087810 */ /* 0x000fe40007ffe0ff */
[----:B------:R-:W-:Y:S02]  /*03f0*/  SHF.R.S32.HI R5, RZ, 0x1f, R4 ;  /* 0x0000001fff057819 */ /* 0x000fe40000011404 */
[----:B------:R-:W-:Y:S02]  /*0400*/  SHF.R.S32.HI R7, RZ, 0x1f, R6 ;  /* 0x0000001fff077819 */ /* 0x000fe40000011406 */
[----:B------:R-:W-:-:S02]  /*0410*/  SHF.R.S32.HI R9, RZ, 0x1f, R8 ;  /* 0x0000001fff097819 */ /* 0x000fc40000011408 */
[----:B------:R-:W-:Y:S02]  /*0420*/  LEA.HI R5, R5, R4, RZ, 0x2 ;  /* 0x0000000405057211 */ /* 0x000fe400078f10ff */
[----:B------:R-:W-:Y:S02]  /*0430*/  LEA.HI R4, R2, R23, RZ, 0x4 ;  /* 0x0000001702047211 */ /* 0x000fe400078f20ff */
[----:B------:R-:W-:Y:S02]  /*0440*/  LOP3.LUT R2, R3, 0xfffffffc, RZ, 0xc0, !PT ;  /* 0xfffffffc03027812 */ /* 0x000fe400078ec0ff */
[----:B------:R-:W-:Y:S02]  /*0450*/  LEA.HI R7, R7, R6, RZ, 0x2 ;  /* 0x0000000607077211 */ /* 0x000fe400078f10ff */
[----:B------:R-:W-:Y:S02]  /*0460*/  LEA.HI R9, R9, R8, RZ, 0x2 ;  /* 0x0000000809097211 */ /* 0x000fe400078f10ff */
[----:B------:R-:W-:-:S02]  /*0470*/  SHF.R.U32.HI R3, RZ, 0x4, R4 ;  /* 0x00000004ff037819 */ /* 0x000fc40000011604 */
[----:B------:R-:W-:Y:S02]  /*0480*/  IADD3 R2, -R2, R23, RZ ;  /* 0x0000001702027210 */ /* 0x000fe40007ffe1ff */
[----:B------:R-:W-:Y:S02]  /*0490*/  SHF.R.U32.HI R5, RZ, 0x2, R5 ;  /* 0x00000002ff057819 */ /* 0x000fe40000011605 */
[----:B------:R-:W-:Y:S02]  /*04a0*/  SHF.R.U32.HI R7, RZ, 0x2, R7 ;  /* 0x00000002ff077819 */ /* 0x000fe40000011607 */
[----:B------:R-:W-:Y:S02]  /*04b0*/  SHF.R.U32.HI R9, RZ, 0x2, R9 ;  /* 0x00000002ff097819 */ /* 0x000fe40000011609 */
[----:B------:R-:W-:Y:S02]  /*04c0*/  LEA R19, R10, R19, 0x3 ;  /* 0x000000130a137211 */ /* 0x000fe400078e18ff */
[----:B------:R-:W-:-:S02]  /*04d0*/  LOP3.LUT R18, R2, 0x3, R3, 0x78, !PT ;  /* 0x0000000302127812 */ /* 0x000fc400078e7803 */
[C---:B------:R-:W-:Y:S02]  /*04e0*/  LOP3.LUT R17, R2.reuse, 0x3, R5, 0x78, !PT ;  /* 0x0000000302117812 */ /* 0x040fe400078e7805 */
[C---:B------:R-:W-:Y:S02]  /*04f0*/  LOP3.LUT R16, R2.reuse, 0x3, R7, 0x78, !PT ;  /* 0x0000000302107812 */ /* 0x040fe400078e7807 */
[----:B------:R-:W-:-:S07]  /*0500*/  LOP3.LUT R15, R2, 0x3, R9, 0x78, !PT ;  /* 0x00000003020f7812 */ /* 0x000fce00078e7809 */
.L_x_690:
[C---:B------:R-:W-:Y:S01]  /*0510*/  LOP3.LUT R111, R24.reuse, 0x3, RZ, 0xc0, !PT ;  /* 0x00000003186f7812 */ /* 0x040fe200078ec0ff */
[----:B------:R-:W-:Y:S01]  /*0520*/  ULDC.64 UR12, c[0x0][0x248] ;  /* 0x00009200000c7ab9 */ /* 0x000fe20000000a00 */
[----:B--2---:R-:W-:Y:S01]  /*0530*/  SHF.R.U64 R5, R24, 0x2, R134 ;  /* 0x0000000218057819 */ /* 0x004fe20000001286 */
[----:B------:R-:W0:Y:S01]  /*0540*/  LDC.64 R66, c[0x0][0x238] ;  /* 0x00008e00ff427b82 */ /* 0x000e220000000a00 */
[----:B------:R-:W-:Y:S01]  /*0550*/  ULDC.64 UR14, c[0x0][0x228] ;  /* 0x00008a00000e7ab9 */ /* 0x000fe20000000a00 */
[----:B------:R-:W-:Y:S01]  /*0560*/  IMAD R111, R111, 0x140, RZ ;  /* 0x000001406f6f7824 */ /* 0x000fe200078e02ff */
[----:B------:R-:W-:-:S04]  /*0570*/  ULDC UR5, c[0x0][0x250] ;  /* 0x0000940000057ab9 */ /* 0x000fc80000000800 */
[----:B------:R-:W-:-:S04]  /*0580*/  LEA R70, R20, R111, 0x2 ;  /* 0x0000006f14467211 */ /* 0x000fc800078e10ff */
[----:B------:R-:W-:Y:S01]  /*0590*/  SHF.R.S32.HI R71, RZ, 0x1f, R70 ;  /* 0x0000001fff477819 */ /* 0x000fe20000011446 */
[----:B------:R-:W-:Y:S01]  /*05a0*/  IMAD.WIDE.U32 R2, R70, -0x33333333, RZ ;  /* 0xcccccccd46027825 */ /* 0x000fe200078e00ff */
[----:B------:R-:W-:-:S03]  /*05b0*/  SHF.R.U32.HI R2, RZ, 0x2, R134 ;  /* 0x00000002ff027819 */ /* 0x000fc60000011686 */
[----:B------:R-:W-:Y:S01]  /*05c0*/  IMAD.WIDE.U32 R32, R5, 0x140000, R70 ;  /* 0x0014000005207825 */ /* 0x000fe200078e0046 */
[----:B------:R-:W-:-:S03]  /*05d0*/  SHF.R.U32.HI R13, RZ, 0x6, R3 ;  /* 0x00000006ff0d7819 */ /* 0x000fc60000011603 */
[----:B------:R-:W-:Y:S01]  /*05e0*/  IMAD R7, R2, 0x140000, RZ ;  /* 0x0014000002077824 */ /* 0x000fe200078e02ff */
[C---:B------:R-:W-:Y:S02]  /*05f0*/  LEA R0, P0, R5.reuse, R13, 0x4 ;  /* 0x0000000d05007211 */ /* 0x040fe400078020ff */
[----:B------:R-:W-:Y:S02]  /*0600*/  IADD3 R11, P1, R14, R32, RZ ;  /* 0x000000200e0b7210 */ /* 0x000fe40007f3e0ff */
[----:B------:R-:W-:Y:S02]  /*0610*/  LEA.HI.X R5, R5, RZ, R2, 0x4, P0 ;  /* 0x000000ff05057211 */ /* 0x000fe400000f2402 */
[----:B------:R-:W1:Y:S01]  /*0620*/  LDC.64 R2, c[0x0][0x240] ;  /* 0x00009000ff027b82 */ /* 0x000e620000000a00 */
[----:B------:R-:W-:Y:S02]  /*0630*/  LEA R64, P0, R0, UR12, 0x3 ;  /* 0x0000000c00407c11 */ /* 0x000fe4000f8018ff */
[----:B------:R-:W-:-:S02]  /*0640*/  IADD3 R33, R33, R7, RZ ;  /* 0x0000000721217210 */ /* 0x000fc40007ffe0ff */
[----:B------:R-:W-:Y:S01]  /*0650*/  LEA.HI.X R65, R0, UR13, R5, 0x3, P0 ;  /* 0x0000000d00417c11 */ /* 0x000fe200080f1c05 */
[----:B------:R-:W-:Y:S01]  /*0660*/  ULDC.64 UR12, c[0x0][0x230] ;  /* 0x00008c00000c7ab9 */ /* 0x000fe20000000a00 */
[----:B------:R-:W-:Y:S02]  /*0670*/  IADD3.X R0, RZ, R33, RZ, P1, !PT ;  /* 0x00000021ff007210 */ /* 0x000fe40000ffe4ff */
[C---:B------:R-:W-:Y:S02]  /*0680*/  SHF.L.U32 R12, R11.reuse, 0x1, RZ ;  /* 0x000000010b0c7819 */ /* 0x040fe400000006ff */
[----:B------:R-:W2:Y:S01]  /*0690*/  LDG.E.64.CONSTANT R64, desc[UR8][R64.64] ;  /* 0x0000000840407981 */ /* 0x000ea2000c1e9b00 */
[----:B------:R-:W-:Y:S01]  /*06a0*/  SHF.L.U64.HI R11, R11, 0x1, R0 ;  /* 0x000000010b0b7819 */ /* 0x000fe20000010200 */
[----:B0-----:R-:W-:Y:S01]  /*06b0*/  IMAD.WIDE R66, R70, 0x2, R66 ;  /* 0x0000000246427825 */ /* 0x001fe200078e0242 */
[----:B------:R-:W-:-:S04]  /*06c0*/  IADD3 R68, P0, R12, UR12, RZ ;  /* 0x0000000c0c447c10 */ /* 0x000fc8000ff1e0ff */
[----:B------:R-:W-:Y:S01]  /*06d0*/  IADD3.X R69, R11, UR13, RZ, P0, !PT ;  /* 0x0000000d0b457c10 */ /* 0x000fe200087fe4ff */
[----:B------:R-:W3:Y:S05]  /*06e0*/  LDG.E.64.CONSTANT R66, desc[UR8][R66.64] ;  /* 0x0000000842427981 */ /* 0x000eea000c1e9b00 */
[----:B------:R-:W4:Y:S01]  /*06f0*/  LDG.E.64.CONSTANT R68, desc[UR8][R68.64] ;  /* 0x0000000844447981 */ /* 0x000f22000c1e9b00 */
[----:B-1----:R-:W-:-:S06]  /*0700*/  IMAD.WIDE R70, R70, 0x2, R2 ;  /* 0x0000000246467825 */ /* 0x002fcc00078e0202 */
[----:B------:R-:W5:Y:S01]  /*0710*/  LDG.E.64.CONSTANT R70, desc[UR8][R70.64] ;  /* 0x0000000846467981 */ /* 0x000f62000c1e9b00 */
[----:B------:R-:W-:-:S04]  /*0720*/  IADD3 R3, R14, 0x1400, RZ ;  /* 0x000014000e037810 */ /* 0x000fc80007ffe0ff */
[----:B------:R-:W-:-:S04]  /*0730*/  IADD3 R3, P0, R3, R32, RZ ;  /* 0x0000002003037210 */ /* 0x000fc80007f1e0ff */
[----:B------:R-:W-:Y:S02]  /*0740*/  IADD3.X R0, RZ, R33, RZ, P0, !PT ;  /* 0x00000021ff007210 */ /* 0x000fe400007fe4ff */
[C---:B------:R-:W-:Y:S02]  /*0750*/  SHF.L.U32 R10, R3.reuse, 0x1, RZ ;  /* 0x00000001030a7819 */ /* 0x040fe400000006ff */
[----:B------:R-:W-:Y:S02]  /*0760*/  SHF.L.U64.HI R9, R3, 0x1, R0 ;  /* 0x0000000103097819 */ /* 0x000fe40000010200 */
[----:B------:R-:W-:-:S04]  /*0770*/  IADD3 R72, P0, R10, UR12, RZ ;  /* 0x0000000c0a487c10 */ /* 0x000fc8000ff1e0ff */
[----:B------:R-:W-:Y:S02]  /*0780*/  IADD3.X R73, R9, UR13, RZ, P0, !PT ;  /* 0x0000000d09497c10 */ /* 0x000fe400087fe4ff */
[----:B------:R-:W-:-:S04]  /*0790*/  IADD3 R3, R14, 0x2800, RZ ;  /* 0x000028000e037810 */ /* 0x000fc80007ffe0ff */
[----:B------:R-:W5:Y:S01]  /*07a0*/  LDG.E.64.CONSTANT R72, desc[UR8][R72.64] ;  /* 0x0000000848487981 */ /* 0x000f62000c1e9b00 */
[----:B------:R-:W-:-:S04]  /*07b0*/  IADD3 R3, P0, R3, R32, RZ ;  /* 0x0000002003037210 */ /* 0x000fc80007f1e0ff */
[----:B------:R-:W-:Y:S02]  /*07c0*/  IADD3.X R0, RZ, R33, RZ, P0, !PT ;  /* 0x00000021ff007210 */ /* 0x000fe400007fe4ff */
[C---:B------:R-:W-:Y:S02]  /*07d0*/  SHF.L.U32 R8, R3.reuse, 0x1, RZ ;  /* 0x0000000103087819 */ /* 0x040fe400000006ff */
[----:B------:R-:W-:Y:S02]  /*07e0*/  SHF.L.U64.HI R7, R3, 0x1, R0 ;  /* 0x0000000103077819 */ /* 0x000fe40000010200 */
[----:B------:R-:W-:-:S04]  /*07f0*/  IADD3 R74, P0, R8, UR12, RZ ;  /* 0x0000000c084a7c10 */ /* 0x000fc8000ff1e0ff */
[----:B------:R-:W-:-:S06]  /*0800*/  IADD3.X R75, R7, UR13, RZ, P0, !PT ;  /* 0x0000000d074b7c10 */ /* 0x000fcc00087fe4ff */
[----:B------:R-:W5:Y:S01]  /*0810*/  LDG.E.64.CONSTANT R74, desc[UR8][R74.64] ;  /* 0x000000084a4a7981 */ /* 0x000f62000c1e9b00 */
[----:B------:R-:W-:-:S04]  /*0820*/  IADD3 R76, P0, R12, UR14, RZ ;  /* 0x0000000e0c4c7c10 */ /* 0x000fc8000ff1e0ff */
[----:B------:R-:W-:-:S06]  /*0830*/  IADD3.X R77, R11, UR15, RZ, P0, !PT ;  /* 0x0000000f0b4d7c10 */ /* 0x000fcc00087fe4ff */
[----:B------:R-:W5:Y:S01]  /*0840*/  LDG.E.64.CONSTANT R76, desc[UR8][R76.64] ;  /* 0x000000084c4c7981 */ /* 0x000f62000c1e9b00 */
[----:B------:R-:W-:-:S04]  /*0850*/  IADD3 R78, P0, R10, UR14, RZ ;  /* 0x0000000e0a4e7c10 */ /* 0x000fc8000ff1e0ff */
[----:B------:R-:W-:-:S06]  /*0860*/  IADD3.X R79, R9, UR15, RZ, P0, !PT ;  /* 0x0000000f094f7c10 */ /* 0x000fcc00087fe4ff */
[----:B------:R-:W5:Y:S01]  /*0870*/  LDG.E.64.CONSTANT R78, desc[UR8][R78.64] ;  /* 0x000000084e4e7981 */ /* 0x000f62000c1e9b00 */
[----:B------:R-:W-:-:S04]  /*0880*/  IADD3 R3, R14, 0x3c00, RZ ;  /* 0x00003c000e037810 */ /* 0x000fc80007ffe0ff */
[----:B------:R-:W-:Y:S02]  /*0890*/  IADD3 R4, P0, R3, R32, RZ ;  /* 0x0000002003047210 */ /* 0x000fe40007f1e0ff */
[----:B------:R-:W-:Y:S02]  /*08a0*/  IADD3 R3, R14, 0x5000, RZ ;  /* 0x000050000e037810 */ /* 0x000fe40007ffe0ff */
[----:B------:R-:W-:Y:S02]  /*08b0*/  IADD3.X R5, RZ, R33, RZ, P0, !PT ;  /* 0x00000021ff057210 */ /* 0x000fe400007fe4ff */
[C---:B------:R-:W-:Y:S02]  /*08c0*/  SHF.L.U32 R6, R4.reuse, 0x1, RZ ;  /* 0x0000000104067819 */ /* 0x040fe400000006ff */
[----:B------:R-:W-:Y:S02]  /*08d0*/  SHF.L.U64.HI R4, R4, 0x1, R5 ;  /* 0x0000000104047819 */ /* 0x000fe40000010205 */
[----:B------:R-:W-:-:S02]  /*08e0*/  IADD3 R80, P0, R6, UR12, RZ ;  /* 0x0000000c06507c10 */ /* 0x000fc4000ff1e0ff */
[----:B------:R-:W-:Y:S02]  /*08f0*/  IADD3 R3, P1, R3, R32, RZ ;  /* 0x0000002003037210 */ /* 0x000fe40007f3e0ff */
[----:B------:R-:W-:Y:S02]  /*0900*/  IADD3.X R81, R4, UR13, RZ, P0, !PT ;  /* 0x0000000d04517c10 */ /* 0x000fe400087fe4ff */
[----:B------:R-:W-:Y:S02]  /*0910*/  IADD3.X R0, RZ, R33, RZ, P1, !PT ;  /* 0x00000021ff007210 */ /* 0x000fe40000ffe4ff */
[C---:B------:R-:W-:Y:S02]  /*0920*/  SHF.L.U32 R2, R3.reuse, 0x1, RZ ;  /* 0x0000000103027819 */ /* 0x040fe400000006ff */
[----:B------:R-:W-:Y:S01]  /*0930*/  IADD3 R82, P0, R8, UR14, RZ ;  /* 0x0000000e08527c10 */ /* 0x000fe2000ff1e0ff */
[----:B------:R-:W5:Y:S01]  /*0940*/  LDG.E.64.CONSTANT R80, desc[UR8][R80.64] ;  /* 0x0000000850507981 */ /* 0x000f62000c1e9b00 */
[----:B------:R-:W-:-:S02]  /*0950*/  SHF.L.U64.HI R0, R3, 0x1, R0 ;  /* 0x0000000103007819 */ /* 0x000fc40000010200 */
[----:B------:R-:W-:Y:S02]  /*0960*/  IADD3 R84, P1, R2, UR12, RZ ;  /* 0x0000000c02547c10 */ /* 0x000fe4000ff3e0ff */
[----:B------:R-:W-:Y:S02]  /*0970*/  IADD3.X R83, R7, UR15, RZ, P0, !PT ;  /* 0x0000000f07537c10 */ /* 0x000fe400087fe4ff */
[----:B------:R-:W-:-:S04]  /*0980*/  IADD3.X R85, R0, UR13, RZ, P1, !PT ;  /* 0x0000000d00557c10 */ /* 0x000fc80008ffe4ff */
[----:B------:R-:W5:Y:S04]  /*0990*/  LDG.E.64.CONSTANT R82, desc[UR8][R82.64] ;  /* 0x0000000852527981 */ /* 0x000f68000c1e9b00 */
[----:B------:R-:W5:Y:S01]  /*09a0*/  LDG.E.64.CONSTANT R84, desc[UR8][R84.64] ;  /* 0x0000000854547981 */ /* 0x000f62000c1e9b00 */
[----:B------:R-:W-:-:S04]  /*09b0*/  IADD3 R3, R14, 0x6400, RZ ;  /* 0x000064000e037810 */ /* 0x000fc80007ffe0ff */
[-C--:B------:R-:W-:Y:S02]  /*09c0*/  IADD3 R127, P0, R3, R32.reuse, RZ ;  /* 0x00000020037f7210 */ /* 0x080fe40007f1e0ff */
[----:B------:R-:W-:Y:S02]  /*09d0*/  IADD3 R3, R14, 0x7800, RZ ;  /* 0x000078000e037810 */ /* 0x000fe40007ffe0ff */
[----:B------:R-:W-:Y:S02]  /*09e0*/  IADD3.X R28, RZ, R33, RZ, P0, !PT ;  /* 0x00000021ff1c7210 */ /* 0x000fe400007fe4ff */
[----:B------:R-:W-:Y:S02]  /*09f0*/  IADD3 R123, P0, R3, R32, RZ ;  /* 0x00000020037b7210 */ /* 0x000fe40007f1e0ff */
[C---:B------:R-:W-:Y:S02]  /*0a00*/  SHF.L.U32 R129, R127.reuse, 0x1, RZ ;  /* 0x000000017f817819 */ /* 0x040fe400000006ff */
[----:B------:R-:W-:-:S02]  /*0a10*/  SHF.L.U64.HI R127, R127, 0x1, R28 ;  /* 0x000000017f7f7819 */ /* 0x000fc4000001021c */
[----:B------:R-:W-:Y:S02]  /*0a20*/  IADD3.X R28, RZ, R33, RZ, P0, !PT ;  /* 0x00000021ff1c7210 */ /* 0x000fe400007fe4ff */
[----:B------:R-:W-:Y:S02]  /*0a30*/  IADD3 R86, P0, R129, UR12, RZ ;  /* 0x0000000c81567c10 */ /* 0x000fe4000ff1e0ff */
[C---:B------:R-:W-:Y:S02]  /*0a40*/  SHF.L.U64.HI R125, R123.reuse, 0x1, R28 ;  /* 0x000000017b7d7819 */ /* 0x040fe4000001021c */
[----:B------:R-:W-:Y:S02]  /*0a50*/  SHF.L.U32 R123, R123, 0x1, RZ ;  /* 0x000000017b7b7819 */ /* 0x000fe400000006ff */
[----:B------:R-:W-:Y:S02]  /*0a60*/  IADD3.X R87, R127, UR13, RZ, P0, !PT ;  /* 0x0000000d7f577c10 */ /* 0x000fe400087fe4ff */
[----:B------:R-:W-:-:S04]  /*0a70*/  IADD3 R88, P0, R123, UR12, RZ ;  /* 0x0000000c7b587c10 */ /* 0x000fc8000ff1e0ff */
[----:B------:R-:W5:Y:S01]  /*0a80*/  LDG.E.64.CONSTANT R86, desc[UR8][R86.64] ;  /* 0x0000000856567981 */ /* 0x000f62000c1e9b00 */
[----:B------:R-:W-:-:S06]  /*0a90*/  IADD3.X R89, R125, UR13, RZ, P0, !PT ;  /* 0x0000000d7d597c10 */ /* 0x000fcc00087fe4ff */
[----:B------:R-:W5:Y:S01]  /*0aa0*/  LDG.E.64.CONSTANT R88, desc[UR8][R88.64] ;  /* 0x0000000858587981 */ /* 0x000f62000c1e9b00 */
[----:B------:R-:W-:Y:S02]  /*0ab0*/  IADD3 R90, P0, R6, UR14, RZ ;  /* 0x0000000e065a7c10 */ /* 0x000fe4000ff1e0ff */
[----:B------:R-:W-:Y:S02]  /*0ac0*/  IADD3 R37, R14, 0x8c00, RZ ;  /* 0x00008c000e257810 */ /* 0x000fe40007ffe0ff */
[----:B------:R-:W-:Y:S02]  /*0ad0*/  IADD3.X R91, R4, UR15, RZ, P0, !PT ;  /* 0x0000000f045b7c10 */ /* 0x000fe400087fe4ff */
[----:B------:R-:W-:-:S04]  /*0ae0*/  IADD3 R51, P0, R37, R32, RZ ;  /* 0x0000002025337210 */ /* 0x000fc80007f1e0ff */
[----:B------:R-:W5:Y:S01]  /*0af0*/  LDG.E.64.CONSTANT R90, desc[UR8][R90.64] ;  /* 0x000000085a5a7981 */ /* 0x000f62000c1e9b00 */
[----:B------:R-:W-:-:S04]  /*0b00*/  IADD3.X R46, RZ, R33, RZ, P0, !PT ;  /* 0x00000021ff2e7210 */ /* 0x000fc800007fe4ff */
[C---:B------:R-:W-:Y:S02]  /*0b10*/  SHF.L.U64.HI R53, R51.reuse, 0x1, R46 ;  /* 0x0000000133357819 */ /* 0x040fe4000001022e */
[----:B------:R-:W-:-:S04]  /*0b20*/  SHF.L.U32 R51, R51, 0x1, RZ ;  /* 0x0000000133337819 */ /* 0x000fc800000006ff */
[----:B------:R-:W-:-:S04]  /*0b30*/  IADD3 R92, P0, R51, UR12, RZ ;  /* 0x0000000c335c7c10 */ /* 0x000fc8000ff1e0ff */
[----:B------:R-:W-:-:S06]  /*0b40*/  IADD3.X R93, R53, UR13, RZ, P0, !PT ;  /* 0x0000000d355d7c10 */ /* 0x000fcc00087fe4ff */
[----:B------:R-:W5:Y:S01]  /*0b50*/  LDG.E.64.CONSTANT R92, desc[UR8][R92.64] ;  /* 0x000000085c5c7981 */ /* 0x000f62000c1e9b00 */
[----:B--2---:R-:W-:-:S04]  /*0b60*/  FADD.FTZ R65, R65, UR5 ;  /* 0x0000000541417e21 */ /* 0x004fc80008010000 */
[----:B------:R-:W0:Y:S01]  /*0b70*/  MUFU.RSQ R131, R65 ;  /* 0x0000004100837308 */ /* 0x000e220000001400 */
[----:B---3--:R-:W-:Y:S02]  /*0b80*/  SHF.L.U32 R5, R66, 0x10, RZ ;  /* 0x0000001042057819 */ /* 0x008fe400000006ff */
[----:B------:R-:W-:Y:S02]  /*0b90*/  SHF.L.U32 R132, R67, 0x10, RZ ;  /* 0x0000001043847819 */ /* 0x000fe400000006ff */
[----:B----4-:R-:W-:Y:S02]  /*0ba0*/  SHF.L.U32 R3, R68, 0x10, RZ ;  /* 0x0000001044037819 */ /* 0x010fe400000006ff */
[----:B------:R-:W-:-:S03]  /*0bb0*/  SHF.L.U32 R27, R69, 0x10, RZ ;  /* 0x00000010451b7819 */ /* 0x000fc600000006ff */
[----:B------:R-:W-:Y:S01]  /*0bc0*/  FADD.FTZ R28, -R64, R3 ;  /* 0x00000003401c7221 */ /* 0x000fe20000010100 */
[----:B-----5:R-:W-:-:S03]  /*0bd0*/  SHF.L.U32 R30, R70, 0x10, RZ ;  /* 0x00000010461e7819 */ /* 0x020fc600000006ff */
[----:B0-----:R-:W-:-:S04]  /*0be0*/  FMUL.FTZ R3, R131, R28 ;  /* 0x0000001c83037220 */ /* 0x001fc80000410000 */
[----:B------:R-:W-:Y:S01]  /*0bf0*/  FFMA.FTZ R34, R3, R5, R30 ;  /* 0x0000000503227223 */ /* 0x000fe2000001001e */
[----:B------:R-:W-:-:S03]  /*0c00*/  FADD.FTZ R28, -R64, R27 ;  /* 0x0000001b401c7221 */ /* 0x000fc60000010100 */
[----:B------:R-:W-:Y:S01]  /*0c10*/  FMUL.FTZ R35, R34, -1.4426950216293334961 ;  /* 0xbfb8aa3b22237820 */ /* 0x000fe20000410000 */
[----:B------:R-:W-:Y:S01]  /*0c20*/  SHF.L.U32 R29, R71, 0x10, RZ ;  /* 0x00000010471d7819 */ /* 0x000fe200000006ff */
[----:B------:R-:W-:-:S04]  /*0c30*/  FMUL.FTZ R65, R131, R28 ;  /* 0x0000001c83417220 */ /* 0x000fc80000410000 */
[----:B------:R-:W0:Y:S01]  /*0c40*/  MUFU.EX2 R35, R35 ;  /* 0x0000002300237308 */ /* 0x000e220000000800 */
[----:B------:R-:W-:Y:S01]  /*0c50*/  FFMA.FTZ R40, R65, R132, R29 ;  /* 0x0000008441287223 */ /* 0x000fe2000001001d */
[----:B------:R-:W-:-:S03]  /*0c60*/  PRMT R31, R68, 0x7632, R31 ;  /* 0x00007632441f7816 */ /* 0x000fc6000000001f */
[----:B------:R-:W-:Y:S01]  /*0c70*/  FMUL.FTZ R38, R40, -1.4426950216293334961 ;  /* 0xbfb8aa3b28267820 */ /* 0x000fe20000410000 */
[----:B------:R-:W-:Y:S02]  /*0c80*/  SHF.L.U32 R39, R31, 0x10, RZ ;  /* 0x000000101f277819 */ /* 0x000fe400000006ff */
[----:B------:R-:W-:Y:S01]  /*0c90*/  PRMT R54, R66, 0x7632, R54 ;  /* 0x0000763242367816 */ /* 0x000fe20000000036 */
[----:B------:R1:W2:Y:S01]  /*0ca0*/  MUFU.EX2 R41, R38 ;  /* 0x0000002600297308 */ /* 0x0002a20000000800 */
[----:B------:R-:W-:Y:S02]  /*0cb0*/  PRMT R27, R70, 0x7632, R27 ;  /* 0x00007632461b7816 */ /* 0x000fe4000000001b */
[----:B------:R-:W-:Y:S02]  /*0cc0*/  PRMT R31, R69, 0x7632, R31 ;  /* 0x00007632451f7816 */ /* 0x000fe4000000001f */
[----:B------:R-:W-:Y:S01]  /*0cd0*/  SHF.L.U32 R54, R54, 0x10, RZ ;  /* 0x0000001036367819 */ /* 0x000fe200000006ff */
[----:B-1----:R-:W-:Y:S01]  /*0ce0*/  FADD.FTZ R38, -R64, R39 ;  /* 0x0000002740267221 */ /* 0x002fe20000010100 */
[----:B------:R-:W-:Y:S01]  /*0cf0*/  SHF.L.U32 R27, R27, 0x10, RZ ;  /* 0x000000101b1b7819 */ /* 0x000fe200000006ff */
[----:B0-----:R-:W-:Y:S01]  /*0d00*/  FADD.FTZ R36, R35, 1 ;  /* 0x3f80000023247421 */ /* 0x001fe20000010000 */
[----:B------:R-:W-:Y:S01]  /*0d10*/  SHF.L.U32 R31, R31, 0x10, RZ ;  /* 0x000000101f1f7819 */ /* 0x000fe200000006ff */
[----:B------:R-:W-:Y:S01]  /*0d20*/  FMUL.FTZ R35, R131, R38 ;  /* 0x0000002683237220 */ /* 0x000fe20000410000 */
[----:B------:R-:W-:-:S02]  /*0d30*/  PRMT R55, R67, 0x7632, R55 ;  /* 0x0000763243377816 */ /* 0x000fc40000000037 */
[----:B------:R-:W-:Y:S01]  /*0d40*/  PRMT R28, R71, 0x7632, R28 ;  /* 0x00007632471c7816 */ /* 0x000fe2000000001c */
[----:B------:R-:W-:Y:S01]  /*0d50*/  FADD.FTZ R44, -R64, R31 ;  /* 0x0000001f402c7221 */ /* 0x000fe20000010100 */
[----:B------:R-:W-:Y:S01]  /*0d60*/  FFMA.FTZ R38, R35, R54, R27 ;  /* 0x0000003623267223 */ /* 0x000fe2000001001b */
[----:B------:R-:W-:Y:S02]  /*0d70*/  SHF.L.U32 R55, R55, 0x10, RZ ;  /* 0x0000001037377819 */ /* 0x000fe400000006ff */
[----:B------:R-:W-:Y:S01]  /*0d80*/  SHF.L.U32 R28, R28, 0x10, RZ ;  /* 0x000000101c1c7819 */ /* 0x000fe200000006ff */
[----:B------:R-:W-:Y:S01]  /*0d90*/  FMUL.FTZ R31, R131, R44 ;  /* 0x0000002c831f7220 */ /* 0x000fe20000410000 */
[----:B------:R-:W-:Y:S01]  /*0da0*/  FMUL.FTZ R39, R38, -1.4426950216293334961 ;  /* 0xbfb8aa3b26277820 */ /* 0x000fe20000410000 */
[----:B------:R-:W0:Y:S02]  /*0db0*/  MUFU.RCP R36, R36 ;  /* 0x0000002400247308 */ /* 0x000e240000001000 */
[----:B------:R-:W-:-:S04]  /*0dc0*/  FFMA.FTZ R44, R31, R55, R28 ;  /* 0x000000371f2c7223 */ /* 0x000fc8000001001c */
[----:B------:R-:W-:Y:S02]  /*0dd0*/  FMUL.FTZ R32, R44, -1.4426950216293334961 ;  /* 0xbfb8aa3b2c207820 */ /* 0x000fe40000410000 */
[----:B------:R-:W1:Y:S01]  /*0de0*/  MUFU.EX2 R39, R39 ;  /* 0x0000002700277308 */ /* 0x000e620000000800 */
[----:B--2---:R-:W-:Y:S01]  /*0df0*/  FADD.FTZ R41, R41, 1 ;  /* 0x3f80000029297421 */ /* 0x004fe20000010000 */
[----:B------:R-:W-:-:S06]  /*0e00*/  SHF.L.U32 R43, R72, 0x10, RZ ;  /* 0x00000010482b7819 */ /* 0x000fcc00000006ff */
[----:B------:R-:W2:Y:S01]  /*0e10*/  MUFU.EX2 R32, R32 ;  /* 0x0000002000207308 */ /* 0x000ea20000000800 */
[----:B------:R-:W-:Y:S01]  /*0e20*/  FADD.FTZ R130, -R64, R43 ;  /* 0x0000002b40827221 */ /* 0x000fe20000010100 */
[----:B------:R-:W-:Y:S01]  /*0e30*/  SHF.L.U32 R43, R73, 0x10, RZ ;  /* 0x00000010492b7819 */ /* 0x000fe200000006ff */
[----:B0-----:R-:W-:-:S05]  /*0e40*/  FADD.FTZ R37, -R36, 1 ;  /* 0x3f80000024257421 */ /* 0x001fca0000010100 */
[----:B------:R-:W0:Y:S01]  /*0e50*/  MUFU.RCP R42, R41 ;  /* 0x00000029002a7308 */ /* 0x000e220000001000 */
[----:B-1----:R-:W-:Y:S01]  /*0e60*/  FADD.FTZ R39, R39, 1 ;  /* 0x3f80000027277421 */ /* 0x002fe20000010000 */
[----:B------:R-:W-:Y:S01]  /*0e70*/  FFMA.FTZ R37, R34, R37, 1 ;  /* 0x3f80000022257423 */ /* 0x000fe20000010025 */
[----:B------:R-:W-:-:S05]  /*0e80*/  FADD.FTZ R128, -R64, R43 ;  /* 0x0000002b40807221 */ /* 0x000fca0000010100 */
[----:B------:R1:W3:Y:S01]  /*0e90*/  MUFU.RCP R43, R39 ;  /* 0x00000027002b7308 */ /* 0x0002e20000001000 */
[----:B------:R-:W-:Y:S01]  /*0ea0*/  FMUL.FTZ R45, R36, R37 ;  /* 0x00000025242d7220 */ /* 0x000fe20000410000 */
[----:B--2---:R-:W-:Y:S01]  /*0eb0*/  FADD.FTZ R37, R32, 1 ;  /* 0x3f80000020257421 */ /* 0x004fe20000010000 */
[----:B------:R-:W-:Y:S01]  /*0ec0*/  PRMT R34, R72, 0x7632, R34 ;  /* 0x0000763248227816 */ /* 0x000fe20000000022 */
[----:B------:R-:W-:Y:S01]  /*0ed0*/  FMUL.FTZ R130, R131, R130 ;  /* 0x0000008283827220 */ /* 0x000fe20000410000 */
[----:B------:R-:W-:-:S03]  /*0ee0*/  SHF.L.U32 R49, R75, 0x10, RZ ;  /* 0x000000104b317819 */ /* 0x000fc600000006ff */
[----:B------:R3:W2:Y:S01]  /*0ef0*/  MUFU.RCP R48, R37 ;  /* 0x0000002500307308 */ /* 0x0006a20000001000 */
[----:B0-----:R-:W-:Y:S01]  /*0f00*/  FADD.FTZ R41, -R42, 1 ;  /* 0x3f8000002a297421 */ /* 0x001fe20000010100 */
[----:B------:R-:W-:Y:S02]  /*0f10*/  PRMT R36, R73, 0x7632, R36 ;  /* 0x0000763249247816 */ /* 0x000fe40000000024 */
[----:B-1----:R-:W-:Y:S01]  /*0f20*/  SHF.L.U32 R39, R34, 0x10, RZ ;  /* 0x0000001022277819 */ /* 0x002fe200000006ff */
[----:B------:R-:W-:Y:S01]  /*0f30*/  FFMA.FTZ R47, R40, R41, 1 ;  /* 0x3f800000282f7423 */ /* 0x000fe20000010029 */
[----:B------:R-:W-:Y:S01]  /*0f40*/  SHF.L.U32 R41, R74, 0x10, RZ ;  /* 0x000000104a297819 */ /* 0x000fe200000006ff */
[--C-:B------:R-:W-:Y:S01]  /*0f50*/  FFMA.FTZ R33, R5, R130, R30.reuse ;  /* 0x0000008205217223 */ /* 0x100fe2000001001e */
[----:B------:R-:W-:Y:S01]  /*0f60*/  FMUL.FTZ R128, R131, R128 ;  /* 0x0000008083807220 */ /* 0x000fe20000410000 */
[----:B------:R-:W-:Y:S01]  /*0f70*/  FADD.FTZ R124, -R64, R49 ;  /* 0x00000031407c7221 */ /* 0x000fe20000010100 */
[----:B------:R-:W-:Y:S01]  /*0f80*/  SHF.L.U32 R49, R36, 0x10, RZ ;  /* 0x0000001024317819 */ /* 0x000fe200000006ff */
[----:B---3--:R-:W-:Y:S01]  /*0f90*/  FADD.FTZ R37, -R43, 1 ;  /* 0x3f8000002b257421 */ /* 0x008fe20000010100 */
[C---:B------:R-:W-:Y:S01]  /*0fa0*/  FADD.FTZ R126, -R64.reuse, R41 ;  /* 0x00000029407e7221 */ /* 0x040fe20000010100 */
[----:B------:R-:W-:Y:S01]  /*0fb0*/  FADD.FTZ R36, -R64, R39 ;  /* 0x0000002740247221 */ /* 0x000fe20000010100 */
[----:B------:R-:W-:Y:S01]  /*0fc0*/  FMUL.FTZ R46, R33, -1.4426950216293334961 ;  /* 0xbfb8aa3b212e7820 */ /* 0x000fe20000410000 */
[----:B------:R-:W-:Y:S01]  /*0fd0*/  FFMA.FTZ R41, R132, R128, R29 ;  /* 0x0000008084297223 */ /* 0x000fe2000001001d */
[----:B------:R-:W-:Y:S01]  /*0fe0*/  FFMA.FTZ R38, R38, R37, 1 ;  /* 0x3f80000026267423 */ /* 0x000fe20000010025 */
[C---:B------:R-:W-:Y:S01]  /*0ff0*/  FMUL.FTZ R126, R131.reuse, R126 ;  /* 0x0000007e837e7220 */ /* 0x040fe20000410000 */
[----:B------:R-:W-:Y:S01]  /*1000*/  FMUL.FTZ R37, R131, R36 ;  /* 0x0000002483257220 */ /* 0x000fe20000410000 */
[----:B------:R0:W-:Y:S01]  /*1010*/  MUFU.EX2 R50, R46 ;  /* 0x0000002e00327308 */ /* 0x0001e20000000800 */
[----:B------:R-:W-:Y:S01]  /*1020*/  FMUL.FTZ R40, R41, -1.4426950216293334961 ;  /* 0xbfb8aa3b29287820 */ /* 0x000fe20000410000 */
[----:B------:R-:W-:Y:S01]  /*1030*/  FADD.FTZ R36, -R64, R49 ;  /* 0x0000003140247221 */ /* 0x000fe20000010100 */
[----:B------:R-:W-:-:S03]  /*1040*/  FFMA.FTZ R32, R5, R126, R30 ;  /* 0x0000007e05207223 */ /* 0x000fc6000001001e */
[----:B------:R-:W-:Y:S01]  /*1050*/  FMUL.FTZ R36, R131, R36 ;  /* 0x0000002483247220 */ /* 0x000fe20000410000 */
[----:B0-----:R-:W-:Y:S01]  /*1060*/  FMUL.FTZ R46, R42, R47 ;  /* 0x0000002f2a2e7220 */ /* 0x001fe20000410000 */
[----:B--2---:R-:W-:Y:S01]  /*1070*/  FADD.FTZ R47, -R48, 1 ;  /* 0x3f800000302f7421 */ /* 0x004fe20000010100 */
[----:B------:R-:W0:Y:S01]  /*1080*/  MUFU.EX2 R96, R40 ;  /* 0x0000002800607308 */ /* 0x000e220000000800 */
[----:B------:R-:W-:Y:S01]  /*1090*/  FMUL.FTZ R52, R32, -1.4426950216293334961 ;  /* 0xbfb8aa3b20347820 */ /* 0x000fe20000410000 */
[----:B------:R-:W-:Y:S01]  /*10a0*/  IADD3 R94, P0, R2, UR14, RZ ;  /* 0x0000000e025e7c10 */ /* 0x000fe2000ff1e0ff */
[----:B------:R-:W-:Y:S01]  /*10b0*/  FFMA.FTZ R49, R44, R47, 1 ;  /* 0x3f8000002c317423 */ /* 0x000fe2000001002f */
[----:B------:R-:W-:Y:S01]  /*10c0*/  FMUL.FTZ R47, R43, R38 ;  /* 0x000000262b2f7220 */ /* 0x000fe20000410000 */
[----:B------:R-:W-:Y:S01]  /*10d0*/  FFMA.FTZ R42, R54, R37, R27 ;  /* 0x00000025362a7223 */ /* 0x000fe2000001001b */
[----:B------:R-:W-:Y:S01]  /*10e0*/  FFMA.FTZ R43, R55, R36, R28 ;  /* 0x00000024372b7223 */ /* 0x000fe2000001001c */
[----:B------:R-:W-:Y:S01]  /*10f0*/  IADD3.X R95, R0, UR15, RZ, P0, !PT ;  /* 0x0000000f005f7c10 */ /* 0x000fe200087fe4ff */
[----:B------:R1:W-:Y:S01]  /*1100*/  MUFU.EX2 R39, R52 ;  /* 0x0000003400277308 */ /* 0x0003e20000000800 */
[----:B------:R-:W-:Y:S01]  /*1110*/  FMUL.FTZ R97, R48, R49 ;  /* 0x0000003130617220 */ /* 0x000fe20000410000 */
[----:B------:R-:W-:Y:S01]  /*1120*/  FMUL.FTZ R48, R43, -1.4426950216293334961 ;  /* 0xbfb8aa3b2b307820 */ /* 0x000fe20000410000 */
[----:B------:R-:W-:-:S02]  /*1130*/  PRMT R38, R76, 0x7632, R38 ;  /* 0x000076324c267816 */ /* 0x000fc40000000026 */
[----:B------:R-:W-:Y:S01]  /*1140*/  SHF.L.U32 R122, R76, 0x10, RZ ;  /* 0x000000104c7a7819 */ /* 0x000fe200000006ff */
[----:B------:R-:W2:Y:S01]  /*1150*/  LDG.E.64.CONSTANT R94, desc[UR8][R94.64] ;  /* 0x000000085e5e7981 */ /* 0x000ea2000c1e9b00 */
[----:B-1----:R-:W-:Y:S01]  /*1160*/  FMUL.FTZ R52, R42, -1.4426950216293334961 ;  /* 0xbfb8aa3b2a347820 */ /* 0x002fe20000410000 */
[----:B------:R-:W-:Y:S01]  /*1170*/  PRMT R44, R77, 0x7632, R44 ;  /* 0x000076324d2c7816 */ /* 0x000fe2000000002c */
[----:B------:R-:W-:Y:S01]  /*1180*/  MUFU.EX2 R48, R48 ;  /* 0x0000003000307308 */ /* 0x000fe20000000800 */
[----:B------:R-:W-:Y:S01]  /*1190*/  SHF.L.U32 R38, R38, 0x10, RZ ;  /* 0x0000001026267819 */ /* 0x000fe200000006ff */
[----:B------:R-:W-:Y:S01]  /*11a0*/  FMUL.FTZ R122, R122, R45 ;  /* 0x0000002d7a7a7220 */ /* 0x000fe20000410000 */
[----:B------:R-:W-:Y:S01]  /*11b0*/  SHF.L.U32 R44, R44, 0x10, RZ ;  /* 0x000000102c2c7819 */ /* 0x000fe200000006ff */
[----:B0-----:R-:W-:-:S04]  /*11c0*/  FADD.FTZ R96, R96, 1 ;  /* 0x3f80000060607421 */ /* 0x001fc80000010000 */
[----:B------:R-:W0:Y:S01]  /*11d0*/  MUFU.EX2 R52, R52 ;  /* 0x0000003400347308 */ /* 0x000e220000000800 */
[----:B------:R-:W-:Y:S01]  /*11e0*/  SHF.L.U32 R49, R77, 0x10, RZ ;  /* 0x000000104d317819 */ /* 0x000fe200000006ff */
[----:B------:R-:W-:Y:S01]  /*11f0*/  FMUL.FTZ R47, R38, R47 ;  /* 0x0000002f262f7220 */ /* 0x000fe20000410000 */
[----:B------:R-:W-:Y:S01]  /*1200*/  PRMT R38, R74, 0x7632, R38 ;  /* 0x000076324a267816 */ /* 0x000fe20000000026 */
[----:B------:R-:W-:Y:S01]  /*1210*/  FMUL.FTZ R97, R44, R97 ;  /* 0x000000612c617220 */ /* 0x000fe20000410000 */
[----:B------:R-:W-:Y:S01]  /*1220*/  FFMA.FTZ R45, R5, R122, RZ ;  /* 0x0000007a052d7223 */ /* 0x000fe200000100ff */
[----:B------:R-:W-:Y:S02]  /*1230*/  PRMT R44, R75, 0x7632, R44 ;  /* 0x000076324b2c7816 */ /* 0x000fe4000000002c */
[----:B------:R-:W1:Y:S01]  /*1240*/  MUFU.RCP R101, R96 ;  /* 0x0000006000657308 */ /* 0x000e620000001000 */
[----:B------:R-:W-:Y:S01]  /*1250*/  FMUL.FTZ R49, R49, R46 ;  /* 0x0000002e31317220 */ /* 0x000fe20000410000 */
[----:B------:R-:W-:Y:S01]  /*1260*/  SHF.L.U32 R99, R38, 0x10, RZ ;  /* 0x0000001026637819 */ /* 0x000fe200000006ff */
[----:B------:R-:W-:Y:S01]  /*1270*/  FMUL.FTZ R46, R5, R122 ;  /* 0x0000007a052e7220 */ /* 0x000fe20000410000 */
[-C--:B------:R-:W-:Y:S01]  /*1280*/  FFMA.FTZ R58, R35, R47.reuse, R58 ;  /* 0x0000002f233a7223 */ /* 0x080fe2000001003a */
[CC--:B------:R-:W-:Y:S01]  /*1290*/  FFMA.FTZ R45, R54.reuse, R47.reuse, R45 ;  /* 0x0000002f362d7223 */ /* 0x0c0fe2000001002d */
[----:B------:R-:W-:Y:S01]  /*12a0*/  FMUL.FTZ R38, R54, R47 ;  /* 0x0000002f36267220 */ /* 0x000fe20000410000 */
[----:B------:R-:W-:Y:S01]  /*12b0*/  FADD.FTZ R59, R47, R59 ;  /* 0x0000003b2f3b7221 */ /* 0x000fe20000010000 */
[----:B------:R-:W-:Y:S01]  /*12c0*/  SHF.L.U32 R47, R44, 0x10, RZ ;  /* 0x000000102c2f7819 */ /* 0x000fe200000006ff */
[----:B------:R-:W-:Y:S01]  /*12d0*/  FFMA.FTZ R46, R3, R46, RZ ;  /* 0x0000002e032e7223 */ /* 0x000fe200000100ff */
[----:B0-----:R-:W-:Y:S01]  /*12e0*/  FADD.FTZ R52, R52, 1 ;  /* 0x3f80000034347421 */ /* 0x001fe20000010000 */
[----:B------:R-:W-:-:S02]  /*12f0*/  FADD.FTZ R50, R50, 1 ;  /* 0x3f80000032327421 */ /* 0x000fc40000010000 */
[----:B------:R-:W-:Y:S01]  /*1300*/  FADD.FTZ R44, -R64, R47 ;  /* 0x0000002f402c7221 */ /* 0x000fe20000010100 */
[----:B------:R-:W-:Y:S01]  /*1310*/  FADD.FTZ R47, R48, 1 ;  /* 0x3f800000302f7421 */ /* 0x000fe20000010000 */
[----:B------:R-:W-:Y:S01]  /*1320*/  FFMA.FTZ R46, R35, R38, R46 ;  /* 0x00000026232e7223 */ /* 0x000fe2000001002e */
[CC--:B------:R-:W-:Y:S01]  /*1330*/  FFMA.FTZ R48, R132.reuse, R49.reuse, R45 ;  /* 0x0000003184307223 */ /* 0x0c0fe2000001002d */
[----:B------:R-:W-:Y:S01]  /*1340*/  FMUL.FTZ R35, R132, R49 ;  /* 0x0000003184237220 */ /* 0x000fe20000410000 */
[----:B------:R-:W-:Y:S01]  /*1350*/  FADD.FTZ R38, -R64, R99 ;  /* 0x0000006340267221 */ /* 0x000fe20000010100 */
[----:B------:R0:W-:Y:S01]  /*1360*/  MUFU.RCP R100, R52 ;  /* 0x0000003400647308 */ /* 0x0001e20000001000 */
[-C--:B------:R-:W-:Y:S01]  /*1370*/  FFMA.FTZ R99, R31, R97.reuse, R62 ;  /* 0x000000611f637223 */ /* 0x080fe2000001003e */
[----:B------:R-:W-:Y:S01]  /*1380*/  FFMA.FTZ R48, R55, R97, R48 ;  /* 0x0000006137307223 */ /* 0x000fe20000010030 */
[----:B-1----:R-:W-:-:S05]  /*1390*/  FADD.FTZ R96, -R101, 1 ;  /* 0x3f80000065607421 */ /* 0x002fca0000010100 */
[----:B------:R1:W3:Y:S01]  /*13a0*/  MUFU.RCP R98, R50 ;  /* 0x0000003200627308 */ /* 0x0002e20000001000 */
[----:B0-----:R-:W-:Y:S01]  /*13b0*/  FADD.FTZ R52, R97, R63 ;  /* 0x0000003f61347221 */ /* 0x001fe20000010000 */
[----:B------:R-:W-:Y:S01]  /*13c0*/  FMUL.FTZ R97, R55, R97 ;  /* 0x0000006137617220 */ /* 0x000fe20000410000 */
[----:B------:R-:W-:Y:S01]  /*13d0*/  FMUL.FTZ R124, R131, R124 ;  /* 0x0000007c837c7220 */ /* 0x000fe20000410000 */
[----:B-1----:R-:W-:-:S04]  /*13e0*/  FFMA.FTZ R50, R65, R35, R46 ;  /* 0x0000002341327223 */ /* 0x002fc8000001002e */
[----:B------:R-:W-:Y:S01]  /*13f0*/  FFMA.FTZ R63, R31, R97, R50 ;  /* 0x000000611f3f7223 */ /* 0x000fe20000010032 */
[----:B------:R-:W-:Y:S01]  /*1400*/  FFMA.FTZ R50, R41, R96, 1 ;  /* 0x3f80000029327423 */ /* 0x000fe20000010060 */
[----:B------:R-:W-:Y:S01]  /*1410*/  IADD3 R96, P0, R129, UR14, RZ ;  /* 0x0000000e81607c10 */ /* 0x000fe2000ff1e0ff */
[----:B------:R-:W-:Y:S01]  /*1420*/  FFMA.FTZ R34, R132, R124, R29 ;  /* 0x0000007c84227223 */ /* 0x000fe2000001001d */
[----:B------:R-:W-:Y:S02]  /*1430*/  FMUL.FTZ R35, R131, R44 ;  /* 0x0000002c83237220 */ /* 0x000fe40000410000 */
[----:B------:R-:W-:Y:S01]  /*1440*/  IADD3.X R97, R127, UR15, RZ, P0, !PT ;  /* 0x0000000f7f617c10 */ /* 0x000fe200087fe4ff */
[----:B------:R-:W-:Y:S01]  /*1450*/  FMUL.FTZ R40, R34, -1.4426950216293334961 ;  /* 0xbfb8aa3b22287820 */ /* 0x000fe20000410000 */
[----:B------:R-:W0:Y:S01]  /*1460*/  MUFU.RCP R102, R47 ;  /* 0x0000002f00667308 */ /* 0x000e220000001000 */
[----:B------:R-:W-:Y:S01]  /*1470*/  FMUL.FTZ R38, R131, R38 ;  /* 0x0000002683267220 */ /* 0x000fe20000410000 */
[----:B------:R-:W-:-:S02]  /*1480*/  FFMA.FTZ R46, R55, R35, R28 ;  /* 0x00000023372e7223 */ /* 0x000fc4000001001c */
[----:B------:R-:W4:Y:S01]  /*1490*/  LDG.E.64.CONSTANT R96, desc[UR8][R96.64] ;  /* 0x0000000860607981 */ /* 0x000f22000c1e9b00 */
[----:B------:R-:W-:Y:S01]  /*14a0*/  FFMA.FTZ R44, R54, R38, R27 ;  /* 0x00000026362c7223 */ /* 0x000fe2000001001b */
[----:B------:R-:W-:Y:S02]  /*14b0*/  FMUL.FTZ R104, R46, -1.4426950216293334961 ;  /* 0xbfb8aa3b2e687820 */ /* 0x000fe40000410000 */
[----:B------:R-:W1:Y:S01]  /*14c0*/  MUFU.EX2 R40, R40 ;  /* 0x0000002800287308 */ /* 0x000e620000000800 */
[----:B------:R-:W-:Y:S01]  /*14d0*/  FMUL.FTZ R45, R44, -1.4426950216293334961 ;  /* 0xbfb8aa3b2c2d7820 */ /* 0x000fe20000410000 */
[----:B---3--:R-:W-:Y:S01]  /*14e0*/  FADD.FTZ R62, -R98, 1 ;  /* 0x3f800000623e7421 */ /* 0x008fe20000010100 */
[----:B------:R-:W-:-:S03]  /*14f0*/  FADD.FTZ R31, -R100, 1 ;  /* 0x3f800000641f7421 */ /* 0x000fc60000010100 */
[----:B------:R-:W-:Y:S02]  /*1500*/  FFMA.FTZ R33, R33, R62, 1 ;  /* 0x3f80000021217423 */ /* 0x000fe4000001003e */
[----:B------:R-:W3:Y:S01]  /*1510*/  MUFU.EX2 R104, R104 ;  /* 0x0000006800687308 */ /* 0x000ee20000000800 */
[----:B0-----:R-:W-:Y:S01]  /*1520*/  FADD.FTZ R62, -R102, 1 ;  /* 0x3f800000663e7421 */ /* 0x001fe20000010100 */
[----:B------:R-:W-:Y:S01]  /*1530*/  FMUL.FTZ R98, R98, R33 ;  /* 0x0000002162627220 */ /* 0x000fe20000410000 */
[----:B------:R-:W-:-:S05]  /*1540*/  FFMA.FTZ R33, R42, R31, 1 ;  /* 0x3f8000002a217423 */ /* 0x000fca000001001f */
[----:B------:R-:W0:Y:S01]  /*1550*/  MUFU.EX2 R103, R45 ;  /* 0x0000002d00677308 */ /* 0x000e220000000800 */
[----:B------:R-:W-:Y:S01]  /*1560*/  FFMA.FTZ R43, R43, R62, 1 ;  /* 0x3f8000002b2b7423 */ /* 0x000fe2000001003e */
[----:B------:R-:W-:Y:S01]  /*1570*/  PRMT R31, R78, 0x7632, R31 ;  /* 0x000076324e1f7816 */ /* 0x000fe2000000001f */
[----:B-1----:R-:W-:Y:S01]  /*1580*/  FADD.FTZ R42, R40, 1 ;  /* 0x3f800000282a7421 */ /* 0x002fe20000010000 */
[----:B------:R-:W-:Y:S01]  /*1590*/  SHF.L.U32 R47, R78, 0x10, RZ ;  /* 0x000000104e2f7819 */ /* 0x000fe200000006ff */
[----:B------:R-:W-:Y:S01]  /*15a0*/  FMUL.FTZ R100, R100, R33 ;  /* 0x0000002164647220 */ /* 0x000fe20000410000 */
[----:B------:R-:W-:Y:S01]  /*15b0*/  SHF.L.U32 R33, R31, 0x10, RZ ;  /* 0x000000101f217819 */ /* 0x000fe200000006ff */
[----:B------:R-:W-:Y:S01]  /*15c0*/  FMUL.FTZ R102, R102, R43 ;  /* 0x0000002b66667220 */ /* 0x000fe20000410000 */
[----:B------:R-:W-:Y:S01]  /*15d0*/  PRMT R31, R79, 0x7632, R31 ;  /* 0x000076324f1f7816 */ /* 0x000fe2000000001f */
[----:B------:R1:W5:Y:S01]  /*15e0*/  MUFU.RCP R43, R42 ;  /* 0x0000002a002b7308 */ /* 0x0003620000001000 */
[----:B------:R-:W-:Y:S01]  /*15f0*/  FADD.FTZ R39, R39, 1 ;  /* 0x3f80000027277421 */ /* 0x000fe20000010000 */
[----:B------:R-:W-:Y:S01]  /*1600*/  FMUL.FTZ R47, R47, R98 ;  /* 0x000000622f2f7220 */ /* 0x000fe20000410000 */
[----:B------:R-:W-:Y:S01]  /*1610*/  SHF.L.U32 R31, R31, 0x10, RZ ;  /* 0x000000101f1f7819 */ /* 0x000fe200000006ff */
[----:B---3--:R-:W-:Y:S01]  /*1620*/  FADD.FTZ R104, R104, 1 ;  /* 0x3f80000068687421 */ /* 0x008fe20000010000 */
[----:B------:R-:W-:Y:S01]  /*1630*/  FMUL.FTZ R100, R33, R100 ;  /* 0x0000006421647220 */ /* 0x000fe20000410000 */
[-C--:B------:R-:W-:Y:S01]  /*1640*/  FMUL.FTZ R33, R5, R47.reuse ;  /* 0x0000002f05217220 */ /* 0x080fe20000410000 */
[----:B0-----:R-:W-:Y:S01]  /*1650*/  FADD.FTZ R103, R103, 1 ;  /* 0x3f80000067677421 */ /* 0x001fe20000010000 */
[----:B------:R0:W3:Y:S01]  /*1660*/  MUFU.RCP R41, R39 ;  /* 0x0000002700297308 */ /* 0x0000e20000001000 */
[----:B------:R-:W-:Y:S01]  /*1670*/  SHF.L.U32 R45, R79, 0x10, RZ ;  /* 0x000000104f2d7819 */ /* 0x000fe200000006ff */
[----:B------:R-:W-:Y:S01]  /*1680*/  FMUL.FTZ R102, R31, R102 ;  /* 0x000000661f667220 */ /* 0x000fe20000410000 */
[----:B------:R-:W-:Y:S01]  /*1690*/  FMUL.FTZ R50, R101, R50 ;  /* 0x0000003265327220 */ /* 0x000fe20000410000 */
[----:B------:R-:W-:Y:S01]  /*16a0*/  FFMA.FTZ R31, R5, R47, R48 ;  /* 0x0000002f051f7223 */ /* 0x000fe20000010030 */
[----:B------:R-:W-:Y:S01]  /*16b0*/  FFMA.FTZ R40, R130, R33, R63 ;  /* 0x0000002182287223 */ /* 0x000fe2000001003f */
[----:B------:R-:W-:-:S02]  /*16c0*/  FMUL.FTZ R33, R54, R100 ;  /* 0x0000006436217220 */ /* 0x000fc40000410000 */
[----:B------:R-:W3:Y:S01]  /*16d0*/  MUFU.RCP R104, R104 ;  /* 0x0000006800687308 */ /* 0x000ee20000001000 */
[----:B------:R-:W-:Y:S01]  /*16e0*/  FMUL.FTZ R45, R45, R50 ;  /* 0x000000322d2d7220 */ /* 0x000fe20000410000 */
[----:B------:R-:W-:Y:S01]  /*16f0*/  FFMA.FTZ R31, R54, R100, R31 ;  /* 0x00000064361f7223 */ /* 0x000fe2000001001f */
[----:B------:R-:W-:-:S05]  /*1700*/  FFMA.FTZ R33, R37, R33, R40 ;  /* 0x0000002125217223 */ /* 0x000fca0000010028 */
[----:B------:R-:W3:Y:S01]  /*1710*/  MUFU.RCP R103, R103 ;  /* 0x0000006700677308 */ /* 0x000ee20000001000 */
[-C--:B------:R-:W-:Y:S01]  /*1720*/  FFMA.FTZ R40, R36, R102.reuse, R99 ;  /* 0x0000006624287223 */ /* 0x080fe20000010063 */
[CC--:B-1----:R-:W-:Y:S01]  /*1730*/  FFMA.FTZ R42, R132.reuse, R45.reuse, R31 ;  /* 0x0000002d842a7223 */ /* 0x0c2fe2000001001f */
[----:B-----5:R-:W-:Y:S01]  /*1740*/  FADD.FTZ R99, -R43, 1 ;  /* 0x3f8000002b637421 */ /* 0x020fe20000010100 */
[----:B0-----:R-:W-:Y:S01]  /*1750*/  FMUL.FTZ R39, R132, R45 ;  /* 0x0000002d84277220 */ /* 0x001fe20000410000 */
[----:B------:R-:W-:Y:S01]  /*1760*/  IADD3 R98, P0, R123, UR14, RZ ;  /* 0x0000000e7b627c10 */ /* 0x000fe2000ff1e0ff */
[----:B------:R-:W-:Y:S01]  /*1770*/  FADD.FTZ R31, R52, R102 ;  /* 0x00000066341f7221 */ /* 0x000fe20000010000 */
[CC--:B------:R-:W-:Y:S01]  /*1780*/  FFMA.FTZ R42, R55.reuse, R102.reuse, R42 ;  /* 0x00000066372a7223 */ /* 0x0c0fe2000001002a */
[----:B------:R-:W-:Y:S01]  /*1790*/  FFMA.FTZ R34, R34, R99, 1 ;  /* 0x3f80000022227423 */ /* 0x000fe20000010063 */
[----:B------:R-:W-:Y:S01]  /*17a0*/  FFMA.FTZ R33, R128, R39, R33 ;  /* 0x0000002780217223 */ /* 0x000fe20000010021 */
[----:B------:R-:W-:Y:S01]  /*17b0*/  FMUL.FTZ R102, R55, R102 ;  /* 0x0000006637667220 */ /* 0x000fe20000410000 */
[----:B------:R-:W-:Y:S01]  /*17c0*/  IADD3.X R99, R125, UR15, RZ, P0, !PT ;  /* 0x0000000f7d637c10 */ /* 0x000fe200087fe4ff */
[----:B---3--:R-:W-:-:S02]  /*17d0*/  FADD.FTZ R39, -R41, 1 ;  /* 0x3f80000029277421 */ /* 0x008fc40000010100 */
[----:B------:R-:W-:Y:S01]  /*17e0*/  FFMA.FTZ R63, R36, R102, R33 ;  /* 0x00000066243f7223 */ /* 0x000fe20000010021 */
[----:B------:R-:W-:Y:S01]  /*17f0*/  FADD.FTZ R33, -R104, 1 ;  /* 0x3f80000068217421 */ /* 0x000fe20000010100 */
[----:B------:R-:W-:Y:S01]  /*1800*/  FFMA.FTZ R32, R32, R39, 1 ;  /* 0x3f80000020207423 */ /* 0x000fe20000010027 */
[----:B------:R-:W-:Y:S01]  /*1810*/  FADD.FTZ R39, -R103, 1 ;  /* 0x3f80000067277421 */ /* 0x000fe20000010100 */
[----:B------:R-:W3:Y:S01]  /*1820*/  LDG.E.64.CONSTANT R98, desc[UR8][R98.64] ;  /* 0x0000000862627981 */ /* 0x000ee2000c1e9b00 */
[----:B------:R-:W-:Y:S02]  /*1830*/  FFMA.FTZ R33, R46, R33, 1 ;  /* 0x3f8000002e217423 */ /* 0x000fe40000010021 */
[----:B------:R-:W-:Y:S01]  /*1840*/  FFMA.FTZ R44, R44, R39, 1 ;  /* 0x3f8000002c2c7423 */ /* 0x000fe20000010027 */
[----:B------:R-:W-:Y:S01]  /*1850*/  SHF.L.U32 R39, R80, 0x10, RZ ;  /* 0x0000001050277819 */ /* 0x000fe200000006ff */
[----:B------:R-:W-:Y:S01]  /*1860*/  FMUL.FTZ R101, R104, R33 ;  /* 0x0000002168657220 */ /* 0x000fe20000410000 */
[----:B------:R-:W-:-:S03]  /*1870*/  SHF.L.U32 R33, R81, 0x10, RZ ;  /* 0x0000001051217819 */ /* 0x000fc600000006ff */
[C---:B------:R-:W-:Y:S01]  /*1880*/  FADD.FTZ R52, -R64.reuse, R39 ;  /* 0x0000002740347221 */ /* 0x040fe20000010100 */
[----:B------:R-:W-:Y:S01]  /*1890*/  FFMA.FTZ R37, R37, R100, R58 ;  /* 0x0000006425257223 */ /* 0x000fe2000001003a */
[--C-:B------:R-:W-:Y:S01]  /*18a0*/  FADD.FTZ R50, -R64, R33.reuse ;  /* 0x0000002140327221 */ /* 0x100fe20000010100 */
[----:B------:R-:W-:Y:S01]  /*18b0*/  FMUL.FTZ R58, R43, R34 ;  /* 0x000000222b3a7220 */ /* 0x000fe20000410000 */
[----:B------:R-:W-:Y:S01]  /*18c0*/  FMUL.FTZ R52, R131, R52 ;  /* 0x0000003483347220 */ /* 0x000fe20000410000 */
[----:B------:R-:W-:Y:S01]  /*18d0*/  PRMT R33, R80, 0x7632, R33 ;  /* 0x0000763250217816 */ /* 0x000fe20000000021 */
[----:B------:R-:W-:Y:S01]  /*18e0*/  FMUL.FTZ R32, R41, R32 ;  /* 0x0000002029207220 */ /* 0x000fe20000410000 */
[----:B------:R-:W-:Y:S01]  /*18f0*/  SHF.L.U32 R43, R82, 0x10, RZ ;  /* 0x00000010522b7819 */ /* 0x000fe200000006ff */
[----:B------:R-:W-:Y:S01]  /*1900*/  FMUL.FTZ R103, R103, R44 ;  /* 0x0000002c67677220 */ /* 0x000fe20000410000 */
[----:B------:R-:W-:Y:S01]  /*1910*/  FMUL.FTZ R50, R131, R50 ;  /* 0x0000003283327220 */ /* 0x000fe20000410000 */
[----:B------:R-:W-:Y:S01]  /*1920*/  FFMA.FTZ R44, R5, R52, R30 ;  /* 0x00000034052c7223 */ /* 0x000fe2000001001e */
[----:B------:R-:W-:-:S02]  /*1930*/  SHF.L.U32 R39, R84, 0x10, RZ ;  /* 0x0000001054277819 */ /* 0x000fc400000006ff */
[----:B------:R-:W-:Y:S01]  /*1940*/  SHF.L.U32 R33, R33, 0x10, RZ ;  /* 0x0000001021217819 */ /* 0x000fe200000006ff */
[----:B------:R-:W-:Y:S01]  /*1950*/  FMUL.FTZ R43, R43, R32 ;  /* 0x000000202b2b7220 */ /* 0x000fe20000410000 */
[----:B------:R-:W-:Y:S01]  /*1960*/  FFMA.FTZ R32, R132, R50, R29 ;  /* 0x0000003284207223 */ /* 0x000fe2000001001d */
[----:B------:R-:W-:Y:S01]  /*1970*/  FMUL.FTZ R36, R44, -1.4426950216293334961 ;  /* 0xbfb8aa3b2c247820 */ /* 0x000fe20000410000 */
[C---:B------:R-:W-:Y:S01]  /*1980*/  FADD.FTZ R48, -R64.reuse, R39 ;  /* 0x0000002740307221 */ /* 0x040fe20000010100 */
[----:B------:R-:W-:Y:S01]  /*1990*/  FADD.FTZ R46, -R64, R33 ;  /* 0x00000021402e7221 */ /* 0x000fe20000010100 */
[----:B------:R-:W-:Y:S01]  /*19a0*/  FADD.FTZ R59, R59, R100 ;  /* 0x000000643b3b7221 */ /* 0x000fe20000010000 */
[----:B------:R-:W-:Y:S01]  /*19b0*/  PRMT R39, R83, 0x7632, R39 ;  /* 0x0000763253277816 */ /* 0x000fe20000000027 */
[----:B------:R-:W-:Y:S01]  /*19c0*/  FMUL.FTZ R100, R32, -1.4426950216293334961 ;  /* 0xbfb8aa3b20647820 */ /* 0x000fe20000410000 */
[----:B------:R0:W-:Y:S02]  /*19d0*/  MUFU.EX2 R102, R36 ;  /* 0x0000002400667308 */ /* 0x0001e40000000800 */
[----:B0-----:R-:W-:Y:S01]  /*19e0*/  FMUL.FTZ R36, R131, R46 ;  /* 0x0000002e83247220 */ /* 0x001fe20000410000 */
[----:B------:R-:W-:-:S05]  /*19f0*/  SHF.L.U32 R46, R39, 0x10, RZ ;  /* 0x00000010272e7819 */ /* 0x000fca00000006ff */
[----:B------:R0:W1:Y:S01]  /*1a00*/  MUFU.EX2 R105, R100 ;  /* 0x0000006400697308 */ /* 0x0000620000000800 */
[----:B------:R-:W-:Y:S01]  /*1a10*/  FMUL.FTZ R106, R46, R101 ;  /* 0x000000652e6a7220 */ /* 0x000fe20000410000 */
[----:B0-----:R-:W-:-:S04]  /*1a20*/  IADD3 R100, P0, R51, UR14, RZ ;  /* 0x0000000e33647c10 */ /* 0x001fc8000ff1e0ff */
[----:B------:R-:W-:-:S06]  /*1a30*/  IADD3.X R101, R53, UR15, RZ, P0, !PT ;  /* 0x0000000f35657c10 */ /* 0x000fcc00087fe4ff */
[----:B------:R-:W5:Y:S01]  /*1a40*/  LDG.E.64.CONSTANT R100, desc[UR8][R100.64] ;  /* 0x0000000864647981 */ /* 0x000f62000c1e9b00 */
[----:B------:R-:W-:Y:S02]  /*1a50*/  PRMT R34, R82, 0x7632, R34 ;  /* 0x0000763252227816 */ /* 0x000fe40000000022 */
[----:B------:R-:W-:Y:S02]  /*1a60*/  SHF.L.U32 R41, R83, 0x10, RZ ;  /* 0x0000001053297819 */ /* 0x000fe400000006ff */
[----:B------:R-:W-:Y:S01]  /*1a70*/  SHF.L.U32 R34, R34, 0x10, RZ ;  /* 0x0000001022227819 */ /* 0x000fe200000006ff */
[----:B------:R-:W-:Y:S02]  /*1a80*/  FMUL.FTZ R46, R5, R43 ;  /* 0x0000002b052e7220 */ /* 0x000fe40000410000 */
[----:B------:R-:W-:Y:S02]  /*1a90*/  FMUL.FTZ R41, R41, R58 ;  /* 0x0000003a29297220 */ /* 0x000fe40000410000 */
[----:B------:R-:W-:Y:S01]  /*1aa0*/  FMUL.FTZ R58, R34, R103 ;  /* 0x00000067223a7220 */ /* 0x000fe20000410000 */
[----:B------:R-:W-:Y:S01]  /*1ab0*/  PRMT R34, R81, 0x7632, R34 ;  /* 0x0000763251227816 */ /* 0x000fe20000000022 */
[----:B------:R-:W-:Y:S01]  /*1ac0*/  FFMA.FTZ R103, R126, R46, R63 ;  /* 0x0000002e7e677223 */ /* 0x000fe2000001003f */
[----:B------:R-:W-:-:S02]  /*1ad0*/  FFMA.FTZ R39, R54, R36, R27 ;  /* 0x0000002436277223 */ /* 0x000fc4000001001b */
[----:B------:R-:W-:Y:S02]  /*1ae0*/  SHF.L.U32 R63, R34, 0x10, RZ ;  /* 0x00000010223f7819 */ /* 0x000fe400000006ff */
[----:B------:R-:W-:Y:S01]  /*1af0*/  FMUL.FTZ R104, R39, -1.4426950216293334961 ;  /* 0xbfb8aa3b27687820 */ /* 0x000fe20000410000 */
[----:B------:R-:W-:Y:S02]  /*1b00*/  SHF.L.U32 R107, R85, 0x10, RZ ;  /* 0x00000010556b7819 */ /* 0x000fe400000006ff */
[----:B------:R-:W-:Y:S01]  /*1b10*/  FADD.FTZ R34, -R64, R63 ;  /* 0x0000003f40227221 */ /* 0x000fe20000010100 */
[----:B------:R-:W0:Y:S01]  /*1b20*/  MUFU.EX2 R109, R104 ;  /* 0x00000068006d7308 */ /* 0x000e220000000800 */
[----:B------:R-:W-:Y:S02]  /*1b30*/  FMUL.FTZ R46, R54, R58 ;  /* 0x0000003a362e7220 */ /* 0x000fe40000410000 */
[----:B------:R-:W-:Y:S01]  /*1b40*/  FMUL.FTZ R34, R131, R34 ;  /* 0x0000002283227220 */ /* 0x000fe20000410000 */
[----:B------:R-:W-:Y:S01]  /*1b50*/  FADD.FTZ R110, -R64, R107 ;  /* 0x0000006b406e7221 */ /* 0x000fe20000010100 */
[C---:B------:R-:W-:Y:S01]  /*1b60*/  FFMA.FTZ R63, R38.reuse, R58, R37 ;  /* 0x0000003a263f7223 */ /* 0x040fe20000010025 */
[----:B-1----:R-:W-:Y:S01]  /*1b70*/  FADD.FTZ R107, R105, 1 ;  /* 0x3f800000696b7421 */ /* 0x002fe20000010000 */
[----:B------:R-:W-:Y:S01]  /*1b80*/  FFMA.FTZ R37, R55, R34, R28 ;  /* 0x0000002237257223 */ /* 0x000fe2000001001c */
[----:B------:R-:W-:Y:S01]  /*1b90*/  FFMA.FTZ R105, R38, R46, R103 ;  /* 0x0000002e26697223 */ /* 0x000fe20000010067 */
[----:B------:R-:W-:Y:S01]  /*1ba0*/  FMUL.FTZ R46, R131, R110 ;  /* 0x0000006e832e7220 */ /* 0x000fe20000410000 */
[----:B------:R-:W-:Y:S01]  /*1bb0*/  FADD.FTZ R102, R102, 1 ;  /* 0x3f80000066667421 */ /* 0x000fe20000010000 */
[----:B------:R-:W-:-:S03]  /*1bc0*/  FMUL.FTZ R110, R37, -1.4426950216293334961 ;  /* 0xbfb8aa3b256e7820 */ /* 0x000fc60000410000 */
[----:B------:R1:W1:Y:S01]  /*1bd0*/  MUFU.RCP R108, R102 ;  /* 0x00000066006c7308 */ /* 0x0002620000001000 */
[----:B------:R-:W-:Y:S01]  /*1be0*/  FFMA.FTZ R103, R5, R43, R42 ;  /* 0x0000002b05677223 */ /* 0x000fe2000001002a */
[----:B0-----:R-:W-:-:S06]  /*1bf0*/  FADD.FTZ R109, R109, 1 ;  /* 0x3f8000006d6d7421 */ /* 0x001fcc0000010000 */
[----:B------:R-:W0:Y:S01]  /*1c00*/  MUFU.EX2 R110, R110 ;  /* 0x0000006e006e7308 */ /* 0x000e220000000800 */
[----:B------:R-:W-:Y:S01]  /*1c10*/  FMUL.FTZ R38, R132, R41 ;  /* 0x0000002984267220 */ /* 0x000fe20000410000 */
[----:B------:R-:W-:Y:S01]  /*1c20*/  FADD.FTZ R104, R59, R58 ;  /* 0x0000003a3b687221 */ /* 0x000fe20000010000 */
[----:B------:R-:W-:-:S05]  /*1c30*/  FFMA.FTZ R58, R54, R58, R103 ;  /* 0x0000003a363a7223 */ /* 0x000fca0000010067 */
[----:B------:R0:W0:Y:S01]  /*1c40*/  MUFU.RCP R114, R109 ;  /* 0x0000006d00727308 */ /* 0x0000220000001000 */
[----:B------:R-:W-:Y:S01]  /*1c50*/  FFMA.FTZ R42, R124, R38, R105 ;  /* 0x000000267c2a7223 */ /* 0x000fe20000010069 */
[----:B------:R-:W-:Y:S01]  /*1c60*/  FFMA.FTZ R38, R132, R41, R58 ;  /* 0x0000002984267223 */ /* 0x000fe2000001003a */
[----:B-1----:R-:W-:-:S05]  /*1c70*/  FADD.FTZ R102, R31, R106 ;  /* 0x0000006a1f667221 */ /* 0x002fca0000010000 */
[----:B------:R-:W1:Y:S01]  /*1c80*/  MUFU.RCP R107, R107 ;  /* 0x0000006b006b7308 */ /* 0x000e620000001000 */
[-C--:B------:R-:W-:Y:S01]  /*1c90*/  FFMA.FTZ R59, R35, R106.reuse, R40 ;  /* 0x0000006a233b7223 */ /* 0x080fe20000010028 */
[CC--:B------:R-:W-:Y:S01]  /*1ca0*/  FFMA.FTZ R38, R55.reuse, R106.reuse, R38 ;  /* 0x0000006a37267223 */ /* 0x0c0fe20000010026 */
[----:B------:R-:W-:Y:S01]  /*1cb0*/  FMUL.FTZ R113, R55, R106 ;  /* 0x0000006a37717220 */ /* 0x000fe20000410000 */
[----:B------:R-:W-:Y:S01]  /*1cc0*/  FADD.FTZ R31, -R108, 1 ;  /* 0x3f8000006c1f7421 */ /* 0x000fe20000010100 */
[----:B------:R-:W-:Y:S01]  /*1cd0*/  SHF.L.U32 R115, R86, 0x10, RZ ;  /* 0x0000001056737819 */ /* 0x000fe200000006ff */
[----:B0-----:R-:W-:Y:S02]  /*1ce0*/  FADD.FTZ R106, R110, 1 ;  /* 0x3f8000006e6a7421 */ /* 0x001fe40000010000 */
[----:B------:R-:W-:Y:S01]  /*1cf0*/  FFMA.FTZ R31, R44, R31, 1 ;  /* 0x3f8000002c1f7423 */ /* 0x000fe2000001001f */
[----:B------:R-:W-:Y:S01]  /*1d00*/  SHF.L.U32 R109, R88, 0x10, RZ ;  /* 0x00000010586d7819 */ /* 0x000fe200000006ff */
[----:B------:R-:W-:Y:S01]  /*1d10*/  FADD.FTZ R44, -R64, R115 ;  /* 0x00000073402c7221 */ /* 0x000fe20000010100 */
[----:B------:R-:W0:Y:S01]  /*1d20*/  MUFU.RCP R116, R106 ;  /* 0x0000006a00747308 */ /* 0x000e220000001000 */
[----:B------:R-:W-:Y:S01]  /*1d30*/  SHF.L.U32 R115, R87, 0x10, RZ ;  /* 0x0000001057737819 */ /* 0x000fe200000006ff */
[----:B------:R-:W-:Y:S01]  /*1d40*/  FMUL.FTZ R48, R131, R48 ;  /* 0x0000003083307220 */ /* 0x000fe20000410000 */
[----:B------:R-:W-:Y:S01]  /*1d50*/  PRMT R40, R84, 0x7632, R40 ;  /* 0x0000763254287816 */ /* 0x000fe20000000028 */
[----:B------:R-:W-:Y:S01]  /*1d60*/  FADD.FTZ R58, -R114, 1 ;  /* 0x3f800000723a7421 */ /* 0x000fe20000010100 */
[----:B------:R-:W-:Y:S01]  /*1d70*/  FFMA.FTZ R113, R35, R113, R42 ;  /* 0x0000007123717223 */ /* 0x000fe2000001002a */
[----:B------:R-:W-:Y:S01]  /*1d80*/  FMUL.FTZ R110, R108, R31 ;  /* 0x0000001f6c6e7220 */ /* 0x000fe20000410000 */
[C---:B------:R-:W-:Y:S01]  /*1d90*/  FADD.FTZ R42, -R64.reuse, R115 ;  /* 0x00000073402a7221 */ /* 0x040fe20000010100 */
[----:B------:R-:W-:Y:S01]  /*1da0*/  FADD.FTZ R108, -R64, R109 ;  /* 0x0000006d406c7221 */ /* 0x000fe20000010100 */
[----:B------:R-:W-:Y:S01]  /*1db0*/  FFMA.FTZ R33, R5, R48, R30 ;  /* 0x0000003005217223 */ /* 0x000fe2000001001e */
[----:B-1----:R-:W-:Y:S01]  /*1dc0*/  FADD.FTZ R35, -R107, 1 ;  /* 0x3f8000006b237421 */ /* 0x002fe20000010100 */
[----:B------:R-:W-:Y:S01]  /*1dd0*/  SHF.L.U32 R109, R40, 0x10, RZ ;  /* 0x00000010286d7819 */ /* 0x000fe200000006ff */
[----:B------:R-:W-:Y:S01]  /*1de0*/  FFMA.FTZ R115, R39, R58, 1 ;  /* 0x3f80000027737423 */ /* 0x000fe2000001003a */
[----:B------:R-:W-:Y:S01]  /*1df0*/  PRMT R39, R85, 0x7632, R39 ;  /* 0x0000763255277816 */ /* 0x000fe20000000027 */
[----:B------:R-:W-:Y:S01]  /*1e00*/  FFMA.FTZ R105, R132, R46, R29 ;  /* 0x0000002e84697223 */ /* 0x000fe2000001001d */
[----:B------:R-:W-:Y:S01]  /*1e10*/  FMUL.FTZ R62, R33, -1.4426950216293334961 ;  /* 0xbfb8aa3b213e7820 */ /* 0x000fe20000410000 */
[----:B------:R-:W-:Y:S01]  /*1e20*/  FFMA.FTZ R112, R32, R35, 1 ;  /* 0x3f80000020707423 */ /* 0x000fe20000010023 */
[----:B------:R-:W-:Y:S01]  /*1e30*/  FMUL.FTZ R40, R131, R108 ;  /* 0x0000006c83287220 */ /* 0x000fe20000410000 */
[----:B------:R-:W-:Y:S01]  /*1e40*/  FADD.FTZ R108, -R64, R109 ;  /* 0x0000006d406c7221 */ /* 0x000fe20000010100 */
[----:B------:R-:W-:Y:S01]  /*1e50*/  SHF.L.U32 R39, R39, 0x10, RZ ;  /* 0x0000001027277819 */ /* 0x000fe200000006ff */
[----:B------:R-:W-:Y:S01]  /*1e60*/  FMUL.FTZ R103, R105, -1.4426950216293334961 ;  /* 0xbfb8aa3b69677820 */ /* 0x000fe20000410000 */
[----:B------:R-:W-:Y:S01]  /*1e70*/  FMUL.FTZ R119, R107, R112 ;  /* 0x000000706b777220 */ /* 0x000fe20000410000 */
[----:B------:R-:W-:Y:S01]  /*1e80*/  FMUL.FTZ R112, R131, R108 ;  /* 0x0000006c83707220 */ /* 0x000fe20000410000 */
[----:B------:R-:W1:Y:S01]  /*1e90*/  MUFU.EX2 R62, R62 ;  /* 0x0000003e003e7308 */ /* 0x000e620000000800 */
[----:B0-----:R-:W-:Y:S01]  /*1ea0*/  FADD.FTZ R108, -R116, 1 ;  /* 0x3f800000746c7421 */ /* 0x001fe20000010100 */
[----:B------:R-:W-:Y:S01]  /*1eb0*/  FADD.FTZ R118, -R64, R39 ;  /* 0x0000002740767221 */ /* 0x000fe20000010100 */
[----:B------:R-:W-:Y:S01]  /*1ec0*/  FMUL.FTZ R117, R114, R115 ;  /* 0x0000007372757220 */ /* 0x000fe20000410000 */
[----:B------:R-:W-:Y:S01]  /*1ed0*/  FFMA.FTZ R107, R54, R112, R27 ;  /* 0x00000070366b7223 */ /* 0x000fe2000001001b */
[----:B------:R-:W-:Y:S01]  /*1ee0*/  FFMA.FTZ R121, R37, R108, 1 ;  /* 0x3f80000025797423 */ /* 0x000fe2000001006c */
[----:B------:R-:W-:-:S02]  /*1ef0*/  FMUL.FTZ R115, R131, R118 ;  /* 0x0000007683737220 */ /* 0x000fc40000410000 */
[----:B------:R-:W0:Y:S01]  /*1f00*/  MUFU.EX2 R103, R103 ;  /* 0x0000006700677308 */ /* 0x000e220000000800 */
[C---:B------:R-:W-:Y:S02]  /*1f10*/  SHF.L.U32 R39, R90.reuse, 0x10, RZ ;  /* 0x000000105a277819 */ /* 0x040fe400000006ff */
[----:B------:R-:W-:Y:S01]  /*1f20*/  PRMT R37, R90, 0x7632, R37 ;  /* 0x000076325a257816 */ /* 0x000fe20000000025 */
[----:B------:R-:W-:Y:S01]  /*1f30*/  FMUL.FTZ R118, R107, -1.4426950216293334961 ;  /* 0xbfb8aa3b6b767820 */ /* 0x000fe20000410000 */
[----:B------:R-:W-:Y:S01]  /*1f40*/  FFMA.FTZ R108, R55, R115, R28 ;  /* 0x00000073376c7223 */ /* 0x000fe2000001001c */
[----:B------:R-:W-:Y:S01]  /*1f50*/  FMUL.FTZ R133, R116, R121 ;  /* 0x0000007974857220 */ /* 0x000fe20000410000 */
[----:B------:R-:W-:Y:S01]  /*1f60*/  SHF.L.U32 R114, R37, 0x10, RZ ;  /* 0x0000001025727819 */ /* 0x000fe200000006ff */
[----:B------:R-:W-:Y:S01]  /*1f70*/  FMUL.FTZ R39, R39, R110 ;  /* 0x0000006e27277220 */ /* 0x000fe20000410000 */
[C---:B------:R-:W-:Y:S01]  /*1f80*/  SHF.L.U32 R116, R91.reuse, 0x10, RZ ;  /* 0x000000105b747819 */ /* 0x040fe200000006ff */
[----:B------:R-:W-:Y:S01]  /*1f90*/  FMUL.FTZ R120, R108, -1.4426950216293334961 ;  /* 0xbfb8aa3b6c787820 */ /* 0x000fe20000410000 */
[----:B------:R-:W-:Y:S01]  /*1fa0*/  PRMT R37, R91, 0x7632, R37 ;  /* 0x000076325b257816 */ /* 0x000fe20000000025 */
[----:B------:R-:W2:Y:S01]  /*1fb0*/  MUFU.EX2 R118, R118 ;  /* 0x0000007600767308 */ /* 0x000ea20000000800 */
[----:B------:R-:W-:Y:S01]  /*1fc0*/  FMUL.FTZ R121, R114, R117 ;  /* 0x0000007572797220 */ /* 0x000fe20000410000 */
[----:B------:R-:W-:Y:S01]  /*1fd0*/  FMUL.FTZ R110, R5, R39 ;  /* 0x00000027056e7220 */ /* 0x000fe20000410000 */
[----:B------:R-:W-:Y:S01]  /*1fe0*/  SHF.L.U32 R114, R37, 0x10, RZ ;  /* 0x0000001025727819 */ /* 0x000fe200000006ff */
[----:B------:R-:W-:Y:S01]  /*1ff0*/  FMUL.FTZ R37, R116, R119 ;  /* 0x0000007774257220 */ /* 0x000fe20000410000 */
[----:B-1----:R-:W-:Y:S01]  /*2000*/  FADD.FTZ R119, R62, 1 ;  /* 0x3f8000003e777421 */ /* 0x002fe20000010000 */
[----:B------:R-:W-:-:S02]  /*2010*/  FFMA.FTZ R117, R52, R110, R113 ;  /* 0x0000006e34757223 */ /* 0x000fc40000010071 */
[----:B------:R-:W1:Y:S01]  /*2020*/  MUFU.EX2 R135, R120 ;  /* 0x0000007800877308 */ /* 0x000e620000000800 */
[-C--:B------:R-:W-:Y:S01]  /*2030*/  FMUL.FTZ R62, R54, R121.reuse ;  /* 0x00000079363e7220 */ /* 0x080fe20000410000 */
[C---:B------:R-:W-:Y:S01]  /*2040*/  FFMA.FTZ R113, R36.reuse, R121, R63 ;  /* 0x0000007924717223 */ /* 0x040fe2000001003f */
[----:B0-----:R-:W-:Y:S01]  /*2050*/  FADD.FTZ R103, R103, 1 ;  /* 0x3f80000067677421 */ /* 0x001fe20000010000 */
[----:B------:R-:W-:Y:S01]  /*2060*/  FFMA.FTZ R63, R5, R39, R38 ;  /* 0x00000027053f7223 */ /* 0x000fe20000010026 */
[----:B------:R-:W-:Y:S01]  /*2070*/  FFMA.FTZ R117, R36, R62, R117 ;  /* 0x0000003e24757223 */ /* 0x000fe20000010075 */
[----:B------:R-:W-:Y:S02]  /*2080*/  FMUL.FTZ R36, R132, R37 ;  /* 0x0000002584247220 */ /* 0x000fe40000410000 */
[----:B------:R-:W0:Y:S01]  /*2090*/  MUFU.RCP R120, R103 ;  /* 0x0000006700787308 */ /* 0x000e220000001000 */
[----:B------:R-:W-:Y:S01]  /*20a0*/  FFMA.FTZ R62, R54, R121, R63 ;  /* 0x00000079363e7223 */ /* 0x000fe2000001003f */
[----:B------:R-:W-:Y:S01]  /*20b0*/  SHF.L.U32 R63, R89, 0x10, RZ ;  /* 0x00000010593f7819 */ /* 0x000fe200000006ff */
[----:B------:R-:W-:Y:S01]  /*20c0*/  FFMA.FTZ R117, R50, R36, R117 ;  /* 0x0000002432757223 */ /* 0x000fe20000010075 */
[----:B------:R-:W-:Y:S01]  /*20d0*/  PRMT R36, R86, 0x7632, R36 ;  /* 0x0000763256247816 */ /* 0x000fe20000000024 */
[----:B------:R-:W-:Y:S01]  /*20e0*/  FMUL.FTZ R44, R131, R44 ;  /* 0x0000002c832c7220 */ /* 0x000fe20000410000 */
[----:B------:R-:W-:Y:S01]  /*20f0*/  PRMT R38, R87, 0x7632, R38 ;  /* 0x0000763257267816 */ /* 0x000fe20000000026 */
[----:B--2---:R-:W-:Y:S01]  /*2100*/  FADD.FTZ R118, R118, 1 ;  /* 0x3f80000076767421 */ /* 0x004fe20000010000 */
[----:B------:R-:W-:Y:S01]  /*2110*/  FADD.FTZ R110, -R64, R63 ;  /* 0x0000003f406e7221 */ /* 0x000fe20000010100 */
[----:B------:R-:W-:Y:S01]  /*2120*/  SHF.L.U32 R63, R36, 0x10, RZ ;  /* 0x00000010243f7819 */ /* 0x000fe200000006ff */
[----:B------:R-:W-:Y:S01]  /*2130*/  FMUL.FTZ R114, R114, R133 ;  /* 0x0000008572727220 */ /* 0x000fe20000410000 */
[----:B------:R-:W2:Y:S01]  /*2140*/  MUFU.RCP R119, R119 ;  /* 0x0000007700777308 */ /* 0x000ea20000001000 */
[----:B------:R-:W-:Y:S01]  /*2150*/  SHF.L.U32 R137, R38, 0x10, RZ ;  /* 0x0000001026897819 */ /* 0x000fe200000006ff */
[----:B-1----:R-:W-:Y:S01]  /*2160*/  FADD.FTZ R135, R135, 1 ;  /* 0x3f80000087877421 */ /* 0x002fe20000010000 */
[----:B------:R-:W-:Y:S01]  /*2170*/  FFMA.FTZ R62, R132, R37, R62 ;  /* 0x00000025843e7223 */ /* 0x000fe2000001003e */
[----:B------:R-:W-:Y:S01]  /*2180*/  FFMA.FTZ R32, R5, R44, R30 ;  /* 0x0000002c05207223 */ /* 0x000fe2000001001e */
[----:B------:R-:W-:Y:S01]  /*2190*/  FADD.FTZ R104, R104, R121 ;  /* 0x0000007968687221 */ /* 0x000fe20000010000 */
[----:B------:R-:W-:Y:S01]  /*21a0*/  SHF.L.U32 R133, R92, 0x10, RZ ;  /* 0x000000105c857819 */ /* 0x000fe200000006ff */
[----:B------:R-:W-:Y:S01]  /*21b0*/  FMUL.FTZ R38, R131, R110 ;  /* 0x0000006e83267220 */ /* 0x000fe20000410000 */
[----:B------:R0:W-:Y:S01]  /*21c0*/  MUFU.RCP R121, R118 ;  /* 0x0000007600797308 */ /* 0x0001e20000001000 */
[----:B------:R-:W-:Y:S01]  /*21d0*/  FADD.FTZ R136, -R64, R63 ;  /* 0x0000003f40887221 */ /* 0x000fe20000010100 */
[----:B------:R-:W-:Y:S01]  /*21e0*/  FFMA.FTZ R110, R55, R114, R62 ;  /* 0x00000072376e7223 */ /* 0x000fe2000001003e */
[----:B------:R-:W-:Y:S01]  /*21f0*/  FMUL.FTZ R42, R131, R42 ;  /* 0x0000002a832a7220 */ /* 0x000fe20000410000 */
[----:B------:R-:W-:Y:S01]  /*2200*/  FMUL.FTZ R35, R32, -1.4426950216293334961 ;  /* 0xbfb8aa3b20237820 */ /* 0x000fe20000410000 */
[C---:B------:R-:W-:Y:S01]  /*2210*/  FADD.FTZ R62, -R64.reuse, R137 ;  /* 0x00000089403e7221 */ /* 0x040fe20000010100 */
[----:B------:R-:W-:Y:S01]  /*2220*/  FADD.FTZ R36, -R64, R133 ;  /* 0x0000008540247221 */ /* 0x000fe20000010100 */
[----:B------:R-:W-:Y:S01]  /*2230*/  FMUL.FTZ R133, R55, R114 ;  /* 0x0000007237857220 */ /* 0x000fe20000410000 */
[----:B------:R-:W1:Y:S01]  /*2240*/  MUFU.RCP R135, R135 ;  /* 0x0000008700877308 */ /* 0x000e620000001000 */
[C---:B------:R-:W-:Y:S01]  /*2250*/  FMUL.FTZ R63, R131.reuse, R136 ;  /* 0x00000088833f7220 */ /* 0x040fe20000410000 */
[----:B0-----:R-:W-:Y:S01]  /*2260*/  FADD.FTZ R118, -R120, 1 ;  /* 0x3f80000078767421 */ /* 0x001fe20000010100 */
[C-C-:B------:R-:W-:Y:S01]  /*2270*/  FFMA.FTZ R31, R132.reuse, R42, R29.reuse ;  /* 0x0000002a841f7223 */ /* 0x140fe2000001001d */
[----:B------:R-:W-:Y:S01]  /*2280*/  FMUL.FTZ R62, R131, R62 ;  /* 0x0000003e833e7220 */ /* 0x000fe20000410000 */
[----:B------:R-:W-:Y:S01]  /*2290*/  FFMA.FTZ R103, R132, R38, R29 ;  /* 0x0000002684677223 */ /* 0x000fe2000001001d */
[----:B------:R-:W-:Y:S01]  /*22a0*/  FFMA.FTZ R133, R34, R133, R117 ;  /* 0x0000008522857223 */ /* 0x000fe20000010075 */
[----:B------:R-:W-:Y:S01]  /*22b0*/  FFMA.FTZ R117, R54, R63, R27 ;  /* 0x0000003f36757223 */ /* 0x000fe2000001001b */
[----:B------:R-:W0:Y:S01]  /*22c0*/  MUFU.EX2 R35, R35 ;  /* 0x0000002300237308 */ /* 0x000e220000000800 */
[----:B------:R-:W-:Y:S01]  /*22d0*/  FFMA.FTZ R105, R105, R118, 1 ;  /* 0x3f80000069697423 */ /* 0x000fe20000010076 */
[----:B------:R-:W-:Y:S01]  /*22e0*/  FMUL.FTZ R106, R31, -1.4426950216293334961 ;  /* 0xbfb8aa3b1f6a7820 */ /* 0x000fe20000410000 */
[----:B------:R-:W-:Y:S01]  /*22f0*/  FFMA.FTZ R118, R55, R62, R28 ;  /* 0x0000003e37767223 */ /* 0x000fe2000001001c */
[----:B------:R-:W-:Y:S01]  /*2300*/  FMUL.FTZ R138, R103, -1.4426950216293334961 ;  /* 0xbfb8aa3b678a7820 */ /* 0x000fe20000410000 */
[----:B------:R-:W-:Y:S01]  /*2310*/  FFMA.FTZ R116, R34, R114, R59 ;  /* 0x0000007222747223 */ /* 0x000fe2000001003b */
[----:B------:R-:W-:Y:S01]  /*2320*/  FMUL.FTZ R137, R117, -1.4426950216293334961 ;  /* 0xbfb8aa3b75897820 */ /* 0x000fe20000410000 */
[----:B------:R-:W-:Y:S01]  /*2330*/  FADD.FTZ R59, R102, R114 ;  /* 0x00000072663b7221 */ /* 0x000fe20000010000 */
[----:B--2---:R-:W-:Y:S01]  /*2340*/  FADD.FTZ R34, -R119, 1 ;  /* 0x3f80000077227421 */ /* 0x004fe20000010100 */
[----:B------:R-:W-:Y:S01]  /*2350*/  FMUL.FTZ R139, R118, -1.4426950216293334961 ;  /* 0xbfb8aa3b768b7820 */ /* 0x000fe20000410000 */
[----:B------:R2:W-:Y:S02]  /*2360*/  MUFU.EX2 R114, R138 ;  /* 0x0000008a00727308 */ /* 0x0005e40000000800 */
[----:B------:R-:W-:Y:S01]  /*2370*/  FFMA.FTZ R34, R33, R34, 1 ;  /* 0x3f80000021227423 */ /* 0x000fe20000010022 */
[----:B-1----:R-:W-:Y:S01]  /*2380*/  FADD.FTZ R33, -R135, 1 ;  /* 0x3f80000087217421 */ /* 0x002fe20000010100 */
[----:B------:R-:W-:-:S04]  /*2390*/  FMUL.FTZ R120, R120, R105 ;  /* 0x0000006978787220 */ /* 0x000fc80000410000 */
[----:B------:R-:W1:Y:S01]  /*23a0*/  MUFU.EX2 R106, R106 ;  /* 0x0000006a006a7308 */ /* 0x000e620000000800 */
[----:B--2---:R-:W-:Y:S01]  /*23b0*/  FADD.FTZ R138, -R121, 1 ;  /* 0x3f800000798a7421 */ /* 0x004fe20000010100 */
[----:B------:R-:W-:Y:S01]  /*23c0*/  SHF.L.U32 R105, R94, 0x10, RZ ;  /* 0x000000105e697819 */ /* 0x000fe200000006ff */
[----:B------:R-:W-:Y:S02]  /*23d0*/  FMUL.FTZ R136, R119, R34 ;  /* 0x0000002277887220 */ /* 0x000fe40000410000 */
[----:B------:R-:W-:-:S03]  /*23e0*/  FFMA.FTZ R138, R107, R138, 1 ;  /* 0x3f8000006b8a7423 */ /* 0x000fc6000001008a */
[----:B------:R-:W2:Y:S01]  /*23f0*/  MUFU.EX2 R137, R137 ;  /* 0x0000008900897308 */ /* 0x000ea20000000800 */
[----:B------:R-:W-:Y:S01]  /*2400*/  FFMA.FTZ R108, R108, R33, 1 ;  /* 0x3f8000006c6c7423 */ /* 0x000fe20000010021 */
[----:B------:R-:W-:Y:S01]  /*2410*/  FMUL.FTZ R138, R121, R138 ;  /* 0x0000008a798a7220 */ /* 0x000fe20000410000 */
[----:B------:R-:W-:-:S05]  /*2420*/  PRMT R33, R94, 0x7632, R33 ;  /* 0x000076325e217816 */ /* 0x000fca0000000021 */
[----:B------:R-:W4:Y:S01]  /*2430*/  MUFU.EX2 R139, R139 ;  /* 0x0000008b008b7308 */ /* 0x000f220000000800 */
[----:B0-----:R-:W-:Y:S01]  /*2440*/  FADD.FTZ R121, R35, 1 ;  /* 0x3f80000023797421 */ /* 0x001fe20000010000 */
[----:B------:R-:W-:Y:S01]  /*2450*/  PRMT R34, R95, 0x7632, R34 ;  /* 0x000076325f227816 */ /* 0x000fe20000000022 */
[----:B------:R-:W-:Y:S01]  /*2460*/  FMUL.FTZ R35, R105, R136 ;  /* 0x0000008869237220 */ /* 0x000fe20000410000 */
[----:B------:R-:W-:Y:S02]  /*2470*/  SHF.L.U32 R107, R95, 0x10, RZ ;  /* 0x000000105f6b7819 */ /* 0x000fe400000006ff */
[----:B------:R-:W-:Y:S02]  /*2480*/  SHF.L.U32 R119, R33, 0x10, RZ ;  /* 0x0000001021777819 */ /* 0x000fe400000006ff */
[----:B------:R-:W-:Y:S01]  /*2490*/  SHF.L.U32 R105, R34, 0x10, RZ ;  /* 0x0000001022697819 */ /* 0x000fe200000006ff */
[----:B------:R-:W-:Y:S01]  /*24a0*/  FMUL.FTZ R34, R5, R35 ;  /* 0x0000002305227220 */ /* 0x000fe20000410000 */
[----:B------:R-:W-:Y:S01]  /*24b0*/  FMUL.FTZ R108, R135, R108 ;  /* 0x0000006c876c7220 */ /* 0x000fe20000410000 */
[----:B------:R-:W-:Y:S01]  /*24c0*/  FMUL.FTZ R33, R107, R120 ;  /* 0x000000786b217220 */ /* 0x000fe20000410000 */
[----:B-1----:R-:W-:Y:S01]  /*24d0*/  FADD.FTZ R120, R106, 1 ;  /* 0x3f8000006a787421 */ /* 0x002fe20000010000 */
[----:B------:R-:W-:Y:S01]  /*24e0*/  FMUL.FTZ R119, R119, R138 ;  /* 0x0000008a77777220 */ /* 0x000fe20000410000 */
[----:B------:R-:W-:Y:S01]  /*24f0*/  FFMA.FTZ R107, R48, R34, R133 ;  /* 0x00000022306b7223 */ /* 0x000fe20000010085 */
[----:B------:R-:W0:Y:S01]  /*2500*/  MUFU.RCP R121, R121 ;  /* 0x0000007900797308 */ /* 0x000e220000001000 */
[----:B------:R-:W-:Y:S01]  /*2510*/  PRMT R34, R88, 0x7632, R34 ;  /* 0x0000763258227816 */ /* 0x000fe20000000022 */
[----:B------:R-:W-:Y:S01]  /*2520*/  FMUL.FTZ R106, R105, R108 ;  /* 0x0000006c696a7220 */ /* 0x000fe20000410000 */
[----:B------:R-:W-:Y:S01]  /*2530*/  SHF.L.U32 R143, R93, 0x10, RZ ;  /* 0x000000105d8f7819 */ /* 0x000fe200000006ff */
[----:B--2---:R-:W-:Y:S01]  /*2540*/  FADD.FTZ R135, R137, 1 ;  /* 0x3f80000089877421 */ /* 0x004fe20000010000 */
[----:B------:R-:W-:Y:S01]  /*2550*/  FFMA.FTZ R58, R5, R40, R30 ;  /* 0x00000028053a7223 */ /* 0x000fe2000001001e */
[----:B------:R-:W-:Y:S01]  /*2560*/  PRMT R105, R89, 0x7632, R105 ;  /* 0x0000763259697816 */ /* 0x000fe20000000069 */
[----:B----4-:R-:W-:Y:S01]  /*2570*/  FADD.FTZ R136, R139, 1 ;  /* 0x3f8000008b887421 */ /* 0x010fe20000010000 */
[----:B------:R1:W2:Y:S01]  /*2580*/  MUFU.RCP R133, R120 ;  /* 0x0000007800857308 */ /* 0x0002a20000001000 */
[----:B------:R-:W-:Y:S01]  /*2590*/  FMUL.FTZ R108, R54, R119 ;  /* 0x00000077366c7220 */ /* 0x000fe20000410000 */
[----:B------:R-:W-:Y:S01]  /*25a0*/  SHF.L.U32 R141, R34, 0x10, RZ ;  /* 0x00000010228d7819 */ /* 0x000fe200000006ff */
[----:B------:R-:W-:Y:S01]  /*25b0*/  FADD.FTZ R34, -R64, R143 ;  /* 0x0000008f40227221 */ /* 0x000fe20000010100 */
[----:B------:R-:W-:Y:S01]  /*25c0*/  FMUL.FTZ R109, R58, -1.4426950216293334961 ;  /* 0xbfb8aa3b3a6d7820 */ /* 0x000fe20000410000 */
[----:B------:R-:W-:Y:S01]  /*25d0*/  SHF.L.U32 R143, R105, 0x10, RZ ;  /* 0x00000010698f7819 */ /* 0x000fe200000006ff */
[----:B------:R-:W-:Y:S01]  /*25e0*/  FFMA.FTZ R137, R112, R108, R107 ;  /* 0x0000006c70897223 */ /* 0x000fe2000001006b */
[----:B------:R-:W-:Y:S01]  /*25f0*/  FMUL.FTZ R105, R132, R33 ;  /* 0x0000002184697220 */ /* 0x000fe20000410000 */
[----:B------:R-:W4:Y:S03]  /*2600*/  MUFU.RCP R135, R135 ;  /* 0x0000008700877308 */ /* 0x000f260000001000 */
[----:B------:R-:W-:Y:S01]  /*2610*/  FFMA.FTZ R108, R46, R105, R137 ;  /* 0x000000692e6c7223 */ /* 0x000fe20000010089 */
[----:B------:R-:W-:-:S04]  /*2620*/  FMUL.FTZ R137, R55, R106 ;  /* 0x0000006a37897220 */ /* 0x000fc80000410000 */
[----:B------:R-:W3:Y:S01]  /*2630*/  MUFU.RCP R136, R136 ;  /* 0x0000008800887308 */ /* 0x000ee20000001000 */
[----:B------:R-:W-:Y:S01]  /*2640*/  FADD.FTZ R138, -R64, R143 ;  /* 0x0000008f408a7221 */ /* 0x000fe20000010100 */
[----:B------:R-:W-:Y:S01]  /*2650*/  FFMA.FTZ R112, R112, R119, R113 ;  /* 0x0000007770707223 */ /* 0x000fe20000010071 */
[----:B-1----:R-:W-:Y:S01]  /*2660*/  FADD.FTZ R120, -R64, R141 ;  /* 0x0000008d40787221 */ /* 0x002fe20000010100 */
[----:B------:R-:W-:-:S04]  /*2670*/  FFMA.FTZ R113, R115, R106, R116 ;  /* 0x0000006a73717223 */ /* 0x000fc80000010074 */
[----:B------:R-:W1:Y:S01]  /*2680*/  MUFU.EX2 R109, R109 ;  /* 0x0000006d006d7308 */ /* 0x000e620000000800 */
[----:B------:R-:W-:Y:S01]  /*2690*/  FFMA.FTZ R137, R115, R137, R108 ;  /* 0x0000008973897223 */ /* 0x000fe2000001006c */
[----:B0-----:R-:W-:Y:S01]  /*26a0*/  FADD.FTZ R115, -R121, 1 ;  /* 0x3f80000079737421 */ /* 0x001fe20000010100 */
[----:B------:R-:W-:Y:S01]  /*26b0*/  FMUL.FTZ R108, R131, R138 ;  /* 0x0000008a836c7220 */ /* 0x000fe20000410000 */
[----:B--2---:R-:W-:Y:S01]  /*26c0*/  FADD.FTZ R138, -R133, 1 ;  /* 0x3f800000858a7421 */ /* 0x004fe20000010100 */
[----:B------:R-:W-:Y:S01]  /*26d0*/  FMUL.FTZ R105, R131, R120 ;  /* 0x0000007883697220 */ /* 0x000fe20000410000 */
[----:B------:R-:W-:Y:S01]  /*26e0*/  FFMA.FTZ R32, R32, R115, 1 ;  /* 0x3f80000020207423 */ /* 0x000fe20000010073 */
[----:B------:R-:W-:Y:S01]  /*26f0*/  FFMA.FTZ R116, R55, R108, R28 ;  /* 0x0000006c37747223 */ /* 0x000fe2000001001c */
[----:B------:R-:W-:Y:S01]  /*2700*/  FFMA.FTZ R140, R31, R138, 1 ;  /* 0x3f8000001f8c7423 */ /* 0x000fe2000001008a */
[----:B------:R-:W-:Y:S01]  /*2710*/  FFMA.FTZ R120, R54, R105, R27 ;  /* 0x0000006936787223 */ /* 0x000fe2000001001b */
[----:B----4-:R-:W-:Y:S01]  /*2720*/  FADD.FTZ R138, -R135, 1 ;  /* 0x3f800000878a7421 */ /* 0x010fe20000010100 */
[----:B------:R-:W-:Y:S01]  /*2730*/  FMUL.FTZ R121, R121, R32 ;  /* 0x0000002079797220 */ /* 0x000fe20000410000 */
[----:B---3--:R-:W-:Y:S01]  /*2740*/  FADD.FTZ R31, -R136, 1 ;  /* 0x3f800000881f7421 */ /* 0x008fe20000010100 */
[----:B------:R-:W-:Y:S01]  /*2750*/  SHF.L.U32 R32, R96, 0x10, RZ ;  /* 0x0000001060207819 */ /* 0x000fe200000006ff */
[----:B------:R-:W-:Y:S01]  /*2760*/  FMUL.FTZ R142, R116, -1.4426950216293334961 ;  /* 0xbfb8aa3b748e7820 */ /* 0x000fe20000410000 */
[----:B------:R-:W-:Y:S01]  /*2770*/  FMUL.FTZ R139, R120, -1.4426950216293334961 ;  /* 0xbfb8aa3b788b7820 */ /* 0x000fe20000410000 */
[----:B------:R-:W-:Y:S01]  /*2780*/  FFMA.FTZ R138, R117, R138, 1 ;  /* 0x3f800000758a7423 */ /* 0x000fe2000001008a */
[----:B------:R-:W-:Y:S01]  /*2790*/  FFMA.FTZ R115, R118, R31, 1 ;  /* 0x3f80000076737423 */ /* 0x000fe2000001001f */
[----:B-1----:R-:W-:Y:S01]  /*27a0*/  FADD.FTZ R117, R109, 1 ;  /* 0x3f8000006d757421 */ /* 0x002fe20000010000 */
[----:B------:R-:W-:Y:S01]  /*27b0*/  PRMT R31, R96, 0x7632, R31 ;  /* 0x00007632601f7816 */ /* 0x000fe2000000001f */
[----:B------:R-:W-:Y:S01]  /*27c0*/  FMUL.FTZ R140, R133, R140 ;  /* 0x0000008c858c7220 */ /* 0x000fe20000410000 */
[----:B------:R-:W-:Y:S01]  /*27d0*/  SHF.L.U32 R109, R97, 0x10, RZ ;  /* 0x00000010616d7819 */ /* 0x000fe200000006ff */
[----:B------:R-:W-:Y:S01]  /*27e0*/  FMUL.FTZ R32, R32, R121 ;  /* 0x0000007920207220 */ /* 0x000fe20000410000 */
[----:B------:R0:W-:Y:S01]  /*27f0*/  MUFU.EX2 R141, R139 ;  /* 0x0000008b008d7308 */ /* 0x0001e20000000800 */
[----:B------:R-:W-:-:S02]  /*2800*/  FADD.FTZ R121, R114, 1 ;  /* 0x3f80000072797421 */ /* 0x000fc40000010000 */
[----:B------:R-:W-:-:S05]  /*2810*/  FMUL.FTZ R114, R5, R32 ;  /* 0x0000002005727220 */ /* 0x000fca0000410000 */
[----:B------:R-:W1:Y:S01]  /*2820*/  MUFU.EX2 R142, R142 ;  /* 0x0000008e008e7308 */ /* 0x000e620000000800 */
[----:B0-----:R-:W-:Y:S01]  /*2830*/  FMUL.FTZ R139, R136, R115 ;  /* 0x00000073888b7220 */ /* 0x001fe20000410000 */
[----:B------:R-:W-:Y:S01]  /*2840*/  SHF.L.U32 R115, R31, 0x10, RZ ;  /* 0x000000101f737819 */ /* 0x000fe200000006ff */
[----:B------:R-:W-:Y:S01]  /*2850*/  FMUL.FTZ R31, R109, R140 ;  /* 0x0000008c6d1f7220 */ /* 0x000fe20000410000 */
[----:B------:R-:W-:Y:S01]  /*2860*/  PRMT R109, R92, 0x7632, R109 ;  /* 0x000076325c6d7816 */ /* 0x000fe2000000006d */
[----:B------:R-:W-:Y:S01]  /*2870*/  FFMA.FTZ R118, R44, R114, R137 ;  /* 0x000000722c767223 */ /* 0x000fe20000010089 */
[----:B------:R-:W-:Y:S02]  /*2880*/  FMUL.FTZ R138, R135, R138 ;  /* 0x0000008a878a7220 */ /* 0x000fe40000410000 */
[----:B------:R-:W-:Y:S01]  /*2890*/  SHF.L.U32 R137, R109, 0x10, RZ ;  /* 0x000000106d897819 */ /* 0x000fe200000006ff */
[----:B------:R-:W-:Y:S01]  /*28a0*/  FMUL.FTZ R36, R131, R36 ;  /* 0x0000002483247220 */ /* 0x000fe20000410000 */
[----:B------:R-:W-:Y:S01]  /*28b0*/  PRMT R114, R93, 0x7632, R114 ;  /* 0x000076325d727816 */ /* 0x000fe20000000072 */
[----:B------:R-:W-:-:S02]  /*28c0*/  FMUL.FTZ R115, R115, R138 ;  /* 0x0000008a73737220 */ /* 0x000fc40000410000 */
[----:B------:R-:W-:Y:S01]  /*28d0*/  FADD.FTZ R136, -R64, R137 ;  /* 0x0000008940887221 */ /* 0x000fe20000010100 */
[----:B------:R-:W-:Y:S01]  /*28e0*/  SHF.L.U32 R137, R114, 0x10, RZ ;  /* 0x0000001072897819 */ /* 0x000fe200000006ff */
[----:B------:R-:W-:Y:S01]  /*28f0*/  FFMA.FTZ R102, R5, R36, R30 ;  /* 0x0000002405667223 */ /* 0x000fe2000001001e */
[----:B------:R-:W-:Y:S01]  /*2900*/  FMUL.FTZ R135, R54, R115 ;  /* 0x0000007336877220 */ /* 0x000fe20000410000 */
[----:B------:R-:W-:Y:S01]  /*2910*/  FMUL.FTZ R114, R131, R136 ;  /* 0x0000008883727220 */ /* 0x000fe20000410000 */
[----:B------:R-:W0:Y:S01]  /*2920*/  MUFU.RCP R117, R117 ;  /* 0x0000007500757308 */ /* 0x000e220000001000 */
[----:B------:R-:W-:Y:S01]  /*2930*/  PRMT R109, R97, 0x7632, R109 ;  /* 0x00007632616d7816 */ /* 0x000fe2000000006d */
[----:B-1----:R-:W-:Y:S01]  /*2940*/  FADD.FTZ R136, R142, 1 ;  /* 0x3f8000008e887421 */ /* 0x002fe20000010000 */
[----:B------:R-:W-:Y:S01]  /*2950*/  FMUL.FTZ R34, R131, R34 ;  /* 0x0000002283227220 */ /* 0x000fe20000410000 */
[----:B------:R-:W-:Y:S01]  /*2960*/  FADD.FTZ R133, R141, 1 ;  /* 0x3f8000008d857421 */ /* 0x000fe20000010000 */
[----:B------:R-:W-:Y:S01]  /*2970*/  FMUL.FTZ R30, R102, -1.4426950216293334961 ;  /* 0xbfb8aa3b661e7820 */ /* 0x000fe20000410000 */
[----:B------:R-:W-:-:S02]  /*2980*/  FFMA.FTZ R135, R63, R135, R118 ;  /* 0x000000873f877223 */ /* 0x000fc40000010076 */
[----:B------:R-:W1:Y:S01]  /*2990*/  MUFU.RCP R121, R121 ;  /* 0x0000007900797308 */ /* 0x000e620000001000 */
[----:B------:R-:W-:Y:S01]  /*29a0*/  SHF.L.U32 R118, R109, 0x10, RZ ;  /* 0x000000106d767819 */ /* 0x000fe200000006ff */
[----:B------:R-:W-:Y:S01]  /*29b0*/  FFMA.FTZ R107, R132, R34, R29 ;  /* 0x00000022846b7223 */ /* 0x000fe2000001001d */
[----:B------:R-:W-:Y:S01]  /*29c0*/  FADD.FTZ R138, -R64, R137 ;  /* 0x00000089408a7221 */ /* 0x000fe20000010100 */
[----:B------:R-:W-:-:S04]  /*29d0*/  FMUL.FTZ R137, R132, R31 ;  /* 0x0000001f84897220 */ /* 0x000fc80000410000 */
[----:B------:R-:W-:Y:S01]  /*29e0*/  MUFU.RCP R136, R136 ;  /* 0x0000008800887308 */ /* 0x000fe20000001000 */
[----:B------:R-:W-:Y:S01]  /*29f0*/  FMUL.FTZ R29, R107, -1.4426950216293334961 ;  /* 0xbfb8aa3b6b1d7820 */ /* 0x000fe20000410000 */
[----:B------:R-:W-:Y:S01]  /*2a00*/  FMUL.FTZ R118, R118, R139 ;  /* 0x0000008b76767220 */ /* 0x000fe20000410000 */
[----:B------:R-:W-:Y:S01]  /*2a10*/  FFMA.FTZ R27, R54, R114, R27 ;  /* 0x00000072361b7223 */ /* 0x000fe2000001001b */
[----:B------:R-:W-:-:S04]  /*2a20*/  FFMA.FTZ R137, R42, R137, R135 ;  /* 0x000000892a897223 */ /* 0x000fc80000010087 */
[----:B------:R-:W2:Y:S01]  /*2a30*/  MUFU.RCP R133, R133 ;  /* 0x0000008500857308 */ /* 0x000ea20000001000 */
[----:B------:R-:W-:Y:S01]  /*2a40*/  FMUL.FTZ R109, R131, R138 ;  /* 0x0000008a836d7220 */ /* 0x000fe20000410000 */
[----:B------:R-:W-:Y:S01]  /*2a50*/  FFMA.FTZ R135, R5, R35, R110 ;  /* 0x0000002305877223 */ /* 0x000fe2000001006e */
[----:B------:R-:W-:-:S05]  /*2a60*/  FMUL.FTZ R138, R55, R118 ;  /* 0x00000076378a7220 */ /* 0x000fca0000410000 */
[----:B------:R-:W3:Y:S01]  /*2a70*/  MUFU.EX2 R30, R30 ;  /* 0x0000001e001e7308 */ /* 0x000ee20000000800 */
[----:B------:R-:W-:Y:S01]  /*2a80*/  FMUL.FTZ R140, R27, -1.4426950216293334961 ;  /* 0xbfb8aa3b1b8c7820 */ /* 0x000fe20000410000 */
[----:B------:R-:W-:Y:S01]  /*2a90*/  FADD.FTZ R104, R104, R119 ;  /* 0x0000007768687221 */ /* 0x000fe20000010000 */
[----:B------:R-:W-:Y:S01]  /*2aa0*/  FFMA.FTZ R119, R54, R119, R135 ;  /* 0x0000007736777223 */ /* 0x000fe20000010087 */
[----:B0-----:R-:W-:Y:S01]  /*2ab0*/  FADD.FTZ R135, -R117, 1 ;  /* 0x3f80000075877421 */ /* 0x001fe20000010100 */
[----:B------:R-:W-:-:S03]  /*2ac0*/  FFMA.FTZ R137, R62, R138, R137 ;  /* 0x0000008a3e897223 */ /* 0x000fc60000010089 */
[----:B------:R-:W0:Y:S01]  /*2ad0*/  MUFU.EX2 R29, R29 ;  /* 0x0000001d001d7308 */ /* 0x000e220000000800 */
[----:B------:R-:W-:Y:S01]  /*2ae0*/  FFMA.FTZ R28, R55, R109, R28 ;  /* 0x0000006d371c7223 */ /* 0x000fe2000001001c */
[----:B-1----:R-:W-:Y:S01]  /*2af0*/  FADD.FTZ R138, -R121, 1 ;  /* 0x3f800000798a7421 */ /* 0x002fe20000010100 */
[----:B------:R-:W-:-:S05]  /*2b00*/  FFMA.FTZ R58, R58, R135, 1 ;  /* 0x3f8000003a3a7423 */ /* 0x000fca0000010087 */
[----:B------:R1:W4:Y:S01]  /*2b10*/  MUFU.EX2 R110, R140 ;  /* 0x0000008c006e7308 */ /* 0x0003220000000800 */
[----:B------:R-:W-:Y:S01]  /*2b20*/  FMUL.FTZ R141, R28, -1.4426950216293334961 ;  /* 0xbfb8aa3b1c8d7820 */ /* 0x000fe20000410000 */
[----:B--2---:R-:W-:Y:S01]  /*2b30*/  FADD.FTZ R139, -R133, 1 ;  /* 0x3f800000858b7421 */ /* 0x004fe20000010100 */
[----:B-1----:R-:W-:Y:S01]  /*2b40*/  FFMA.FTZ R140, R103, R138, 1 ;  /* 0x3f800000678c7423 */ /* 0x002fe2000001008a */
[----:B------:R-:W-:Y:S01]  /*2b50*/  FADD.FTZ R103, -R136, 1 ;  /* 0x3f80000088677421 */ /* 0x000fe20000010100 */
[----:B------:R-:W-:-:S03]  /*2b60*/  FMUL.FTZ R138, R117, R58 ;  /* 0x0000003a758a7220 */ /* 0x000fc60000410000 */
[----:B------:R-:W1:Y:S01]  /*2b70*/  MUFU.EX2 R135, R141 ;  /* 0x0000008d00877308 */ /* 0x000e620000000800 */
[----:B---3--:R-:W-:Y:S01]  /*2b80*/  FADD.FTZ R58, R30, 1 ;  /* 0x3f8000001e3a7421 */ /* 0x008fe20000010000 */
[----:B------:R-:W-:Y:S01]  /*2b90*/  PRMT R30, R98, 0x7632, R30 ;  /* 0x00007632621e7816 */ /* 0x000fe2000000001e */
[----:B------:R-:W-:Y:S01]  /*2ba0*/  FFMA.FTZ R117, R116, R103, 1 ;  /* 0x3f80000074757423 */ /* 0x000fe20000010067 */
[----:B------:R-:W-:Y:S01]  /*2bb0*/  FFMA.FTZ R120, R120, R139, 1 ;  /* 0x3f80000078787423 */ /* 0x000fe2000001008b */
[----:B------:R-:W-:Y:S01]  /*2bc0*/  SHF.L.U32 R103, R98, 0x10, RZ ;  /* 0x0000001062677819 */ /* 0x000fe200000006ff */
[----:B------:R-:W-:Y:S01]  /*2bd0*/  FMUL.FTZ R139, R121, R140 ;  /* 0x0000008c798b7220 */ /* 0x000fe20000410000 */
[----:B------:R-:W-:Y:S01]  /*2be0*/  SHF.L.U32 R116, R30, 0x10, RZ ;  /* 0x000000101e747819 */ /* 0x000fe200000006ff */
[----:B0-----:R-:W-:Y:S01]  /*2bf0*/  FADD.FTZ R140, R29, 1 ;  /* 0x3f8000001d8c7421 */ /* 0x001fe20000010000 */
[----:B------:R-:W-:Y:S01]  /*2c00*/  FMUL.FTZ R133, R133, R120 ;  /* 0x0000007885857220 */ /* 0x000fe20000410000 */
[----:B------:R-:W-:Y:S01]  /*2c10*/  FMUL.FTZ R30, R103, R138 ;  /* 0x0000008a671e7220 */ /* 0x000fe20000410000 */
[C---:B------:R-:W-:Y:S01]  /*2c20*/  PRMT R29, R99.reuse, 0x7632, R29 ;  /* 0x00007632631d7816 */ /* 0x040fe2000000001d */
[----:B------:R-:W-:Y:S01]  /*2c30*/  FMUL.FTZ R136, R136, R117 ;  /* 0x0000007588887220 */ /* 0x000fe20000410000 */
[----:B----4-:R-:W-:Y:S01]  /*2c40*/  FADD.FTZ R117, R110, 1 ;  /* 0x3f8000006e757421 */ /* 0x010fe20000010000 */
[----:B------:R-:W-:Y:S01]  /*2c50*/  FMUL.FTZ R103, R116, R133 ;  /* 0x0000008574677220 */ /* 0x000fe20000410000 */
[----:B------:R-:W-:Y:S01]  /*2c60*/  SHF.L.U32 R110, R99, 0x10, RZ ;  /* 0x00000010636e7819 */ /* 0x000fe200000006ff */
[----:B------:R-:W0:Y:S01]  /*2c70*/  MUFU.RCP R58, R58 ;  /* 0x0000003a003a7308 */ /* 0x000e220000001000 */
[----:B------:R-:W-:Y:S01]  /*2c80*/  FMUL.FTZ R116, R5, R30 ;  /* 0x0000001e05747220 */ /* 0x000fe20000410000 */
[----:B------:R-:W-:Y:S01]  /*2c90*/  SHF.L.U32 R133, R29, 0x10, RZ ;  /* 0x000000101d857819 */ /* 0x000fe200000006ff */
[----:B------:R-:W-:Y:S01]  /*2ca0*/  FMUL.FTZ R121, R54, R103 ;  /* 0x0000006736797220 */ /* 0x000fe20000410000 */
[----:B------:R-:W-:Y:S01]  /*2cb0*/  FMUL.FTZ R29, R110, R139 ;  /* 0x0000008b6e1d7220 */ /* 0x000fe20000410000 */
[----:B------:R-:W-:Y:S01]  /*2cc0*/  FFMA.FTZ R116, R40, R116, R137 ;  /* 0x0000007428747223 */ /* 0x000fe20000010089 */
[----:B-1----:R-:W-:Y:S01]  /*2cd0*/  FADD.FTZ R135, R135, 1 ;  /* 0x3f80000087877421 */ /* 0x002fe20000010000 */
[----:B------:R-:W-:Y:S01]  /*2ce0*/  FMUL.FTZ R110, R133, R136 ;  /* 0x00000088856e7220 */ /* 0x000fe20000410000 */
[----:B------:R-:W1:Y:S01]  /*2cf0*/  MUFU.RCP R117, R117 ;  /* 0x0000007500757308 */ /* 0x000e620000001000 */
[C---:B------:R-:W-:Y:S01]  /*2d00*/  FFMA.FTZ R136, R132.reuse, R33, R119 ;  /* 0x0000002184887223 */ /* 0x040fe20000010077 */
[----:B------:R-:W-:Y:S01]  /*2d10*/  FFMA.FTZ R121, R105, R121, R116 ;  /* 0x0000007969797223 */ /* 0x000fe20000010074 */
[----:B------:R-:W-:-:S02]  /*2d20*/  FMUL.FTZ R119, R132, R29 ;  /* 0x0000001d84777220 */ /* 0x000fc40000410000 */
[----:B------:R-:W-:-:S03]  /*2d30*/  FFMA.FTZ R136, R55, R106, R136 ;  /* 0x0000006a37887223 */ /* 0x000fc60000010088 */
[----:B------:R-:W2:Y:S01]  /*2d40*/  MUFU.RCP R120, R140 ;  /* 0x0000008c00787308 */ /* 0x000ea20000001000 */
[----:B------:R-:W-:Y:S01]  /*2d50*/  FFMA.FTZ R112, R63, R115, R112 ;  /* 0x000000733f707223 */ /* 0x000fe20000010070 */
[----:B------:R-:W-:-:S06]  /*2d60*/  FFMA.FTZ R63, R5, R32, R136 ;  /* 0x00000020053f7223 */ /* 0x000fcc0000010088 */
[----:B------:R-:W3:Y:S01]  /*2d70*/  MUFU.RCP R116, R135 ;  /* 0x0000008700747308 */ /* 0x000ee20000001000 */
[----:B------:R-:W-:Y:S01]  /*2d80*/  FADD.FTZ R59, R59, R106 ;  /* 0x0000006a3b3b7221 */ /* 0x000fe20000010000 */
[----:B------:R-:W-:Y:S01]  /*2d90*/  FFMA.FTZ R119, R38, R119, R121 ;  /* 0x0000007726777223 */ /* 0x000fe20000010079 */
[----:B------:R-:W-:Y:S01]  /*2da0*/  FMUL.FTZ R106, R55, R110 ;  /* 0x0000006e376a7220 */ /* 0x000fe20000410000 */
[----:B0-----:R-:W-:Y:S01]  /*2db0*/  FADD.FTZ R121, -R58, 1 ;  /* 0x3f8000003a797421 */ /* 0x001fe20000010100 */
[----:B------:R-:W-:Y:S02]  /*2dc0*/  FFMA.FTZ R63, R54, R115, R63 ;  /* 0x00000073363f7223 */ /* 0x000fe4000001003f */
[----:B------:R-:W-:Y:S01]  /*2dd0*/  FFMA.FTZ R119, R108, R106, R119 ;  /* 0x0000006a6c777223 */ /* 0x000fe20000010077 */
[----:B------:R-:W-:Y:S01]  /*2de0*/  FFMA.FTZ R121, R102, R121, 1 ;  /* 0x3f80000066797423 */ /* 0x000fe20000010079 */
[----:B-1----:R-:W-:Y:S01]  /*2df0*/  FADD.FTZ R106, -R117, 1 ;  /* 0x3f800000756a7421 */ /* 0x002fe20000010100 */
[----:B------:R-:W-:Y:S01]  /*2e00*/  FFMA.FTZ R102, R132, R31, R63 ;  /* 0x0000001f84667223 */ /* 0x000fe2000001003f */
[----:B--2---:R-:W-:-:S02]  /*2e10*/  FADD.FTZ R136, -R120, 1 ;  /* 0x3f80000078887421 */ /* 0x004fc40000010100 */
[----:B------:R-:W-:Y:S01]  /*2e20*/  FFMA.FTZ R106, R27, R106, 1 ;  /* 0x3f8000001b6a7423 */ /* 0x000fe2000001006a */
[----:B------:R-:W-:Y:S01]  /*2e30*/  FFMA.FTZ R102, R55, R118, R102 ;  /* 0x0000007637667223 */ /* 0x000fe20000010066 */
[----:B------:R-:W-:Y:S01]  /*2e40*/  FFMA.FTZ R107, R107, R136, 1 ;  /* 0x3f8000006b6b7423 */ /* 0x000fe20000010088 */
[----:B---3--:R-:W-:Y:S01]  /*2e50*/  FADD.FTZ R27, -R116, 1 ;  /* 0x3f800000741b7421 */ /* 0x008fe20000010100 */
[----:B------:R-:W-:Y:S01]  /*2e60*/  FMUL.FTZ R121, R58, R121 ;  /* 0x000000793a797220 */ /* 0x000fe20000410000 */
[----:B-----5:R-:W-:Y:S01]  /*2e70*/  SHF.L.U32 R58, R100, 0x10, RZ ;  /* 0x00000010643a7819 */ /* 0x020fe200000006ff */
[----:B------:R-:W-:Y:S01]  /*2e80*/  FFMA.FTZ R63, R5, R30, R102 ;  /* 0x0000001e053f7223 */ /* 0x000fe20000010066 */
[----:B------:R-:W-:Y:S01]  /*2e90*/  FFMA.FTZ R133, R28, R27, 1 ;  /* 0x3f8000001c857423 */ /* 0x000fe2000001001b */
[----:B------:R-:W-:Y:S01]  /*2ea0*/  PRMT R27, R100, 0x7632, R27 ;  /* 0x00007632641b7816 */ /* 0x000fe2000000001b */
[----:B------:R-:W-:Y:S01]  /*2eb0*/  FMUL.FTZ R107, R120, R107 ;  /* 0x0000006b786b7220 */ /* 0x000fe20000410000 */
[----:B------:R-:W-:Y:S01]  /*2ec0*/  SHF.L.U32 R102, R101, 0x10, RZ ;  /* 0x0000001065667819 */ /* 0x000fe200000006ff */
[----:B------:R-:W-:Y:S01]  /*2ed0*/  FFMA.FTZ R63, R54, R103, R63 ;  /* 0x00000067363f7223 */ /* 0x000fe2000001003f */
[----:B------:R-:W-:Y:S01]  /*2ee0*/  FMUL.FTZ R28, R58, R121 ;  /* 0x000000793a1c7220 */ /* 0x000fe20000410000 */
[----:B------:R-:W-:Y:S01]  /*2ef0*/  SHF.L.U32 R58, R27, 0x10, RZ ;  /* 0x000000101b3a7819 */ /* 0x000fe200000006ff */
[----:B------:R-:W-:Y:S01]  /*2f00*/  FMUL.FTZ R117, R117, R106 ;  /* 0x0000006a75757220 */ /* 0x000fe20000410000 */
[----:B------:R-:W-:Y:S01]  /*2f10*/  FMUL.FTZ R27, R102, R107 ;  /* 0x0000006b661b7220 */ /* 0x000fe20000410000 */
[----:B------:R-:W-:Y:S01]  /*2f20*/  FFMA.FTZ R102, R132, R29, R63 ;  /* 0x0000001d84667223 */ /* 0x000fe2000001003f */
[----:B------:R-:W-:Y:S01]  /*2f30*/  FMUL.FTZ R63, R5, R28 ;  /* 0x0000001c053f7220 */ /* 0x000fe20000410000 */
[----:B------:R-:W-:Y:S01]  /*2f40*/  FMUL.FTZ R117, R58, R117 ;  /* 0x000000753a757220 */ /* 0x000fe20000410000 */
[----:B------:R-:W-:Y:S01]  /*2f50*/  FADD.FTZ R104, R104, R115 ;  /* 0x0000007368687221 */ /* 0x000fe20000010000 */
[----:B------:R-:W-:Y:S01]  /*2f60*/  PRMT R58, R101, 0x7632, R58 ;  /* 0x00007632653a7816 */ /* 0x000fe2000000003a */
[----:B------:R-:W-:Y:S01]  /*2f70*/  FFMA.FTZ R102, R55, R110, R102 ;  /* 0x0000006e37667223 */ /* 0x000fe20000010066 */
[----:B------:R-:W-:Y:S01]  /*2f80*/  FFMA.FTZ R119, R36, R63, R119 ;  /* 0x0000003f24777223 */ /* 0x000fe20000010077 */
[----:B------:R-:W-:Y:S01]  /*2f90*/  FFMA.FTZ R105, R105, R103, R112 ;  /* 0x0000006769697223 */ /* 0x000fe20000010070 */
[----:B------:R-:W-:Y:S01]  /*2fa0*/  FADD.FTZ R104, R104, R103 ;  /* 0x0000006768687221 */ /* 0x000fe20000010000 */
[----:B------:R-:W-:Y:S01]  /*2fb0*/  SHF.L.U32 R107, R58, 0x10, RZ ;  /* 0x000000103a6b7819 */ /* 0x000fe200000006ff */
[----:B------:R-:W-:Y:S01]  /*2fc0*/  FFMA.FTZ R63, R5, R28, R102 ;  /* 0x0000001c053f7223 */ /* 0x000fe20000010066 */
[----:B------:R-:W-:Y:S01]  /*2fd0*/  FFMA.FTZ R103, R3, R122, R56 ;  /* 0x0000007a03677223 */ /* 0x000fe20000010038 */
[----:B------:R-:W-:Y:S01]  /*2fe0*/  FMUL.FTZ R106, R54, R117 ;  /* 0x00000075366a7220 */ /* 0x000fe20000410000 */
[----:B------:R-:W-:Y:S01]  /*2ff0*/  FMUL.FTZ R116, R116, R133 ;  /* 0x0000008574747220 */ /* 0x000fe20000410000 */
[----:B------:R-:W-:Y:S01]  /*3000*/  FADD.FTZ R56, R122, R57 ;  /* 0x000000397a387221 */ /* 0x000fe20000010000 */
[----:B------:R-:W-:Y:S01]  /*3010*/  FFMA.FTZ R57, R65, R49, R60 ;  /* 0x0000003141397223 */ /* 0x000fe2000001003c */
[----:B------:R-:W-:Y:S01]  /*3020*/  FADD.FTZ R60, R49, R61 ;  /* 0x0000003d313c7221 */ /* 0x000fe20000010000 */
[----:B------:R-:W-:Y:S01]  /*3030*/  FFMA.FTZ R63, R54, R117, R63 ;  /* 0x00000075363f7223 */ /* 0x000fe2000001003f */
[----:B------:R-:W-:Y:S01]  /*3040*/  FFMA.FTZ R119, R114, R106, R119 ;  /* 0x0000006a72777223 */ /* 0x000fe20000010077 */
[----:B------:R-:W-:Y:S01]  /*3050*/  FMUL.FTZ R58, R132, R27 ;  /* 0x0000001b843a7220 */ /* 0x000fe20000410000 */
[----:B------:R-:W-:Y:S01]  /*3060*/  FMUL.FTZ R116, R107, R116 ;  /* 0x000000746b747220 */ /* 0x000fe20000410000 */
[----:B------:R-:W-:Y:S01]  /*3070*/  FFMA.FTZ R57, R128, R45, R57 ;  /* 0x0000002d80397223 */ /* 0x000fe20000010039 */
[----:B------:R-:W-:Y:S01]  /*3080*/  IADD3 R133, P0, R24, 0x4, RZ ;  /* 0x0000000418857810 */ /* 0x000fe20007f1e0ff */
[----:B------:R-:W-:Y:S01]  /*3090*/  FFMA.FTZ R103, R130, R47, R103 ;  /* 0x0000002f82677223 */ /* 0x000fe20000010067 */
[----:B------:R-:W-:Y:S01]  /*30a0*/  FADD.FTZ R56, R56, R47 ;  /* 0x0000002f38387221 */ /* 0x000fe20000010000 */
[----:B------:R-:W-:Y:S01]  /*30b0*/  FADD.FTZ R60, R60, R45 ;  /* 0x0000002d3c3c7221 */ /* 0x000fe20000010000 */
[----:B------:R-:W-:Y:S01]  /*30c0*/  FFMA.FTZ R54, R132, R27, R63 ;  /* 0x0000001b84367223 */ /* 0x000fe2000001003f */
[----:B------:R-:W-:Y:S01]  /*30d0*/  FFMA.FTZ R58, R34, R58, R119 ;  /* 0x0000003a223a7223 */ /* 0x000fe20000010077 */
[C---:B------:R-:W-:Y:S01]  /*30e0*/  FMUL.FTZ R63, R55.reuse, R116 ;  /* 0x00000074373f7220 */ /* 0x040fe20000410000 */
[----:B------:R-:W-:Y:S01]  /*30f0*/  FFMA.FTZ R57, R124, R41, R57 ;  /* 0x000000297c397223 */ /* 0x000fe20000010039 */
[----:B------:R-:W-:Y:S01]  /*3100*/  IADD3.X R134, RZ, R134, RZ, P0, !PT ;  /* 0x00000086ff867210 */ /* 0x000fe200007fe4ff */
[----:B------:R-:W-:Y:S01]  /*3110*/  FFMA.FTZ R103, R126, R43, R103 ;  /* 0x0000002b7e677223 */ /* 0x000fe20000010067 */
[----:B------:R-:W-:Y:S01]  /*3120*/  FADD.FTZ R56, R56, R43 ;  /* 0x0000002b38387221 */ /* 0x000fe20000010000 */
[----:B------:R-:W-:Y:S01]  /*3130*/  FADD.FTZ R60, R60, R41 ;  /* 0x000000293c3c7221 */ /* 0x000fe20000010000 */
[----:B------:R-:W-:Y:S01]  /*3140*/  FFMA.FTZ R54, R55, R116, R54 ;  /* 0x0000007437367223 */ /* 0x000fe20000010036 */
[----:B------:R-:W-:Y:S01]  /*3150*/  ISETP.GE.U32.AND P0, PT, R133, UR10, PT ;  /* 0x0000000a85007c0c */ /* 0x000fe2000bf06070 */
[----:B------:R-:W-:Y:S01]  /*3160*/  FFMA.FTZ R55, R109, R63, R58 ;  /* 0x0000003f6d377223 */ /* 0x000fe2000001003a */
[----:B------:R-:W-:Y:S01]  /*3170*/  FFMA.FTZ R57, R50, R37, R57 ;  /* 0x0000002532397223 */ /* 0x000fe20000010039 */
[----:B------:R-:W-:Y:S01]  /*3180*/  FFMA.FTZ R103, R52, R39, R103 ;  /* 0x0000002734677223 */ /* 0x000fe20000010067 */
[----:B------:R-:W-:Y:S01]  /*3190*/  FADD.FTZ R56, R56, R39 ;  /* 0x0000002738387221 */ /* 0x000fe20000010000 */
[----:B------:R-:W-:Y:S01]  /*31a0*/  FADD.FTZ R60, R60, R37 ;  /* 0x000000253c3c7221 */ /* 0x000fe20000010000 */
[----:B------:R-:W-:Y:S01]  /*31b0*/  ISETP.GE.AND.EX P0, PT, R134, UR6, PT, P0 ;  /* 0x0000000686007c0c */ /* 0x000fe2000bf06300 */
[----:B------:R0:W-:Y:S01]  /*31c0*/  STS.64 [R19], R54 ;  /* 0x0000003613007388 */ /* 0x0001e20000000a00 */
[----:B------:R-:W-:Y:S01]  /*31d0*/  FFMA.FTZ R57, R46, R33, R57 ;  /* 0x000000212e397223 */ /* 0x000fe20000010039 */
[----:B------:R-:W-:Y:S01]  /*31e0*/  FFMA.FTZ R103, R48, R35, R103 ;  /* 0x0000002330677223 */ /* 0x000fe20000010067 */
[----:B------:R-:W-:Y:S01]  /*31f0*/  FADD.FTZ R60, R60, R33 ;  /* 0x000000213c3c7221 */ /* 0x000fe20000010000 */
[----:B------:R-:W-:Y:S01]  /*3200*/  FFMA.FTZ R113, R62, R118, R113 ;  /* 0x000000763e717223 */ /* 0x000fe20000010071 */
[----:B------:R-:W-:Y:S01]  /*3210*/  FFMA.FTZ R57, R42, R31, R57 ;  /* 0x0000001f2a397223 */ /* 0x000fe20000010039 */
[----:B------:R-:W-:Y:S01]  /*3220*/  FADD.FTZ R59, R59, R118 ;  /* 0x000000763b3b7221 */ /* 0x000fe20000010000 */
[----:B------:R-:W-:Y:S01]  /*3230*/  FFMA.FTZ R103, R44, R32, R103 ;  /* 0x000000202c677223 */ /* 0x000fe20000010067 */
[----:B------:R-:W-:Y:S01]  /*3240*/  FADD.FTZ R60, R60, R31 ;  /* 0x0000001f3c3c7221 */ /* 0x000fe20000010000 */
[----:B0-----:R-:W-:Y:S01]  /*3250*/  FADD.FTZ R55, R56, R35 ;  /* 0x0000002338377221 */ /* 0x001fe20000010000 */
[----:B------:R-:W-:-:S03]  /*3260*/  FFMA.FTZ R61, R38, R29, R57 ;  /* 0x0000001d263d7223 */ /* 0x000fc60000010039 */
[----:B------:R-:W-:Y:S01]  /*3270*/  FADD.FTZ R55, R55, R32 ;  /* 0x0000002037377221 */ /* 0x000fe20000010000 */
[----:B------:R-:W-:Y:S01]  /*3280*/  FFMA.FTZ R62, R108, R110, R113 ;  /* 0x0000006e6c3e7223 */ /* 0x000fe20000010071 */
[----:B------:R-:W-:Y:S01]  /*3290*/  FADD.FTZ R63, R59, R110 ;  /* 0x0000006e3b3f7221 */ /* 0x000fe20000010000 */
[----:B------:R-:W-:Y:S01]  /*32a0*/  FFMA.FTZ R103, R40, R30, R103 ;  /* 0x0000001e28677223 */ /* 0x000fe20000010067 */
[----:B------:R-:W-:Y:S01]  /*32b0*/  FADD.FTZ R55, R55, R30 ;  /* 0x0000001e37377221 */ /* 0x000fe20000010000 */
[----:B------:R-:W-:Y:S01]  /*32c0*/  FADD.FTZ R54, R60, R29 ;  /* 0x0000001d3c367221 */ /* 0x000fe20000010000 */
[----:B------:R-:W-:Y:S01]  /*32d0*/  HFMA2.MMA R110, -RZ, RZ, 0, 0 ;  /* 0x00000000ff6e7435 */ /* 0x000fe200000001ff */
[----:B------:R-:W-:Y:S01]  /*32e0*/  FFMA.FTZ R60, R34, R27, R61 ;  /* 0x0000001b223c7223 */ /* 0x000fe2000001003d */
[----:B------:R-:W-:Y:S01]  /*32f0*/  FFMA.FTZ R58, R114, R117, R105 ;  /* 0x00000075723a7223 */ /* 0x000fe20000010069 */
[----:B------:R-:W-:Y:S01]  /*3300*/  FADD.FTZ R59, R104, R117 ;  /* 0x00000075683b7221 */ /* 0x000fe20000010000 */
[----:B------:R-:W-:Y:S01]  /*3310*/  FFMA.FTZ R62, R109, R116, R62 ;  /* 0x000000746d3e7223 */ /* 0x000fe2000001003e */
[----:B------:R-:W-:Y:S01]  /*3320*/  FADD.FTZ R63, R63, R116 ;  /* 0x000000743f3f7221 */ /* 0x000fe20000010000 */
[----:B------:R-:W-:Y:S01]  /*3330*/  BAR.SYNC.DEFER_BLOCKING 0x0 ;  /* 0x0000000000007b1d */ /* 0x000fe20000010000 */
[----:B------:R-:W-:Y:S01]  /*3340*/  ISETP.GT.U32.AND P1, PT, R23, 0xf, PT ;  /* 0x0000000f1700780c */ /* 0x000fe20003f24070 */
[----:B------:R-:W-:Y:S01]  /*3350*/  FFMA.FTZ R56, R36, R28, R103 ;  /* 0x0000001c24387223 */ /* 0x000fe20000010067 */
[----:B------:R-:W-:Y:S01]  /*3360*/  MOV R112, RZ ;  /* 0x000000ff00707202 */ /* 0x000fe20000000f00 */
[----:B------:R-:W-:Y:S01]  /*3370*/  FADD.FTZ R57, R55, R28 ;  /* 0x0000001c37397221 */ /* 0x000fe20000010000 */
[----:B------:R-:W-:Y:S01]  /*3380*/  FADD.FTZ R61, R54, R27 ;  /* 0x0000001b363d7221 */ /* 0x000fe20000010000 */
[----:B------:R-:W-:Y:S08]  /*3390*/  @!P0 BRA `(.L_x_679) ;  /* 0x0000000000b08947 */ /* 0x000ff00003800000 */
[----:B------:R-:W0:Y:S01]  /*33a0*/  S2UR UR7, SR_CgaCtaId ;  /* 0x00000000000779c3 */ /* 0x000e220000008800 */
[----:B------:R-:W-:Y:S01]  /*33b0*/  UMOV UR5, 0x400 ;  /* 0x0000040000057882 */ /* 0x000fe20000000000 */
[----:B------:R-:W-:Y:S02]  /*33c0*/  SHF.L.U32 R54, R23, 0x1, RZ ;  /* 0x0000000117367819 */ /* 0x000fe400000006ff */
[----:B------:R-:W-:Y:S02]  /*33d0*/  SHF.R.U32.HI R114, RZ, 0x2, R26 ;  /* 0x00000002ff727819 */ /* 0x000fe4000001161a */
[----:B------:R-:W-:Y:S02]  /*33e0*/  LOP3.LUT R55, R54, 0x18, RZ, 0xc0, !PT ;  /* 0x0000001836377812 */ /* 0x000fe400078ec0ff */
[----:B------:R-:W-:Y:S02]  /*33f0*/  SHF.L.U32 R114, R114, 0x5, RZ ;  /* 0x0000000572727819 */ /* 0x000fe400000006ff */
[----:B------:R-:W-:-:S02]  /*3400*/  LOP3.LUT R103, R55, 0x8, RZ, 0x3c, !PT ;  /* 0x0000000837677812 */ /* 0x000fc400078e3cff */
[C---:B------:R-:W-:Y:S02]  /*3410*/  LOP3.LUT R105, R55.reuse, 0x10, RZ, 0x3c, !PT ;  /* 0x0000001037697812 */ /* 0x040fe400078e3cff */
[----:B------:R-:W-:Y:S02]  /*3420*/  LOP3.LUT R107, R55, 0x18, RZ, 0x3c, !PT ;  /* 0x00000018376b7812 */ /* 0x000fe400078e3cff */
[----:B------:R-:W-:-:S05]  /*3430*/  LOP3.LUT R114, R114, 0xffffffe0, R25, 0xe2, !PT ;  /* 0xffffffe072727812 */ /* 0x000fca00078ee219 */
[----:B------:R-:W-:Y:S01]  /*3440*/  IMAD R116, R114, 0x500, R23 ;  /* 0x0000050072747824 */ /* 0x000fe200078e0217 */
[----:B0-----:R-:W-:-:S04]  /*3450*/  ULEA UR5, UR7, UR5, 0x18 ;  /* 0x0000000507057291 */ /* 0x001fc8000f8ec03f */
[----:B------:R-:W-:Y:S02]  /*3460*/  IADD3 R116, R111, R116, RZ ;  /* 0x000000746f747210 */ /* 0x000fe40007ffe0ff */
[----:B------:R-:W-:Y:S02]  /*3470*/  LEA R54, R23, UR5, 0x5 ;  /* 0x0000000517367c11 */ /* 0x000fe4000f8e28ff */
[----:B------:R-:W-:Y:S02]  /*3480*/  LEA R109, R22, UR5, 0x5 ;  /* 0x00000005166d7c11 */ /* 0x000fe4000f8e28ff */
[C---:B------:R-:W-:Y:S02]  /*3490*/  IADD3 R104, R54.reuse, R55, RZ ;  /* 0x0000003736687210 */ /* 0x040fe40007ffe0ff */
[C---:B------:R-:W-:Y:S02]  /*34a0*/  IADD3 R106, R54.reuse, R103, RZ ;  /* 0x00000067366a7210 */ /* 0x040fe40007ffe0ff */
[C---:B------:R-:W-:Y:S01]  /*34b0*/  IADD3 R108, R54.reuse, R105, RZ ;  /* 0x00000069366c7210 */ /* 0x040fe20007ffe0ff */
[----:B------:R-:W-:Y:S01]  /*34c0*/  STS.64 [R104], R56 ;  /* 0x0000003868007388 */ /* 0x000fe20000000a00 */
[----:B------:R-:W-:-:S02]  /*34d0*/  IADD3 R113, R54, R107, RZ ;  /* 0x0000006b36717210 */ /* 0x000fc40007ffe0ff */
[-C--:B------:R-:W-:Y:S01]  /*34e0*/  LEA R54, R18, R109.reuse, 0x3 ;  /* 0x0000006d12367211 */ /* 0x080fe200078e18ff */
[----:B------:R-:W-:Y:S01]  /*34f0*/  STS.64 [R106], R58 ;  /* 0x0000003a6a007388 */ /* 0x000fe20000000a00 */
[-C--:B------:R-:W-:Y:S02]  /*3500*/  LEA R102, R17, R109.reuse, 0x3 ;  /* 0x0000006d11667211 */ /* 0x080fe400078e18ff */
[-C--:B------:R-:W-:Y:S01]  /*3510*/  LEA R105, R16, R109.reuse, 0x3 ;  /* 0x0000006d10697211 */ /* 0x080fe200078e18ff */
[----:B------:R0:W-:Y:S01]  /*3520*/  STS.64 [R108], R60 ;  /* 0x0000003c6c007388 */ /* 0x0001e20000000a00 */
[----:B------:R-:W-:-:S03]  /*3530*/  LEA R107, R15, R109, 0x3 ;  /* 0x0000006d0f6b7211 */ /* 0x000fc600078e18ff */
[----:B------:R-:W-:Y:S01]  /*3540*/  STS.64 [R113], R62 ;  /* 0x0000003e71007388 */ /* 0x000fe20000000a00 */
[----:B------:R-:W-:Y:S08]  /*3550*/  BAR.SYNC.DEFER_BLOCKING 0x0 ;  /* 0x0000000000007b1d */ /* 0x000ff00000010000 */
[----:B0-----:R-:W0:Y:S01]  /*3560*/  LDC.64 R108, c[0x0][0x260] ;  /* 0x00009800ff6c7b82 */ /* 0x001e220000000a00 */
[----:B------:R-:W1:Y:S04]  /*3570*/  LDS.64 R54, [R54] ;  /* 0x0000000036367984 */ /* 0x000e680000000a00 */
[----:B------:R-:W2:Y:S04]  /*3580*/  LDS.64 R102, [R102+0xa00] ;  /* 0x000a000066667984 */ /* 0x000ea80000000a00 */
[----:B------:R-:W3:Y:S04]  /*3590*/  LDS.64 R104, [R105+0x1400] ;  /* 0x0014000069687984 */ /* 0x000ee80000000a00 */
[----:B------:R-:W4:Y:S01]  /*35a0*/  LDS.64 R106, [R107+0x1e00] ;  /* 0x001e00006b6a7984 */ /* 0x000f220000000a00 */
[----:B-1----:R-:W-:Y:S01]  /*35b0*/  FADD.FTZ R114, RZ, R55 ;  /* 0x00000037ff727221 */ /* 0x002fe20000010000 */
[----:B------:R-:W-:-:S03]  /*35c0*/  FADD.FTZ R55, RZ, R54 ;  /* 0x00000036ff377221 */ /* 0x000fc60000010000 */
[----:B--2---:R-:W-:Y:S01]  /*35d0*/  FADD.FTZ R114, R114, R103 ;  /* 0x0000006772727221 */ /* 0x004fe20000010000 */
[----:B------:R-:W-:Y:S01]  /*35e0*/  FADD.FTZ R55, R55, R102 ;  /* 0x0000006637377221 */ /* 0x000fe20000010000 */
[----:B------:R-:W-:Y:S02]  /*35f0*/  SHF.L.U32 R103, R116, 0x1, RZ ;  /* 0x0000000174677819 */ /* 0x000fe400000006ff */
[----:B---3--:R-:W-:Y:S01]  /*3600*/  FADD.FTZ R114, R114, R105 ;  /* 0x0000006972727221 */ /* 0x008fe20000010000 */
[----:B------:R-:W-:Y:S02]  /*3610*/  FADD.FTZ R55, R55, R104 ;  /* 0x0000006837377221 */ /* 0x000fe40000010000 */
[----:B0-----:R-:W-:-:S04]  /*3620*/  IMAD.WIDE.U32 R108, R103, 0x4, R108 ;  /* 0x00000004676c7825 */ /* 0x001fc800078e006c */
[----:B----4-:R-:W-:Y:S01]  /*3630*/  FADD.FTZ R107, R114, R107 ;  /* 0x0000006b726b7221 */ /* 0x010fe20000010000 */
[----:B------:R-:W-:-:S05]  /*3640*/  FADD.FTZ R106, R55, R106 ;  /* 0x0000006a376a7221 */ /* 0x000fca0000010000 */
[----:B------:R0:W-:Y:S02]  /*3650*/  STG.E.64 desc[UR8][R108.64+0x2000], R106 ;  /* 0x0020006a6c007986 */ /* 0x0001e4000c101b08 */
.L_x_679:
[----:B------:R-:W-:Y:S04]  /*3660*/  BSSY B0, `(.L_x_680) ;  /* 0x00000bb000007945 */ /* 0x000fe80003800000 */
[----:B------:R-:W-:Y:S05]  /*3670*/  @P1 BRA `(.L_x_681) ;  /* 0x0000000800e41947 */ /* 0x000fea0003800000 */
[----:B------:R-:W-:Y:S02]  /*3680*/  SHF.L.U32 R54, R24, 0x2, RZ ;  /* 0x0000000218367819 */ /* 0x000fe400000006ff */
[----:B------:R-:W-:Y:S02]  /*3690*/  SHF.L.U32 R135, R23, 0x3, RZ ;  /* 0x0000000317877819 */ /* 0x000fe400000006ff */
[----:B------:R-:W-:Y:S02]  /*36a0*/  LOP3.LUT R54, R54, 0xc, RZ, 0xc0, !PT ;  /* 0x0000000c36367812 */ /* 0x000fe400078ec0ff */
[----:B------:R-:W-:Y:S02]  /*36b0*/  LOP3.LUT R135, R135, 0x18, RZ, 0xc0, !PT ;  /* 0x0000001887877812 */ /* 0x000fe400078ec0ff */
[----:B------:R-:W-:-:S05]  /*36c0*/  LEA.HI R54, R23, R54, RZ, 0x1e ;  /* 0x0000003617367211 */ /* 0x000fca00078ff0ff */
[----:B------:R-:W-:-:S05]  /*36d0*/  IMAD R114, R54, 0x50, -R111 ;  /* 0x0000005036727824 */ /* 0x000fca00078e0a6f */
[C---:B------:R-:W-:Y:S02]  /*36e0*/  IADD3 R54, R114.reuse, 0x4, RZ ;  /* 0x0000000472367810 */ /* 0x040fe40007ffe0ff */
[C---:B------:R-:W-:Y:S02]  /*36f0*/  IADD3 R105, R114.reuse, 0xc, RZ ;  /* 0x0000000c72697810 */ /* 0x040fe40007ffe0ff */
[----:B------:R-:W-:Y:S02]  /*3700*/  SHF.R.S32.HI R55, RZ, 0x1f, R54 ;  /* 0x0000001fff377819 */ /* 0x000fe40000011436 */
[C---:B------:R-:W-:Y:S02]  /*3710*/  IADD3 R103, R114.reuse, 0x8, RZ ;  /* 0x0000000872677810 */ /* 0x040fe40007ffe0ff */
[----:B------:R-:W-:Y:S02]  /*3720*/  LEA.HI R102, R55, R54, RZ, 0x2 ;  /* 0x0000003637667211 */ /* 0x000fe400078f10ff */
[----:B------:R-:W-:-:S02]  /*3730*/  IADD3 R55, R114, 0x10, RZ ;  /* 0x0000001072377810 */ /* 0x000fc40007ffe0ff */
[----:B------:R-:W-:Y:S02]  /*3740*/  SHF.R.S32.HI R54, RZ, 0x1f, R105 ;  /* 0x0000001fff367819 */ /* 0x000fe40000011469 */
[----:B0-----:R-:W-:Y:S02]  /*3750*/  SHF.R.S32.HI R106, RZ, 0x1f, R55 ;  /* 0x0000001fff6a7819 */ /* 0x001fe40000011437 */
[----:B------:R-:W-:Y:S02]  /*3760*/  IADD3 R117, R114, 0x1c, RZ ;  /* 0x0000001c72757810 */ /* 0x000fe40007ffe0ff */
[----:B------:R-:W-:Y:S02]  /*3770*/  LEA.HI R107, R106, R55, RZ, 0x2 ;  /* 0x000000376a6b7211 */ /* 0x000fe400078f10ff */
[----:B------:R-:W-:Y:S02]  /*3780*/  SHF.R.S32.HI R55, RZ, 0x1f, R114 ;  /* 0x0000001fff377819 */ /* 0x000fe40000011472 */
[----:B------:R-:W-:-:S02]  /*3790*/  LEA.HI R105, R54, R105, RZ, 0x2 ;  /* 0x0000006936697211 */ /* 0x000fc400078f10ff */
[----:B------:R-:W-:Y:S02]  /*37a0*/  SHF.R.S32.HI R104, RZ, 0x1f, R103 ;  /* 0x0000001fff687819 */ /* 0x000fe40000011467 */
[----:B------:R-:W-:Y:S02]  /*37b0*/  SHF.R.S32.HI R54, RZ, 0x1f, R117 ;  /* 0x0000001fff367819 */ /* 0x000fe40000011475 */
[----:B------:R-:W-:Y:S02]  /*37c0*/  LEA.HI R55, R55, R114, RZ, 0x2 ;  /* 0x0000007237377211 */ /* 0x000fe400078f10ff */
[----:B------:R-:W-:Y:S02]  /*37d0*/  LEA.HI R104, R104, R103, RZ, 0x2 ;  /* 0x0000006768687211 */ /* 0x000fe400078f10ff */
[----:B------:R-:W-:Y:S02]  /*37e0*/  LEA.HI R117, R54, R117, RZ, 0x2 ;  /* 0x0000007536757211 */ /* 0x000fe400078f10ff */
[----:B------:R-:W-:-:S02]  /*37f0*/  IADD3 R103, R114, 0x14, RZ ;  /* 0x0000001472677810 */ /* 0x000fc40007ffe0ff */
[----:B------:R-:W-:Y:S02]  /*3800*/  SHF.R.S32.HI R54, RZ, 0x2, R55 ;  /* 0x00000002ff367819 */ /* 0x000fe40000011437 */
[----:B------:R-:W-:Y:S02]  /*3810*/  IADD3 R115, R114, 0x20, RZ ;  /* 0x0000002072737810 */ /* 0x000fe40007ffe0ff */
[----:B------:R-:W-:Y:S01]  /*3820*/  SHF.R.S32.HI R102, RZ, 0x2, R102 ;  /* 0x00000002ff667819 */ /* 0x000fe20000011466 */
[----:B------:R-:W-:Y:S01]  /*3830*/  IMAD R54, R54, 0x28, R21 ;  /* 0x0000002836367824 */ /* 0x000fe200078e0215 */
[----:B------:R-:W-:Y:S02]  /*3840*/  SHF.R.S32.HI R108, RZ, 0x1f, R103 ;  /* 0x0000001fff6c7819 */ /* 0x000fe40000011467 */
[----:B------:R-:W-:Y:S01]  /*3850*/  IADD3 R116, R114, 0x24, RZ ;  /* 0x0000002472747810 */ /* 0x000fe20007ffe0ff */
[----:B------:R-:W-:Y:S01]  /*3860*/  IMAD R102, R102, 0x28, R21 ;  /* 0x0000002866667824 */ /* 0x000fe200078e0215 */
[----:B------:R-:W-:-:S02]  /*3870*/  IADD3 R110, R114, 0x18, RZ ;  /* 0x00000018726e7810 */ /* 0x000fc40007ffe0ff */
[----:B------:R-:W-:Y:S02]  /*3880*/  SHF.R.S32.HI R106, RZ, 0x1f, R115 ;  /* 0x0000001fff6a7819 */ /* 0x000fe40000011473 */
[----:B------:R-:W-:Y:S02]  /*3890*/  SHF.R.S32.HI R104, RZ, 0x2, R104 ;  /* 0x00000002ff687819 */ /* 0x000fe40000011468 */
[----:B------:R-:W-:Y:S02]  /*38a0*/  LEA.HI R109, R108, R103, RZ, 0x2 ;  /* 0x000000676c6d7211 */ /* 0x000fe400078f10ff */
[----:B------:R-:W-:Y:S02]  /*38b0*/  SHF.R.S32.HI R103, RZ, 0x1f, R116 ;  /* 0x0000001fff677819 */ /* 0x000fe40000011474 */
[----:B------:R-:W-:Y:S02]  /*38c0*/  SHF.R.S32.HI R111, RZ, 0x1f, R110 ;  /* 0x0000001fff6f7819 */ /* 0x000fe4000001146e */
[----:B------:R-:W-:-:S02]  /*38d0*/  IADD3 R54, R54, R135, RZ ;  /* 0x0000008736367210 */ /* 0x000fc40007ffe0ff */
[----:B------:R-:W-:Y:S01]  /*38e0*/  LEA.HI R115, R106, R115, RZ, 0x2 ;  /* 0x000000736a737211 */ /* 0x000fe200078f10ff */
[----:B------:R-:W-:Y:S01]  /*38f0*/  IMAD R106, R104, 0x28, R21 ;  /* 0x00000028686a7824 */ /* 0x000fe200078e0215 */
[----:B------:R-:W-:Y:S02]  /*3900*/  SHF.R.S32.HI R108, RZ, 0x2, R105 ;  /* 0x00000002ff6c7819 */ /* 0x000fe40000011469 */
[----:B------:R-:W-:Y:S02]  /*3910*/  IADD3 R104, R135, R102, RZ ;  /* 0x0000006687687210 */ /* 0x000fe40007ffe0ff */
[----:B------:R-:W-:Y:S01]  /*3920*/  LEA.HI R111, R111, R110, RZ, 0x2 ;  /* 0x0000006e6f6f7211 */ /* 0x000fe200078f10ff */
[----:B------:R-:W-:Y:S01]  /*3930*/  IMAD R108, R108, 0x28, R21 ;  /* 0x000000286c6c7824 */ /* 0x000fe200078e0215 */
[----:B------:R-:W-:Y:S02]  /*3940*/  LEA.HI R116, R103, R116, RZ, 0x2 ;  /* 0x0000007467747211 */ /* 0x000fe400078f10ff */
[----:B------:R0:W1:Y:S01]  /*3950*/  LDS.64 R102, [R54] ;  /* 0x0000000036667984 */ /* 0x0000620000000a00 */
[----:B------:R-:W-:-:S02]  /*3960*/  SHF.R.S32.HI R110, RZ, 0x2, R107 ;  /* 0x00000002ff6e7819 */ /* 0x000fc4000001146b */
[C---:B------:R-:W-:Y:S01]  /*3970*/  IADD3 R106, R135.reuse, R106, RZ ;  /* 0x0000006a876a7210 */ /* 0x040fe20007ffe0ff */
[----:B------:R-:W2:Y:S01]  /*3980*/  LDS.64 R104, [R104] ;  /* 0x0000000068687984 */ /* 0x000ea20000000a00 */
[----:B------:R-:W-:Y:S01]  /*3990*/  SHF.R.S32.HI R112, RZ, 0x2, R109 ;  /* 0x00000002ff707819 */ /* 0x000fe2000001146d */
[--C-:B------:R-:W-:Y:S01]  /*39a0*/  IMAD R110, R110, 0x28, R21.reuse ;  /* 0x000000286e6e7824 */ /* 0x100fe200078e0215 */
[C---:B------:R-:W-:Y:S02]  /*39b0*/  IADD3 R108, R135.reuse, R108, RZ ;  /* 0x0000006c876c7210 */ /* 0x040fe40007ffe0ff */
[----:B------:R-:W3:Y:S01]  /*39c0*/  LDS.64 R106, [R106] ;  /* 0x000000006a6a7984 */ /* 0x000ee20000000a00 */
[----:B------:R-:W-:Y:S01]  /*39d0*/  IMAD R112, R112, 0x28, R21 ;  /* 0x0000002870707824 */ /* 0x000fe200078e0215 */
[----:B------:R-:W-:Y:S02]  /*39e0*/  IADD3 R110, R135, R110, RZ ;  /* 0x0000006e876e7210 */ /* 0x000fe40007ffe0ff */
[----:B------:R-:W4:Y:S01]  /*39f0*/  LDS.64 R108, [R108] ;  /* 0x000000006c6c7984 */ /* 0x000f220000000a00 */
[----:B0-----:R-:W-:-:S02]  /*3a00*/  SHF.R.S32.HI R54, RZ, 0x2, R111 ;  /* 0x00000002ff367819 */ /* 0x001fc4000001146f */
[----:B------:R-:W-:Y:S01]  /*3a10*/  IADD3 R112, R135, R112, RZ ;  /* 0x0000007087707210 */ /* 0x000fe20007ffe0ff */
[----:B------:R-:W0:Y:S01]  /*3a20*/  LDS.64 R110, [R110] ;  /* 0x000000006e6e7984 */ /* 0x000e220000000a00 */
[----:B------:R-:W-:Y:S01]  /*3a30*/  IADD3 R120, R114, 0x28, RZ ;  /* 0x0000002872787810 */ /* 0x000fe20007ffe0ff */
[----:B------:R-:W-:Y:S01]  /*3a40*/  IMAD R54, R54, 0x28, R21 ;  /* 0x0000002836367824 */ /* 0x000fe200078e0215 */
[C---:B------:R-:W-:Y:S02]  /*3a50*/  IADD3 R139, R114.reuse, 0x30, RZ ;  /* 0x00000030728b7810 */ /* 0x040fe40007ffe0ff */
[----:B------:R-:W-:Y:S01]  /*3a60*/  SHF.R.S32.HI R55, RZ, 0x1f, R120 ;  /* 0x0000001fff377819 */ /* 0x000fe20000011478 */
[----:B------:R-:W5:Y:S01]  /*3a70*/  LDS.64 R112, [R112] ;  /* 0x0000000070707984 */ /* 0x000f620000000a00 */
[----:B------:R-:W-:Y:S02]  /*3a80*/  IADD3 R140, R114, 0x2c, RZ ;  /* 0x0000002c728c7810 */ /* 0x000fe40007ffe0ff */
[----:B------:R-:W-:-:S02]  /*3a90*/  LEA.HI R120, R55, R120, RZ, 0x2 ;  /* 0x0000007837787211 */ /* 0x000fc400078f10ff */
[----:B------:R-:W-:Y:S02]  /*3aa0*/  SHF.R.S32.HI R118, RZ, 0x1f, R139 ;  /* 0x0000001fff767819 */ /* 0x000fe4000001148b */
[----:B------:R-:W-:Y:S02]  /*3ab0*/  SHF.R.S32.HI R55, RZ, 0x1f, R140 ;  /* 0x0000001fff377819 */ /* 0x000fe4000001148c */
[----:B------:R-:W-:Y:S02]  /*3ac0*/  IADD3 R137, R114, 0x34, RZ ;  /* 0x0000003472897810 */ /* 0x000fe40007ffe0ff */
[----:B------:R-:W-:Y:S02]  /*3ad0*/  IADD3 R54, R135, R54, RZ ;  /* 0x0000003687367210 */ /* 0x000fe40007ffe0ff */
[----:B------:R-:W-:Y:S02]  /*3ae0*/  LEA.HI R139, R118, R139, RZ, 0x2 ;  /* 0x0000008b768b7211 */ /* 0x000fe400078f10ff */
[----:B------:R-:W-:-:S02]  /*3af0*/  SHF.R.S32.HI R118, RZ, 0x1f, R137 ;  /* 0x0000001fff767819 */ /* 0x000fc40000011489 */
[----:B------:R-:W-:Y:S02]  /*3b00*/  LEA.HI R140, R55, R140, RZ, 0x2 ;  /* 0x0000008c378c7211 */ /* 0x000fe400078f10ff */
[----:B------:R-:W5:Y:S01]  /*3b10*/  LDS.64 R54, [R54] ;  /* 0x0000000036367984 */ /* 0x000f620000000a00 */
[C---:B------:R-:W-:Y:S02]  /*3b20*/  IADD3 R136, R114.reuse, 0x3c, RZ ;  /* 0x0000003c72887810 */ /* 0x040fe40007ffe0ff */
[----:B------:R-:W-:Y:S02]  /*3b30*/  IADD3 R138, R114, 0x38, RZ ;  /* 0x00000038728a7810 */ /* 0x000fe40007ffe0ff */
[----:B------:R-:W-:Y:S02]  /*3b40*/  LEA.HI R137, R118, R137, RZ, 0x2 ;  /* 0x0000008976897211 */ /* 0x000fe400078f10ff */
[----:B------:R-:W-:Y:S02]  /*3b50*/  IADD3 R118, R114, 0x40, RZ ;  /* 0x0000004072767810 */ /* 0x000fe40007ffe0ff */
[----:B------:R-:W-:-:S02]  /*3b60*/  SHF.R.S32.HI R121, RZ, 0x1f, R136 ;  /* 0x0000001fff797819 */ /* 0x000fc40000011488 */
[----:B------:R-:W-:Y:S02]  /*3b70*/  SHF.R.S32.HI R119, RZ, 0x1f, R138 ;  /* 0x0000001fff777819 */ /* 0x000fe4000001148a */
[----:B------:R-:W-:Y:S02]  /*3b80*/  SHF.R.S32.HI R141, RZ, 0x1f, R118 ;  /* 0x0000001fff8d7819 */ /* 0x000fe40000011476 */
[----:B------:R-:W-:Y:S01]  /*3b90*/  LEA.HI R136, R121, R136, RZ, 0x2 ;  /* 0x0000008879887211 */ /* 0x000fe200078f10ff */
[----:B-1----:R-:W-:Y:S01]  /*3ba0*/  FADD.FTZ R121, RZ, R102 ;  /* 0x00000066ff797221 */ /* 0x002fe20000010000 */
[----:B------:R-:W-:Y:S01]  /*3bb0*/  LEA.HI R138, R119, R138, RZ, 0x2 ;  /* 0x0000008a778a7211 */ /* 0x000fe200078f10ff */
[----:B------:R-:W-:Y:S01]  /*3bc0*/  FADD.FTZ R102, RZ, R103 ;  /* 0x00000067ff667221 */ /* 0x000fe20000010000 */
[----:B------:R-:W-:Y:S01]  /*3bd0*/  LEA.HI R119, R141, R118, RZ, 0x2 ;  /* 0x000000768d777211 */ /* 0x000fe200078f10ff */
[----:B--2---:R-:W-:Y:S01]  /*3be0*/  FADD.FTZ R121, R121, R104 ;  /* 0x0000006879797221 */ /* 0x004fe20000010000 */
[----:B------:R-:W-:Y:S01]  /*3bf0*/  IADD3 R141, R114, 0x48, RZ ;  /* 0x00000048728d7810 */ /* 0x000fe20007ffe0ff */
[----:B------:R-:W-:Y:S01]  /*3c00*/  FADD.FTZ R102, R102, R105 ;  /* 0x0000006966667221 */ /* 0x000fe20000010000 */
[----:B------:R-:W-:Y:S01]  /*3c10*/  IADD3 R142, R114, 0x44, RZ ;  /* 0x00000044728e7810 */ /* 0x000fe20007ffe0ff */
[----:B---3--:R-:W-:Y:S01]  /*3c20*/  FADD.FTZ R121, R121, R106 ;  /* 0x0000006a79797221 */ /* 0x008fe20000010000 */
[----:B------:R-:W-:Y:S01]  /*3c30*/  SHF.R.S32.HI R104, RZ, 0x1f, R141 ;  /* 0x0000001fff687819 */ /* 0x000fe2000001148d */
[----:B------:R-:W-:Y:S01]  /*3c40*/  FADD.FTZ R102, R102, R107 ;  /* 0x0000006b66667221 */ /* 0x000fe20000010000 */
[----:B------:R-:W-:Y:S01]  /*3c50*/  IADD3 R103, R114, 0x4c, RZ ;  /* 0x0000004c72677810 */ /* 0x000fe20007ffe0ff */
[----:B----4-:R-:W-:Y:S01]  /*3c60*/  FADD.FTZ R121, R121, R108 ;  /* 0x0000006c79797221 */ /* 0x010fe20000010000 */
[----:B------:R-:W-:Y:S01]  /*3c70*/  LEA.HI R114, R104, R141, RZ, 0x2 ;  /* 0x0000008d68727211 */ /* 0x000fe200078f10ff */
[----:B------:R-:W-:Y:S01]  /*3c80*/  FADD.FTZ R102, R102, R109 ;  /* 0x0000006d66667221 */ /* 0x000fe20000010000 */
[----:B------:R-:W-:Y:S01]  /*3c90*/  SHF.R.S32.HI R104, RZ, 0x2, R117 ;  /* 0x00000002ff687819 */ /* 0x000fe20000011475 */
[----:B0-----:R-:W-:Y:S01]  /*3ca0*/  FADD.FTZ R121, R121, R110 ;  /* 0x0000006e79797221 */ /* 0x001fe20000010000 */
[----:B------:R-:W-:Y:S01]  /*3cb0*/  SHF.R.S32.HI R106, RZ, 0x1f, R103 ;  /* 0x0000001fff6a7819 */ /* 0x000fe20000011467 */
[----:B------:R-:W-:Y:S01]  /*3cc0*/  FADD.FTZ R102, R102, R111 ;  /* 0x0000006f66667221 */ /* 0x000fe20000010000 */
[----:B------:R-:W-:Y:S01]  /*3cd0*/  SHF.R.S32.HI R143, RZ, 0x1f, R142 ;  /* 0x0000001fff8f7819 */ /* 0x000fe2000001148e */
[----:B------:R-:W-:Y:S01]  /*3ce0*/  IMAD R104, R104, 0x28, R21 ;  /* 0x0000002868687824 */ /* 0x000fe200078e0215 */
[----:B------:R-:W-:Y:S01]  /*3cf0*/  LEA.HI R117, R106, R103, RZ, 0x2 ;  /* 0x000000676a757211 */ /* 0x000fe200078f10ff */
[----:B-----5:R-:W-:Y:S01]  /*3d00*/  FADD.FTZ R141, R121, R112 ;  /* 0x00000070798d7221 */ /* 0x020fe20000010000 */
[----:B------:R-:W-:-:S02]  /*3d10*/  SHF.R.S32.HI R106, RZ, 0x2, R115 ;  /* 0x00000002ff6a7819 */ /* 0x000fc40000011473 */
[----:B------:R-:W-:Y:S01]  /*3d20*/  IADD3 R121, R135, R104, RZ ;  /* 0x0000006887797210 */ /* 0x000fe20007ffe0ff */
[----:B------:R-:W-:Y:S01]  /*3d30*/  FADD.FTZ R141, R141, R54 ;  /* 0x000000368d8d7221 */ /* 0x000fe20000010000 */
[----:B------:R-:W-:Y:S01]  /*3d40*/  SHF.R.S32.HI R116, RZ, 0x2, R116 ;  /* 0x00000002ff747819 */ /* 0x000fe20000011474 */
[----:B------:R-:W-:Y:S01]  /*3d50*/  IMAD R106, R106, 0x28, R21 ;  /* 0x000000286a6a7824 */ /* 0x000fe200078e0215 */
[----:B------:R-:W-:Y:S01]  /*3d60*/  LEA.HI R118, R143, R142, RZ, 0x2 ;  /* 0x0000008e8f767211 */ /* 0x000fe200078f10ff */
[----:B------:R-:W-:Y:S01]  /*3d70*/  FADD.FTZ R142, R102, R113 ;  /* 0x00000071668e7221 */ /* 0x000fe20000010000 */
[----:B------:R-:W-:Y:S01]  /*3d80*/  SHF.R.S32.HI R104, RZ, 0x2, R120 ;  /* 0x00000002ff687819 */ /* 0x000fe20000011478 */
[----:B------:R-:W-:Y:S01]  /*3d90*/  IMAD R116, R116, 0x28, R21 ;  /* 0x0000002874747824 */ /* 0x000fe200078e0215 */
[----:B------:R-:W0:Y:S01]  /*3da0*/  LDS.64 R120, [R121] ;  /* 0x0000000079787984 */ /* 0x000e220000000a00 */
[C---:B------:R-:W-:Y:S01]  /*3db0*/  IADD3 R102, R135.reuse, R106, RZ ;  /* 0x0000006a87667210 */ /* 0x040fe20007ffe0ff */
[----:B------:R-:W-:Y:S01]  /*3dc0*/  FADD.FTZ R142, R142, R55 ;  /* 0x000000378e8e7221 */ /* 0x000fe20000010000 */
[----:B------:R-:W-:Y:S01]  /*3dd0*/  SHF.R.S32.HI R140, RZ, 0x2, R140 ;  /* 0x00000002ff8c7819 */ /* 0x000fe2000001148c */
[----:B------:R-:W-:Y:S01]  /*3de0*/  IMAD R54, R104, 0x28, R21 ;  /* 0x0000002868367824 */ /* 0x000fe200078e0215 */
[----:B------:R-:W-:-:S02]  /*3df0*/  IADD3 R104, R135, R116, RZ ;  /* 0x0000007487687210 */ /* 0x000fc40007ffe0ff */
[----:B------:R-:W1:Y:S01]  /*3e00*/  LDS.64 R102, [R102] ;  /* 0x0000000066667984 */ /* 0x000e620000000a00 */
[----:B------:R-:W-:Y:S01]  /*3e10*/  SHF.R.S32.HI R106, RZ, 0x2, R139 ;  /* 0x00000002ff6a7819 */ /* 0x000fe2000001148b */
[----:B------:R-:W-:Y:S01]  /*3e20*/  IMAD R140, R140, 0x28, R21 ;  /* 0x000000288c8c7824 */ /* 0x000fe200078e0215 */
[C---:B------:R-:W-:Y:S01]  /*3e30*/  IADD3 R54, R135.reuse, R54, RZ ;  /* 0x0000003687367210 */ /* 0x040fe20007ffe0ff */
[----:B------:R-:W2:Y:S01]  /*3e40*/  LDS.64 R104, [R104] ;  /* 0x0000000068687984 */ /* 0x000ea20000000a00 */
[----:B------:R-:W-:Y:S01]  /*3e50*/  SHF.R.S32.HI R112, RZ, 0x2, R137 ;  /* 0x00000002ff707819 */ /* 0x000fe20000011489 */
[--C-:B------:R-:W-:Y:S01]  /*3e60*/  IMAD R110, R106, 0x28, R21.reuse ;  /* 0x000000286a6e7824 */ /* 0x100fe200078e0215 */
[C---:B------:R-:W-:Y:S01]  /*3e70*/  IADD3 R108, R135.reuse, R140, RZ ;  /* 0x0000008c876c7210 */ /* 0x040fe20007ffe0ff */
[----:B------:R3:W4:Y:S01]  /*3e80*/  LDS.64 R106, [R54] ;  /* 0x00000000366a7984 */ /* 0x0007220000000a00 */
[----:B------:R-:W-:Y:S01]  /*3e90*/  SHF.R.S32.HI R138, RZ, 0x2, R138 ;  /* 0x00000002ff8a7819 */ /* 0x000fe2000001148a */
[----:B------:R-:W-:Y:S01]  /*3ea0*/  IMAD R112, R112, 0x28, R21 ;  /* 0x0000002870707824 */ /* 0x000fe200078e0215 */
[----:B------:R-:W-:-:S02]  /*3eb0*/  IADD3 R110, R135, R110, RZ ;  /* 0x0000006e876e7210 */ /* 0x000fc40007ffe0ff */
[----:B------:R-:W-:Y:S01]  /*3ec0*/  SHF.R.S32.HI R136, RZ, 0x2, R136 ;  /* 0x00000002ff887819 */ /* 0x000fe20000011488 */
[----:B------:R-:W5:Y:S01]  /*3ed0*/  LDS.64 R108, [R108] ;  /* 0x000000006c6c7984 */ /* 0x000f620000000a00 */
[----:B------:R-:W-:Y:S01]  /*3ee0*/  IMAD R138, R138, 0x28, R21 ;  /* 0x000000288a8a7824 */ /* 0x000fe200078e0215 */
[C---:B------:R-:W-:Y:S02]  /*3ef0*/  IADD3 R112, R135.reuse, R112, RZ ;  /* 0x0000007087707210 */ /* 0x040fe40007ffe0ff */
[----:B------:R-:W-:Y:S01]  /*3f00*/  SHF.R.S32.HI R116, RZ, 0x2, R119 ;  /* 0x00000002ff747819 */ /* 0x000fe20000011477 */
[----:B------:R-:W5:Y:S01]  /*3f10*/  LDS.64 R110, [R110] ;  /* 0x000000006e6e7984 */ /* 0x000f620000000a00 */
[--C-:B------:R-:W-:Y:S01]  /*3f20*/  IMAD R136, R136, 0x28, R21.reuse ;  /* 0x0000002888887824 */ /* 0x100fe200078e0215 */
[C---:B------:R-:W-:Y:S02]  /*3f30*/  IADD3 R115, R135.reuse, R138, RZ ;  /* 0x0000008a87737210 */ /* 0x040fe40007ffe0ff */
[----:B------:R-:W-:Y:S01]  /*3f40*/  SHF.R.S32.HI R118, RZ, 0x2, R118 ;  /* 0x00000002ff767819 */ /* 0x000fe20000011476 */
[----:B------:R-:W5:Y:S01]  /*3f50*/  LDS.64 R112, [R112] ;  /* 0x0000000070707984 */ /* 0x000f620000000a00 */
[----:B---3--:R-:W-:Y:S01]  /*3f60*/  IMAD R54, R116, 0x28, R21 ;  /* 0x0000002874367824 */ /* 0x008fe200078e0215 */
[----:B------:R-:W-:-:S02]  /*3f70*/  IADD3 R116, R135, R136, RZ ;  /* 0x0000008887747210 */ /* 0x000fc40007ffe0ff */
[----:B------:R-:W-:Y:S01]  /*3f80*/  SHF.R.S32.HI R138, RZ, 0x2, R114 ;  /* 0x00000002ff8a7819 */ /* 0x000fe20000011472 */
[----:B------:R-:W-:Y:S01]  /*3f90*/  IMAD R136, R118, 0x28, R21 ;  /* 0x0000002876887824 */ /* 0x000fe200078e0215 */
[----:B------:R-:W3:Y:S01]  /*3fa0*/  LDS.64 R114, [R115] ;  /* 0x0000000073727984 */ /* 0x000ee20000000a00 */
[C---:B------:R-:W-:Y:S02]  /*3fb0*/  IADD3 R118, R135.reuse, R54, RZ ;  /* 0x0000003687767210 */ /* 0x040fe40007ffe0ff */
[----:B------:R-:W-:Y:S01]  /*3fc0*/  SHF.R.S32.HI R140, RZ, 0x2, R117 ;  /* 0x00000002ff8c7819 */ /* 0x000fe20000011475 */
[--C-:B------:R-:W-:Y:S01]  /*3fd0*/  IMAD R138, R138, 0x28, R21.reuse ;  /* 0x000000288a8a7824 */ /* 0x100fe200078e0215 */
[----:B------:R-:W3:Y:S01]  /*3fe0*/  LDS.64 R116, [R116] ;  /* 0x0000000074747984 */ /* 0x000ee20000000a00 */
[----:B------:R-:W-:Y:S01]  /*3ff0*/  IADD3 R54, R135, R136, RZ ;  /* 0x0000008887367210 */ /* 0x000fe20007ffe0ff */
[----:B0-----:R-:W-:Y:S01]  /*4000*/  FADD.FTZ R141, R141, R120 ;  /* 0x000000788d8d7221 */ /* 0x001fe20000010000 */
[----:B------:R-:W-:Y:S01]  /*4010*/  IMAD R140, R140, 0x28, R21 ;  /* 0x000000288c8c7824 */ /* 0x000fe200078e0215 */
[----:B------:R-:W0:Y:S01]  /*4020*/  LDS.64 R118, [R118] ;  /* 0x0000000076767984 */ /* 0x000e220000000a00 */
[----:B------:R-:W-:Y:S01]  /*4030*/  IADD3 R120, R135, R138, RZ ;  /* 0x0000008a87787210 */ /* 0x000fe20007ffe0ff */
[----:B------:R-:W-:Y:S01]  /*4040*/  FADD.FTZ R142, R142, R121 ;  /* 0x000000798e8e7221 */ /* 0x000fe20000010000 */
[----:B-1----:R-:W-:Y:S01]  /*4050*/  FADD.FTZ R141, R141, R102 ;  /* 0x000000668d8d7221 */ /* 0x002fe20000010000 */
[----:B------:R-:W1:Y:S01]  /*4060*/  LDS.64 R54, [R54] ;  /* 0x0000000036367984 */ /* 0x000e620000000a00 */
[----:B------:R-:W-:Y:S01]  /*4070*/  IADD3 R140, R135, R140, RZ ;  /* 0x0000008c878c7210 */ /* 0x000fe20007ffe0ff */
[----:B------:R-:W-:Y:S01]  /*4080*/  FADD.FTZ R142, R142, R103 ;  /* 0x000000678e8e7221 */ /* 0x000fe20000010000 */
[----:B--2---:R-:W-:Y:S01]  /*4090*/  FADD.FTZ R141, R141, R104 ;  /* 0x000000688d8d7221 */ /* 0x004fe20000010000 */
[----:B------:R-:W2:Y:S02]  /*40a0*/  LDS.64 R120, [R120] ;  /* 0x0000000078787984 */ /* 0x000ea40000000a00 */
[----:B------:R-:W-:Y:S01]  /*40b0*/  FADD.FTZ R142, R142, R105 ;  /* 0x000000698e8e7221 */ /* 0x000fe20000010000 */
[----:B----4-:R-:W-:Y:S01]  /*40c0*/  FADD.FTZ R141, R141, R106 ;  /* 0x0000006a8d8d7221 */ /* 0x010fe20000010000 */
[----:B------:R-:W4:Y:S02]  /*40d0*/  LDS.64 R102, [R140] ;  /* 0x000000008c667984 */ /* 0x000f240000000a00 */
[----:B------:R-:W-:Y:S01]  /*40e0*/  FADD.FTZ R142, R142, R107 ;  /* 0x0000006b8e8e7221 */ /* 0x000fe20000010000 */
[----:B-----5:R-:W-:-:S03]  /*40f0*/  FADD.FTZ R141, R141, R108 ;  /* 0x0000006c8d8d7221 */ /* 0x020fc60000010000 */
[----:B------:R-:W-:Y:S01]  /*4100*/  FADD.FTZ R142, R142, R109 ;  /* 0x0000006d8e8e7221 */ /* 0x000fe20000010000 */
[----:B------:R-:W-:-:S03]  /*4110*/  FADD.FTZ R141, R141, R110 ;  /* 0x0000006e8d8d7221 */ /* 0x000fc60000010000 */
[----:B------:R-:W-:Y:S01]  /*4120*/  FADD.FTZ R142, R142, R111 ;  /* 0x0000006f8e8e7221 */ /* 0x000fe20000010000 */
[----:B------:R-:W-:-:S03]  /*4130*/  FADD.FTZ R141, R141, R112 ;  /* 0x000000708d8d7221 */ /* 0x000fc60000010000 */
[----:B------:R-:W-:Y:S01]  /*4140*/  FADD.FTZ R142, R142, R113 ;  /* 0x000000718e8e7221 */ /* 0x000fe20000010000 */
[----:B---3--:R-:W-:-:S03]  /*4150*/  FADD.FTZ R141, R141, R114 ;  /* 0x000000728d8d7221 */ /* 0x008fc60000010000 */
[----:B------:R-:W-:Y:S01]  /*4160*/  FADD.FTZ R142, R142, R115 ;  /* 0x000000738e8e7221 */ /* 0x000fe20000010000 */
[----:B------:R-:W-:-:S03]  /*4170*/  FADD.FTZ R141, R141, R116 ;  /* 0x000000748d8d7221 */ /* 0x000fc60000010000 */
[----:B------:R-:W-:Y:S01]  /*4180*/  FADD.FTZ R142, R142, R117 ;  /* 0x000000758e8e7221 */ /* 0x000fe20000010000 */
[----:B0-----:R-:W-:-:S03]  /*4190*/  FADD.FTZ R141, R141, R118 ;  /* 0x000000768d8d7221 */ /* 0x001fc60000010000 */
[----:B------:R-:W-:Y:S01]  /*41a0*/  FADD.FTZ R142, R142, R119 ;  /* 0x000000778e8e7221 */ /* 0x000fe20000010000 */
[----:B-1----:R-:W-:-:S03]  /*41b0*/  FADD.FTZ R141, R141, R54 ;  /* 0x000000368d8d7221 */ /* 0x002fc60000010000 */
[----:B------:R-:W-:Y:S01]  /*41c0*/  FADD.FTZ R142, R142, R55 ;  /* 0x000000378e8e7221 */ /* 0x000fe20000010000 */
[----:B--2---:R-:W-:-:S03]  /*41d0*/  FADD.FTZ R141, R141, R120 ;  /* 0x000000788d8d7221 */ /* 0x004fc60000010000 */
[----:B------:R-:W-:Y:S01]  /*41e0*/  FADD.FTZ R142, R142, R121 ;  /* 0x000000798e8e7221 */ /* 0x000fe20000010000 */
[----:B----4-:R-:W-:-:S03]  /*41f0*/  FADD.FTZ R110, R141, R102 ;  /* 0x000000668d6e7221 */ /* 0x010fc60000010000 */
[----:B------:R-:W-:-:S07]  /*4200*/  FADD.FTZ R112, R142, R103 ;  /* 0x000000678e707221 */ /* 0x000fce0000010000 */
.L_x_681:
[----:B------:R-:W-:Y:S05]  /*4210*/  BSYNC B0 ;  /* 0x0000000000007941 */ /* 0x000fea0003800000 */
.L_x_680:
[----:B------:R-:W1:Y:S01]  /*4220*/  SHFL.BFLY PT, R55, R110, 0x2, 0x1f ;  /* 0x0c401f006e377f89 */ /* 0x000e6200000e0000 */
[----:B------:R-:W-:Y:S01]  /*4230*/  LOP3.LUT P1, RZ, R23, 0xfffffff3, RZ, 0xc0, !PT ;  /* 0xfffffff317ff7812 */ /* 0x000fe2000782c0ff */
[----:B------:R-:W-:Y:S01]  /*4240*/  BSSY B0, `(.L_x_682) ;  /* 0x0000015000007945 */ /* 0x000fe20003800000 */
[----:B------:R-:W-:Y:S01]  /*4250*/  PRMT R102, R67, 0x7632, R102 ;  /* 0x0000763243667816 */ /* 0x000fe20000000066 */
[----:B------:R-:W2:Y:S01]  /*4260*/  SHFL.BFLY PT, R103, R112, 0x2, 0x1f ;  /* 0x0c401f0070677f89 */ /* 0x000ea200000e0000 */
[----:B-1----:R-:W-:Y:S01]  /*4270*/  FADD.FTZ R104, R55, R110 ;  /* 0x0000006e37687221 */ /* 0x002fe20000010000 */
[----:B--2---:R-:W-:-:S04]  /*4280*/  FADD.FTZ R105, R103, R112 ;  /* 0x0000007067697221 */ /* 0x004fc80000010000 */
[----:B------:R-:W1:Y:S01]  /*4290*/  SHFL.BFLY PT, R55, R104, 0x1, 0x1f ;  /* 0x0c201f0068377f89 */ /* 0x000e6200000e0000 */
[----:B------:R-:W-:-:S03]  /*42a0*/  PRMT R103, R66, 0x7632, R103 ;  /* 0x0000763242677816 */ /* 0x000fc60000000067 */
[----:B0-----:R-:W0:Y:S01]  /*42b0*/  SHFL.BFLY PT, R106, R105, 0x1, 0x1f ;  /* 0x0c201f00696a7f89 */ /* 0x001e2200000e0000 */
[----:B-1----:R-:W-:Y:S01]  /*42c0*/  FADD.FTZ R54, R104, R55 ;  /* 0x0000003768367221 */ /* 0x002fe20000010000 */
[----:B0-----:R-:W-:Y:S01]  /*42d0*/  FADD.FTZ R55, R105, R106 ;  /* 0x0000006a69377221 */ /* 0x001fe20000010000 */
[----:B------:R-:W-:Y:S06]  /*42e0*/  @P1 BRA `(.L_x_683) ;  /* 0x0000000000281947 */ /* 0x000fec0003800000 */
[----:B------:R-:W0:Y:S01]  /*42f0*/  LDC R105, c[0x0][0x10] ;  /* 0x00000400ff697b82 */ /* 0x000e220000000800 */
[----:B------:R-:W-:-:S04]  /*4300*/  SHF.R.U32.HI R104, RZ, 0x2, R23 ;  /* 0x00000002ff687819 */ /* 0x000fc80000011617 */
[----:B------:R-:W-:-:S03]  /*4310*/  SHF.L.U32 R106, R104, 0x5, RZ ;  /* 0x00000005686a7819 */ /* 0x000fc600000006ff */
[----:B------:R-:W1:Y:S01]  /*4320*/  LDC.64 R66, c[0x0][0x260] ;  /* 0x00009800ff427b82 */ /* 0x000e620000000a00 */
[----:B0-----:R-:W-:Y:S01]  /*4330*/  IMAD R104, R105, UR4, R26 ;  /* 0x0000000469687c24 */ /* 0x001fe2000f8e021a */
[----:B------:R-:W-:-:S04]  /*4340*/  LOP3.LUT R105, R106, 0xffffffe0, R25, 0xe2, !PT ;  /* 0xffffffe06a697812 */ /* 0x000fc800078ee219 */
[----:B------:R-:W-:-:S04]  /*4350*/  LEA R104, R104, R105, 0x7 ;  /* 0x0000006968687211 */ /* 0x000fc800078e38ff */
[----:B------:R-:W-:-:S05]  /*4360*/  SHF.L.U32 R105, R104, 0x1, RZ ;  /* 0x0000000168697819 */ /* 0x000fca00000006ff */
[----:B-1----:R-:W-:-:S05]  /*4370*/  IMAD.WIDE.U32 R66, R105, 0x4, R66 ;  /* 0x0000000469427825 */ /* 0x002fca00078e0042 */
[----:B------:R0:W-:Y:S02]  /*4380*/  STG.E.64 desc[UR8][R66.64], R54 ;  /* 0x0000003642007986 */ /* 0x0001e4000c101b08 */
.L_x_683:
[----:B------:R-:W-:Y:S05]  /*4390*/  BSYNC B0 ;  /* 0x0000000000007941 */ /* 0x000fea0003800000 */
.L_x_682:
[----:B------:R-:W-:Y:S02]  /*43a0*/  ISETP.GE.U32.AND P1, PT, R133, UR10, PT ;  /* 0x0000000a85007c0c */ /* 0x000fe4000bf26070 */
[----:B------:R-:W-:Y:S02]  /*43b0*/  PRMT R88, R84, 0x7632, R88 ;  /* 0x0000763254587816 */ /* 0x000fe40000000058 */
        /* <DEDUP_REMOVED lines=16> */
[----:B0-----:R-:W-:Y:S02]  /*44c0*/  PRMT R66, R80, 0x7632, R66 ;  /* 0x0000763250427816 */ /* 0x001fe40000000042 */
        /* <DEDUP_REMOVED lines=22> */
[----:B------:R-:W-:Y:S02]  /*4630*/  ISETP.NE.AND P1, PT, R25, RZ, PT ;  /* 0x000000ff1900720c */ /* 0x000fe40003f25270 */
[----:B------:R-:W-:-:S04]  /*4640*/  MOV R69, 0x7fffffe1 ;  /* 0x7fffffe100457802 */ /* 0x000fc80000000f00 */
[----:B------:R-:W-:Y:S01]  /*4650*/  SEL R69, R69, 0x1, !P1 ;  /* 0x0000000145457807 */ /* 0x000fe20004800000 */
[----:B0-----:R-:W-:Y:S01]  /*4660*/  IMAD.WIDE.U32 R54, R26, 0x4, R54 ;  /* 0x000000041a367825 */ /* 0x001fe200078e0036 */
[----:B------:R-:W-:Y:S06]  /*4670*/  MEMBAR.ALL.GPU ;  /* 0x0000000000007992 */ /* 0x000fec000000a000 */
[----:B------:R-:W-:-:S00]  /*4680*/  ERRBAR ;  /* 0x00000000000079ab */ /* 0x000fc00000000000 */
[----:B------:R-:W-:Y:S06]  /*4690*/  CGAERRBAR ;  /* 0x00000000000075ab */ /* 0x000fec0000000000 */
[----:B------:R0:W5:Y:S02]  /*46a0*/  ATOM.E.ADD.STRONG.GPU PT, R69, desc[UR8][R54.64], R69 ;  /* 0x000000453645798a */ /* 0x00016400081ee1c8 */
.L_x_686:
[----:B------:R-:W2:Y:S04]  /*46b0*/  LD.E.STRONG.GPU R80, desc[UR8][R54.64] ;  /* 0x0000000836507980 */ /* 0x000ea8000c10f900 */
[----:B--2---:R-:W-:Y:S01]  /*46c0*/  CCTL.IVALL ;  /* 0x00000000ff00798f */ /* 0x004fe20002000000 */
[----:B------:R-:W-:Y:S05]  /*46d0*/  YIELD ;  /* 0x0000000000007946 */ /* 0x000fea0003800000 */
[----:B-----5:R-:W-:-:S04]  /*46e0*/  LOP3.LUT R80, R80, R69, RZ, 0x3c, !PT ;  /* 0x0000004550507212 */ /* 0x020fc800078e3cff */
[----:B------:R-:W-:-:S13]  /*46f0*/  ISETP.GT.AND P1, PT, R80, -0x1, PT ;  /* 0xffffffff5000780c */ /* 0x000fda0003f24270 */
[----:B------:R-:W-:Y:S05]  /*4700*/  @P1 BRA `(.L_x_686) ;  /* 0xfffffffc00e81947 */ /* 0x000fea000383ffff */
.L_x_685:
[----:B------:R-:W-:Y:S05]  /*4710*/  WARPSYNC.ALL ;  /* 0x0000000000007948 */ /* 0x000fea0003800000 */
[----:B------:R-:W-:Y:S06]  /*4720*/  BAR.SYNC.DEFER_BLOCKING 0x0 ;  /* 0x0000000000007b1d */ /* 0x000fec0000010000 */
[----:B------:R-:W-:Y:S05]  /*4730*/  BRA `(.L_x_687) ;  /* 0x0000000000607947 */ /* 0x000fea0003800000 */
.L_x_684:
        /* <DEDUP_REMOVED lines=16> */
.L_x_689:
[----:B------:R-:W2:Y:S04]  /*4840*/  LD.E.STRONG.GPU R80, desc[UR8][R54.64] ;  /* 0x0000000836507980 */ /* 0x000ea8000c10f900 */
[----:B--2---:R-:W-:Y:S01]  /*4850*/  CCTL.IVALL ;  /* 0x00000000ff00798f */ /* 0x004fe20002000000 */
[----:B------:R-:W-:Y:S05]  /*4860*/  YIELD ;  /* 0x0000000000007946 */ /* 0x000fea0003800000 */
[----:B-----5:R-:W-:-:S04]  /*4870*/  LOP3.LUT R80, R80, R69, RZ, 0x3c, !PT ;  /* 0x0000004550507212 */ /* 0x020fc800078e3cff */
[----:B------:R-:W-:-:S13]  /*4880*/  ISETP.GT.AND P1, PT, R80, -0x1, PT ;  /* 0xffffffff5000780c */ /* 0x000fda0003f24270 */
[----:B------:R-:W-:Y:S05]  /*4890*/  @P1 BRA `(.L_x_689) ;  /* 0xfffffffc00e81947 */ /* 0x000fea000383ffff */
.L_x_688:
[----:B------:R-:W-:Y:S05]  /*48a0*/  WARPSYNC.ALL ;  /* 0x0000000000007948 */ /* 0x000fea0003800000 */
[----:B------:R-:W-:Y:S06]  /*48b0*/  BAR.SYNC.DEFER_BLOCKING 0x0 ;  /* 0x0000000000007b1d */ /* 0x000fec0000010000 */
.L_x_687:
[----:B------:R-:W-:Y:S01]  /*48c0*/  ISETP.GT.U32.AND P1, PT, R23, 0x7f, PT ;  /* 0x0000007f1700780c */ /* 0x000fe20003f24070 */
[----:B------:R-:W-:Y:S01]  /*48d0*/  HFMA2.MMA R144, -RZ, RZ, 0, 0 ;  /* 0x00000000ff907435 */ /* 0x000fe200000001ff */
[----:B------:R-:W-:Y:S02]  /*48e0*/  MOV R143, RZ ;  /* 0x000000ff008f7202 */ /* 0x000fe40000000f00 */
[----:B------:R-:W-:Y:S02]  /*48f0*/  SHF.L.U32 R89, R66, 0x10, RZ ;  /* 0x0000001042597819 */ /* 0x000fe400000006ff */
[----:B------:R-:W-:Y:S02]  /*4900*/  SHF.L.U32 R75, R71, 0x10, RZ ;  /* 0x00000010474b7819 */ /* 0x000fe400000006ff */
[----:B------:R-:W-:Y:S02]  /*4910*/  SHF.L.U32 R67, R67, 0x10, RZ ;  /* 0x0000001043437819 */ /* 0x000fe400000006ff */
[----:B------:R-:W-:-:S02]  /*4920*/  SHF.L.U32 R73, R73, 0x10, RZ ;  /* 0x0000001049497819 */ /* 0x000fc400000006ff */
[----:B------:R-:W-:Y:S01]  /*4930*/  SHF.L.U32 R105, R105, 0x10, RZ ;  /* 0x0000001069697819 */ /* 0x000fe200000006ff */
[----:B------:R-:W1:Y:S01]  /*4940*/  @!P1 LDC R69, c[0x0][0x10] ;  /* 0x00000400ff459b82 */ /* 0x000e620000000800 */
[C---:B------:R-:W-:Y:S02]  /*4950*/  @!P1 LOP3.LUT R80, R23.reuse, 0x7fffffe0, RZ, 0xc0, !PT ;  /* 0x7fffffe017509812 */ /* 0x040fe400078ec0ff */
[----:B------:R-:W-:Y:S02]  /*4960*/  SHF.L.U32 R81, R70, 0x10, RZ ;  /* 0x0000001046517819 */ /* 0x000fe400000006ff */
[----:B------:R-:W-:Y:S02]  /*4970*/  SHF.L.U32 R114, R114, 0x10, RZ ;  /* 0x0000001072727819 */ /* 0x000fe400000006ff */
[----:B------:R-:W-:Y:S01]  /*4980*/  SHF.L.U32 R93, R92, 0x10, RZ ;  /* 0x000000105c5d7819 */ /* 0x000fe200000006ff */
[----:B0-----:R-:W0:Y:S01]  /*4990*/  @!P1 LDC.64 R54, c[0x0][0x260] ;  /* 0x00009800ff369b82 */ /* 0x001e220000000a00 */
[----:B------:R-:W-:-:S02]  /*49a0*/  @!P1 LOP3.LUT R84, R23, 0x1f, RZ, 0xc0, !PT ;  /* 0x0000001f17549812 */ /* 0x000fc400078ec0ff */
[----:B------:R-:W-:Y:S02]  /*49b0*/  SHF.L.U32 R138, R138, 0x10, RZ ;  /* 0x000000108a8a7819 */ /* 0x000fe400000006ff */
[----:B------:R-:W-:Y:S02]  /*49c0*/  SHF.L.U32 R107, R106, 0x10, RZ ;  /* 0x000000106a6b7819 */ /* 0x000fe400000006ff */
[----:B------:R-:W-:Y:S02]  /*49d0*/  SHF.L.U32 R109, R108, 0x10, RZ ;  /* 0x000000106c6d7819 */ /* 0x000fe400000006ff */
[----:B------:R-:W-:Y:S02]  /*49e0*/  SHF.L.U32 R111, R111, 0x10, RZ ;  /* 0x000000106f6f7819 */ /* 0x000fe400000006ff */
[----:B------:R-:W-:Y:S01]  /*49f0*/  SHF.L.U32 R139, R110, 0x10, RZ ;  /* 0x000000106e8b7819 */ /* 0x000fe200000006ff */
[----:B------:R-:W2:Y:S01]  /*4a00*/  S2UR UR7, SR_CgaCtaId ;  /* 0x00000000000779c3 */ /* 0x000ea20000008800 */
[----:B------:R-:W-:Y:S01]  /*4a10*/  UMOV UR5, 0x400 ;  /* 0x0000040000057882 */ /* 0x000fe20000000000 */
[----:B------:R-:W-:Y:S01]  /*4a20*/  SHF.L.U32 R100, R100, 0x10, RZ ;  /* 0x0000001064647819 */ /* 0x000fe200000006ff */
[----:B------:R-:W-:Y:S01]  /*4a30*/  ULDC.64 UR12, c[0x0][0x210] ;  /* 0x00008400000c7ab9 */ /* 0x000fe20000000a00 */
[----:B-1----:R-:W-:-:S05]  /*4a40*/  @!P1 IMAD R69, R69, UR4, R26 ;  /* 0x0000000445459c24 */ /* 0x002fca000f8e021a */
[----:B------:R-:W-:-:S04]  /*4a50*/  @!P1 LEA R69, R69, R80, 0x7 ;  /* 0x0000005045459211 */ /* 0x000fc800078e38ff */
[----:B------:R-:W-:-:S04]  /*4a60*/  @!P1 IADD3 R69, R69, R84, RZ ;  /* 0x0000005445459210 */ /* 0x000fc80007ffe0ff */
[----:B------:R-:W-:-:S05]  /*4a70*/  @!P1 SHF.L.U32 R69, R69, 0x1, RZ ;  /* 0x0000000145459819 */ /* 0x000fca00000006ff */
[----:B0-----:R-:W-:-:S06]  /*4a80*/  @!P1 IMAD.WIDE.U32 R54, R69, 0x4, R54 ;  /* 0x0000000445369825 */ /* 0x001fcc00078e0036 */
[----:B------:R-:W3:Y:S01]  /*4a90*/  @!P1 LDG.E.64 R54, desc[UR8][R54.64] ;  /* 0x0000000836369981 */ /* 0x000ee2000c1e1b00 */
[----:B------:R-:W-:Y:S01]  /*4aa0*/  SHF.L.U32 R69, R68, 0x10, RZ ;  /* 0x0000001044457819 */ /* 0x000fe200000006ff */
[----:B------:R-:W-:Y:S01]  /*4ab0*/  FADD.FTZ R86, -R64, R89 ;  /* 0x0000005940567221 */ /* 0x000fe20000010100 */
[----:B------:R-:W-:Y:S01]  /*4ac0*/  SHF.L.U32 R71, R102, 0x10, RZ ;  /* 0x0000001066477819 */ /* 0x000fe200000006ff */
[C---:B------:R-:W-:Y:S01]  /*4ad0*/  FADD.FTZ R84, -R64.reuse, R75 ;  /* 0x0000004b40547221 */ /* 0x040fe20000010100 */
[----:B------:R-:W-:Y:S01]  /*4ae0*/  FADD.FTZ R102, -R64, R67 ;  /* 0x0000004340667221 */ /* 0x000fe20000010100 */
[----:B------:R-:W-:Y:S01]  /*4af0*/  SHF.L.U32 R89, R88, 0x10, RZ ;  /* 0x0000001058597819 */ /* 0x000fe200000006ff */
[----:B------:R-:W-:Y:S01]  /*4b00*/  FADD.FTZ R68, -R64, R69 ;  /* 0x0000004540447221 */ /* 0x000fe20000010100 */
[----:B------:R-:W-:Y:S01]  /*4b10*/  SHF.L.U32 R75, R72, 0x10, RZ ;  /* 0x00000010484b7819 */ /* 0x000fe200000006ff */
[----:B------:R-:W-:Y:S01]  /*4b20*/  FMUL.FTZ R88, R131, R102 ;  /* 0x0000006683587220 */ /* 0x000fe20000410000 */
[----:B------:R-:W-:Y:S01]  /*4b30*/  SHF.L.U32 R69, R103, 0x10, RZ ;  /* 0x0000001067457819 */ /* 0x000fe200000006ff */
[C---:B------:R-:W-:Y:S01]  /*4b40*/  FMUL.FTZ R68, R131.reuse, R68 ;  /* 0x0000004483447220 */ /* 0x040fe20000410000 */
[C---:B------:R-:W-:Y:S01]  /*4b50*/  FADD.FTZ R102, -R64.reuse, R89 ;  /* 0x0000005940667221 */ /* 0x040fe20000010100 */
[C---:B------:R-:W-:Y:S01]  /*4b60*/  FADD.FTZ R80, -R64.reuse, R75 ;  /* 0x0000004b40507221 */ /* 0x040fe20000010100 */
[C---:B------:R-:W-:Y:S01]  /*4b70*/  FMUL.FTZ R84, R131.reuse, R84 ;  /* 0x0000005483547220 */ /* 0x040fe20000410000 */
[----:B------:R-:W-:Y:S01]  /*4b80*/  FADD.FTZ R72, -R64, R73 ;  /* 0x0000004940487221 */ /* 0x000fe20000010100 */
[----:B------:R-:W-:Y:S01]  /*4b90*/  SHF.L.U32 R75, R74, 0x10, RZ ;  /* 0x000000104a4b7819 */ /* 0x000fe200000006ff */
[C---:B------:R-:W-:Y:S01]  /*4ba0*/  FADD.FTZ R112, -R64.reuse, R105 ;  /* 0x0000006940707221 */ /* 0x040fe20000010100 */
[----:B------:R-:W-:Y:S01]  /*4bb0*/  FADD.FTZ R70, -R64, R81 ;  /* 0x0000005140467221 */ /* 0x000fe20000010100 */
[----:B------:R-:W-:Y:S01]  /*4bc0*/  SHF.L.U32 R105, R104, 0x10, RZ ;  /* 0x0000001068697819 */ /* 0x000fe200000006ff */
[----:B------:R-:W-:Y:S01]  /*4bd0*/  FFMA.FTZ R85, R68, R69, R114 ;  /* 0x0000004544557223 */ /* 0x000fe20000010072 */
[C---:B------:R-:W-:Y:S01]  /*4be0*/  FMUL.FTZ R92, R131.reuse, R102 ;  /* 0x00000066835c7220 */ /* 0x040fe20000410000 */
[C---:B------:R-:W-:Y:S01]  /*4bf0*/  FMUL.FTZ R80, R131.reuse, R80 ;  /* 0x0000005083507220 */ /* 0x040fe20000410000 */
[----:B------:R-:W-:Y:S01]  /*4c00*/  FADD.FTZ R102, -R64, R93 ;  /* 0x0000005d40667221 */ /* 0x000fe20000010100 */
[----:B------:R-:W-:Y:S01]  /*4c10*/  FFMA.FTZ R87, R84, R71, R138 ;  /* 0x0000004754577223 */ /* 0x000fe2000001008a */
[C---:B------:R-:W-:Y:S01]  /*4c20*/  FMUL.FTZ R74, R131.reuse, R72 ;  /* 0x00000048834a7220 */ /* 0x040fe20000410000 */
[C---:B------:R-:W-:Y:S01]  /*4c30*/  FADD.FTZ R72, -R64.reuse, R75 ;  /* 0x0000004b40487221 */ /* 0x040fe20000010100 */
[C---:B------:R-:W-:Y:S01]  /*4c40*/  FMUL.FTZ R70, R131.reuse, R70 ;  /* 0x0000004683467220 */ /* 0x040fe20000410000 */
[----:B------:R-:W-:Y:S01]  /*4c50*/  FMUL.FTZ R104, R131, R112 ;  /* 0x0000007083687220 */ /* 0x000fe20000410000 */
[----:B------:R-:W-:Y:S01]  /*4c60*/  FMUL.FTZ R113, R85, -1.4426950216293334961 ;  /* 0xbfb8aa3b55717820 */ /* 0x000fe20000410000 */
[C---:B------:R-:W-:Y:S01]  /*4c70*/  FADD.FTZ R112, -R64.reuse, R105 ;  /* 0x0000006940707221 */ /* 0x040fe20000010100 */
[----:B------:R-:W-:Y:S01]  /*4c80*/  FFMA.FTZ R73, R69, R80, R114 ;  /* 0x0000005045497223 */ /* 0x000fe20000010072 */
[----:B------:R-:W-:Y:S01]  /*4c90*/  FMUL.FTZ R102, R131, R102 ;  /* 0x0000006683667220 */ /* 0x000fe20000410000 */
[----:B------:R-:W-:Y:S01]  /*4ca0*/  FMUL.FTZ R121, R87, -1.4426950216293334961 ;  /* 0xbfb8aa3b57797820 */ /* 0x000fe20000410000 */
[--C-:B------:R-:W-:Y:S01]  /*4cb0*/  FFMA.FTZ R75, R71, R74, R138.reuse ;  /* 0x0000004a474b7223 */ /* 0x100fe2000001008a */
[----:B------:R-:W-:Y:S01]  /*4cc0*/  FMUL.FTZ R72, R131, R72 ;  /* 0x0000004883487220 */ /* 0x000fe20000410000 */
[C-C-:B------:R-:W-:Y:S01]  /*4cd0*/  FFMA.FTZ R66, R71.reuse, R70, R138.reuse ;  /* 0x0000004647427223 */ /* 0x140fe2000001008a */
[--C-:B------:R-:W-:Y:S01]  /*4ce0*/  FFMA.FTZ R89, R71, R88, R138.reuse ;  /* 0x0000005847597223 */ /* 0x100fe2000001008a */
[----:B------:R-:W-:Y:S01]  /*4cf0*/  FMUL.FTZ R106, R131, R112 ;  /* 0x00000070836a7220 */ /* 0x000fe20000410000 */
[----:B------:R-:W-:Y:S01]  /*4d00*/  FMUL.FTZ R115, R73, -1.4426950216293334961 ;  /* 0xbfb8aa3b49737820 */ /* 0x000fe20000410000 */
[----:B------:R-:W-:Y:S01]  /*4d10*/  FFMA.FTZ R103, R71, R102, R138 ;  /* 0x0000006647677223 */ /* 0x000fe2000001008a */
[----:B------:R-:W-:Y:S01]  /*4d20*/  FADD.FTZ R112, -R64, R107 ;  /* 0x0000006b40707221 */ /* 0x000fe20000010100 */
[----:B------:R-:W0:Y:S01]  /*4d30*/  MUFU.EX2 R113, R113 ;  /* 0x0000007100717308 */ /* 0x000e220000000800 */
[----:B------:R-:W-:Y:S01]  /*4d40*/  FMUL.FTZ R116, R75, -1.4426950216293334961 ;  /* 0xbfb8aa3b4b747820 */ /* 0x000fe20000410000 */
[--C-:B------:R-:W-:Y:S01]  /*4d50*/  FFMA.FTZ R81, R69, R72, R114.reuse ;  /* 0x0000004845517223 */ /* 0x100fe20000010072 */
[----:B------:R-:W-:Y:S01]  /*4d60*/  FMUL.FTZ R120, R66, -1.4426950216293334961 ;  /* 0xbfb8aa3b42787820 */ /* 0x000fe20000410000 */
[----:B------:R-:W-:Y:S01]  /*4d70*/  FMUL.FTZ R86, R131, R86 ;  /* 0x0000005683567220 */ /* 0x000fe20000410000 */
[----:B------:R-:W-:Y:S01]  /*4d80*/  FMUL.FTZ R119, R89, -1.4426950216293334961 ;  /* 0xbfb8aa3b59777820 */ /* 0x000fe20000410000 */
[----:B------:R-:W-:Y:S01]  /*4d90*/  FMUL.FTZ R141, R103, -1.4426950216293334961 ;  /* 0xbfb8aa3b678d7820 */ /* 0x000fe20000410000 */
[----:B------:R-:W-:Y:S01]  /*4da0*/  FMUL.FTZ R108, R131, R112 ;  /* 0x00000070836c7220 */ /* 0x000fe20000410000 */
[----:B------:R-:W-:Y:S01]  /*4db0*/  MUFU.EX2 R121, R121 ;  /* 0x0000007900797308 */ /* 0x000fe20000000800 */
[C---:B------:R-:W-:Y:S01]  /*4dc0*/  FADD.FTZ R112, -R64.reuse, R109 ;  /* 0x0000006d40707221 */ /* 0x040fe20000010100 */
[----:B------:R-:W-:Y:S01]  /*4dd0*/  FMUL.FTZ R118, R81, -1.4426950216293334961 ;  /* 0xbfb8aa3b51767820 */ /* 0x000fe20000410000 */
[C-C-:B------:R-:W-:Y:S01]  /*4de0*/  FFMA.FTZ R67, R69.reuse, R86, R114.reuse ;  /* 0x0000005645437223 */ /* 0x140fe20000010072 */
[----:B------:R-:W-:Y:S01]  /*4df0*/  FFMA.FTZ R109, R69, R108, R114 ;  /* 0x0000006c456d7223 */ /* 0x000fe20000010072 */
[----:B------:R-:W-:Y:S01]  /*4e00*/  FMUL.FTZ R110, R131, R112 ;  /* 0x00000070836e7220 */ /* 0x000fe20000410000 */
[C---:B------:R-:W-:Y:S01]  /*4e10*/  FADD.FTZ R112, -R64.reuse, R111 ;  /* 0x0000006f40707221 */ /* 0x040fe20000010100 */
[----:B------:R-:W-:Y:S01]  /*4e20*/  FMUL.FTZ R117, R67, -1.4426950216293334961 ;  /* 0xbfb8aa3b43757820 */ /* 0x000fe20000410000 */
[----:B------:R-:W1:Y:S01]  /*4e30*/  MUFU.EX2 R115, R115 ;  /* 0x0000007300737308 */ /* 0x000e620000000800 */
[----:B------:R-:W-:Y:S01]  /*4e40*/  FADD.FTZ R64, -R64, R139 ;  /* 0x0000008b40407221 */ /* 0x000fe20000010100 */
[----:B------:R-:W-:Y:S01]  /*4e50*/  FMUL.FTZ R142, R109, -1.4426950216293334961 ;  /* 0xbfb8aa3b6d8e7820 */ /* 0x000fe20000410000 */
[----:B------:R-:W-:Y:S01]  /*4e60*/  FFMA.FTZ R111, R71, R110, R138 ;  /* 0x0000006e476f7223 */ /* 0x000fe2000001008a */
[----:B0-----:R-:W-:Y:S01]  /*4e70*/  FADD.FTZ R113, R113, 1 ;  /* 0x3f80000071717421 */ /* 0x001fe20000010000 */
[----:B------:R-:W-:Y:S01]  /*4e80*/  FMUL.FTZ R64, R131, R64 ;  /* 0x0000004083407220 */ /* 0x000fe20000410000 */
[C-C-:B------:R-:W-:Y:S01]  /*4e90*/  FFMA.FTZ R93, R69.reuse, R92, R114.reuse ;  /* 0x0000005c455d7223 */ /* 0x140fe20000010072 */
[----:B------:R-:W-:Y:S01]  /*4ea0*/  FFMA.FTZ R105, R69, R104, R114 ;  /* 0x0000006845697223 */ /* 0x000fe20000010072 */
[----:B------:R-:W0:Y:S01]  /*4eb0*/  MUFU.EX2 R116, R116 ;  /* 0x0000007400747308 */ /* 0x000e220000000800 */
[----:B------:R-:W-:Y:S01]  /*4ec0*/  FMUL.FTZ R112, R131, R112 ;  /* 0x0000007083707220 */ /* 0x000fe20000410000 */
[----:B------:R-:W-:Y:S01]  /*4ed0*/  FMUL.FTZ R140, R111, -1.4426950216293334961 ;  /* 0xbfb8aa3b6f8c7820 */ /* 0x000fe20000410000 */
[----:B------:R-:W-:Y:S01]  /*4ee0*/  FFMA.FTZ R107, R71, R106, R138 ;  /* 0x0000006a476b7223 */ /* 0x000fe2000001008a */
[----:B------:R-:W-:Y:S01]  /*4ef0*/  FMUL.FTZ R136, R93, -1.4426950216293334961 ;  /* 0xbfb8aa3b5d887820 */ /* 0x000fe20000410000 */
[----:B------:R-:W-:Y:S01]  /*4f00*/  FMUL.FTZ R135, R105, -1.4426950216293334961 ;  /* 0xbfb8aa3b69877820 */ /* 0x000fe20000410000 */
[----:B------:R-:W-:Y:S01]  /*4f10*/  UIADD3 UR5, UR5, 0x3480, URZ ;  /* 0x0000348005057890 */ /* 0x000fe2000fffe03f */
[----:B------:R-:W-:Y:S01]  /*4f20*/  FMUL.FTZ R137, R107, -1.4426950216293334961 ;  /* 0xbfb8aa3b6b897820 */ /* 0x000fe20000410000 */
[----:B------:R-:W-:Y:S01]  /*4f30*/  MUFU.EX2 R120, R120 ;  /* 0x0000007800787308 */ /* 0x000fe20000000800 */
[----:B-1----:R-:W-:Y:S01]  /*4f40*/  FADD.FTZ R115, R115, 1 ;  /* 0x3f80000073737421 */ /* 0x002fe20000010000 */
[----:B--2---:R-:W-:Y:S01]  /*4f50*/  ULEA UR5, UR7, UR5, 0x18 ;  /* 0x0000000507057291 */ /* 0x004fe2000f8ec03f */
[----:B------:R-:W-:Y:S01]  /*4f60*/  SHF.L.U32 R82, R82, 0x10, RZ ;  /* 0x0000001052527819 */ /* 0x000fe200000006ff */
[----:B------:R-:W-:Y:S01]  /*4f70*/  ULOP3.LUT UR4, UR4, 0x1, URZ, 0x3c, !UPT ;  /* 0x0000000104047892 */ /* 0x000fe2000f8e3c3f */
[----:B------:R-:W-:-:S02]  /*4f80*/  SHF.L.U32 R83, R83, 0x10, RZ ;  /* 0x0000001053537819 */ /* 0x000fc400000006ff */
[----:B------:R-:W-:Y:S01]  /*4f90*/  SHF.L.U32 R90, R90, 0x10, RZ ;  /* 0x000000105a5a7819 */ /* 0x000fe200000006ff */
[----:B------:R-:W-:Y:S01]  /*4fa0*/  MUFU.EX2 R119, R119 ;  /* 0x0000007700777308 */ /* 0x000fe20000000800 */
[----:B0-----:R-:W-:Y:S01]  /*4fb0*/  FADD.FTZ R116, R116, 1 ;  /* 0x3f80000074747421 */ /* 0x001fe20000010000 */
[----:B------:R-:W-:Y:S02]  /*4fc0*/  SHF.L.U32 R91, R91, 0x10, RZ ;  /* 0x000000105b5b7819 */ /* 0x000fe400000006ff */
[----:B------:R-:W-:Y:S02]  /*4fd0*/  SHF.L.U32 R94, R94, 0x10, RZ ;  /* 0x000000105e5e7819 */ /* 0x000fe400000006ff */
[----:B------:R-:W-:Y:S02]  /*4fe0*/  SHF.L.U32 R95, R95, 0x10, RZ ;  /* 0x000000105f5f7819 */ /* 0x000fe400000006ff */
[----:B------:R-:W-:Y:S01]  /*4ff0*/  MUFU.EX2 R141, R141 ;  /* 0x0000008d008d7308 */ /* 0x000fe20000000800 */
[----:B------:R-:W-:-:S02]  /*5000*/  SHF.L.U32 R96, R96, 0x10, RZ ;  /* 0x0000001060607819 */ /* 0x000fc400000006ff */
[----:B------:R-:W-:Y:S02]  /*5010*/  SHF.L.U32 R97, R97, 0x10, RZ ;  /* 0x0000001061617819 */ /* 0x000fe400000006ff */
[----:B------:R-:W-:Y:S02]  /*5020*/  SHF.L.U32 R98, R98, 0x10, RZ ;  /* 0x0000001062627819 */ /* 0x000fe400000006ff */
[----:B------:R-:W-:Y:S01]  /*5030*/  SHF.L.U32 R99, R99, 0x10, RZ ;  /* 0x0000001063637819 */ /* 0x000fe200000006ff */
[----:B------:R-:W0:Y:S01]  /*5040*/  MUFU.EX2 R118, R118 ;  /* 0x0000007600767308 */ /* 0x000e220000000800 */
[----:B------:R-:W-:-:S07]  /*5050*/  SHF.L.U32 R101, R101, 0x10, RZ ;  /* 0x0000001065657819 */ /* 0x000fce00000006ff */
[----:B------:R-:W1:Y:S08]  /*5060*/  MUFU.EX2 R117, R117 ;  /* 0x0000007500757308 */ /* 0x000e700000000800 */
[----:B------:R-:W-:Y:S01]  /*5070*/  MUFU.EX2 R142, R142 ;  /* 0x0000008e008e7308 */ /* 0x000fe20000000800 */
[----:B0-----:R-:W-:-:S07]  /*5080*/  FADD.FTZ R118, R118, 1 ;  /* 0x3f80000076767421 */ /* 0x001fce0000010000 */
[----:B------:R-:W-:Y:S01]  /*5090*/  MUFU.RCP R113, R113 ;  /* 0x0000007100717308 */ /* 0x000fe20000001000 */
[----:B-1----:R-:W-:-:S07]  /*50a0*/  FADD.FTZ R117, R117, 1 ;  /* 0x3f80000075757421 */ /* 0x002fce0000010000 */
[----:B------:R-:W-:Y:S08]  /*50b0*/  MUFU.EX2 R140, R140 ;  /* 0x0000008c008c7308 */ /* 0x000ff00000000800 */
[----:B------:R-:W-:Y:S08]  /*50c0*/  MUFU.RCP R115, R115 ;  /* 0x0000007300737308 */ /* 0x000ff00000001000 */
[----:B------:R-:W0:Y:S08]  /*50d0*/  MUFU.EX2 R136, R136 ;  /* 0x0000008800887308 */ /* 0x000e300000000800 */
[----:B------:R-:W-:Y:S08]  /*50e0*/  MUFU.RCP R116, R116 ;  /* 0x0000007400747308 */ /* 0x000ff00000001000 */
[----:B------:R-:W1:Y:S01]  /*50f0*/  MUFU.EX2 R135, R135 ;  /* 0x0000008700877308 */ /* 0x000e620000000800 */
[----:B0-----:R-:W-:-:S07]  /*5100*/  FADD.FTZ R136, R136, 1 ;  /* 0x3f80000088887421 */ /* 0x001fce0000010000 */
[----:B------:R-:W0:Y:S08]  /*5110*/  MUFU.EX2 R137, R137 ;  /* 0x0000008900897308 */ /* 0x000e300000000800 */
[----:B------:R-:W-:Y:S01]  /*5120*/  MUFU.RCP R118, R118 ;  /* 0x0000007600767308 */ /* 0x000fe20000001000 */
[----:B-1----:R-:W-:-:S07]  /*5130*/  FADD.FTZ R135, R135, 1 ;  /* 0x3f80000087877421 */ /* 0x002fce0000010000 */
[----:B------:R-:W-:Y:S01]  /*5140*/  MUFU.RCP R117, R117 ;  /* 0x0000007500757308 */ /* 0x000fe20000001000 */
[----:B0-----:R-:W-:-:S07]  /*5150*/  FADD.FTZ R137, R137, 1 ;  /* 0x3f80000089897421 */ /* 0x001fce0000010000 */
[----:B------:R-:W-:Y:S08]  /*5160*/  MUFU.RCP R136, R136 ;  /* 0x0000008800887308 */ /* 0x000ff00000001000 */
[----:B------:R-:W-:Y:S08]  /*5170*/  MUFU.RCP R135, R135 ;  /* 0x0000008700877308 */ /* 0x000ff00000001000 */
[----:B------:R-:W-:Y:S01]  /*5180*/  MUFU.RCP R137, R137 ;  /* 0x0000008900897308 */ /* 0x000fe20000001000 */
[----:B---3--:R-:W-:Y:S01]  /*5190*/  @!P1 FADD.FTZ R144, RZ, R54 ;  /* 0x00000036ff909221 */ /* 0x008fe20000010000 */
[----:B------:R-:W-:Y:S01]  /*51a0*/  @!P1 FADD.FTZ R143, RZ, R55 ;  /* 0x00000037ff8f9221 */ /* 0x000fe20000010000 */
[----:B------:R-:W-:Y:S01]  /*51b0*/  FFMA.FTZ R55, R69, R64, R114 ;  /* 0x0000004045377223 */ /* 0x000fe20000010072 */
[----:B------:R-:W-:Y:S01]  /*51c0*/  FADD.FTZ R114, R121, 1 ;  /* 0x3f80000079727421 */ /* 0x000fe20000010000 */
[----:B------:R-:W-:Y:S01]  /*51d0*/  FFMA.FTZ R54, R71, R112, R138 ;  /* 0x0000007047367223 */ /* 0x000fe2000001008a */
[----:B------:R-:W0:Y:S01]  /*51e0*/  SHFL.BFLY PT, R145, R144, 0x10, 0x1f ;  /* 0x0e001f0090917f89 */ /* 0x000e2200000e0000 */
[----:B------:R-:W-:Y:S01]  /*51f0*/  FADD.FTZ R121, R120, 1 ;  /* 0x3f80000078797421 */ /* 0x000fe20000010000 */
[----:B------:R-:W-:Y:S01]  /*5200*/  FADD.FTZ R120, R119, 1 ;  /* 0x3f80000077787421 */ /* 0x000fe20000010000 */
[----:B------:R-:W-:Y:S01]  /*5210*/  FADD.FTZ R119, R141, 1 ;  /* 0x3f8000008d777421 */ /* 0x000fe20000010000 */
[----:B------:R-:W1:Y:S01]  /*5220*/  SHFL.BFLY PT, R146, R143, 0x10, 0x1f ;  /* 0x0e001f008f927f89 */ /* 0x000e6200000e0000 */
[----:B------:R-:W-:Y:S01]  /*5230*/  MUFU.RCP R114, R114 ;  /* 0x0000007200727308 */ /* 0x000fe20000001000 */
[----:B------:R-:W-:Y:S01]  /*5240*/  FMUL.FTZ R139, R54, -1.4426950216293334961 ;  /* 0xbfb8aa3b368b7820 */ /* 0x000fe20000410000 */
[----:B------:R-:W-:Y:S01]  /*5250*/  FMUL.FTZ R138, R55, -1.4426950216293334961 ;  /* 0xbfb8aa3b378a7820 */ /* 0x000fe20000410000 */
[----:B------:R-:W-:-:S05]  /*5260*/  LOP3.LUT P1, RZ, R23, 0xffffff9f, RZ, 0xc0, !PT ;  /* 0xffffff9f17ff7812 */ /* 0x000fca000782c0ff */
[----:B------:R-:W-:Y:S08]  /*5270*/  MUFU.EX2 R139, R139 ;  /* 0x0000008b008b7308 */ /* 0x000ff00000000800 */
[----:B------:R-:W-:Y:S01]  /*5280*/  MUFU.RCP R121, R121 ;  /* 0x0000007900797308 */ /* 0x000fe20000001000 */
[----:B0-----:R-:W-:Y:S01]  /*5290*/  FADD.FTZ R145, R145, R144 ;  /* 0x0000009091917221 */ /* 0x001fe20000010000 */
[----:B-1----:R-:W-:-:S04]  /*52a0*/  FADD.FTZ R146, R146, R143 ;  /* 0x0000008f92927221 */ /* 0x002fc80000010000 */
[----:B------:R-:W0:Y:S02]  /*52b0*/  SHFL.BFLY PT, R144, R145, 0x8, 0x1f ;  /* 0x0d001f0091907f89 */ /* 0x000e2400000e0000 */
[----:B------:R-:W-:Y:S02]  /*52c0*/  MUFU.EX2 R138, R138 ;  /* 0x0000008a008a7308 */ /* 0x000fe40000000800 */
[----:B------:R-:W1:Y:S06]  /*52d0*/  SHFL.BFLY PT, R143, R146, 0x8, 0x1f ;  /* 0x0d001f00928f7f89 */ /* 0x000e6c00000e0000 */
[----:B------:R-:W-:Y:S08]  /*52e0*/  MUFU.RCP R119, R119 ;  /* 0x0000007700777308 */ /* 0x000ff00000001000 */
[----:B------:R-:W2:Y:S01]  /*52f0*/  MUFU.RCP R120, R120 ;  /* 0x0000007800787308 */ /* 0x000ea20000001000 */
[----:B0-----:R-:W-:Y:S01]  /*5300*/  FADD.FTZ R144, R145, R144 ;  /* 0x0000009091907221 */ /* 0x001fe20000010000 */
[----:B-1----:R-:W-:-:S04]  /*5310*/  FADD.FTZ R143, R146, R143 ;  /* 0x0000008f928f7221 */ /* 0x002fc80000010000 */
[----:B------:R-:W0:Y:S04]  /*5320*/  SHFL.BFLY PT, R145, R144, 0x4, 0x1f ;  /* 0x0c801f0090917f89 */ /* 0x000e2800000e0000 */
[----:B------:R-:W1:Y:S01]  /*5330*/  SHFL.BFLY PT, R146, R143, 0x4, 0x1f ;  /* 0x0c801f008f927f89 */ /* 0x000e6200000e0000 */
[----:B--2---:R-:W-:-:S04]  /*5340*/  FADD.FTZ R152, -R120, 1 ;  /* 0x3f80000078987421 */ /* 0x004fc80000010100 */
[----:B------:R-:W-:-:S04]  /*5350*/  FFMA.FTZ R89, R89, R152, 1 ;  /* 0x3f80000059597423 */ /* 0x000fc80000010098 */
[----:B------:R-:W-:-:S04]  /*5360*/  FMUL.FTZ R120, R120, R89 ;  /* 0x0000005978787220 */ /* 0x000fc80000410000 */
[----:B------:R-:W-:Y:S01]  /*5370*/  FMUL.FTZ R91, R91, R120 ;  /* 0x000000785b5b7220 */ /* 0x000fe20000410000 */
[----:B0-----:R-:W-:Y:S01]  /*5380*/  FADD.FTZ R141, R144, R145 ;  /* 0x00000091908d7221 */ /* 0x001fe20000010000 */
[----:B------:R-:W-:Y:S01]  /*5390*/  SHF.L.U32 R144, R24, 0x2, RZ ;  /* 0x0000000218907819 */ /* 0x000fe200000006ff */
[----:B------:R-:W-:Y:S01]  /*53a0*/  FADD.FTZ R24, R142, 1 ;  /* 0x3f8000008e187421 */ /* 0x000fe20000010000 */
[----:B------:R-:W-:Y:S01]  /*53b0*/  FADD.FTZ R142, -R113, 1 ;  /* 0x3f800000718e7421 */ /* 0x000fe20000010100 */
[----:B-1----:R-:W-:Y:S01]  /*53c0*/  FADD.FTZ R143, R143, R146 ;  /* 0x000000928f8f7221 */ /* 0x002fe20000010000 */
[----:B------:R-:W0:Y:S01]  /*53d0*/  SHFL.BFLY PT, R148, R141, 0x2, 0x1f ;  /* 0x0c401f008d947f89 */ /* 0x000e2200000e0000 */
[----:B------:R-:W-:Y:S01]  /*53e0*/  LOP3.LUT R150, R144, 0xc, RZ, 0xc0, !PT ;  /* 0x0000000c90967812 */ /* 0x000fe200078ec0ff */
[----:B------:R-:W-:Y:S01]  /*53f0*/  FADD.FTZ R144, -R114, 1 ;  /* 0x3f80000072907421 */ /* 0x000fe20000010100 */
[----:B------:R-:W-:Y:S01]  /*5400*/  FADD.FTZ R145, R140, 1 ;  /* 0x3f8000008c917421 */ /* 0x000fe20000010000 */
[----:B------:R-:W1:Y:S01]  /*5410*/  SHFL.BFLY PT, R146, R143, 0x2, 0x1f ;  /* 0x0c401f008f927f89 */ /* 0x000e6200000e0000 */
[----:B------:R-:W-:Y:S01]  /*5420*/  FFMA.FTZ R140, R85, R142, 1 ;  /* 0x3f800000558c7423 */ /* 0x000fe2000001008e */
[----:B------:R-:W-:Y:S01]  /*5430*/  FADD.FTZ R142, -R115, 1 ;  /* 0x3f800000738e7421 */ /* 0x000fe20000010100 */
[----:B------:R-:W-:Y:S01]  /*5440*/  FFMA.FTZ R87, R87, R144, 1 ;  /* 0x3f80000057577423 */ /* 0x000fe20000010090 */
[----:B------:R-:W-:Y:S01]  /*5450*/  FADD.FTZ R144, -R116, 1 ;  /* 0x3f80000074907421 */ /* 0x000fe20000010100 */
[----:B------:R-:W-:Y:S01]  /*5460*/  IADD3 R13, -R150, R13, RZ ;  /* 0x0000000d960d7210 */ /* 0x000fe20007ffe1ff */
[----:B------:R-:W-:Y:S01]  /*5470*/  FFMA.FTZ R142, R73, R142, 1 ;  /* 0x3f800000498e7423 */ /* 0x000fe2000001008e */
[----:B------:R-:W-:Y:S01]  /*5480*/  FADD.FTZ R73, R139, 1 ;  /* 0x3f8000008b497421 */ /* 0x000fe20000010000 */
[----:B------:R-:W-:Y:S01]  /*5490*/  FADD.FTZ R150, -R118, 1 ;  /* 0x3f80000076967421 */ /* 0x000fe20000010100 */
[----:B------:R-:W-:Y:S01]  /*54a0*/  FFMA.FTZ R139, R75, R144, 1 ;  /* 0x3f8000004b8b7423 */ /* 0x000fe20000010090 */
[----:B------:R-:W-:Y:S01]  /*54b0*/  FADD.FTZ R75, -R121, 1 ;  /* 0x3f800000794b7421 */ /* 0x000fe20000010100 */
[----:B------:R-:W2:Y:S01]  /*54c0*/  MUFU.RCP R24, R24 ;  /* 0x0000001800187308 */ /* 0x000ea20000001000 */
[----:B------:R-:W-:Y:S01]  /*54d0*/  FFMA.FTZ R81, R81, R150, 1 ;  /* 0x3f80000051517423 */ /* 0x000fe20000010096 */
[----:B------:R-:W-:Y:S01]  /*54e0*/  FADD.FTZ R150, -R117, 1 ;  /* 0x3f80000075967421 */ /* 0x000fe20000010100 */
[----:B------:R-:W-:Y:S01]  /*54f0*/  FFMA.FTZ R144, R66, R75, 1 ;  /* 0x3f80000042907423 */ /* 0x000fe2000001004b */
[----:B------:R-:W-:Y:S01]  /*5500*/  FADD.FTZ R75, R138, 1 ;  /* 0x3f8000008a4b7421 */ /* 0x000fe20000010000 */
[----:B------:R-:W-:Y:S01]  /*5510*/  FADD.FTZ R138, -R136, 1 ;  /* 0x3f800000888a7421 */ /* 0x000fe20000010100 */
[----:B------:R-:W-:Y:S01]  /*5520*/  FFMA.FTZ R66, R67, R150, 1 ;  /* 0x3f80000043427423 */ /* 0x000fe20000010096 */
[----:B------:R-:W-:Y:S01]  /*5530*/  FADD.FTZ R150, -R137, 1 ;  /* 0x3f80000089967421 */ /* 0x000fe20000010100 */
[----:B------:R-:W3:Y:S01]  /*5540*/  MUFU.RCP R85, R145 ;  /* 0x0000009100557308 */ /* 0x000ee20000001000 */
[----:B0-----:R-:W-:Y:S01]  /*5550*/  FADD.FTZ R141, R141, R148 ;  /* 0x000000948d8d7221 */ /* 0x001fe20000010000 */
[----:B------:R-:W-:Y:S01]  /*5560*/  FADD.FTZ R148, -R135, 1 ;  /* 0x3f80000087947421 */ /* 0x000fe20000010100 */
[----:B------:R-:W-:Y:S01]  /*5570*/  FFMA.FTZ R93, R93, R138, 1 ;  /* 0x3f8000005d5d7423 */ /* 0x000fe2000001008a */
[----:B------:R-:W-:Y:S01]  /*5580*/  FMUL.FTZ R117, R117, R66 ;  /* 0x0000004275757220 */ /* 0x000fe20000410000 */
[----:B-1----:R-:W-:Y:S01]  /*5590*/  FADD.FTZ R156, R143, R146 ;  /* 0x000000928f9c7221 */ /* 0x002fe20000010000 */
[----:B------:R-:W0:Y:S01]  /*55a0*/  SHFL.BFLY PT, R158, R141, 0x1, 0x1f ;  /* 0x0c201f008d9e7f89 */ /* 0x000e2200000e0000 */
[----:B------:R-:W-:Y:S01]  /*55b0*/  FADD.FTZ R146, -R119, 1 ;  /* 0x3f80000077927421 */ /* 0x000fe20000010100 */
[----:B------:R-:W1:Y:S01]  /*55c0*/  MUFU.RCP R73, R73 ;  /* 0x0000004900497308 */ /* 0x000e620000001000 */
[----:B------:R-:W-:Y:S01]  /*55d0*/  LEA R66, R13, UR5, 0x3 ;  /* 0x000000050d427c11 */ /* 0x000fe2000f8e18ff */
[----:B------:R-:W4:Y:S01]  /*55e0*/  SHFL.BFLY PT, R67, R156, 0x1, 0x1f ;  /* 0x0c201f009c437f89 */ /* 0x000f2200000e0000 */
[----:B------:R-:W-:Y:S01]  /*55f0*/  FFMA.FTZ R138, R103, R146, 1 ;  /* 0x3f800000678a7423 */ /* 0x000fe20000010092 */
[----:B------:R-:W-:Y:S01]  /*5600*/  FFMA.FTZ R146, R105, R148, 1 ;  /* 0x3f80000069927423 */ /* 0x000fe20000010094 */
[----:B------:R-:W-:Y:S01]  /*5610*/  FFMA.FTZ R148, R107, R150, 1 ;  /* 0x3f8000006b947423 */ /* 0x000fe20000010096 */
[----:B--2---:R-:W-:Y:S01]  /*5620*/  FADD.FTZ R150, -R24, 1 ;  /* 0x3f80000018967421 */ /* 0x004fe20000010100 */
[----:B------:R-:W-:Y:S01]  /*5630*/  SHF.L.U32 R13, R76, 0x10, RZ ;  /* 0x000000104c0d7819 */ /* 0x000fe200000006ff */
[----:B------:R-:W2:Y:S01]  /*5640*/  MUFU.RCP R75, R75 ;  /* 0x0000004b004b7308 */ /* 0x000ea20000001000 */
[----:B---3--:R-:W-:Y:S01]  /*5650*/  FADD.FTZ R152, -R85, 1 ;  /* 0x3f80000055987421 */ /* 0x008fe20000010100 */
[----:B------:R-:W-:Y:S01]  /*5660*/  FFMA.FTZ R109, R109, R150, 1 ;  /* 0x3f8000006d6d7423 */ /* 0x000fe20000010096 */
[----:B------:R-:W-:Y:S01]  /*5670*/  FMUL.FTZ R140, R113, R140 ;  /* 0x0000008c718c7220 */ /* 0x000fe20000410000 */
[----:B------:R-:W-:Y:S01]  /*5680*/  FMUL.FTZ R87, R114, R87 ;  /* 0x0000005772577220 */ /* 0x000fe20000410000 */
[----:B------:R-:W-:Y:S01]  /*5690*/  FFMA.FTZ R150, R111, R152, 1 ;  /* 0x3f8000006f967423 */ /* 0x000fe20000010098 */
[----:B------:R-:W-:Y:S01]  /*56a0*/  FMUL.FTZ R109, R24, R109 ;  /* 0x0000006d186d7220 */ /* 0x000fe20000410000 */
[----:B------:R-:W-:Y:S01]  /*56b0*/  SHF.L.U32 R24, R77, 0x10, RZ ;  /* 0x000000104d187819 */ /* 0x000fe200000006ff */
[----:B------:R-:W-:Y:S01]  /*56c0*/  FMUL.FTZ R13, R13, R140 ;  /* 0x0000008c0d0d7220 */ /* 0x000fe20000410000 */
[----:B-1----:R-:W-:Y:S01]  /*56d0*/  FADD.FTZ R103, -R73, 1 ;  /* 0x3f80000049677421 */ /* 0x002fe20000010100 */
[----:B------:R-:W-:Y:S01]  /*56e0*/  FMUL.FTZ R142, R115, R142 ;  /* 0x0000008e738e7220 */ /* 0x000fe20000410000 */
[----:B------:R-:W-:Y:S01]  /*56f0*/  FMUL.FTZ R139, R116, R139 ;  /* 0x0000008b748b7220 */ /* 0x000fe20000410000 */
[----:B------:R-:W-:Y:S01]  /*5700*/  FMUL.FTZ R87, R24, R87 ;  /* 0x0000005718577220 */ /* 0x000fe20000410000 */
[----:B------:R-:W-:Y:S01]  /*5710*/  FFMA.FTZ R152, R54, R103, 1 ;  /* 0x3f80000036987423 */ /* 0x000fe20000010067 */
[----:B0-----:R-:W-:Y:S01]  /*5720*/  FADD.FTZ R54, R141, R158 ;  /* 0x0000009e8d367221 */ /* 0x001fe20000010000 */
[----:B------:R-:W-:Y:S01]  /*5730*/  @!P1 SHF.R.U32.HI R103, RZ, 0x2, R23 ;  /* 0x00000002ff679819 */ /* 0x000fe20000011617 */
[----:B------:R-:W-:Y:S01]  /*5740*/  FMUL.FTZ R81, R118, R81 ;  /* 0x0000005176517220 */ /* 0x000fe20000410000 */
[----:B--2---:R-:W-:Y:S01]  /*5750*/  FADD.FTZ R154, -R75, 1 ;  /* 0x3f8000004b9a7421 */ /* 0x004fe20000010100 */
[----:B------:R-:W-:Y:S01]  /*5760*/  @!P1 FMUL.FTZ R54, R54, 1.2207031431898940355e-05 ;  /* 0x374ccccd36369820 */ /* 0x000fe20000410000 */
[----:B------:R-:W-:Y:S01]  /*5770*/  @!P1 LOP3.LUT R103, R103, 0x3ffffff8, RZ, 0xc0, !PT ;  /* 0x3ffffff867679812 */ /* 0x000fe200078ec0ff */
[----:B------:R-:W-:Y:S01]  /*5780*/  FMUL.FTZ R152, R73, R152 ;  /* 0x0000009849987220 */ /* 0x000fe20000410000 */
[----:B------:R-:W-:Y:S01]  /*5790*/  FFMA.FTZ R154, R55, R154, 1 ;  /* 0x3f800000379a7423 */ /* 0x000fe2000001009a */
[----:B----4-:R-:W-:Y:S01]  /*57a0*/  FADD.FTZ R55, R156, R67 ;  /* 0x000000439c377221 */ /* 0x010fe20000010000 */
[----:B------:R-:W-:Y:S01]  /*57b0*/  FMUL.FTZ R81, R82, R81 ;  /* 0x0000005152517220 */ /* 0x000fe20000410000 */
[----:B------:R-:W-:Y:S01]  /*57c0*/  FMUL.FTZ R144, R121, R144 ;  /* 0x0000009079907220 */ /* 0x000fe20000410000 */
[----:B------:R-:W-:Y:S01]  /*57d0*/  FMUL.FTZ R75, R75, R154 ;  /* 0x0000009a4b4b7220 */ /* 0x000fe20000410000 */
[----:B------:R-:W-:Y:S01]  /*57e0*/  @!P1 FMUL.FTZ R55, R55, 1.2207031431898940355e-05 ;  /* 0x374ccccd37379820 */ /* 0x000fe20000410000 */
[----:B------:R-:W-:Y:S01]  /*57f0*/  FMUL.FTZ R117, R90, R117 ;  /* 0x000000755a757220 */ /* 0x000fe20000410000 */
[----:B------:R-:W-:Y:S01]  /*5800*/  FMUL.FTZ R83, R83, R144 ;  /* 0x0000009053537220 */ /* 0x000fe20000410000 */
[----:B------:R-:W-:Y:S01]  /*5810*/  FMUL.FTZ R77, R100, R75 ;  /* 0x0000004b644d7220 */ /* 0x000fe20000410000 */
[----:B------:R-:W-:Y:S01]  /*5820*/  FMUL.FTZ R93, R136, R93 ;  /* 0x0000005d885d7220 */ /* 0x000fe20000410000 */
[----:B------:R0:W-:Y:S01]  /*5830*/  @!P1 STS.64 [R103+UR5], R54 ;  /* 0x0000003667009988 */ /* 0x0001e20008000a05 */
[----:B------:R-:W-:Y:S01]  /*5840*/  IADD3 R12, P1, R12, UR12, RZ ;  /* 0x0000000c0c0c7c10 */ /* 0x000fe2000ff3e0ff */
[----:B------:R-:W-:Y:S01]  /*5850*/  FMUL.FTZ R138, R119, R138 ;  /* 0x0000008a778a7220 */ /* 0x000fe20000410000 */
[----:B------:R-:W-:Y:S01]  /*5860*/  FMUL.FTZ R93, R94, R93 ;  /* 0x0000005d5e5d7220 */ /* 0x000fe20000410000 */
[----:B------:R-:W-:Y:S01]  /*5870*/  BAR.SYNC.DEFER_BLOCKING 0x0 ;  /* 0x0000000000007b1d */ /* 0x000fe20000010000 */
[----:B------:R-:W-:Y:S01]  /*5880*/  FMUL.FTZ R135, R135, R146 ;  /* 0x0000009287877220 */ /* 0x000fe20000410000 */
[----:B------:R-:W-:Y:S01]  /*5890*/  FMUL.FTZ R95, R95, R138 ;  /* 0x0000008a5f5f7220 */ /* 0x000fe20000410000 */
[----:B------:R-:W-:Y:S01]  /*58a0*/  FMUL.FTZ R148, R137, R148 ;  /* 0x0000009489947220 */ /* 0x000fe20000410000 */
[----:B------:R-:W-:Y:S01]  /*58b0*/  FMUL.FTZ R109, R98, R109 ;  /* 0x0000006d626d7220 */ /* 0x000fe20000410000 */
[----:B------:R-:W-:Y:S01]  /*58c0*/  FMUL.FTZ R135, R96, R135 ;  /* 0x0000008760877220 */ /* 0x000fe20000410000 */
[----:B------:R-:W-:Y:S01]  /*58d0*/  FMUL.FTZ R150, R85, R150 ;  /* 0x0000009655967220 */ /* 0x000fe20000410000 */
[----:B------:R-:W-:Y:S01]  /*58e0*/  FMUL.FTZ R97, R97, R148 ;  /* 0x0000009461617220 */ /* 0x000fe20000410000 */
[----:B0-----:R-:W-:Y:S01]  /*58f0*/  SHF.L.U32 R55, R78, 0x10, RZ ;  /* 0x000000104e377819 */ /* 0x001fe200000006ff */
[----:B------:R-:W-:Y:S01]  /*5900*/  FMUL.FTZ R101, R101, R152 ;  /* 0x0000009865657220 */ /* 0x000fe20000410000 */
[----:B------:R-:W-:Y:S01]  /*5910*/  SHF.L.U32 R54, R79, 0x10, RZ ;  /* 0x000000104f367819 */ /* 0x000fe200000006ff */
[----:B------:R-:W-:-:S02]  /*5920*/  FMUL.FTZ R99, R99, R150 ;  /* 0x0000009663637220 */ /* 0x000fc40000410000 */
[----:B------:R-:W-:Y:S02]  /*5930*/  FMUL.FTZ R55, R55, R142 ;  /* 0x0000008e37377220 */ /* 0x000fe40000410000 */
[----:B------:R-:W-:Y:S01]  /*5940*/  FMUL.FTZ R139, R54, R139 ;  /* 0x0000008b368b7220 */ /* 0x000fe20000410000 */
[----:B------:R-:W0:Y:S02]  /*5950*/  LDS.64 R66, [R66] ;  /* 0x0000000042427984 */ /* 0x000e240000000a00 */
[--C-:B0-----:R-:W-:Y:S01]  /*5960*/  FFMA.FTZ R122, R5, R122, -R66.reuse ;  /* 0x0000007a057a7223 */ /* 0x101fe20000010842 */
        /* <DEDUP_REMOVED lines=8> */
[----:B------:R-:W-:Y:S01]  /*59f0*/  FFMA.FTZ R122, R3, -R67, R122 ;  /* 0x80000043037a7223 */ /* 0x000fe2000001007a */
[----:B------:R-:W-:Y:S01]  /*5a00*/  FFMA.FTZ R24, -R67, R68, R24 ;  /* 0x0000004443187223 */ /* 0x000fe20000010118 */
[C-C-:B------:R-:W-:Y:S01]  /*5a10*/  FFMA.FTZ R28, R132.reuse, R49, -R66.reuse ;  /* 0x00000031841c7223 */ /* 0x140fe20000010842 */
[--C-:B------:R-:W-:Y:S01]  /*5a20*/  FFMA.FTZ R87, R71, R87, -R66.reuse ;  /* 0x0000005747577223 */ /* 0x100fe20000010842 */
[----:B------:R-:W-:Y:S01]  /*5a30*/  FFMA.FTZ R55, R69, R55, -R66 ;  /* 0x0000003745377223 */ /* 0x000fe20000010842 */
[C---:B------:R-:W-:Y:S01]  /*5a40*/  FMUL.FTZ R122, R131.reuse, R122 ;  /* 0x0000007a837a7220 */ /* 0x040fe20000410000 */
[----:B------:R-:W-:Y:S01]  /*5a50*/  FMUL.FTZ R3, R131, R24 ;  /* 0x0000001883037220 */ /* 0x000fe20000410000 */
[----:B------:R-:W-:Y:S01]  /*5a60*/  FFMA.FTZ R28, R65, -R67, R28 ;  /* 0x80000043411c7223 */ /* 0x000fe2000001001c */
[----:B------:R-:W-:Y:S01]  /*5a70*/  FFMA.FTZ R84, -R67, R84, R87 ;  /* 0x0000005443547223 */ /* 0x000fe20000010157 */
[--C-:B------:R-:W-:Y:S01]  /*5a80*/  FFMA.FTZ R45, R132, R45, -R66.reuse ;  /* 0x0000002d842d7223 */ /* 0x100fe20000010842 */
[--C-:B------:R-:W-:Y:S01]  /*5a90*/  FFMA.FTZ R139, R71, R139, -R66.reuse ;  /* 0x0000008b478b7223 */ /* 0x100fe20000010842 */
[--C-:B------:R-:W-:Y:S01]  /*5aa0*/  FFMA.FTZ R81, R69, R81, -R66.reuse ;  /* 0x0000005145517223 */ /* 0x100fe20000010842 */
[-C--:B------:R-:W-:Y:S01]  /*5ab0*/  FFMA.FTZ R130, R130, -R67.reuse, R47 ;  /* 0x8000004382827223 */ /* 0x080fe2000001002f */
[----:B------:R-:W-:Y:S01]  /*5ac0*/  FFMA.FTZ R80, -R67, R80, R55 ;  /* 0x0000005043507223 */ /* 0x000fe20000010137 */
[----:B------:R-:W-:Y:S01]  /*5ad0*/  FFMA.FTZ R36, R36, -R67, R5 ;  /* 0x8000004324247223 */ /* 0x000fe20000010005 */
[C---:B------:R-:W-:Y:S01]  /*5ae0*/  FMUL.FTZ R28, R131.reuse, R28 ;  /* 0x0000001c831c7220 */ /* 0x040fe20000410000 */
[----:B------:R-:W-:Y:S01]  /*5af0*/  FMUL.FTZ R5, R131, R84 ;  /* 0x0000005483057220 */ /* 0x000fe20000410000 */
[----:B------:R-:W-:Y:S01]  /*5b00*/  F2FP.BF16.F32.PACK_AB R122, R3, R122 ;  /* 0x0000007a037a723e */ /* 0x000fe200000010ff */
[--C-:B------:R-:W-:Y:S01]  /*5b10*/  FFMA.FTZ R27, R132, R27, -R66.reuse ;  /* 0x0000001b841b7223 */ /* 0x100fe20000010842 */
[-C--:B------:R-:W-:Y:S01]  /*5b20*/  FFMA.FTZ R128, R128, -R67.reuse, R45 ;  /* 0x8000004380807223 */ /* 0x080fe2000001002d */
[C---:B------:R-:W-:Y:S01]  /*5b30*/  FFMA.FTZ R74, -R67.reuse, R74, R139 ;  /* 0x0000004a434a7223 */ /* 0x040fe2000001018b */
[----:B------:R-:W-:Y:S01]  /*5b40*/  FFMA.FTZ R126, R126, -R67, R43 ;  /* 0x800000437e7e7223 */ /* 0x000fe2000001002b */
[----:B------:R-:W-:Y:S01]  /*5b50*/  FFMA.FTZ R72, -R67, R72, R81 ;  /* 0x0000004843487223 */ /* 0x000fe20000010151 */
[----:B------:R-:W-:Y:S01]  /*5b60*/  IADD3.X R13, R11, UR13, RZ, P1, !PT ;  /* 0x0000000d0b0d7c10 */ /* 0x000fe20008ffe4ff */
[C---:B------:R-:W-:Y:S01]  /*5b70*/  FMUL.FTZ R130, R131.reuse, R130 ;  /* 0x0000008283827220 */ /* 0x040fe20000410000 */
[----:B------:R-:W-:Y:S01]  /*5b80*/  FMUL.FTZ R3, R131, R80 ;  /* 0x0000005083037220 */ /* 0x000fe20000410000 */
[----:B------:R-:W-:Y:S01]  /*5b90*/  PRMT R11, R122, 0x7632, R11 ;  /* 0x000076327a0b7816 */ /* 0x000fe2000000000b */
[--C-:B------:R-:W-:Y:S01]  /*5ba0*/  FFMA.FTZ R41, R132, R41, -R66.reuse ;  /* 0x0000002984297223 */ /* 0x100fe20000010842 */
[--C-:B------:R-:W-:Y:S01]  /*5bb0*/  FFMA.FTZ R83, R71, R83, -R66.reuse ;  /* 0x0000005347537223 */ /* 0x100fe20000010842 */
[----:B------:R-:W-:Y:S01]  /*5bc0*/  F2FP.BF16.F32.PACK_AB R28, R5, R28 ;  /* 0x0000001c051c723e */ /* 0x000fe200000010ff */
[--C-:B------:R-:W-:Y:S01]  /*5bd0*/  FFMA.FTZ R117, R69, R117, -R66.reuse ;  /* 0x0000007545757223 */ /* 0x100fe20000010842 */
[----:B------:R-:W-:Y:S01]  /*5be0*/  FFMA.FTZ R34, R34, -R67, R27 ;  /* 0x8000004322227223 */ /* 0x000fe2000001001b */
[C---:B------:R-:W-:Y:S01]  /*5bf0*/  FMUL.FTZ R128, R131.reuse, R128 ;  /* 0x0000008083807220 */ /* 0x040fe20000410000 */
[C---:B------:R-:W-:Y:S01]  /*5c00*/  FMUL.FTZ R5, R131.reuse, R74 ;  /* 0x0000004a83057220 */ /* 0x040fe20000410000 */
[----:B------:R-:W-:Y:S01]  /*5c10*/  IADD3 R10, P1, R10, UR12, RZ ;  /* 0x0000000c0a0a7c10 */ /* 0x000fe2000ff3e0ff */
[C---:B------:R-:W-:Y:S01]  /*5c20*/  FMUL.FTZ R126, R131.reuse, R126 ;  /* 0x0000007e837e7220 */ /* 0x040fe20000410000 */
[----:B------:R-:W-:Y:S01]  /*5c30*/  FMUL.FTZ R27, R131, R72 ;  /* 0x00000048831b7220 */ /* 0x000fe20000410000 */
[C-C-:B------:R-:W-:Y:S01]  /*5c40*/  FFMA.FTZ R29, R132.reuse, R29, -R66.reuse ;  /* 0x0000001d841d7223 */ /* 0x140fe20000010842 */
[----:B------:R-:W-:Y:S01]  /*5c50*/  F2FP.BF16.F32.PACK_AB R130, R3, R130 ;  /* 0x000000820382723e */ /* 0x000fe200000010ff */
[C-C-:B------:R-:W-:Y:S01]  /*5c60*/  FFMA.FTZ R37, R132.reuse, R37, -R66.reuse ;  /* 0x0000002584257223 */ /* 0x140fe20000010842 */
[--C-:B------:R-:W-:Y:S01]  /*5c70*/  FFMA.FTZ R31, R132, R31, -R66.reuse ;  /* 0x0000001f841f7223 */ /* 0x100fe20000010842 */
[--C-:B------:R-:W-:Y:S01]  /*5c80*/  FFMA.FTZ R91, R71, R91, -R66.reuse ;  /* 0x0000005b475b7223 */ /* 0x100fe20000010842 */
[-C--:B------:R-:W-:Y:S01]  /*5c90*/  FFMA.FTZ R124, R124, -R67.reuse, R41 ;  /* 0x800000437c7c7223 */ /* 0x080fe20000010029 */
[C---:B------:R-:W-:Y:S01]  /*5ca0*/  FFMA.FTZ R70, -R67.reuse, R70, R83 ;  /* 0x0000004643467223 */ /* 0x040fe20000010153 */
[----:B------:R0:W-:Y:S01]  /*5cb0*/  STG.E.U16 desc[UR8][R12.64+0x2], R11 ;  /* 0x0000020b0c007986 */ /* 0x0001e2000c101508 */
[----:B------:R-:W-:Y:S01]  /*5cc0*/  PRMT R3, R28, 0x7632, R3 ;  /* 0x000076321c037816 */ /* 0x000fe20000000003 */
[----:B------:R-:W-:Y:S01]  /*5cd0*/  FFMA.FTZ R52, R52, -R67, R39 ;  /* 0x8000004334347223 */ /* 0x000fe20000010027 */
[----:B------:R-:W-:Y:S01]  /*5ce0*/  FFMA.FTZ R86, -R67, R86, R117 ;  /* 0x0000005643567223 */ /* 0x000fe20000010175 */
[----:B------:R-:W-:Y:S01]  /*5cf0*/  F2FP.BF16.F32.PACK_AB R128, R5, R128 ;  /* 0x000000800580723e */ /* 0x000fe200000010ff */
[--C-:B------:R-:W-:Y:S01]  /*5d00*/  FFMA.FTZ R33, R132, R33, -R66.reuse ;  /* 0x0000002184217223 */ /* 0x100fe20000010842 */
[-C--:B------:R-:W-:Y:S01]  /*5d10*/  FFMA.FTZ R38, R38, -R67.reuse, R29 ;  /* 0x8000004326267223 */ /* 0x080fe2000001001d */
[----:B------:R-:W-:Y:S01]  /*5d20*/  F2FP.BF16.F32.PACK_AB R126, R27, R126 ;  /* 0x0000007e1b7e723e */ /* 0x000fe200000010ff */
[-C--:B------:R-:W-:Y:S01]  /*5d30*/  FFMA.FTZ R50, R50, -R67.reuse, R37 ;  /* 0x8000004332327223 */ /* 0x080fe20000010025 */
[----:B------:R-:W-:Y:S01]  /*5d40*/  FFMA.FTZ R88, -R67, R88, R91 ;  /* 0x0000005843587223 */ /* 0x000fe2000001015b */
[----:B------:R-:W-:Y:S01]  /*5d50*/  FFMA.FTZ R42, R42, -R67, R31 ;  /* 0x800000432a2a7223 */ /* 0x000fe2000001001f */
[----:B------:R-:W-:Y:S01]  /*5d60*/  FMUL.FTZ R124, R131, R124 ;  /* 0x0000007c837c7220 */ /* 0x000fe20000410000 */
[----:B0-----:R-:W-:Y:S01]  /*5d70*/  IADD3.X R11, R9, UR13, RZ, P1, !PT ;  /* 0x0000000d090b7c10 */ /* 0x001fe20008ffe4ff */
[----:B------:R-:W-:Y:S01]  /*5d80*/  FMUL.FTZ R29, R131, R70 ;  /* 0x00000046831d7220 */ /* 0x000fe20000410000 */
[----:B------:R-:W-:Y:S01]  /*5d90*/  IADD3 R8, P1, R8, UR12, RZ ;  /* 0x0000000c08087c10 */ /* 0x000fe2000ff3e0ff */
[--C-:B------:R-:W-:Y:S01]  /*5da0*/  FFMA.FTZ R93, R69, R93, -R66.reuse ;  /* 0x0000005d455d7223 */ /* 0x100fe20000010842 */
[C---:B------:R-:W-:Y:S01]  /*5db0*/  FMUL.FTZ R52, R131.reuse, R52 ;  /* 0x0000003483347220 */ /* 0x040fe20000410000 */
[----:B------:R-:W-:Y:S01]  /*5dc0*/  FMUL.FTZ R31, R131, R86 ;  /* 0x00000056831f7220 */ /* 0x000fe20000410000 */
[----:B------:R-:W-:Y:S01]  /*5dd0*/  STG.E.U16 desc[UR8][R12.64], R122 ;  /* 0x0000007a0c007986 */ /* 0x000fe2000c101508 */
[--C-:B------:R-:W-:Y:S01]  /*5de0*/  FFMA.FTZ R95, R71, R95, -R66.reuse ;  /* 0x0000005f475f7223 */ /* 0x100fe20000010842 */
[----:B------:R-:W-:Y:S01]  /*5df0*/  PRMT R5, R130, 0x7632, R5 ;  /* 0x0000763282057816 */ /* 0x000fe20000000005 */
[-C--:B------:R-:W-:Y:S01]  /*5e00*/  FFMA.FTZ R46, R46, -R67.reuse, R33 ;  /* 0x800000432e2e7223 */ /* 0x080fe20000010021 */
[----:B------:R-:W-:Y:S01]  /*5e10*/  STG.E.U16 desc[UR8][R12.64+0x4], R28 ;  /* 0x0000041c0c007986 */ /* 0x000fe2000c101508 */
[----:B------:R-:W-:Y:S01]  /*5e20*/  IADD3.X R9, R7, UR13, RZ, P1, !PT ;  /* 0x0000000d07097c10 */ /* 0x000fe20008ffe4ff */
[C---:B------:R-:W-:Y:S01]  /*5e30*/  FMUL.FTZ R50, R131.reuse, R50 ;  /* 0x0000003283327220 */ /* 0x040fe20000410000 */
[----:B------:R-:W-:Y:S01]  /*5e40*/  PRMT R7, R126, 0x7632, R7 ;  /* 0x000076327e077816 */ /* 0x000fe20000000007 */
[----:B------:R0:W-:Y:S01]  /*5e50*/  STG.E.U16 desc[UR8][R12.64+0x6], R3 ;  /* 0x000006030c007986 */ /* 0x0001e2000c101508 */
[----:B------:R-:W-:Y:S01]  /*5e60*/  FMUL.FTZ R33, R131, R88 ;  /* 0x0000005883217220 */ /* 0x000fe20000410000 */
[----:B------:R-:W-:Y:S01]  /*5e70*/  FFMA.FTZ R48, R48, -R67, R35 ;  /* 0x8000004330307223 */ /* 0x000fe20000010023 */
[----:B------:R-:W-:Y:S01]  /*5e80*/  FFMA.FTZ R92, -R67, R92, R93 ;  /* 0x0000005c435c7223 */ /* 0x000fe2000001015d */
[----:B------:R-:W-:Y:S01]  /*5e90*/  F2FP.BF16.F32.PACK_AB R124, R29, R124 ;  /* 0x0000007c1d7c723e */ /* 0x000fe200000010ff */
[----:B------:R-:W-:Y:S01]  /*5ea0*/  FFMA.FTZ R102, -R67, R102, R95 ;  /* 0x0000006643667223 */ /* 0x000fe2000001015f */
[----:B------:R-:W-:Y:S01]  /*5eb0*/  IADD3 R6, P1, R6, UR12, RZ ;  /* 0x0000000c06067c10 */ /* 0x000fe2000ff3e0ff */
[--C-:B------:R-:W-:Y:S01]  /*5ec0*/  FFMA.FTZ R135, R69, R135, -R66.reuse ;  /* 0x0000008745877223 */ /* 0x100fe20000010842 */
[----:B------:R-:W-:Y:S01]  /*5ed0*/  F2FP.BF16.F32.PACK_AB R52, R31, R52 ;  /* 0x000000341f34723e */ /* 0x000fe200000010ff */
[--C-:B------:R-:W-:Y:S01]  /*5ee0*/  FFMA.FTZ R97, R71, R97, -R66.reuse ;  /* 0x0000006147617223 */ /* 0x100fe20000010842 */
[----:B------:R-:W-:Y:S01]  /*5ef0*/  STG.E.U16 desc[UR8][R10.64], R130 ;  /* 0x000000820a007986 */ /* 0x000fe2000c101508 */
[--C-:B------:R-:W-:Y:S01]  /*5f00*/  FFMA.FTZ R109, R69, R109, -R66.reuse ;  /* 0x0000006d456d7223 */ /* 0x100fe20000010842 */
[----:B0-----:R-:W-:Y:S01]  /*5f10*/  PRMT R13, R128, 0x7632, R13 ;  /* 0x00007632800d7816 */ /* 0x001fe2000000000d */
[C---:B------:R-:W-:Y:S01]  /*5f20*/  FMUL.FTZ R48, R131.reuse, R48 ;  /* 0x0000003083307220 */ /* 0x040fe20000410000 */
[----:B------:R0:W-:Y:S01]  /*5f30*/  STG.E.U16 desc[UR8][R10.64+0x2], R5 ;  /* 0x000002050a007986 */ /* 0x0001e2000c101508 */
[C---:B------:R-:W-:Y:S01]  /*5f40*/  FMUL.FTZ R35, R131.reuse, R92 ;  /* 0x0000005c83237220 */ /* 0x040fe20000410000 */
[----:B------:R-:W-:Y:S01]  /*5f50*/  PRMT R3, R124, 0x7632, R3 ;  /* 0x000076327c037816 */ /* 0x000fe20000000003 */
[----:B------:R-:W-:Y:S01]  /*5f60*/  FMUL.FTZ R46, R131, R46 ;  /* 0x0000002e832e7220 */ /* 0x000fe20000410000 */
[----:B------:R-:W-:Y:S01]  /*5f70*/  STG.E.U16 desc[UR8][R10.64+0x4], R128 ;  /* 0x000004800a007986 */ /* 0x000fe2000c101508 */
[----:B------:R-:W-:Y:S01]  /*5f80*/  F2FP.BF16.F32.PACK_AB R50, R33, R50 ;  /* 0x000000322132723e */ /* 0x000fe200000010ff */
[----:B------:R-:W-:Y:S01]  /*5f90*/  FMUL.FTZ R37, R131, R102 ;  /* 0x0000006683257220 */ /* 0x000fe20000410000 */
[-C--:B------:R-:W-:Y:S01]  /*5fa0*/  FFMA.FTZ R44, R44, -R67.reuse, R73 ;  /* 0x800000432c2c7223 */ /* 0x080fe20000010049 */
[----:B------:R-:W-:Y:S01]  /*5fb0*/  STG.E.U16 desc[UR8][R10.64+0x6], R13 ;  /* 0x0000060d0a007986 */ /* 0x000fe2000c101508 */
[C---:B------:R-:W-:Y:S01]  /*5fc0*/  FFMA.FTZ R104, -R67.reuse, R104, R135 ;  /* 0x0000006843687223 */ /* 0x040fe20000010187 */
[C---:B------:R-:W-:Y:S01]  /*5fd0*/  FFMA.FTZ R106, -R67.reuse, R106, R97 ;  /* 0x0000006a436a7223 */ /* 0x040fe20000010161 */
[----:B------:R-:W-:Y:S01]  /*5fe0*/  FFMA.FTZ R40, R40, -R67, R75 ;  /* 0x8000004328287223 */ /* 0x000fe2000001004b */
[----:B------:R1:W-:Y:S01]  /*5ff0*/  STG.E.U16 desc[UR8][R8.64+0x2], R7 ;  /* 0x0000020708007986 */ /* 0x0003e2000c101508 */
[----:B------:R-:W-:Y:S01]  /*6000*/  FFMA.FTZ R108, -R67, R108, R109 ;  /* 0x0000006c436c7223 */ /* 0x000fe2000001016d */
[--C-:B------:R-:W-:Y:S01]  /*6010*/  FFMA.FTZ R30, R69, R77, -R66.reuse ;  /* 0x0000004d451e7223 */ /* 0x100fe20000010842 */
[C-C-:B------:R-:W-:Y:S01]  /*6020*/  FFMA.FTZ R99, R71.reuse, R99, -R66.reuse ;  /* 0x0000006347637223 */ /* 0x140fe20000010842 */
[----:B0-----:R-:W-:Y:S01]  /*6030*/  PRMT R5, R50, 0x7632, R5 ;  /* 0x0000763232057816 */ /* 0x001fe20000000005 */
[----:B------:R-:W-:Y:S01]  /*6040*/  FFMA.FTZ R101, R71, R101, -R66 ;  /* 0x0000006547657223 */ /* 0x000fe20000010842 */
[----:B------:R-:W-:Y:S01]  /*6050*/  STG.E.U16 desc[UR8][R8.64], R126 ;  /* 0x0000007e08007986 */ /* 0x000fe2000c101508 */
[----:B------:R-:W-:Y:S01]  /*6060*/  F2FP.BF16.F32.PACK_AB R48, R35, R48 ;  /* 0x000000302330723e */ /* 0x000fe200000010ff */
[C---:B------:R-:W-:Y:S01]  /*6070*/  FMUL.FTZ R44, R131.reuse, R44 ;  /* 0x0000002c832c7220 */ /* 0x040fe20000410000 */
[C---:B------:R-:W-:Y:S01]  /*6080*/  FMUL.FTZ R39, R131.reuse, R104 ;  /* 0x0000006883277220 */ /* 0x040fe20000410000 */
[----:B------:R-:W-:Y:S01]  /*6090*/  STG.E.U16 desc[UR8][R8.64+0x4], R124 ;  /* 0x0000047c08007986 */ /* 0x000fe2000c101508 */
[C---:B------:R-:W-:Y:S01]  /*60a0*/  FMUL.FTZ R42, R131.reuse, R42 ;  /* 0x0000002a832a7220 */ /* 0x040fe20000410000 */
[----:B-1----:R-:W-:Y:S01]  /*60b0*/  IADD3.X R7, R4, UR13, RZ, P1, !PT ;  /* 0x0000000d04077c10 */ /* 0x002fe20008ffe4ff */
[C---:B------:R-:W-:Y:S01]  /*60c0*/  FMUL.FTZ R41, R131.reuse, R106 ;  /* 0x0000006a83297220 */ /* 0x040fe20000410000 */
[----:B------:R-:W-:Y:S01]  /*60d0*/  PRMT R4, R52, 0x7632, R4 ;  /* 0x0000763234047816 */ /* 0x000fe20000000004 */
[----:B------:R0:W-:Y:S01]  /*60e0*/  STG.E.U16 desc[UR8][R8.64+0x6], R3 ;  /* 0x0000060308007986 */ /* 0x0001e2000c101508 */
[----:B------:R-:W-:Y:S01]  /*60f0*/  IADD3 R2, P1, R2, UR12, RZ ;  /* 0x0000000c02027c10 */ /* 0x000fe2000ff3e0ff */
[----:B------:R-:W-:Y:S01]  /*6100*/  FMUL.FTZ R40, R131, R40 ;  /* 0x0000002883287220 */ /* 0x000fe20000410000 */
[----:B------:R-:W-:Y:S01]  /*6110*/  F2FP.BF16.F32.PACK_AB R46, R37, R46 ;  /* 0x0000002e252e723e */ /* 0x000fe200000010ff */
[----:B------:R1:W-:Y:S01]  /*6120*/  STG.E.U16 desc[UR8][R6.64+0x2], R4 ;  /* 0x0000020406007986 */ /* 0x0003e2000c101508 */
[----:B------:R-:W-:Y:S01]  /*6130*/  FMUL.FTZ R43, R131, R108 ;  /* 0x0000006c832b7220 */ /* 0x000fe20000410000 */
[C---:B------:R-:W-:Y:S01]  /*6140*/  FFMA.FTZ R110, -R67.reuse, R110, R99 ;  /* 0x0000006e436e7223 */ /* 0x040fe20000010163 */
[C---:B------:R-:W-:Y:S01]  /*6150*/  FFMA.FTZ R30, -R67.reuse, R64, R30 ;  /* 0x00000040431e7223 */ /* 0x040fe2000001011e */
[----:B------:R-:W-:Y:S01]  /*6160*/  FFMA.FTZ R112, -R67, R112, R101 ;  /* 0x0000007043707223 */ /* 0x000fe20000010165 */
[----:B------:R-:W-:Y:S01]  /*6170*/  STG.E.U16 desc[UR8][R6.64], R52 ;  /* 0x0000003406007986 */ /* 0x000fe2000c101508 */
[----:B------:R-:W-:Y:S01]  /*6180*/  F2FP.BF16.F32.PACK_AB R44, R39, R44 ;  /* 0x0000002c272c723e */ /* 0x000fe200000010ff */
[C---:B------:R-:W-:Y:S01]  /*6190*/  FMUL.FTZ R38, R131.reuse, R38 ;  /* 0x0000002683267220 */ /* 0x040fe20000410000 */
[----:B0-----:R-:W-:Y:S01]  /*61a0*/  IADD3.X R3, R0, UR13, RZ, P1, !PT ;  /* 0x0000000d00037c10 */ /* 0x001fe20008ffe4ff */
[----:B------:R-:W-:Y:S01]  /*61b0*/  STG.E.U16 desc[UR8][R6.64+0x4], R50 ;  /* 0x0000043206007986 */ /* 0x000fe2000c101508 */
[----:B------:R-:W-:Y:S01]  /*61c0*/  PRMT R0, R48, 0x7632, R0 ;  /* 0x0000763230007816 */ /* 0x000fe20000000000 */
[----:B------:R-:W-:Y:S01]  /*61d0*/  FMUL.FTZ R45, R131, R110 ;  /* 0x0000006e832d7220 */ /* 0x000fe20000410000 */
[----:B-1----:R-:W-:Y:S01]  /*61e0*/  IADD3 R4, P1, R129, UR12, RZ ;  /* 0x0000000c81047c10 */ /* 0x002fe2000ff3e0ff */
[----:B------:R0:W-:Y:S01]  /*61f0*/  STG.E.U16 desc[UR8][R6.64+0x6], R5 ;  /* 0x0000060506007986 */ /* 0x0001e2000c101508 */
[----:B------:R-:W-:Y:S01]  /*6200*/  F2FP.BF16.F32.PACK_AB R42, R41, R42 ;  /* 0x0000002a292a723e */ /* 0x000fe200000010ff */
[C---:B------:R-:W-:Y:S01]  /*6210*/  FMUL.FTZ R36, R131.reuse, R36 ;  /* 0x0000002483247220 */ /* 0x040fe20000410000 */
[C---:B------:R-:W-:Y:S01]  /*6220*/  FMUL.FTZ R34, R131.reuse, R34 ;  /* 0x0000002283227220 */ /* 0x040fe20000410000 */
[----:B------:R-:W-:Y:S01]  /*6230*/  FMUL.FTZ R47, R131, R30 ;  /* 0x0000001e832f7220 */ /* 0x000fe20000410000 */
[----:B------:R-:W-:Y:S01]  /*6240*/  F2FP.BF16.F32.PACK_AB R40, R43, R40 ;  /* 0x000000282b28723e */ /* 0x000fe200000010ff */
[----:B------:R-:W-:Y:S01]  /*6250*/  FMUL.FTZ R131, R131, R112 ;  /* 0x0000007083837220 */ /* 0x000fe20000410000 */
[----:B------:R1:W-:Y:S01]  /*6260*/  STG.E.U16 desc[UR8][R2.64+0x2], R0 ;  /* 0x0000020002007986 */ /* 0x0003e2000c101508 */
[----:B------:R-:W-:-:S02]  /*6270*/  PRMT R8, R44, 0x7632, R8 ;  /* 0x000076322c087816 */ /* 0x000fc40000000008 */
[----:B------:R-:W-:Y:S01]  /*6280*/  F2FP.BF16.F32.PACK_AB R38, R45, R38 ;  /* 0x000000262d26723e */ /* 0x000fe200000010ff */
[----:B------:R-:W-:Y:S01]  /*6290*/  STG.E.U16 desc[UR8][R2.64], R48 ;  /* 0x0000003002007986 */ /* 0x000fe2000c101508 */
[----:B0-----:R-:W-:Y:S02]  /*62a0*/  PRMT R7, R46, 0x7632, R7 ;  /* 0x000076322e077816 */ /* 0x001fe40000000007 */
[----:B------:R-:W-:Y:S01]  /*62b0*/  IADD3.X R5, R127, UR13, RZ, P1, !PT ;  /* 0x0000000d7f057c10 */ /* 0x000fe20008ffe4ff */
[----:B------:R-:W-:Y:S01]  /*62c0*/  STG.E.U16 desc[UR8][R2.64+0x4], R46 ;  /* 0x0000042e02007986 */ /* 0x000fe2000c101508 */
[----:B------:R-:W-:Y:S02]  /*62d0*/  IADD3 R6, P1, R123, UR12, RZ ;  /* 0x0000000c7b067c10 */ /* 0x000fe4000ff3e0ff */
[----:B------:R-:W-:Y:S01]  /*62e0*/  F2FP.BF16.F32.PACK_AB R36, R47, R36 ;  /* 0x000000242f24723e */ /* 0x000fe200000010ff */
[----:B------:R0:W-:Y:S01]  /*62f0*/  STG.E.U16 desc[UR8][R2.64+0x6], R7 ;  /* 0x0000060702007986 */ /* 0x0001e2000c101508 */
[----:B-1----:R-:W-:-:S02]  /*6300*/  PRMT R0, R42, 0x7632, R0 ;  /* 0x000076322a007816 */ /* 0x002fc40000000000 */
[----:B------:R-:W-:Y:S01]  /*6310*/  F2FP.BF16.F32.PACK_AB R34, R131, R34 ;  /* 0x000000228322723e */ /* 0x000fe200000010ff */
[----:B------:R-:W-:Y:S01]  /*6320*/  STG.E.U16 desc[UR8][R4.64], R44 ;  /* 0x0000002c04007986 */ /* 0x000fe2000c101508 */
[----:B------:R-:W-:-:S03]  /*6330*/  MOV R24, R133 ;  /* 0x0000008500187202 */ /* 0x000fc60000000f00 */
[----:B------:R-:W-:Y:S01]  /*6340*/  STG.E.U16 desc[UR8][R4.64+0x2], R8 ;  /* 0x0000020804007986 */ /* 0x000fe2000c101508 */
[----:B0-----:R-:W-:-:S03]  /*6350*/  IADD3.X R7, R125, UR13, RZ, P1, !PT ;  /* 0x0000000d7d077c10 */ /* 0x001fc60008ffe4ff */
[----:B------:R-:W-:Y:S01]  /*6360*/  STG.E.U16 desc[UR8][R4.64+0x4], R42 ;  /* 0x0000042a04007986 */ /* 0x000fe2000c101508 */
[----:B------:R-:W-:Y:S02]  /*6370*/  PRMT R3, R40, 0x7632, R3 ;  /* 0x0000763228037816 */ /* 0x000fe40000000003 */
[----:B------:R-:W-:Y:S01]  /*6380*/  IADD3 R2, P1, R51, UR12, RZ ;  /* 0x0000000c33027c10 */ /* 0x000fe2000ff3e0ff */
[----:B------:R0:W-:Y:S04]  /*6390*/  STG.E.U16 desc[UR8][R4.64+0x6], R0 ;  /* 0x0000060004007986 */ /* 0x0001e8000c101508 */
[----:B------:R1:W-:Y:S04]  /*63a0*/  STG.E.U16 desc[UR8][R6.64+0x2], R3 ;  /* 0x0000020306007986 */ /* 0x0003e8000c101508 */
[----:B------:R2:W-:Y:S01]  /*63b0*/  STG.E.U16 desc[UR8][R6.64], R40 ;  /* 0x0000002806007986 */ /* 0x0005e2000c101508 */
[----:B0-----:R-:W-:-:S03]  /*63c0*/  PRMT R5, R38, 0x7632, R5 ;  /* 0x0000763226057816 */ /* 0x001fc60000000005 */
[----:B------:R2:W-:Y:S01]  /*63d0*/  STG.E.U16 desc[UR8][R6.64+0x4], R38 ;  /* 0x0000042606007986 */ /* 0x0005e2000c101508 */
[----:B------:R-:W-:Y:S02]  /*63e0*/  PRMT R0, R36, 0x7632, R0 ;  /* 0x0000763224007816 */ /* 0x000fe40000000000 */
[----:B-1----:R-:W-:Y:S01]  /*63f0*/  IADD3.X R3, R53, UR13, RZ, P1, !PT ;  /* 0x0000000d35037c10 */ /* 0x002fe20008ffe4ff */
[----:B------:R2:W-:Y:S01]  /*6400*/  STG.E.U16 desc[UR8][R6.64+0x6], R5 ;  /* 0x0000060506007986 */ /* 0x0005e2000c101508 */
[----:B------:R-:W-:-:S03]  /*6410*/  PRMT R4, R34, 0x7632, R4 ;  /* 0x0000763222047816 */ /* 0x000fc60000000004 */
[----:B------:R2:W-:Y:S04]  /*6420*/  STG.E.U16 desc[UR8][R2.64], R36 ;  /* 0x0000002402007986 */ /* 0x0005e8000c101508 */
[----:B------:R2:W-:Y:S04]  /*6430*/  STG.E.U16 desc[UR8][R2.64+0x2], R0 ;  /* 0x0000020002007986 */ /* 0x0005e8000c101508 */
[----:B------:R2:W-:Y:S04]  /*6440*/  STG.E.U16 desc[UR8][R2.64+0x4], R34 ;  /* 0x0000042202007986 */ /* 0x0005e8000c101508 */
[----:B------:R2:W-:Y:S01]  /*6450*/  STG.E.U16 desc[UR8][R2.64+0x6], R4 ;  /* 0x0000060402007986 */ /* 0x0005e2000c101508 */
[----:B------:R-:W-:Y:S05]  /*6460*/  @!P0 BRA `(.L_x_690) ;  /* 0xffffffa000288947 */ /* 0x000fea000383ffff */
.L_x_678:
[C---:B--2---:R-:W-:Y:S02]  /*6470*/  SHF.L.U32 R0, R26.reuse, 0x3, RZ ;  /* 0x000000031a007819 */ /* 0x044fe400000006ff */
[----:B0-----:R-:W-:Y:S02]  /*6480*/  LOP3.LUT R2, R26, 0x3, RZ, 0xc0, !PT ;  /* 0x000000031a027812 */ /* 0x001fe400078ec0ff */
[----:B------:R-:W-:-:S03]  /*6490*/  LOP3.LUT R0, R0, 0x7ffffe0, RZ, 0xc0, !PT ;  /* 0x07ffffe000007812 */ /* 0x000fc600078ec0ff */
[----:B------:R-:W-:Y:S01]  /*64a0*/  IMAD R2, R2, 0x140, RZ ;  /* 0x0000014002027824 */ /* 0x000fe200078e02ff */
[----:B------:R-:W-:-:S04]  /*64b0*/  IADD3 R25, R0, R25, RZ ;  /* 0x0000001900197210 */ /* 0x000fc80007ffe0ff */
[----:B------:R-:W-:Y:S02]  /*64c0*/  IADD3 R0, R2, 0x140, RZ ;  /* 0x0000014002007810 */ /* 0x000fe40007ffe0ff */
        /* <DEDUP_REMOVED lines=13> */
[----:B------:R-:W-:Y:S02]  /*65a0*/  SEL R3, R3, 0xfffffffe, P0 ;  /* 0xfffffffe03037807 */ /* 0x000fe40000000000 */
[----:B------:R-:W-:Y:S02]  /*65b0*/  SEL R2, R2, 0xffffffff, P0 ;  /* 0xffffffff02027807 */ /* 0x000fe40000000000 */
[C---:B------:R-:W-:Y:S02]  /*65c0*/  SHF.L.U32 R4, R3.reuse, 0x5, RZ ;  /* 0x0000000503047819 */ /* 0x040fe400000006ff */
[----:B------:R-:W-:-:S02]  /*65d0*/  SHF.L.U64.HI R3, R3, 0x5, R2 ;  /* 0x0000000503037819 */ /* 0x000fc40000010202 */
[----:B------:R-:W-:Y:S02]  /*65e0*/  MOV R2, 0xffffffff ;  /* 0xffffffff00027802 */ /* 0x000fe40000000f00 */
[----:B------:R-:W-:Y:S02]  /*65f0*/  IADD3 R4, P0, P1, -R4, -0x21, -R5 ;  /* 0xffffffdf04047810 */ /* 0x000fe4000791e905 */
[----:B------:R-:W-:Y:S02]  /*6600*/  SHF.L.U32 R14, R6, 0x1, RZ ;  /* 0x00000001060e7819 */ /* 0x000fe400000006ff */
[----:B------:R-:W-:Y:S02]  /*6610*/  IADD3.X R3, ~R3, -0x1, R2, P0, P1 ;  /* 0xffffffff03037810 */ /* 0x000fe400007e2502 */
[----:B------:R-:W-:Y:S02]  /*6620*/  SHF.R.U32.HI R2, RZ, 0x4, R6 ;  /* 0x00000004ff027819 */ /* 0x000fe40000011606 */
[----:B------:R-:W-:Y:S01]  /*6630*/  LEA R15, R5, UR4, 0x7 ;  /* 0x00000004050f7c11 */ /* 0x000fe2000f8e38ff */
[----:B------:R-:W-:Y:S01]  /*6640*/  IMAD.WIDE.U32 R8, R3, -0x33333333, RZ ;  /* 0xcccccccd03087825 */ /* 0x000fe200078e00ff */
[----:B------:R-:W-:-:S02]  /*6650*/  IADD3 R7, R2, 0x14, RZ ;  /* 0x0000001402077810 */ /* 0x000fc40007ffe0ff */
[----:B------:R-:W-:Y:S02]  /*6660*/  LOP3.LUT R12, RZ, R2, RZ, 0x33, !PT ;  /* 0x00000002ff0c7212 */ /* 0x000fe400078e33ff */
[C---:B------:R-:W-:Y:S01]  /*6670*/  LOP3.LUT R14, R7.reuse, 0x1e, R14, 0x78, !PT ;  /* 0x0000001e070e7812 */ /* 0x040fe200078e780e */
[C---:B------:R-:W-:Y:S01]  /*6680*/  IMAD.WIDE.U32 R10, P0, R4.reuse, -0x33333334, R8 ;  /* 0xcccccccc040a7825 */ /* 0x040fe20007800008 */
[----:B------:R-:W-:Y:S02]  /*6690*/  VIMNMX.U32 R7, R7, 0x20, !PT ;  /* 0x0000002007077848 */ /* 0x000fe40007fe0000 */
[----:B------:R-:W-:Y:S01]  /*66a0*/  IADD3 R35, P2, R5, 0x1e, RZ ;  /* 0x0000001e05237810 */ /* 0x000fe20007f5e0ff */
[----:B------:R-:W-:Y:S01]  /*66b0*/  IMAD.WIDE.U32 R8, R4, -0x33333333, RZ ;  /* 0xcccccccd04087825 */ /* 0x000fe200078e00ff */
[----:B------:R-:W-:Y:S02]  /*66c0*/  SHF.L.U32 R8, R6, 0x7, RZ ;  /* 0x0000000706087819 */ /* 0x000fe400000006ff */
[----:B------:R-:W-:-:S02]  /*66d0*/  IADD3 R7, R7, R12, RZ ;  /* 0x0000000c07077210 */ /* 0x000fc40007ffe0ff */
[----:B------:R-:W-:Y:S02]  /*66e0*/  IADD3.X R13, RZ, RZ, RZ, P0, !PT ;  /* 0x000000ffff0d7210 */ /* 0x000fe400007fe4ff */
[----:B------:R-:W-:Y:S02]  /*66f0*/  IADD3 RZ, P1, R9, R10, RZ ;  /* 0x0000000a09ff7210 */ /* 0x000fe40007f3e0ff */
[----:B------:R-:W-:Y:S02]  /*6700*/  MOV R12, R11 ;  /* 0x0000000b000c7202 */ /* 0x000fe40000000f00 */
[----:B------:R-:W-:Y:S02]  /*6710*/  SHF.L.U32 R9, R5, 0x1, RZ ;  /* 0x0000000105097819 */ /* 0x000fe400000006ff */
[----:B------:R-:W-:Y:S01]  /*6720*/  LOP3.LUT R10, R8, 0x780, RZ, 0xc0, !PT ;  /* 0x00000780080a7812 */ /* 0x000fe200078ec0ff */
[----:B------:R-:W-:Y:S01]  /*6730*/  IMAD.WIDE.U32.X R12, R3, -0x33333334, R12, P1 ;  /* 0xcccccccc030c7825 */ /* 0x000fe200008e040c */
[----:B------:R-:W-:-:S02]  /*6740*/  ISETP.LT.U32.AND P0, PT, R16, 0x1, PT ;  /* 0x000000011000780c */ /* 0x000fc40003f01070 */
[----:B------:R-:W-:Y:S02]  /*6750*/  LOP3.LUT R8, R9, 0x1f, R6, 0x78, !PT ;  /* 0x0000001f09087812 */ /* 0x000fe400078e7806 */
[----:B------:R-:W-:Y:S01]  /*6760*/  IADD3 R9, R10, UR4, RZ ;  /* 0x000000040a097c10 */ /* 0x000fe2000fffe0ff */
[----:B------:R-:W-:Y:S01]  /*6770*/  IMAD.WIDE.U32 R10, R7, -0x33333333, RZ ;  /* 0xcccccccd070a7825 */ /* 0x000fe200078e00ff */
[----:B------:R-:W-:Y:S02]  /*6780*/  ISETP.LT.AND.EX P0, PT, R17, RZ, PT, P0 ;  /* 0x000000ff1100720c */ /* 0x000fe40003f01300 */
[----:B------:R-:W-:Y:S02]  /*6790*/  SHF.R.U64 R18, R12, 0x3, R13 ;  /* 0x000000030c127819 */ /* 0x000fe4000000120d */
[----:B------:R-:W-:Y:S02]  /*67a0*/  LEA.HI R20, R11, 0x1, RZ, 0x1c ;  /* 0x000000010b147811 */ /* 0x000fe400078fe0ff */
[----:B------:R-:W-:-:S02]  /*67b0*/  LEA R8, R8, R15, 0x2 ;  /* 0x0000000f08087211 */ /* 0x000fc400078e10ff */
[----:B------:R-:W-:Y:S02]  /*67c0*/  SEL R10, R16, 0x1, P0 ;  /* 0x00000001100a7807 */ /* 0x000fe40000000000 */
[----:B------:R-:W-:Y:S02]  /*67d0*/  SEL R11, R17, RZ, P0 ;  /* 0x000000ff110b7207 */ /* 0x000fe40000000000 */
[C---:B------:R-:W-:Y:S02]  /*67e0*/  IADD3 R16, P0, R5.reuse, 0xa, RZ ;  /* 0x0000000a05107810 */ /* 0x040fe40007f1e0ff */
[----:B------:R-:W-:Y:S02]  /*67f0*/  IADD3 R15, P1, R5, 0x14, RZ ;  /* 0x00000014050f7810 */ /* 0x000fe40007f3e0ff */
[----:B------:R-:W-:Y:S02]  /*6800*/  IADD3 R18, R18, 0x1, RZ ;  /* 0x0000000112127810 */ /* 0x000fe40007ffe0ff */
[----:B------:R-:W-:-:S02]  /*6810*/  LEA R9, R14, R9, 0x2 ;  /* 0x000000090e097211 */ /* 0x000fc400078e10ff */
[----:B------:R-:W-:Y:S02]  /*6820*/  SHF.L.U64.HI R11, R10, 0x5, R11 ;  /* 0x000000050a0b7819 */ /* 0x000fe4000001020b */
[C---:B------:R-:W-:Y:S02]  /*6830*/  LOP3.LUT R17, R6.reuse, 0x1f, RZ, 0xc0, !PT ;  /* 0x0000001f06117812 */ /* 0x040fe400078ec0ff */
[----:B------:R-:W-:Y:S02]  /*6840*/  LOP3.LUT R36, R6, 0xf, RZ, 0xc0, !PT ;  /* 0x0000000f06247812 */ /* 0x000fe400078ec0ff */
[----:B------:R-:W-:Y:S02]  /*6850*/  IADD3 R14, R2, 0x3c, RZ ;  /* 0x0000003c020e7810 */ /* 0x000fe40007ffe0ff */
[----:B------:R-:W-:Y:S02]  /*6860*/  IADD3.X R13, RZ, RZ, RZ, P0, !PT ;  /* 0x000000ffff0d7210 */ /* 0x000fe400007fe4ff */
[----:B------:R-:W-:-:S02]  /*6870*/  IADD3.X R12, RZ, RZ, RZ, P1, !PT ;  /* 0x000000ffff0c7210 */ /* 0x000fc40000ffe4ff */
[----:B------:R-:W-:Y:S02]  /*6880*/  IADD3.X R34, RZ, RZ, RZ, P2, !PT ;  /* 0x000000ffff227210 */ /* 0x000fe400017fe4ff */
[----:B------:R-:W-:Y:S02]  /*6890*/  SHF.L.U32 R10, R10, 0x5, RZ ;  /* 0x000000050a0a7819 */ /* 0x000fe400000006ff */
[----:B------:R-:W-:Y:S02]  /*68a0*/  LOP3.LUT R20, R20, 0x3, RZ, 0xc0, !PT ;  /* 0x0000000314147812 */ /* 0x000fe400078ec0ff */
[----:B------:R-:W-:-:S07]  /*68b0*/  LOP3.LUT R18, R18, 0x3, RZ, 0xc0, !PT ;  /* 0x0000000312127812 */ /* 0x000fce00078ec0ff */
.L_x_707:
[----:B------:R-:W-:Y:S01]  /*68c0*/  ISETP.GT.U32.AND P0, PT, R10, R5, PT ;  /* 0x000000050a00720c */ /* 0x000fe20003f04070 */
[----:B------:R-:W-:Y:S01]  /*68d0*/  BSSY B0, `(.L_x_691) ;  /* 0x00000aa000007945 */ /* 0x000fe20003800000 */
[----:B0123--:R-:W-:Y:S01]  /*68e0*/  HFMA2.MMA R21, -RZ, RZ, 0, 0 ;  /* 0x00000000ff157435 */ /* 0x00ffe200000001ff */
[----:B------:R-:W-:Y:S02]  /*68f0*/  MOV R26, RZ ;  /* 0x000000ff001a7202 */ /* 0x000fe40000000f00 */
[----:B------:R-:W-:-:S13]  /*6900*/  ISETP.GT.AND.EX P0, PT, R11, RZ, PT, P0 ;  /* 0x000000ff0b00720c */ /* 0x000fda0003f04300 */
[----:B------:R-:W-:Y:S05]  /*6910*/  @!P0 BRA `(.L_x_692) ;  /* 0x0000000800948947 */ /* 0x000fea0003800000 */
[----:B------:R-:W-:Y:S01]  /*6920*/  ISETP.NE.U32.AND P1, PT, R18, RZ, PT ;  /* 0x000000ff1200720c */ /* 0x000fe20003f25070 */
[----:B------:R-:W-:Y:S01]  /*6930*/  BSSY B1, `(.L_x_693) ;  /* 0x0000023000017945 */ /* 0x000fe20003800000 */
[----:B------:R-:W-:Y:S02]  /*6940*/  ISETP.GE.U32.AND P0, PT, R4, 0x1e, PT ;  /* 0x0000001e0400780c */ /* 0x000fe40003f06070 */
[----:B------:R-:W-:Y:S02]  /*6950*/  ISETP.NE.AND.EX P1, PT, RZ, RZ, PT, P1 ;  /* 0x000000ffff00720c */ /* 0x000fe40003f25310 */
[----:B------:R-:W-:Y:S02]  /*6960*/  IADD3 R22, P2, R17, R19, RZ ;  /* 0x0000001311167210 */ /* 0x000fe40007f5e0ff */
[----:B------:R-:W-:Y:S02]  /*6970*/  ISETP.GE.U32.AND.EX P0, PT, R3, RZ, PT, P0 ;  /* 0x000000ff0300720c */ /* 0x000fe40003f06100 */
[----:B------:R-:W-:-:S02]  /*6980*/  MOV R26, RZ ;  /* 0x000000ff001a7202 */ /* 0x000fc40000000f00 */
[----:B------:R-:W-:Y:S02]  /*6990*/  MOV R63, R5 ;  /* 0x00000005003f7202 */ /* 0x000fe40000000f00 */
        /* <DEDUP_REMOVED lines=21> */
[----:B------:R-:W-:Y:S02]  /*6af0*/  MOV R62, R12 ;  /* 0x0000000c003e7202 */ /* 0x000fe40000000f00 */
[----:B------:R-:W-:Y:S02]  /*6b00*/  @P1 MOV R63, R35 ;  /* 0x00000023003f1202 */ /* 0x000fe40000000f00 */
[----:B------:R-:W-:Y:S01]  /*6b10*/  @P1 MOV R62, R34 ;  /* 0x00000022003e1202 */ /* 0x000fe20000000f00 */
[----:B--2---:R-:W-:Y:S01]  /*6b20*/  FADD.FTZ R21, R21, R28 ;  /* 0x0000001c15157221 */ /* 0x004fe20000010000 */
[----:B------:R-:W-:-:S03]  /*6b30*/  FADD.FTZ R26, R26, R29 ;  /* 0x0000001d1a1a7221 */ /* 0x000fc60000010000 */
[----:B---3--:R-:W-:Y:S01]  /*6b40*/  @P1 FADD.FTZ R21, R21, R30 ;  /* 0x0000001e15151221 */ /* 0x008fe20000010000 */
[----:B------:R-:W-:-:S07]  /*6b50*/  @P1 FADD.FTZ R26, R26, R31 ;  /* 0x0000001f1a1a1221 */ /* 0x000fce0000010000 */
.L_x_694:
[----:B------:R-:W-:Y:S05]  /*6b60*/  BSYNC B1 ;  /* 0x0000000000017941 */ /* 0x000fea0003800000 */
.L_x_693:
[----:B------:R-:W-:Y:S05]  /*6b70*/  @!P0 BRA `(.L_x_692) ;  /* 0x0000000400fc8947 */ /* 0x000fea0003800000 */
[----:B------:R-:W-:Y:S01]  /*6b80*/  SHF.L.U64.HI R23, R22, 0x1, R23 ;  /* 0x0000000116177819 */ /* 0x000fe20000010217 */
[----:B------:R-:W-:Y:S01]  /*6b90*/  IMAD R25, R62, 0xa00, RZ ;  /* 0x00000a003e197824 */ /* 0x000fe200078e02ff */
[----:B------:R-:W-:Y:S01]  /*6ba0*/  SHF.L.U32 R22, R22, 0x1, RZ ;  /* 0x0000000116167819 */ /* 0x000fe200000006ff */
[----:B------:R-:W-:Y:S01]  /*6bb0*/  ULDC.64 UR6, c[0x0][0x260] ;  /* 0x0000980000067ab9 */ /* 0x000fe20000000a00 */
[C---:B------:R-:W-:Y:S01]  /*6bc0*/  IADD3 R24, P2, -R63.reuse, R10, RZ ;  /* 0x0000000a3f187210 */ /* 0x040fe20007f5e1ff */
[----:B------:R-:W-:Y:S02]  /*6bd0*/  BSSY B1, `(.L_x_695) ;  /* 0x0000046000017945 */ /* 0x000fe40003800000 */
[----:B------:R-:W-:Y:S01]  /*6be0*/  IMAD.WIDE.U32 R22, R63, 0xa00, R22 ;  /* 0x00000a003f167825 */ /* 0x000fe200078e0016 */
[----:B------:R-:W-:Y:S02]  /*6bf0*/  ISETP.GT.U32.AND P0, PT, R24, 0x78, PT ;  /* 0x000000781800780c */ /* 0x000fe40003f04070 */
[----:B------:R-:W-:-:S02]  /*6c00*/  IADD3.X R27, ~R62, R11, RZ, P2, !PT ;  /* 0x0000000b3e1b7210 */ /* 0x000fc400017fe5ff */
        /* <DEDUP_REMOVED lines=11> */
.L_x_697:
        /* <DEDUP_REMOVED lines=55> */
.L_x_696:
[----:B------:R-:W-:Y:S05]  /*7030*/  BSYNC B1 ;  /* 0x0000000000017941 */ /* 0x000fea0003800000 */
.L_x_695:
        /* <DEDUP_REMOVED lines=35> */
.L_x_699:
[----:B------:R-:W-:Y:S05]  /*7270*/  BSYNC B1 ;  /* 0x0000000000017941 */ /* 0x000fea0003800000 */
.L_x_698:
        /* <DEDUP_REMOVED lines=15> */
.L_x_692:
[----:B------:R-:W-:Y:S05]  /*7370*/  BSYNC B0 ;  /* 0x0000000000007941 */ /* 0x000fea0003800000 */
.L_x_691:
        /* <DEDUP_REMOVED lines=10> */
[----:B------:R-:W-:-:S12]  /*7420*/  UMOV UR5, 0xffff ;  /* 0x0000ffff00057882 */ /* 0x000fd80000000000 */
[----:B------:R-:W-:Y:S02]  /*7430*/  @!P0 SHF.R.U32.HI R2, RZ, 0x4, R6 ;  /* 0x00000004ff028819 */ /* 0x000fe40000011606 */
[C---:B------:R-:W-:Y:S02]  /*7440*/  @!P0 SHF.L.U32 R21, R36.reuse, 0x1, RZ ;  /* 0x0000000124158819 */ /* 0x040fe400000006ff */
[----:B------:R-:W-:Y:S02]  /*7450*/  @!P0 LEA R23, R36, UR4, 0x7 ;  /* 0x0000000424178c11 */ /* 0x000fe4000f8e38ff */
[----:B------:R-:W-:Y:S01]  /*7460*/  @!P0 LOP3.LUT R22, R2, R21, RZ, 0x3c, !PT ;  /* 0x0000001502168212 */ /* 0x000fe200078e3cff */
[----:B------:R-:W-:-:S03]  /*7470*/  HFMA2.MMA R21, -RZ, RZ, 0, 0 ;  /* 0x00000000ff157435 */ /* 0x000fc600000001ff */
[----:B------:R-:W-:Y:S02]  /*7480*/  @!P0 LEA R23, R22, R23, 0x2 ;  /* 0x0000001716178211 */ /* 0x000fe400078e10ff */
[----:B------:R-:W-:-:S05]  /*7490*/  MOV R22, RZ ;  /* 0x000000ff00167202 */ /* 0x000fca0000000f00 */
[----:B------:R0:W1:Y:S04]  /*74a0*/  @!P0 LDS R21, [R23] ;  /* 0x0000000017158984 */ /* 0x0000680000000800 */
[----:B------:R0:W2:Y:S01]  /*74b0*/  @!P0 LDS R22, [R23+0x500] ;  /* 0x0005000017168984 */ /* 0x0000a20000000800 */
[----:B------:R-:W-:Y:S05]  /*74c0*/  BRA.DIV UR5, `(.L_x_703) ;  /* 0x0000001205687947 */ /* 0x000fea000b800000 */
[----:B------:R-:W-:Y:S02]  /*74d0*/  MOV R28, 0xffff ;  /* 0x0000ffff001c7802 */ /* 0x000fe40000000f00 */
[----:B------:R-:W-:Y:S02]  /*74e0*/  MOV R27, 0xffff ;  /* 0x0000ffff001b7802 */ /* 0x000fe40000000f00 */
[----:B------:R-:W-:Y:S01]  /*74f0*/  MOV R29, 0xffff ;  /* 0x0000ffff001d7802 */ /* 0x000fe20000000f00 */
[----:B-1----:R-:W1:Y:S01]  /*7500*/  SHFL.BFLY PT, R24, R21, 0x8, 0x101f ;  /* 0x0d101f0015187f89 */ /* 0x002e6200000e0000 */
[----:B------:R-:W-:Y:S02]  /*7510*/  MOV R30, 0xffff ;  /* 0x0000ffff001e7802 */ /* 0x000fe40000000f00 */
[----:B------:R-:W-:Y:S01]  /*7520*/  MOV R32, 0xffff ;  /* 0x0000ffff00207802 */ /* 0x000fe20000000f00 */
[----:B0-2---:R-:W0:Y:S01]  /*7530*/  SHFL.BFLY PT, R23, R22, 0x8, 0x101f ;  /* 0x0d101f0016177f89 */ /* 0x005e2200000e0000 */
[----:B------:R-:W-:-:S02]  /*7540*/  MOV R31, 0xffff ;  /* 0x0000ffff001f7802 */ /* 0x000fc40000000f00 */
        /* <DEDUP_REMOVED lines=15> */
.L_x_716:
        /* <DEDUP_REMOVED lines=15> */
[----:B0-----:R-:W-:Y:S01]  /*7730*/  HFMA2.MMA R21, -RZ, RZ, 0, 0 ;  /* 0x00000000ff157435 */ /* 0x001fe200000001ff */
[----:B------:R-:W-:Y:S01]  /*7740*/  MOV R26, RZ ;  /* 0x000000ff001a7202 */ /* 0x000fe20000000f00 */
[----:B------:R-:W-:-:S05]  /*7750*/  UMOV UR5, 0xffff ;  /* 0x0000ffff00057882 */ /* 0x000fca0000000000 */
[----:B------:R0:W1:Y:S04]  /*7760*/  @!P0 LDS R26, [R9+0x500] ;  /* 0x00050000091a8984 */ /* 0x0000680000000800 */
[----:B------:R0:W2:Y:S01]  /*7770*/  @!P0 LDS R21, [R9] ;  /* 0x0000000009158984 */ /* 0x0000a20000000800 */
[----:B------:R-:W-:Y:S05]  /*7780*/  BRA.DIV UR5, `(.L_x_704) ;  /* 0x0000001205907947 */ /* 0x000fea000b800000 */
[----:B------:R-:W-:Y:S02]  /*7790*/  MOV R32, 0xffff ;  /* 0x0000ffff00207802 */ /* 0x000fe40000000f00 */
[----:B------:R-:W-:Y:S02]  /*77a0*/  MOV R31, 0xffff ;  /* 0x0000ffff001f7802 */ /* 0x000fe40000000f00 */
[----:B------:R-:W-:Y:S01]  /*77b0*/  MOV R33, 0xffff ;  /* 0x0000ffff00217802 */ /* 0x000fe20000000f00 */
[----:B--2---:R-:W2:Y:S01]  /*77c0*/  SHFL.BFLY PT, R28, R21, 0x8, 0x101f ;  /* 0x0d101f00151c7f89 */ /* 0x004ea200000e0000 */
[----:B------:R-:W-:Y:S02]  /*77d0*/  MOV R38, 0xffff ;  /* 0x0000ffff00267802 */ /* 0x000fe40000000f00 */
[----:B------:R-:W-:Y:S01]  /*77e0*/  MOV R40, 0xffff ;  /* 0x0000ffff00287802 */ /* 0x000fe20000000f00 */
[----:B-1----:R-:W1:Y:S01]  /*77f0*/  SHFL.BFLY PT, R27, R26, 0x8, 0x101f ;  /* 0x0d101f001a1b7f89 */ /* 0x002e6200000e0000 */
[----:B------:R-:W-:-:S02]  /*7800*/  MOV R37, 0xffff ;  /* 0x0000ffff00257802 */ /* 0x000fc40000000f00 */
[----:B------:R-:W-:Y:S01]  /*7810*/  MOV R39, 0xffff ;  /* 0x0000ffff00277802 */ /* 0x000fe20000000f00 */
[----:B--2---:R-:W-:Y:S01]  /*7820*/  FADD.FTZ R28, R28, R21 ;  /* 0x000000151c1c7221 */ /* 0x004fe20000010000 */
[----:B-1----:R-:W-:-:S04]  /*7830*/  FADD.FTZ R27, R27, R26 ;  /* 0x0000001a1b1b7221 */ /* 0x002fc80000010000 */
        /* <DEDUP_REMOVED lines=12> */
.L_x_726:
[----:B---3--:R-:W-:Y:S01]  /*7900*/  FADD.FTZ R26, R21, R26 ;  /* 0x0000001a151a7221 */ /* 0x008fe20000010000 */
        /* <DEDUP_REMOVED lines=8> */
[C---:B-1----:R-:W-:Y:S01]  /*7990*/  @!P0 SHF.L.U32 R21, R36.reuse, 0x1, RZ ;  /* 0x0000000124158819 */ /* 0x042fe200000006ff */
[----:B------:R-:W-:Y:S01]  /*79a0*/  UMOV UR5, 0xffff ;  /* 0x0000ffff00057882 */ /* 0x000fe20000000000 */
[----:B------:R-:W-:Y:S02]  /*79b0*/  @!P0 LEA R27, R36, UR4, 0x7 ;  /* 0x00000004241b8c11 */ /* 0x000fe4000f8e38ff */
[----:B------:R-:W-:Y:S01]  /*79c0*/  @!P0 LOP3.LUT R26, R26, R21, RZ, 0x3c, !PT ;  /* 0x000000151a1a8212 */ /* 0x000fe200078e3cff */
[----:B------:R-:W-:-:S03]  /*79d0*/  HFMA2.MMA R21, -RZ, RZ, 0, 0 ;  /* 0x00000000ff157435 */ /* 0x000fc600000001ff */
[----:B------:R-:W-:Y:S02]  /*79e0*/  @!P0 LEA R27, R26, R27, 0x2 ;  /* 0x0000001b1a1b8211 */ /* 0x000fe400078e10ff */
[----:B------:R-:W-:-:S05]  /*79f0*/  MOV R26, RZ ;  /* 0x000000ff001a7202 */ /* 0x000fca0000000f00 */
[----:B------:R1:W2:Y:S04]  /*7a00*/  @!P0 LDS R21, [R27] ;  /* 0x000000001b158984 */ /* 0x0002a80000000800 */
[----:B------:R1:W3:Y:S01]  /*7a10*/  @!P0 LDS R26, [R27+0x500] ;  /* 0x000500001b1a8984 */ /* 0x0002e20000000800 */
[----:B------:R-:W-:Y:S05]  /*7a20*/  BRA.DIV UR5, `(.L_x_705) ;  /* 0x0000001205d47947 */ /* 0x000fea000b800000 */
[----:B------:R-:W-:Y:S02]  /*7a30*/  MOV R32, 0xffff ;  /* 0x0000ffff00207802 */ /* 0x000fe40000000f00 */
[----:B------:R-:W-:Y:S02]  /*7a40*/  MOV R31, 0xffff ;  /* 0x0000ffff001f7802 */ /* 0x000fe40000000f00 */
[----:B------:R-:W-:Y:S01]  /*7a50*/  MOV R33, 0xffff ;  /* 0x0000ffff00217802 */ /* 0x000fe20000000f00 */
[----:B--2---:R-:W2:Y:S01]  /*7a60*/  SHFL.BFLY PT, R28, R21, 0x8, 0x101f ;  /* 0x0d101f00151c7f89 */ /* 0x004ea200000e0000 */
[----:B------:R-:W-:Y:S02]  /*7a70*/  MOV R38, 0xffff ;  /* 0x0000ffff00267802 */ /* 0x000fe40000000f00 */
[----:B------:R-:W-:Y:S01]  /*7a80*/  MOV R40, 0xffff ;  /* 0x0000ffff00287802 */ /* 0x000fe20000000f00 */
[----:B-1-3--:R-:W1:Y:S01]  /*7a90*/  SHFL.BFLY PT, R27, R26, 0x8, 0x101f ;  /* 0x0d101f001a1b7f89 */ /* 0x00ae6200000e0000 */
        /* <DEDUP_REMOVED lines=16> */
.L_x_736:
[----:B---3--:R-:W-:Y:S01]  /*7ba0*/  FADD.FTZ R26, R21, R26 ;  /* 0x0000001a151a7221 */ /* 0x008fe20000010000 */
[----:B------:R-:W-:-:S04]  /*7bb0*/  @!P1 F2FP.BF16.F32.PACK_AB R21, RZ, R31 ;  /* 0x0000001fff15923e */ /* 0x000fc800000010ff */
[----:B------:R-:W-:Y:S01]  /*7bc0*/  @!P1 F2FP.BF16.F32.PACK_AB R26, RZ, R26 ;  /* 0x0000001aff1a923e */ /* 0x000fe200000010ff */
[----:B------:R2:W-:Y:S03]  /*7bd0*/  @!P1 STG.E.U16 desc[UR8][R22.64+0x50], R21 ;  /* 0x0000501516009986 */ /* 0x0005e6000c101508 */
[----:B------:R-:W-:Y:S02]  /*7be0*/  PRMT R27, R26, 0x7610, R27 ;  /* 0x000076101a1b7816 */ /* 0x000fe4000000001b */
[----:B------:R-:W-:-:S03]  /*7bf0*/  MOV R26, R14 ;  /* 0x0000000e001a7202 */ /* 0x000fc60000000f00 */
[----:B------:R2:W-:Y:S04]  /*7c00*/  @!P1 STG.E.U16 desc[UR8][R24.64+0x50], R27 ;  /* 0x0000501b18009986 */ /* 0x0005e8000c101508 */
.L_x_702:
[----:B------:R-:W-:Y:S05]  /*7c10*/  BSYNC B0 ;  /* 0x0000000000007941 */ /* 0x000fea0003800000 */
.L_x_701:
[----:B------:R-:W-:-:S13]  /*7c20*/  ISETP.GE.U32.AND P0, PT, R7, 0x3c, PT ;  /* 0x0000003c0700780c */ /* 0x000fda0003f06070 */
[----:B------:R-:W-:Y:S05]  /*7c30*/  @!P0 BRA `(.L_x_700) ;  /* 0x0000000800748947 */ /* 0x000fea0003800000 */
[----:B------:R-:W-:Y:S01]  /*7c40*/  ISETP.GT.U32.AND P0, PT, R36, 0x9, PT ;  /* 0x000000092400780c */ /* 0x000fe20003f04070 */
[----:B------:R-:W-:-:S12]  /*7c50*/  UMOV UR5, 0xffff ;  /* 0x0000ffff00057882 */ /* 0x000fd80000000000 */
[C---:B012---:R-:W-:Y:S02]  /*7c60*/  @!P0 SHF.L.U32 R21, R36.reuse, 0x1, RZ ;  /* 0x0000000124158819 */ /* 0x047fe400000006ff */
        /* <DEDUP_REMOVED lines=8> */
[----:B------:R-:W-:Y:S02]  /*7cf0*/  @!P0 SHF.L.U32 R28, R36, 0x1, RZ ;  /* 0x00000001241c8819 */ /* 0x000fe400000006ff */
[----:B------:R-:W-:Y:S02]  /*7d00*/  @!P0 IADD3 R25, R26, 0x14, RZ ;  /* 0x000000141a198810 */ /* 0x000fe40007ffe0ff */
[C---:B------:R-:W-:Y:S02]  /*7d10*/  @!P0 LEA R30, R36.reuse, UR4, 0x7 ;  /* 0x00000004241e8c11 */ /* 0x040fe4000f8e38ff */
[----:B------:R-:W-:Y:S02]  /*7d20*/  @!P0 LOP3.LUT R25, R25, R28, RZ, 0x3c, !PT ;  /* 0x0000001c19198212 */ /* 0x000fe400078e3cff */
[----:B------:R-:W-:Y:S02]  /*7d30*/  @!P0 SHF.L.U32 R24, R36, 0x1, RZ ;  /* 0x0000000124188819 */ /* 0x000fe400000006ff */
[----:B0-----:R-:W-:-:S02]  /*7d40*/  @!P0 IADD3 R23, R26, 0x28, RZ ;  /* 0x000000281a178810 */ /* 0x001fc40007ffe0ff */
[----:B------:R-:W-:Y:S02]  /*7d50*/  @!P0 LEA R27, R25, R30, 0x2 ;  /* 0x0000001e191b8211 */ /* 0x000fe400078e10ff */
[----:B------:R-:W-:Y:S02]  /*7d60*/  @!P0 LOP3.LUT R23, R23, R24, RZ, 0x3c, !PT ;  /* 0x0000001817178212 */ /* 0x000fe400078e3cff */
[----:B------:R-:W-:Y:S01]  /*7d70*/  @!P0 LEA R40, R36, UR4, 0x7 ;  /* 0x0000000424288c11 */ /* 0x000fe2000f8e38ff */
[----:B------:R-:W0:Y:S01]  /*7d80*/  @!P0 LDS R28, [R27] ;  /* 0x000000001b1c8984 */ /* 0x000e220000000800 */
[----:B------:R-:W-:Y:S02]  /*7d90*/  @!P0 IADD3 R25, R26, 0x3c, RZ ;  /* 0x0000003c1a198810 */ /* 0x000fe40007ffe0ff */
[----:B------:R-:W-:Y:S01]  /*7da0*/  @!P0 LEA R23, R23, R40, 0x2 ;  /* 0x0000002817178211 */ /* 0x000fe200078e10ff */
[----:B------:R3:W4:Y:S01]  /*7db0*/  @!P0 LDS R30, [R27+0x500] ;  /* 0x000500001b1e8984 */ /* 0x0007220000000800 */
[----:B------:R-:W-:-:S02]  /*7dc0*/  @!P0 SHF.L.U32 R44, R36, 0x1, RZ ;  /* 0x00000001242c8819 */ /* 0x000fc400000006ff */
[----:B------:R-:W-:Y:S01]  /*7dd0*/  @!P0 LEA R46, R36, UR4, 0x7 ;  /* 0x00000004242e8c11 */ /* 0x000fe2000f8e38ff */
[----:B------:R-:W-:Y:S01]  /*7de0*/  @!P0 LDS R24, [R23] ;  /* 0x0000000017188984 */ /* 0x000fe20000000800 */
[----:B------:R-:W-:Y:S02]  /*7df0*/  @!P0 LOP3.LUT R25, R25, R44, RZ, 0x3c, !PT ;  /* 0x0000002c19198212 */ /* 0x000fe400078e3cff */
[----:B------:R-:W-:Y:S01]  /*7e00*/  MOV R33, RZ ;  /* 0x000000ff00217202 */ /* 0x000fe20000000f00 */
[----:B------:R-:W-:Y:S01]  /*7e10*/  @!P0 LDS R31, [R23+0x500] ;  /* 0x00050000171f8984 */ /* 0x000fe20000000800 */
[----:B------:R-:W-:Y:S02]  /*7e20*/  @!P0 LEA R39, R25, R46, 0x2 ;  /* 0x0000002e19278211 */ /* 0x000fe400078e10ff */
[----:B------:R-:W-:Y:S02]  /*7e30*/  MOV R25, RZ ;  /* 0x000000ff00197202 */ /* 0x000fe40000000f00 */
[----:B---3--:R-:W-:Y:S01]  /*7e40*/  MOV R27, 0xffff ;  /* 0x0000ffff001b7802 */ /* 0x008fe20000000f00 */
[----:B------:R-:W-:Y:S01]  /*7e50*/  @!P0 LDS R43, [R39] ;  /* 0x00000000272b8984 */ /* 0x000fe20000000800 */
[----:B------:R-:W-:-:S02]  /*7e60*/  MOV R29, RZ ;  /* 0x000000ff001d7202 */ /* 0x000fc40000000f00 */
[----:B------:R-:W-:Y:S01]  /*7e70*/  MOV R46, 0xffff ;  /* 0x0000ffff002e7802 */ /* 0x000fe20000000f00 */
[----:B--2---:R-:W2:Y:S01]  /*7e80*/  SHFL.BFLY PT, R23, R22, 0x8, 0x101f ;  /* 0x0d101f0016177f89 */ /* 0x004ea200000e0000 */
[----:B------:R-:W-:Y:S02]  /*7e90*/  MOV R37, RZ ;  /* 0x000000ff00257202 */ /* 0x000fe40000000f00 */
[----:B------:R-:W-:Y:S01]  /*7ea0*/  MOV R50, 0xffff ;  /* 0x0000ffff00327802 */ /* 0x000fe20000000f00 */
[----:B------:R3:W5:Y:S01]  /*7eb0*/  @!P0 LDS R44, [R39+0x500] ;  /* 0x00050000272c8984 */ /* 0x0007620000000800 */
[----:B------:R-:W-:Y:S02]  /*7ec0*/  MOV R48, 0xffff ;  /* 0x0000ffff00307802 */ /* 0x000fe40000000f00 */
[----:B------:R-:W-:Y:S02]  /*7ed0*/  MOV R47, 0xffff ;  /* 0x0000ffff002f7802 */ /* 0x000fe40000000f00 */
[----:B------:R-:W-:-:S02]  /*7ee0*/  MOV R45, 0xffff ;  /* 0x0000ffff002d7802 */ /* 0x000fc40000000f00 */
[----:B------:R-:W-:Y:S02]  /*7ef0*/  MOV R41, RZ ;  /* 0x000000ff00297202 */ /* 0x000fe40000000f00 */
[----:B---3--:R-:W-:Y:S02]  /*7f00*/  MOV R39, RZ ;  /* 0x000000ff00277202 */ /* 0x008fe40000000f00 */
[----:B------:R-:W-:Y:S02]  /*7f10*/  MOV R52, 0xffff ;  /* 0x0000ffff00347802 */ /* 0x000fe40000000f00 */
[----:B0-----:R-:W-:Y:S02]  /*7f20*/  @!P0 MOV R25, R28 ;  /* 0x0000001c00198202 */ /* 0x001fe40000000f00 */
[----:B------:R-:W-:Y:S02]  /*7f30*/  MOV R28, 0xffff ;  /* 0x0000ffff001c7802 */ /* 0x000fe40000000f00 */
[----:B----4-:R-:W-:-:S02]  /*7f40*/  @!P0 MOV R29, R30 ;  /* 0x0000001e001d8202 */ /* 0x010fc40000000f00 */
[----:B------:R-:W-:Y:S01]  /*7f50*/  MOV R30, 0xffff ;  /* 0x0000ffff001e7802 */ /* 0x000fe20000000f00 */
[----:B--2---:R-:W-:Y:S01]  /*7f60*/  FADD.FTZ R23, R23, R22 ;  /* 0x0000001617177221 */ /* 0x004fe20000010000 */
[----:B------:R-:W-:Y:S01]  /*7f70*/  @!P0 MOV R33, R24 ;  /* 0x0000001800218202 */ /* 0x000fe20000000f00 */
[----:B------:R-:W0:Y:S01]  /*7f80*/  SHFL.BFLY PT, R38, R29, 0x8, 0x101f ;  /* 0x0d101f001d267f89 */ /* 0x000e2200000e0000 */
[----:B------:R-:W-:-:S03]  /*7f90*/  @!P0 MOV R37, R31 ;  /* 0x0000001f00258202 */ /* 0x000fc60000000f00 */
[----:B-1----:R-:W1:Y:S01]  /*7fa0*/  SHFL.BFLY PT, R24, R21, 0x8, 0x101f ;  /* 0x0d101f0015187f89 */ /* 0x002e6200000e0000 */
[----:B------:R-:W-:-:S03]  /*7fb0*/  MOV R31, 0xffff ;  /* 0x0000ffff001f7802 */ /* 0x000fc60000000f00 */
[----:B------:R-:W2:Y:S01]  /*7fc0*/  SHFL.BFLY PT, R32, R25, 0x8, 0x101f ;  /* 0x0d101f0019207f89 */ /* 0x000ea200000e0000 */
[----:B------:R-:W-:Y:S02]  /*7fd0*/  @!P0 MOV R39, R43 ;  /* 0x0000002b00278202 */ /* 0x000fe40000000f00 */
[----:B------:R-:W-:Y:S01]  /*7fe0*/  MOV R43, 0xffff ;  /* 0x0000ffff002b7802 */ /* 0x000fe20000000f00 */
[----:B------:R-:W3:Y:S04]  /*7ff0*/  SHFL.BFLY PT, R42, R37, 0x8, 0x101f ;  /* 0x0d101f00252a7f89 */ /* 0x000ee800000e0000 */
[----:B------:R-:W4:Y:S01]  /*8000*/  SHFL.BFLY PT, R40, R33, 0x8, 0x101f ;  /* 0x0d101f0021287f89 */ /* 0x000f2200000e0000 */
[----:B-----5:R-:W-:Y:S02]  /*8010*/  @!P0 MOV R41, R44 ;  /* 0x0000002c00298202 */ /* 0x020fe40000000f00 */
[----:B------:R-:W-:Y:S01]  /*8020*/  ISETP.NE.AND P0, PT, R36, RZ, PT ;  /* 0x000000ff2400720c */ /* 0x000fe20003f05270 */
[----:B------:R-:W5:Y:S01]  /*8030*/  SHFL.BFLY PT, R22, R23, 0x4, 0x101f ;  /* 0x0c901f0017167f89 */ /* 0x000f6200000e0000 */
[----:B0-----:R-:W-:-:S03]  /*8040*/  FADD.FTZ R38, R38, R29 ;  /* 0x0000001d26267221 */ /* 0x001fc60000010000 */
[----:B------:R-:W0:Y:S01]  /*8050*/  SHFL.BFLY PT, R46, R39, 0x8, 0x101f ;  /* 0x0d101f00272e7f89 */ /* 0x000e2200000e0000 */
[----:B-1----:R-:W-:-:S03]  /*8060*/  FADD.FTZ R24, R24, R21 ;  /* 0x0000001518187221 */ /* 0x002fc60000010000 */
[----:B------:R-:W1:Y:S01]  /*8070*/  SHFL.BFLY PT, R29, R38, 0x4, 0x101f ;  /* 0x0c901f00261d7f89 */ /* 0x000e6200000e0000 */
[----:B--2---:R-:W-:-:S03]  /*8080*/  FADD.FTZ R32, R32, R25 ;  /* 0x0000001920207221 */ /* 0x004fc60000010000 */
[----:B------:R-:W2:Y:S01]  /*8090*/  SHFL.BFLY PT, R21, R24, 0x4, 0x101f ;  /* 0x0c901f0018157f89 */ /* 0x000ea200000e0000 */
[----:B---3--:R-:W-:-:S03]  /*80a0*/  FADD.FTZ R42, R42, R37 ;  /* 0x000000252a2a7221 */ /* 0x008fc60000010000 */
[----:B------:R-:W3:Y:S01]  /*80b0*/  SHFL.BFLY PT, R25, R32, 0x4, 0x101f ;  /* 0x0c901f0020197f89 */ /* 0x000ee200000e0000 */
[----:B----4-:R-:W-:-:S03]  /*80c0*/  FADD.FTZ R40, R40, R33 ;  /* 0x0000002128287221 */ /* 0x010fc60000010000 */
[----:B------:R-:W4:Y:S01]  /*80d0*/  SHFL.BFLY PT, R37, R42, 0x4, 0x101f ;  /* 0x0c901f002a257f89 */ /* 0x000f2200000e0000 */
[----:B-----5:R-:W-:-:S03]  /*80e0*/  FADD.FTZ R22, R23, R22 ;  /* 0x0000001617167221 */ /* 0x020fc60000010000 */
[----:B------:R-:W5:Y:S01]  /*80f0*/  SHFL.BFLY PT, R33, R40, 0x4, 0x101f ;  /* 0x0c901f0028217f89 */ /* 0x000f6200000e0000 */
[----:B------:R-:W-:-:S03]  /*8100*/  MOV R23, 0xffff ;  /* 0x0000ffff00177802 */ /* 0x000fc60000000f00 */
[----:B------:R-:W5:Y:S01]  /*8110*/  SHFL.BFLY PT, R44, R41, 0x8, 0x101f ;  /* 0x0d101f00292c7f89 */ /* 0x000f6200000e0000 */
[----:B0-----:R-:W-:Y:S01]  /*8120*/  FADD.FTZ R46, R46, R39 ;  /* 0x000000272e2e7221 */ /* 0x001fe20000010000 */
[----:B------:R-:W-:Y:S01]  /*8130*/  MOV R39, 0xffff ;  /* 0x0000ffff00277802 */ /* 0x000fe20000000f00 */
[----:B-1----:R-:W-:Y:S01]  /*8140*/  FADD.FTZ R29, R38, R29 ;  /* 0x0000001d261d7221 */ /* 0x002fe20000010000 */
[----:B------:R-:W-:Y:S01]  /*8150*/  SHFL.BFLY PT, R23, R22, 0x2, 0x101f ;  /* 0x0c501f0016177f89 */ /* 0x000fe200000e0000 */
[----:B--2---:R-:W-:Y:S01]  /*8160*/  FADD.FTZ R21, R24, R21 ;  /* 0x0000001518157221 */ /* 0x004fe20000010000 */
[----:B------:R-:W-:Y:S02]  /*8170*/  MOV R24, 0xffff ;  /* 0x0000ffff00187802 */ /* 0x000fe40000000f00 */
[----:B------:R-:W0:Y:S01]  /*8180*/  SHFL.BFLY PT, R38, R29, 0x2, 0x101f ;  /* 0x0c501f001d267f89 */ /* 0x000e2200000e0000 */
[----:B---3--:R-:W-:-:S03]  /*8190*/  FADD.FTZ R25, R32, R25 ;  /* 0x0000001920197221 */ /* 0x008fc60000010000 */
[----:B------:R-:W1:Y:S01]  /*81a0*/  SHFL.BFLY PT, R39, R46, 0x4, 0x101f ;  /* 0x0c901f002e277f89 */ /* 0x000e6200000e0000 */
[----:B----4-:R-:W-:Y:S01]  /*81b0*/  FADD.FTZ R37, R42, R37 ;  /* 0x000000252a257221 */ /* 0x010fe20000010000 */
[----:B------:R-:W-:Y:S02]  /*81c0*/  MOV R42, 0xffff ;  /* 0x0000ffff002a7802 */ /* 0x000fe40000000f00 */
[----:B------:R-:W2:Y:S01]  /*81d0*/  SHFL.BFLY PT, R24, R21, 0x2, 0x101f ;  /* 0x0c501f0015187f89 */ /* 0x000ea200000e0000 */
[----:B-----5:R-:W-:-:S03]  /*81e0*/  FADD.FTZ R33, R40, R33 ;  /* 0x0000002128217221 */ /* 0x020fc60000010000 */
[----:B------:R-:W3:Y:S01]  /*81f0*/  SHFL.BFLY PT, R32, R25, 0x2, 0x101f ;  /* 0x0c501f0019207f89 */ /* 0x000ee200000e0000 */
[----:B------:R-:W-:Y:S01]  /*8200*/  FADD.FTZ R44, R44, R41 ;  /* 0x000000292c2c7221 */ /* 0x000fe20000010000 */
[----:B------:R-:W-:Y:S02]  /*8210*/  MOV R41, 0xffff ;  /* 0x0000ffff00297802 */ /* 0x000fe40000000f00 */
[----:B------:R-:W4:Y:S04]  /*8220*/  SHFL.BFLY PT, R40, R33, 0x2, 0x101f ;  /* 0x0c501f0021287f89 */ /* 0x000f2800000e0000 */
[----:B------:R-:W5:Y:S04]  /*8230*/  SHFL.BFLY PT, R42, R37, 0x2, 0x101f ;  /* 0x0c501f00252a7f89 */ /* 0x000f6800000e0000 */
[----:B------:R-:W5:Y:S01]  /*8240*/  SHFL.BFLY PT, R41, R44, 0x4, 0x101f ;  /* 0x0c901f002c297f89 */ /* 0x000f6200000e0000 */
[----:B0-----:R-:W-:Y:S01]  /*8250*/  FADD.FTZ R38, R29, R38 ;  /* 0x000000261d267221 */ /* 0x001fe20000010000 */
[----:B------:R-:W-:Y:S01]  /*8260*/  MOV R29, 0xffff ;  /* 0x0000ffff001d7802 */ /* 0x000fe20000000f00 */
[----:B-1----:R-:W-:Y:S01]  /*8270*/  FADD.FTZ R39, R46, R39 ;  /* 0x000000272e277221 */ /* 0x002fe20000010000 */
[----:B------:R-:W-:-:S02]  /*8280*/  MOV R46, 0xffff ;  /* 0x0000ffff002e7802 */ /* 0x000fc40000000f00 */
[----:B------:R-:W-:Y:S01]  /*8290*/  SHFL.BFLY PT, R31, R38, 0x1, 0x101f ;  /* 0x0c301f00261f7f89 */ /* 0x000fe200000e0000 */
[----:B--2---:R-:W-:Y:S01]  /*82a0*/  FADD.FTZ R27, R21, R24 ;  /* 0x00000018151b7221 */ /* 0x004fe20000010000 */
[----:B------:R-:W-:Y:S02]  /*82b0*/  FADD.FTZ R21, R22, R23 ;  /* 0x0000001716157221 */ /* 0x000fe40000010000 */
[----:B------:R-:W0:Y:S01]  /*82c0*/  LDC.64 R22, c[0x0][0x218] ;  /* 0x00008600ff167b82 */ /* 0x000e220000000a00 */
[----:B---3--:R-:W-:Y:S01]  /*82d0*/  FADD.FTZ R32, R25, R32 ;  /* 0x0000002019207221 */ /* 0x008fe20000010000 */
[----:B------:R-:W1:Y:S01]  /*82e0*/  SHFL.BFLY PT, R28, R27, 0x1, 0x101f ;  /* 0x0c301f001b1c7f89 */ /* 0x000e6200000e0000 */
[----:B----4-:R-:W-:-:S03]  /*82f0*/  FADD.FTZ R40, R33, R40 ;  /* 0x0000002821287221 */ /* 0x010fc60000010000 */
[----:B------:R-:W2:Y:S01]  /*8300*/  SHFL.BFLY PT, R30, R21, 0x1, 0x101f ;  /* 0x0c301f00151e7f89 */ /* 0x000ea200000e0000 */
[----:B------:R-:W-:Y:S01]  /*8310*/  MOV R33, 0xffff ;  /* 0x0000ffff00217802 */ /* 0x000fe20000000f00 */
[----:B------:R-:W3:Y:S01]  /*8320*/  LDC.64 R24, c[0x0][0x220] ;  /* 0x00008800ff187b82 */ /* 0x000ee20000000a00 */
[----:B-----5:R-:W-:Y:S01]  /*8330*/  FADD.FTZ R37, R37, R42 ;  /* 0x0000002a25257221 */ /* 0x020fe20000010000 */
[----:B------:R-:W4:Y:S01]  /*8340*/  SHFL.BFLY PT, R29, R32, 0x1, 0x101f ;  /* 0x0c301f00201d7f89 */ /* 0x000f2200000e0000 */
[----:B------:R-:W-:Y:S01]  /*8350*/  MOV R42, 0xffff ;  /* 0x0000ffff002a7802 */ /* 0x000fe20000000f00 */
[----:B------:R-:W-:Y:S01]  /*8360*/  FADD.FTZ R41, R44, R41 ;  /* 0x000000292c297221 */ /* 0x000fe20000010000 */
[----:B------:R-:W-:Y:S01]  /*8370*/  MOV R44, 0xffff ;  /* 0x0000ffff002c7802 */ /* 0x000fe20000000f00 */
[----:B------:R-:W5:Y:S04]  /*8380*/  SHFL.BFLY PT, R33, R40, 0x1, 0x101f ;  /* 0x0c301f0028217f89 */ /* 0x000f6800000e0000 */
[----:B------:R-:W5:Y:S04]  /*8390*/  SHFL.BFLY PT, R42, R37, 0x1, 0x101f ;  /* 0x0c301f00252a7f89 */ /* 0x000f6800000e0000 */
[----:B------:R-:W5:Y:S01]  /*83a0*/  SHFL.BFLY PT, R46, R39, 0x2, 0x101f ;  /* 0x0c501f00272e7f89 */ /* 0x000f6200000e0000 */
[----:B-1----:R-:W-:-:S03]  /*83b0*/  FADD.FTZ R27, R27, R28 ;  /* 0x0000001c1b1b7221 */ /* 0x002fc60000010000 */
[----:B------:R-:W1:Y:S01]  /*83c0*/  SHFL.BFLY PT, R44, R41, 0x2, 0x101f ;  /* 0x0c501f00292c7f89 */ /* 0x000e6200000e0000 */
[----:B--2---:R-:W-:Y:S01]  /*83d0*/  FADD.FTZ R30, R21, R30 ;  /* 0x0000001e151e7221 */ /* 0x004fe20000010000 */
[----:B------:R-:W-:Y:S02]  /*83e0*/  IADD3 R21, R26, R19, RZ ;  /* 0x000000131a157210 */ /* 0x000fe40007ffe0ff */
[----:B------:R-:W-:Y:S02]  /*83f0*/  @!P0 F2FP.BF16.F32.PACK_AB R26, RZ, R27 ;  /* 0x0000001bff1a823e */ /* 0x000fe400000010ff */
[----:B------:R-:W-:Y:S01]  /*8400*/  @!P0 F2FP.BF16.F32.PACK_AB R27, RZ, R30 ;  /* 0x0000001eff1b823e */ /* 0x000fe200000010ff */
[----:B0-----:R-:W-:Y:S01]  /*8410*/  IMAD.WIDE R22, R21, 0x2, R22 ;  /* 0x0000000215167825 */ /* 0x001fe200078e0216 */
[----:B------:R-:W-:-:S03]  /*8420*/  PRMT R43, R26, 0x7610, R43 ;  /* 0x000076101a2b7816 */ /* 0x000fc6000000002b */
[----:B------:R-:W-:Y:S01]  /*8430*/  FADD.FTZ R26, R38, R31 ;  /* 0x0000001f261a7221 */ /* 0x000fe20000010000 */
[----:B------:R-:W-:Y:S01]  /*8440*/  PRMT R45, R27, 0x7610, R45 ;  /* 0x000076101b2d7816 */ /* 0x000fe2000000002d */
[----:B---3--:R-:W-:-:S04]  /*8450*/  IMAD.WIDE R24, R21, 0x2, R24 ;  /* 0x0000000215187825 */ /* 0x008fc800078e0218 */
[----:B----4-:R-:W-:Y:S01]  /*8460*/  FADD.FTZ R21, R32, R29 ;  /* 0x0000001d20157221 */ /* 0x010fe20000010000 */
[----:B-----5:R-:W-:Y:S01]  /*8470*/  FADD.FTZ R27, R40, R33 ;  /* 0x00000021281b7221 */ /* 0x020fe20000010000 */
[----:B------:R-:W-:Y:S01]  /*8480*/  @!P0 F2FP.BF16.F32.PACK_AB R26, RZ, R26 ;  /* 0x0000001aff1a823e */ /* 0x000fe200000010ff */
[----:B------:R-:W-:Y:S01]  /*8490*/  FADD.FTZ R28, R37, R42 ;  /* 0x0000002a251c7221 */ /* 0x000fe20000010000 */
[----:B------:R-:W-:Y:S01]  /*84a0*/  MOV R30, 0xffff ;  /* 0x0000ffff001e7802 */ /* 0x000fe20000000f00 */
[----:B------:R-:W-:Y:S01]  /*84b0*/  @!P0 STG.E.U16 desc[UR8][R22.64], R43 ;  /* 0x0000002b16008986 */ /* 0x000fe2000c101508 */
[----:B------:R-:W-:Y:S01]  /*84c0*/  @!P0 F2FP.BF16.F32.PACK_AB R21, RZ, R21 ;  /* 0x00000015ff15823e */ /* 0x000fe200000010ff */
[----:B------:R-:W-:Y:S01]  /*84d0*/  FADD.FTZ R39, R39, R46 ;  /* 0x0000002e27277221 */ /* 0x000fe20000010000 */
[----:B------:R-:W-:Y:S01]  /*84e0*/  PRMT R31, R26, 0x7610, R31 ;  /* 0x000076101a1f7816 */ /* 0x000fe2000000001f */
[----:B------:R-:W-:Y:S01]  /*84f0*/  @!P0 STG.E.U16 desc[UR8][R24.64], R45 ;  /* 0x0000002d18008986 */ /* 0x000fe2000c101508 */
[----:B------:R-:W-:Y:S01]  /*8500*/  PRMT R29, R21, 0x7610, R29 ;  /* 0x00007610151d7816 */ /* 0x000fe2000000001d */
[----:B-1----:R-:W-:Y:S01]  /*8510*/  FADD.FTZ R41, R41, R44 ;  /* 0x0000002c29297221 */ /* 0x002fe20000010000 */
[----:B------:R-:W-:Y:S01]  /*8520*/  @!P0 F2FP.BF16.F32.PACK_AB R27, RZ, R27 ;  /* 0x0000001bff1b823e */ /* 0x000fe200000010ff */
[----:B------:R-:W0:Y:S01]  /*8530*/  SHFL.BFLY PT, R30, R39, 0x1, 0x101f ;  /* 0x0c301f00271e7f89 */ /* 0x000e2200000e0000 */
[----:B------:R-:W-:-:S02]  /*8540*/  MOV R26, 0xffff ;  /* 0x0000ffff001a7802 */ /* 0x000fc40000000f00 */
[----:B------:R-:W-:Y:S01]  /*8550*/  @!P0 F2FP.BF16.F32.PACK_AB R28, RZ, R28 ;  /* 0x0000001cff1c823e */ /* 0x000fe200000010ff */
[----:B------:R1:W-:Y:S04]  /*8560*/  @!P0 STG.E.U16 desc[UR8][R22.64+0x28], R29 ;  /* 0x0000281d16008986 */ /* 0x0003e8000c101508 */
[----:B------:R1:W-:Y:S04]  /*8570*/  @!P0 STG.E.U16 desc[UR8][R24.64+0x28], R31 ;  /* 0x0000281f18008986 */ /* 0x0003e8000c101508 */
[----:B------:R1:W-:Y:S04]  /*8580*/  @!P0 STG.E.U16 desc[UR8][R22.64+0x50], R27 ;  /* 0x0000501b16008986 */ /* 0x0003e8000c101508 */
[----:B------:R1:W2:Y:S04]  /*8590*/  SHFL.BFLY PT, R26, R41, 0x1, 0x101f ;  /* 0x0c301f00291a7f89 */ /* 0x0002a800000e0000 */
[----:B------:R1:W-:Y:S01]  /*85a0*/  @!P0 STG.E.U16 desc[UR8][R24.64+0x50], R28 ;  /* 0x0000501c18008986 */ /* 0x0003e2000c101508 */
[----:B0-----:R-:W-:-:S07]  /*85b0*/  FADD.FTZ R21, R39, R30 ;  /* 0x0000001e27157221 */ /* 0x001fce0000010000 */
.L_x_770:
[----:B--2---:R-:W-:Y:S01]  /*85c0*/  FADD.FTZ R26, R41, R26 ;  /* 0x0000001a291a7221 */ /* 0x004fe20000010000 */
[----:B------:R-:W-:-:S04]  /*85d0*/  @!P0 F2FP.BF16.F32.PACK_AB R21, RZ, R21 ;  /* 0x00000015ff15823e */ /* 0x000fc800000010ff */
[----:B------:R-:W-:Y:S01]  /*85e0*/  @!P0 F2FP.BF16.F32.PACK_AB R26, RZ, R26 ;  /* 0x0000001aff1a823e */ /* 0x000fe200000010ff */
[----:B------:R3:W-:Y:S04]  /*85f0*/  @!P0 STG.E.U16 desc[UR8][R22.64+0x78], R21 ;  /* 0x0000781516008986 */ /* 0x0007e8000c101508 */
[----:B------:R3:W-:Y:S02]  /*8600*/  @!P0 STG.E.U16 desc[UR8][R24.64+0x78], R26 ;  /* 0x0000781a18008986 */ /* 0x0007e4000c101508 */
.L_x_700:
[----:B------:R-:W-:Y:S05]  /*8610*/  WARPSYNC.ALL ;  /* 0x0000000000007948 */ /* 0x000fea0003800000 */
[----:B------:R-:W-:Y:S01]  /*8620*/  IADD3 R19, R19, 0x400, RZ ;  /* 0x0000040013137810 */ /* 0x000fe20007ffe0ff */
[----:B------:R-:W-:Y:S03]  /*8630*/  BAR.SYNC.DEFER_BLOCKING 0x0 ;  /* 0x0000000000007b1d */ /* 0x000fe60000010000 */
[----:B------:R-:W-:-:S13]  /*8640*/  ISETP.GE.AND P0, PT, R19, R0, PT ;  /* 0x000000001300720c */ /* 0x000fda0003f06270 */
[----:B------:R-:W-:Y:S05]  /*8650*/  @!P0 BRA `(.L_x_707) ;  /* 0xffffffe000988947 */ /* 0x000fea000383ffff */
[----:B------:R-:W-:Y:S05]  /*8660*/  EXIT ;  /* 0x000000000000794d */ /* 0x000fea0003800000 */
.L_x_703:
[----:B-1----:R-:W-:Y:S02]  /*8670*/  MOV R48, R21 ;  /* 0x0000001500307202 */ /* 0x002fe40000000f00 */
[----:B------:R-:W-:Y:S02]  /*8680*/  MOV R49, 0x8 ;  /* 0x0000000800317802 */ /* 0x000fe40000000f00 */
[----:B------:R-:W-:Y:S02]  /*8690*/  MOV R50, 0x101f ;  /* 0x0000101f00327802 */ /* 0x000fe40000000f00 */
[----:B------:R-:W-:-:S07]  /*86a0*/  MOV R45, 0xffff ;  /* 0x0000ffff002d7802 */ /* 0x000fce0000000f00 */
[----:B0-2---:R-:W-:Y:S05]  /*86b0*/  WARPSYNC.COLLECTIVE R45, `(.L_x_708) ;  /* 0x000000002d087348 */ /* 0x005fea0003c00000 */
[----:B------:R1:W3:Y:S02]  /*86c0*/  SHFL.BFLY P2, R47, R48, R49, R50 ;  /* 0x0c000031302f7389 */ /* 0x0002e40000040032 */
[----:B0123--:R-:W-:Y:S01]  /*86d0*/  ENDCOLLECTIVE ;  /* 0x000000000000791b */ /* 0x00ffe20003800000 */
.L_x_708:
[----:B------:R-:W-:Y:S02]  /*86e0*/  MOV R48, R22 ;  /* 0x0000001600307202 */ /* 0x000fe40000000f00 */
[----:B------:R-:W-:-:S07]  /*86f0*/  MOV R24, R47 ;  /* 0x0000002f00187202 */ /* 0x000fce0000000f00 */
[----:B------:R-:W-:Y:S05]  /*8700*/  WARPSYNC.COLLECTIVE R45, `(.L_x_709) ;  /* 0x000000002d087348 */ /* 0x000fea0003c00000 */
[----:B------:R0:W1:Y:S02]  /*8710*/  SHFL.BFLY P2, R47, R48, R49, R50 ;  /* 0x0c000031302f7389 */ /* 0x0000640000040032 */
[----:B01----:R-:W-:Y:S01]  /*8720*/  ENDCOLLECTIVE ;  /* 0x000000000000791b */ /* 0x003fe20003800000 */
.L_x_709:
[----:B------:R-:W-:-:S05]  /*8730*/  FADD.FTZ R24, R24, R21 ;  /* 0x0000001518187221 */ /* 0x000fca0000010000 */
[----:B------:R-:W-:Y:S02]  /*8740*/  MOV R48, R24 ;  /* 0x0000001800307202 */ /* 0x000fe40000000f00 */
[----:B------:R-:W-:Y:S02]  /*8750*/  MOV R49, 0x4 ;  /* 0x0000000400317802 */ /* 0x000fe40000000f00 */
[----:B------:R-:W-:-:S07]  /*8760*/  MOV R23, R47 ;  /* 0x0000002f00177202 */ /* 0x000fce0000000f00 */
[----:B------:R-:W-:Y:S05]  /*8770*/  WARPSYNC.COLLECTIVE R45, `(.L_x_710) ;  /* 0x000000002d087348 */ /* 0x000fea0003c00000 */
[----:B------:R0:W1:Y:S02]  /*8780*/  SHFL.BFLY P2, R47, R48, R49, R50 ;  /* 0x0c000031302f7389 */ /* 0x0000640000040032 */
[----:B01----:R-:W-:Y:S01]  /*8790*/  ENDCOLLECTIVE ;  /* 0x000000000000791b */ /* 0x003fe20003800000 */
.L_x_710:
[----:B------:R-:W-:-:S05]  /*87a0*/  FADD.FTZ R23, R23, R22 ;  /* 0x0000001617177221 */ /* 0x000fca0000010000 */
[----:B------:R-:W-:Y:S02]  /*87b0*/  MOV R48, R23 ;  /* 0x0000001700307202 */ /* 0x000fe40000000f00 */
[----:B------:R-:W-:-:S07]  /*87c0*/  MOV R25, R47 ;  /* 0x0000002f00197202 */ /* 0x000fce0000000f00 */
[----:B------:R-:W-:Y:S05]  /*87d0*/  WARPSYNC.COLLECTIVE R45, `(.L_x_711) ;  /* 0x000000002d087348 */ /* 0x000fea0003c00000 */
[----:B------:R0:W1:Y:S02]  /*87e0*/  SHFL.BFLY P2, R47, R48, R49, R50 ;  /* 0x0c000031302f7389 */ /* 0x0000640000040032 */
[----:B01----:R-:W-:Y:S01]  /*87f0*/  ENDCOLLECTIVE ;  /* 0x000000000000791b */ /* 0x003fe20003800000 */
.L_x_711:
[----:B------:R-:W-:-:S05]  /*8800*/  FADD.FTZ R25, R24, R25 ;  /* 0x0000001918197221 */ /* 0x000fca0000010000 */
[----:B------:R-:W-:Y:S02]  /*8810*/  MOV R48, R25 ;  /* 0x0000001900307202 */ /* 0x000fe40000000f00 */
[----:B------:R-:W-:Y:S02]  /*8820*/  MOV R49, 0x2 ;  /* 0x0000000200317802 */ /* 0x000fe40000000f00 */
[----:B------:R-:W-:-:S07]  /*8830*/  MOV R26, R47 ;  /* 0x0000002f001a7202 */ /* 0x000fce0000000f00 */
[----:B------:R-:W-:Y:S05]  /*8840*/  WARPSYNC.COLLECTIVE R45, `(.L_x_712) ;  /* 0x000000002d087348 */ /* 0x000fea0003c00000 */
[----:B------:R0:W1:Y:S02]  /*8850*/  SHFL.BFLY P2, R47, R48, R49, R50 ;  /* 0x0c000031302f7389 */ /* 0x0000640000040032 */
[----:B01----:R-:W-:Y:S01]  /*8860*/  ENDCOLLECTIVE ;  /* 0x000000000000791b */ /* 0x003fe20003800000 */
.L_x_712:
[----:B------:R-:W-:-:S05]  /*8870*/  FADD.FTZ R26, R23, R26 ;  /* 0x0000001a171a7221 */ /* 0x000fca0000010000 */
[----:B------:R-:W-:Y:S02]  /*8880*/  MOV R48, R26 ;  /* 0x0000001a00307202 */ /* 0x000fe40000000f00 */
[----:B------:R-:W-:-:S07]  /*8890*/  MOV R28, R47 ;  /* 0x0000002f001c7202 */ /* 0x000fce0000000f00 */
[----:B------:R-:W-:Y:S05]  /*88a0*/  WARPSYNC.COLLECTIVE R45, `(.L_x_713) ;  /* 0x000000002d087348 */ /* 0x000fea0003c00000 */
[----:B------:R0:W1:Y:S02]  /*88b0*/  SHFL.BFLY P2, R47, R48, R49, R50 ;  /* 0x0c000031302f7389 */ /* 0x0000640000040032 */
[----:B01----:R-:W-:Y:S01]  /*88c0*/  ENDCOLLECTIVE ;  /* 0x000000000000791b */ /* 0x003fe20003800000 */
.L_x_713:
[----:B------:R-:W-:-:S05]  /*88d0*/  FADD.FTZ R28, R25, R28 ;  /* 0x0000001c191c7221 */ /* 0x000fca0000010000 */
[----:B------:R-:W-:Y:S02]  /*88e0*/  MOV R48, R28 ;  /* 0x0000001c00307202 */ /* 0x000fe40000000f00 */
[----:B------:R-:W-:Y:S02]  /*88f0*/  MOV R49, 0x1 ;  /* 0x0000000100317802 */ /* 0x000fe40000000f00 */
[----:B------:R-:W-:-:S07]  /*8900*/  MOV R21, R47 ;  /* 0x0000002f00157202 */ /* 0x000fce0000000f00 */
[----:B------:R-:W-:Y:S05]  /*8910*/  WARPSYNC.COLLECTIVE R45, `(.L_x_714) ;  /* 0x000000002d087348 */ /* 0x000fea0003c00000 */
[----:B------:R0:W1:Y:S02]  /*8920*/  SHFL.BFLY P2, R47, R48, R49, R50 ;  /* 0x0c000031302f7389 */ /* 0x0000640000040032 */
[----:B01----:R-:W-:Y:S01]  /*8930*/  ENDCOLLECTIVE ;  /* 0x000000000000791b */ /* 0x003fe20003800000 */
.L_x_714:
[----:B------:R-:W-:-:S05]  /*8940*/  FADD.FTZ R21, R26, R21 ;  /* 0x000000151a157221 */ /* 0x000fca0000010000 */
[----:B------:R-:W-:Y:S02]  /*8950*/  MOV R48, R21 ;  /* 0x0000001500307202 */ /* 0x000fe40000000f00 */
[----:B------:R-:W-:-:S07]  /*8960*/  MOV R27, R47 ;  /* 0x0000002f001b7202 */ /* 0x000fce0000000f00 */
[----:B------:R-:W-:Y:S05]  /*8970*/  WARPSYNC.COLLECTIVE R45, `(.L_x_715) ;  /* 0x000000002d087348 */ /* 0x000fea0003c00000 */
[----:B------:R0:W1:Y:S02]  /*8980*/  SHFL.BFLY P2, R47, R48, R49, R50 ;  /* 0x0c000031302f7389 */ /* 0x0000640000040032 */
[----:B01----:R-:W-:Y:S01]  /*8990*/  ENDCOLLECTIVE ;  /* 0x000000000000791b */ /* 0x003fe20003800000 */
.L_x_715:
[----:B------:R-:W-:Y:S01]  /*89a0*/  FADD.FTZ R27, R28, R27 ;  /* 0x0000001b1c1b7221 */ /* 0x000fe20000010000 */
[----:B------:R-:W-:Y:S01]  /*89b0*/  MOV R30, R47 ;  /* 0x0000002f001e7202 */ /* 0x000fe20000000f00 */
[----:B------:R-:W-:Y:S06]  /*89c0*/  BRA `(.L_x_716) ;  /* 0xffffffec001c7947 */ /* 0x000fec000383ffff */
.L_x_704:
[----:B------:R-:W-:Y:S01]  /*89d0*/  BSSY B1, `(.L_x_717) ;  /* 0x0000008000017945 */ /* 0x000fe20003800000 */
[----:B--2---:R-:W-:Y:S02]  /*89e0*/  MOV R48, R21 ;  /* 0x0000001500307202 */ /* 0x004fe40000000f00 */
[----:B------:R-:W-:Y:S02]  /*89f0*/  MOV R49, 0x8 ;  /* 0x0000000800317802 */ /* 0x000fe40000000f00 */
[----:B------:R-:W-:Y:S02]  /*8a00*/  MOV R50, 0x101f ;  /* 0x0000101f00327802 */ /* 0x000fe40000000f00 */
[----:B------:R-:W-:-:S07]  /*8a10*/  MOV R45, 0xffff ;  /* 0x0000ffff002d7802 */ /* 0x000fce0000000f00 */
[----:B01----:R-:W-:Y:S05]  /*8a20*/  WARPSYNC.COLLECTIVE R45, `(.L_x_718) ;  /* 0x000000002d087348 */ /* 0x003fea0003c00000 */
[----:B------:R2:W3:Y:S02]  /*8a30*/  SHFL.BFLY P2, R47, R48, R49, R50 ;  /* 0x0c000031302f7389 */ /* 0x0004e40000040032 */
[----:B0123--:R-:W-:Y:S01]  /*8a40*/  ENDCOLLECTIVE ;  /* 0x000000000000791b */ /* 0x00ffe20003800000 */
.L_x_718:
[----:B------:R-:W-:Y:S05]  /*8a50*/  BSYNC B1 ;  /* 0x0000000000017941 */ /* 0x000fea0003800000 */
.L_x_717:
[----:B------:R-:W-:Y:S01]  /*8a60*/  HFMA2.MMA R49, -RZ, RZ, 0, 4.76837158203125e-07 ;  /* 0x00000008ff317435 */ /* 0x000fe200000001ff */
[----:B------:R-:W-:Y:S02]  /*8a70*/  MOV R48, R26 ;  /* 0x0000001a00307202 */ /* 0x000fe40000000f00 */
[----:B------:R-:W-:Y:S02]  /*8a80*/  MOV R50, 0x101f ;  /* 0x0000101f00327802 */ /* 0x000fe40000000f00 */
[----:B------:R-:W-:Y:S02]  /*8a90*/  MOV R45, 0xffff ;  /* 0x0000ffff002d7802 */ /* 0x000fe40000000f00 */
[----:B------:R-:W-:-:S07]  /*8aa0*/  MOV R28, R47 ;  /* 0x0000002f001c7202 */ /* 0x000fce0000000f00 */
[----:B------:R-:W-:Y:S05]  /*8ab0*/  WARPSYNC.COLLECTIVE R45, `(.L_x_719) ;  /* 0x000000002d087348 */ /* 0x000fea0003c00000 */
[----:B------:R0:W1:Y:S02]  /*8ac0*/  SHFL.BFLY P2, R47, R48, R49, R50 ;  /* 0x0c000031302f7389 */ /* 0x0000640000040032 */
[----:B01----:R-:W-:Y:S01]  /*8ad0*/  ENDCOLLECTIVE ;  /* 0x000000000000791b */ /* 0x003fe20003800000 */
.L_x_719:
[----:B------:R-:W-:Y:S01]  /*8ae0*/  FADD.FTZ R28, R28, R21 ;  /* 0x000000151c1c7221 */ /* 0x000fe20000010000 */
[----:B------:R-:W-:-:S04]  /*8af0*/  HFMA2.MMA R49, -RZ, RZ, 0, 2.384185791015625e-07 ;  /* 0x00000004ff317435 */ /* 0x000fc800000001ff */
[----:B------:R-:W-:Y:S02]  /*8b00*/  MOV R48, R28 ;  /* 0x0000001c00307202 */ /* 0x000fe40000000f00 */
[----:B------:R-:W-:-:S07]  /*8b10*/  MOV R27, R47 ;  /* 0x0000002f001b7202 */ /* 0x000fce0000000f00 */
[----:B------:R-:W-:Y:S05]  /*8b20*/  WARPSYNC.COLLECTIVE R45, `(.L_x_720) ;  /* 0x000000002d087348 */ /* 0x000fea0003c00000 */
[----:B------:R0:W1:Y:S02]  /*8b30*/  SHFL.BFLY P2, R47, R48, R49, R50 ;  /* 0x0c000031302f7389 */ /* 0x0000640000040032 */
[----:B01----:R-:W-:Y:S01]  /*8b40*/  ENDCOLLECTIVE ;  /* 0x000000000000791b */ /* 0x003fe20003800000 */
.L_x_720:
[----:B------:R-:W-:-:S05]  /*8b50*/  FADD.FTZ R27, R27, R26 ;  /* 0x0000001a1b1b7221 */ /* 0x000fca0000010000 */
[----:B------:R-:W-:Y:S02]  /*8b60*/  MOV R48, R27 ;  /* 0x0000001b00307202 */ /* 0x000fe40000000f00 */
[----:B------:R-:W-:-:S07]  /*8b70*/  MOV R29, R47 ;  /* 0x0000002f001d7202 */ /* 0x000fce0000000f00 */
[----:B------:R-:W-:Y:S05]  /*8b80*/  WARPSYNC.COLLECTIVE R45, `(.L_x_721) ;  /* 0x000000002d087348 */ /* 0x000fea0003c00000 */
[----:B------:R0:W1:Y:S02]  /*8b90*/  SHFL.BFLY P2, R47, R48, R49, R50 ;  /* 0x0c000031302f7389 */ /* 0x0000640000040032 */
[----:B01----:R-:W-:Y:S01]  /*8ba0*/  ENDCOLLECTIVE ;  /* 0x000000000000791b */ /* 0x003fe20003800000 */
.L_x_721:
[----:B------:R-:W-:Y:S01]  /*8bb0*/  FADD.FTZ R29, R28, R29 ;  /* 0x0000001d1c1d7221 */ /* 0x000fe20000010000 */
[----:B------:R-:W-:-:S04]  /*8bc0*/  HFMA2.MMA R49, -RZ, RZ, 0, 1.1920928955078125e-07 ;  /* 0x00000002ff317435 */ /* 0x000fc800000001ff */
[----:B------:R-:W-:Y:S02]  /*8bd0*/  MOV R48, R29 ;  /* 0x0000001d00307202 */ /* 0x000fe40000000f00 */
[----:B------:R-:W-:-:S07]  /*8be0*/  MOV R30, R47 ;  /* 0x0000002f001e7202 */ /* 0x000fce0000000f00 */
[----:B------:R-:W-:Y:S05]  /*8bf0*/  WARPSYNC.COLLECTIVE R45, `(.L_x_722) ;  /* 0x000000002d087348 */ /* 0x000fea0003c00000 */
[----:B------:R0:W1:Y:S02]  /*8c00*/  SHFL.BFLY P2, R47, R48, R49, R50 ;  /* 0x0c000031302f7389 */ /* 0x0000640000040032 */
[----:B01----:R-:W-:Y:S01]  /*8c10*/  ENDCOLLECTIVE ;  /* 0x000000000000791b */ /* 0x003fe20003800000 */
.L_x_722:
[----:B------:R-:W-:-:S05]  /*8c20*/  FADD.FTZ R30, R27, R30 ;  /* 0x0000001e1b1e7221 */ /* 0x000fca0000010000 */
[----:B------:R-:W-:Y:S02]  /*8c30*/  MOV R48, R30 ;  /* 0x0000001e00307202 */ /* 0x000fe40000000f00 */
[----:B------:R-:W-:-:S07]  /*8c40*/  MOV R32, R47 ;  /* 0x0000002f00207202 */ /* 0x000fce0000000f00 */
[----:B------:R-:W-:Y:S05]  /*8c50*/  WARPSYNC.COLLECTIVE R45, `(.L_x_723) ;  /* 0x000000002d087348 */ /* 0x000fea0003c00000 */
[----:B------:R0:W1:Y:S02]  /*8c60*/  SHFL.BFLY P2, R47, R48, R49, R50 ;  /* 0x0c000031302f7389 */ /* 0x0000640000040032 */
[----:B01----:R-:W-:Y:S01]  /*8c70*/  ENDCOLLECTIVE ;  /* 0x000000000000791b */ /* 0x003fe20003800000 */
.L_x_723:
[----:B------:R-:W-:Y:S01]  /*8c80*/  FADD.FTZ R32, R29, R32 ;  /* 0x000000201d207221 */ /* 0x000fe20000010000 */
[----:B------:R-:W-:-:S04]  /*8c90*/  HFMA2.MMA R49, -RZ, RZ, 0, 5.9604644775390625e-08 ;  /* 0x00000001ff317435 */ /* 0x000fc800000001ff */
[----:B------:R-:W-:Y:S02]  /*8ca0*/  MOV R48, R32 ;  /* 0x0000002000307202 */ /* 0x000fe40000000f00 */
[----:B------:R-:W-:-:S07]  /*8cb0*/  MOV R21, R47 ;  /* 0x0000002f00157202 */ /* 0x000fce0000000f00 */
[----:B------:R-:W-:Y:S05]  /*8cc0*/  WARPSYNC.COLLECTIVE R45, `(.L_x_724) ;  /* 0x000000002d087348 */ /* 0x000fea0003c00000 */
[----:B------:R0:W1:Y:S02]  /*8cd0*/  SHFL.BFLY P2, R47, R48, R49, R50 ;  /* 0x0c000031302f7389 */ /* 0x0000640000040032 */
[----:B01----:R-:W-:Y:S01]  /*8ce0*/  ENDCOLLECTIVE ;  /* 0x000000000000791b */ /* 0x003fe20003800000 */
.L_x_724:
[----:B------:R-:W-:-:S05]  /*8cf0*/  FADD.FTZ R21, R30, R21 ;  /* 0x000000151e157221 */ /* 0x000fca0000010000 */
[----:B------:R-:W-:Y:S02]  /*8d00*/  MOV R48, R21 ;  /* 0x0000001500307202 */ /* 0x000fe40000000f00 */
[----:B------:R-:W-:-:S07]  /*8d10*/  MOV R31, R47 ;  /* 0x0000002f001f7202 */ /* 0x000fce0000000f00 */
[----:B------:R-:W-:Y:S05]  /*8d20*/  WARPSYNC.COLLECTIVE R45, `(.L_x_725) ;  /* 0x000000002d087348 */ /* 0x000fea0003c00000 */
[----:B------:R0:W1:Y:S02]  /*8d30*/  SHFL.BFLY P2, R47, R48, R49, R50 ;  /* 0x0c000031302f7389 */ /* 0x0000640000040032 */
[----:B01----:R-:W-:Y:S01]  /*8d40*/  ENDCOLLECTIVE ;  /* 0x000000000000791b */ /* 0x003fe20003800000 */
.L_x_725:
[----:B------:R-:W-:Y:S01]  /*8d50*/  FADD.FTZ R31, R32, R31 ;  /* 0x0000001f201f7221 */ /* 0x000fe20000010000 */
[----:B------:R-:W-:Y:S01]  /*8d60*/  MOV R26, R47 ;  /* 0x0000002f001a7202 */ /* 0x000fe20000000f00 */
[----:B------:R-:W-:Y:S06]  /*8d70*/  BRA `(.L_x_726) ;  /* 0xffffffe800e07947 */ /* 0x000fec000383ffff */
.L_x_705:
[----:B------:R-:W-:Y:S01]  /*8d80*/  BSSY B1, `(.L_x_727) ;  /* 0x0000008000017945 */ /* 0x000fe20003800000 */
[----:B--2---:R-:W-:Y:S02]  /*8d90*/  MOV R48, R21 ;  /* 0x0000001500307202 */ /* 0x004fe40000000f00 */
[----:B------:R-:W-:Y:S02]  /*8da0*/  MOV R49, 0x8 ;  /* 0x0000000800317802 */ /* 0x000fe40000000f00 */
[----:B------:R-:W-:Y:S02]  /*8db0*/  MOV R50, 0x101f ;  /* 0x0000101f00327802 */ /* 0x000fe40000000f00 */
[----:B------:R-:W-:-:S07]  /*8dc0*/  MOV R45, 0xffff ;  /* 0x0000ffff002d7802 */ /* 0x000fce0000000f00 */
[----:B01-3--:R-:W-:Y:S05]  /*8dd0*/  WARPSYNC.COLLECTIVE R45, `(.L_x_728) ;  /* 0x000000002d087348 */ /* 0x00bfea0003c00000 */
[----:B------:R2:W4:Y:S02]  /*8de0*/  SHFL.BFLY P2, R47, R48, R49, R50 ;  /* 0x0c000031302f7389 */ /* 0x0005240000040032 */
[----:B01234-:R-:W-:Y:S01]  /*8df0*/  ENDCOLLECTIVE ;  /* 0x000000000000791b */ /* 0x01ffe20003800000 */
.L_x_728:
[----:B------:R-:W-:Y:S05]  /*8e00*/  BSYNC B1 ;  /* 0x0000000000017941 */ /* 0x000fea0003800000 */
.L_x_727:
        /* <DEDUP_REMOVED lines=8> */
.L_x_729:
[----:B------:R-:W-:Y:S01]  /*8e90*/  FADD.FTZ R28, R28, R21 ;  /* 0x000000151c1c7221 */ /* 0x000fe20000010000 */
[----:B------:R-:W-:-:S04]  /*8ea0*/  HFMA2.MMA R49, -RZ, RZ, 0, 2.384185791015625e-07 ;  /* 0x00000004ff317435 */ /* 0x000fc800000001ff */
[----:B------:R-:W-:Y:S02]  /*8eb0*/  MOV R48, R28 ;  /* 0x0000001c00307202 */ /* 0x000fe40000000f00 */
[----:B------:R-:W-:-:S07]  /*8ec0*/  MOV R27, R47 ;  /* 0x0000002f001b7202 */ /* 0x000fce0000000f00 */
[----:B------:R-:W-:Y:S05]  /*8ed0*/  WARPSYNC.COLLECTIVE R45, `(.L_x_730) ;  /* 0x000000002d087348 */ /* 0x000fea0003c00000 */
[----:B------:R0:W1:Y:S02]  /*8ee0*/  SHFL.BFLY P2, R47, R48, R49, R50 ;  /* 0x0c000031302f7389 */ /* 0x0000640000040032 */
[----:B01----:R-:W-:Y:S01]  /*8ef0*/  ENDCOLLECTIVE ;  /* 0x000000000000791b */ /* 0x003fe20003800000 */
.L_x_730:
[----:B------:R-:W-:-:S05]  /*8f00*/  FADD.FTZ R27, R27, R26 ;  /* 0x0000001a1b1b7221 */ /* 0x000fca0000010000 */
[----:B------:R-:W-:Y:S02]  /*8f10*/  MOV R48, R27 ;  /* 0x0000001b00307202 */ /* 0x000fe40000000f00 */
[----:B------:R-:W-:-:S07]  /*8f20*/  MOV R29, R47 ;  /* 0x0000002f001d7202 */ /* 0x000fce0000000f00 */
[----:B------:R-:W-:Y:S05]  /*8f30*/  WARPSYNC.COLLECTIVE R45, `(.L_x_731) ;  /* 0x000000002d087348 */ /* 0x000fea0003c00000 */
[----:B------:R0:W1:Y:S02]  /*8f40*/  SHFL.BFLY P2, R47, R48, R49, R50 ;  /* 0x0c000031302f7389 */ /* 0x0000640000040032 */
[----:B01----:R-:W-:Y:S01]  /*8f50*/  ENDCOLLECTIVE ;  /* 0x000000000000791b */ /* 0x003fe20003800000 */
.L_x_731:
[----:B------:R-:W-:Y:S01]  /*8f60*/  FADD.FTZ R29, R28, R29 ;  /* 0x0000001d1c1d7221 */ /* 0x000fe20000010000 */
[----:B------:R-:W-:-:S04]  /*8f70*/  HFMA2.MMA R49, -RZ, RZ, 0, 1.1920928955078125e-07 ;  /* 0x00000002ff317435 */ /* 0x000fc800000001ff */
[----:B------:R-:W-:Y:S02]  /*8f80*/  MOV R48, R29 ;  /* 0x0000001d00307202 */ /* 0x000fe40000000f00 */
[----:B------:R-:W-:-:S07]  /*8f90*/  MOV R30, R47 ;  /* 0x0000002f001e7202 */ /* 0x000fce0000000f00 */
[----:B------:R-:W-:Y:S05]  /*8fa0*/  WARPSYNC.COLLECTIVE R45, `(.L_x_732) ;  /* 0x000000002d087348 */ /* 0x000fea0003c00000 */
[----:B------:R0:W1:Y:S02]  /*8fb0*/  SHFL.BFLY P2, R47, R48, R49, R50 ;  /* 0x0c000031302f7389 */ /* 0x0000640000040032 */
[----:B01----:R-:W-:Y:S01]  /*8fc0*/  ENDCOLLECTIVE ;  /* 0x000000000000791b */ /* 0x003fe20003800000 */
.L_x_732:
[----:B------:R-:W-:-:S05]  /*8fd0*/  FADD.FTZ R30, R27, R30 ;  /* 0x0000001e1b1e7221 */ /* 0x000fca0000010000 */
[----:B------:R-:W-:Y:S02]  /*8fe0*/  MOV R48, R30 ;  /* 0x0000001e00307202 */ /* 0x000fe40000000f00 */
[----:B------:R-:W-:-:S07]  /*8ff0*/  MOV R32, R47 ;  /* 0x0000002f00207202 */ /* 0x000fce0000000f00 */
[----:B------:R-:W-:Y:S05]  /*9000*/  WARPSYNC.COLLECTIVE R45, `(.L_x_733) ;  /* 0x000000002d087348 */ /* 0x000fea0003c00000 */
[----:B------:R0:W1:Y:S02]  /*9010*/  SHFL.BFLY P2, R47, R48, R49, R50 ;  /* 0x0c000031302f7389 */ /* 0x0000640000040032 */
[----:B01----:R-:W-:Y:S01]  /*9020*/  ENDCOLLECTIVE ;  /* 0x000000000000791b */ /* 0x003fe20003800000 */
.L_x_733:
[----:B------:R-:W-:Y:S01]  /*9030*/  FADD.FTZ R32, R29, R32 ;  /* 0x000000201d207221 */ /* 0x000fe20000010000 */
[----:B------:R-:W-:-:S04]  /*9040*/  HFMA2.MMA R49, -RZ, RZ, 0, 5.9604644775390625e-08 ;  /* 0x00000001ff317435 */ /* 0x000fc800000001ff */
[----:B------:R-:W-:Y:S02]  /*9050*/  MOV R48, R32 ;  /* 0x0000002000307202 */ /* 0x000fe40000000f00 */
[----:B------:R-:W-:-:S07]  /*9060*/  MOV R21, R47 ;  /* 0x0000002f00157202 */ /* 0x000fce0000000f00 */
[----:B------:R-:W-:Y:S05]  /*9070*/  WARPSYNC.COLLECTIVE R45, `(.L_x_734) ;  /* 0x000000002d087348 */ /* 0x000fea0003c00000 */
[----:B------:R0:W1:Y:S02]  /*9080*/  SHFL.BFLY P2, R47, R48, R49, R50 ;  /* 0x0c000031302f7389 */ /* 0x0000640000040032 */
[----:B01----:R-:W-:Y:S01]  /*9090*/  ENDCOLLECTIVE ;  /* 0x000000000000791b */ /* 0x003fe20003800000 */
.L_x_734:
[----:B------:R-:W-:-:S05]  /*90a0*/  FADD.FTZ R21, R30, R21 ;  /* 0x000000151e157221 */ /* 0x000fca0000010000 */
[----:B------:R-:W-:Y:S02]  /*90b0*/  MOV R48, R21 ;  /* 0x0000001500307202 */ /* 0x000fe40000000f00 */
[----:B------:R-:W-:-:S07]  /*90c0*/  MOV R31, R47 ;  /* 0x0000002f001f7202 */ /* 0x000fce0000000f00 */
[----:B------:R-:W-:Y:S05]  /*90d0*/  WARPSYNC.COLLECTIVE R45, `(.L_x_735) ;  /* 0x000000002d087348 */ /* 0x000fea0003c00000 */
[----:B------:R0:W1:Y:S02]  /*90e0*/  SHFL.BFLY P2, R47, R48, R49, R50 ;  /* 0x0c000031302f7389 */ /* 0x0000640000040032 */
[----:B01----:R-:W-:Y:S01]  /*90f0*/  ENDCOLLECTIVE ;  /* 0x000000000000791b */ /* 0x003fe20003800000 */
.L_x_735:
[----:B------:R-:W-:Y:S01]  /*9100*/  FADD.FTZ R31, R32, R31 ;  /* 0x0000001f201f7221 */ /* 0x000fe20000010000 */
[----:B------:R-:W-:Y:S01]  /*9110*/  MOV R26, R47 ;  /* 0x0000002f001a7202 */ /* 0x000fe20000000f00 */
[----:B------:R-:W-:Y:S06]  /*9120*/  BRA `(.L_x_736) ;  /* 0xffffffe8009c7947 */ /* 0x000fec000383ffff */
.L_x_706:
[----:B------:R-:W-:Y:S01]  /*9130*/  BSSY B0, `(.L_x_737) ;  /* 0x0000008000007945 */ /* 0x000fe20003800000 */
[----:B-1----:R-:W-:Y:S02]  /*9140*/  MOV R48, R21 ;  /* 0x0000001500307202 */ /* 0x002fe40000000f00 */
[----:B------:R-:W-:Y:S02]  /*9150*/  MOV R49, 0x8 ;  /* 0x0000000800317802 */ /* 0x000fe40000000f00 */
[----:B------:R-:W-:Y:S02]  /*9160*/  MOV R50, 0x101f ;  /* 0x0000101f00327802 */ /* 0x000fe40000000f00 */
[----:B------:R-:W-:-:S07]  /*9170*/  MOV R45, 0xffff ;  /* 0x0000ffff002d7802 */ /* 0x000fce0000000f00 */
[----:B0-2---:R-:W-:Y:S05]  /*9180*/  WARPSYNC.COLLECTIVE R45, `(.L_x_738) ;  /* 0x000000002d087348 */ /* 0x005fea0003c00000 */
[----:B------:R1:W3:Y:S02]  /*9190*/  SHFL.BFLY P2, R47, R48, R49, R50 ;  /* 0x0c000031302f7389 */ /* 0x0002e40000040032 */
[----:B0123--:R-:W-:Y:S01]  /*91a0*/  ENDCOLLECTIVE ;  /* 0x000000000000791b */ /* 0x00ffe20003800000 */
.L_x_738:
[----:B------:R-:W-:Y:S05]  /*91b0*/  BSYNC B0 ;  /* 0x0000000000007941 */ /* 0x000fea0003800000 */
.L_x_737:
[----:B------:R-:W-:Y:S01]  /*91c0*/  HFMA2.MMA R49, -RZ, RZ, 0, 4.76837158203125e-07 ;  /* 0x00000008ff317435 */ /* 0x000fe200000001ff */
[----:B------:R-:W-:Y:S01]  /*91d0*/  MOV R48, R22 ;  /* 0x0000001600307202 */ /* 0x000fe20000000f00 */
[----:B------:R-:W-:Y:S01]  /*91e0*/  HFMA2.MMA R33, -RZ, RZ, 0, 0 ;  /* 0x00000000ff217435 */ /* 0x000fe200000001ff */
[----:B------:R-:W-:Y:S01]  /*91f0*/  MOV R50, 0x101f ;  /* 0x0000101f00327802 */ /* 0x000fe20000000f00 */
[----:B------:R-:W-:Y:S01]  /*9200*/  HFMA2.MMA R41, -RZ, RZ, 0, 0 ;  /* 0x00000000ff297435 */ /* 0x000fe200000001ff */
[----:B------:R-:W-:Y:S02]  /*9210*/  MOV R45, 0xffff ;  /* 0x0000ffff002d7802 */ /* 0x000fe40000000f00 */
[----:B------:R-:W-:Y:S02]  /*9220*/  MOV R24, R47 ;  /* 0x0000002f00187202 */ /* 0x000fe40000000f00 */
[----:B------:R-:W-:-:S07]  /*9230*/  @!P0 SHF.L.U32 R28, R36, 0x1, RZ ;  /* 0x00000001241c8819 */ /* 0x000fce00000006ff */
[----:B------:R-:W-:Y:S05]  /*9240*/  WARPSYNC.COLLECTIVE R45, `(.L_x_739) ;  /* 0x000000002d087348 */ /* 0x000fea0003c00000 */
[----:B------:R0:W1:Y:S02]  /*9250*/  SHFL.BFLY P2, R47, R48, R49, R50 ;  /* 0x0c000031302f7389 */ /* 0x0000640000040032 */
[----:B01----:R-:W-:Y:S01]  /*9260*/  ENDCOLLECTIVE ;  /* 0x000000000000791b */ /* 0x003fe20003800000 */
.L_x_739:
[----:B------:R-:W-:Y:S01]  /*9270*/  @!P0 IADD3 R25, R26, 0x14, RZ ;  /* 0x000000141a198810 */ /* 0x000fe20007ffe0ff */
[----:B------:R-:W-:Y:S01]  /*9280*/  FADD.FTZ R24, R24, R21 ;  /* 0x0000001518187221 */ /* 0x000fe20000010000 */
[C---:B------:R-:W-:Y:S02]  /*9290*/  @!P0 LEA R30, R36.reuse, UR4, 0x7 ;  /* 0x00000004241e8c11 */ /* 0x040fe4000f8e38ff */
[----:B------:R-:W-:Y:S02]  /*92a0*/  @!P0 LOP3.LUT R25, R25, R28, RZ, 0x3c, !PT ;  /* 0x0000001c19198212 */ /* 0x000fe400078e3cff */
[----:B------:R-:W-:Y:S02]  /*92b0*/  MOV R29, RZ ;  /* 0x000000ff001d7202 */ /* 0x000fe40000000f00 */
[----:B------:R-:W-:Y:S01]  /*92c0*/  @!P0 LEA R27, R25, R30, 0x2 ;  /* 0x0000001e191b8211 */ /* 0x000fe200078e10ff */
[----:B------:R-:W-:Y:S01]  /*92d0*/  HFMA2.MMA R25, -RZ, RZ, 0, 0 ;  /* 0x00000000ff197435 */ /* 0x000fe200000001ff */
[----:B------:R-:W-:-:S02]  /*92e0*/  @!P0 LEA R40, R36, UR4, 0x7 ;  /* 0x0000000424288c11 */ /* 0x000fc4000f8e38ff */
[----:B------:R-:W-:Y:S01]  /*92f0*/  MOV R37, RZ ;  /* 0x000000ff00257202 */ /* 0x000fe20000000f00 */
[----:B------:R-:W-:Y:S01]  /*9300*/  HFMA2.MMA R49, -RZ, RZ, 0, 2.384185791015625e-07 ;  /* 0x00000004ff317435 */ /* 0x000fe200000001ff */
[----:B------:R-:W-:Y:S01]  /*9310*/  MOV R48, R24 ;  /* 0x0000001800307202 */ /* 0x000fe20000000f00 */
[----:B------:R0:W1:Y:S01]  /*9320*/  @!P0 LDS R28, [R27] ;  /* 0x000000001b1c8984 */ /* 0x0000620000000800 */
[C---:B------:R-:W-:Y:S02]  /*9330*/  @!P0 SHF.L.U32 R44, R36.reuse, 0x1, RZ ;  /* 0x00000001242c8819 */ /* 0x040fe400000006ff */
[----:B------:R-:W-:Y:S01]  /*9340*/  @!P0 LEA R46, R36, UR4, 0x7 ;  /* 0x00000004242e8c11 */ /* 0x000fe2000f8e38ff */
[----:B------:R0:W2:Y:S01]  /*9350*/  @!P0 LDS R30, [R27+0x500] ;  /* 0x000500001b1e8984 */ /* 0x0000a20000000800 */
[----:B------:R-:W-:-:S07]  /*9360*/  MOV R23, R47 ;  /* 0x0000002f00177202 */ /* 0x000fce0000000f00 */
[----:B012---:R-:W-:Y:S05]  /*9370*/  WARPSYNC.COLLECTIVE R45, `(.L_x_740) ;  /* 0x000000002d087348 */ /* 0x007fea0003c00000 */
[----:B------:R3:W4:Y:S02]  /*9380*/  SHFL.BFLY P2, R47, R48, R49, R50 ;  /* 0x0c000031302f7389 */ /* 0x0007240000040032 */
[----:B01234-:R-:W-:Y:S01]  /*9390*/  ENDCOLLECTIVE ;  /* 0x000000000000791b */ /* 0x01ffe20003800000 */
.L_x_740:
[----:B------:R-:W-:-:S05]  /*93a0*/  FADD.FTZ R23, R23, R22 ;  /* 0x0000001617177221 */ /* 0x000fca0000010000 */
[----:B------:R-:W-:Y:S02]  /*93b0*/  MOV R48, R23 ;  /* 0x0000001700307202 */ /* 0x000fe40000000f00 */
[----:B------:R-:W-:-:S07]  /*93c0*/  MOV R21, R47 ;  /* 0x0000002f00157202 */ /* 0x000fce0000000f00 */
[----:B------:R-:W-:Y:S05]  /*93d0*/  WARPSYNC.COLLECTIVE R45, `(.L_x_741) ;  /* 0x000000002d087348 */ /* 0x000fea0003c00000 */
[----:B------:R0:W1:Y:S02]  /*93e0*/  SHFL.BFLY P2, R47, R48, R49, R50 ;  /* 0x0c000031302f7389 */ /* 0x0000640000040032 */
[----:B01----:R-:W-:Y:S01]  /*93f0*/  ENDCOLLECTIVE ;  /* 0x000000000000791b */ /* 0x003fe20003800000 */
.L_x_741:
[----:B------:R-:W-:Y:S01]  /*9400*/  FADD.FTZ R21, R24, R21 ;  /* 0x0000001518157221 */ /* 0x000fe20000010000 */
[----:B------:R-:W-:Y:S02]  /*9410*/  @!P0 MOV R25, R28 ;  /* 0x0000001c00198202 */ /* 0x000fe40000000f00 */
[----:B------:R-:W-:Y:S01]  /*9420*/  @!P0 MOV R29, R30 ;  /* 0x0000001e001d8202 */ /* 0x000fe20000000f00 */
[----:B------:R-:W-:Y:S01]  /*9430*/  HFMA2.MMA R49, -RZ, RZ, 0, 1.1920928955078125e-07 ;  /* 0x00000002ff317435 */ /* 0x000fe200000001ff */
[----:B------:R-:W-:Y:S02]  /*9440*/  MOV R48, R21 ;  /* 0x0000001500307202 */ /* 0x000fe40000000f00 */
[----:B------:R-:W-:-:S08]  /*9450*/  MOV R22, R47 ;  /* 0x0000002f00167202 */ /* 0x000fd00000000f00 */
[----:B------:R-:W-:Y:S05]  /*9460*/  WARPSYNC.COLLECTIVE R45, `(.L_x_742) ;  /* 0x000000002d087348 */ /* 0x000fea0003c00000 */
[----:B------:R0:W1:Y:S02]  /*9470*/  SHFL.BFLY P2, R47, R48, R49, R50 ;  /* 0x0c000031302f7389 */ /* 0x0000640000040032 */
[----:B01----:R-:W-:Y:S01]  /*9480*/  ENDCOLLECTIVE ;  /* 0x000000000000791b */ /* 0x003fe20003800000 */
.L_x_742:
[----:B------:R-:W-:-:S05]  /*9490*/  FADD.FTZ R22, R23, R22 ;  /* 0x0000001617167221 */ /* 0x000fca0000010000 */
[----:B------:R-:W-:Y:S02]  /*94a0*/  MOV R48, R22 ;  /* 0x0000001600307202 */ /* 0x000fe40000000f00 */
[----:B------:R-:W-:-:S07]  /*94b0*/  MOV R24, R47 ;  /* 0x0000002f00187202 */ /* 0x000fce0000000f00 */
[----:B------:R-:W-:Y:S05]  /*94c0*/  WARPSYNC.COLLECTIVE R45, `(.L_x_743) ;  /* 0x000000002d087348 */ /* 0x000fea0003c00000 */
[----:B------:R0:W1:Y:S02]  /*94d0*/  SHFL.BFLY P2, R47, R48, R49, R50 ;  /* 0x0c000031302f7389 */ /* 0x0000640000040032 */
[----:B01----:R-:W-:Y:S01]  /*94e0*/  ENDCOLLECTIVE ;  /* 0x000000000000791b */ /* 0x003fe20003800000 */
.L_x_743:
[----:B------:R-:W-:Y:S01]  /*94f0*/  FADD.FTZ R27, R21, R24 ;  /* 0x00000018151b7221 */ /* 0x000fe20000010000 */
[----:B------:R-:W-:Y:S01]  /*9500*/  @!P0 SHF.L.U32 R24, R36, 0x1, RZ ;  /* 0x0000000124188819 */ /* 0x000fe200000006ff */
[----:B------:R-:W-:-:S03]  /*9510*/  HFMA2.MMA R49, -RZ, RZ, 0, 5.9604644775390625e-08 ;  /* 0x00000001ff317435 */ /* 0x000fc600000001ff */
[----:B------:R-:W-:Y:S02]  /*9520*/  MOV R48, R27 ;  /* 0x0000001b00307202 */ /* 0x000fe40000000f00 */
[----:B------:R-:W-:-:S07]  /*9530*/  MOV R23, R47 ;  /* 0x0000002f00177202 */ /* 0x000fce0000000f00 */
[----:B------:R-:W-:Y:S05]  /*9540*/  WARPSYNC.COLLECTIVE R45, `(.L_x_744) ;  /* 0x000000002d087348 */ /* 0x000fea0003c00000 */
[----:B------:R0:W1:Y:S02]  /*9550*/  SHFL.BFLY P2, R47, R48, R49, R50 ;  /* 0x0c000031302f7389 */ /* 0x0000640000040032 */
[----:B01----:R-:W-:Y:S01]  /*9560*/  ENDCOLLECTIVE ;  /* 0x000000000000791b */ /* 0x003fe20003800000 */
.L_x_744:
[----:B------:R-:W-:Y:S01]  /*9570*/  FADD.FTZ R21, R22, R23 ;  /* 0x0000001716157221 */ /* 0x000fe20000010000 */
[----:B------:R-:W-:-:S04]  /*9580*/  @!P0 IADD3 R23, R26, 0x28, RZ ;  /* 0x000000281a178810 */ /* 0x000fc80007ffe0ff */
[----:B------:R-:W-:-:S04]  /*9590*/  @!P0 LOP3.LUT R23, R23, R24, RZ, 0x3c, !PT ;  /* 0x0000001817178212 */ /* 0x000fc800078e3cff */
[----:B------:R-:W-:Y:S02]  /*95a0*/  @!P0 LEA R23, R23, R40, 0x2 ;  /* 0x0000002817178211 */ /* 0x000fe400078e10ff */
[----:B------:R-:W-:-:S03]  /*95b0*/  MOV R48, R21 ;  /* 0x0000001500307202 */ /* 0x000fc60000000f00 */
[----:B------:R0:W1:Y:S04]  /*95c0*/  @!P0 LDS R24, [R23] ;  /* 0x0000000017188984 */ /* 0x0000680000000800 */
[----:B------:R0:W2:Y:S01]  /*95d0*/  @!P0 LDS R31, [R23+0x500] ;  /* 0x00050000171f8984 */ /* 0x0000a20000000800 */
[----:B------:R-:W-:-:S07]  /*95e0*/  MOV R28, R47 ;  /* 0x0000002f001c7202 */ /* 0x000fce0000000f00 */
[----:B012---:R-:W-:Y:S05]  /*95f0*/  WARPSYNC.COLLECTIVE R45, `(.L_x_745) ;  /* 0x000000002d087348 */ /* 0x007fea0003c00000 */
[----:B------:R3:W4:Y:S02]  /*9600*/  SHFL.BFLY P2, R47, R48, R49, R50 ;  /* 0x0c000031302f7389 */ /* 0x0007240000040032 */
[----:B01234-:R-:W-:Y:S01]  /*9610*/  ENDCOLLECTIVE ;  /* 0x000000000000791b */ /* 0x01ffe20003800000 */
.L_x_745:
[----:B------:R-:W0:Y:S01]  /*9620*/  LDC.64 R22, c[0x0][0x218] ;  /* 0x00008600ff167b82 */ /* 0x000e220000000a00 */
[----:B------:R-:W-:Y:S01]  /*9630*/  FADD.FTZ R27, R27, R28 ;  /* 0x0000001c1b1b7221 */ /* 0x000fe20000010000 */
[----:B------:R-:W-:Y:S01]  /*9640*/  HFMA2.MMA R49, -RZ, RZ, 0, 4.76837158203125e-07 ;  /* 0x00000008ff317435 */ /* 0x000fe200000001ff */
[----:B------:R-:W-:Y:S02]  /*9650*/  MOV R48, R25 ;  /* 0x0000001900307202 */ /* 0x000fe40000000f00 */
[----:B------:R-:W-:-:S08]  /*9660*/  MOV R30, R47 ;  /* 0x0000002f001e7202 */ /* 0x000fd00000000f00 */
[----:B0-----:R-:W-:Y:S05]  /*9670*/  WARPSYNC.COLLECTIVE R45, `(.L_x_746) ;  /* 0x000000002d087348 */ /* 0x001fea0003c00000 */
[----:B------:R1:W2:Y:S02]  /*9680*/  SHFL.BFLY P2, R47, R48, R49, R50 ;  /* 0x0c000031302f7389 */ /* 0x0002a40000040032 */
[----:B012---:R-:W-:Y:S01]  /*9690*/  ENDCOLLECTIVE ;  /* 0x000000000000791b */ /* 0x007fe20003800000 */
.L_x_746:
[----:B------:R-:W-:Y:S01]  /*96a0*/  FADD.FTZ R21, R21, R30 ;  /* 0x0000001e15157221 */ /* 0x000fe20000010000 */
[----:B------:R-:W-:Y:S02]  /*96b0*/  @!P0 MOV R33, R24 ;  /* 0x0000001800218202 */ /* 0x000fe40000000f00 */
[----:B------:R-:W-:Y:S02]  /*96c0*/  @!P0 MOV R37, R31 ;  /* 0x0000001f00258202 */ /* 0x000fe40000000f00 */
[----:B------:R-:W-:Y:S02]  /*96d0*/  MOV R48, R29 ;  /* 0x0000001d00307202 */ /* 0x000fe40000000f00 */
[----:B------:R-:W-:-:S07]  /*96e0*/  MOV R32, R47 ;  /* 0x0000002f00207202 */ /* 0x000fce0000000f00 */
[----:B------:R-:W-:Y:S05]  /*96f0*/  WARPSYNC.COLLECTIVE R45, `(.L_x_747) ;  /* 0x000000002d087348 */ /* 0x000fea0003c00000 */
[----:B------:R0:W1:Y:S02]  /*9700*/  SHFL.BFLY P2, R47, R48, R49, R50 ;  /* 0x0c000031302f7389 */ /* 0x0000640000040032 */
[----:B01----:R-:W-:Y:S01]  /*9710*/  ENDCOLLECTIVE ;  /* 0x000000000000791b */ /* 0x003fe20003800000 */
.L_x_747:
[----:B------:R-:W-:Y:S01]  /*9720*/  FADD.FTZ R32, R32, R25 ;  /* 0x0000001920207221 */ /* 0x000fe20000010000 */
[----:B------:R-:W-:-:S04]  /*9730*/  HFMA2.MMA R49, -RZ, RZ, 0, 2.384185791015625e-07 ;  /* 0x00000004ff317435 */ /* 0x000fc800000001ff */
[----:B------:R-:W-:Y:S02]  /*9740*/  MOV R48, R32 ;  /* 0x0000002000307202 */ /* 0x000fe40000000f00 */
[----:B------:R-:W-:-:S07]  /*9750*/  MOV R38, R47 ;  /* 0x0000002f00267202 */ /* 0x000fce0000000f00 */
[----:B------:R-:W-:Y:S05]  /*9760*/  WARPSYNC.COLLECTIVE R45, `(.L_x_748) ;  /* 0x000000002d087348 */ /* 0x000fea0003c00000 */
[----:B------:R0:W1:Y:S02]  /*9770*/  SHFL.BFLY P2, R47, R48, R49, R50 ;  /* 0x0c000031302f7389 */ /* 0x0000640000040032 */
[----:B01----:R-:W-:Y:S01]  /*9780*/  ENDCOLLECTIVE ;  /* 0x000000000000791b */ /* 0x003fe20003800000 */
.L_x_748:
[----:B------:R-:W-:-:S05]  /*9790*/  FADD.FTZ R38, R38, R29 ;  /* 0x0000001d26267221 */ /* 0x000fca0000010000 */
[----:B------:R-:W-:Y:S02]  /*97a0*/  MOV R48, R38 ;  /* 0x0000002600307202 */ /* 0x000fe40000000f00 */
[----:B------:R-:W-:-:S07]  /*97b0*/  MOV R25, R47 ;  /* 0x0000002f00197202 */ /* 0x000fce0000000f00 */
[----:B------:R-:W-:Y:S05]  /*97c0*/  WARPSYNC.COLLECTIVE R45, `(.L_x_749) ;  /* 0x000000002d087348 */ /* 0x000fea0003c00000 */
[----:B------:R0:W1:Y:S02]  /*97d0*/  SHFL.BFLY P2, R47, R48, R49, R50 ;  /* 0x0c000031302f7389 */ /* 0x0000640000040032 */
[----:B01----:R-:W-:Y:S01]  /*97e0*/  ENDCOLLECTIVE ;  /* 0x000000000000791b */ /* 0x003fe20003800000 */
.L_x_749:
[----:B------:R-:W-:Y:S01]  /*97f0*/  FADD.FTZ R25, R32, R25 ;  /* 0x0000001920197221 */ /* 0x000fe20000010000 */
[----:B------:R-:W-:-:S04]  /*9800*/  HFMA2.MMA R49, -RZ, RZ, 0, 1.1920928955078125e-07 ;  /* 0x00000002ff317435 */ /* 0x000fc800000001ff */
[----:B------:R-:W-:Y:S02]  /*9810*/  MOV R48, R25 ;  /* 0x0000001900307202 */ /* 0x000fe40000000f00 */
[----:B------:R-:W-:-:S07]  /*9820*/  MOV R29, R47 ;  /* 0x0000002f001d7202 */ /* 0x000fce0000000f00 */
[----:B------:R-:W-:Y:S05]  /*9830*/  WARPSYNC.COLLECTIVE R45, `(.L_x_750) ;  /* 0x000000002d087348 */ /* 0x000fea0003c00000 */
[----:B------:R0:W1:Y:S02]  /*9840*/  SHFL.BFLY P2, R47, R48, R49, R50 ;  /* 0x0c000031302f7389 */ /* 0x0000640000040032 */
[----:B01----:R-:W-:Y:S01]  /*9850*/  ENDCOLLECTIVE ;  /* 0x000000000000791b */ /* 0x003fe20003800000 */
.L_x_750:
[----:B------:R-:W-:-:S05]  /*9860*/  FADD.FTZ R29, R38, R29 ;  /* 0x0000001d261d7221 */ /* 0x000fca0000010000 */
[----:B------:R-:W-:Y:S02]  /*9870*/  MOV R48, R29 ;  /* 0x0000001d00307202 */ /* 0x000fe40000000f00 */
[----:B------:R-:W-:-:S07]  /*9880*/  MOV R32, R47 ;  /* 0x0000002f00207202 */ /* 0x000fce0000000f00 */
[----:B------:R-:W-:Y:S05]  /*9890*/  WARPSYNC.COLLECTIVE R45, `(.L_x_751) ;  /* 0x000000002d087348 */ /* 0x000fea0003c00000 */
[----:B------:R0:W1:Y:S02]  /*98a0*/  SHFL.BFLY P2, R47, R48, R49, R50 ;  /* 0x0c000031302f7389 */ /* 0x0000640000040032 */
[----:B01----:R-:W-:Y:S01]  /*98b0*/  ENDCOLLECTIVE ;  /* 0x000000000000791b */ /* 0x003fe20003800000 */
.L_x_751:
[----:B------:R-:W-:Y:S01]  /*98c0*/  FADD.FTZ R32, R25, R32 ;  /* 0x0000002019207221 */ /* 0x000fe20000010000 */
[----:B------:R-:W-:-:S04]  /*98d0*/  @!P0 IADD3 R25, R26, 0x3c, RZ ;  /* 0x0000003c1a198810 */ /* 0x000fc80007ffe0ff */
[----:B------:R-:W-:-:S04]  /*98e0*/  @!P0 LOP3.LUT R25, R25, R44, RZ, 0x3c, !PT ;  /* 0x0000002c19198212 */ /* 0x000fc800078e3cff */
[----:B------:R-:W-:Y:S01]  /*98f0*/  @!P0 LEA R39, R25, R46, 0x2 ;  /* 0x0000002e19278211 */ /* 0x000fe200078e10ff */
[----:B------:R-:W-:Y:S01]  /*9900*/  HFMA2.MMA R49, -RZ, RZ, 0, 5.9604644775390625e-08 ;  /* 0x00000001ff317435 */ /* 0x000fe200000001ff */
[----:B------:R-:W-:Y:S01]  /*9910*/  MOV R48, R32 ;  /* 0x0000002000307202 */ /* 0x000fe20000000f00 */
[----:B------:R-:W0:Y:S02]  /*9920*/  LDC.64 R24, c[0x0][0x220] ;  /* 0x00008800ff187b82 */ /* 0x000e240000000a00 */
[----:B------:R1:W2:Y:S04]  /*9930*/  @!P0 LDS R43, [R39] ;  /* 0x00000000272b8984 */ /* 0x0002a80000000800 */
[----:B------:R1:W3:Y:S01]  /*9940*/  @!P0 LDS R44, [R39+0x500] ;  /* 0x00050000272c8984 */ /* 0x0002e20000000800 */
[----:B------:R-:W-:-:S07]  /*9950*/  MOV R38, R47 ;  /* 0x0000002f00267202 */ /* 0x000fce0000000f00 */
[----:B0123--:R-:W-:Y:S05]  /*9960*/  WARPSYNC.COLLECTIVE R45, `(.L_x_752) ;  /* 0x000000002d087348 */ /* 0x00ffea0003c00000 */
[----:B------:R4:W0:Y:S02]  /*9970*/  SHFL.BFLY P2, R47, R48, R49, R50 ;  /* 0x0c000031302f7389 */ /* 0x0008240000040032 */
[----:B01234-:R-:W-:Y:S01]  /*9980*/  ENDCOLLECTIVE ;  /* 0x000000000000791b */ /* 0x01ffe20003800000 */
.L_x_752:
[----:B------:R-:W-:Y:S01]  /*9990*/  FADD.FTZ R38, R29, R38 ;  /* 0x000000261d267221 */ /* 0x000fe20000010000 */
[----:B------:R-:W-:-:S04]  /*99a0*/  HFMA2.MMA R39, -RZ, RZ, 0, 0 ;  /* 0x00000000ff277435 */ /* 0x000fc800000001ff */
[----:B------:R-:W-:Y:S02]  /*99b0*/  MOV R48, R38 ;  /* 0x0000002600307202 */ /* 0x000fe40000000f00 */
[----:B------:R-:W-:-:S07]  /*99c0*/  MOV R29, R47 ;  /* 0x0000002f001d7202 */ /* 0x000fce0000000f00 */
[----:B------:R-:W-:Y:S05]  /*99d0*/  WARPSYNC.COLLECTIVE R45, `(.L_x_753) ;  /* 0x000000002d087348 */ /* 0x000fea0003c00000 */
[----:B------:R0:W1:Y:S02]  /*99e0*/  SHFL.BFLY P2, R47, R48, R49, R50 ;  /* 0x0c000031302f7389 */ /* 0x0000640000040032 */
[----:B01----:R-:W-:Y:S01]  /*99f0*/  ENDCOLLECTIVE ;  /* 0x000000000000791b */ /* 0x003fe20003800000 */
.L_x_753:
[----:B------:R-:W-:Y:S02]  /*9a00*/  @!P0 MOV R39, R43 ;  /* 0x0000002b00278202 */ /* 0x000fe40000000f00 */
[----:B------:R-:W-:Y:S02]  /*9a10*/  IADD3 R43, R26, R19, RZ ;  /* 0x000000131a2b7210 */ /* 0x000fe40007ffe0ff */
[----:B------:R-:W-:Y:S02]  /*9a20*/  @!P0 MOV R41, R44 ;  /* 0x0000002c00298202 */ /* 0x000fe40000000f00 */
[----:B------:R-:W-:Y:S01]  /*9a30*/  ISETP.NE.AND P0, PT, R36, RZ, PT ;  /* 0x000000ff2400720c */ /* 0x000fe20003f05270 */
[C---:B------:R-:W-:Y:S01]  /*9a40*/  IMAD.WIDE R22, R43.reuse, 0x2, R22 ;  /* 0x000000022b167825 */ /* 0x040fe200078e0216 */
[----:B------:R-:W-:Y:S01]  /*9a50*/  HFMA2.MMA R49, -RZ, RZ, 0, 4.76837158203125e-07 ;  /* 0x00000008ff317435 */ /* 0x000fe200000001ff */
[----:B------:R-:W-:Y:S02]  /*9a60*/  MOV R48, R33 ;  /* 0x0000002100307202 */ /* 0x000fe40000000f00 */
[----:B------:R-:W-:Y:S01]  /*9a70*/  IMAD.WIDE R24, R43, 0x2, R24 ;  /* 0x000000022b187825 */ /* 0x000fe200078e0218 */
[----:B------:R-:W-:-:S07]  /*9a80*/  MOV R31, R47 ;  /* 0x0000002f001f7202 */ /* 0x000fce0000000f00 */
[----:B------:R-:W-:Y:S05]  /*9a90*/  WARPSYNC.COLLECTIVE R45, `(.L_x_754) ;  /* 0x000000002d087348 */ /* 0x000fea0003c00000 */
[----:B------:R0:W1:Y:S02]  /*9aa0*/  SHFL.BFLY P2, R47, R48, R49, R50 ;  /* 0x0c000031302f7389 */ /* 0x0000640000040032 */
[----:B01----:R-:W-:Y:S01]  /*9ab0*/  ENDCOLLECTIVE ;  /* 0x000000000000791b */ /* 0x003fe20003800000 */
.L_x_754:
[----:B------:R-:W-:Y:S02]  /*9ac0*/  @!P0 F2FP.BF16.F32.PACK_AB R26, RZ, R27 ;  /* 0x0000001bff1a823e */ /* 0x000fe400000010ff */
[----:B------:R-:W-:Y:S01]  /*9ad0*/  @!P0 F2FP.BF16.F32.PACK_AB R27, RZ, R21 ;  /* 0x00000015ff1b823e */ /* 0x000fe200000010ff */
[----:B------:R-:W-:Y:S01]  /*9ae0*/  FADD.FTZ R21, R32, R29 ;  /* 0x0000001d20157221 */ /* 0x000fe20000010000 */
[----:B------:R-:W-:Y:S01]  /*9af0*/  PRMT R30, R26, 0x7610, R30 ;  /* 0x000076101a1e7816 */ /* 0x000fe2000000001e */
[----:B------:R-:W-:Y:S01]  /*9b00*/  FADD.FTZ R26, R38, R31 ;  /* 0x0000001f261a7221 */ /* 0x000fe20000010000 */
[----:B------:R-:W-:Y:S02]  /*9b10*/  PRMT R43, R27, 0x7610, R43 ;  /* 0x000076101b2b7816 */ /* 0x000fe4000000002b */
[----:B------:R-:W-:Y:S01]  /*9b20*/  @!P0 F2FP.BF16.F32.PACK_AB R21, RZ, R21 ;  /* 0x00000015ff15823e */ /* 0x000fe200000010ff */
[----:B------:R0:W-:Y:S01]  /*9b30*/  @!P0 STG.E.U16 desc[UR8][R22.64], R30 ;  /* 0x0000001e16008986 */ /* 0x0001e2000c101508 */
[----:B------:R-:W-:-:S02]  /*9b40*/  @!P0 F2FP.BF16.F32.PACK_AB R26, RZ, R26 ;  /* 0x0000001aff1a823e */ /* 0x000fc400000010ff */
[----:B------:R-:W-:Y:S01]  /*9b50*/  PRMT R29, R21, 0x7610, R29 ;  /* 0x00007610151d7816 */ /* 0x000fe2000000001d */
[----:B------:R0:W-:Y:S01]  /*9b60*/  @!P0 STG.E.U16 desc[UR8][R24.64], R43 ;  /* 0x0000002b18008986 */ /* 0x0001e2000c101508 */
[----:B------:R-:W-:Y:S02]  /*9b70*/  MOV R48, R37 ;  /* 0x0000002500307202 */ /* 0x000fe40000000f00 */
[----:B------:R-:W-:Y:S01]  /*9b80*/  PRMT R31, R26, 0x7610, R31 ;  /* 0x000076101a1f7816 */ /* 0x000fe2000000001f */
[----:B------:R0:W-:Y:S04]  /*9b90*/  @!P0 STG.E.U16 desc[UR8][R22.64+0x28], R29 ;  /* 0x0000281d16008986 */ /* 0x0001e8000c101508 */
[----:B------:R0:W-:Y:S01]  /*9ba0*/  @!P0 STG.E.U16 desc[UR8][R24.64+0x28], R31 ;  /* 0x0000281f18008986 */ /* 0x0001e2000c101508 */
[----:B------:R-:W-:-:S07]  /*9bb0*/  MOV R40, R47 ;  /* 0x0000002f00287202 */ /* 0x000fce0000000f00 */
[----:B0-----:R-:W-:Y:S05]  /*9bc0*/  WARPSYNC.COLLECTIVE R45, `(.L_x_755) ;  /* 0x000000002d087348 */ /* 0x001fea0003c00000 */
[----:B------:R1:W2:Y:S02]  /*9bd0*/  SHFL.BFLY P2, R47, R48, R49, R50 ;  /* 0x0c000031302f7389 */ /* 0x0002a40000040032 */
[----:B012---:R-:W-:Y:S01]  /*9be0*/  ENDCOLLECTIVE ;  /* 0x000000000000791b */ /* 0x007fe20003800000 */
.L_x_755:
[----:B------:R-:W-:Y:S01]  /*9bf0*/  FADD.FTZ R40, R40, R33 ;  /* 0x0000002128287221 */ /* 0x000fe20000010000 */
[----:B------:R-:W-:-:S04]  /*9c00*/  HFMA2.MMA R49, -RZ, RZ, 0, 2.384185791015625e-07 ;  /* 0x00000004ff317435 */ /* 0x000fc800000001ff */
[----:B------:R-:W-:Y:S02]  /*9c10*/  MOV R48, R40 ;  /* 0x0000002800307202 */ /* 0x000fe40000000f00 */
[----:B------:R-:W-:-:S07]  /*9c20*/  MOV R42, R47 ;  /* 0x0000002f002a7202 */ /* 0x000fce0000000f00 */
[----:B------:R-:W-:Y:S05]  /*9c30*/  WARPSYNC.COLLECTIVE R45, `(.L_x_756) ;  /* 0x000000002d087348 */ /* 0x000fea0003c00000 */
[----:B------:R0:W1:Y:S02]  /*9c40*/  SHFL.BFLY P2, R47, R48, R49, R50 ;  /* 0x0c000031302f7389 */ /* 0x0000640000040032 */
[----:B01----:R-:W-:Y:S01]  /*9c50*/  ENDCOLLECTIVE ;  /* 0x000000000000791b */ /* 0x003fe20003800000 */
.L_x_756:
[----:B------:R-:W-:-:S05]  /*9c60*/  FADD.FTZ R42, R42, R37 ;  /* 0x000000252a2a7221 */ /* 0x000fca0000010000 */
[----:B------:R-:W-:Y:S02]  /*9c70*/  MOV R48, R42 ;  /* 0x0000002a00307202 */ /* 0x000fe40000000f00 */
[----:B------:R-:W-:-:S07]  /*9c80*/  MOV R33, R47 ;  /* 0x0000002f00217202 */ /* 0x000fce0000000f00 */
[----:B------:R-:W-:Y:S05]  /*9c90*/  WARPSYNC.COLLECTIVE R45, `(.L_x_757) ;  /* 0x000000002d087348 */ /* 0x000fea0003c00000 */
[----:B------:R0:W1:Y:S02]  /*9ca0*/  SHFL.BFLY P2, R47, R48, R49, R50 ;  /* 0x0c000031302f7389 */ /* 0x0000640000040032 */
[----:B01----:R-:W-:Y:S01]  /*9cb0*/  ENDCOLLECTIVE ;  /* 0x000000000000791b */ /* 0x003fe20003800000 */
.L_x_757:
[----:B------:R-:W-:Y:S01]  /*9cc0*/  FADD.FTZ R33, R40, R33 ;  /* 0x0000002128217221 */ /* 0x000fe20000010000 */
[----:B------:R-:W-:-:S04]  /*9cd0*/  HFMA2.MMA R49, -RZ, RZ, 0, 1.1920928955078125e-07 ;  /* 0x00000002ff317435 */ /* 0x000fc800000001ff */
[----:B------:R-:W-:Y:S02]  /*9ce0*/  MOV R48, R33 ;  /* 0x0000002100307202 */ /* 0x000fe40000000f00 */
[----:B------:R-:W-:-:S07]  /*9cf0*/  MOV R37, R47 ;  /* 0x0000002f00257202 */ /* 0x000fce0000000f00 */
[----:B------:R-:W-:Y:S05]  /*9d00*/  WARPSYNC.COLLECTIVE R45, `(.L_x_758) ;  /* 0x000000002d087348 */ /* 0x000fea0003c00000 */
[----:B------:R0:W1:Y:S02]  /*9d10*/  SHFL.BFLY P2, R47, R48, R49, R50 ;  /* 0x0c000031302f7389 */ /* 0x0000640000040032 */
[----:B01----:R-:W-:Y:S01]  /*9d20*/  ENDCOLLECTIVE ;  /* 0x000000000000791b */ /* 0x003fe20003800000 */
.L_x_758:
[----:B------:R-:W-:-:S05]  /*9d30*/  FADD.FTZ R37, R42, R37 ;  /* 0x000000252a257221 */ /* 0x000fca0000010000 */
[----:B------:R-:W-:Y:S02]  /*9d40*/  MOV R48, R37 ;  /* 0x0000002500307202 */ /* 0x000fe40000000f00 */
[----:B------:R-:W-:-:S07]  /*9d50*/  MOV R40, R47 ;  /* 0x0000002f00287202 */ /* 0x000fce0000000f00 */
[----:B------:R-:W-:Y:S05]  /*9d60*/  WARPSYNC.COLLECTIVE R45, `(.L_x_759) ;  /* 0x000000002d087348 */ /* 0x000fea0003c00000 */
[----:B------:R0:W1:Y:S02]  /*9d70*/  SHFL.BFLY P2, R47, R48, R49, R50 ;  /* 0x0c000031302f7389 */ /* 0x0000640000040032 */
[----:B01----:R-:W-:Y:S01]  /*9d80*/  ENDCOLLECTIVE ;  /* 0x000000000000791b */ /* 0x003fe20003800000 */
.L_x_759:
[----:B------:R-:W-:Y:S01]  /*9d90*/  FADD.FTZ R40, R33, R40 ;  /* 0x0000002821287221 */ /* 0x000fe20000010000 */
[----:B------:R-:W-:-:S04]  /*9da0*/  HFMA2.MMA R49, -RZ, RZ, 0, 5.9604644775390625e-08 ;  /* 0x00000001ff317435 */ /* 0x000fc800000001ff */
[----:B------:R-:W-:Y:S02]  /*9db0*/  MOV R48, R40 ;  /* 0x0000002800307202 */ /* 0x000fe40000000f00 */
[----:B------:R-:W-:-:S07]  /*9dc0*/  MOV R42, R47 ;  /* 0x0000002f002a7202 */ /* 0x000fce0000000f00 */
[----:B------:R-:W-:Y:S05]  /*9dd0*/  WARPSYNC.COLLECTIVE R45, `(.L_x_760) ;  /* 0x000000002d087348 */ /* 0x000fea0003c00000 */
[----:B------:R0:W1:Y:S02]  /*9de0*/  SHFL.BFLY P2, R47, R48, R49, R50 ;  /* 0x0c000031302f7389 */ /* 0x0000640000040032 */
[----:B01----:R-:W-:Y:S01]  /*9df0*/  ENDCOLLECTIVE ;  /* 0x000000000000791b */ /* 0x003fe20003800000 */
.L_x_760:
[----:B------:R-:W-:-:S05]  /*9e00*/  FADD.FTZ R37, R37, R42 ;  /* 0x0000002a25257221 */ /* 0x000fca0000010000 */
[----:B------:R-:W-:Y:S02]  /*9e10*/  MOV R48, R37 ;  /* 0x0000002500307202 */ /* 0x000fe40000000f00 */
[----:B------:R-:W-:-:S07]  /*9e20*/  MOV R33, R47 ;  /* 0x0000002f00217202 */ /* 0x000fce0000000f00 */
[----:B------:R-:W-:Y:S05]  /*9e30*/  WARPSYNC.COLLECTIVE R45, `(.L_x_761) ;  /* 0x000000002d087348 */ /* 0x000fea0003c00000 */
[----:B------:R0:W1:Y:S02]  /*9e40*/  SHFL.BFLY P2, R47, R48, R49, R50 ;  /* 0x0c000031302f7389 */ /* 0x0000640000040032 */
[----:B01----:R-:W-:Y:S01]  /*9e50*/  ENDCOLLECTIVE ;  /* 0x000000000000791b */ /* 0x003fe20003800000 */
.L_x_761:
[----:B------:R-:W-:-:S05]  /*9e60*/  FADD.FTZ R27, R40, R33 ;  /* 0x00000021281b7221 */ /* 0x000fca0000010000 */
[----:B------:R-:W-:-:S05]  /*9e70*/  @!P0 F2FP.BF16.F32.PACK_AB R27, RZ, R27 ;  /* 0x0000001bff1b823e */ /* 0x000fca00000010ff */
[----:B------:R0:W-:Y:S01]  /*9e80*/  @!P0 STG.E.U16 desc[UR8][R22.64+0x50], R27 ;  /* 0x0000501b16008986 */ /* 0x0001e2000c101508 */
[----:B------:R-:W-:Y:S01]  /*9e90*/  HFMA2.MMA R49, -RZ, RZ, 0, 4.76837158203125e-07 ;  /* 0x00000008ff317435 */ /* 0x000fe200000001ff */
[----:B------:R-:W-:Y:S02]  /*9ea0*/  MOV R48, R39 ;  /* 0x0000002700307202 */ /* 0x000fe40000000f00 */
[----:B------:R-:W-:-:S08]  /*9eb0*/  MOV R42, R47 ;  /* 0x0000002f002a7202 */ /* 0x000fd00000000f00 */
[----:B0-----:R-:W-:Y:S05]  /*9ec0*/  WARPSYNC.COLLECTIVE R45, `(.L_x_762) ;  /* 0x000000002d087348 */ /* 0x001fea0003c00000 */
[----:B------:R1:W2:Y:S02]  /*9ed0*/  SHFL.BFLY P2, R47, R48, R49, R50 ;  /* 0x0c000031302f7389 */ /* 0x0002a40000040032 */
[----:B012---:R-:W-:Y:S01]  /*9ee0*/  ENDCOLLECTIVE ;  /* 0x000000000000791b */ /* 0x007fe20003800000 */
.L_x_762:
        /* <DEDUP_REMOVED lines=8> */
.L_x_763:
[----:B------:R-:W-:Y:S01]  /*9f70*/  FADD.FTZ R46, R46, R39 ;  /* 0x000000272e2e7221 */ /* 0x000fe20000010000 */
[----:B------:R-:W-:-:S04]  /*9f80*/  HFMA2.MMA R49, -RZ, RZ, 0, 2.384185791015625e-07 ;  /* 0x00000004ff317435 */ /* 0x000fc800000001ff */
[----:B------:R-:W-:Y:S02]  /*9f90*/  MOV R48, R46 ;  /* 0x0000002e00307202 */ /* 0x000fe40000000f00 */
[----:B------:R-:W-:-:S07]  /*9fa0*/  MOV R44, R47 ;  /* 0x0000002f002c7202 */ /* 0x000fce0000000f00 */
[----:B------:R-:W-:Y:S05]  /*9fb0*/  WARPSYNC.COLLECTIVE R45, `(.L_x_764) ;  /* 0x000000002d087348 */ /* 0x000fea0003c00000 */
[----:B------:R0:W1:Y:S02]  /*9fc0*/  SHFL.BFLY P2, R47, R48, R49, R50 ;  /* 0x0c000031302f7389 */ /* 0x0000640000040032 */
[----:B01----:R-:W-:Y:S01]  /*9fd0*/  ENDCOLLECTIVE ;  /* 0x000000000000791b */ /* 0x003fe20003800000 */
.L_x_764:
[----:B------:R-:W-:-:S05]  /*9fe0*/  FADD.FTZ R44, R44, R41 ;  /* 0x000000292c2c7221 */ /* 0x000fca0000010000 */
[----:B------:R-:W-:Y:S02]  /*9ff0*/  MOV R48, R44 ;  /* 0x0000002c00307202 */ /* 0x000fe40000000f00 */
[----:B------:R-:W-:-:S07]  /*a000*/  MOV R39, R47 ;  /* 0x0000002f00277202 */ /* 0x000fce0000000f00 */
[----:B------:R-:W-:Y:S05]  /*a010*/  WARPSYNC.COLLECTIVE R45, `(.L_x_765) ;  /* 0x000000002d087348 */ /* 0x000fea0003c00000 */
[----:B------:R0:W1:Y:S02]  /*a020*/  SHFL.BFLY P2, R47, R48, R49, R50 ;  /* 0x0c000031302f7389 */ /* 0x0000640000040032 */
[----:B01----:R-:W-:Y:S01]  /*a030*/  ENDCOLLECTIVE ;  /* 0x000000000000791b */ /* 0x003fe20003800000 */
.L_x_765:
[----:B------:R-:W-:Y:S01]  /*a040*/  FADD.FTZ R39, R46, R39 ;  /* 0x000000272e277221 */ /* 0x000fe20000010000 */
[----:B------:R-:W-:-:S04]  /*a050*/  HFMA2.MMA R49, -RZ, RZ, 0, 1.1920928955078125e-07 ;  /* 0x00000002ff317435 */ /* 0x000fc800000001ff */
[----:B------:R-:W-:Y:S02]  /*a060*/  MOV R48, R39 ;  /* 0x0000002700307202 */ /* 0x000fe40000000f00 */
[----:B------:R-:W-:-:S07]  /*a070*/  MOV R41, R47 ;  /* 0x0000002f00297202 */ /* 0x000fce0000000f00 */
[----:B------:R-:W-:Y:S05]  /*a080*/  WARPSYNC.COLLECTIVE R45, `(.L_x_766) ;  /* 0x000000002d087348 */ /* 0x000fea0003c00000 */
[----:B------:R0:W1:Y:S02]  /*a090*/  SHFL.BFLY P2, R47, R48, R49, R50 ;  /* 0x0c000031302f7389 */ /* 0x0000640000040032 */
[----:B01----:R-:W-:Y:S01]  /*a0a0*/  ENDCOLLECTIVE ;  /* 0x000000000000791b */ /* 0x003fe20003800000 */
.L_x_766:
[----:B------:R-:W-:-:S05]  /*a0b0*/  FADD.FTZ R41, R44, R41 ;  /* 0x000000292c297221 */ /* 0x000fca0000010000 */
[----:B------:R-:W-:Y:S02]  /*a0c0*/  MOV R48, R41 ;  /* 0x0000002900307202 */ /* 0x000fe40000000f00 */
[----:B------:R-:W-:-:S07]  /*a0d0*/  MOV R46, R47 ;  /* 0x0000002f002e7202 */ /* 0x000fce0000000f00 */
[----:B------:R-:W-:Y:S05]  /*a0e0*/  WARPSYNC.COLLECTIVE R45, `(.L_x_767) ;  /* 0x000000002d087348 */ /* 0x000fea0003c00000 */
[----:B------:R0:W1:Y:S02]  /*a0f0*/  SHFL.BFLY P2, R47, R48, R49, R50 ;  /* 0x0c000031302f7389 */ /* 0x0000640000040032 */
[----:B01----:R-:W-:Y:S01]  /*a100*/  ENDCOLLECTIVE ;  /* 0x000000000000791b */ /* 0x003fe20003800000 */
.L_x_767:
[----:B------:R-:W-:Y:S01]  /*a110*/  FADD.FTZ R39, R39, R46 ;  /* 0x0000002e27277221 */ /* 0x000fe20000010000 */
[----:B------:R-:W-:-:S04]  /*a120*/  HFMA2.MMA R49, -RZ, RZ, 0, 5.9604644775390625e-08 ;  /* 0x00000001ff317435 */ /* 0x000fc800000001ff */
[----:B------:R-:W-:Y:S02]  /*a130*/  MOV R48, R39 ;  /* 0x0000002700307202 */ /* 0x000fe40000000f00 */
[----:B------:R-:W-:-:S07]  /*a140*/  MOV R44, R47 ;  /* 0x0000002f002c7202 */ /* 0x000fce0000000f00 */
[----:B------:R-:W-:Y:S05]  /*a150*/  WARPSYNC.COLLECTIVE R45, `(.L_x_768) ;  /* 0x000000002d087348 */ /* 0x000fea0003c00000 */
[----:B------:R0:W1:Y:S02]  /*a160*/  SHFL.BFLY P2, R47, R48, R49, R50 ;  /* 0x0c000031302f7389 */ /* 0x0000640000040032 */
[----:B01----:R-:W-:Y:S01]  /*a170*/  ENDCOLLECTIVE ;  /* 0x000000000000791b */ /* 0x003fe20003800000 */
.L_x_768:
[----:B------:R-:W-:-:S05]  /*a180*/  FADD.FTZ R41, R41, R44 ;  /* 0x0000002c29297221 */ /* 0x000fca0000010000 */
[----:B------:R-:W-:Y:S02]  /*a190*/  MOV R48, R41 ;  /* 0x0000002900307202 */ /* 0x000fe40000000f00 */
[----:B------:R-:W-:-:S07]  /*a1a0*/  MOV R30, R47 ;  /* 0x0000002f001e7202 */ /* 0x000fce0000000f00 */
[----:B------:R-:W-:Y:S05]  /*a1b0*/  WARPSYNC.COLLECTIVE R45, `(.L_x_769) ;  /* 0x000000002d087348 */ /* 0x000fea0003c00000 */
[----:B------:R0:W1:Y:S02]  /*a1c0*/  SHFL.BFLY P2, R47, R48, R49, R50 ;  /* 0x0c000031302f7389 */ /* 0x0000640000040032 */
[----:B01----:R-:W-:Y:S01]  /*a1d0*/  ENDCOLLECTIVE ;  /* 0x000000000000791b */ /* 0x003fe20003800000 */
.L_x_769:
[----:B------:R-:W-:Y:S01]  /*a1e0*/  FADD.FTZ R21, R39, R30 ;  /* 0x0000001e27157221 */ /* 0x000fe20000010000 */
[----:B------:R-:W-:Y:S01]  /*a1f0*/  MOV R26, R47 ;  /* 0x0000002f001a7202 */ /* 0x000fe20000000f00 */
[----:B------:R-:W-:Y:S06]  /*a200*/  BRA `(.L_x_770) ;  /* 0xffffffe000ec7947 */ /* 0x000fec000383ffff */
.L_x_771:
        /* <DEDUP_REMOVED lines=15> */
.L_x_2635:


//--------------------- .text._ZN13group_norm_v218gn_bwd_cuda_kernelI13__nv_bfloat16Li320ELi1ELi16ELi80ELi1024ELb1ELb1ELi64ELi320ELi320ELi4ELb1ELi8ELb0ELb0ELNS_15WgradSyncMethodE3ENS_16CompileConditionILi900EEEEEvPT_S6_S6_PKS5_S8_S8_S8_PKfflPfPj --------------------------
	.section	.text._ZN13group_norm_v218gn_bwd_cuda_kernelI13__nv_bfloat16Li320ELi1ELi16ELi80ELi1024ELb1ELb1ELi64ELi320ELi320ELi4ELb1ELi8ELb0ELb0ELNS_15WgradSyncMethodE3ENS_16CompileConditionILi900EEEEEvPT_S6_S6_PKS5_S8_S8_S8_PKfflPfPj,"ax",@progbits
	.align	128
        .global         _ZN13group_norm_v218gn_bwd_cuda_kernelI13__nv_bfloat16Li320ELi1ELi16ELi80ELi1024ELb1ELb1ELi64ELi320ELi320ELi4ELb1ELi8ELb0ELb0ELNS_15WgradSyncMethodE3ENS_16CompileConditionILi900EEEEEvPT_S6_S6_PKS5_S8_S8_S8_PKfflPfPj
        .type           _ZN13group_norm_v218gn_bwd_cuda_kernelI13__nv_bfloat16Li320ELi1ELi16ELi80ELi1024ELb1ELb1ELi64ELi320ELi320ELi4ELb1ELi8ELb0ELb0ELNS_15WgradSyncMethodE3ENS_16CompileConditionILi900EEEEEvPT_S6_S6_PKS5_S8_S8_S8_PKfflPfPj,@function
        .size           _ZN13group_norm_v218gn_bwd_cuda_kernelI13__nv_bfloat16Li320ELi1ELi16ELi80ELi1024ELb1ELb1ELi64ELi320ELi320ELi4ELb1ELi8ELb0ELb0ELNS_15WgradSyncMethodE3ENS_16CompileConditionILi900EEEEEvPT_S6_S6_PKS5_S8_S8_S8_PKfflPfPj,(.L_x_2636 - _ZN13group_norm_v218gn_bwd_cuda_kernelI13__nv_bfloat16Li320ELi1ELi16ELi80ELi1024ELb1ELb1ELi64ELi320ELi320ELi4ELb1ELi8ELb0ELb0ELNS_15WgradSyncMethodE3ENS_16CompileConditionILi900EEEEEvPT_S6_S6_PKS5_S8_S8_S8_PKfflPfPj)
        .other          _ZN13group_norm_v218gn_bwd_cuda_kernelI13__nv_bfloat16Li320ELi1ELi16ELi80ELi1024ELb1ELb1ELi64ELi320ELi320ELi4ELb1ELi8ELb0ELb0ELNS_15WgradSyncMethodE3ENS_16CompileConditionILi900EEEEEvPT_S6_S6_PKS5_S8_S8_S8_PKfflPfPj,@"STO_CUDA_ENTRY STV_DEFAULT"
_ZN13group_norm_v218gn_bwd_cuda_kernelI13__nv_bfloat16Li320ELi1ELi16ELi80ELi1024ELb1ELb1ELi64ELi320ELi320ELi4ELb1ELi8ELb0ELb0ELNS_15WgradSyncMethodE3ENS_16CompileConditionILi900EEEEEvPT_S6_S6_PKS5_S8_S8_S8_PKfflPfPj:
.text._ZN13group_norm_v218gn_bwd_cuda_kernelI13__nv_bfloat16Li320ELi1ELi16ELi80ELi1024ELb1ELb1ELi64ELi320ELi320ELi4ELb1ELi8ELb0ELb0ELNS_15WgradSyncMethodE3ENS_16CompileConditionILi900EEEEEvPT_S6_S6_PKS5_S8_S8_S8_PKfflPfPj:
        /* <DEDUP_REMOVED lines=31> */
.L_x_774:
[----:B------:R-:W2:Y:S04]  /*01f0*/  LD.E.STRONG.GPU R0, desc[UR18][R2.64] ;  /* 0x0000001202007980 */ /* 0x000ea8000c10f900 */
[----:B--2---:R-:W-:Y:S01]  /*0200*/  CCTL.IVALL ;  /* 0x00000000ff00798f */ /* 0x004fe20002000000 */
[----:B------:R-:W-:Y:S05]  /*0210*/  YIELD ;  /* 0x0000000000007946 */ /* 0x000fea0003800000 */
[----:B-----5:R-:W-:-:S04]  /*0220*/  LOP3.LUT R0, R0, R5, RZ, 0x3c, !PT ;  /* 0x0000000500007212 */ /* 0x020fc800078e3cff */
[----:B------:R-:W-:-:S13]  /*0230*/  ISETP.GT.AND P0, PT, R0, -0x1, PT ;  /* 0xffffffff0000780c */ /* 0x000fda0003f04270 */
[----:B------:R-:W-:Y:S05]  /*0240*/  @P0 BRA `(.L_x_774) ;  /* 0xfffffffc00e80947 */ /* 0x000fea000383ffff */
.L_x_773:
[----:B------:R-:W-:Y:S05]  /*0250*/  WARPSYNC.ALL ;  /* 0x0000000000007948 */ /* 0x000fea0003800000 */
[----:B------:R-:W-:Y:S06]  /*0260*/  BAR.SYNC.DEFER_BLOCKING 0x0 ;  /* 0x0000000000007b1d */ /* 0x000fec0000010000 */
[----:B------:R-:W-:Y:S05]  /*0270*/  BRA `(.L_x_775) ;  /* 0x000000ac00e07947 */ /* 0x000fea0003800000 */
.L_x_772:
[----:B------:R-:W0:Y:S01]  /*0280*/  S2R R10, SR_TID.X ;  /* 0x00000000000a7919 */ /* 0x000e220000002100 */
[----:B------:R-:W-:Y:S01]  /*0290*/  ULOP3.LUT UR4, UR23, 0xf, URZ, 0xc0, !UPT ;  /* 0x0000000f17047892 */ /* 0x000fe2000f8ec03f */
[----:B------:R-:W1:Y:S01]  /*02a0*/  S2UR UR14, SR_CgaCtaId ;  /* 0x00000000000e79c3 */ /* 0x000e620000008800 */
[----:B------:R-:W-:Y:S01]  /*02b0*/  USHF.R.U32.HI UR15, URZ, 0x2, UR11 ;  /* 0x000000023f0f7899 */ /* 0x000fe2000801160b */
[----:B------:R-:W-:Y:S01]  /*02c0*/  CS2R R42, SRZ ;  /* 0x00000000002a7805 */ /* 0x000fe2000001ff00 */
[----:B------:R-:W-:Y:S01]  /*02d0*/  ULOP3.LUT UR13, UR22, 0x8, URZ, 0xfc, !UPT ;  /* 0x00000008160d7892 */ /* 0x000fe2000f8efc3f */
[----:B------:R-:W-:Y:S02]  /*02e0*/  CS2R R44, SRZ ;  /* 0x00000000002c7805 */ /* 0x000fe4000001ff00 */
[----:B------:R-:W-:Y:S01]  /*02f0*/  MOV R3, UR4 ;  /* 0x0000000400037c02 */ /* 0x000fe20008000f00 */
        /* <DEDUP_REMOVED lines=25> */
[C---:B------:R-:W-:Y:S02]  /*0490*/  IADD3 R5, R6.reuse, 0xa0, RZ ;  /* 0x000000a006057810 */ /* 0x040fe40007ffe0ff */
[----:B------:R-:W-:-:S02]  /*04a0*/  IADD3 R7, R6, 0xf0, RZ ;  /* 0x000000f006077810 */ /* 0x000fc40007ffe0ff */
[----:B------:R-:W-:Y:S02]  /*04b0*/  SHF.R.S32.HI R4, RZ, 0x1f, R3 ;  /* 0x0000001fff047819 */ /* 0x000fe40000011403 */
[----:B------:R-:W-:Y:S02]  /*04c0*/  LEA.HI R0, R0, R10, RZ, 0x4 ;  /* 0x0000000a00007211 */ /* 0x000fe400078f20ff */
[----:B------:R-:W-:Y:S02]  /*04d0*/  LOP3.LUT R2, R2, 0xfffffffc, RZ, 0xc0, !PT ;  /* 0xfffffffc02027812 */ /* 0x000fe400078ec0ff */
[----:B------:R-:W-:Y:S02]  /*04e0*/  SHF.R.S32.HI R6, RZ, 0x1f, R5 ;  /* 0x0000001fff067819 */ /* 0x000fe40000011405 */
[----:B------:R-:W-:Y:S02]  /*04f0*/  SHF.R.S32.HI R8, RZ, 0x1f, R7 ;  /* 0x0000001fff087819 */ /* 0x000fe40000011407 */
[----:B------:R-:W-:-:S02]  /*0500*/  LEA.HI R4, R4, R3, RZ, 0x2 ;  /* 0x0000000304047211 */ /* 0x000fc400078f10ff */
[----:B------:R-:W-:Y:S02]  /*0510*/  SHF.R.U32.HI R3, RZ, 0x4, R0 ;  /* 0x00000004ff037819 */ /* 0x000fe40000011600 */
[----:B------:R-:W-:Y:S02]  /*0520*/  IADD3 R2, -R2, R10, RZ ;  /* 0x0000000a02027210 */ /* 0x000fe40007ffe1ff */
[----:B------:R-:W-:Y:S02]  /*0530*/  LEA.HI R6, R6, R5, RZ, 0x2 ;  /* 0x0000000506067211 */ /* 0x000fe400078f10ff */
[----:B------:R-:W-:Y:S02]  /*0540*/  LEA.HI R8, R8, R7, RZ, 0x2 ;  /* 0x0000000708087211 */ /* 0x000fe400078f10ff */
[----:B------:R-:W-:Y:S02]  /*0550*/  SHF.R.U32.HI R5, RZ, 0x2, R4 ;  /* 0x00000002ff057819 */ /* 0x000fe40000011604 */
[----:B------:R-:W-:-:S02]  /*0560*/  LOP3.LUT R0, R2, 0x3, R3, 0x78, !PT ;  /* 0x0000000302007812 */ /* 0x000fc400078e7803 */
[----:B------:R-:W-:Y:S02]  /*0570*/  SHF.R.U32.HI R7, RZ, 0x2, R6 ;  /* 0x00000002ff077819 */ /* 0x000fe40000011606 */
        /* <DEDUP_REMOVED lines=19> */
[----:B------:R-:W-:-:S02]  /*06b0*/  IADD3 R3, R5, R0, RZ ;  /* 0x0000000005037210 */ /* 0x000fc40007ffe0ff */
[----:B------:R-:W-:-:S03]  /*06c0*/  IADD3 R0, R5, R2, RZ ;  /* 0x0000000205007210 */ /* 0x000fc60007ffe0ff */
[----:B------:R0:W-:Y:S04]  /*06d0*/  STL [R1+0x78], R3 ;  /* 0x0000780301007387 */ /* 0x0001e80000100800 */
[----:B------:R0:W-:Y:S02]  /*06e0*/  STL [R1+0x74], R0 ;  /* 0x0000740001007387 */ /* 0x0001e40000100800 */
.L_x_785:
[----:B0-2---:R-:W0:Y:S01]  /*06f0*/  S2R R0, SR_TID.X ;  /* 0x0000000000007919 */ /* 0x005e220000002100 */
[----:B------:R-:W-:Y:S01]  /*0700*/  ULOP3.LUT UR15, UR11, 0x3, URZ, 0xc0, !UPT ;  /* 0x000000030b0f7892 */ /* 0x000fe2000f8ec03f */
[----:B------:R-:W1:Y:S01]  /*0710*/  LDC.64 R50, c[0x0][0x238] ;  /* 0x00008e00ff327b82 */ /* 0x000e620000000a00 */
[----:B------:R-:W-:Y:S01]  /*0720*/  USHF.R.U64 UR24, UR11, 0x2, UR5 ;  /* 0x000000020b187899 */ /* 0x000fe20008001205 */
[----:B------:R-:W-:Y:S01]  /*0730*/  STL [R1+0x88], R42 ;  /* 0x0000882a01007387 */ /* 0x000fe20000100800 */
[----:B------:R-:W-:Y:S02]  /*0740*/  UIMAD UR17, UR15, 0x140, URZ ;  /* 0x000001400f1178a4 */ /* 0x000fe4000f8e023f */
[----:B------:R-:W-:Y:S01]  /*0750*/  USHF.R.U32.HI UR15, URZ, 0x2, UR5 ;  /* 0x000000023f0f7899 */ /* 0x000fe20008011605 */
[----:B------:R-:W-:Y:S01]  /*0760*/  STL [R1+0x84], R43 ;  /* 0x0000842b01007387 */ /* 0x000fe20000100800 */
[----:B------:R-:W-:Y:S01]  /*0770*/  USHF.L.U32 UR16, UR23, 0x6, URZ ;  /* 0x0000000617107899 */ /* 0x000fe2000800063f */
[----:B------:R-:W2:Y:S01]  /*0780*/  LDC.64 R4, c[0x0][0x240] ;  /* 0x00009000ff047b82 */ /* 0x000ea20000000a00 */
[----:B------:R-:W-:Y:S01]  /*0790*/  ULDC.64 UR26, c[0x0][0x228] ;  /* 0x00008a00001a7ab9 */ /* 0x000fe20000000a00 */
[----:B------:R-:W-:Y:S01]  /*07a0*/  STL [R1+0x80], R46 ;  /* 0x0000802e01007387 */ /* 0x000fe20000100800 */
[----:B------:R-:W-:-:S03]  /*07b0*/  ULOP3.LUT UR16, UR16, 0x3c0, URZ, 0xc0, !UPT ;  /* 0x000003c010107892 */ /* 0x000fc6000f8ec03f */
[----:B------:R-:W-:Y:S01]  /*07c0*/  STL [R1+0x7c], R47 ;  /* 0x00007c2f01007387 */ /* 0x000fe20000100800 */
[----:B0-----:R-:W-:-:S05]  /*07d0*/  IMAD.WIDE.U32 R2, R0, -0x33333333, RZ ;  /* 0xcccccccd00027825 */ /* 0x001fca00078e00ff */
[----:B------:R-:W-:-:S05]  /*07e0*/  SHF.R.U32.HI R6, RZ, 0x6, R3 ;  /* 0x00000006ff067819 */ /* 0x000fca0000011603 */
[----:B------:R-:W-:-:S05]  /*07f0*/  IMAD R7, R6, -0x50, R0 ;  /* 0xffffffb006077824 */ /* 0x000fca00078e0200 */
[----:B------:R-:W-:-:S04]  /*0800*/  LEA R52, R7, UR17, 0x2 ;  /* 0x0000001107347c11 */ /* 0x000fc8000f8e10ff */
[----:B------:R-:W-:Y:S01]  /*0810*/  SHF.R.S32.HI R53, RZ, 0x1f, R52 ;  /* 0x0000001fff357819 */ /* 0x000fe20000011434 */
[C---:B------:R-:W-:Y:S01]  /*0820*/  IMAD.WIDE.U32 R2, R52.reuse, -0x33333333, RZ ;  /* 0xcccccccd34027825 */ /* 0x040fe200078e00ff */
[----:B------:R-:W-:Y:S01]  /*0830*/  MOV R2, UR15 ;  /* 0x0000000f00027c02 */ /* 0x000fe20008000f00 */
[----:B------:R-:W-:Y:S02]  /*0840*/  UIMAD UR15, UR15, 0x140000, URZ ;  /* 0x001400000f0f78a4 */ /* 0x000fe4000f8e023f */
[----:B-1----:R-:W-:Y:S01]  /*0850*/  IMAD.WIDE R50, R52, 0x2, R50 ;  /* 0x0000000234327825 */ /* 0x002fe200078e0232 */
[----:B------:R-:W-:Y:S02]  /*0860*/  SHF.R.U32.HI R0, RZ, 0x6, R3 ;  /* 0x00000006ff007819 */ /* 0x000fe40000011603 */
[----:B------:R-:W-:Y:S01]  /*0870*/  MOV R3, UR24 ;  /* 0x0000001800037c02 */ /* 0x000fe20008000f00 */
[----:B------:R-:W-:Y:S02]  /*0880*/  ULDC.64 UR24, c[0x0][0x248] ;  /* 0x0000920000187ab9 */ /* 0x000fe40000000a00 */
[----:B------:R0:W-:Y:S02]  /*0890*/  STL [R1+0x28], R0 ;  /* 0x0000280001007387 */ /* 0x0001e40000100800 */
[----:B------:R-:W-:-:S02]  /*08a0*/  IMAD.WIDE.U32 R150, R3, 0x140000, R52 ;  /* 0x0014000003967825 */ /* 0x000fc400078e0034 */
[----:B------:R-:W3:Y:S02]  /*08b0*/  LDG.E.64.CONSTANT R50, desc[UR18][R50.64] ;  /* 0x0000001232327981 */ /* 0x000ee4000c1e9b00 */
[----:B--2---:R-:W-:Y:S01]  /*08c0*/  IMAD.WIDE R52, R52, 0x2, R4 ;  /* 0x0000000234347825 */ /* 0x004fe200078e0204 */
[----:B0-----:R-:W-:Y:S02]  /*08d0*/  LEA R0, P0, R3, R0, 0x4 ;  /* 0x0000000003007211 */ /* 0x001fe400078020ff */
[----:B------:R-:W-:-:S03]  /*08e0*/  IADD3 R30, R151, UR15, RZ ;  /* 0x0000000f971e7c10 */ /* 0x000fc6000fffe0ff */
[----:B------:R-:W2:Y:S01]  /*08f0*/  LDG.E.64.CONSTANT R52, desc[UR18][R52.64] ;  /* 0x0000001234347981 */ /* 0x000ea2000c1e9b00 */
[----:B------:R-:W-:Y:S01]  /*0900*/  LEA.HI.X R3, R3, RZ, R2, 0x4, P0 ;  /* 0x000000ff03037211 */ /* 0x000fe200000f2402 */
[----:B------:R-:W-:Y:S01]  /*0910*/  ULDC UR15, c[0x0][0x250] ;  /* 0x00009400000f7ab9 */ /* 0x000fe20000000800 */
[----:B------:R-:W-:Y:S02]  /*0920*/  IADD3 R2, R6, UR16, RZ ;  /* 0x0000001006027c10 */ /* 0x000fe4000fffe0ff */
[----:B------:R-:W-:-:S03]  /*0930*/  LEA R54, P0, R0, UR24, 0x3 ;  /* 0x0000001800367c11 */ /* 0x000fc6000f8018ff */
[----:B------:R-:W-:Y:S01]  /*0940*/  IMAD R25, R2, 0x500, RZ ;  /* 0x0000050002197824 */ /* 0x000fe200078e02ff */
[----:B------:R-:W-:Y:S01]  /*0950*/  LEA.HI.X R55, R0, UR25, R3, 0x3, P0 ;  /* 0x0000001900377c11 */ /* 0x000fe200080f1c03 */
[----:B------:R-:W-:-:S03]  /*0960*/  ULDC.64 UR24, c[0x0][0x230] ;  /* 0x00008c0000187ab9 */ /* 0x000fc60000000a00 */
[----:B------:R-:W-:Y:S02]  /*0970*/  IADD3 R0, P0, R25, R150, RZ ;  /* 0x0000009619007210 */ /* 0x000fe40007f1e0ff */
[----:B------:R-:W4:Y:S02]  /*0980*/  LDG.E.64.CONSTANT R54, desc[UR18][R54.64] ;  /* 0x0000001236367981 */ /* 0x000f24000c1e9b00 */
[----:B------:R-:W-:Y:S02]  /*0990*/  IADD3.X R3, RZ, R30, RZ, P0, !PT ;  /* 0x0000001eff037210 */ /* 0x000fe400007fe4ff */
[C---:B------:R-:W-:Y:S02]  /*09a0*/  SHF.L.U32 R11, R0.reuse, 0x1, RZ ;  /* 0x00000001000b7819 */ /* 0x040fe400000006ff */
[----:B------:R-:W-:Y:S02]  /*09b0*/  SHF.L.U64.HI R10, R0, 0x1, R3 ;  /* 0x00000001000a7819 */ /* 0x000fe40000010203 */
[----:B------:R-:W-:-:S04]  /*09c0*/  IADD3 R56, P0, R11, UR24, RZ ;  /* 0x000000180b387c10 */ /* 0x000fc8000ff1e0ff */
[----:B------:R-:W-:-:S06]  /*09d0*/  IADD3.X R57, R10, UR25, RZ, P0, !PT ;  /* 0x000000190a397c10 */ /* 0x000fcc00087fe4ff */
[----:B------:R-:W5:Y:S01]  /*09e0*/  LDG.E.64.CONSTANT R56, desc[UR18][R56.64] ;  /* 0x0000001238387981 */ /* 0x000f62000c1e9b00 */
[----:B------:R-:W-:-:S04]  /*09f0*/  IADD3 R3, R25, 0x1400, RZ ;  /* 0x0000140019037810 */ /* 0x000fc80007ffe0ff */
[----:B------:R-:W-:-:S04]  /*0a00*/  IADD3 R3, P0, R3, R150, RZ ;  /* 0x0000009603037210 */ /* 0x000fc80007f1e0ff */
[----:B------:R-:W-:Y:S02]  /*0a10*/  IADD3.X R0, RZ, R30, RZ, P0, !PT ;  /* 0x0000001eff007210 */ /* 0x000fe400007fe4ff */
[C---:B------:R-:W-:Y:S02]  /*0a20*/  SHF.L.U32 R9, R3.reuse, 0x1, RZ ;  /* 0x0000000103097819 */ /* 0x040fe400000006ff */
[----:B------:R-:W-:Y:S02]  /*0a30*/  SHF.L.U64.HI R8, R3, 0x1, R0 ;  /* 0x0000000103087819 */ /* 0x000fe40000010200 */
[----:B------:R-:W-:-:S04]  /*0a40*/  IADD3 R58, P0, R9, UR24, RZ ;  /* 0x00000018093a7c10 */ /* 0x000fc8000ff1e0ff */
[----:B------:R-:W-:-:S06]  /*0a50*/  IADD3.X R59, R8, UR25, RZ, P0, !PT ;  /* 0x00000019083b7c10 */ /* 0x000fcc00087fe4ff */
[----:B------:R-:W2:Y:S01]  /*0a60*/  LDG.E.64.CONSTANT R58, desc[UR18][R58.64] ;  /* 0x000000123a3a7981 */ /* 0x000ea2000c1e9b00 */
[----:B------:R-:W-:-:S04]  /*0a70*/  IADD3 R60, P0, R11, UR26, RZ ;  /* 0x0000001a0b3c7c10 */ /* 0x000fc8000ff1e0ff */
[----:B------:R-:W-:-:S06]  /*0a80*/  IADD3.X R61, R10, UR27, RZ, P0, !PT ;  /* 0x0000001b0a3d7c10 */ /* 0x000fcc00087fe4ff */
[----:B------:R-:W2:Y:S01]  /*0a90*/  LDG.E.64.CONSTANT R60, desc[UR18][R60.64] ;  /* 0x000000123c3c7981 */ /* 0x000ea2000c1e9b00 */
        /* <DEDUP_REMOVED lines=17> */
[----:B------:R-:W2:Y:S05]  /*0bb0*/  LDG.E.64.CONSTANT R64, desc[UR18][R64.64] ;  /* 0x0000001240407981 */ /* 0x000eaa000c1e9b00 */
[----:B------:R-:W2:Y:S01]  /*0bc0*/  LDG.E.64.CONSTANT R66, desc[UR18][R66.64] ;  /* 0x0000001242427981 */ /* 0x000ea2000c1e9b00 */
[----:B------:R-:W-:-:S04]  /*0bd0*/  IADD3 R68, P0, R5, UR26, RZ ;  /* 0x0000001a05447c10 */ /* 0x000fc8000ff1e0ff */
[----:B------:R-:W-:-:S06]  /*0be0*/  IADD3.X R69, R2, UR27, RZ, P0, !PT ;  /* 0x0000001b02457c10 */ /* 0x000fcc00087fe4ff */
[----:B------:R-:W2:Y:S01]  /*0bf0*/  LDG.E.64.CONSTANT R68, desc[UR18][R68.64] ;  /* 0x0000001244447981 */ /* 0x000ea2000c1e9b00 */
[----:B------:R-:W-:Y:S01]  /*0c00*/  HFMA2.MMA R0, -RZ, RZ, 0, 2.384185791015625e-06 ;  /* 0x00000028ff007435 */ /* 0x000fe200000001ff */
[----:B------:R-:W-:Y:S02]  /*0c10*/  IADD3 R3, R25, 0x5000, RZ ;  /* 0x0000500019037810 */ /* 0x000fe40007ffe0ff */
[----:B------:R-:W-:Y:S04]  /*0c20*/  STL [R1+0x58], R11 ;  /* 0x0000580b01007387 */ /* 0x000fe80000100800 */
[----:B------:R-:W-:Y:S04]  /*0c30*/  STL [R1+0x5c], R10 ;  /* 0x00005c0a01007387 */ /* 0x000fe80000100800 */
[----:B------:R-:W-:Y:S04]  /*0c40*/  STL [R1+0x50], R9 ;  /* 0x0000500901007387 */ /* 0x000fe80000100800 */
[----:B------:R0:W-:Y:S01]  /*0c50*/  STL [R1+0x54], R8 ;  /* 0x0000540801007387 */ /* 0x0001e20000100800 */
[----:B------:R-:W-:-:S03]  /*0c60*/  IMAD R7, R7, R0, UR14 ;  /* 0x0000000e07077e24 */ /* 0x000fc6000f8e0200 */
[----:B------:R1:W-:Y:S01]  /*0c70*/  STL [R1+0x48], R5 ;  /* 0x0000480501007387 */ /* 0x0003e20000100800 */
[----:B0-----:R-:W-:Y:S02]  /*0c80*/  IADD3 R8, P0, R3, R150, RZ ;  /* 0x0000009603087210 */ /* 0x001fe40007f1e0ff */
[----:B-1----:R-:W-:Y:S02]  /*0c90*/  IADD3 R5, R25, 0x6400, RZ ;  /* 0x0000640019057810 */ /* 0x002fe40007ffe0ff */
[----:B------:R-:W-:Y:S02]  /*0ca0*/  IADD3.X R27, RZ, R30, RZ, P0, !PT ;  /* 0x0000001eff1b7210 */ /* 0x000fe400007fe4ff */
[C---:B------:R-:W-:Y:S02]  /*0cb0*/  SHF.L.U32 R32, R8.reuse, 0x1, RZ ;  /* 0x0000000108207819 */ /* 0x040fe400000006ff */
[----:B------:R-:W-:Y:S02]  /*0cc0*/  IADD3 R5, P1, R5, R150, RZ ;  /* 0x0000009605057210 */ /* 0x000fe40007f3e0ff */
[----:B------:R-:W-:-:S02]  /*0cd0*/  SHF.L.U64.HI R29, R8, 0x1, R27 ;  /* 0x00000001081d7819 */ /* 0x000fc4000001021b */
[----:B------:R-:W-:Y:S02]  /*0ce0*/  IADD3 R70, P0, R32, UR24, RZ ;  /* 0x0000001820467c10 */ /* 0x000fe4000ff1e0ff */
[----:B------:R-:W-:Y:S02]  /*0cf0*/  LEA R42, R6, R7, 0x3 ;  /* 0x00000007062a7211 */ /* 0x000fe400078e18ff */
[----:B------:R-:W-:Y:S02]  /*0d00*/  IADD3.X R6, RZ, R30, RZ, P1, !PT ;  /* 0x0000001eff067210 */ /* 0x000fe40000ffe4ff */
[----:B------:R-:W-:Y:S02]  /*0d10*/  SHF.L.U32 R31, R5, 0x1, RZ ;  /* 0x00000001051f7819 */ /* 0x000fe400000006ff */
[----:B------:R-:W-:Y:S02]  /*0d20*/  IADD3.X R71, R29, UR25, RZ, P0, !PT ;  /* 0x000000191d477c10 */ /* 0x000fe400087fe4ff */
[----:B------:R-:W-:-:S02]  /*0d30*/  SHF.L.U64.HI R28, R5, 0x1, R6 ;  /* 0x00000001051c7819 */ /* 0x000fc40000010206 */
[----:B------:R-:W-:Y:S02]  /*0d40*/  IADD3 R72, P3, R31, UR24, RZ ;  /* 0x000000181f487c10 */ /* 0x000fe4000ff7e0ff */
[----:B------:R-:W2:Y:S02]  /*0d50*/  LDG.E.64.CONSTANT R70, desc[UR18][R70.64] ;  /* 0x0000001246467981 */ /* 0x000ea4000c1e9b00 */
[----:B------:R-:W-:-:S06]  /*0d60*/  IADD3.X R73, R28, UR25, RZ, P3, !PT ;  /* 0x000000191c497c10 */ /* 0x000fcc0009ffe4ff */
[----:B------:R-:W2:Y:S01]  /*0d70*/  LDG.E.64.CONSTANT R72, desc[UR18][R72.64] ;  /* 0x0000001248487981 */ /* 0x000ea2000c1e9b00 */
[----:B------:R-:W-:-:S04]  /*0d80*/  IADD3 R74, P6, R22, UR26, RZ ;  /* 0x0000001a164a7c10 */ /* 0x000fc8000ffde0ff */
[----:B------:R-:W-:-:S06]  /*0d90*/  IADD3.X R75, R24, UR27, RZ, P6, !PT ;  /* 0x0000001b184b7c10 */ /* 0x000fcc000b7fe4ff */
[----:B------:R-:W2:Y:S01]  /*0da0*/  LDG.E.64.CONSTANT R74, desc[UR18][R74.64] ;  /* 0x000000124a4a7981 */ /* 0x000ea2000c1e9b00 */
[----:B------:R-:W-:-:S04]  /*0db0*/  IADD3 R7, R25, 0x7800, RZ ;  /* 0x0000780019077810 */ /* 0x000fc80007ffe0ff */
[-C--:B------:R-:W-:Y:S02]  /*0dc0*/  IADD3 R18, P2, R7, R150.reuse, RZ ;  /* 0x0000009607127210 */ /* 0x080fe40007f5e0ff */
[C---:B------:R-:W-:Y:S02]  /*0dd0*/  IADD3 R9, R25.reuse, 0x8c00, RZ ;  /* 0x00008c0019097810 */ /* 0x040fe40007ffe0ff */
[C---:B------:R-:W-:Y:S02]  /*0de0*/  IADD3 R17, R25.reuse, 0xdc00, RZ ;  /* 0x0000dc0019117810 */ /* 0x040fe40007ffe0ff */
[----:B------:R-:W-:Y:S02]  /*0df0*/  IADD3 R13, R25, 0xb400, RZ ;  /* 0x0000b400190d7810 */ /* 0x000fe40007ffe0ff */
[-C--:B------:R-:W-:Y:S02]  /*0e00*/  IADD3 R20, P5, R9, R150.reuse, RZ ;  /* 0x0000009609147210 */ /* 0x080fe40007fbe0ff */
[----:B------:R-:W-:Y:S01]  /*0e10*/  IADD3 R158, P3, R17, R150, RZ ;  /* 0x00000096119e7210 */ /* 0x000fe20007f7e0ff */
[----:B------:R-:W-:Y:S01]  /*0e20*/  STL [R1+0x4c], R2 ;  /* 0x00004c0201007387 */ /* 0x000fe20000100800 */
[----:B------:R-:W-:-:S02]  /*0e30*/  IADD3.X R17, RZ, R30, RZ, P2, !PT ;  /* 0x0000001eff117210 */ /* 0x000fc400017fe4ff */
[----:B------:R-:W-:Y:S01]  /*0e40*/  IADD3 R10, P0, R13, R150, RZ ;  /* 0x000000960d0a7210 */ /* 0x000fe20007f1e0ff */
[----:B------:R-:W-:Y:S04]  /*0e50*/  STL [R1+0x40], R22 ;  /* 0x0000401601007387 */ /* 0x000fe80000100800 */
[----:B------:R0:W-:Y:S01]  /*0e60*/  STL [R1+0x44], R24 ;  /* 0x0000441801007387 */ /* 0x0001e20000100800 */
[----:B------:R-:W-:Y:S02]  /*0e70*/  IADD3 R15, R25, 0xc800, RZ ;  /* 0x0000c800190f7810 */ /* 0x000fe40007ffe0ff */
[----:B0-----:R-:W-:Y:S02]  /*0e80*/  SHF.L.U64.HI R24, R18, 0x1, R17 ;  /* 0x0000000112187819 */ /* 0x001fe40000010211 */
[----:B------:R-:W-:-:S02]  /*0e90*/  IADD3.X R17, RZ, R30, RZ, P5, !PT ;  /* 0x0000001eff117210 */ /* 0x000fc40002ffe4ff */
[----:B------:R-:W-:-:S04]  /*0ea0*/  IADD3 R76, P5, R32, UR26, RZ ;  /* 0x0000001a204c7c10 */ /* 0x000fc8000ffbe0ff */
[----:B------:R-:W-:Y:S02]  /*0eb0*/  IADD3.X R77, R29, UR27, RZ, P5, !PT ;  /* 0x0000001b1d4d7c10 */ /* 0x000fe4000affe4ff */
[----:B------:R-:W-:Y:S02]  /*0ec0*/  IADD3 R14, P4, R15, R150, RZ ;  /* 0x000000960f0e7210 */ /* 0x000fe40007f9e0ff */
[----:B---3--:R-:W-:Y:S02]  /*0ed0*/  PRMT R4, R50, 0x7632, R4 ;  /* 0x0000763232047816 */ /* 0x008fe40000000004 */
[----:B------:R-:W3:Y:S01]  /*0ee0*/  LDG.E.64.CONSTANT R76, desc[UR18][R76.64] ;  /* 0x000000124c4c7981 */ /* 0x000ee2000c1e9b00 */
[----:B----4-:R-:W-:-:S06]  /*0ef0*/  FADD.FTZ R3, R55, UR15 ;  /* 0x0000000f37037e21 */ /* 0x010fcc0008010000 */
[----:B------:R-:W0:Y:S01]  /*0f00*/  MUFU.RSQ R3, R3 ;  /* 0x0000000300037308 */ /* 0x000e220000001400 */
[----:B------:R-:W-:Y:S02]  /*0f10*/  SHF.L.U32 R55, R4, 0x10, RZ ;  /* 0x0000001004377819 */ /* 0x000fe400000006ff */
[----:B-----5:R-:W-:-:S05]  /*0f20*/  SHF.L.U32 R5, R56, 0x10, RZ ;  /* 0x0000001038057819 */ /* 0x020fca00000006ff */
[----:B------:R-:W-:-:S04]  /*0f30*/  FADD.FTZ R4, -R54, R5 ;  /* 0x0000000536047221 */ /* 0x000fc80000010100 */
[----:B0-----:R-:W-:Y:S01]  /*0f40*/  FMUL.FTZ R149, R3, R4 ;  /* 0x0000000403957220 */ /* 0x001fe20000410000 */
[----:B------:R-:W-:Y:S02]  /*0f50*/  PRMT R4, R56, 0x7632, R4 ;  /* 0x0000763238047816 */ /* 0x000fe40000000004 */
[C---:B------:R-:W-:Y:S02]  /*0f60*/  SHF.L.U32 R5, R57.reuse, 0x10, RZ ;  /* 0x0000001039057819 */ /* 0x040fe400000006ff */
[----:B------:R-:W-:Y:S02]  /*0f70*/  SHF.L.U32 R7, R4, 0x10, RZ ;  /* 0x0000001004077819 */ /* 0x000fe400000006ff */
[----:B------:R-:W-:Y:S02]  /*0f80*/  SHF.L.U32 R0, R50, 0x10, RZ ;  /* 0x0000001032007819 */ /* 0x000fe400000006ff */
[----:B--2---:R-:W-:Y:S02]  /*0f90*/  SHF.L.U32 R41, R52, 0x10, RZ ;  /* 0x0000001034297819 */ /* 0x004fe400000006ff */
[----:B------:R-:W-:Y:S01]  /*0fa0*/  PRMT R4, R57, 0x7632, R4 ;  /* 0x0000763239047816 */ /* 0x000fe20000000004 */
[----:B------:R-:W-:Y:S01]  /*0fb0*/  FADD.FTZ R8, -R54, R7 ;  /* 0x0000000736087221 */ /* 0x000fe20000010100 */
[----:B------:R-:W-:Y:S01]  /*0fc0*/  PRMT R40, R52, 0x7632, R40 ;  /* 0x0000763234287816 */ /* 0x000fe20000000028 */
[----:B------:R-:W-:Y:S01]  /*0fd0*/  FADD.FTZ R148, -R54, R5 ;  /* 0x0000000536947221 */ /* 0x000fe20000010100 */
[----:B------:R-:W-:Y:S01]  /*0fe0*/  SHF.L.U32 R7, R4, 0x10, RZ ;  /* 0x0000001004077819 */ /* 0x000fe200000006ff */
[----:B------:R-:W-:Y:S01]  /*0ff0*/  FFMA.FTZ R5, R149, R0, R41 ;  /* 0x0000000095057223 */ /* 0x000fe20000010029 */
[----:B------:R-:W-:Y:S01]  /*1000*/  SHF.L.U32 R40, R40, 0x10, RZ ;  /* 0x0000001028287819 */ /* 0x000fe200000006ff */
[----:B------:R-:W-:Y:S01]  /*1010*/  FMUL.FTZ R9, R3, R8 ;  /* 0x0000000803097220 */ /* 0x000fe20000410000 */
[----:B------:R-:W-:Y:S01]  /*1020*/  PRMT R120, R51, 0x7632, R120 ;  /* 0x0000763233787816 */ /* 0x000fe20000000078 */
[----:B------:R-:W-:Y:S01]  /*1030*/  FMUL.FTZ R6, R5, -1.4426950216293334961 ;  /* 0xbfb8aa3b05067820 */ /* 0x000fe20000410000 */
[----:B------:R-:W-:Y:S01]  /*1040*/  PRMT R121, R53, 0x7632, R121 ;  /* 0x0000763235797816 */ /* 0x000fe20000000079 */
[----:B------:R-:W-:Y:S01]  /*1050*/  FADD.FTZ R4, -R54, R7 ;  /* 0x0000000736047221 */ /* 0x000fe20000010100 */
[----:B------:R-:W-:Y:S01]  /*1060*/  SHF.L.U32 R2, R51, 0x10, RZ ;  /* 0x0000001033027819 */ /* 0x000fe200000006ff */
[----:B------:R-:W-:Y:S01]  /*1070*/  FMUL.FTZ R148, R3, R148 ;  /* 0x0000009403947220 */ /* 0x000fe20000410000 */
[----:B------:R-:W-:Y:S01]  /*1080*/  SHF.L.U32 R39, R53, 0x10, RZ ;  /* 0x0000001035277819 */ /* 0x000fe200000006ff */
[----:B------:R-:W-:Y:S01]  /*1090*/  FFMA.FTZ R13, R9, R55, R40 ;  /* 0x00000037090d7223 */ /* 0x000fe20000010028 */
[----:B------:R-:W-:Y:S01]  /*10a0*/  SHF.L.U32 R120, R120, 0x10, RZ ;  /* 0x0000001078787819 */ /* 0x000fe200000006ff */
[----:B------:R-:W-:Y:S01]  /*10b0*/  FMUL.FTZ R7, R3, R4 ;  /* 0x0000000403077220 */ /* 0x000fe20000410000 */
[----:B------:R-:W-:Y:S01]  /*10c0*/  SHF.L.U32 R121, R121, 0x10, RZ ;  /* 0x0000001079797819 */ /* 0x000fe200000006ff */
[----:B------:R-:W-:Y:S01]  /*10d0*/  FFMA.FTZ R12, R148, R2, R39 ;  /* 0x00000002940c7223 */ /* 0x000fe20000010027 */
[----:B------:R-:W-:Y:S01]  /*10e0*/  FMUL.FTZ R4, R13, -1.4426950216293334961 ;  /* 0xbfb8aa3b0d047820 */ /* 0x000fe20000410000 */
[----:B------:R-:W0:Y:S02]  /*10f0*/  MUFU.EX2 R6, R6 ;  /* 0x0000000600067308 */ /* 0x000e240000000800 */
[----:B------:R-:W-:Y:S01]  /*1100*/  FFMA.FTZ R22, R7, R120, R121 ;  /* 0x0000007807167223 */ /* 0x000fe20000010079 */
[----:B------:R-:W-:-:S03]  /*1110*/  FMUL.FTZ R8, R12, -1.4426950216293334961 ;  /* 0xbfb8aa3b0c087820 */ /* 0x000fc60000410000 */
[----:B------:R-:W-:Y:S02]  /*1120*/  FMUL.FTZ R15, R22, -1.4426950216293334961 ;  /* 0xbfb8aa3b160f7820 */ /* 0x000fe40000410000 */
[----:B------:R-:W1:Y:S01]  /*1130*/  MUFU.EX2 R4, R4 ;  /* 0x0000000400047308 */ /* 0x000e620000000800 */
[----:B------:R-:W-:Y:S02]  /*1140*/  SHF.L.U32 R26, R18, 0x1, RZ ;  /* 0x00000001121a7819 */ /* 0x000fe400000006ff */
[----:B------:R-:W-:-:S05]  /*1150*/  IADD3 R82, P6, R31, UR26, RZ ;  /* 0x0000001a1f527c10 */ /* 0x000fca000ffde0ff */
[----:B------:R-:W2:Y:S01]  /*1160*/  MUFU.EX2 R16, R8 ;  /* 0x0000000800107308 */ /* 0x000ea20000000800 */
[----:B------:R-:W-:-:S07]  /*1170*/  IADD3.X R83, R28, UR27, RZ, P6, !PT ;  /* 0x0000001b1c537c10 */ /* 0x000fce000b7fe4ff */
[----:B------:R-:W4:Y:S01]  /*1180*/  MUFU.EX2 R18, R15 ;  /* 0x0000000f00127308 */ /* 0x000f220000000800 */
[----:B------:R-:W-:Y:S01]  /*1190*/  IADD3 R84, P6, R26, UR26, RZ ;  /* 0x0000001a1a547c10 */ /* 0x000fe2000ffde0ff */
[----:B0-----:R-:W-:Y:S01]  /*11a0*/  FADD.FTZ R6, R6, 1 ;  /* 0x3f80000006067421 */ /* 0x001fe20000010000 */
[C---:B------:R-:W-:Y:S02]  /*11b0*/  IADD3 R21, R25.reuse, 0x10400, RZ ;  /* 0x0001040019157810 */ /* 0x040fe40007ffe0ff */
[----:B------:R-:W-:Y:S02]  /*11c0*/  SHF.L.U32 R90, R20, 0x1, RZ ;  /* 0x00000001145a7819 */ /* 0x000fe400000006ff */
[C---:B------:R-:W-:Y:S01]  /*11d0*/  IADD3 R19, R25.reuse, 0xf000, RZ ;  /* 0x0000f00019137810 */ /* 0x040fe20007ffe0ff */
[----:B------:R1:W0:Y:S01]  /*11e0*/  MUFU.RCP R8, R6 ;  /* 0x0000000600087308 */ /* 0x0002220000001000 */
[----:B------:R-:W-:Y:S02]  /*11f0*/  IADD3 R78, P5, R26, UR24, RZ ;  /* 0x000000181a4e7c10 */ /* 0x000fe4000ffbe0ff */
[----:B------:R-:W-:Y:S01]  /*1200*/  IADD3 R23, R25, 0x11800, RZ ;  /* 0x0001180019177810 */ /* 0x000fe20007ffe0ff */
[----:B------:R-:W-:Y:S01]  /*1210*/  STL [R1+0x3c], R29 ;  /* 0x00003c1d01007387 */ /* 0x000fe20000100800 */
[----:B------:R-:W-:-:S02]  /*1220*/  IADD3.X R85, R24, UR27, RZ, P6, !PT ;  /* 0x0000001b18557c10 */ /* 0x000fc4000b7fe4ff */
[-C--:B------:R-:W-:Y:S01]  /*1230*/  IADD3 R154, P6, R21, R150.reuse, RZ ;  /* 0x00000096159a7210 */ /* 0x080fe20007fde0ff */
[----:B------:R-:W5:Y:S01]  /*1240*/  LDG.E.64.CONSTANT R82, desc[UR18][R82.64] ;  /* 0x0000001252527981 */ /* 0x000f62000c1e9b00 */
[----:B-1----:R-:W-:Y:S01]  /*1250*/  FADD.FTZ R6, R4, 1 ;  /* 0x3f80000004067421 */ /* 0x002fe20000010000 */
[----:B------:R-:W-:Y:S02]  /*1260*/  SHF.L.U32 R21, R58, 0x10, RZ ;  /* 0x000000103a157819 */ /* 0x000fe400000006ff */
[----:B------:R-:W-:Y:S01]  /*1270*/  SHF.L.U64.HI R47, R20, 0x1, R17 ;  /* 0x00000001142f7819 */ /* 0x000fe20000010211 */
[----:B--2---:R-:W-:Y:S01]  /*1280*/  FADD.FTZ R17, R16, 1 ;  /* 0x3f80000010117421 */ /* 0x004fe20000010000 */
[----:B------:R-:W-:Y:S01]  /*1290*/  IADD3.X R79, R24, UR25, RZ, P5, !PT ;  /* 0x00000019184f7c10 */ /* 0x000fe2000affe4ff */
[----:B------:R1:W2:Y:S01]  /*12a0*/  MUFU.RCP R15, R6 ;  /* 0x00000006000f7308 */ /* 0x0002a20000001000 */
[----:B------:R-:W-:Y:S01]  /*12b0*/  IADD3 R80, P5, R90, UR24, RZ ;  /* 0x000000185a507c10 */ /* 0x000fe2000ffbe0ff */
[----:B------:R-:W-:Y:S01]  /*12c0*/  FADD.FTZ R20, -R54, R21 ;  /* 0x0000001536147221 */ /* 0x000fe20000010100 */
[-C--:B------:R-:W-:Y:S01]  /*12d0*/  IADD3 R156, P2, R19, R150.reuse, RZ ;  /* 0x00000096139c7210 */ /* 0x080fe20007f5e0ff */
[----:B----4-:R-:W-:Y:S01]  /*12e0*/  FADD.FTZ R18, R18, 1 ;  /* 0x3f80000012127421 */ /* 0x010fe20000010000 */
[----:B------:R-:W-:Y:S01]  /*12f0*/  IADD3.X R81, R47, UR25, RZ, P5, !PT ;  /* 0x000000192f517c10 */ /* 0x000fe2000affe4ff */
[----:B------:R-:W-:Y:S02]  /*1300*/  STL [R1+0x38], R32 ;  /* 0x0000382001007387 */ /* 0x000fe40000100800 */
[----:B------:R4:W2:Y:S01]  /*1310*/  MUFU.RCP R19, R17 ;  /* 0x0000001100137308 */ /* 0x0008a20000001000 */
[----:B------:R-:W-:Y:S01]  /*1320*/  IADD3 R152, P5, R23, R150, RZ ;  /* 0x0000009617987210 */ /* 0x000fe20007fbe0ff */
[----:B------:R-:W-:Y:S01]  /*1330*/  FMUL.FTZ R147, R3, R20 ;  /* 0x0000001403937220 */ /* 0x000fe20000410000 */
[----:B------:R-:W-:Y:S01]  /*1340*/  PRMT R4, R58, 0x7632, R4 ;  /* 0x000076323a047816 */ /* 0x000fe20000000004 */
[----:B------:R-:W5:Y:S04]  /*1350*/  LDG.E.64.CONSTANT R78, desc[UR18][R78.64] ;  /* 0x000000124e4e7981 */ /* 0x000f68000c1e9b00 */
[----:B------:R2:W2:Y:S01]  /*1360*/  MUFU.RCP R23, R18 ;  /* 0x0000001200177308 */ /* 0x0004a20000001000 */
[----:B-1----:R-:W-:Y:S01]  /*1370*/  FFMA.FTZ R6, R0, R147, R41 ;  /* 0x0000009300067223 */ /* 0x002fe20000010029 */
[----:B------:R-:W-:Y:S01]  /*1380*/  STL [R1+0x34], R28 ;  /* 0x0000341c01007387 */ /* 0x000fe20000100800 */
[----:B------:R-:W-:Y:S01]  /*1390*/  SHF.L.U32 R21, R4, 0x10, RZ ;  /* 0x0000001004157819 */ /* 0x000fe200000006ff */
[----:B0-----:R-:W-:-:S02]  /*13a0*/  FADD.FTZ R4, -R8, 1 ;  /* 0x3f80000008047421 */ /* 0x001fc40000010100 */
[----:B------:R-:W-:Y:S01]  /*13b0*/  STL [R1+0x30], R31 ;  /* 0x0000301f01007387 */ /* 0x000fe20000100800 */
[----:B----4-:R-:W-:-:S03]  /*13c0*/  SHF.L.U32 R17, R59, 0x10, RZ ;  /* 0x000000103b117819 */ /* 0x010fc600000006ff */
[----:B------:R0:W-:Y:S01]  /*13d0*/  STL [R1+0x2c], R24 ;  /* 0x00002c1801007387 */ /* 0x0001e20000100800 */
[----:B------:R-:W-:Y:S01]  /*13e0*/  FFMA.FTZ R5, R5, R4, 1 ;  /* 0x3f80000005057423 */ /* 0x000fe20000010004 */
[----:B--2---:R-:W-:Y:S01]  /*13f0*/  FADD.FTZ R4, -R15, 1 ;  /* 0x3f8000000f047421 */ /* 0x004fe20000010100 */
[----:B------:R-:W-:Y:S01]  /*1400*/  FADD.FTZ R146, -R54, R17 ;  /* 0x0000001136927221 */ /* 0x000fe20000010100 */
[----:B------:R-:W-:Y:S01]  /*1410*/  FADD.FTZ R17, -R19, 1 ;  /* 0x3f80000013117421 */ /* 0x000fe20000010100 */
[----:B------:R-:W-:Y:S01]  /*1420*/  IADD3 R11, R25, 0xa000, RZ ;  /* 0x0000a000190b7810 */ /* 0x000fe20007ffe0ff */
[----:B------:R-:W2:Y:S01]  /*1430*/  LDG.E.64.CONSTANT R80, desc[UR18][R80.64] ;  /* 0x0000001250507981 */ /* 0x000ea2000c1e9b00 */
[----:B0-----:R-:W-:-:S03]  /*1440*/  FMUL.FTZ R24, R6, -1.4426950216293334961 ;  /* 0xbfb8aa3b06187820 */ /* 0x001fc60000410000 */
[----:B------:R0:W-:Y:S01]  /*1450*/  STL [R1+0x24], R26 ;  /* 0x0000241a01007387 */ /* 0x0001e20000100800 */
[----:B------:R-:W-:Y:S01]  /*1460*/  FFMA.FTZ R18, R13, R4, 1 ;  /* 0x3f8000000d127423 */ /* 0x000fe20000010004 */
[----:B------:R-:W-:Y:S02]  /*1470*/  SHF.L.U32 R4, R60, 0x10, RZ ;  /* 0x000000103c047819 */ /* 0x000fe400000006ff */
[----:B------:R-:W4:Y:S01]  /*1480*/  LDG.E.64.CONSTANT R84, desc[UR18][R84.64] ;  /* 0x0000001254547981 */ /* 0x000f22000c1e9b00 */
[----:B------:R-:W1:Y:S01]  /*1490*/  MUFU.EX2 R24, R24 ;  /* 0x0000001800187308 */ /* 0x000e620000000800 */
[----:B------:R-:W-:Y:S01]  /*14a0*/  FMUL.FTZ R146, R3, R146 ;  /* 0x0000009203927220 */ /* 0x000fe20000410000 */
[----:B------:R-:W-:Y:S01]  /*14b0*/  FFMA.FTZ R20, R12, R17, 1 ;  /* 0x3f8000000c147423 */ /* 0x000fe20000010011 */
[----:B------:R-:W-:Y:S01]  /*14c0*/  FMUL.FTZ R5, R8, R5 ;  /* 0x0000000508057220 */ /* 0x000fe20000410000 */
[----:B0-----:R-:W-:Y:S01]  /*14d0*/  FADD.FTZ R26, -R54, R21 ;  /* 0x00000015361a7221 */ /* 0x001fe20000010100 */
[----:B------:R-:W-:Y:S01]  /*14e0*/  FADD.FTZ R21, -R23, 1 ;  /* 0x3f80000017157421 */ /* 0x000fe20000010100 */
[----:B------:R-:W-:Y:S01]  /*14f0*/  IADD3 R11, P1, R11, R150, RZ ;  /* 0x000000960b0b7210 */ /* 0x000fe20007f3e0ff */
[----:B------:R-:W-:Y:S01]  /*1500*/  FFMA.FTZ R12, R2, R146, R39 ;  /* 0x00000092020c7223 */ /* 0x000fe20000010027 */
[----:B------:R-:W-:Y:S01]  /*1510*/  IADD3 R25, R25, 0x12c00, RZ ;  /* 0x00012c0019197810 */ /* 0x000fe20007ffe0ff */
[----:B------:R-:W-:Y:S01]  /*1520*/  FFMA.FTZ R22, R22, R21, 1 ;  /* 0x3f80000016167423 */ /* 0x000fe20000010015 */
[----:B------:R-:W-:Y:S01]  /*1530*/  FMUL.FTZ R21, R19, R20 ;  /* 0x0000001413157220 */ /* 0x000fe20000410000 */
[----:B------:R-:W-:Y:S01]  /*1540*/  FMUL.FTZ R4, R4, R5 ;  /* 0x0000000504047220 */ /* 0x000fe20000410000 */
[----:B------:R-:W-:Y:S01]  /*1550*/  FMUL.FTZ R19, R15, R18 ;  /* 0x000000120f137220 */ /* 0x000fe20000410000 */
[----:B------:R-:W-:-:S02]  /*1560*/  PRMT R5, R60, 0x7632, R5 ;  /* 0x000076323c057816 */ /* 0x000fc40000000005 */
[----:B------:R-:W-:Y:S02]  /*1570*/  IADD3.X R16, RZ, R30, RZ, P1, !PT ;  /* 0x0000001eff107210 */ /* 0x000fe40000ffe4ff */
[----:B------:R-:W-:Y:S02]  /*1580*/  PRMT R15, R59, 0x7632, R15 ;  /* 0x000076323b0f7816 */ /* 0x000fe4000000000f */
[----:B------:R-:W-:Y:S01]  /*1590*/  IADD3 R150, P1, R25, R150, RZ ;  /* 0x0000009619967210 */ /* 0x000fe20007f3e0ff */
[----:B------:R-:W-:Y:S01]  /*15a0*/  FMUL.FTZ R25, R12, -1.4426950216293334961 ;  /* 0xbfb8aa3b0c197820 */ /* 0x000fe20000410000 */
[----:B------:R-:W-:Y:S02]  /*15b0*/  SHF.L.U32 R18, R5, 0x10, RZ ;  /* 0x0000001005127819 */ /* 0x000fe400000006ff */
[----:B------:R-:W-:Y:S01]  /*15c0*/  SHF.L.U32 R15, R15, 0x10, RZ ;  /* 0x000000100f0f7819 */ /* 0x000fe200000006ff */
[----:B------:R1:W0:Y:S01]  /*15d0*/  MUFU.EX2 R27, R25 ;  /* 0x00000019001b7308 */ /* 0x0002220000000800 */
[----:B------:R-:W-:Y:S01]  /*15e0*/  PRMT R13, R61, 0x7632, R13 ;  /* 0x000076323d0d7816 */ /* 0x000fe2000000000d */
[----:B------:R-:W-:Y:S01]  /*15f0*/  FMUL.FTZ R22, R23, R22 ;  /* 0x0000001617167220 */ /* 0x000fe20000410000 */
[----:B------:R-:W-:-:S02]  /*1600*/  FMUL.FTZ R8, R3, R26 ;  /* 0x0000001a03087220 */ /* 0x000fc40000410000 */
[----:B------:R-:W-:Y:S01]  /*1610*/  SHF.L.U32 R13, R13, 0x10, RZ ;  /* 0x000000100d0d7819 */ /* 0x000fe200000006ff */
[----:B-1----:R-:W-:Y:S01]  /*1620*/  FADD.FTZ R25, R24, 1 ;  /* 0x3f80000018197421 */ /* 0x002fe20000010000 */
[----:B------:R-:W-:Y:S01]  /*1630*/  FMUL.FTZ R24, R18, R19 ;  /* 0x0000001312187220 */ /* 0x000fe20000410000 */
[----:B------:R-:W-:Y:S02]  /*1640*/  FADD.FTZ R18, -R54, R15 ;  /* 0x0000000f36127221 */ /* 0x000fe40000010100 */
[----:B------:R-:W-:Y:S02]  /*1650*/  FMUL.FTZ R23, R13, R22 ;  /* 0x000000160d177220 */ /* 0x000fe40000410000 */
[----:B------:R-:W-:Y:S01]  /*1660*/  FMUL.FTZ R15, R3, R18 ;  /* 0x00000012030f7220 */ /* 0x000fe20000410000 */
[----:B------:R-:W-:-:S03]  /*1670*/  FFMA.FTZ R17, R55, R8, R40 ;  /* 0x0000000837117223 */ /* 0x000fc60000010028 */
[----:B------:R-:W-:Y:S01]  /*1680*/  FFMA.FTZ R22, R120, R15, R121 ;  /* 0x0000000f78167223 */ /* 0x000fe20000010079 */
[----:B------:R-:W-:-:S03]  /*1690*/  FMUL.FTZ R26, R17, -1.4426950216293334961 ;  /* 0xbfb8aa3b111a7820 */ /* 0x000fc60000410000 */
[----:B------:R-:W-:-:S03]  /*16a0*/  FMUL.FTZ R28, R22, -1.4426950216293334961 ;  /* 0xbfb8aa3b161c7820 */ /* 0x000fc60000410000 */
[----:B------:R-:W1:Y:S01]  /*16b0*/  MUFU.EX2 R26, R26 ;  /* 0x0000001a001a7308 */ /* 0x000e620000000800 */
[----:B------:R-:W-:Y:S01]  /*16c0*/  SHF.L.U32 R20, R61, 0x10, RZ ;  /* 0x000000103d147819 */ /* 0x000fe200000006ff */
[----:B0-----:R-:W-:Y:S01]  /*16d0*/  FADD.FTZ R27, R27, 1 ;  /* 0x3f8000001b1b7421 */ /* 0x001fe20000010000 */
[----:B------:R-:W-:-:S05]  /*16e0*/  FMUL.FTZ R18, R0, R4 ;  /* 0x0000000400127220 */ /* 0x000fca0000410000 */
[----:B------:R-:W0:Y:S01]  /*16f0*/  MUFU.EX2 R28, R28 ;  /* 0x0000001c001c7308 */ /* 0x000e220000000800 */
[----:B------:R-:W-:Y:S01]  /*1700*/  FMUL.FTZ R5, R20, R21 ;  /* 0x0000001514057220 */ /* 0x000fe20000410000 */
[----:B------:R-:W-:Y:S01]  /*1710*/  FFMA.FTZ R20, R149, R18, RZ ;  /* 0x0000001295147223 */ /* 0x000fe200000100ff */
[----:B------:R-:W-:-:S05]  /*1720*/  FMUL.FTZ R19, R55, R24 ;  /* 0x0000001837137220 */ /* 0x000fca0000410000 */
[----:B------:R-:W0:Y:S01]  /*1730*/  MUFU.RCP R25, R25 ;  /* 0x0000001900197308 */ /* 0x000e220000001000 */
[----:B------:R-:W-:Y:S01]  /*1740*/  FFMA.FTZ R19, R9, R19, R20 ;  /* 0x0000001309137223 */ /* 0x000fe20000010014 */
[----:B------:R-:W-:-:S06]  /*1750*/  FMUL.FTZ R20, R2, R5 ;  /* 0x0000000502147220 */ /* 0x000fcc0000410000 */
[----:B------:R-:W0:Y:S01]  /*1760*/  MUFU.RCP R27, R27 ;  /* 0x0000001b001b7308 */ /* 0x000e220000001000 */
[----:B-1----:R-:W-:Y:S01]  /*1770*/  FADD.FTZ R21, R26, 1 ;  /* 0x3f8000001a157421 */ /* 0x002fe20000010000 */
[----:B0-----:R-:W-:Y:S01]  /*1780*/  FADD.FTZ R28, R28, 1 ;  /* 0x3f8000001c1c7421 */ /* 0x001fe20000010000 */
[----:B------:R-:W-:Y:S01]  /*1790*/  FFMA.FTZ R18, R0, R4, RZ ;  /* 0x0000000400127223 */ /* 0x000fe200000100ff */
[----:B------:R-:W-:Y:S01]  /*17a0*/  FFMA.FTZ R20, R148, R20, R19 ;  /* 0x0000001494147223 */ /* 0x000fe20000010013 */
[----:B------:R-:W-:Y:S01]  /*17b0*/  SHF.L.U32 R31, R62, 0x10, RZ ;  /* 0x000000103e1f7819 */ /* 0x000fe200000006ff */
[-C--:B------:R-:W-:Y:S01]  /*17c0*/  FMUL.FTZ R26, R120, R23.reuse ;  /* 0x00000017781a7220 */ /* 0x080fe20000410000 */
[-C--:B------:R-:W-:Y:S01]  /*17d0*/  FFMA.FTZ R13, R9, R24.reuse, R44 ;  /* 0x00000018090d7223 */ /* 0x080fe2000001002c */
[----:B------:R-:W-:Y:S01]  /*17e0*/  FFMA.FTZ R9, R55, R24, R18 ;  /* 0x0000001837097223 */ /* 0x000fe20000010012 */
[----:B------:R-:W-:Y:S01]  /*17f0*/  FADD.FTZ R19, -R25, 1 ;  /* 0x3f80000019137421 */ /* 0x000fe20000010100 */
[C---:B------:R-:W-:Y:S01]  /*1800*/  FFMA.FTZ R26, R7.reuse, R26, R20 ;  /* 0x0000001a071a7223 */ /* 0x040fe20000010014 */
[----:B------:R-:W-:Y:S01]  /*1810*/  FADD.FTZ R20, -R54, R31 ;  /* 0x0000001f36147221 */ /* 0x000fe20000010100 */
[----:B------:R-:W-:Y:S01]  /*1820*/  MUFU.RCP R28, R28 ;  /* 0x0000001c001c7308 */ /* 0x000fe20000001000 */
[----:B------:R-:W-:Y:S01]  /*1830*/  FFMA.FTZ R48, R7, R23, R48 ;  /* 0x0000001707307223 */ /* 0x000fe20000010030 */
[----:B------:R-:W-:Y:S01]  /*1840*/  FFMA.FTZ R9, R2, R5, R9 ;  /* 0x0000000502097223 */ /* 0x000fe20000010009 */
[----:B------:R-:W-:Y:S01]  /*1850*/  FFMA.FTZ R6, R6, R19, 1 ;  /* 0x3f80000006067423 */ /* 0x000fe20000010013 */
[----:B------:R-:W-:Y:S01]  /*1860*/  SHF.L.U32 R7, R63, 0x10, RZ ;  /* 0x000000103f077819 */ /* 0x000fe200000006ff */
[----:B------:R-:W-:Y:S01]  /*1870*/  FADD.FTZ R29, -R27, 1 ;  /* 0x3f8000001b1d7421 */ /* 0x000fe20000010100 */
[----:B------:R-:W-:-:S02]  /*1880*/  FMUL.FTZ R145, R3, R20 ;  /* 0x0000001403917220 */ /* 0x000fc40000410000 */
[----:B------:R-:W0:Y:S01]  /*1890*/  MUFU.RCP R21, R21 ;  /* 0x0000001500157308 */ /* 0x000e220000001000 */
[----:B------:R-:W-:Y:S01]  /*18a0*/  FADD.FTZ R49, R23, R49 ;  /* 0x0000003117317221 */ /* 0x000fe20000010000 */
[----:B------:R-:W-:Y:S01]  /*18b0*/  FFMA.FTZ R23, R120, R23, R9 ;  /* 0x0000001778177223 */ /* 0x000fe20000010009 */
[----:B------:R-:W-:Y:S01]  /*18c0*/  FFMA.FTZ R18, R12, R29, 1 ;  /* 0x3f8000000c127423 */ /* 0x000fe2000001001d */
[----:B------:R-:W-:Y:S01]  /*18d0*/  FMUL.FTZ R29, R25, R6 ;  /* 0x00000006191d7220 */ /* 0x000fe20000410000 */
[----:B------:R-:W-:Y:S01]  /*18e0*/  FFMA.FTZ R9, R0, R145, R41 ;  /* 0x0000009100097223 */ /* 0x000fe20000010029 */
[----:B------:R-:W-:Y:S01]  /*18f0*/  FADD.FTZ R144, -R54, R7 ;  /* 0x0000000736907221 */ /* 0x000fe20000010100 */
[----:B------:R-:W-:Y:S02]  /*1900*/  PRMT R6, R62, 0x7632, R6 ;  /* 0x000076323e067816 */ /* 0x000fe40000000006 */
[----:B------:R-:W-:Y:S01]  /*1910*/  FMUL.FTZ R7, R9, -1.4426950216293334961 ;  /* 0xbfb8aa3b09077820 */ /* 0x000fe20000410000 */
[----:B------:R-:W-:Y:S01]  /*1920*/  FMUL.FTZ R144, R3, R144 ;  /* 0x0000009003907220 */ /* 0x000fe20000410000 */
[----:B------:R-:W-:Y:S01]  /*1930*/  SHF.L.U32 R19, R6, 0x10, RZ ;  /* 0x0000001006137819 */ /* 0x000fe200000006ff */
[----:B------:R-:W-:Y:S01]  /*1940*/  FMUL.FTZ R33, R27, R18 ;  /* 0x000000121b217220 */ /* 0x000fe20000410000 */
[----:B------:R-:W-:Y:S01]  /*1950*/  PRMT R6, R63, 0x7632, R6 ;  /* 0x000076323f067816 */ /* 0x000fe20000000006 */
[----:B------:R1:W3:Y:S01]  /*1960*/  MUFU.EX2 R35, R7 ;  /* 0x0000000700237308 */ /* 0x0002e20000000800 */
[----:B------:R-:W-:Y:S01]  /*1970*/  FADD.FTZ R45, R24, R45 ;  /* 0x0000002d182d7221 */ /* 0x000fe20000010000 */
[----:B------:R-:W-:Y:S01]  /*1980*/  FFMA.FTZ R18, R2, R144, R39 ;  /* 0x0000009002127223 */ /* 0x000fe20000010027 */
[----:B------:R-:W-:Y:S01]  /*1990*/  FADD.FTZ R24, -R54, R19 ;  /* 0x0000001336187221 */ /* 0x000fe20000010100 */
[----:B0-----:R-:W-:Y:S01]  /*19a0*/  FADD.FTZ R12, -R21, 1 ;  /* 0x3f800000150c7421 */ /* 0x001fe20000010100 */
[----:B------:R-:W-:Y:S01]  /*19b0*/  SHF.L.U32 R27, R6, 0x10, RZ ;  /* 0x00000010061b7819 */ /* 0x000fe200000006ff */
[----:B-1----:R-:W-:Y:S01]  /*19c0*/  FADD.FTZ R7, -R28, 1 ;  /* 0x3f8000001c077421 */ /* 0x002fe20000010100 */
[----:B------:R-:W-:Y:S01]  /*19d0*/  FMUL.FTZ R25, R18, -1.4426950216293334961 ;  /* 0xbfb8aa3b12197820 */ /* 0x000fe20000410000 */
[----:B------:R-:W-:-:S02]  /*19e0*/  FFMA.FTZ R12, R17, R12, 1 ;  /* 0x3f800000110c7423 */ /* 0x000fc4000001000c */
[----:B------:R-:W-:Y:S01]  /*19f0*/  FFMA.FTZ R7, R22, R7, 1 ;  /* 0x3f80000016077423 */ /* 0x000fe20000010007 */
[----:B------:R-:W-:Y:S01]  /*1a00*/  FMUL.FTZ R22, R3, R24 ;  /* 0x0000001803167220 */ /* 0x000fe20000410000 */
[----:B------:R-:W-:Y:S01]  /*1a10*/  FADD.FTZ R6, -R54, R27 ;  /* 0x0000001b36067221 */ /* 0x000fe20000010100 */
[----:B------:R0:W1:Y:S01]  /*1a20*/  MUFU.EX2 R37, R25 ;  /* 0x0000001900257308 */ /* 0x0000620000000800 */
[----:B------:R-:W-:Y:S02]  /*1a30*/  FMUL.FTZ R31, R21, R12 ;  /* 0x0000000c151f7220 */ /* 0x000fe40000410000 */
[----:B------:R-:W-:Y:S01]  /*1a40*/  FMUL.FTZ R21, R3, R6 ;  /* 0x0000000603157220 */ /* 0x000fe20000410000 */
[----:B0-----:R-:W-:Y:S01]  /*1a50*/  FFMA.FTZ R25, R55, R22, R40 ;  /* 0x0000001637197223 */ /* 0x001fe20000010028 */
[----:B------:R-:W-:Y:S02]  /*1a60*/  SHF.L.U32 R6, R66, 0x10, RZ ;  /* 0x0000001042067819 */ /* 0x000fe400000006ff */
[----:B------:R-:W-:Y:S01]  /*1a70*/  FFMA.FTZ R27, R120, R21, R121 ;  /* 0x00000015781b7223 */ /* 0x000fe20000010079 */
[----:B------:R-:W-:Y:S01]  /*1a80*/  FMUL.FTZ R36, R25, -1.4426950216293334961 ;  /* 0xbfb8aa3b19247820 */ /* 0x000fe20000410000 */
[----:B------:R-:W-:Y:S01]  /*1a90*/  FMUL.FTZ R34, R28, R7 ;  /* 0x000000071c227220 */ /* 0x000fe20000410000 */
[----:B------:R-:W-:Y:S01]  /*1aa0*/  PRMT R7, R66, 0x7632, R7 ;  /* 0x0000763242077816 */ /* 0x000fe20000000007 */
[----:B------:R-:W-:Y:S01]  /*1ab0*/  FMUL.FTZ R38, R27, -1.4426950216293334961 ;  /* 0xbfb8aa3b1b267820 */ /* 0x000fe20000410000 */
[----:B------:R-:W-:Y:S01]  /*1ac0*/  PRMT R12, R67, 0x7632, R12 ;  /* 0x00007632430c7816 */ /* 0x000fe2000000000c */
[----:B------:R-:W-:Y:S01]  /*1ad0*/  FMUL.FTZ R6, R6, R29 ;  /* 0x0000001d06067220 */ /* 0x000fe20000410000 */
[----:B------:R-:W0:Y:S01]  /*1ae0*/  MUFU.EX2 R36, R36 ;  /* 0x0000002400247308 */ /* 0x000e220000000800 */
[----:B------:R-:W-:-:S02]  /*1af0*/  SHF.L.U32 R28, R7, 0x10, RZ ;  /* 0x00000010071c7819 */ /* 0x000fc400000006ff */
[----:B------:R-:W-:Y:S01]  /*1b00*/  SHF.L.U32 R29, R12, 0x10, RZ ;  /* 0x000000100c1d7819 */ /* 0x000fe200000006ff */
[----:B------:R-:W-:Y:S01]  /*1b10*/  FMUL.FTZ R12, R0, R6 ;  /* 0x00000006000c7220 */ /* 0x000fe20000410000 */
[----:B------:R-:W-:Y:S02]  /*1b20*/  SHF.L.U32 R17, R64, 0x10, RZ ;  /* 0x0000001040117819 */ /* 0x000fe400000006ff */
[----:B------:R-:W-:Y:S01]  /*1b30*/  SHF.L.U32 R32, R67, 0x10, RZ ;  /* 0x0000001043207819 */ /* 0x000fe200000006ff */
[----:B------:R-:W0:Y:S01]  /*1b40*/  MUFU.EX2 R38, R38 ;  /* 0x0000002600267308 */ /* 0x000e220000000800 */
[----:B------:R-:W-:Y:S01]  /*1b50*/  FMUL.FTZ R28, R28, R31 ;  /* 0x0000001f1c1c7220 */ /* 0x000fe20000410000 */
[----:B------:R-:W-:Y:S01]  /*1b60*/  FFMA.FTZ R31, R147, R12, R26 ;  /* 0x0000000c931f7223 */ /* 0x000fe2000001001a */
[----:B------:R-:W-:Y:S01]  /*1b70*/  FADD.FTZ R20, -R54, R17 ;  /* 0x0000001136147221 */ /* 0x000fe20000010100 */
[----:B------:R-:W-:Y:S01]  /*1b80*/  PRMT R12, R64, 0x7632, R12 ;  /* 0x00007632400c7816 */ /* 0x000fe2000000000c */
[----:B------:R-:W-:Y:S01]  /*1b90*/  FMUL.FTZ R7, R32, R33 ;  /* 0x0000002120077220 */ /* 0x000fe20000410000 */
[----:B------:R-:W-:Y:S01]  /*1ba0*/  SHF.L.U32 R17, R65, 0x10, RZ ;  /* 0x0000001041117819 */ /* 0x000fe200000006ff */
[----:B---3--:R-:W-:Y:S01]  /*1bb0*/  FADD.FTZ R32, R35, 1 ;  /* 0x3f80000023207421 */ /* 0x008fe20000010000 */
[----:B------:R-:W-:Y:S01]  /*1bc0*/  PRMT R26, R65, 0x7632, R26 ;  /* 0x00007632411a7816 */ /* 0x000fe2000000001a */
[----:B-1----:R-:W-:Y:S01]  /*1bd0*/  FADD.FTZ R37, R37, 1 ;  /* 0x3f80000025257421 */ /* 0x002fe20000010000 */
[----:B------:R-:W-:Y:S01]  /*1be0*/  SHF.L.U32 R35, R12, 0x10, RZ ;  /* 0x000000100c237819 */ /* 0x000fe200000006ff */
[----:B------:R-:W-:Y:S01]  /*1bf0*/  FFMA.FTZ R12, R0, R6, R23 ;  /* 0x00000006000c7223 */ /* 0x000fe20000010017 */
[----:B------:R-:W-:Y:S01]  /*1c00*/  FADD.FTZ R140, -R54, R17 ;  /* 0x00000011368c7221 */ /* 0x000fe20000010100 */
[----:B------:R-:W-:Y:S01]  /*1c10*/  SHF.L.U32 R87, R26, 0x10, RZ ;  /* 0x000000101a577819 */ /* 0x000fe200000006ff */
[----:B0-----:R-:W-:Y:S01]  /*1c20*/  FADD.FTZ R36, R36, 1 ;  /* 0x3f80000024247421 */ /* 0x001fe20000010000 */
[CC--:B------:R-:W-:Y:S01]  /*1c30*/  FMUL.FTZ R26, R55.reuse, R28.reuse ;  /* 0x0000001c371a7220 */ /* 0x0c0fe20000410000 */
[----:B------:R-:W0:Y:S01]  /*1c40*/  MUFU.RCP R32, R32 ;  /* 0x0000002000207308 */ /* 0x000e220000001000 */
[----:B------:R-:W-:Y:S01]  /*1c50*/  FFMA.FTZ R33, R55, R28, R12 ;  /* 0x0000001c37217223 */ /* 0x000fe2000001000c */
[C---:B------:R-:W-:Y:S01]  /*1c60*/  FMUL.FTZ R143, R3.reuse, R20 ;  /* 0x00000014038f7220 */ /* 0x040fe20000410000 */
[----:B------:R-:W-:Y:S01]  /*1c70*/  FMUL.FTZ R140, R3, R140 ;  /* 0x0000008c038c7220 */ /* 0x000fe20000410000 */
[----:B------:R-:W-:Y:S01]  /*1c80*/  FMUL.FTZ R34, R29, R34 ;  /* 0x000000221d227220 */ /* 0x000fe20000410000 */
[----:B------:R-:W-:Y:S01]  /*1c90*/  FADD.FTZ R12, -R54, R35 ;  /* 0x00000023360c7221 */ /* 0x000fe20000010100 */
[C---:B------:R-:W-:Y:S01]  /*1ca0*/  FFMA.FTZ R29, R8.reuse, R28, R13 ;  /* 0x0000001c081d7223 */ /* 0x040fe2000001000d */
[----:B------:R-:W-:Y:S01]  /*1cb0*/  FFMA.FTZ R31, R8, R26, R31 ;  /* 0x0000001a081f7223 */ /* 0x000fe2000001001f */
[----:B------:R-:W1:Y:S01]  /*1cc0*/  MUFU.RCP R37, R37 ;  /* 0x0000002500257308 */ /* 0x000e620000001000 */
[----:B------:R-:W-:Y:S01]  /*1cd0*/  FMUL.FTZ R8, R2, R7 ;  /* 0x0000000702087220 */ /* 0x000fe20000410000 */
[----:B------:R-:W-:Y:S01]  /*1ce0*/  FADD.FTZ R38, R38, 1 ;  /* 0x3f80000026267421 */ /* 0x000fe20000010000 */
[----:B------:R-:W-:Y:S01]  /*1cf0*/  FFMA.FTZ R17, R0, R143, R41 ;  /* 0x0000008f00117223 */ /* 0x000fe20000010029 */
[----:B------:R-:W-:-:S04]  /*1d00*/  FFMA.FTZ R19, R2, R140, R39 ;  /* 0x0000008c02137223 */ /* 0x000fc80000010027 */
[----:B------:R0:W3:Y:S01]  /*1d10*/  MUFU.RCP R35, R36 ;  /* 0x0000002400237308 */ /* 0x0000e20000001000 */
[----:B------:R-:W-:Y:S01]  /*1d20*/  FADD.FTZ R26, -R54, R87 ;  /* 0x00000057361a7221 */ /* 0x000fe20000010100 */
[----:B------:R-:W-:Y:S01]  /*1d30*/  FFMA.FTZ R8, R146, R8, R31 ;  /* 0x0000000892087223 */ /* 0x000fe2000001001f */
[----:B------:R-:W-:Y:S01]  /*1d40*/  FMUL.FTZ R13, R3, R12 ;  /* 0x0000000c030d7220 */ /* 0x000fe20000410000 */
[----:B------:R-:W-:Y:S01]  /*1d50*/  FFMA.FTZ R31, R2, R7, R33 ;  /* 0x00000007021f7223 */ /* 0x000fe20000010021 */
[----:B------:R-:W-:Y:S01]  /*1d60*/  FMUL.FTZ R20, R17, -1.4426950216293334961 ;  /* 0xbfb8aa3b11147820 */ /* 0x000fe20000410000 */
[----:B------:R-:W-:Y:S01]  /*1d70*/  FMUL.FTZ R24, R19, -1.4426950216293334961 ;  /* 0xbfb8aa3b13187820 */ /* 0x000fe20000410000 */
[----:B------:R-:W-:Y:S01]  /*1d80*/  FMUL.FTZ R12, R3, R26 ;  /* 0x0000001a030c7220 */ /* 0x000fe20000410000 */
[----:B------:R-:W3:Y:S01]  /*1d90*/  MUFU.RCP R38, R38 ;  /* 0x0000002600267308 */ /* 0x000ee20000001000 */
[----:B------:R-:W-:Y:S01]  /*1da0*/  FADD.FTZ R23, R45, R28 ;  /* 0x0000001c2d177221 */ /* 0x000fe20000010000 */
[----:B------:R-:W-:Y:S01]  /*1db0*/  FFMA.FTZ R28, R55, R13, R40 ;  /* 0x0000000d371c7223 */ /* 0x000fe20000010028 */
[-C--:B------:R-:W-:Y:S01]  /*1dc0*/  FFMA.FTZ R48, R15, R34.reuse, R48 ;  /* 0x000000220f307223 */ /* 0x080fe20000010030 */
[----:B------:R-:W-:Y:S01]  /*1dd0*/  FADD.FTZ R49, R49, R34 ;  /* 0x0000002231317221 */ /* 0x000fe20000010000 */
[CC--:B------:R-:W-:Y:S01]  /*1de0*/  FFMA.FTZ R31, R120.reuse, R34.reuse, R31 ;  /* 0x00000022781f7223 */ /* 0x0c0fe2000001001f */
[C---:B------:R-:W-:Y:S01]  /*1df0*/  FMUL.FTZ R34, R120.reuse, R34 ;  /* 0x0000002278227220 */ /* 0x040fe20000410000 */
[----:B------:R-:W-:Y:S01]  /*1e00*/  FFMA.FTZ R26, R120, R12, R121 ;  /* 0x0000000c781a7223 */ /* 0x000fe20000010079 */
[----:B------:R-:W3:Y:S01]  /*1e10*/  MUFU.EX2 R20, R20 ;  /* 0x0000001400147308 */ /* 0x000ee20000000800 */
[----:B------:R-:W-:Y:S01]  /*1e20*/  FMUL.FTZ R45, R28, -1.4426950216293334961 ;  /* 0xbfb8aa3b1c2d7820 */ /* 0x000fe20000410000 */
[----:B0-----:R-:W-:Y:S01]  /*1e30*/  FADD.FTZ R36, -R32, 1 ;  /* 0x3f80000020247421 */ /* 0x001fe20000010100 */
[----:B------:R-:W-:Y:S01]  /*1e40*/  FFMA.FTZ R34, R15, R34, R8 ;  /* 0x000000220f227223 */ /* 0x000fe20000010008 */
[----:B-1----:R-:W-:Y:S01]  /*1e50*/  FADD.FTZ R33, -R37, 1 ;  /* 0x3f80000025217421 */ /* 0x002fe20000010100 */
[----:B------:R-:W-:-:S03]  /*1e60*/  FMUL.FTZ R15, R26, -1.4426950216293334961 ;  /* 0xbfb8aa3b1a0f7820 */ /* 0x000fc60000410000 */
[----:B------:R-:W0:Y:S01]  /*1e70*/  MUFU.EX2 R24, R24 ;  /* 0x0000001800187308 */ /* 0x000e220000000800 */
[----:B---3--:R-:W-:Y:S01]  /*1e80*/  FADD.FTZ R8, -R35, 1 ;  /* 0x3f80000023087421 */ /* 0x008fe20000010100 */
[----:B------:R-:W-:Y:S01]  /*1e90*/  FFMA.FTZ R9, R9, R36, 1 ;  /* 0x3f80000009097423 */ /* 0x000fe20000010024 */
[----:B------:R-:W-:Y:S02]  /*1ea0*/  FFMA.FTZ R36, R18, R33, 1 ;  /* 0x3f80000012247423 */ /* 0x000fe40000010021 */
[----:B------:R-:W-:Y:S01]  /*1eb0*/  FFMA.FTZ R18, R25, R8, 1 ;  /* 0x3f80000019127423 */ /* 0x000fe20000010008 */
[----:B------:R-:W-:Y:S02]  /*1ec0*/  FMUL.FTZ R32, R32, R9 ;  /* 0x0000000920207220 */ /* 0x000fe40000410000 */
[----:B------:R-:W1:Y:S01]  /*1ed0*/  MUFU.EX2 R45, R45 ;  /* 0x0000002d002d7308 */ /* 0x000e620000000800 */
[C---:B------:R-:W-:Y:S02]  /*1ee0*/  PRMT R8, R68.reuse, 0x7632, R8 ;  /* 0x0000763244087816 */ /* 0x040fe40000000008 */
[----:B------:R-:W-:-:S05]  /*1ef0*/  SHF.L.U32 R9, R68, 0x10, RZ ;  /* 0x0000001044097819 */ /* 0x000fca00000006ff */
[----:B------:R3:W1:Y:S01]  /*1f00*/  MUFU.EX2 R86, R15 ;  /* 0x0000000f00567308 */ /* 0x0006620000000800 */
[----:B------:R-:W-:Y:S01]  /*1f10*/  FADD.FTZ R44, -R38, 1 ;  /* 0x3f800000262c7421 */ /* 0x000fe20000010100 */
[----:B------:R-:W-:Y:S01]  /*1f20*/  FMUL.FTZ R18, R35, R18 ;  /* 0x0000001223127220 */ /* 0x000fe20000410000 */
[----:B------:R-:W-:Y:S01]  /*1f30*/  FADD.FTZ R25, R20, 1 ;  /* 0x3f80000014197421 */ /* 0x000fe20000010000 */
[----:B0-----:R-:W-:Y:S01]  /*1f40*/  FADD.FTZ R33, R24, 1 ;  /* 0x3f80000018217421 */ /* 0x001fe20000010000 */
[----:B------:R-:W-:Y:S01]  /*1f50*/  FFMA.FTZ R27, R27, R44, 1 ;  /* 0x3f8000001b1b7423 */ /* 0x000fe2000001002c */
[----:B---3--:R-:W-:Y:S01]  /*1f60*/  SHF.L.U32 R15, R8, 0x10, RZ ;  /* 0x00000010080f7819 */ /* 0x008fe200000006ff */
[----:B------:R-:W-:Y:S01]  /*1f70*/  FMUL.FTZ R8, R9, R32 ;  /* 0x0000002009087220 */ /* 0x000fe20000410000 */
[----:B------:R-:W-:Y:S01]  /*1f80*/  PRMT R9, R69, 0x7632, R9 ;  /* 0x0000763245097816 */ /* 0x000fe20000000009 */
[----:B------:R-:W-:Y:S02]  /*1f90*/  FMUL.FTZ R38, R38, R27 ;  /* 0x0000001b26267220 */ /* 0x000fe40000410000 */
[----:B------:R-:W-:Y:S01]  /*1fa0*/  FMUL.FTZ R24, R15, R18 ;  /* 0x000000120f187220 */ /* 0x000fe20000410000 */
[----:B------:R-:W-:Y:S01]  /*1fb0*/  FMUL.FTZ R15, R0, R8 ;  /* 0x00000008000f7220 */ /* 0x000fe20000410000 */
[----:B------:R-:W-:Y:S01]  /*1fc0*/  SHF.L.U32 R20, R69, 0x10, RZ ;  /* 0x0000001045147819 */ /* 0x000fe200000006ff */
[----:B------:R-:W-:Y:S01]  /*1fd0*/  FMUL.FTZ R37, R37, R36 ;  /* 0x0000002425257220 */ /* 0x000fe20000410000 */
[----:B------:R-:W-:Y:S01]  /*1fe0*/  SHF.L.U32 R27, R9, 0x10, RZ ;  /* 0x00000010091b7819 */ /* 0x000fe200000006ff */
[----:B------:R-:W0:Y:S01]  /*1ff0*/  MUFU.RCP R25, R25 ;  /* 0x0000001900197308 */ /* 0x000e220000001000 */
[----:B------:R-:W-:Y:S01]  /*2000*/  FFMA.FTZ R15, R145, R15, R34 ;  /* 0x0000000f910f7223 */ /* 0x000fe20000010022 */
[----:B------:R-:W-:Y:S01]  /*2010*/  FMUL.FTZ R18, R55, R24 ;  /* 0x0000001837127220 */ /* 0x000fe20000410000 */
[----:B-1----:R-:W-:Y:S01]  /*2020*/  FADD.FTZ R45, R45, 1 ;  /* 0x3f8000002d2d7421 */ /* 0x002fe20000010000 */
[----:B------:R-:W-:Y:S01]  /*2030*/  FADD.FTZ R86, R86, 1 ;  /* 0x3f80000056567421 */ /* 0x000fe20000010000 */
[----:B------:R-:W-:-:S03]  /*2040*/  FMUL.FTZ R9, R20, R37 ;  /* 0x0000002514097220 */ /* 0x000fc60000410000 */
[----:B------:R-:W1:Y:S01]  /*2050*/  MUFU.RCP R33, R33 ;  /* 0x0000002100217308 */ /* 0x000e620000001000 */
[----:B------:R-:W-:Y:S01]  /*2060*/  FMUL.FTZ R38, R27, R38 ;  /* 0x000000261b267220 */ /* 0x000fe20000410000 */
[C---:B------:R-:W-:Y:S01]  /*2070*/  FFMA.FTZ R20, R22.reuse, R24, R29 ;  /* 0x0000001816147223 */ /* 0x040fe2000001001d */
[----:B------:R-:W-:-:S05]  /*2080*/  FFMA.FTZ R27, R22, R18, R15 ;  /* 0x00000012161b7223 */ /* 0x000fca000001000f */
[----:B------:R-:W3:Y:S01]  /*2090*/  MUFU.RCP R22, R86 ;  /* 0x0000005600167308 */ /* 0x000ee20000001000 */
[----:B------:R-:W-:-:S07]  /*20a0*/  FFMA.FTZ R18, R0, R8, R31 ;  /* 0x0000000800127223 */ /* 0x000fce000001001f */
[----:B------:R-:W5:Y:S01]  /*20b0*/  MUFU.RCP R45, R45 ;  /* 0x0000002d002d7308 */ /* 0x000f620000001000 */
[----:B------:R-:W-:Y:S01]  /*20c0*/  FMUL.FTZ R29, R2, R9 ;  /* 0x00000009021d7220 */ /* 0x000fe20000410000 */
[----:B0-----:R-:W-:Y:S01]  /*20d0*/  FADD.FTZ R32, -R25, 1 ;  /* 0x3f80000019207421 */ /* 0x001fe20000010100 */
[----:B-1----:R-:W-:Y:S01]  /*20e0*/  FADD.FTZ R34, -R33, 1 ;  /* 0x3f80000021227421 */ /* 0x002fe20000010100 */
[----:B------:R-:W-:Y:S01]  /*20f0*/  FFMA.FTZ R15, R55, R24, R18 ;  /* 0x00000018370f7223 */ /* 0x000fe20000010012 */
[----:B------:R-:W-:Y:S01]  /*2100*/  FADD.FTZ R23, R23, R24 ;  /* 0x0000001817177221 */ /* 0x000fe20000010000 */
[----:B------:R-:W-:Y:S01]  /*2110*/  FFMA.FTZ R24, R144, R29, R27 ;  /* 0x0000001d90187223 */ /* 0x000fe2000001001b */
[----:B------:R-:W-:Y:S01]  /*2120*/  FMUL.FTZ R29, R120, R38 ;  /* 0x00000026781d7220 */ /* 0x000fe20000410000 */
[----:B------:R-:W-:Y:S01]  /*2130*/  FFMA.FTZ R32, R17, R32, 1 ;  /* 0x3f80000011207423 */ /* 0x000fe20000010020 */
[----:B------:R-:W-:Y:S01]  /*2140*/  FFMA.FTZ R34, R19, R34, 1 ;  /* 0x3f80000013227423 */ /* 0x000fe20000010022 */
[----:B---3--:R-:W-:Y:S01]  /*2150*/  FADD.FTZ R19, -R22, 1 ;  /* 0x3f80000016137421 */ /* 0x008fe20000010100 */
[----:B------:R-:W-:Y:S01]  /*2160*/  FFMA.FTZ R24, R21, R29, R24 ;  /* 0x0000001d15187223 */ /* 0x000fe20000010018 */
[----:B------:R-:W-:Y:S01]  /*2170*/  SHF.L.U32 R46, R11, 0x1, RZ ;  /* 0x000000010b2e7819 */ /* 0x000fe200000006ff */
[----:B------:R-:W-:Y:S01]  /*2180*/  FMUL.FTZ R29, R25, R32 ;  /* 0x00000020191d7220 */ /* 0x000fe20000410000 */
[----:B------:R-:W-:Y:S01]  /*2190*/  FFMA.FTZ R25, R26, R19, 1 ;  /* 0x3f8000001a197423 */ /* 0x000fe20000010013 */
[----:B-----5:R-:W-:Y:S01]  /*21a0*/  FADD.FTZ R17, -R45, 1 ;  /* 0x3f8000002d117421 */ /* 0x020fe20000010100 */
[----:B------:R-:W-:-:S02]  /*21b0*/  IADD3.X R19, RZ, R30, RZ, P0, !PT ;  /* 0x0000001eff137210 */ /* 0x000fc400007fe4ff */
[----:B------:R-:W-:Y:S01]  /*21c0*/  SHF.L.U64.HI R43, R11, 0x1, R16 ;  /* 0x000000010b2b7819 */ /* 0x000fe20000010210 */
[----:B------:R-:W-:Y:S01]  /*21d0*/  FFMA.FTZ R28, R28, R17, 1 ;  /* 0x3f8000001c1c7423 */ /* 0x000fe20000010011 */
[----:B------:R-:W-:Y:S02]  /*21e0*/  IADD3 R86, P0, R46, UR24, RZ ;  /* 0x000000182e567c10 */ /* 0x000fe4000ff1e0ff */
[----:B------:R-:W-:Y:S02]  /*21f0*/  SHF.L.U32 R17, R70, 0x10, RZ ;  /* 0x0000001046117819 */ /* 0x000fe400000006ff */
[----:B------:R-:W-:Y:S02]  /*2200*/  IADD3.X R87, R43, UR25, RZ, P0, !PT ;  /* 0x000000192b577c10 */ /* 0x000fe400087fe4ff */
[C---:B------:R-:W-:Y:S02]  /*2210*/  SHF.L.U64.HI R100, R10.reuse, 0x1, R19 ;  /* 0x000000010a647819 */ /* 0x040fe40000010213 */
[----:B------:R-:W-:Y:S01]  /*2220*/  SHF.L.U32 R94, R10, 0x1, RZ ;  /* 0x000000010a5e7819 */ /* 0x000fe200000006ff */
[----:B------:R-:W-:Y:S01]  /*2230*/  FADD.FTZ R10, -R54, R17 ;  /* 0x00000011360a7221 */ /* 0x000fe20000010100 */
[----:B------:R-:W-:Y:S01]  /*2240*/  SHF.L.U32 R17, R72, 0x10, RZ ;  /* 0x0000001048117819 */ /* 0x000fe200000006ff */
[----:B------:R-:W3:Y:S01]  /*2250*/  LDG.E.64.CONSTANT R86, desc[UR18][R86.64] ;  /* 0x0000001256567981 */ /* 0x000ee2000c1e9b00 */
[----:B------:R-:W-:Y:S01]  /*2260*/  SHF.L.U32 R11, R71, 0x10, RZ ;  /* 0x00000010470b7819 */ /* 0x000fe200000006ff */
[----:B------:R-:W-:Y:S01]  /*2270*/  FMUL.FTZ R139, R3, R10 ;  /* 0x0000000a038b7220 */ /* 0x000fe20000410000 */
[----:B------:R-:W-:Y:S01]  /*2280*/  PRMT R10, R70, 0x7632, R10 ;  /* 0x00007632460a7816 */ /* 0x000fe2000000000a */
[----:B------:R-:W-:Y:S01]  /*2290*/  FADD.FTZ R16, -R54, R17 ;  /* 0x0000001136107221 */ /* 0x000fe20000010100 */
[----:B------:R-:W-:Y:S01]  /*22a0*/  IADD3 R88, P0, R94, UR24, RZ ;  /* 0x000000185e587c10 */ /* 0x000fe2000ff1e0ff */
[----:B------:R-:W-:Y:S01]  /*22b0*/  STL [R1+0x20], R47 ;  /* 0x0000202f01007387 */ /* 0x000fe20000100800 */
[----:B------:R-:W-:Y:S01]  /*22c0*/  SHF.L.U32 R17, R10, 0x10, RZ ;  /* 0x000000100a117819 */ /* 0x000fe200000006ff */
[----:B------:R-:W-:Y:S01]  /*22d0*/  FADD.FTZ R138, -R54, R11 ;  /* 0x0000000b368a7221 */ /* 0x000fe20000010100 */
[----:B------:R-:W-:Y:S01]  /*22e0*/  PRMT R10, R71, 0x7632, R10 ;  /* 0x00007632470a7816 */ /* 0x000fe2000000000a */
[----:B------:R0:W-:Y:S01]  /*22f0*/  STL [R1+0x1c], R90 ;  /* 0x00001c5a01007387 */ /* 0x0001e20000100800 */
[----:B------:R-:W-:Y:S01]  /*2300*/  IADD3.X R89, R100, UR25, RZ, P0, !PT ;  /* 0x0000001964597c10 */ /* 0x000fe200087fe4ff */
[----:B------:R-:W-:Y:S01]  /*2310*/  FFMA.FTZ R27, R2, R9, R15 ;  /* 0x00000009021b7223 */ /* 0x000fe2000001000f */
[----:B------:R-:W-:Y:S01]  /*2320*/  FMUL.FTZ R138, R3, R138 ;  /* 0x0000008a038a7220 */ /* 0x000fe20000410000 */
[----:B------:R-:W-:Y:S01]  /*2330*/  SHF.L.U32 R35, R10, 0x10, RZ ;  /* 0x000000100a237819 */ /* 0x000fe200000006ff */
[----:B------:R-:W-:Y:S01]  /*2340*/  FFMA.FTZ R19, R0, R139, R41 ;  /* 0x0000008b00137223 */ /* 0x000fe20000010029 */
[----:B0-----:R-:W-:Y:S01]  /*2350*/  IADD3 R90, P0, R90, UR26, RZ ;  /* 0x0000001a5a5a7c10 */ /* 0x001fe2000ff1e0ff */
[-C--:B------:R-:W-:Y:S01]  /*2360*/  FFMA.FTZ R15, R21, R38.reuse, R48 ;  /* 0x00000026150f7223 */ /* 0x080fe20000010030 */
[----:B------:R-:W-:Y:S01]  /*2370*/  FADD.FTZ R18, R49, R38 ;  /* 0x0000002631127221 */ /* 0x000fe20000010000 */
[----:B------:R-:W-:Y:S01]  /*2380*/  FFMA.FTZ R27, R120, R38, R27 ;  /* 0x00000026781b7223 */ /* 0x000fe2000001001b */
[----:B------:R-:W-:Y:S01]  /*2390*/  IADD3.X R91, R47, UR27, RZ, P0, !PT ;  /* 0x0000001b2f5b7c10 */ /* 0x000fe200087fe4ff */
[----:B------:R-:W-:Y:S01]  /*23a0*/  FFMA.FTZ R21, R2, R138, R39 ;  /* 0x0000008a02157223 */ /* 0x000fe20000010027 */
[----:B------:R-:W-:Y:S01]  /*23b0*/  FMUL.FTZ R38, R22, R25 ;  /* 0x0000001916267220 */ /* 0x000fe20000410000 */
[C---:B------:R-:W-:Y:S01]  /*23c0*/  FADD.FTZ R26, -R54.reuse, R17 ;  /* 0x00000011361a7221 */ /* 0x040fe20000010100 */
[----:B------:R-:W-:Y:S01]  /*23d0*/  FADD.FTZ R22, -R54, R35 ;  /* 0x0000002336167221 */ /* 0x000fe20000010100 */
[----:B------:R-:W-:Y:S01]  /*23e0*/  FMUL.FTZ R11, R19, -1.4426950216293334961 ;  /* 0xbfb8aa3b130b7820 */ /* 0x000fe20000410000 */
[----:B------:R-:W-:Y:S01]  /*23f0*/  FMUL.FTZ R137, R3, R16 ;  /* 0x0000001003897220 */ /* 0x000fe20000410000 */
[----:B------:R-:W-:Y:S01]  /*2400*/  FMUL.FTZ R32, R33, R34 ;  /* 0x0000002221207220 */ /* 0x000fe20000410000 */
[----:B------:R-:W-:Y:S01]  /*2410*/  FMUL.FTZ R16, R21, -1.4426950216293334961 ;  /* 0xbfb8aa3b15107820 */ /* 0x000fe20000410000 */
[----:B------:R-:W5:Y:S01]  /*2420*/  LDG.E.64.CONSTANT R90, desc[UR18][R90.64] ;  /* 0x000000125a5a7981 */ /* 0x000f62000c1e9b00 */
[C---:B------:R-:W-:Y:S01]  /*2430*/  FMUL.FTZ R33, R3.reuse, R26 ;  /* 0x0000001a03217220 */ /* 0x040fe20000410000 */
[----:B------:R-:W-:Y:S01]  /*2440*/  SHF.L.U32 R10, R74, 0x10, RZ ;  /* 0x000000104a0a7819 */ /* 0x000fe200000006ff */
[----:B------:R-:W-:Y:S01]  /*2450*/  FMUL.FTZ R22, R3, R22 ;  /* 0x0000001603167220 */ /* 0x000fe20000410000 */
[----:B------:R0:W1:Y:S01]  /*2460*/  MUFU.EX2 R36, R11 ;  /* 0x0000000b00247308 */ /* 0x0000620000000800 */
[----:B------:R-:W-:Y:S01]  /*2470*/  FFMA.FTZ R17, R0, R137, R41 ;  /* 0x0000008900117223 */ /* 0x000fe20000010029 */
[----:B------:R-:W-:Y:S01]  /*2480*/  FMUL.FTZ R31, R45, R28 ;  /* 0x0000001c2d1f7220 */ /* 0x000fe20000410000 */
[----:B------:R-:W-:Y:S01]  /*2490*/  FFMA.FTZ R26, R55, R33, R40 ;  /* 0x00000021371a7223 */ /* 0x000fe20000010028 */
[----:B------:R-:W-:Y:S01]  /*24a0*/  FFMA.FTZ R28, R120, R22, R121 ;  /* 0x00000016781c7223 */ /* 0x000fe20000010079 */
[----:B------:R-:W-:Y:S01]  /*24b0*/  FMUL.FTZ R10, R10, R29 ;  /* 0x0000001d0a0a7220 */ /* 0x000fe20000410000 */
[----:B------:R-:W-:Y:S01]  /*24c0*/  FMUL.FTZ R34, R17, -1.4426950216293334961 ;  /* 0xbfb8aa3b11227820 */ /* 0x000fe20000410000 */
[----:B------:R-:W5:Y:S01]  /*24d0*/  LDG.E.64.CONSTANT R88, desc[UR18][R88.64] ;  /* 0x0000001258587981 */ /* 0x000f62000c1e9b00 */
[----:B0-----:R-:W-:Y:S01]  /*24e0*/  SHF.L.U32 R11, R75, 0x10, RZ ;  /* 0x000000104b0b7819 */ /* 0x001fe200000006ff */
[----:B------:R-:W0:Y:S01]  /*24f0*/  MUFU.EX2 R16, R16 ;  /* 0x0000001000107308 */ /* 0x000e220000000800 */
[----:B------:R-:W-:Y:S01]  /*2500*/  PRMT R29, R74, 0x7632, R29 ;  /* 0x000076324a1d7816 */ /* 0x000fe2000000001d */
[----:B------:R-:W-:Y:S01]  /*2510*/  FMUL.FTZ R37, R26, -1.4426950216293334961 ;  /* 0xbfb8aa3b1a257820 */ /* 0x000fe20000410000 */
[----:B------:R-:W-:Y:S01]  /*2520*/  FMUL.FTZ R45, R28, -1.4426950216293334961 ;  /* 0xbfb8aa3b1c2d7820 */ /* 0x000fe20000410000 */
[----:B------:R-:W-:Y:S01]  /*2530*/  FMUL.FTZ R11, R11, R32 ;  /* 0x000000200b0b7220 */ /* 0x000fe20000410000 */
[----:B------:R-:W-:-:S03]  /*2540*/  PRMT R32, R75, 0x7632, R32 ;  /* 0x000076324b207816 */ /* 0x000fc60000000020 */
[----:B------:R2:W-:Y:S01]  /*2550*/  MUFU.EX2 R25, R34 ;  /* 0x0000002200197308 */ /* 0x0005e20000000800 */
[----:B------:R-:W-:Y:S01]  /*2560*/  SHF.L.U32 R35, R32, 0x10, RZ ;  /* 0x0000001020237819 */ /* 0x000fe200000006ff */
[----:B------:R-:W-:-:S06]  /*2570*/  FMUL.FTZ R32, R0, R10 ;  /* 0x0000000a00207220 */ /* 0x000fcc0000410000 */
[----:B------:R1:W4:Y:S01]  /*2580*/  MUFU.EX2 R44, R37 ;  /* 0x00000025002c7308 */ /* 0x0003220000000800 */
[----:B--2---:R-:W-:Y:S01]  /*2590*/  SHF.L.U32 R34, R29, 0x10, RZ ;  /* 0x000000101d227819 */ /* 0x004fe200000006ff */
[----:B------:R-:W-:-:S06]  /*25a0*/  FMUL.FTZ R35, R35, R38 ;  /* 0x0000002623237220 */ /* 0x000fcc0000410000 */
[----:B------:R2:W4:Y:S01]  /*25b0*/  MUFU.EX2 R29, R45 ;  /* 0x0000002d001d7308 */ /* 0x0005220000000800 */
[----:B-1----:R-:W-:Y:S01]  /*25c0*/  FADD.FTZ R37, R36, 1 ;  /* 0x3f80000024257421 */ /* 0x002fe20000010000 */
[----:B------:R-:W-:Y:S01]  /*25d0*/  FMUL.FTZ R36, R34, R31 ;  /* 0x0000001f22247220 */ /* 0x000fe20000410000 */
[--C-:B------:R-:W-:Y:S01]  /*25e0*/  FFMA.FTZ R38, R143, R32, R24.reuse ;  /* 0x000000208f267223 */ /* 0x100fe20000010018 */
[----:B------:R-:W-:Y:S01]  /*25f0*/  PRMT R24, R72, 0x7632, R24 ;  /* 0x0000763248187816 */ /* 0x000fe20000000018 */
[----:B0-----:R-:W-:Y:S01]  /*2600*/  FADD.FTZ R34, R16, 1 ;  /* 0x3f80000010227421 */ /* 0x001fe20000010000 */
[----:B------:R-:W-:Y:S01]  /*2610*/  SHF.L.U32 R49, R73, 0x10, RZ ;  /* 0x0000001049317819 */ /* 0x000fe200000006ff */
[-C--:B------:R-:W-:Y:S01]  /*2620*/  FFMA.FTZ R32, R13, R36.reuse, R20 ;  /* 0x000000240d207223 */ /* 0x080fe20000010014 */
[----:B------:R-:W-:Y:S01]  /*2630*/  FMUL.FTZ R20, R55, R36 ;  /* 0x0000002437147220 */ /* 0x000fe20000410000 */
[----:B--2---:R-:W-:Y:S01]  /*2640*/  SHF.L.U32 R45, R24, 0x10, RZ ;  /* 0x00000010182d7819 */ /* 0x004fe200000006ff */
[----:B------:R0:W1:Y:S01]  /*2650*/  MUFU.RCP R31, R37 ;  /* 0x00000025001f7308 */ /* 0x0000620000001000 */
[----:B------:R-:W-:Y:S01]  /*2660*/  FADD.FTZ R136, -R54, R49 ;  /* 0x0000003136887221 */ /* 0x000fe20000010100 */
[----:B------:R-:W-:Y:S01]  /*2670*/  PRMT R16, R73, 0x7632, R16 ;  /* 0x0000763249107816 */ /* 0x000fe20000000010 */
[----:B------:R-:W-:Y:S01]  /*2680*/  FFMA.FTZ R24, R0, R10, R27 ;  /* 0x0000000a00187223 */ /* 0x000fe2000001001b */
[----:B------:R-:W-:Y:S01]  /*2690*/  FFMA.FTZ R13, R13, R20, R38 ;  /* 0x000000140d0d7223 */ /* 0x000fe20000010026 */
[----:B----4-:R-:W-:Y:S01]  /*26a0*/  FADD.FTZ R44, R44, 1 ;  /* 0x3f8000002c2c7421 */ /* 0x010fe20000010000 */
[----:B------:R-:W-:-:S02]  /*26b0*/  FADD.FTZ R20, -R54, R45 ;  /* 0x0000002d36147221 */ /* 0x000fc40000010100 */
[----:B------:R-:W2:Y:S01]  /*26c0*/  MUFU.RCP R34, R34 ;  /* 0x0000002200227308 */ /* 0x000ea20000001000 */
[----:B0-----:R-:W-:Y:S01]  /*26d0*/  FADD.FTZ R37, R29, 1 ;  /* 0x3f8000001d257421 */ /* 0x001fe20000010000 */
[----:B------:R-:W-:Y:S01]  /*26e0*/  FADD.FTZ R118, R23, R36 ;  /* 0x0000002417767221 */ /* 0x000fe20000010000 */
[----:B------:R-:W-:Y:S01]  /*26f0*/  FMUL.FTZ R136, R3, R136 ;  /* 0x0000008803887220 */ /* 0x000fe20000410000 */
[----:B------:R-:W-:Y:S01]  /*2700*/  FFMA.FTZ R27, R55, R36, R24 ;  /* 0x00000024371b7223 */ /* 0x000fe20000010018 */
[----:B------:R-:W-:Y:S01]  /*2710*/  SHF.L.U32 R23, R16, 0x10, RZ ;  /* 0x0000001010177819 */ /* 0x000fe200000006ff */
[----:B------:R-:W-:Y:S02]  /*2720*/  FMUL.FTZ R20, R3, R20 ;  /* 0x0000001403147220 */ /* 0x000fe40000410000 */
[----:B------:R1:W0:Y:S01]  /*2730*/  MUFU.RCP R36, R44 ;  /* 0x0000002c00247308 */ /* 0x0002220000001000 */
[----:B------:R-:W-:Y:S01]  /*2740*/  FFMA.FTZ R29, R2, R136, R39 ;  /* 0x00000088021d7223 */ /* 0x000fe20000010027 */
[----:B------:R-:W-:Y:S01]  /*2750*/  FADD.FTZ R16, -R54, R23 ;  /* 0x0000001736107221 */ /* 0x000fe20000010100 */
[----:B------:R-:W-:Y:S01]  /*2760*/  FFMA.FTZ R24, R55, R20, R40 ;  /* 0x0000001437187223 */ /* 0x000fe20000010028 */
[----:B------:R-:W-:-:S04]  /*2770*/  FMUL.FTZ R23, R2, R11 ;  /* 0x0000000b02177220 */ /* 0x000fc80000410000 */
[----:B------:R-:W4:Y:S01]  /*2780*/  MUFU.RCP R37, R37 ;  /* 0x0000002500257308 */ /* 0x000f220000001000 */
[----:B------:R-:W-:Y:S01]  /*2790*/  FMUL.FTZ R93, R29, -1.4426950216293334961 ;  /* 0xbfb8aa3b1d5d7820 */ /* 0x000fe20000410000 */
[----:B------:R-:W-:Y:S01]  /*27a0*/  FFMA.FTZ R45, R2, R11, R27 ;  /* 0x0000000b022d7223 */ /* 0x000fe2000001001b */
[----:B------:R-:W-:Y:S01]  /*27b0*/  FMUL.FTZ R92, R24, -1.4426950216293334961 ;  /* 0xbfb8aa3b185c7820 */ /* 0x000fe20000410000 */
[----:B------:R-:W-:Y:S01]  /*27c0*/  FFMA.FTZ R49, R140, R23, R13 ;  /* 0x000000178c317223 */ /* 0x000fe2000001000d */
[-C--:B------:R-:W-:Y:S01]  /*27d0*/  FFMA.FTZ R27, R12, R35.reuse, R15 ;  /* 0x000000230c1b7223 */ /* 0x080fe2000001000f */
[----:B------:R-:W-:Y:S01]  /*27e0*/  FMUL.FTZ R16, R3, R16 ;  /* 0x0000001003107220 */ /* 0x000fe20000410000 */
[----:B------:R-:W-:Y:S01]  /*27f0*/  FADD.FTZ R18, R18, R35 ;  /* 0x0000002312127221 */ /* 0x000fe20000010000 */
[----:B------:R-:W4:Y:S01]  /*2800*/  MUFU.EX2 R13, R93 ;  /* 0x0000005d000d7308 */ /* 0x000f220000000800 */
[CC--:B------:R-:W-:Y:S01]  /*2810*/  FFMA.FTZ R15, R120.reuse, R35.reuse, R45 ;  /* 0x00000023780f7223 */ /* 0x0c0fe2000001002d */
[----:B------:R-:W-:Y:S01]  /*2820*/  FMUL.FTZ R38, R120, R35 ;  /* 0x0000002378267220 */ /* 0x000fe20000410000 */
[----:B-1----:R-:W-:Y:S01]  /*2830*/  FADD.FTZ R44, -R31, 1 ;  /* 0x3f8000001f2c7421 */ /* 0x002fe20000010100 */
[----:B--2---:R-:W-:Y:S01]  /*2840*/  FADD.FTZ R48, -R34, 1 ;  /* 0x3f80000022307421 */ /* 0x004fe20000010100 */
[----:B------:R-:W-:-:S03]  /*2850*/  FFMA.FTZ R23, R120, R16, R121 ;  /* 0x0000001078177223 */ /* 0x000fc60000010079 */
[----:B------:R1:W2:Y:S01]  /*2860*/  MUFU.EX2 R35, R92 ;  /* 0x0000005c00237308 */ /* 0x0002a20000000800 */
[----:B------:R-:W-:Y:S01]  /*2870*/  FFMA.FTZ R44, R19, R44, 1 ;  /* 0x3f800000132c7423 */ /* 0x000fe2000001002c */
[----:B------:R-:W-:Y:S01]  /*2880*/  FFMA.FTZ R45, R21, R48, 1 ;  /* 0x3f800000152d7423 */ /* 0x000fe20000010030 */
[----:B0-----:R-:W-:Y:S01]  /*2890*/  FADD.FTZ R21, -R36, 1 ;  /* 0x3f80000024157421 */ /* 0x001fe20000010100 */
[----:B------:R-:W-:Y:S01]  /*28a0*/  FFMA.FTZ R38, R12, R38, R49 ;  /* 0x000000260c267223 */ /* 0x000fe20000010031 */
[----:B------:R-:W-:Y:S01]  /*28b0*/  FMUL.FTZ R19, R23, -1.4426950216293334961 ;  /* 0xbfb8aa3b17137820 */ /* 0x000fe20000410000 */
[----:B----4-:R-:W-:Y:S01]  /*28c0*/  FADD.FTZ R49, -R37, 1 ;  /* 0x3f80000025317421 */ /* 0x010fe20000010100 */
[----:B------:R-:W-:Y:S02]  /*28d0*/  SHF.L.U32 R12, R76, 0x10, RZ ;  /* 0x000000104c0c7819 */ /* 0x000fe400000006ff */
[----:B-1----:R-:W-:Y:S01]  /*28e0*/  IADD3 R92, P0, R46, UR26, RZ ;  /* 0x0000001a2e5c7c10 */ /* 0x002fe2000ff1e0ff */
[----:B------:R-:W-:Y:S01]  /*28f0*/  FMUL.FTZ R31, R31, R44 ;  /* 0x0000002c1f1f7220 */ /* 0x000fe20000410000 */
[----:B------:R-:W-:Y:S01]  /*2900*/  FFMA.FTZ R21, R26, R21, 1 ;  /* 0x3f8000001a157423 */ /* 0x000fe20000010015 */
[----:B------:R-:W-:Y:S01]  /*2910*/  FADD.FTZ R26, R25, 1 ;  /* 0x3f800000191a7421 */ /* 0x000fe20000010000 */
[----:B------:R-:W-:Y:S01]  /*2920*/  IADD3.X R93, R43, UR27, RZ, P0, !PT ;  /* 0x0000001b2b5d7c10 */ /* 0x000fe200087fe4ff */
[----:B------:R-:W-:Y:S01]  /*2930*/  FFMA.FTZ R28, R28, R49, 1 ;  /* 0x3f8000001c1c7423 */ /* 0x000fe20000010031 */
[----:B------:R-:W-:Y:S01]  /*2940*/  SHF.L.U32 R25, R77, 0x10, RZ ;  /* 0x000000104d197819 */ /* 0x000fe200000006ff */
[----:B------:R-:W-:Y:S01]  /*2950*/  FMUL.FTZ R34, R34, R45 ;  /* 0x0000002d22227220 */ /* 0x000fe20000410000 */
[----:B------:R-:W-:Y:S01]  /*2960*/  FMUL.FTZ R12, R12, R31 ;  /* 0x0000001f0c0c7220 */ /* 0x000fe20000410000 */
[----:B------:R-:W0:Y:S01]  /*2970*/  MUFU.EX2 R19, R19 ;  /* 0x0000001300137308 */ /* 0x000e220000000800 */
[----:B------:R-:W-:Y:S01]  /*2980*/  FMUL.FTZ R36, R36, R21 ;  /* 0x0000001524247220 */ /* 0x000fe20000410000 */
[----:B------:R-:W-:Y:S01]  /*2990*/  FMUL.FTZ R37, R37, R28 ;  /* 0x0000001c25257220 */ /* 0x000fe20000410000 */
[----:B------:R-:W-:Y:S01]  /*29a0*/  FADD.FTZ R44, R13, 1 ;  /* 0x3f8000000d2c7421 */ /* 0x000fe20000010000 */
[----:B------:R-:W4:Y:S01]  /*29b0*/  LDG.E.64.CONSTANT R92, desc[UR18][R92.64] ;  /* 0x000000125c5c7981 */ /* 0x000f22000c1e9b00 */
[----:B------:R-:W-:Y:S01]  /*29c0*/  PRMT R21, R76, 0x7632, R21 ;  /* 0x000076324c157816 */ /* 0x000fe20000000015 */
[----:B------:R-:W-:Y:S01]  /*29d0*/  FMUL.FTZ R13, R25, R34 ;  /* 0x00000022190d7220 */ /* 0x000fe20000410000 */
[----:B------:R-:W-:Y:S01]  /*29e0*/  FMUL.FTZ R28, R0, R12 ;  /* 0x0000000c001c7220 */ /* 0x000fe20000410000 */
[----:B------:R-:W-:Y:S01]  /*29f0*/  PRMT R25, R77, 0x7632, R25 ;  /* 0x000076324d197816 */ /* 0x000fe20000000019 */
[----:B--2---:R-:W-:Y:S01]  /*2a00*/  FADD.FTZ R35, R35, 1 ;  /* 0x3f80000023237421 */ /* 0x004fe20000010000 */
[----:B------:R-:W-:Y:S01]  /*2a10*/  SHF.L.U32 R31, R21, 0x10, RZ ;  /* 0x00000010151f7819 */ /* 0x000fe200000006ff */
[----:B------:R-:W-:Y:S01]  /*2a20*/  FFMA.FTZ R38, R139, R28, R38 ;  /* 0x0000001c8b267223 */ /* 0x000fe20000010026 */
[----:B------:R-:W1:Y:S01]  /*2a30*/  MUFU.RCP R26, R26 ;  /* 0x0000001a001a7308 */ /* 0x000e620000001000 */
[----:B------:R-:W-:-:S02]  /*2a40*/  SHF.L.U32 R28, R25, 0x10, RZ ;  /* 0x00000010191c7819 */ /* 0x000fc400000006ff */
[----:B------:R-:W-:-:S05]  /*2a50*/  FMUL.FTZ R31, R31, R36 ;  /* 0x000000241f1f7220 */ /* 0x000fca0000410000 */
[----:B------:R-:W2:Y:S01]  /*2a60*/  MUFU.RCP R21, R44 ;  /* 0x0000002c00157308 */ /* 0x000ea20000001000 */
[----:B------:R-:W-:Y:S01]  /*2a70*/  FMUL.FTZ R37, R28, R37 ;  /* 0x000000251c257220 */ /* 0x000fe20000410000 */
[----:B------:R-:W-:-:S06]  /*2a80*/  FFMA.FTZ R28, R0, R12, R15 ;  /* 0x0000000c001c7223 */ /* 0x000fcc000001000f */
[----:B------:R-:W2:Y:S01]  /*2a90*/  MUFU.RCP R35, R35 ;  /* 0x0000002300237308 */ /* 0x000ea20000001000 */
[-C--:B------:R-:W-:Y:S01]  /*2aa0*/  FMUL.FTZ R25, R55, R31.reuse ;  /* 0x0000001f37197220 */ /* 0x080fe20000410000 */
[----:B0-----:R-:W-:Y:S01]  /*2ab0*/  FADD.FTZ R36, R19, 1 ;  /* 0x3f80000013247421 */ /* 0x001fe20000010000 */
[----:B------:R-:W-:Y:S01]  /*2ac0*/  FFMA.FTZ R19, R55, R31, R28 ;  /* 0x0000001f37137223 */ /* 0x000fe2000001001c */
[C---:B------:R-:W-:Y:S01]  /*2ad0*/  FMUL.FTZ R34, R2.reuse, R13 ;  /* 0x0000000d02227220 */ /* 0x040fe20000410000 */
[C---:B------:R-:W-:Y:S01]  /*2ae0*/  FFMA.FTZ R25, R33.reuse, R25, R38 ;  /* 0x0000001921197223 */ /* 0x040fe20000010026 */
[----:B------:R-:W-:Y:S01]  /*2af0*/  FFMA.FTZ R33, R33, R31, R32 ;  /* 0x0000001f21217223 */ /* 0x000fe20000010020 */
[----:B------:R-:W-:Y:S01]  /*2b00*/  FFMA.FTZ R19, R2, R13, R19 ;  /* 0x0000000d02137223 */ /* 0x000fe20000010013 */
[----:B------:R-:W-:Y:S01]  /*2b10*/  FADD.FTZ R118, R118, R31 ;  /* 0x0000001f76767221 */ /* 0x000fe20000010000 */
[----:B------:R-:W-:Y:S01]  /*2b20*/  FFMA.FTZ R31, R138, R34, R25 ;  /* 0x000000228a1f7223 */ /* 0x000fe20000010019 */
[----:B-1----:R-:W-:Y:S01]  /*2b30*/  FADD.FTZ R28, -R26, 1 ;  /* 0x3f8000001a1c7421 */ /* 0x002fe20000010100 */
[-C--:B------:R-:W-:Y:S01]  /*2b40*/  FFMA.FTZ R25, R22, R37.reuse, R27 ;  /* 0x0000002516197223 */ /* 0x080fe2000001001b */
[----:B------:R-:W-:Y:S01]  /*2b50*/  FADD.FTZ R38, R18, R37 ;  /* 0x0000002512267221 */ /* 0x000fe20000010000 */
[----:B------:R-:W-:Y:S01]  /*2b60*/  FFMA.FTZ R27, R120, R37, R19 ;  /* 0x00000025781b7223 */ /* 0x000fe20000010013 */
[----:B--2---:R-:W-:Y:S01]  /*2b70*/  FADD.FTZ R18, -R21, 1 ;  /* 0x3f80000015127421 */ /* 0x004fe20000010100 */
[----:B------:R-:W-:Y:S01]  /*2b80*/  FFMA.FTZ R17, R17, R28, 1 ;  /* 0x3f80000011117423 */ /* 0x000fe2000001001c */
[----:B------:R-:W-:-:S02]  /*2b90*/  FADD.FTZ R19, -R35, 1 ;  /* 0x3f80000023137421 */ /* 0x000fc40000010100 */
[----:B------:R-:W-:Y:S01]  /*2ba0*/  FFMA.FTZ R28, R29, R18, 1 ;  /* 0x3f8000001d1c7423 */ /* 0x000fe20000010012 */
[----:B------:R-:W-:Y:S01]  /*2bb0*/  STL [R1+0x18], R43 ;  /* 0x0000182b01007387 */ /* 0x000fe20000100800 */
[----:B------:R-:W-:Y:S01]  /*2bc0*/  SHF.L.U32 R47, R14, 0x1, RZ ;  /* 0x000000010e2f7819 */ /* 0x000fe200000006ff */
[----:B------:R-:W-:Y:S01]  /*2bd0*/  FFMA.FTZ R18, R24, R19, 1 ;  /* 0x3f80000018127423 */ /* 0x000fe20000010013 */
[-C--:B------:R-:W-:Y:S01]  /*2be0*/  IADD3.X R19, RZ, R30.reuse, RZ, P4, !PT ;  /* 0x0000001eff137210 */ /* 0x080fe200027fe4ff */
[----:B------:R0:W-:Y:S01]  /*2bf0*/  STL [R1+0x14], R46 ;  /* 0x0000142e01007387 */ /* 0x0001e20000100800 */
[----:B------:R-:W-:Y:S01]  /*2c00*/  FMUL.FTZ R26, R26, R17 ;  /* 0x000000111a1a7220 */ /* 0x000fe20000410000 */
[----:B------:R-:W-:Y:S02]  /*2c10*/  IADD3.X R17, RZ, R30, RZ, P3, !PT ;  /* 0x0000001eff117210 */ /* 0x000fe40001ffe4ff */
[----:B------:R-:W-:Y:S01]  /*2c20*/  STL [R1+0x10], R100 ;  /* 0x0000106401007387 */ /* 0x000fe20000100800 */
[----:B------:R-:W-:-:S03]  /*2c30*/  IADD3 R96, P0, R94, UR26, RZ ;  /* 0x0000001a5e607c10 */ /* 0x000fc6000ff1e0ff */
[----:B------:R1:W-:Y:S01]  /*2c40*/  STL [R1+0xc], R94 ;  /* 0x00000c5e01007387 */ /* 0x0003e20000100800 */
[----:B0-----:R-:W-:Y:S02]  /*2c50*/  SHF.L.U64.HI R46, R14, 0x1, R19 ;  /* 0x000000010e2e7819 */ /* 0x001fe40000010213 */
[----:B-1----:R-:W-:-:S04]  /*2c60*/  IADD3 R94, P3, R47, UR24, RZ ;  /* 0x000000182f5e7c10 */ /* 0x002fc8000ff7e0ff */
[----:B------:R-:W-:Y:S01]  /*2c70*/  IADD3.X R95, R46, UR25, RZ, P3, !PT ;  /* 0x000000192e5f7c10 */ /* 0x000fe20009ffe4ff */
[----:B------:R-:W0:Y:S01]  /*2c80*/  MUFU.RCP R15, R36 ;  /* 0x00000024000f7308 */ /* 0x000e220000001000 */
[----:B------:R-:W-:Y:S02]  /*2c90*/  SHF.L.U64.HI R43, R158, 0x1, R17 ;  /* 0x000000019e2b7819 */ /* 0x000fe40000010211 */
[----:B------:R-:W-:Y:S02]  /*2ca0*/  SHF.L.U32 R17, R78, 0x10, RZ ;  /* 0x000000104e117819 */ /* 0x000fe400000006ff */
[----:B------:R-:W2:Y:S03]  /*2cb0*/  LDG.E.64.CONSTANT R94, desc[UR18][R94.64] ;  /* 0x000000125e5e7981 */ /* 0x000ea6000c1e9b00 */
[----:B------:R-:W-:Y:S01]  /*2cc0*/  FADD.FTZ R14, -R54, R17 ;  /* 0x00000011360e7221 */ /* 0x000fe20000010100 */
[----:B------:R-:W-:-:S03]  /*2cd0*/  IADD3.X R97, R100, UR27, RZ, P0, !PT ;  /* 0x0000001b64617c10 */ /* 0x000fc600087fe4ff */
[----:B------:R-:W-:Y:S01]  /*2ce0*/  FMUL.FTZ R135, R3, R14 ;  /* 0x0000000e03877220 */ /* 0x000fe20000410000 */
[----:B------:R-:W-:Y:S01]  /*2cf0*/  PRMT R14, R78, 0x7632, R14 ;  /* 0x000076324e0e7816 */ /* 0x000fe2000000000e */
[----:B------:R-:W-:Y:S01]  /*2d00*/  FMUL.FTZ R24, R21, R28 ;  /* 0x0000001c15187220 */ /* 0x000fe20000410000 */
[----:B------:R-:W2:Y:S02]  /*2d10*/  LDG.E.64.CONSTANT R96, desc[UR18][R96.64] ;  /* 0x0000001260607981 */ /* 0x000ea4000c1e9b00 */
[----:B------:R-:W-:Y:S01]  /*2d20*/  SHF.L.U32 R21, R14, 0x10, RZ ;  /* 0x000000100e157819 */ /* 0x000fe200000006ff */
[----:B0-----:R-:W-:Y:S01]  /*2d30*/  FADD.FTZ R32, -R15, 1 ;  /* 0x3f8000000f207421 */ /* 0x001fe20000010100 */
[C---:B------:R-:W-:Y:S02]  /*2d40*/  SHF.L.U32 R17, R79.reuse, 0x10, RZ ;  /* 0x000000104f117819 */ /* 0x040fe400000006ff */
[----:B------:R-:W-:Y:S01]  /*2d50*/  PRMT R14, R79, 0x7632, R14 ;  /* 0x000076324f0e7816 */ /* 0x000fe2000000000e */
[C---:B------:R-:W-:Y:S01]  /*2d60*/  FADD.FTZ R36, -R54.reuse, R21 ;  /* 0x0000001536247221 */ /* 0x040fe20000010100 */
[----:B------:R-:W-:Y:S01]  /*2d70*/  FFMA.FTZ R32, R23, R32, 1 ;  /* 0x3f80000017207423 */ /* 0x000fe20000010020 */
[----:B------:R-:W-:Y:S01]  /*2d80*/  FADD.FTZ R134, -R54, R17 ;  /* 0x0000001136867221 */ /* 0x000fe20000010100 */
[----:B------:R-:W-:Y:S01]  /*2d90*/  SHF.L.U32 R23, R14, 0x10, RZ ;  /* 0x000000100e177819 */ /* 0x000fe200000006ff */
[----:B------:R-:W-:Y:S01]  /*2da0*/  FMUL.FTZ R37, R120, R37 ;  /* 0x0000002578257220 */ /* 0x000fe20000410000 */
[----:B------:R-:W-:Y:S01]  /*2db0*/  SHF.L.U32 R19, R80, 0x10, RZ ;  /* 0x0000001050137819 */ /* 0x000fe200000006ff */
[C---:B------:R-:W-:Y:S01]  /*2dc0*/  FMUL.FTZ R21, R3.reuse, R36 ;  /* 0x0000002403157220 */ /* 0x040fe20000410000 */
[----:B------:R-:W-:Y:S01]  /*2dd0*/  FFMA.FTZ R17, R0, R135, R41 ;  /* 0x0000008700117223 */ /* 0x000fe20000010029 */
[----:B------:R-:W-:Y:S01]  /*2de0*/  FMUL.FTZ R134, R3, R134 ;  /* 0x0000008603867220 */ /* 0x000fe20000410000 */
[----:B------:R-:W-:Y:S01]  /*2df0*/  FFMA.FTZ R22, R22, R37, R31 ;  /* 0x0000002516167223 */ /* 0x000fe2000001001f */
[C---:B------:R-:W-:Y:S01]  /*2e00*/  FADD.FTZ R36, -R54.reuse, R23 ;  /* 0x0000001736247221 */ /* 0x040fe20000010100 */
[----:B------:R-:W-:Y:S01]  /*2e10*/  FMUL.FTZ R35, R35, R18 ;  /* 0x0000001223237220 */ /* 0x000fe20000410000 */
[----:B------:R-:W-:Y:S01]  /*2e20*/  FFMA.FTZ R31, R55, R21, R40 ;  /* 0x00000015371f7223 */ /* 0x000fe20000010028 */
[----:B------:R-:W-:Y:S01]  /*2e30*/  FADD.FTZ R18, -R54, R19 ;  /* 0x0000001336127221 */ /* 0x000fe20000010100 */
[----:B------:R-:W-:Y:S01]  /*2e40*/  FMUL.FTZ R28, R17, -1.4426950216293334961 ;  /* 0xbfb8aa3b111c7820 */ /* 0x000fe20000410000 */
[----:B------:R-:W-:Y:S01]  /*2e50*/  FFMA.FTZ R19, R2, R134, R39 ;  /* 0x0000008602137223 */ /* 0x000fe20000010027 */
[----:B------:R-:W-:Y:S01]  /*2e60*/  FMUL.FTZ R23, R3, R36 ;  /* 0x0000002403177220 */ /* 0x000fe20000410000 */
[----:B------:R-:W-:-:S02]  /*2e70*/  FMUL.FTZ R36, R31, -1.4426950216293334961 ;  /* 0xbfb8aa3b1f247820 */ /* 0x000fc40000410000 */
[----:B------:R-:W-:Y:S01]  /*2e80*/  FMUL.FTZ R34, R19, -1.4426950216293334961 ;  /* 0xbfb8aa3b13227820 */ /* 0x000fe20000410000 */
[----:B------:R-:W0:Y:S01]  /*2e90*/  MUFU.EX2 R28, R28 ;  /* 0x0000001c001c7308 */ /* 0x000e220000000800 */
[C---:B------:R-:W-:Y:S02]  /*2ea0*/  PRMT R14, R82.reuse, 0x7632, R14 ;  /* 0x00007632520e7816 */ /* 0x040fe4000000000e */
[----:B------:R-:W-:Y:S02]  /*2eb0*/  SHF.L.U32 R37, R82, 0x10, RZ ;  /* 0x0000001052257819 */ /* 0x000fe400000006ff */
[----:B------:R-:W-:-:S03]  /*2ec0*/  SHF.L.U32 R44, R14, 0x10, RZ ;  /* 0x000000100e2c7819 */ /* 0x000fc600000006ff */
[----:B------:R-:W1:Y:S01]  /*2ed0*/  MUFU.EX2 R36, R36 ;  /* 0x0000002400247308 */ /* 0x000e620000000800 */
[----:B------:R-:W-:Y:S01]  /*2ee0*/  FMUL.FTZ R14, R37, R26 ;  /* 0x0000001a250e7220 */ /* 0x000fe20000410000 */
[----:B------:R-:W-:Y:S01]  /*2ef0*/  SHF.L.U32 R158, R158, 0x1, RZ ;  /* 0x000000019e9e7819 */ /* 0x000fe200000006ff */
[----:B------:R-:W-:-:S05]  /*2f00*/  FMUL.FTZ R45, R15, R32 ;  /* 0x000000200f2d7220 */ /* 0x000fca0000410000 */
[----:B------:R-:W1:Y:S01]  /*2f10*/  MUFU.EX2 R34, R34 ;  /* 0x0000002200227308 */ /* 0x000e620000000800 */
[----:B------:R-:W-:Y:S01]  /*2f20*/  FFMA.FTZ R32, R120, R23, R121 ;  /* 0x0000001778207223 */ /* 0x000fe20000010079 */
[----:B------:R-:W-:Y:S01]  /*2f30*/  FMUL.FTZ R44, R44, R35 ;  /* 0x000000232c2c7220 */ /* 0x000fe20000410000 */
[C---:B------:R-:W-:Y:S01]  /*2f40*/  SHF.L.U32 R37, R83.reuse, 0x10, RZ ;  /* 0x0000001053257819 */ /* 0x040fe200000006ff */
[----:B------:R-:W-:Y:S01]  /*2f50*/  FMUL.FTZ R35, R0, R14 ;  /* 0x0000000e00237220 */ /* 0x000fe20000410000 */
[----:B------:R-:W-:Y:S01]  /*2f60*/  PRMT R15, R83, 0x7632, R15 ;  /* 0x00007632530f7816 */ /* 0x000fe2000000000f */
[----:B------:R-:W-:Y:S01]  /*2f70*/  FMUL.FTZ R26, R32, -1.4426950216293334961 ;  /* 0xbfb8aa3b201a7820 */ /* 0x000fe20000410000 */
[----:B------:R-:W-:Y:S01]  /*2f80*/  IADD3 R98, P4, R158, UR24, RZ ;  /* 0x000000189e627c10 */ /* 0x000fe2000ff9e0ff */
[----:B------:R-:W-:Y:S01]  /*2f90*/  FFMA.FTZ R35, R137, R35, R22 ;  /* 0x0000002389237223 */ /* 0x000fe20000010016 */
[----:B------:R-:W-:Y:S01]  /*2fa0*/  SHF.L.U32 R48, R15, 0x10, RZ ;  /* 0x000000100f307819 */ /* 0x000fe200000006ff */
[----:B------:R-:W-:Y:S01]  /*2fb0*/  FMUL.FTZ R15, R37, R24 ;  /* 0x00000018250f7220 */ /* 0x000fe20000410000 */
[-C--:B------:R-:W-:Y:S01]  /*2fc0*/  FMUL.FTZ R22, R55, R44.reuse ;  /* 0x0000002c37167220 */ /* 0x080fe20000410000 */
[----:B------:R-:W-:Y:S01]  /*2fd0*/  IADD3.X R99, R43, UR25, RZ, P4, !PT ;  /* 0x000000192b637c10 */ /* 0x000fe2000a7fe4ff */
[----:B0-----:R-:W-:Y:S01]  /*2fe0*/  FADD.FTZ R37, R28, 1 ;  /* 0x3f8000001c257421 */ /* 0x001fe20000010000 */
[----:B-1----:R-:W-:Y:S01]  /*2ff0*/  FADD.FTZ R36, R36, 1 ;  /* 0x3f80000024247421 */ /* 0x002fe20000010000 */
[----:B------:R-:W0:Y:S01]  /*3000*/  MUFU.EX2 R26, R26 ;  /* 0x0000001a001a7308 */ /* 0x000e220000000800 */
[C---:B------:R-:W-:Y:S01]  /*3010*/  FFMA.FTZ R28, R20.reuse, R44, R33 ;  /* 0x0000002c141c7223 */ /* 0x040fe20000010021 */
[----:B------:R-:W-:Y:S01]  /*3020*/  FFMA.FTZ R33, R20, R22, R35 ;  /* 0x0000001614217223 */ /* 0x000fe20000010023 */
[----:B------:R-:W-:Y:S01]  /*3030*/  FADD.FTZ R34, R34, 1 ;  /* 0x3f80000022227421 */ /* 0x000fe20000010000 */
[----:B------:R-:W2:Y:S04]  /*3040*/  LDG.E.64.CONSTANT R98, desc[UR18][R98.64] ;  /* 0x0000001262627981 */ /* 0x000ea8000c1e9b00 */
[----:B------:R-:W-:Y:S01]  /*3050*/  MUFU.RCP R22, R37 ;  /* 0x0000002500167308 */ /* 0x000fe20000001000 */
[----:B------:R-:W-:Y:S01]  /*3060*/  FFMA.FTZ R20, R0, R14, R27 ;  /* 0x0000000e00147223 */ /* 0x000fe2000001001b */
[----:B------:R-:W-:-:S06]  /*3070*/  PRMT R49, R81, 0x7632, R49 ;  /* 0x0000763251317816 */ /* 0x000fcc0000000031 */
[----:B------:R-:W1:Y:S01]  /*3080*/  MUFU.RCP R37, R36 ;  /* 0x0000002400257308 */ /* 0x000e620000001000 */
[----:B------:R-:W-:Y:S01]  /*3090*/  FFMA.FTZ R27, R55, R44, R20 ;  /* 0x0000002c371b7223 */ /* 0x000fe20000010014 */
[----:B------:R-:W-:-:S06]  /*30a0*/  SHF.L.U32 R49, R49, 0x10, RZ ;  /* 0x0000001031317819 */ /* 0x000fcc00000006ff */
[----:B------:R3:W1:Y:S01]  /*30b0*/  MUFU.RCP R35, R34 ;  /* 0x0000002200237308 */ /* 0x0006620000001000 */
[----:B------:R-:W-:Y:S01]  /*30c0*/  FMUL.FTZ R45, R48, R45 ;  /* 0x0000002d302d7220 */ /* 0x000fe20000410000 */
[CC--:B------:R-:W-:Y:S01]  /*30d0*/  FMUL.FTZ R24, R2.reuse, R15.reuse ;  /* 0x0000000f02187220 */ /* 0x0c0fe20000410000 */
[C---:B------:R-:W-:Y:S01]  /*30e0*/  FMUL.FTZ R133, R3.reuse, R18 ;  /* 0x0000001203857220 */ /* 0x040fe20000410000 */
[----:B------:R-:W-:Y:S01]  /*30f0*/  FFMA.FTZ R27, R2, R15, R27 ;  /* 0x0000000f021b7223 */ /* 0x000fe2000001001b */
[----:B------:R-:W-:Y:S01]  /*3100*/  FADD.FTZ R100, -R54, R49 ;  /* 0x0000003136647221 */ /* 0x000fe20000010100 */
[----:B------:R-:W-:Y:S01]  /*3110*/  FADD.FTZ R118, R118, R44 ;  /* 0x0000002c76767221 */ /* 0x000fe20000010000 */
[----:B------:R-:W-:Y:S01]  /*3120*/  FFMA.FTZ R33, R136, R24, R33 ;  /* 0x0000001888217223 */ /* 0x000fe20000010021 */
[----:B------:R-:W-:Y:S01]  /*3130*/  FFMA.FTZ R18, R0, R133, R41 ;  /* 0x0000008500127223 */ /* 0x000fe20000010029 */
[-C--:B---3--:R-:W-:Y:S01]  /*3140*/  FMUL.FTZ R34, R120, R45.reuse ;  /* 0x0000002d78227220 */ /* 0x088fe20000410000 */
[----:B0-----:R-:W-:Y:S01]  /*3150*/  FADD.FTZ R44, R26, 1 ;  /* 0x3f8000001a2c7421 */ /* 0x001fe20000010000 */
[-C--:B------:R-:W-:Y:S01]  /*3160*/  FFMA.FTZ R26, R16, R45.reuse, R25 ;  /* 0x0000002d101a7223 */ /* 0x080fe20000010019 */
[----:B------:R-:W-:Y:S01]  /*3170*/  FADD.FTZ R38, R38, R45 ;  /* 0x0000002d26267221 */ /* 0x000fe20000010000 */
[----:B------:R-:W-:Y:S01]  /*3180*/  FFMA.FTZ R27, R120, R45, R27 ;  /* 0x0000002d781b7223 */ /* 0x000fe2000001001b */
[----:B------:R-:W-:Y:S01]  /*3190*/  FMUL.FTZ R45, R3, R100 ;  /* 0x00000064032d7220 */ /* 0x000fe20000410000 */
[----:B------:R-:W-:Y:S01]  /*31a0*/  FFMA.FTZ R34, R16, R34, R33 ;  /* 0x0000002210227223 */ /* 0x000fe20000010021 */
[----:B-1----:R-:W-:Y:S01]  /*31b0*/  FADD.FTZ R100, -R37, 1 ;  /* 0x3f80000025647421 */ /* 0x002fe20000010100 */
[----:B------:R-:W-:Y:S01]  /*31c0*/  FMUL.FTZ R29, R18, -1.4426950216293334961 ;  /* 0xbfb8aa3b121d7820 */ /* 0x000fe20000410000 */
[----:B------:R-:W-:Y:S01]  /*31d0*/  FADD.FTZ R16, -R22, 1 ;  /* 0x3f80000016107421 */ /* 0x000fe20000010100 */
[----:B------:R-:W-:Y:S01]  /*31e0*/  FADD.FTZ R48, -R35, 1 ;  /* 0x3f80000023307421 */ /* 0x000fe20000010100 */
[----:B------:R-:W-:-:S02]  /*31f0*/  FFMA.FTZ R100, R31, R100, 1 ;  /* 0x3f8000001f647423 */ /* 0x000fc40000010064 */
[----:B------:R-:W-:Y:S01]  /*3200*/  FFMA.FTZ R17, R17, R16, 1 ;  /* 0x3f80000011117423 */ /* 0x000fe20000010010 */
[----:B------:R-:W-:Y:S01]  /*3210*/  FFMA.FTZ R48, R19, R48, 1 ;  /* 0x3f80000013307423 */ /* 0x000fe20000010030 */
[----:B------:R-:W0:Y:S01]  /*3220*/  MUFU.EX2 R29, R29 ;  /* 0x0000001d001d7308 */ /* 0x000e220000000800 */
[----:B------:R-:W-:Y:S01]  /*3230*/  FMUL.FTZ R37, R37, R100 ;  /* 0x0000006425257220 */ /* 0x000fe20000410000 */
[----:B------:R-:W-:Y:S01]  /*3240*/  PRMT R101, R80, 0x7632, R101 ;  /* 0x0000763250657816 */ /* 0x000fe20000000065 */
[----:B------:R-:W-:Y:S01]  /*3250*/  FMUL.FTZ R16, R22, R17 ;  /* 0x0000001116107220 */ /* 0x000fe20000410000 */
[----:B------:R-:W-:Y:S01]  /*3260*/  SHF.L.U32 R100, R85, 0x10, RZ ;  /* 0x0000001055647819 */ /* 0x000fe200000006ff */
[----:B------:R-:W-:Y:S01]  /*3270*/  FMUL.FTZ R17, R35, R48 ;  /* 0x0000003023117220 */ /* 0x000fe20000410000 */
[----:B------:R-:W-:-:S03]  /*3280*/  SHF.L.U32 R101, R101, 0x10, RZ ;  /* 0x0000001065657819 */ /* 0x000fc600000006ff */
[----:B------:R-:W-:Y:S01]  /*3290*/  FMUL.FTZ R17, R100, R17 ;  /* 0x0000001164117220 */ /* 0x000fe20000410000 */
[----:B------:R-:W-:Y:S01]  /*32a0*/  IADD3 R100, P0, R47, UR26, RZ ;  /* 0x0000001a2f647c10 */ /* 0x000fe2000ff1e0ff */
[----:B------:R-:W-:-:S03]  /*32b0*/  FADD.FTZ R20, -R54, R101 ;  /* 0x0000006536147221 */ /* 0x000fc60000010100 */
[----:B------:R-:W-:Y:S01]  /*32c0*/  IADD3.X R101, R46, UR27, RZ, P0, !PT ;  /* 0x0000001b2e657c10 */ /* 0x000fe200087fe4ff */
[----:B0-----:R-:W-:-:S05]  /*32d0*/  FADD.FTZ R31, R29, 1 ;  /* 0x3f8000001d1f7421 */ /* 0x001fca0000010000 */
[----:B------:R-:W3:Y:S01]  /*32e0*/  LDG.E.64.CONSTANT R100, desc[UR18][R100.64] ;  /* 0x0000001264647981 */ /* 0x000ee2000c1e9b00 */
[----:B------:R-:W0:Y:S01]  /*32f0*/  MUFU.RCP R31, R31 ;  /* 0x0000001f001f7308 */ /* 0x000e220000001000 */
[----:B------:R-:W-:-:S05]  /*3300*/  SHF.L.U32 R103, R81, 0x10, RZ ;  /* 0x0000001051677819 */ /* 0x000fca00000006ff */
[----:B------:R-:W-:Y:S01]  /*3310*/  FADD.FTZ R132, -R54, R103 ;  /* 0x0000006736847221 */ /* 0x000fe20000010100 */
[----:B------:R-:W-:-:S03]  /*3320*/  IADD3.X R157, RZ, R30, RZ, P2, !PT ;  /* 0x0000001eff9d7210 */ /* 0x000fc600017fe4ff */
[----:B------:R-:W-:Y:S01]  /*3330*/  FMUL.FTZ R132, R3, R132 ;  /* 0x0000008403847220 */ /* 0x000fe20000410000 */
[----:B------:R-:W-:Y:S02]  /*3340*/  SHF.L.U64.HI R157, R156, 0x1, R157 ;  /* 0x000000019c9d7819 */ /* 0x000fe4000001029d */
[----:B------:R-:W-:Y:S01]  /*3350*/  IADD3 R102, P0, R158, UR26, RZ ;  /* 0x0000001a9e667c10 */ /* 0x000fe2000ff1e0ff */
[----:B------:R-:W-:Y:S01]  /*3360*/  FFMA.FTZ R24, R2, R132, R39 ;  /* 0x0000008402187223 */ /* 0x000fe20000010027 */
[----:B------:R-:W-:Y:S01]  /*3370*/  SHF.L.U32 R156, R156, 0x1, RZ ;  /* 0x000000019c9c7819 */ /* 0x000fe200000006ff */
[----:B0-----:R-:W-:Y:S01]  /*3380*/  FADD.FTZ R103, -R31, 1 ;  /* 0x3f8000001f677421 */ /* 0x001fe20000010100 */
[----:B------:R-:W0:Y:S01]  /*3390*/  MUFU.RCP R44, R44 ;  /* 0x0000002c002c7308 */ /* 0x000e220000001000 */
[----:B------:R-:W-:Y:S02]  /*33a0*/  FMUL.FTZ R36, R24, -1.4426950216293334961 ;  /* 0xbfb8aa3b18247820 */ /* 0x000fe40000410000 */
[----:B------:R-:W-:Y:S01]  /*33b0*/  FFMA.FTZ R18, R18, R103, 1 ;  /* 0x3f80000012127423 */ /* 0x000fe20000010067 */
[----:B------:R-:W-:Y:S01]  /*33c0*/  IADD3.X R103, R43, UR27, RZ, P0, !PT ;  /* 0x0000001b2b677c10 */ /* 0x000fe200087fe4ff */
[----:B------:R-:W-:Y:S01]  /*33d0*/  FMUL.FTZ R20, R3, R20 ;  /* 0x0000001403147220 */ /* 0x000fe20000410000 */
[----:B------:R-:W-:-:S02]  /*33e0*/  IADD3 R104, P2, R156, UR24, RZ ;  /* 0x000000189c687c10 */ /* 0x000fc4000ff5e0ff */
[----:B------:R-:W1:Y:S01]  /*33f0*/  MUFU.EX2 R36, R36 ;  /* 0x0000002400247308 */ /* 0x000e620000000800 */
[----:B------:R-:W-:Y:S01]  /*3400*/  FFMA.FTZ R25, R55, R20, R40 ;  /* 0x0000001437197223 */ /* 0x000fe20000010028 */
[----:B------:R-:W-:Y:S01]  /*3410*/  IADD3.X R105, R157, UR25, RZ, P2, !PT ;  /* 0x000000199d697c10 */ /* 0x000fe200097fe4ff */
[----:B------:R-:W3:Y:S02]  /*3420*/  LDG.E.64.CONSTANT R102, desc[UR18][R102.64] ;  /* 0x0000001266667981 */ /* 0x000ee4000c1e9b00 */
[----:B------:R-:W-:Y:S01]  /*3430*/  FMUL.FTZ R33, R25, -1.4426950216293334961 ;  /* 0xbfb8aa3b19217820 */ /* 0x000fe20000410000 */
[----:B------:R-:W-:Y:S02]  /*3440*/  FFMA.FTZ R22, R120, R45, R121 ;  /* 0x0000002d78167223 */ /* 0x000fe40000010079 */
[----:B------:R-:W3:Y:S01]  /*3450*/  LDG.E.64.CONSTANT R104, desc[UR18][R104.64] ;  /* 0x0000001268687981 */ /* 0x000ee2000c1e9b00 */
[----:B0-----:R-:W-:Y:S01]  /*3460*/  FADD.FTZ R49, -R44, 1 ;  /* 0x3f8000002c317421 */ /* 0x001fe20000010100 */
[----:B------:R-:W-:Y:S01]  /*3470*/  SHF.L.U32 R19, R84, 0x10, RZ ;  /* 0x0000001054137819 */ /* 0x000fe200000006ff */
[----:B------:R-:W0:Y:S01]  /*3480*/  MUFU.EX2 R33, R33 ;  /* 0x0000002100217308 */ /* 0x000e220000000800 */
[----:B------:R-:W-:Y:S01]  /*3490*/  FMUL.FTZ R35, R22, -1.4426950216293334961 ;  /* 0xbfb8aa3b16237820 */ /* 0x000fe20000410000 */
[----:B------:R-:W-:Y:S01]  /*34a0*/  PRMT R48, R84, 0x7632, R48 ;  /* 0x0000763254307816 */ /* 0x000fe20000000030 */
[----:B------:R-:W-:Y:S01]  /*34b0*/  FFMA.FTZ R49, R32, R49, 1 ;  /* 0x3f80000020317423 */ /* 0x000fe20000010031 */
[----:B------:R-:W-:Y:S01]  /*34c0*/  FMUL.FTZ R16, R19, R16 ;  /* 0x0000001013107220 */ /* 0x000fe20000410000 */
[----:B------:R-:W-:-:S02]  /*34d0*/  PRMT R19, R85, 0x7632, R19 ;  /* 0x0000763255137816 */ /* 0x000fc40000000013 */
[----:B------:R-:W-:Y:S01]  /*34e0*/  SHF.L.U32 R48, R48, 0x10, RZ ;  /* 0x0000001030307819 */ /* 0x000fe200000006ff */
[----:B------:R1:W5:Y:S01]  /*34f0*/  MUFU.EX2 R32, R35 ;  /* 0x0000002300207308 */ /* 0x0003620000000800 */
[----:B------:R-:W-:Y:S01]  /*3500*/  FMUL.FTZ R49, R44, R49 ;  /* 0x000000312c317220 */ /* 0x000fe20000410000 */
[----:B------:R-:W-:Y:S02]  /*3510*/  FMUL.FTZ R29, R0, R16 ;  /* 0x00000010001d7220 */ /* 0x000fe40000410000 */
[----:B------:R-:W-:Y:S01]  /*3520*/  FMUL.FTZ R44, R48, R37 ;  /* 0x00000025302c7220 */ /* 0x000fe20000410000 */
[----:B-1----:R-:W-:Y:S01]  /*3530*/  FADD.FTZ R35, R36, 1 ;  /* 0x3f80000024237421 */ /* 0x002fe20000010000 */
[----:B------:R-:W-:Y:S01]  /*3540*/  SHF.L.U32 R36, R19, 0x10, RZ ;  /* 0x0000001013247819 */ /* 0x000fe200000006ff */
[----:B------:R-:W-:Y:S02]  /*3550*/  FFMA.FTZ R34, R135, R29, R34 ;  /* 0x0000001d87227223 */ /* 0x000fe40000010022 */
[----:B------:R-:W1:Y:S01]  /*3560*/  MUFU.RCP R19, R35 ;  /* 0x0000002300137308 */ /* 0x000e620000001000 */
[-C--:B------:R-:W-:Y:S01]  /*3570*/  FMUL.FTZ R29, R55, R44.reuse ;  /* 0x0000002c371d7220 */ /* 0x080fe20000410000 */
[----:B------:R-:W-:Y:S01]  /*3580*/  FFMA.FTZ R37, R21, R44, R28 ;  /* 0x0000002c15257223 */ /* 0x000fe2000001001c */
[----:B------:R-:W-:Y:S01]  /*3590*/  FFMA.FTZ R28, R0, R16, R27 ;  /* 0x00000010001c7223 */ /* 0x000fe2000001001b */
[----:B------:R-:W-:Y:S01]  /*35a0*/  FMUL.FTZ R49, R36, R49 ;  /* 0x0000003124317220 */ /* 0x000fe20000410000 */
[----:B0-----:R-:W-:Y:S01]  /*35b0*/  FADD.FTZ R36, R33, 1 ;  /* 0x3f80000021247421 */ /* 0x001fe20000010000 */
[----:B------:R-:W-:Y:S01]  /*35c0*/  FFMA.FTZ R21, R21, R29, R34 ;  /* 0x0000001d15157223 */ /* 0x000fe20000010022 */
[----:B------:R-:W-:Y:S01]  /*35d0*/  FMUL.FTZ R33, R2, R17 ;  /* 0x0000001102217220 */ /* 0x000fe20000410000 */
[----:B------:R-:W-:Y:S01]  /*35e0*/  FFMA.FTZ R27, R55, R44, R28 ;  /* 0x0000002c371b7223 */ /* 0x000fe2000001001c */
[----:B------:R-:W0:Y:S01]  /*35f0*/  MUFU.RCP R29, R36 ;  /* 0x00000024001d7308 */ /* 0x000e220000001000 */
[----:B-----5:R-:W-:Y:S01]  /*3600*/  FADD.FTZ R32, R32, 1 ;  /* 0x3f80000020207421 */ /* 0x020fe20000010000 */
[----:B------:R-:W-:Y:S01]  /*3610*/  FFMA.FTZ R28, R134, R33, R21 ;  /* 0x00000021861c7223 */ /* 0x000fe20000010015 */
[----:B------:R-:W-:Y:S01]  /*3620*/  FFMA.FTZ R21, R2, R17, R27 ;  /* 0x0000001102157223 */ /* 0x000fe2000001001b */
[-C--:B------:R-:W-:Y:S01]  /*3630*/  FMUL.FTZ R27, R120, R49.reuse ;  /* 0x00000031781b7220 */ /* 0x080fe20000410000 */
[----:B------:R-:W-:-:S03]  /*3640*/  FFMA.FTZ R33, R23, R49, R26 ;  /* 0x0000003117217223 */ /* 0x000fc6000001001a */
[----:B------:R-:W5:Y:S01]  /*3650*/  MUFU.RCP R35, R32 ;  /* 0x0000002000237308 */ /* 0x000f620000001000 */
[----:B------:R-:W-:Y:S01]  /*3660*/  FFMA.FTZ R23, R23, R27, R28 ;  /* 0x0000001b17177223 */ /* 0x000fe2000001001c */
[----:B-1----:R-:W-:-:S04]  /*3670*/  FADD.FTZ R27, -R19, 1 ;  /* 0x3f800000131b7421 */ /* 0x002fc80000010100 */
[----:B------:R-:W-:Y:S01]  /*3680*/  FFMA.FTZ R28, R24, R27, 1 ;  /* 0x3f800000181c7423 */ /* 0x000fe2000001001b */
[----:B------:R-:W-:Y:S01]  /*3690*/  SHF.L.U32 R27, R86, 0x10, RZ ;  /* 0x00000010561b7819 */ /* 0x000fe200000006ff */
[----:B0-----:R-:W-:Y:S02]  /*36a0*/  FADD.FTZ R26, -R29, 1 ;  /* 0x3f8000001d1a7421 */ /* 0x001fe40000010100 */
[----:B------:R-:W-:Y:S02]  /*36b0*/  FMUL.FTZ R19, R19, R28 ;  /* 0x0000001c13137220 */ /* 0x000fe40000410000 */
[----:B------:R-:W-:Y:S01]  /*36c0*/  FADD.FTZ R130, -R54, R27 ;  /* 0x0000001b36827221 */ /* 0x000fe20000010100 */
[----:B------:R-:W-:Y:S01]  /*36d0*/  SHF.L.U32 R27, R87, 0x10, RZ ;  /* 0x00000010571b7819 */ /* 0x000fe200000006ff */
[----:B------:R-:W-:Y:S01]  /*36e0*/  FFMA.FTZ R24, R25, R26, 1 ;  /* 0x3f80000019187423 */ /* 0x000fe2000001001a */
[----:B------:R-:W-:Y:S01]  /*36f0*/  PRMT R28, R87, 0x7632, R28 ;  /* 0x00007632571c7816 */ /* 0x000fe2000000001c */
[----:B-----5:R-:W-:Y:S01]  /*3700*/  FADD.FTZ R25, -R35, 1 ;  /* 0x3f80000023197421 */ /* 0x020fe20000010100 */
[----:B------:R-:W-:Y:S01]  /*3710*/  PRMT R36, R86, 0x7632, R36 ;  /* 0x0000763256247816 */ /* 0x000fe20000000024 */
[----:B------:R-:W-:Y:S01]  /*3720*/  FADD.FTZ R26, -R54, R27 ;  /* 0x0000001b361a7221 */ /* 0x000fe20000010100 */
[----:B------:R-:W-:Y:S01]  /*3730*/  SHF.L.U32 R28, R28, 0x10, RZ ;  /* 0x000000101c1c7819 */ /* 0x000fe200000006ff */
[----:B------:R-:W-:Y:S01]  /*3740*/  FFMA.FTZ R22, R22, R25, 1 ;  /* 0x3f80000016167423 */ /* 0x000fe20000010019 */
[----:B------:R-:W-:Y:S01]  /*3750*/  SHF.L.U32 R36, R36, 0x10, RZ ;  /* 0x0000001024247819 */ /* 0x000fe200000006ff */
[C---:B------:R-:W-:Y:S01]  /*3760*/  FMUL.FTZ R129, R3.reuse, R26 ;  /* 0x0000001a03817220 */ /* 0x040fe20000410000 */
[----:B------:R-:W-:Y:S01]  /*3770*/  FMUL.FTZ R130, R3, R130 ;  /* 0x0000008203827220 */ /* 0x000fe20000410000 */
[C---:B------:R-:W-:Y:S01]  /*3780*/  FADD.FTZ R28, -R54.reuse, R28 ;  /* 0x0000001c361c7221 */ /* 0x040fe20000010100 */
[----:B------:R-:W-:Y:S01]  /*3790*/  FMUL.FTZ R35, R35, R22 ;  /* 0x0000001623237220 */ /* 0x000fe20000410000 */
[----:B------:R-:W-:Y:S01]  /*37a0*/  FMUL.FTZ R18, R31, R18 ;  /* 0x000000121f127220 */ /* 0x000fe20000410000 */
[----:B------:R-:W-:Y:S01]  /*37b0*/  FADD.FTZ R36, -R54, R36 ;  /* 0x0000002436247221 */ /* 0x000fe20000010100 */
[----:B------:R-:W-:Y:S01]  /*37c0*/  PRMT R22, R90, 0x7632, R22 ;  /* 0x000076325a167816 */ /* 0x000fe20000000016 */
[----:B------:R-:W-:Y:S01]  /*37d0*/  FFMA.FTZ R31, R2, R129, R39 ;  /* 0x00000081021f7223 */ /* 0x000fe20000010027 */
[C---:B------:R-:W-:Y:S01]  /*37e0*/  FMUL.FTZ R28, R3.reuse, R28 ;  /* 0x0000001c031c7220 */ /* 0x040fe20000410000 */
[----:B------:R-:W-:Y:S01]  /*37f0*/  FFMA.FTZ R34, R0, R130, R41 ;  /* 0x0000008200227223 */ /* 0x000fe20000010029 */
[----:B------:R-:W-:Y:S01]  /*3800*/  FMUL.FTZ R36, R3, R36 ;  /* 0x0000002403247220 */ /* 0x000fe20000410000 */
[----:B------:R-:W-:Y:S01]  /*3810*/  SHF.L.U32 R22, R22, 0x10, RZ ;  /* 0x0000001016167819 */ /* 0x000fe200000006ff */
[----:B------:R-:W-:Y:S01]  /*3820*/  FMUL.FTZ R26, R31, -1.4426950216293334961 ;  /* 0xbfb8aa3b1f1a7820 */ /* 0x000fe20000410000 */
[----:B------:R-:W-:Y:S01]  /*3830*/  FMUL.FTZ R29, R29, R24 ;  /* 0x000000181d1d7220 */ /* 0x000fe20000410000 */
[----:B------:R-:W-:Y:S01]  /*3840*/  FFMA.FTZ R107, R120, R28, R121 ;  /* 0x0000001c786b7223 */ /* 0x000fe20000010079 */
[----:B------:R-:W-:Y:S01]  /*3850*/  FMUL.FTZ R32, R34, -1.4426950216293334961 ;  /* 0xbfb8aa3b22207820 */ /* 0x000fe20000410000 */
[----:B------:R-:W-:Y:S01]  /*3860*/  FADD.FTZ R118, R118, R44 ;  /* 0x0000002c76767221 */ /* 0x000fe20000010000 */
[----:B------:R-:W-:Y:S01]  /*3870*/  FFMA.FTZ R108, R55, R36, R40 ;  /* 0x00000024376c7223 */ /* 0x000fe20000010028 */
[----:B------:R-:W-:Y:S01]  /*3880*/  SHF.L.U32 R44, R90, 0x10, RZ ;  /* 0x000000105a2c7819 */ /* 0x000fe200000006ff */
[----:B------:R-:W-:Y:S01]  /*3890*/  FMUL.FTZ R29, R22, R29 ;  /* 0x0000001d161d7220 */ /* 0x000fe20000410000 */
[----:B------:R-:W-:Y:S01]  /*38a0*/  FMUL.FTZ R22, R107, -1.4426950216293334961 ;  /* 0xbfb8aa3b6b167820 */ /* 0x000fe20000410000 */
[----:B------:R-:W0:Y:S01]  /*38b0*/  MUFU.EX2 R26, R26 ;  /* 0x0000001a001a7308 */ /* 0x000e220000000800 */
[----:B------:R-:W-:Y:S01]  /*38c0*/  FMUL.FTZ R24, R108, -1.4426950216293334961 ;  /* 0xbfb8aa3b6c187820 */ /* 0x000fe20000410000 */
[----:B------:R-:W-:Y:S01]  /*38d0*/  FMUL.FTZ R18, R44, R18 ;  /* 0x000000122c127220 */ /* 0x000fe20000410000 */
[----:B------:R-:W-:Y:S01]  /*38e0*/  PRMT R44, R91, 0x7632, R44 ;  /* 0x000076325b2c7816 */ /* 0x000fe2000000002c */
[----:B------:R-:W-:Y:S01]  /*38f0*/  FADD.FTZ R38, R38, R49 ;  /* 0x0000003126267221 */ /* 0x000fe20000010000 */
[----:B------:R-:W-:-:S03]  /*3900*/  FFMA.FTZ R21, R120, R49, R21 ;  /* 0x0000003178157223 */ /* 0x000fc60000010015 */
[----:B------:R-:W1:Y:S01]  /*3910*/  MUFU.EX2 R32, R32 ;  /* 0x0000002000207308 */ /* 0x000e620000000800 */
[----:B------:R-:W-:Y:S01]  /*3920*/  SHF.L.U32 R49, R91, 0x10, RZ ;  /* 0x000000105b317819 */ /* 0x000fe200000006ff */
[----:B------:R-:W-:Y:S01]  /*3930*/  FMUL.FTZ R48, R0, R18 ;  /* 0x0000001200307220 */ /* 0x000fe20000410000 */
[----:B------:R-:W-:-:S05]  /*3940*/  SHF.L.U32 R44, R44, 0x10, RZ ;  /* 0x000000102c2c7819 */ /* 0x000fca00000006ff */
[----:B------:R-:W-:Y:S01]  /*3950*/  MUFU.EX2 R22, R22 ;  /* 0x0000001600167308 */ /* 0x000fe20000000800 */
[----:B------:R-:W-:Y:S01]  /*3960*/  FMUL.FTZ R19, R49, R19 ;  /* 0x0000001331137220 */ /* 0x000fe20000410000 */
[----:B------:R-:W-:Y:S01]  /*3970*/  FFMA.FTZ R48, R133, R48, R23 ;  /* 0x0000003085307223 */ /* 0x000fe20000010017 */
[----:B------:R-:W-:-:S05]  /*3980*/  FMUL.FTZ R49, R55, R29 ;  /* 0x0000001d37317220 */ /* 0x000fca0000410000 */
[----:B------:R-:W5:Y:S01]  /*3990*/  MUFU.EX2 R24, R24 ;  /* 0x0000001800187308 */ /* 0x000f620000000800 */
[----:B------:R-:W-:Y:S01]  /*39a0*/  FMUL.FTZ R23, R44, R35 ;  /* 0x000000232c177220 */ /* 0x000fe20000410000 */
[----:B------:R-:W-:Y:S01]  /*39b0*/  FFMA.FTZ R35, R0, R18, R21 ;  /* 0x0000001200237223 */ /* 0x000fe20000010015 */
[----:B------:R-:W-:Y:S01]  /*39c0*/  FMUL.FTZ R21, R2, R19 ;  /* 0x0000001302157220 */ /* 0x000fe20000410000 */
[----:B------:R-:W-:Y:S01]  /*39d0*/  FFMA.FTZ R48, R20, R49, R48 ;  /* 0x0000003114307223 */ /* 0x000fe20000010030 */
[----:B0-----:R-:W-:Y:S01]  /*39e0*/  FADD.FTZ R44, R26, 1 ;  /* 0x3f8000001a2c7421 */ /* 0x001fe20000010000 */
[----:B-1----:R-:W-:Y:S02]  /*39f0*/  FADD.FTZ R32, R32, 1 ;  /* 0x3f80000020207421 */ /* 0x002fe40000010000 */
[----:B------:R-:W-:Y:S01]  /*3a00*/  FFMA.FTZ R26, R132, R21, R48 ;  /* 0x00000015841a7223 */ /* 0x000fe20000010030 */
[----:B------:R-:W-:Y:S01]  /*3a10*/  SHF.L.U32 R128, R88, 0x10, RZ ;  /* 0x0000001058807819 */ /* 0x000fe200000006ff */
[----:B------:R0:W1:Y:S01]  /*3a20*/  MUFU.RCP R21, R44 ;  /* 0x0000002c00157308 */ /* 0x0000620000001000 */
[----:B------:R-:W-:Y:S01]  /*3a30*/  FFMA.FTZ R37, R20, R29, R37 ;  /* 0x0000001d14257223 */ /* 0x000fe20000010025 */
[----:B------:R-:W-:-:S02]  /*3a40*/  FADD.FTZ R118, R118, R29 ;  /* 0x0000001d76767221 */ /* 0x000fc40000010000 */
[----:B------:R-:W-:Y:S01]  /*3a50*/  FADD.FTZ R128, -R54, R128 ;  /* 0x0000008036807221 */ /* 0x000fe20000010100 */
[----:B-----5:R-:W-:-:S03]  /*3a60*/  FADD.FTZ R24, R24, 1 ;  /* 0x3f80000018187421 */ /* 0x020fc60000010000 */
[----:B------:R5:W4:Y:S01]  /*3a70*/  MUFU.RCP R20, R32 ;  /* 0x0000002000147308 */ /* 0x000b220000001000 */
[----:B0-----:R-:W-:Y:S01]  /*3a80*/  FADD.FTZ R44, R22, 1 ;  /* 0x3f800000162c7421 */ /* 0x001fe20000010000 */
[----:B------:R-:W-:Y:S01]  /*3a90*/  FMUL.FTZ R128, R3, R128 ;  /* 0x0000008003807220 */ /* 0x000fe20000410000 */
[----:B-----5:R-:W-:Y:S01]  /*3aa0*/  FFMA.FTZ R32, R55, R29, R35 ;  /* 0x0000001d37207223 */ /* 0x020fe20000010023 */
[----:B------:R-:W-:-:S04]  /*3ab0*/  SHF.L.U32 R29, R89, 0x10, RZ ;  /* 0x00000010591d7819 */ /* 0x000fc800000006ff */
[----:B------:R1:W0:Y:S01]  /*3ac0*/  MUFU.RCP R49, R24 ;  /* 0x0000001800317308 */ /* 0x0002220000001000 */
[----:B------:R-:W-:Y:S01]  /*3ad0*/  PRMT R35, R88, 0x7632, R35 ;  /* 0x0000763258237816 */ /* 0x000fe20000000023 */
[----:B------:R-:W-:Y:S01]  /*3ae0*/  FFMA.FTZ R32, R2, R19, R32 ;  /* 0x0000001302207223 */ /* 0x000fe20000010020 */
[----:B------:R-:W-:-:S05]  /*3af0*/  FADD.FTZ R29, -R54, R29 ;  /* 0x0000001d361d7221 */ /* 0x000fca0000010100 */
[----:B------:R-:W5:Y:S01]  /*3b00*/  MUFU.RCP R44, R44 ;  /* 0x0000002c002c7308 */ /* 0x000f620000001000 */
[----:B------:R-:W-:Y:S01]  /*3b10*/  PRMT R48, R89, 0x7632, R48 ;  /* 0x0000763259307816 */ /* 0x000fe20000000030 */
[----:B------:R-:W-:Y:S01]  /*3b20*/  FMUL.FTZ R127, R3, R29 ;  /* 0x0000001d037f7220 */ /* 0x000fe20000410000 */
[----:B------:R-:W-:Y:S01]  /*3b30*/  FFMA.FTZ R27, R0, R128, R41 ;  /* 0x00000080001b7223 */ /* 0x000fe20000010029 */
[-C--:B------:R-:W-:Y:S01]  /*3b40*/  FFMA.FTZ R33, R45, R23.reuse, R33 ;  /* 0x000000172d217223 */ /* 0x080fe20000010021 */
[----:B------:R-:W-:Y:S01]  /*3b50*/  FADD.FTZ R38, R38, R23 ;  /* 0x0000001726267221 */ /* 0x000fe20000010000 */
[CC--:B------:R-:W-:Y:S01]  /*3b60*/  FFMA.FTZ R32, R120.reuse, R23.reuse, R32 ;  /* 0x0000001778207223 */ /* 0x0c0fe20000010020 */
[----:B------:R-:W-:Y:S01]  /*3b70*/  SHF.L.U32 R35, R35, 0x10, RZ ;  /* 0x0000001023237819 */ /* 0x000fe200000006ff */
[----:B------:R-:W-:Y:S01]  /*3b80*/  FMUL.FTZ R23, R120, R23 ;  /* 0x0000001778177220 */ /* 0x000fe20000410000 */
[----:B------:R-:W-:Y:S01]  /*3b90*/  SHF.L.U32 R48, R48, 0x10, RZ ;  /* 0x0000001030307819 */ /* 0x000fe200000006ff */
[----:B------:R-:W-:Y:S01]  /*3ba0*/  FFMA.FTZ R22, R2, R127, R39 ;  /* 0x0000007f02167223 */ /* 0x000fe20000010027 */
[----:B------:R-:W-:Y:S01]  /*3bb0*/  FMUL.FTZ R25, R27, -1.4426950216293334961 ;  /* 0xbfb8aa3b1b197820 */ /* 0x000fe20000410000 */
[----:B-1----:R-:W-:Y:S01]  /*3bc0*/  FADD.FTZ R24, -R21, 1 ;  /* 0x3f80000015187421 */ /* 0x002fe20000010100 */
[----:B------:R-:W-:Y:S01]  /*3bd0*/  FFMA.FTZ R45, R45, R23, R26 ;  /* 0x000000172d2d7223 */ /* 0x000fe2000001001a */
[----:B------:R-:W-:Y:S01]  /*3be0*/  FADD.FTZ R35, -R54, R35 ;  /* 0x0000002336237221 */ /* 0x000fe20000010100 */
[----:B------:R-:W-:Y:S01]  /*3bf0*/  FMUL.FTZ R26, R22, -1.4426950216293334961 ;  /* 0xbfb8aa3b161a7820 */ /* 0x000fe20000410000 */
[----:B------:R-:W-:Y:S01]  /*3c00*/  FADD.FTZ R48, -R54, R48 ;  /* 0x0000003036307221 */ /* 0x000fe20000010100 */
[----:B----4-:R-:W-:Y:S01]  /*3c10*/  FADD.FTZ R23, -R20, 1 ;  /* 0x3f80000014177421 */ /* 0x010fe20000010100 */
[----:B------:R-:W-:Y:S01]  /*3c20*/  FFMA.FTZ R31, R31, R24, 1 ;  /* 0x3f8000001f1f7423 */ /* 0x000fe20000010018 */
[----:B------:R-:W1:Y:S01]  /*3c30*/  MUFU.EX2 R25, R25 ;  /* 0x0000001900197308 */ /* 0x000e620000000800 */
[----:B------:R-:W-:Y:S01]  /*3c40*/  FMUL.FTZ R35, R3, R35 ;  /* 0x0000002303237220 */ /* 0x000fe20000410000 */
[----:B0-----:R-:W-:Y:S01]  /*3c50*/  FADD.FTZ R24, -R49, 1 ;  /* 0x3f80000031187421 */ /* 0x001fe20000010100 */
[----:B-----5:R-:W-:Y:S01]  /*3c60*/  FADD.FTZ R106, -R44, 1 ;  /* 0x3f8000002c6a7421 */ /* 0x020fe20000010100 */
[----:B------:R-:W-:Y:S01]  /*3c70*/  FMUL.FTZ R48, R3, R48 ;  /* 0x0000003003307220 */ /* 0x000fe20000410000 */
[----:B------:R-:W-:Y:S01]  /*3c80*/  FFMA.FTZ R34, R34, R23, 1 ;  /* 0x3f80000022227423 */ /* 0x000fe20000010017 */
[----:B------:R-:W-:Y:S01]  /*3c90*/  FFMA.FTZ R23, R55, R35, R40 ;  /* 0x0000002337177223 */ /* 0x000fe20000010028 */
[----:B------:R-:W-:Y:S01]  /*3ca0*/  FFMA.FTZ R108, R108, R24, 1 ;  /* 0x3f8000006c6c7423 */ /* 0x000fe20000010018 */
[----:B------:R-:W0:Y:S01]  /*3cb0*/  MUFU.EX2 R26, R26 ;  /* 0x0000001a001a7308 */ /* 0x000e220000000800 */
[----:B------:R-:W-:Y:S01]  /*3cc0*/  FFMA.FTZ R107, R107, R106, 1 ;  /* 0x3f8000006b6b7423 */ /* 0x000fe2000001006a */
[----:B------:R-:W-:Y:S01]  /*3cd0*/  FFMA.FTZ R24, R120, R48, R121 ;  /* 0x0000003078187223 */ /* 0x000fe20000010079 */
[----:B------:R-:W-:Y:S01]  /*3ce0*/  SHF.L.U32 R106, R92, 0x10, RZ ;  /* 0x000000105c6a7819 */ /* 0x000fe200000006ff */
[----:B------:R-:W-:Y:S01]  /*3cf0*/  FMUL.FTZ R20, R20, R34 ;  /* 0x0000002214147220 */ /* 0x000fe20000410000 */
[----:B------:R-:W-:Y:S01]  /*3d00*/  FMUL.FTZ R29, R23, -1.4426950216293334961 ;  /* 0xbfb8aa3b171d7820 */ /* 0x000fe20000410000 */
[----:B------:R-:W-:-:S02]  /*3d10*/  FMUL.FTZ R34, R24, -1.4426950216293334961 ;  /* 0xbfb8aa3b18227820 */ /* 0x000fc40000410000 */
[----:B------:R-:W-:Y:S01]  /*3d20*/  FMUL.FTZ R20, R106, R20 ;  /* 0x000000146a147220 */ /* 0x000fe20000410000 */
[----:B------:R-:W-:Y:S02]  /*3d30*/  IADD3 R106, P0, R156, UR26, RZ ;  /* 0x0000001a9c6a7c10 */ /* 0x000fe4000ff1e0ff */
[----:B------:R-:W-:Y:S01]  /*3d40*/  IADD3.X R155, RZ, R30, RZ, P6, !PT ;  /* 0x0000001eff9b7210 */ /* 0x000fe200037fe4ff */
[----:B------:R-:W4:Y:S01]  /*3d50*/  MUFU.EX2 R29, R29 ;  /* 0x0000001d001d7308 */ /* 0x000f220000000800 */
[----:B------:R-:W-:Y:S01]  /*3d60*/  FMUL.FTZ R44, R44, R107 ;  /* 0x0000006b2c2c7220 */ /* 0x000fe20000410000 */
[----:B------:R-:W-:Y:S01]  /*3d70*/  IADD3.X R107, R157, UR27, RZ, P0, !PT ;  /* 0x0000001b9d6b7c10 */ /* 0x000fe200087fe4ff */
[----:B------:R-:W-:Y:S01]  /*3d80*/  FMUL.FTZ R21, R21, R31 ;  /* 0x0000001f15157220 */ /* 0x000fe20000410000 */
[C---:B------:R-:W-:Y:S01]  /*3d90*/  SHF.L.U64.HI R155, R154.reuse, 0x1, R155 ;  /* 0x000000019a9b7819 */ /* 0x040fe2000001029b */
[----:B-1----:R-:W-:Y:S01]  /*3da0*/  FADD.FTZ R25, R25, 1 ;  /* 0x3f80000019197421 */ /* 0x002fe20000010000 */
[----:B------:R-:W-:-:S02]  /*3db0*/  SHF.L.U32 R154, R154, 0x1, RZ ;  /* 0x000000019a9a7819 */ /* 0x000fc400000006ff */
[----:B------:R-:W1:Y:S01]  /*3dc0*/  MUFU.EX2 R34, R34 ;  /* 0x0000002200227308 */ /* 0x000e620000000800 */
[----:B------:R-:W-:Y:S01]  /*3dd0*/  PRMT R31, R92, 0x7632, R31 ;  /* 0x000076325c1f7816 */ /* 0x000fe2000000001f */
[----:B------:R-:W-:Y:S01]  /*3de0*/  FMUL.FTZ R49, R49, R108 ;  /* 0x0000006c31317220 */ /* 0x000fe20000410000 */
[----:B0-----:R-:W-:Y:S01]  /*3df0*/  FADD.FTZ R26, R26, 1 ;  /* 0x3f8000001a1a7421 */ /* 0x001fe20000010000 */
[----:B------:R-:W5:Y:S01]  /*3e00*/  LDG.E.64.CONSTANT R106, desc[UR18][R106.64] ;  /* 0x000000126a6a7981 */ /* 0x000f62000c1e9b00 */
[----:B------:R-:W-:Y:S02]  /*3e10*/  IADD3 R108, P0, R154, UR24, RZ ;  /* 0x000000189a6c7c10 */ /* 0x000fe4000ff1e0ff */
[----:B------:R-:W-:Y:S01]  /*3e20*/  SHF.L.U32 R31, R31, 0x10, RZ ;  /* 0x000000101f1f7819 */ /* 0x000fe200000006ff */
[----:B------:R-:W0:Y:S01]  /*3e30*/  MUFU.RCP R25, R25 ;  /* 0x0000001900197308 */ /* 0x000e220000001000 */
[----:B------:R-:W-:-:S03]  /*3e40*/  IADD3.X R109, R155, UR25, RZ, P0, !PT ;  /* 0x000000199b6d7c10 */ /* 0x000fc600087fe4ff */
[----:B------:R-:W-:Y:S01]  /*3e50*/  FMUL.FTZ R31, R31, R49 ;  /* 0x000000311f1f7220 */ /* 0x000fe20000410000 */
[-C--:B------:R-:W-:Y:S01]  /*3e60*/  FMUL.FTZ R49, R0, R20.reuse ;  /* 0x0000001400317220 */ /* 0x080fe20000410000 */
[----:B----4-:R-:W-:Y:S01]  /*3e70*/  FADD.FTZ R29, R29, 1 ;  /* 0x3f8000001d1d7421 */ /* 0x010fe20000010000 */
[----:B------:R-:W4:Y:S01]  /*3e80*/  LDG.E.64.CONSTANT R108, desc[UR18][R108.64] ;  /* 0x000000126c6c7981 */ /* 0x000f22000c1e9b00 */
[----:B------:R-:W2:Y:S01]  /*3e90*/  MUFU.RCP R26, R26 ;  /* 0x0000001a001a7308 */ /* 0x000ea20000001000 */
[----:B------:R-:W-:Y:S01]  /*3ea0*/  FFMA.FTZ R45, R130, R49, R45 ;  /* 0x00000031822d7223 */ /* 0x000fe2000001002d */
[----:B-1----:R-:W-:Y:S01]  /*3eb0*/  FADD.FTZ R34, R34, 1 ;  /* 0x3f80000022227421 */ /* 0x002fe20000010000 */
[----:B------:R-:W-:Y:S01]  /*3ec0*/  FMUL.FTZ R49, R55, R31 ;  /* 0x0000001f37317220 */ /* 0x000fe20000410000 */
[C---:B------:R-:W-:Y:S02]  /*3ed0*/  PRMT R110, R93.reuse, 0x7632, R110 ;  /* 0x000076325d6e7816 */ /* 0x040fe4000000006e */
[----:B------:R-:W-:Y:S01]  /*3ee0*/  SHF.L.U32 R111, R93, 0x10, RZ ;  /* 0x000000105d6f7819 */ /* 0x000fe200000006ff */
[----:B------:R-:W-:Y:S01]  /*3ef0*/  FFMA.FTZ R45, R36, R49, R45 ;  /* 0x00000031242d7223 */ /* 0x000fe2000001002d */
[----:B------:R-:W1:Y:S01]  /*3f00*/  MUFU.RCP R29, R29 ;  /* 0x0000001d001d7308 */ /* 0x000e620000001000 */
[----:B------:R-:W-:Y:S01]  /*3f10*/  FFMA.FTZ R49, R0, R20, R32 ;  /* 0x0000001400317223 */ /* 0x000fe20000010020 */
[----:B------:R-:W-:Y:S01]  /*3f20*/  SHF.L.U32 R110, R110, 0x10, RZ ;  /* 0x000000106e6e7819 */ /* 0x000fe200000006ff */
[----:B------:R-:W-:Y:S01]  /*3f30*/  FFMA.FTZ R32, R36, R31, R37 ;  /* 0x0000001f24207223 */ /* 0x000fe20000010025 */
[----:B0-----:R-:W-:Y:S01]  /*3f40*/  FADD.FTZ R36, -R25, 1 ;  /* 0x3f80000019247421 */ /* 0x001fe20000010100 */
[----:B------:R-:W-:-:S03]  /*3f50*/  FMUL.FTZ R21, R111, R21 ;  /* 0x000000156f157220 */ /* 0x000fc60000410000 */
[----:B------:R-:W0:Y:S01]  /*3f60*/  MUFU.RCP R34, R34 ;  /* 0x0000002200227308 */ /* 0x000e220000001000 */
[----:B------:R-:W-:Y:S01]  /*3f70*/  FADD.FTZ R118, R118, R31 ;  /* 0x0000001f76767221 */ /* 0x000fe20000010000 */
[----:B------:R-:W-:Y:S01]  /*3f80*/  FFMA.FTZ R49, R55, R31, R49 ;  /* 0x0000001f37317223 */ /* 0x000fe20000010031 */
[----:B--2---:R-:W-:Y:S01]  /*3f90*/  FADD.FTZ R31, -R26, 1 ;  /* 0x3f8000001a1f7421 */ /* 0x004fe20000010100 */
[----:B------:R-:W-:Y:S01]  /*3fa0*/  FMUL.FTZ R44, R110, R44 ;  /* 0x0000002c6e2c7220 */ /* 0x000fe20000410000 */
[----:B------:R-:W-:Y:S01]  /*3fb0*/  FFMA.FTZ R36, R27, R36, 1 ;  /* 0x3f8000001b247423 */ /* 0x000fe20000010024 */
[----:B------:R-:W-:Y:S01]  /*3fc0*/  FMUL.FTZ R110, R2, R21 ;  /* 0x00000015026e7220 */ /* 0x000fe20000410000 */
[----:B------:R-:W-:Y:S01]  /*3fd0*/  FFMA.FTZ R31, R22, R31, 1 ;  /* 0x3f800000161f7423 */ /* 0x000fe2000001001f */
[----:B------:R-:W-:Y:S01]  /*3fe0*/  FMUL.FTZ R37, R120, R44 ;  /* 0x0000002c78257220 */ /* 0x000fe20000410000 */
[----:B------:R-:W-:Y:S01]  /*3ff0*/  FMUL.FTZ R22, R25, R36 ;  /* 0x0000002419167220 */ /* 0x000fe20000410000 */
[----:B------:R-:W-:Y:S01]  /*4000*/  FFMA.FTZ R45, R129, R110, R45 ;  /* 0x0000006e812d7223 */ /* 0x000fe2000001002d */
[----:B------:R-:W-:Y:S01]  /*4010*/  SHF.L.U32 R36, R94, 0x10, RZ ;  /* 0x000000105e247819 */ /* 0x000fe200000006ff */
[----:B------:R-:W-:-:S02]  /*4020*/  FFMA.FTZ R33, R28, R44, R33 ;  /* 0x0000002c1c217223 */ /* 0x000fc40000010021 */
[----:B------:R-:W-:Y:S01]  /*4030*/  FFMA.FTZ R27, R28, R37, R45 ;  /* 0x000000251c1b7223 */ /* 0x000fe2000001002d */
[----:B-1----:R-:W-:Y:S01]  /*4040*/  FADD.FTZ R28, -R29, 1 ;  /* 0x3f8000001d1c7421 */ /* 0x002fe20000010100 */
[----:B------:R-:W-:Y:S01]  /*4050*/  FADD.FTZ R126, -R54, R36 ;  /* 0x00000024367e7221 */ /* 0x000fe20000010100 */
[----:B0-----:R-:W-:Y:S02]  /*4060*/  FADD.FTZ R25, -R34, 1 ;  /* 0x3f80000022197421 */ /* 0x001fe40000010100 */
[----:B------:R-:W-:Y:S01]  /*4070*/  FFMA.FTZ R28, R23, R28, 1 ;  /* 0x3f800000171c7423 */ /* 0x000fe2000001001c */
[----:B------:R-:W-:Y:S01]  /*4080*/  FMUL.FTZ R126, R3, R126 ;  /* 0x0000007e037e7220 */ /* 0x000fe20000410000 */
[----:B------:R-:W-:Y:S01]  /*4090*/  FMUL.FTZ R23, R26, R31 ;  /* 0x0000001f1a177220 */ /* 0x000fe20000410000 */
[----:B------:R-:W-:Y:S01]  /*40a0*/  FFMA.FTZ R25, R24, R25, 1 ;  /* 0x3f80000018197423 */ /* 0x000fe20000010019 */
[----:B------:R-:W-:Y:S01]  /*40b0*/  SHF.L.U32 R26, R95, 0x10, RZ ;  /* 0x000000105f1a7819 */ /* 0x000fe200000006ff */
[----:B------:R-:W-:-:S02]  /*40c0*/  FFMA.FTZ R119, R0, R126, R41 ;  /* 0x0000007e00777223 */ /* 0x000fc40000010029 */
[----:B------:R-:W-:Y:S01]  /*40d0*/  FMUL.FTZ R36, R34, R25 ;  /* 0x0000001922247220 */ /* 0x000fe20000410000 */
[----:B------:R-:W-:Y:S01]  /*40e0*/  PRMT R25, R96, 0x7632, R25 ;  /* 0x0000763260197816 */ /* 0x000fe20000000019 */
[----:B------:R-:W-:Y:S01]  /*40f0*/  FADD.FTZ R26, -R54, R26 ;  /* 0x0000001a361a7221 */ /* 0x000fe20000010100 */
[----:B------:R-:W-:Y:S01]  /*4100*/  SHF.L.U32 R24, R96, 0x10, RZ ;  /* 0x0000001060187819 */ /* 0x000fe200000006ff */
[----:B------:R-:W-:Y:S01]  /*4110*/  FMUL.FTZ R45, R119, -1.4426950216293334961 ;  /* 0xbfb8aa3b772d7820 */ /* 0x000fe20000410000 */
[----:B------:R-:W-:Y:S01]  /*4120*/  SHF.L.U32 R25, R25, 0x10, RZ ;  /* 0x0000001019197819 */ /* 0x000fe200000006ff */
[----:B------:R-:W-:Y:S01]  /*4130*/  FMUL.FTZ R29, R29, R28 ;  /* 0x0000001c1d1d7220 */ /* 0x000fe20000410000 */
[----:B------:R-:W-:Y:S01]  /*4140*/  FMUL.FTZ R125, R3, R26 ;  /* 0x0000001a037d7220 */ /* 0x000fe20000410000 */
[----:B------:R-:W-:Y:S01]  /*4150*/  FFMA.FTZ R49, R2, R21, R49 ;  /* 0x0000001502317223 */ /* 0x000fe20000010031 */
[----:B------:R-:W-:Y:S01]  /*4160*/  FMUL.FTZ R22, R24, R22 ;  /* 0x0000001618167220 */ /* 0x000fe20000410000 */
[----:B------:R-:W-:Y:S01]  /*4170*/  SHF.L.U32 R24, R97, 0x10, RZ ;  /* 0x0000001061187819 */ /* 0x000fe200000006ff */
[----:B------:R-:W0:Y:S01]  /*4180*/  MUFU.EX2 R45, R45 ;  /* 0x0000002d002d7308 */ /* 0x000e220000000800 */
[----:B------:R-:W-:Y:S01]  /*4190*/  FADD.FTZ R38, R38, R44 ;  /* 0x0000002c26267221 */ /* 0x000fe20000010000 */
[----:B------:R-:W-:Y:S01]  /*41a0*/  FFMA.FTZ R26, R2, R125, R39 ;  /* 0x0000007d021a7223 */ /* 0x000fe20000010027 */
[----:B------:R-:W-:Y:S01]  /*41b0*/  FMUL.FTZ R29, R25, R29 ;  /* 0x0000001d191d7220 */ /* 0x000fe20000410000 */
[----:B------:R-:W-:Y:S01]  /*41c0*/  PRMT R37, R94, 0x7632, R37 ;  /* 0x000076325e257816 */ /* 0x000fe20000000025 */
[----:B------:R-:W-:Y:S01]  /*41d0*/  FFMA.FTZ R44, R120, R44, R49 ;  /* 0x0000002c782c7223 */ /* 0x000fe20000010031 */
[-C--:B------:R-:W-:Y:S01]  /*41e0*/  FMUL.FTZ R25, R0, R22.reuse ;  /* 0x0000001600197220 */ /* 0x080fe20000410000 */
[----:B------:R-:W-:Y:S01]  /*41f0*/  FMUL.FTZ R23, R24, R23 ;  /* 0x0000001718177220 */ /* 0x000fe20000410000 */
[----:B------:R-:W-:Y:S01]  /*4200*/  FMUL.FTZ R24, R26, -1.4426950216293334961 ;  /* 0xbfb8aa3b1a187820 */ /* 0x000fe20000410000 */
[----:B------:R-:W-:Y:S01]  /*4210*/  SHF.L.U32 R37, R37, 0x10, RZ ;  /* 0x0000001025257819 */ /* 0x000fe200000006ff */
[----:B------:R-:W-:Y:S01]  /*4220*/  FFMA.FTZ R27, R128, R25, R27 ;  /* 0x00000019801b7223 */ /* 0x000fe2000001001b */
[----:B------:R-:W-:Y:S01]  /*4230*/  FFMA.FTZ R44, R0, R22, R44 ;  /* 0x00000016002c7223 */ /* 0x000fe2000001002c */
[----:B------:R-:W-:Y:S01]  /*4240*/  PRMT R25, R95, 0x7632, R25 ;  /* 0x000076325f197816 */ /* 0x000fe20000000019 */
[-C--:B------:R-:W-:Y:S01]  /*4250*/  FFMA.FTZ R32, R35, R29.reuse, R32 ;  /* 0x0000001d23207223 */ /* 0x080fe20000010020 */
[----:B------:R-:W-:Y:S01]  /*4260*/  FADD.FTZ R118, R118, R29 ;  /* 0x0000001d76767221 */ /* 0x000fe20000010000 */
[CC--:B------:R-:W-:Y:S01]  /*4270*/  FFMA.FTZ R44, R55.reuse, R29.reuse, R44 ;  /* 0x0000001d372c7223 */ /* 0x0c0fe2000001002c */
[----:B------:R-:W-:Y:S01]  /*4280*/  FADD.FTZ R37, -R54, R37 ;  /* 0x0000002536257221 */ /* 0x000fe20000010100 */
[----:B------:R-:W1:Y:S01]  /*4290*/  MUFU.EX2 R24, R24 ;  /* 0x0000001800187308 */ /* 0x000e620000000800 */
[----:B------:R-:W-:Y:S01]  /*42a0*/  FMUL.FTZ R29, R55, R29 ;  /* 0x0000001d371d7220 */ /* 0x000fe20000410000 */
[----:B------:R-:W-:Y:S01]  /*42b0*/  SHF.L.U32 R25, R25, 0x10, RZ ;  /* 0x0000001019197819 */ /* 0x000fe200000006ff */
[----:B------:R-:W-:-:S02]  /*42c0*/  FMUL.FTZ R37, R3, R37 ;  /* 0x0000002503257220 */ /* 0x000fc40000410000 */
[----:B------:R-:W-:Y:S01]  /*42d0*/  FFMA.FTZ R35, R35, R29, R27 ;  /* 0x0000001d23237223 */ /* 0x000fe2000001001b */
[----:B0-----:R-:W-:Y:S01]  /*42e0*/  FADD.FTZ R45, R45, 1 ;  /* 0x3f8000002d2d7421 */ /* 0x001fe20000010000 */
[----:B------:R-:W-:Y:S01]  /*42f0*/  FADD.FTZ R29, -R54, R25 ;  /* 0x00000019361d7221 */ /* 0x000fe20000010100 */
[----:B------:R-:W-:Y:S01]  /*4300*/  PRMT R31, R97, 0x7632, R31 ;  /* 0x00007632611f7816 */ /* 0x000fe2000000001f */
[----:B------:R-:W-:Y:S01]  /*4310*/  FFMA.FTZ R114, R55, R37, R40 ;  /* 0x0000002537727223 */ /* 0x000fe20000010028 */
[----:B------:R-:W-:Y:S01]  /*4320*/  FMUL.FTZ R25, R2, R23 ;  /* 0x0000001702197220 */ /* 0x000fe20000410000 */
[----:B------:R-:W-:Y:S01]  /*4330*/  FMUL.FTZ R29, R3, R29 ;  /* 0x0000001d031d7220 */ /* 0x000fe20000410000 */
[----:B------:R-:W-:Y:S01]  /*4340*/  SHF.L.U32 R31, R31, 0x10, RZ ;  /* 0x000000101f1f7819 */ /* 0x000fe200000006ff */
[----:B------:R-:W-:Y:S01]  /*4350*/  FMUL.FTZ R49, R114, -1.4426950216293334961 ;  /* 0xbfb8aa3b72317820 */ /* 0x000fe20000410000 */
[----:B------:R-:W0:Y:S01]  /*4360*/  MUFU.RCP R45, R45 ;  /* 0x0000002d002d7308 */ /* 0x000e220000001000 */
[----:B------:R-:W-:Y:S01]  /*4370*/  FFMA.FTZ R35, R127, R25, R35 ;  /* 0x000000197f237223 */ /* 0x000fe20000010023 */
[----:B------:R-:W-:Y:S01]  /*4380*/  FFMA.FTZ R25, R120, R29, R121 ;  /* 0x0000001d78197223 */ /* 0x000fe20000010079 */
[----:B------:R-:W-:Y:S01]  /*4390*/  FMUL.FTZ R36, R31, R36 ;  /* 0x000000241f247220 */ /* 0x000fe20000410000 */
[----:B-1----:R-:W-:Y:S01]  /*43a0*/  FADD.FTZ R31, R24, 1 ;  /* 0x3f800000181f7421 */ /* 0x002fe20000010000 */
[----:B------:R-:W-:Y:S01]  /*43b0*/  FFMA.FTZ R44, R2, R23, R44 ;  /* 0x00000017022c7223 */ /* 0x000fe2000001002c */
[----:B------:R-:W-:-:S02]  /*43c0*/  FMUL.FTZ R117, R25, -1.4426950216293334961 ;  /* 0xbfb8aa3b19757820 */ /* 0x000fc40000410000 */
[----:B------:R-:W1:Y:S01]  /*43d0*/  MUFU.EX2 R49, R49 ;  /* 0x0000003100317308 */ /* 0x000e620000000800 */
[----:B------:R-:W-:Y:S01]  /*43e0*/  IADD3 R110, P0, R154, UR26, RZ ;  /* 0x0000001a9a6e7c10 */ /* 0x000fe2000ff1e0ff */
[-C--:B------:R-:W-:Y:S01]  /*43f0*/  FFMA.FTZ R33, R48, R36.reuse, R33 ;  /* 0x0000002430217223 */ /* 0x080fe20000010021 */
[----:B------:R-:W-:Y:S01]  /*4400*/  FADD.FTZ R38, R38, R36 ;  /* 0x0000002426267221 */ /* 0x000fe20000010000 */
[CC--:B------:R-:W-:Y:S01]  /*4410*/  FFMA.FTZ R44, R120.reuse, R36.reuse, R44 ;  /* 0x00000024782c7223 */ /* 0x0c0fe2000001002c */
[----:B------:R-:W-:Y:S01]  /*4420*/  FMUL.FTZ R36, R120, R36 ;  /* 0x0000002478247220 */ /* 0x000fe20000410000 */
[----:B------:R-:W-:Y:S02]  /*4430*/  IADD3.X R111, R155, UR27, RZ, P0, !PT ;  /* 0x0000001b9b6f7c10 */ /* 0x000fe400087fe4ff */
[----:B------:R-:W2:Y:S01]  /*4440*/  MUFU.RCP R31, R31 ;  /* 0x0000001f001f7308 */ /* 0x000ea20000001000 */
[----:B------:R-:W-:Y:S01]  /*4450*/  PRMT R112, R99, 0x7632, R112 ;  /* 0x0000763263707816 */ /* 0x000fe20000000070 */
[----:B------:R-:W-:Y:S01]  /*4460*/  FFMA.FTZ R48, R48, R36, R35 ;  /* 0x0000002430307223 */ /* 0x000fe20000010023 */
[----:B------:R-:W-:Y:S01]  /*4470*/  SHF.L.U32 R124, R98, 0x10, RZ ;  /* 0x00000010627c7819 */ /* 0x000fe200000006ff */
[----:B0-----:R-:W-:-:S04]  /*4480*/  FADD.FTZ R34, -R45, 1 ;  /* 0x3f8000002d227421 */ /* 0x001fc80000010100 */
[----:B------:R-:W0:Y:S01]  /*4490*/  MUFU.EX2 R117, R117 ;  /* 0x0000007500757308 */ /* 0x000e220000000800 */
[----:B------:R-:W-:Y:S01]  /*44a0*/  SHF.L.U32 R24, R99, 0x10, RZ ;  /* 0x0000001063187819 */ /* 0x000fe200000006ff */
[----:B------:R-:W4:Y:S01]  /*44b0*/  LDG.E.64.CONSTANT R110, desc[UR18][R110.64] ;  /* 0x000000126e6e7981 */ /* 0x000f22000c1e9b00 */
[----:B------:R-:W-:Y:S02]  /*44c0*/  PRMT R36, R98, 0x7632, R36 ;  /* 0x0000763262247816 */ /* 0x000fe40000000024 */
[----:B------:R-:W-:Y:S01]  /*44d0*/  SHF.L.U32 R112, R112, 0x10, RZ ;  /* 0x0000001070707819 */ /* 0x000fe200000006ff */
[C---:B------:R-:W-:Y:S01]  /*44e0*/  FADD.FTZ R124, -R54.reuse, R124 ;  /* 0x0000007c367c7221 */ /* 0x040fe20000010100 */
[----:B------:R-:W-:Y:S01]  /*44f0*/  IADD3.X R153, RZ, R30, RZ, P5, !PT ;  /* 0x0000001eff997210 */ /* 0x000fe20002ffe4ff */
[----:B------:R-:W-:Y:S01]  /*4500*/  FADD.FTZ R24, -R54, R24 ;  /* 0x0000001836187221 */ /* 0x000fe20000010100 */
[----:B------:R-:W-:Y:S01]  /*4510*/  SHF.L.U32 R36, R36, 0x10, RZ ;  /* 0x0000001024247819 */ /* 0x000fe200000006ff */
[----:B------:R-:W-:Y:S01]  /*4520*/  FFMA.FTZ R119, R119, R34, 1 ;  /* 0x3f80000077777423 */ /* 0x000fe20000010022 */
[----:B-1----:R-:W-:Y:S01]  /*4530*/  FADD.FTZ R49, R49, 1 ;  /* 0x3f80000031317421 */ /* 0x002fe20000010000 */
[----:B------:R-:W-:Y:S01]  /*4540*/  SHF.L.U64.HI R153, R152, 0x1, R153 ;  /* 0x0000000198997819 */ /* 0x000fe20000010299 */
[----:B------:R-:W-:Y:S01]  /*4550*/  FADD.FTZ R112, -R54, R112 ;  /* 0x0000007036707221 */ /* 0x000fe20000010100 */
[C---:B------:R-:W-:Y:S01]  /*4560*/  FMUL.FTZ R124, R3.reuse, R124 ;  /* 0x0000007c037c7220 */ /* 0x040fe20000410000 */
[----:B------:R-:W-:Y:S01]  /*4570*/  SHF.L.U32 R152, R152, 0x1, RZ ;  /* 0x0000000198987819 */ /* 0x000fe200000006ff */
[----:B------:R-:W-:Y:S01]  /*4580*/  FMUL.FTZ R24, R3, R24 ;  /* 0x0000001803187220 */ /* 0x000fe20000410000 */
[----:B------:R-:W-:Y:S01]  /*4590*/  FADD.FTZ R36, -R54, R36 ;  /* 0x0000002436247221 */ /* 0x000fe20000010100 */
[----:B------:R-:W-:Y:S01]  /*45a0*/  FMUL.FTZ R119, R45, R119 ;  /* 0x000000772d777220 */ /* 0x000fe20000410000 */
[----:B------:R-:W-:Y:S01]  /*45b0*/  FMUL.FTZ R45, R3, R112 ;  /* 0x00000070032d7220 */ /* 0x000fe20000410000 */
[----:B------:R-:W-:Y:S01]  /*45c0*/  FFMA.FTZ R28, R0, R124, R41 ;  /* 0x0000007c001c7223 */ /* 0x000fe20000010029 */
[----:B------:R-:W-:Y:S01]  /*45d0*/  IADD3 R112, P0, R152, UR24, RZ ;  /* 0x0000001898707c10 */ /* 0x000fe2000ff1e0ff */
[----:B------:R-:W-:Y:S01]  /*45e0*/  FFMA.FTZ R27, R2, R24, R39 ;  /* 0x00000018021b7223 */ /* 0x000fe20000010027 */
[----:B--2---:R-:W-:Y:S01]  /*45f0*/  FADD.FTZ R34, -R31, 1 ;  /* 0x3f8000001f227421 */ /* 0x004fe20000010100 */
[----:B------:R-:W1:Y:S01]  /*4600*/  MUFU.RCP R49, R49 ;  /* 0x0000003100317308 */ /* 0x000e620000001000 */
[----:B0-----:R-:W-:Y:S01]  /*4610*/  FADD.FTZ R117, R117, 1 ;  /* 0x3f80000075757421 */ /* 0x001fe20000010000 */
[----:B------:R-:W-:Y:S01]  /*4620*/  FMUL.FTZ R36, R3, R36 ;  /* 0x0000002403247220 */ /* 0x000fe20000410000 */
[----:B------:R-:W-:Y:S01]  /*4630*/  FMUL.FTZ R115, R28, -1.4426950216293334961 ;  /* 0xbfb8aa3b1c737820 */ /* 0x000fe20000410000 */
[----:B------:R-:W-:Y:S01]  /*4640*/  IADD3.X R113, R153, UR25, RZ, P0, !PT ;  /* 0x0000001999717c10 */ /* 0x000fe200087fe4ff */
[----:B------:R-:W-:Y:S01]  /*4650*/  FMUL.FTZ R35, R27, -1.4426950216293334961 ;  /* 0xbfb8aa3b1b237820 */ /* 0x000fe20000410000 */
[----:B------:R-:W-:Y:S01]  /*4660*/  FFMA.FTZ R26, R26, R34, 1 ;  /* 0x3f8000001a1a7423 */ /* 0x000fe20000010022 */
[----:B------:R-:W-:Y:S01]  /*4670*/  FFMA.FTZ R34, R55, R36, R40 ;  /* 0x0000002437227223 */ /* 0x000fe20000010028 */
[----:B------:R-:W-:Y:S02]  /*4680*/  MUFU.RCP R117, R117 ;  /* 0x0000007500757308 */ /* 0x000fe40000001000 */
[----:B------:R-:W2:Y:S01]  /*4690*/  LDG.E.64.CONSTANT R112, desc[UR18][R112.64] ;  /* 0x0000001270707981 */ /* 0x000ea2000c1e9b00 */
[----:B------:R-:W-:Y:S01]  /*46a0*/  FMUL.FTZ R116, R34, -1.4426950216293334961 ;  /* 0xbfb8aa3b22747820 */ /* 0x000fe20000410000 */
[----:B------:R-:W-:-:S04]  /*46b0*/  FMUL.FTZ R26, R31, R26 ;  /* 0x0000001a1f1a7220 */ /* 0x000fc80000410000 */
[----:B------:R-:W0:Y:S01]  /*46c0*/  MUFU.EX2 R115, R115 ;  /* 0x0000007300737308 */ /* 0x000e220000000800 */
[----:B------:R-:W-:-:S07]  /*46d0*/  FFMA.FTZ R31, R120, R45, R121 ;  /* 0x0000002d781f7223 */ /* 0x000fce0000010079 */
[----:B------:R-:W3:Y:S01]  /*46e0*/  MUFU.EX2 R35, R35 ;  /* 0x0000002300237308 */ /* 0x000ee20000000800 */
[----:B-1----:R-:W-:Y:S01]  /*46f0*/  FADD.FTZ R122, -R49, 1 ;  /* 0x3f800000317a7421 */ /* 0x002fe20000010100 */
[----:B------:R-:W-:-:S06]  /*4700*/  FMUL.FTZ R123, R31, -1.4426950216293334961 ;  /* 0xbfb8aa3b1f7b7820 */ /* 0x000fcc0000410000 */
[----:B------:R-:W1:Y:S01]  /*4710*/  MUFU.EX2 R116, R116 ;  /* 0x0000007400747308 */ /* 0x000e620000000800 */
[----:B------:R-:W-:-:S04]  /*4720*/  FFMA.FTZ R122, R114, R122, 1 ;  /* 0x3f800000727a7423 */ /* 0x000fc8000001007a */
[----:B------:R-:W-:-:S03]  /*4730*/  FMUL.FTZ R122, R49, R122 ;  /* 0x0000007a317a7220 */ /* 0x000fc60000410000 */
[----:B------:R1:W1:Y:S01]  /*4740*/  MUFU.EX2 R114, R123 ;  /* 0x0000007b00727308 */ /* 0x0002620000000800 */
[----:B0-----:R-:W-:Y:S01]  /*4750*/  FADD.FTZ R49, R115, 1 ;  /* 0x3f80000073317421 */ /* 0x001fe20000010000 */
[----:B---3--:R-:W-:Y:S01]  /*4760*/  PRMT R115, R100, 0x7632, R115 ;  /* 0x0000763264737816 */ /* 0x008fe20000000073 */
[----:B------:R-:W-:Y:S01]  /*4770*/  FADD.FTZ R35, R35, 1 ;  /* 0x3f80000023237421 */ /* 0x000fe20000010000 */
[----:B-1----:R-:W-:-:S04]  /*4780*/  FADD.FTZ R123, -R117, 1 ;  /* 0x3f800000757b7421 */ /* 0x002fc80000010100 */
[----:B------:R-:W-:Y:S01]  /*4790*/  FFMA.FTZ R123, R25, R123, 1 ;  /* 0x3f800000197b7423 */ /* 0x000fe2000001007b */
[----:B------:R-:W-:Y:S01]  /*47a0*/  SHF.L.U32 R25, R100, 0x10, RZ ;  /* 0x0000001064197819 */ /* 0x000fe200000006ff */
[----:B------:R0:W-:Y:S01]  /*47b0*/  MUFU.RCP R141, R35 ;  /* 0x00000023008d7308 */ /* 0x0001e20000001000 */
[----:B------:R-:W-:-:S03]  /*47c0*/  SHF.L.U32 R115, R115, 0x10, RZ ;  /* 0x0000001073737819 */ /* 0x000fc600000006ff */
[----:B------:R-:W-:Y:S01]  /*47d0*/  FMUL.FTZ R25, R25, R119 ;  /* 0x0000007719197220 */ /* 0x000fe20000410000 */
[----:B0-----:R-:W-:Y:S01]  /*47e0*/  FADD.FTZ R35, R116, 1 ;  /* 0x3f80000074237421 */ /* 0x001fe20000010000 */
[----:B------:R-:W-:Y:S01]  /*47f0*/  FMUL.FTZ R115, R115, R122 ;  /* 0x0000007a73737220 */ /* 0x000fe20000410000 */
[C---:B------:R-:W-:Y:S01]  /*4800*/  SHF.L.U32 R119, R101.reuse, 0x10, RZ ;  /* 0x0000001065777819 */ /* 0x040fe200000006ff */
[----:B------:R-:W-:Y:S01]  /*4810*/  FMUL.FTZ R116, R0, R25 ;  /* 0x0000001900747220 */ /* 0x000fe20000410000 */
[----:B------:R-:W-:Y:S02]  /*4820*/  PRMT R122, R101, 0x7632, R122 ;  /* 0x00007632657a7816 */ /* 0x000fe4000000007a */
[----:B------:R-:W0:Y:S01]  /*4830*/  MUFU.RCP R35, R35 ;  /* 0x0000002300237308 */ /* 0x000e220000001000 */
[----:B------:R-:W-:Y:S01]  /*4840*/  FFMA.FTZ R48, R126, R116, R48 ;  /* 0x000000747e307223 */ /* 0x000fe20000010030 */
[----:B------:R-:W-:Y:S01]  /*4850*/  SHF.L.U32 R122, R122, 0x10, RZ ;  /* 0x000000107a7a7819 */ /* 0x000fe200000006ff */
[----:B------:R-:W-:Y:S01]  /*4860*/  FADD.FTZ R114, R114, 1 ;  /* 0x3f80000072727421 */ /* 0x000fe20000010000 */
[----:B------:R-:W-:Y:S01]  /*4870*/  FMUL.FTZ R117, R117, R123 ;  /* 0x0000007b75757220 */ /* 0x000fe20000410000 */
[----:B------:R-:W-:Y:S01]  /*4880*/  FMUL.FTZ R26, R119, R26 ;  /* 0x0000001a771a7220 */ /* 0x000fe20000410000 */
[----:B------:R-:W-:Y:S01]  /*4890*/  FMUL.FTZ R116, R55, R115 ;  /* 0x0000007337747220 */ /* 0x000fe20000410000 */
[----:B------:R-:W-:Y:S01]  /*48a0*/  FFMA.FTZ R119, R0, R25, R44 ;  /* 0x0000001900777223 */ /* 0x000fe2000001002c */
[----:B------:R-:W1:Y:S01]  /*48b0*/  MUFU.RCP R49, R49 ;  /* 0x0000003100317308 */ /* 0x000e620000001000 */
[----:B------:R-:W-:Y:S01]  /*48c0*/  FMUL.FTZ R117, R122, R117 ;  /* 0x000000757a757220 */ /* 0x000fe20000410000 */
[----:B------:R-:W-:-:S06]  /*48d0*/  FFMA.FTZ R48, R37, R116, R48 ;  /* 0x0000007425307223 */ /* 0x000fcc0000010030 */
[----:B------:R3:W1:Y:S01]  /*48e0*/  MUFU.RCP R44, R114 ;  /* 0x00000072002c7308 */ /* 0x0006620000001000 */
[----:B------:R-:W-:Y:S01]  /*48f0*/  FMUL.FTZ R123, R120, R117 ;  /* 0x00000075787b7220 */ /* 0x000fe20000410000 */
[----:B---3--:R-:W-:-:S04]  /*4900*/  FMUL.FTZ R114, R2, R26 ;  /* 0x0000001a02727220 */ /* 0x008fc80000410000 */
[----:B------:R-:W-:Y:S01]  /*4910*/  FFMA.FTZ R48, R125, R114, R48 ;  /* 0x000000727d307223 */ /* 0x000fe20000010030 */
[----:B------:R-:W-:-:S03]  /*4920*/  FFMA.FTZ R33, R29, R117, R33 ;  /* 0x000000751d217223 */ /* 0x000fc60000010021 */
[----:B------:R-:W-:Y:S01]  /*4930*/  FFMA.FTZ R123, R29, R123, R48 ;  /* 0x0000007b1d7b7223 */ /* 0x000fe20000010030 */
[----:B0-----:R-:W-:Y:S01]  /*4940*/  FADD.FTZ R29, -R35, 1 ;  /* 0x3f800000231d7421 */ /* 0x001fe20000010100 */
[----:B------:R-:W-:Y:S01]  /*4950*/  FFMA.FTZ R32, R37, R115, R32 ;  /* 0x0000007325207223 */ /* 0x000fe20000010020 */
[----:B-1----:R-:W-:Y:S02]  /*4960*/  FADD.FTZ R37, -R49, 1 ;  /* 0x3f80000031257421 */ /* 0x002fe40000010100 */
[----:B------:R-:W-:Y:S01]  /*4970*/  FFMA.FTZ R29, R34, R29, 1 ;  /* 0x3f800000221d7423 */ /* 0x000fe2000001001d */
[----:B------:R-:W-:Y:S01]  /*4980*/  PRMT R34, R102, 0x7632, R34 ;  /* 0x0000763266227816 */ /* 0x000fe20000000022 */
[----:B------:R-:W-:Y:S01]  /*4990*/  FADD.FTZ R114, -R141, 1 ;  /* 0x3f8000008d727421 */ /* 0x000fe20000010100 */
[----:B------:R-:W-:Y:S01]  /*49a0*/  FFMA.FTZ R37, R28, R37, 1 ;  /* 0x3f8000001c257423 */ /* 0x000fe20000010025 */
[----:B------:R-:W-:Y:S01]  /*49b0*/  FMUL.FTZ R29, R35, R29 ;  /* 0x0000001d231d7220 */ /* 0x000fe20000410000 */
[----:B------:R-:W-:Y:S01]  /*49c0*/  SHF.L.U32 R34, R34, 0x10, RZ ;  /* 0x0000001022227819 */ /* 0x000fe200000006ff */
[----:B------:R-:W-:Y:S01]  /*49d0*/  FFMA.FTZ R114, R27, R114, 1 ;  /* 0x3f8000001b727423 */ /* 0x000fe20000010072 */
[----:B------:R-:W-:Y:S01]  /*49e0*/  SHF.L.U32 R28, R104, 0x10, RZ ;  /* 0x00000010681c7819 */ /* 0x000fe200000006ff */
[----:B------:R-:W-:-:S02]  /*49f0*/  FADD.FTZ R27, -R44, 1 ;  /* 0x3f8000002c1b7421 */ /* 0x000fc40000010100 */
[----:B------:R-:W-:Y:S01]  /*4a00*/  FMUL.FTZ R34, R34, R29 ;  /* 0x0000001d22227220 */ /* 0x000fe20000410000 */
[----:B------:R-:W-:Y:S01]  /*4a10*/  SHF.L.U32 R29, R105, 0x10, RZ ;  /* 0x00000010691d7819 */ /* 0x000fe200000006ff */
[----:B------:R-:W-:Y:S01]  /*4a20*/  FFMA.FTZ R27, R31, R27, 1 ;  /* 0x3f8000001f1b7423 */ /* 0x000fe2000001001b */
[----:B------:R-:W-:Y:S01]  /*4a30*/  FADD.FTZ R28, -R54, R28 ;  /* 0x0000001c361c7221 */ /* 0x000fe20000010100 */
[----:B------:R-:W-:Y:S01]  /*4a40*/  SHF.L.U32 R31, R102, 0x10, RZ ;  /* 0x00000010661f7819 */ /* 0x000fe200000006ff */
[----:B------:R-:W-:Y:S01]  /*4a50*/  FMUL.FTZ R37, R49, R37 ;  /* 0x0000002531257220 */ /* 0x000fe20000410000 */
[----:B------:R-:W-:Y:S01]  /*4a60*/  FMUL.FTZ R44, R44, R27 ;  /* 0x0000001b2c2c7220 */ /* 0x000fe20000410000 */
[----:B------:R-:W-:Y:S01]  /*4a70*/  FMUL.FTZ R28, R3, R28 ;  /* 0x0000001c031c7220 */ /* 0x000fe20000410000 */
[----:B------:R-:W-:Y:S01]  /*4a80*/  FADD.FTZ R29, -R54, R29 ;  /* 0x0000001d361d7221 */ /* 0x000fe20000010100 */
[----:B------:R-:W-:Y:S01]  /*4a90*/  FMUL.FTZ R27, R31, R37 ;  /* 0x000000251f1b7220 */ /* 0x000fe20000410000 */
[----:B------:R-:W-:Y:S01]  /*4aa0*/  PRMT R37, R104, 0x7632, R37 ;  /* 0x0000763268257816 */ /* 0x000fe20000000025 */
[----:B------:R-:W-:Y:S01]  /*4ab0*/  FFMA.FTZ R119, R55, R115, R119 ;  /* 0x0000007337777223 */ /* 0x000fe20000010077 */
[----:B------:R-:W-:Y:S01]  /*4ac0*/  FFMA.FTZ R48, R0, R28, R41 ;  /* 0x0000001c00307223 */ /* 0x000fe20000010029 */
[----:B------:R-:W-:Y:S01]  /*4ad0*/  FMUL.FTZ R29, R3, R29 ;  /* 0x0000001d031d7220 */ /* 0x000fe20000410000 */
[----:B------:R-:W-:Y:S01]  /*4ae0*/  SHF.L.U32 R37, R37, 0x10, RZ ;  /* 0x0000001025257819 */ /* 0x000fe200000006ff */
[----:B------:R-:W-:Y:S01]  /*4af0*/  FFMA.FTZ R119, R2, R26, R119 ;  /* 0x0000001a02777223 */ /* 0x000fe20000010077 */
[----:B------:R-:W-:Y:S01]  /*4b00*/  IADD3.X R151, RZ, R30, RZ, P1, !PT ;  /* 0x0000001eff977210 */ /* 0x000fe20000ffe4ff */
[----:B------:R-:W-:Y:S01]  /*4b10*/  FMUL.FTZ R116, R48, -1.4426950216293334961 ;  /* 0xbfb8aa3b30747820 */ /* 0x000fe20000410000 */
[----:B------:R-:W-:Y:S01]  /*4b20*/  PRMT R35, R103, 0x7632, R35 ;  /* 0x0000763267237816 */ /* 0x000fe20000000023 */
[----:B------:R-:W-:Y:S01]  /*4b30*/  FFMA.FTZ R49, R2, R29, R39 ;  /* 0x0000001d02317223 */ /* 0x000fe20000010027 */
[----:B------:R-:W-:Y:S01]  /*4b40*/  SHF.L.U64.HI R151, R150, 0x1, R151 ;  /* 0x0000000196977819 */ /* 0x000fe20000010297 */
[----:B------:R-:W-:Y:S01]  /*4b50*/  FADD.FTZ R38, R38, R117 ;  /* 0x0000007526267221 */ /* 0x000fe20000010000 */
[----:B------:R-:W-:Y:S01]  /*4b60*/  FFMA.FTZ R119, R120, R117, R119 ;  /* 0x0000007578777223 */ /* 0x000fe20000010077 */
[----:B------:R-:W-:Y:S01]  /*4b70*/  FADD.FTZ R37, -R54, R37 ;  /* 0x0000002536257221 */ /* 0x000fe20000010100 */
[----:B------:R-:W-:Y:S01]  /*4b80*/  SHF.L.U32 R150, R150, 0x1, RZ ;  /* 0x0000000196967819 */ /* 0x000fe200000006ff */
[----:B------:R-:W-:Y:S01]  /*4b90*/  FMUL.FTZ R117, R49, -1.4426950216293334961 ;  /* 0xbfb8aa3b31757820 */ /* 0x000fe20000410000 */
[----:B------:R-:W-:Y:S01]  /*4ba0*/  SHF.L.U32 R35, R35, 0x10, RZ ;  /* 0x0000001023237819 */ /* 0x000fe200000006ff */
[----:B------:R-:W0:Y:S01]  /*4bb0*/  MUFU.EX2 R116, R116 ;  /* 0x0000007400747308 */ /* 0x000e220000000800 */
[----:B------:R-:W-:Y:S01]  /*4bc0*/  FMUL.FTZ R141, R141, R114 ;  /* 0x000000728d8d7220 */ /* 0x000fe20000410000 */
[----:B------:R-:W-:Y:S01]  /*4bd0*/  FMUL.FTZ R31, R0, R27 ;  /* 0x0000001b001f7220 */ /* 0x000fe20000410000 */
[----:B------:R-:W-:Y:S01]  /*4be0*/  FMUL.FTZ R37, R3, R37 ;  /* 0x0000002503257220 */ /* 0x000fe20000410000 */
[----:B------:R-:W-:Y:S01]  /*4bf0*/  IADD3 R114, P0, R150, UR24, RZ ;  /* 0x0000001896727c10 */ /* 0x000fe2000ff1e0ff */
[----:B------:R-:W-:Y:S01]  /*4c00*/  FMUL.FTZ R44, R35, R44 ;  /* 0x0000002c232c7220 */ /* 0x000fe20000410000 */
[----:B------:R-:W-:Y:S01]  /*4c10*/  FADD.FTZ R118, R118, R115 ;  /* 0x0000007376767221 */ /* 0x000fe20000010000 */
[----:B------:R-:W-:Y:S01]  /*4c20*/  FFMA.FTZ R123, R124, R31, R123 ;  /* 0x0000001f7c7b7223 */ /* 0x000fe2000001007b */
[----:B------:R-:W-:Y:S01]  /*4c30*/  PRMT R35, R105, 0x7632, R35 ;  /* 0x0000763269237816 */ /* 0x000fe20000000023 */
[----:B------:R-:W1:Y:S01]  /*4c40*/  MUFU.EX2 R117, R117 ;  /* 0x0000007500757308 */ /* 0x000e620000000800 */
[----:B------:R-:W-:Y:S01]  /*4c50*/  FFMA.FTZ R31, R55, R37, R40 ;  /* 0x00000025371f7223 */ /* 0x000fe20000010028 */
[----:B------:R-:W-:-:S02]  /*4c60*/  IADD3.X R115, R151, UR25, RZ, P0, !PT ;  /* 0x0000001997737c10 */ /* 0x000fc400087fe4ff */
[----:B------:R-:W-:Y:S01]  /*4c70*/  SHF.L.U32 R35, R35, 0x10, RZ ;  /* 0x0000001023237819 */ /* 0x000fe200000006ff */
[----:B------:R-:W-:Y:S01]  /*4c80*/  FMUL.FTZ R131, R31, -1.4426950216293334961 ;  /* 0xbfb8aa3b1f837820 */ /* 0x000fe20000410000 */
[----:B------:R-:W-:Y:S02]  /*4c90*/  FMUL.FTZ R30, R55, R34 ;  /* 0x00000022371e7220 */ /* 0x000fe40000410000 */
[----:B------:R-:W3:Y:S01]  /*4ca0*/  LDG.E.64.CONSTANT R114, desc[UR18][R114.64] ;  /* 0x0000001272727981 */ /* 0x000ee2000c1e9b00 */
[----:B------:R-:W-:Y:S01]  /*4cb0*/  FADD.FTZ R35, -R54, R35 ;  /* 0x0000002336237221 */ /* 0x000fe20000010100 */
[----:B------:R-:W-:Y:S01]  /*4cc0*/  FFMA.FTZ R123, R36, R30, R123 ;  /* 0x0000001e247b7223 */ /* 0x000fe2000001007b */
[----:B------:R-:W5:Y:S01]  /*4cd0*/  MUFU.EX2 R131, R131 ;  /* 0x0000008300837308 */ /* 0x000f620000000800 */
[----:B------:R-:W-:Y:S01]  /*4ce0*/  SHF.L.U32 R30, R103, 0x10, RZ ;  /* 0x00000010671e7819 */ /* 0x000fe200000006ff */
[----:B0-----:R-:W-:Y:S01]  /*4cf0*/  FADD.FTZ R116, R116, 1 ;  /* 0x3f80000074747421 */ /* 0x001fe20000010000 */
[----:B------:R-:W-:Y:S01]  /*4d00*/  FMUL.FTZ R35, R3, R35 ;  /* 0x0000002303237220 */ /* 0x000fe20000410000 */
[----:B------:R-:W-:-:S02]  /*4d10*/  FFMA.FTZ R36, R36, R34, R32 ;  /* 0x0000002224247223 */ /* 0x000fc40000010020 */
[----:B------:R-:W-:Y:S01]  /*4d20*/  FMUL.FTZ R30, R30, R141 ;  /* 0x0000008d1e1e7220 */ /* 0x000fe20000410000 */
[----:B------:R-:W-:Y:S01]  /*4d30*/  FFMA.FTZ R32, R120, R35, R121 ;  /* 0x0000002378207223 */ /* 0x000fe20000010079 */
[----:B-1----:R-:W-:Y:S01]  /*4d40*/  FADD.FTZ R117, R117, 1 ;  /* 0x3f80000075757421 */ /* 0x002fe20000010000 */
[----:B------:R-:W0:Y:S01]  /*4d50*/  MUFU.RCP R116, R116 ;  /* 0x0000007400747308 */ /* 0x000e220000001000 */
[----:B------:R-:W-:Y:S01]  /*4d60*/  FMUL.FTZ R141, R2, R30 ;  /* 0x0000001e028d7220 */ /* 0x000fe20000410000 */
[----:B------:R-:W-:-:S03]  /*4d70*/  FMUL.FTZ R122, R32, -1.4426950216293334961 ;  /* 0xbfb8aa3b207a7820 */ /* 0x000fc60000410000 */
[----:B------:R-:W-:-:S03]  /*4d80*/  FFMA.FTZ R123, R24, R141, R123 ;  /* 0x0000008d187b7223 */ /* 0x000fc6000001007b */
[----:B------:R-:W1:Y:S01]  /*4d90*/  MUFU.RCP R117, R117 ;  /* 0x0000007500757308 */ /* 0x000e620000001000 */
[----:B------:R-:W-:Y:S01]  /*4da0*/  FMUL.FTZ R141, R120, R44 ;  /* 0x0000002c788d7220 */ /* 0x000fe20000410000 */
[----:B-----5:R-:W-:Y:S01]  /*4db0*/  FADD.FTZ R131, R131, 1 ;  /* 0x3f80000083837421 */ /* 0x020fe20000010000 */
[----:B------:R-:W-:Y:S02]  /*4dc0*/  STL [R1+0x8], R46 ;  /* 0x0000082e01007387 */ /* 0x000fe40000100800 */
[----:B------:R-:W-:-:S03]  /*4dd0*/  FFMA.FTZ R141, R45, R141, R123 ;  /* 0x0000008d2d8d7223 */ /* 0x000fc6000001007b */
[----:B------:R-:W5:Y:S01]  /*4de0*/  MUFU.EX2 R122, R122 ;  /* 0x0000007a007a7308 */ /* 0x000f620000000800 */
[----:B------:R-:W-:Y:S01]  /*4df0*/  FFMA.FTZ R45, R45, R44, R33 ;  /* 0x0000002c2d2d7223 */ /* 0x000fe20000010021 */
[----:B------:R-:W-:Y:S04]  /*4e00*/  STL [R1+0x4], R47 ;  /* 0x0000042f01007387 */ /* 0x000fe80000100800 */
[----:B------:R0:W-:Y:S02]  /*4e10*/  STL [R1], R43 ;  /* 0x0000002b01007387 */ /* 0x0001e40000100800 */
[----:B------:R-:W5:Y:S01]  /*4e20*/  MUFU.RCP R33, R131 ;  /* 0x0000008300217308 */ /* 0x000f620000001000 */
[----:B0-----:R-:W-:Y:S01]  /*4e30*/  FADD.FTZ R43, R118, R34 ;  /* 0x00000022762b7221 */ /* 0x001fe20000010000 */
[----:B------:R-:W-:-:S04]  /*4e40*/  FADD.FTZ R118, -R116, 1 ;  /* 0x3f80000074767421 */ /* 0x000fc80000010100 */
[----:B------:R-:W-:Y:S01]  /*4e50*/  FFMA.FTZ R48, R48, R118, 1 ;  /* 0x3f80000030307423 */ /* 0x000fe20000010076 */
[----:B-1----:R-:W-:Y:S01]  /*4e60*/  FADD.FTZ R118, -R117, 1 ;  /* 0x3f80000075767421 */ /* 0x002fe20000010100 */
[----:B------:R-:W-:Y:S01]  /*4e70*/  FFMA.FTZ R119, R0, R27, R119 ;  /* 0x0000001b00777223 */ /* 0x000fe20000010077 */
[----:B-----5:R-:W-:Y:S02]  /*4e80*/  FADD.FTZ R122, R122, 1 ;  /* 0x3f8000007a7a7421 */ /* 0x020fe40000010000 */
[----:B------:R-:W-:Y:S01]  /*4e90*/  FFMA.FTZ R49, R49, R118, 1 ;  /* 0x3f80000031317423 */ /* 0x000fe20000010076 */
[----:B------:R-:W-:Y:S01]  /*4ea0*/  FFMA.FTZ R119, R55, R34, R119 ;  /* 0x0000002237777223 */ /* 0x000fe20000010077 */
[----:B------:R-:W-:Y:S01]  /*4eb0*/  FMUL.FTZ R48, R116, R48 ;  /* 0x0000003074307220 */ /* 0x000fe20000410000 */
[----:B------:R-:W0:Y:S01]  /*4ec0*/  MUFU.RCP R34, R122 ;  /* 0x0000007a00227308 */ /* 0x000e220000001000 */
[----:B------:R-:W-:Y:S01]  /*4ed0*/  FMUL.FTZ R49, R117, R49 ;  /* 0x0000003175317220 */ /* 0x000fe20000410000 */
[----:B------:R-:W-:Y:S01]  /*4ee0*/  FADD.FTZ R117, -R33, 1 ;  /* 0x3f80000021757421 */ /* 0x000fe20000010100 */
[----:B------:R-:W-:-:S03]  /*4ef0*/  IADD3 R116, P0, R152, UR26, RZ ;  /* 0x0000001a98747c10 */ /* 0x000fc6000ff1e0ff */
[----:B------:R-:W-:Y:S01]  /*4f00*/  FFMA.FTZ R131, R31, R117, 1 ;  /* 0x3f8000001f837423 */ /* 0x000fe20000010075 */
[----:B------:R-:W-:-:S06]  /*4f10*/  IADD3.X R117, R153, UR27, RZ, P0, !PT ;  /* 0x0000001b99757c10 */ /* 0x000fcc00087fe4ff */
[----:B------:R-:W5:Y:S01]  /*4f20*/  LDG.E.64.CONSTANT R116, desc[UR18][R116.64] ;  /* 0x0000001274747981 */ /* 0x000f62000c1e9b00 */
[----:B0-----:R-:W-:-:S04]  /*4f30*/  FADD.FTZ R118, -R34, 1 ;  /* 0x3f80000022767421 */ /* 0x001fc80000010100 */
[----:B------:R-:W-:Y:S01]  /*4f40*/  FFMA.FTZ R118, R32, R118, 1 ;  /* 0x3f80000020767423 */ /* 0x000fe20000010076 */
[----:B------:R-:W-:-:S03]  /*4f50*/  FFMA.FTZ R119, R2, R30, R119 ;  /* 0x0000001e02777223 */ /* 0x000fc60000010077 */
[----:B------:R-:W-:Y:S01]  /*4f60*/  FMUL.FTZ R123, R34, R118 ;  /* 0x00000076227b7220 */ /* 0x000fe20000410000 */
[----:B------:R-:W-:Y:S01]  /*4f70*/  IADD3 R118, P0, R150, UR26, RZ ;  /* 0x0000001a96767c10 */ /* 0x000fe2000ff1e0ff */
[----:B------:R-:W-:Y:S01]  /*4f80*/  FADD.FTZ R38, R38, R44 ;  /* 0x0000002c26267221 */ /* 0x000fe20000010000 */
[----:B------:R-:W-:Y:S02]  /*4f90*/  FFMA.FTZ R44, R120, R44, R119 ;  /* 0x0000002c782c7223 */ /* 0x000fe40000010077 */
[----:B------:R-:W-:-:S06]  /*4fa0*/  IADD3.X R119, R151, UR27, RZ, P0, !PT ;  /* 0x0000001b97777c10 */ /* 0x000fcc00087fe4ff */
[----:B------:R-:W5:Y:S01]  /*4fb0*/  LDG.E.64.CONSTANT R118, desc[UR18][R118.64] ;  /* 0x0000001276767981 */ /* 0x000f62000c1e9b00 */
[----:B------:R-:W-:Y:S01]  /*4fc0*/  FMUL.FTZ R131, R33, R131 ;  /* 0x0000008321837220 */ /* 0x000fe20000410000 */
[----:B------:R-:W-:Y:S02]  /*4fd0*/  PRMT R33, R107, 0x7632, R33 ;  /* 0x000076326b217816 */ /* 0x000fe40000000021 */
[----:B------:R-:W-:Y:S02]  /*4fe0*/  SHF.L.U32 R31, R106, 0x10, RZ ;  /* 0x000000106a1f7819 */ /* 0x000fe400000006ff */
[----:B------:R-:W-:Y:S02]  /*4ff0*/  SHF.L.U32 R33, R33, 0x10, RZ ;  /* 0x0000001021217819 */ /* 0x000fe400000006ff */
[----:B------:R-:W-:Y:S01]  /*5000*/  SHF.L.U32 R32, R107, 0x10, RZ ;  /* 0x000000106b207819 */ /* 0x000fe200000006ff */
[----:B------:R-:W-:Y:S01]  /*5010*/  FMUL.FTZ R31, R31, R48 ;  /* 0x000000301f1f7220 */ /* 0x000fe20000410000 */
[C---:B----4-:R-:W-:Y:S01]  /*5020*/  PRMT R48, R108.reuse, 0x7632, R48 ;  /* 0x000076326c307816 */ /* 0x050fe20000000030 */
[----:B------:R-:W-:Y:S01]  /*5030*/  FMUL.FTZ R123, R33, R123 ;  /* 0x0000007b217b7220 */ /* 0x000fe20000410000 */
[----:B------:R-:W-:Y:S01]  /*5040*/  SHF.L.U32 R33, R108, 0x10, RZ ;  /* 0x000000106c217819 */ /* 0x000fe200000006ff */
[----:B------:R-:W-:Y:S01]  /*5050*/  FMUL.FTZ R32, R32, R49 ;  /* 0x0000003120207220 */ /* 0x000fe20000410000 */
[----:B------:R-:W-:-:S02]  /*5060*/  SHF.L.U32 R48, R48, 0x10, RZ ;  /* 0x0000001030307819 */ /* 0x000fc400000006ff */
[----:B------:R-:W-:Y:S01]  /*5070*/  PRMT R49, R109, 0x7632, R49 ;  /* 0x000076326d317816 */ /* 0x000fe20000000031 */
[----:B------:R-:W-:Y:S01]  /*5080*/  FADD.FTZ R33, -R54, R33 ;  /* 0x0000002136217221 */ /* 0x000fe20000010100 */
[----:B------:R-:W-:Y:S01]  /*5090*/  PRMT R34, R106, 0x7632, R34 ;  /* 0x000076326a227816 */ /* 0x000fe20000000022 */
[----:B------:R-:W-:Y:S01]  /*50a0*/  FADD.FTZ R48, -R54, R48 ;  /* 0x0000003036307221 */ /* 0x000fe20000010100 */
[----:B------:R-:W-:Y:S01]  /*50b0*/  SHF.L.U32 R49, R49, 0x10, RZ ;  /* 0x0000001031317819 */ /* 0x000fe200000006ff */
[C---:B------:R-:W-:Y:S01]  /*50c0*/  FMUL.FTZ R33, R3.reuse, R33 ;  /* 0x0000002103217220 */ /* 0x040fe20000410000 */
[----:B------:R-:W-:Y:S01]  /*50d0*/  SHF.L.U32 R34, R34, 0x10, RZ ;  /* 0x0000001022227819 */ /* 0x000fe200000006ff */
[----:B------:R-:W-:Y:S02]  /*50e0*/  FMUL.FTZ R48, R3, R48 ;  /* 0x0000003003307220 */ /* 0x000fe40000410000 */
[----:B------:R-:W-:Y:S01]  /*50f0*/  FFMA.FTZ R122, R0, R33, R41 ;  /* 0x00000021007a7223 */ /* 0x000fe20000010029 */
[----:B------:R-:W-:Y:S01]  /*5100*/  FADD.FTZ R49, -R54, R49 ;  /* 0x0000003136317221 */ /* 0x000fe20000010100 */
[----:B------:R-:W-:-:S02]  /*5110*/  FFMA.FTZ R162, R55, R48, R40 ;  /* 0x0000003037a27223 */ /* 0x000fc40000010028 */
[----:B------:R-:W-:Y:S01]  /*5120*/  FMUL.FTZ R164, R122, -1.4426950216293334961 ;  /* 0xbfb8aa3b7aa47820 */ /* 0x000fe20000410000 */
[----:B------:R-:W-:Y:S01]  /*5130*/  FMUL.FTZ R131, R34, R131 ;  /* 0x0000008322837220 */ /* 0x000fe20000410000 */
[----:B------:R-:W-:Y:S01]  /*5140*/  FMUL.FTZ R49, R3, R49 ;  /* 0x0000003103317220 */ /* 0x000fe20000410000 */
[----:B------:R-:W-:Y:S01]  /*5150*/  FMUL.FTZ R34, R0, R31 ;  /* 0x0000001f00227220 */ /* 0x000fe20000410000 */
[----:B------:R-:W-:Y:S02]  /*5160*/  FMUL.FTZ R163, R162, -1.4426950216293334961 ;  /* 0xbfb8aa3ba2a37820 */ /* 0x000fe40000410000 */
[----:B------:R-:W0:Y:S01]  /*5170*/  MUFU.EX2 R164, R164 ;  /* 0x000000a400a47308 */ /* 0x000e220000000800 */
[----:B------:R-:W-:Y:S01]  /*5180*/  FFMA.FTZ R142, R120, R49, R121 ;  /* 0x00000031788e7223 */ /* 0x000fe20000010079 */
[----:B------:R-:W-:Y:S01]  /*5190*/  FFMA.FTZ R141, R28, R34, R141 ;  /* 0x000000221c8d7223 */ /* 0x000fe2000001008d */
[----:B------:R-:W-:Y:S02]  /*51a0*/  SHF.L.U32 R34, R109, 0x10, RZ ;  /* 0x000000106d227819 */ /* 0x000fe400000006ff */
[----:B------:R-:W-:-:S03]  /*51b0*/  FMUL.FTZ R160, R142, -1.4426950216293334961 ;  /* 0xbfb8aa3b8ea07820 */ /* 0x000fc60000410000 */
[----:B------:R-:W1:Y:S01]  /*51c0*/  MUFU.EX2 R163, R163 ;  /* 0x000000a300a37308 */ /* 0x000e620000000800 */
[----:B------:R-:W-:Y:S01]  /*51d0*/  FADD.FTZ R34, -R54, R34 ;  /* 0x0000002236227221 */ /* 0x000fe20000010100 */
[----:B------:R-:W-:-:S03]  /*51e0*/  FMUL.FTZ R165, R55, R131 ;  /* 0x0000008337a57220 */ /* 0x000fc60000410000 */
[----:B------:R-:W-:-:S03]  /*51f0*/  FMUL.FTZ R34, R3, R34 ;  /* 0x0000002203227220 */ /* 0x000fc60000410000 */
[----:B------:R-:W4:Y:S01]  /*5200*/  MUFU.EX2 R160, R160 ;  /* 0x000000a000a07308 */ /* 0x000f220000000800 */
[----:B------:R-:W-:Y:S01]  /*5210*/  FFMA.FTZ R161, R2, R34, R39 ;  /* 0x0000002202a17223 */ /* 0x000fe20000010027 */
[C---:B------:R-:W-:Y:S01]  /*5220*/  FFMA.FTZ R165, R37.reuse, R165, R141 ;  /* 0x000000a525a57223 */ /* 0x040fe2000001008d */
[----:B0-----:R-:W-:Y:S01]  /*5230*/  FADD.FTZ R164, R164, 1 ;  /* 0x3f800000a4a47421 */ /* 0x001fe20000010000 */
[----:B------:R-:W-:Y:S01]  /*5240*/  FFMA.FTZ R141, R37, R131, R36 ;  /* 0x00000083258d7223 */ /* 0x000fe20000010024 */
[----:B------:R-:W-:Y:S01]  /*5250*/  FMUL.FTZ R37, R2, R32 ;  /* 0x0000002002257220 */ /* 0x000fe20000410000 */
[----:B------:R-:W-:Y:S01]  /*5260*/  FMUL.FTZ R159, R161, -1.4426950216293334961 ;  /* 0xbfb8aa3ba19f7820 */ /* 0x000fe20000410000 */
[----:B-1----:R-:W-:Y:S02]  /*5270*/  FADD.FTZ R36, R163, 1 ;  /* 0x3f800000a3247421 */ /* 0x002fe40000010000 */
[----:B------:R-:W-:Y:S01]  /*5280*/  FFMA.FTZ R37, R29, R37, R165 ;  /* 0x000000251d257223 */ /* 0x000fe200000100a5 */
[-C--:B------:R-:W-:Y:S01]  /*5290*/  FMUL.FTZ R163, R120, R123.reuse ;  /* 0x0000007b78a37220 */ /* 0x080fe20000410000 */
[----:B------:R-:W0:Y:S01]  /*52a0*/  MUFU.RCP R164, R164 ;  /* 0x000000a400a47308 */ /* 0x000e220000001000 */
[----:B------:R-:W-:-:S02]  /*52b0*/  FFMA.FTZ R45, R35, R123, R45 ;  /* 0x0000007b232d7223 */ /* 0x000fc4000001002d */
[----:B------:R-:W-:Y:S01]  /*52c0*/  FFMA.FTZ R37, R35, R163, R37 ;  /* 0x000000a323257223 */ /* 0x000fe20000010025 */
[----:B----4-:R-:W-:-:S04]  /*52d0*/  FADD.FTZ R35, R160, 1 ;  /* 0x3f800000a0237421 */ /* 0x010fc80000010000 */
[----:B------:R-:W1:Y:S01]  /*52e0*/  MUFU.EX2 R159, R159 ;  /* 0x0000009f009f7308 */ /* 0x000e620000000800 */
[----:B------:R-:W-:-:S07]  /*52f0*/  FFMA.FTZ R44, R0, R31, R44 ;  /* 0x0000001f002c7223 */ /* 0x000fce000001002c */
[----:B------:R-:W4:Y:S01]  /*5300*/  MUFU.RCP R36, R36 ;  /* 0x0000002400247308 */ /* 0x000f220000001000 */
[----:B------:R-:W-:Y:S01]  /*5310*/  FADD.FTZ R47, R43, R131 ;  /* 0x000000832b2f7221 */ /* 0x000fe20000010000 */
[----:B------:R-:W-:-:S06]  /*5320*/  FFMA.FTZ R44, R55, R131, R44 ;  /* 0x00000083372c7223 */ /* 0x000fcc000001002c */
[----:B------:R-:W2:Y:S01]  /*5330*/  MUFU.RCP R35, R35 ;  /* 0x0000002300237308 */ /* 0x000ea20000001000 */
[----:B0-----:R-:W-:Y:S01]  /*5340*/  FADD.FTZ R131, -R164, 1 ;  /* 0x3f800000a4837421 */ /* 0x001fe20000010100 */
[----:B-1----:R-:W-:-:S03]  /*5350*/  FADD.FTZ R159, R159, 1 ;  /* 0x3f8000009f9f7421 */ /* 0x002fc60000010000 */
[----:B------:R-:W-:Y:S01]  /*5360*/  FFMA.FTZ R122, R122, R131, 1 ;  /* 0x3f8000007a7a7423 */ /* 0x000fe20000010083 */
[----:B----4-:R-:W-:Y:S02]  /*5370*/  FADD.FTZ R131, -R36, 1 ;  /* 0x3f80000024837421 */ /* 0x010fe40000010100 */
[----:B------:R-:W0:Y:S02]  /*5380*/  MUFU.RCP R159, R159 ;  /* 0x0000009f009f7308 */ /* 0x000e240000001000 */
[----:B------:R-:W-:Y:S01]  /*5390*/  FFMA.FTZ R162, R162, R131, 1 ;  /* 0x3f800000a2a27423 */ /* 0x000fe20000010083 */
[----:B--2---:R-:W-:Y:S01]  /*53a0*/  FADD.FTZ R131, -R35, 1 ;  /* 0x3f80000023837421 */ /* 0x004fe20000010100 */
[----:B------:R-:W-:-:S03]  /*53b0*/  FMUL.FTZ R164, R164, R122 ;  /* 0x0000007aa4a47220 */ /* 0x000fc60000410000 */
[----:B------:R-:W-:-:S04]  /*53c0*/  FFMA.FTZ R142, R142, R131, 1 ;  /* 0x3f8000008e8e7423 */ /* 0x000fc80000010083 */
[----:B------:R-:W-:Y:S01]  /*53d0*/  FMUL.FTZ R122, R35, R142 ;  /* 0x0000008e237a7220 */ /* 0x000fe20000410000 */
[----:B------:R-:W-:Y:S01]  /*53e0*/  PRMT R35, R111, 0x7632, R35 ;  /* 0x000076326f237816 */ /* 0x000fe20000000023 */
[----:B------:R-:W-:Y:S01]  /*53f0*/  FMUL.FTZ R162, R36, R162 ;  /* 0x000000a224a27220 */ /* 0x000fe20000410000 */
[----:B0-----:R-:W-:Y:S02]  /*5400*/  FADD.FTZ R36, -R159, 1 ;  /* 0x3f8000009f247421 */ /* 0x001fe40000010100 */
[----:B------:R-:W-:Y:S02]  /*5410*/  SHF.L.U32 R35, R35, 0x10, RZ ;  /* 0x0000001023237819 */ /* 0x000fe400000006ff */
[----:B------:R-:W-:-:S03]  /*5420*/  FFMA.FTZ R36, R161, R36, 1 ;  /* 0x3f800000a1247423 */ /* 0x000fc60000010024 */
[----:B------:R-:W-:Y:S01]  /*5430*/  FMUL.FTZ R122, R35, R122 ;  /* 0x0000007a237a7220 */ /* 0x000fe20000410000 */
[----:B------:R-:W-:Y:S01]  /*5440*/  SHF.L.U32 R35, R110, 0x10, RZ ;  /* 0x000000106e237819 */ /* 0x000fe200000006ff */
[----:B------:R-:W-:Y:S01]  /*5450*/  FADD.FTZ R43, R38, R123 ;  /* 0x0000007b262b7221 */ /* 0x000fe20000010000 */
[----:B------:R-:W-:Y:S01]  /*5460*/  SHF.L.U32 R38, R111, 0x10, RZ ;  /* 0x000000106f267819 */ /* 0x000fe200000006ff */
[----:B------:R-:W-:Y:S02]  /*5470*/  FMUL.FTZ R36, R159, R36 ;  /* 0x000000249f247220 */ /* 0x000fe40000410000 */
[----:B------:R-:W-:Y:S02]  /*5480*/  FMUL.FTZ R35, R35, R164 ;  /* 0x000000a423237220 */ /* 0x000fe40000410000 */
[----:B------:R-:W-:Y:S01]  /*5490*/  FMUL.FTZ R36, R38, R36 ;  /* 0x0000002426247220 */ /* 0x000fe20000410000 */
[----:B------:R-:W-:Y:S01]  /*54a0*/  SHF.L.U32 R38, R112, 0x10, RZ ;  /* 0x0000001070267819 */ /* 0x000fe200000006ff */
[----:B------:R-:W-:-:S04]  /*54b0*/  FMUL.FTZ R161, R0, R35 ;  /* 0x0000002300a17220 */ /* 0x000fc80000410000 */
[----:B------:R-:W-:Y:S01]  /*54c0*/  FFMA.FTZ R161, R33, R161, R37 ;  /* 0x000000a121a17223 */ /* 0x000fe20000010025 */
[----:B------:R-:W-:Y:S01]  /*54d0*/  FADD.FTZ R37, -R54, R38 ;  /* 0x0000002636257221 */ /* 0x000fe20000010100 */
[----:B------:R-:W-:Y:S01]  /*54e0*/  SHF.L.U32 R38, R113, 0x10, RZ ;  /* 0x0000001071267819 */ /* 0x000fe200000006ff */
[----:B------:R-:W-:Y:S02]  /*54f0*/  FFMA.FTZ R44, R2, R32, R44 ;  /* 0x00000020022c7223 */ /* 0x000fe4000001002c */
[C---:B------:R-:W-:Y:S02]  /*5500*/  FMUL.FTZ R37, R3.reuse, R37 ;  /* 0x0000002503257220 */ /* 0x040fe40000410000 */
[----:B------:R-:W-:Y:S01]  /*5510*/  FADD.FTZ R38, -R54, R38 ;  /* 0x0000002636267221 */ /* 0x000fe20000010100 */
[----:B------:R-:W-:Y:S01]  /*5520*/  FFMA.FTZ R131, R120, R123, R44 ;  /* 0x0000007b78837223 */ /* 0x000fe2000001002c */
[----:B------:R-:W-:Y:S01]  /*5530*/  FFMA.FTZ R164, R0, R37, R41 ;  /* 0x0000002500a47223 */ /* 0x000fe20000010029 */
[----:B------:R-:W-:Y:S01]  /*5540*/  PRMT R123, R112, 0x7632, R123 ;  /* 0x00007632707b7816 */ /* 0x000fe2000000007b */
[----:B------:R-:W-:-:S02]  /*5550*/  FMUL.FTZ R38, R3, R38 ;  /* 0x0000002603267220 */ /* 0x000fc40000410000 */
[----:B------:R-:W-:Y:S01]  /*5560*/  FMUL.FTZ R165, R164, -1.4426950216293334961 ;  /* 0xbfb8aa3ba4a57820 */ /* 0x000fe20000410000 */
[----:B------:R-:W-:Y:S01]  /*5570*/  SHF.L.U32 R123, R123, 0x10, RZ ;  /* 0x000000107b7b7819 */ /* 0x000fe200000006ff */
[----:B------:R-:W-:Y:S01]  /*5580*/  FFMA.FTZ R163, R2, R38, R39 ;  /* 0x0000002602a37223 */ /* 0x000fe20000010027 */
[----:B------:R-:W-:-:S03]  /*5590*/  PRMT R142, R110, 0x7632, R142 ;  /* 0x000076326e8e7816 */ /* 0x000fc6000000008e */
[----:B------:R-:W-:Y:S01]  /*55a0*/  FMUL.FTZ R160, R163, -1.4426950216293334961 ;  /* 0xbfb8aa3ba3a07820 */ /* 0x000fe20000410000 */
[----:B------:R-:W0:Y:S01]  /*55b0*/  MUFU.EX2 R165, R165 ;  /* 0x000000a500a57308 */ /* 0x000e220000000800 */
[----:B------:R-:W-:Y:S01]  /*55c0*/  FADD.FTZ R123, -R54, R123 ;  /* 0x0000007b367b7221 */ /* 0x000fe20000010100 */
[----:B------:R-:W-:-:S03]  /*55d0*/  SHF.L.U32 R142, R142, 0x10, RZ ;  /* 0x000000108e8e7819 */ /* 0x000fc600000006ff */
[----:B------:R-:W-:-:S03]  /*55e0*/  FMUL.FTZ R123, R3, R123 ;  /* 0x0000007b037b7220 */ /* 0x000fc60000410000 */
[----:B------:R-:W1:Y:S01]  /*55f0*/  MUFU.EX2 R160, R160 ;  /* 0x000000a000a07308 */ /* 0x000e620000000800 */
[----:B------:R-:W-:Y:S01]  /*5600*/  FFMA.FTZ R159, R55, R123, R40 ;  /* 0x0000007b379f7223 */ /* 0x000fe20000010028 */
[----:B------:R-:W-:-:S03]  /*5610*/  FMUL.FTZ R142, R142, R162 ;  /* 0x000000a28e8e7220 */ /* 0x000fc60000410000 */
[----:B------:R-:W-:Y:S01]  /*5620*/  FMUL.FTZ R44, R159, -1.4426950216293334961 ;  /* 0xbfb8aa3b9f2c7820 */ /* 0x000fe20000410000 */
[----:B------:R-:W-:Y:S01]  /*5630*/  FMUL.FTZ R162, R55, R142 ;  /* 0x0000008e37a27220 */ /* 0x000fe20000410000 */
[----:B0-----:R-:W-:-:S03]  /*5640*/  FADD.FTZ R165, R165, 1 ;  /* 0x3f800000a5a57421 */ /* 0x001fc60000010000 */
[C---:B------:R-:W-:Y:S01]  /*5650*/  FFMA.FTZ R161, R48.reuse, R162, R161 ;  /* 0x000000a230a17223 */ /* 0x040fe200000100a1 */
[----:B------:R-:W0:Y:S01]  /*5660*/  MUFU.EX2 R44, R44 ;  /* 0x0000002c002c7308 */ /* 0x000e220000000800 */
[----:B------:R-:W-:Y:S01]  /*5670*/  FFMA.FTZ R46, R48, R142, R141 ;  /* 0x0000008e302e7223 */ /* 0x000fe2000001008d */
[----:B------:R-:W-:Y:S01]  /*5680*/  FMUL.FTZ R48, R2, R36 ;  /* 0x0000002402307220 */ /* 0x000fe20000410000 */
[----:B-1----:R-:W-:-:S05]  /*5690*/  FADD.FTZ R160, R160, 1 ;  /* 0x3f800000a0a07421 */ /* 0x002fca0000010000 */
[----:B------:R1:W2:Y:S01]  /*56a0*/  MUFU.RCP R162, R165 ;  /* 0x000000a500a27308 */ /* 0x0002a20000001000 */
[----:B------:R-:W-:-:S07]  /*56b0*/  FFMA.FTZ R48, R34, R48, R161 ;  /* 0x0000003022307223 */ /* 0x000fce00000100a1 */
[----:B------:R0:W4:Y:S01]  /*56c0*/  MUFU.RCP R161, R160 ;  /* 0x000000a000a17308 */ /* 0x0001220000001000 */
[----:B-1----:R-:W-:Y:S01]  /*56d0*/  MOV R165, R47 ;  /* 0x0000002f00a57202 */ /* 0x002fe20000000f00 */
[-C--:B------:R-:W-:Y:S01]  /*56e0*/  FMUL.FTZ R141, R120, R122.reuse ;  /* 0x0000007a788d7220 */ /* 0x080fe20000410000 */
[--C-:B------:R-:W-:Y:S01]  /*56f0*/  FFMA.FTZ R47, R49, R122, R45.reuse ;  /* 0x0000007a312f7223 */ /* 0x100fe2000001002d */
[----:B------:R-:W-:Y:S01]  /*5700*/  PRMT R45, R113, 0x7632, R45 ;  /* 0x00007632712d7816 */ /* 0x000fe2000000002d */
[----:B0-----:R-:W-:Y:S01]  /*5710*/  FADD.FTZ R160, R44, 1 ;  /* 0x3f8000002ca07421 */ /* 0x001fe20000010000 */
[----:B------:R-:W-:Y:S01]  /*5720*/  FFMA.FTZ R44, R49, R141, R48 ;  /* 0x0000008d312c7223 */ /* 0x000fe20000010030 */
[----:B--2---:R-:W-:Y:S01]  /*5730*/  FADD.FTZ R48, -R162, 1 ;  /* 0x3f800000a2307421 */ /* 0x004fe20000010100 */
[----:B------:R-:W-:Y:S01]  /*5740*/  SHF.L.U32 R45, R45, 0x10, RZ ;  /* 0x000000102d2d7819 */ /* 0x000fe200000006ff */
[----:B------:R0:W1:Y:S02]  /*5750*/  MUFU.RCP R49, R160 ;  /* 0x000000a000317308 */ /* 0x0000640000001000 */
[----:B------:R-:W-:Y:S01]  /*5760*/  FFMA.FTZ R164, R164, R48, 1 ;  /* 0x3f800000a4a47423 */ /* 0x000fe20000010030 */
[----:B----4-:R-:W-:Y:S01]  /*5770*/  FADD.FTZ R48, -R161, 1 ;  /* 0x3f800000a1307421 */ /* 0x010fe20000010100 */
[----:B------:R-:W-:-:S03]  /*5780*/  FADD.FTZ R45, -R54, R45 ;  /* 0x0000002d362d7221 */ /* 0x000fc60000010100 */
[----:B------:R-:W-:Y:S01]  /*5790*/  FFMA.FTZ R163, R163, R48, 1 ;  /* 0x3f800000a3a37423 */ /* 0x000fe20000010030 */
[----:B------:R-:W-:-:S04]  /*57a0*/  FMUL.FTZ R48, R3, R45 ;  /* 0x0000002d03307220 */ /* 0x000fc80000410000 */
[----:B------:R-:W-:-:S04]  /*57b0*/  FFMA.FTZ R141, R120, R48, R121 ;  /* 0x00000030788d7223 */ /* 0x000fc80000010079 */
[----:B0-----:R-:W-:Y:S01]  /*57c0*/  FMUL.FTZ R160, R141, -1.4426950216293334961 ;  /* 0xbfb8aa3b8da07820 */ /* 0x001fe20000410000 */
[----:B-1----:R-:W-:-:S04]  /*57d0*/  FADD.FTZ R45, -R49, 1 ;  /* 0x3f800000312d7421 */ /* 0x002fc80000010100 */
[----:B------:R-:W-:Y:S01]  /*57e0*/  FFMA.FTZ R159, R159, R45, 1 ;  /* 0x3f8000009f9f7423 */ /* 0x000fe2000001002d */
[----:B------:R-:W0:Y:S01]  /*57f0*/  MUFU.EX2 R160, R160 ;  /* 0x000000a000a07308 */ /* 0x000e220000000800 */
[----:B------:R-:W-:Y:S01]  /*5800*/  FFMA.FTZ R45, R0, R35, R131 ;  /* 0x00000023002d7223 */ /* 0x000fe20000010083 */
[----:B------:R-:W-:-:S03]  /*5810*/  FADD.FTZ R165, R165, R142 ;  /* 0x0000008ea5a57221 */ /* 0x000fc60000010000 */
[----:B------:R-:W-:Y:S01]  /*5820*/  FFMA.FTZ R45, R55, R142, R45 ;  /* 0x0000008e372d7223 */ /* 0x000fe2000001002d */
[C---:B---3--:R-:W-:Y:S01]  /*5830*/  SHF.L.U32 R142, R114.reuse, 0x10, RZ ;  /* 0x00000010728e7819 */ /* 0x048fe200000006ff */
[----:B------:R-:W-:Y:S01]  /*5840*/  FMUL.FTZ R159, R49, R159 ;  /* 0x0000009f319f7220 */ /* 0x000fe20000410000 */
[----:B------:R-:W-:-:S03]  /*5850*/  PRMT R49, R114, 0x7632, R49 ;  /* 0x0000763272317816 */ /* 0x000fc60000000031 */
[----:B------:R-:W-:Y:S01]  /*5860*/  FADD.FTZ R142, -R54, R142 ;  /* 0x0000008e368e7221 */ /* 0x000fe20000010100 */
[----:B------:R-:W-:-:S03]  /*5870*/  SHF.L.U32 R49, R49, 0x10, RZ ;  /* 0x0000001031317819 */ /* 0x000fc600000006ff */
[----:B------:R-:W-:Y:S01]  /*5880*/  FMUL.FTZ R142, R3, R142 ;  /* 0x0000008e038e7220 */ /* 0x000fe20000410000 */
[----:B0-----:R-:W-:Y:S01]  /*5890*/  FADD.FTZ R131, R160, 1 ;  /* 0x3f800000a0837421 */ /* 0x001fe20000010000 */
[----:B------:R-:W-:Y:S02]  /*58a0*/  FADD.FTZ R49, -R54, R49 ;  /* 0x0000003136317221 */ /* 0x000fe40000010100 */
[----:B------:R-:W-:Y:S01]  /*58b0*/  FFMA.FTZ R41, R0, R142, R41 ;  /* 0x0000008e00297223 */ /* 0x000fe20000010029 */
[----:B------:R-:W-:Y:S01]  /*58c0*/  FMUL.FTZ R161, R161, R163 ;  /* 0x000000a3a1a17220 */ /* 0x000fe20000410000 */
[----:B------:R-:W-:Y:S02]  /*58d0*/  FMUL.FTZ R49, R3, R49 ;  /* 0x0000003103317220 */ /* 0x000fe40000410000 */
[----:B------:R-:W-:Y:S01]  /*58e0*/  FMUL.FTZ R163, R41, -1.4426950216293334961 ;  /* 0xbfb8aa3b29a37820 */ /* 0x000fe20000410000 */
[----:B------:R-:W0:Y:S01]  /*58f0*/  MUFU.RCP R131, R131 ;  /* 0x0000008300837308 */ /* 0x000e220000001000 */
[----:B------:R-:W-:Y:S01]  /*5900*/  FFMA.FTZ R40, R55, R49, R40 ;  /* 0x0000003137287223 */ /* 0x000fe20000010028 */
[----:B------:R-:W-:-:S03]  /*5910*/  FMUL.FTZ R162, R162, R164 ;  /* 0x000000a4a2a27220 */ /* 0x000fc60000410000 */
[----:B------:R-:W-:-:S03]  /*5920*/  FMUL.FTZ R164, R40, -1.4426950216293334961 ;  /* 0xbfb8aa3b28a47820 */ /* 0x000fc60000410000 */
[----:B------:R-:W1:Y:S08]  /*5930*/  MUFU.EX2 R163, R163 ;  /* 0x000000a300a37308 */ /* 0x000e700000000800 */
[----:B------:R-:W2:Y:S01]  /*5940*/  MUFU.EX2 R164, R164 ;  /* 0x000000a400a47308 */ /* 0x000ea20000000800 */
[----:B0-----:R-:W-:-:S04]  /*5950*/  FADD.FTZ R160, -R131, 1 ;  /* 0x3f80000083a07421 */ /* 0x001fc80000010100 */
[----:B------:R-:W-:Y:S01]  /*5960*/  FFMA.FTZ R160, R141, R160, 1 ;  /* 0x3f8000008da07423 */ /* 0x000fe200000100a0 */
[----:B-1----:R-:W-:-:S03]  /*5970*/  FADD.FTZ R141, R163, 1 ;  /* 0x3f800000a38d7421 */ /* 0x002fc60000010000 */
[----:B------:R-:W-:-:S03]  /*5980*/  FMUL.FTZ R160, R131, R160 ;  /* 0x000000a083a07220 */ /* 0x000fc60000410000 */
[----:B------:R-:W0:Y:S01]  /*5990*/  MUFU.RCP R141, R141 ;  /* 0x0000008d008d7308 */ /* 0x000e220000001000 */
[----:B--2---:R-:W-:Y:S01]  /*59a0*/  FADD.FTZ R164, R164, 1 ;  /* 0x3f800000a4a47421 */ /* 0x004fe20000010000 */
[----:B-----5:R-:W-:-:S06]  /*59b0*/  PRMT R163, R116, 0x7632, R163 ;  /* 0x0000763274a37816 */ /* 0x020fcc00000000a3 */
[----:B------:R-:W1:Y:S01]  /*59c0*/  MUFU.RCP R131, R164 ;  /* 0x000000a400837308 */ /* 0x000e620000001000 */
[----:B------:R-:W-:-:S05]  /*59d0*/  SHF.L.U32 R163, R163, 0x10, RZ ;  /* 0x00000010a3a37819 */ /* 0x000fca00000006ff */
[----:B------:R-:W-:Y:S01]  /*59e0*/  FMUL.FTZ R159, R163, R159 ;  /* 0x0000009fa39f7220 */ /* 0x000fe20000410000 */
[----:B0-----:R-:W-:-:S04]  /*59f0*/  FADD.FTZ R163, -R141, 1 ;  /* 0x3f8000008da37421 */ /* 0x001fc80000010100 */
[----:B------:R-:W-:Y:S01]  /*5a00*/  FFMA.FTZ R41, R41, R163, 1 ;  /* 0x3f80000029297423 */ /* 0x000fe200000100a3 */
[----:B-1----:R-:W-:-:S03]  /*5a10*/  FADD.FTZ R163, -R131, 1 ;  /* 0x3f80000083a37421 */ /* 0x002fc60000010100 */
[----:B------:R-:W-:Y:S01]  /*5a20*/  FMUL.FTZ R41, R141, R41 ;  /* 0x000000298d297220 */ /* 0x000fe20000410000 */
[----:B------:R-:W-:Y:S01]  /*5a30*/  FFMA.FTZ R40, R40, R163, 1 ;  /* 0x3f80000028287423 */ /* 0x000fe200000100a3 */
[----:B------:R-:W-:-:S03]  /*5a40*/  SHF.L.U32 R141, R115, 0x10, RZ ;  /* 0x00000010738d7819 */ /* 0x000fc600000006ff */
[----:B------:R-:W-:Y:S01]  /*5a50*/  FMUL.FTZ R131, R131, R40 ;  /* 0x0000002883837220 */ /* 0x000fe20000410000 */
[----:B------:R-:W-:Y:S02]  /*5a60*/  PRMT R40, R118, 0x7632, R40 ;  /* 0x0000763276287816 */ /* 0x000fe40000000028 */
[----:B------:R-:W-:Y:S01]  /*5a70*/  PRMT R163, R117, 0x7632, R163 ;  /* 0x0000763275a37816 */ /* 0x000fe200000000a3 */
[----:B------:R-:W-:Y:S01]  /*5a80*/  FADD.FTZ R141, -R54, R141 ;  /* 0x0000008d368d7221 */ /* 0x000fe20000010100 */
[----:B------:R-:W-:Y:S02]  /*5a90*/  SHF.L.U32 R40, R40, 0x10, RZ ;  /* 0x0000001028287819 */ /* 0x000fe400000006ff */
[----:B------:R-:W-:Y:S01]  /*5aa0*/  SHF.L.U32 R163, R163, 0x10, RZ ;  /* 0x00000010a3a37819 */ /* 0x000fe200000006ff */
[----:B------:R-:W-:Y:S02]  /*5ab0*/  FMUL.FTZ R141, R3, R141 ;  /* 0x0000008d038d7220 */ /* 0x000fe40000410000 */
[----:B------:R-:W-:Y:S01]  /*5ac0*/  FMUL.FTZ R131, R40, R131 ;  /* 0x0000008328837220 */ /* 0x000fe20000410000 */
[----:B------:R-:W-:Y:S01]  /*5ad0*/  SHF.L.U32 R40, R116, 0x10, RZ ;  /* 0x0000001074287819 */ /* 0x000fe200000006ff */
[----:B------:R-:W-:Y:S01]  /*5ae0*/  FMUL.FTZ R160, R163, R160 ;  /* 0x000000a0a3a07220 */ /* 0x000fe20000410000 */
[----:B------:R-:W-:-:S03]  /*5af0*/  FFMA.FTZ R163, R2, R141, R39 ;  /* 0x0000008d02a37223 */ /* 0x000fc60000010027 */
[----:B------:R-:W-:Y:S01]  /*5b00*/  FMUL.FTZ R39, R40, R162 ;  /* 0x000000a228277220 */ /* 0x000fe20000410000 */
[----:B------:R-:W-:Y:S01]  /*5b10*/  FMUL.FTZ R162, R163, -1.4426950216293334961 ;  /* 0xbfb8aa3ba3a27820 */ /* 0x000fe20000410000 */
[----:B------:R-:W-:-:S05]  /*5b20*/  SHF.L.U32 R40, R117, 0x10, RZ ;  /* 0x0000001075287819 */ /* 0x000fca00000006ff */
[----:B------:R-:W0:Y:S01]  /*5b30*/  MUFU.EX2 R162, R162 ;  /* 0x000000a200a27308 */ /* 0x000e220000000800 */
[----:B------:R-:W-:Y:S01]  /*5b40*/  FMUL.FTZ R40, R40, R161 ;  /* 0x000000a128287220 */ /* 0x000fe20000410000 */
[----:B------:R-:W-:-:S04]  /*5b50*/  FMUL.FTZ R161, R0, R39 ;  /* 0x0000002700a17220 */ /* 0x000fc80000410000 */
[----:B------:R-:W-:Y:S01]  /*5b60*/  FFMA.FTZ R161, R37, R161, R44 ;  /* 0x000000a125a17223 */ /* 0x000fe2000001002c */
[----:B------:R-:W-:-:S04]  /*5b70*/  FMUL.FTZ R44, R55, R159 ;  /* 0x0000009f372c7220 */ /* 0x000fc80000410000 */
[----:B------:R-:W-:Y:S01]  /*5b80*/  FFMA.FTZ R161, R123, R44, R161 ;  /* 0x0000002c7ba17223 */ /* 0x000fe200000100a1 */
[----:B0-----:R-:W-:Y:S01]  /*5b90*/  FADD.FTZ R44, R162, 1 ;  /* 0x3f800000a22c7421 */ /* 0x001fe20000010000 */
[----:B------:R-:W-:-:S04]  /*5ba0*/  FMUL.FTZ R162, R2, R40 ;  /* 0x0000002802a27220 */ /* 0x000fc80000410000 */
[----:B------:R-:W-:Y:S01]  /*5bb0*/  FFMA.FTZ R161, R38, R162, R161 ;  /* 0x000000a226a17223 */ /* 0x000fe200000100a1 */
[----:B------:R-:W0:Y:S01]  /*5bc0*/  MUFU.RCP R44, R44 ;  /* 0x0000002c002c7308 */ /* 0x000e220000001000 */
[----:B------:R-:W-:-:S05]  /*5bd0*/  SHF.L.U32 R162, R118, 0x10, RZ ;  /* 0x0000001076a27819 */ /* 0x000fca00000006ff */
[----:B------:R-:W-:Y:S01]  /*5be0*/  FMUL.FTZ R41, R162, R41 ;  /* 0x00000029a2297220 */ /* 0x000fe20000410000 */
[----:B------:R-:W-:-:S04]  /*5bf0*/  FMUL.FTZ R162, R120, R160 ;  /* 0x000000a078a27220 */ /* 0x000fc80000410000 */
[----:B------:R-:W-:Y:S01]  /*5c00*/  FFMA.FTZ R162, R48, R162, R161 ;  /* 0x000000a230a27223 */ /* 0x000fe200000100a1 */
[----:B------:R-:W-:-:S04]  /*5c10*/  FMUL.FTZ R161, R0, R41 ;  /* 0x0000002900a17220 */ /* 0x000fc80000410000 */
[----:B------:R-:W-:Y:S01]  /*5c20*/  FFMA.FTZ R162, R142, R161, R162 ;  /* 0x000000a18ea27223 */ /* 0x000fe200000100a2 */
[----:B0-----:R-:W-:-:S04]  /*5c30*/  FADD.FTZ R161, -R44, 1 ;  /* 0x3f8000002ca17421 */ /* 0x001fc80000010100 */
[----:B------:R-:W-:Y:S01]  /*5c40*/  FFMA.FTZ R163, R163, R161, 1 ;  /* 0x3f800000a3a37423 */ /* 0x000fe200000100a1 */
[----:B------:R-:W-:-:S04]  /*5c50*/  PRMT R161, R115, 0x7632, R161 ;  /* 0x0000763273a17816 */ /* 0x000fc800000000a1 */
[----:B------:R-:W-:-:S05]  /*5c60*/  SHF.L.U32 R161, R161, 0x10, RZ ;  /* 0x00000010a1a17819 */ /* 0x000fca00000006ff */
[----:B------:R-:W-:-:S04]  /*5c70*/  FADD.FTZ R161, -R54, R161 ;  /* 0x000000a136a17221 */ /* 0x000fc80000010100 */
[----:B------:R-:W-:Y:S01]  /*5c80*/  FMUL.FTZ R161, R3, R161 ;  /* 0x000000a103a17220 */ /* 0x000fe20000410000 */
[----:B------:R-:W-:-:S03]  /*5c90*/  FMUL.FTZ R163, R44, R163 ;  /* 0x000000a32ca37220 */ /* 0x000fc60000410000 */
[----:B------:R-:W-:-:S04]  /*5ca0*/  FFMA.FTZ R121, R120, R161, R121 ;  /* 0x000000a178797223 */ /* 0x000fc80000010079 */
[----:B------:R-:W-:Y:S01]  /*5cb0*/  FMUL.FTZ R44, R121, -1.4426950216293334961 ;  /* 0xbfb8aa3b792c7820 */ /* 0x000fe20000410000 */
[----:B------:R-:W-:-:S05]  /*5cc0*/  FFMA.FTZ R45, R2, R36, R45 ;  /* 0x00000024022d7223 */ /* 0x000fca000001002d */
[----:B------:R-:W0:Y:S01]  /*5cd0*/  MUFU.EX2 R44, R44 ;  /* 0x0000002c002c7308 */ /* 0x000e220000000800 */
[----:B------:R-:W-:-:S04]  /*5ce0*/  FFMA.FTZ R45, R120, R122, R45 ;  /* 0x0000007a782d7223 */ /* 0x000fc8000001002d */
[----:B------:R-:W-:-:S04]  /*5cf0*/  FFMA.FTZ R45, R0, R39, R45 ;  /* 0x00000027002d7223 */ /* 0x000fc8000001002d */
[----:B------:R-:W-:-:S04]  /*5d00*/  FFMA.FTZ R45, R55, R159, R45 ;  /* 0x0000009f372d7223 */ /* 0x000fc8000001002d */
[----:B------:R-:W-:Y:S01]  /*5d10*/  FFMA.FTZ R164, R2, R40, R45 ;  /* 0x0000002802a47223 */ /* 0x000fe2000001002d */
[----:B0-----:R-:W-:-:S03]  /*5d20*/  FADD.FTZ R44, R44, 1 ;  /* 0x3f8000002c2c7421 */ /* 0x001fc60000010000 */
[----:B------:R-:W-:Y:S01]  /*5d30*/  FFMA.FTZ R164, R120, R160, R164 ;  /* 0x000000a078a47223 */ /* 0x000fe200000100a4 */
[----:B------:R0:W1:Y:S03]  /*5d40*/  MUFU.RCP R45, R44 ;  /* 0x0000002c002d7308 */ /* 0x0000660000001000 */
[----:B0-----:R-:W-:-:S04]  /*5d50*/  FFMA.FTZ R44, R0, R41, R164 ;  /* 0x00000029002c7223 */ /* 0x001fc800000100a4 */
[CC--:B------:R-:W-:Y:S01]  /*5d60*/  FFMA.FTZ R44, R55.reuse, R131.reuse, R44 ;  /* 0x00000083372c7223 */ /* 0x0c0fe2000001002c */
[----:B------:R-:W-:-:S04]  /*5d70*/  FMUL.FTZ R55, R55, R131 ;  /* 0x0000008337377220 */ /* 0x000fc80000410000 */
[----:B------:R-:W-:Y:S01]  /*5d80*/  FFMA.FTZ R162, R49, R55, R162 ;  /* 0x0000003731a27223 */ /* 0x000fe200000100a2 */
[----:B-1----:R-:W-:-:S04]  /*5d90*/  FADD.FTZ R55, -R45, 1 ;  /* 0x3f8000002d377421 */ /* 0x002fc80000010100 */
[----:B------:R-:W-:Y:S01]  /*5da0*/  FFMA.FTZ R121, R121, R55, 1 ;  /* 0x3f80000079797423 */ /* 0x000fe20000010037 */
[----:B------:R-:W-:-:S03]  /*5db0*/  SHF.L.U32 R55, R119, 0x10, RZ ;  /* 0x0000001077377819 */ /* 0x000fc600000006ff */
[----:B------:R-:W-:Y:S01]  /*5dc0*/  FMUL.FTZ R121, R45, R121 ;  /* 0x000000792d797220 */ /* 0x000fe20000410000 */
[----:B------:R-:W-:Y:S01]  /*5dd0*/  PRMT R45, R119, 0x7632, R45 ;  /* 0x00007632772d7816 */ /* 0x000fe2000000002d */
[----:B------:R-:W-:-:S03]  /*5de0*/  FMUL.FTZ R55, R55, R163 ;  /* 0x000000a337377220 */ /* 0x000fc60000410000 */
[----:B------:R-:W-:-:S05]  /*5df0*/  SHF.L.U32 R45, R45, 0x10, RZ ;  /* 0x000000102d2d7819 */ /* 0x000fca00000006ff */
[----:B------:R-:W-:Y:S01]  /*5e00*/  FMUL.FTZ R121, R45, R121 ;  /* 0x000000792d797220 */ /* 0x000fe20000410000 */
[CC--:B------:R-:W-:Y:S01]  /*5e10*/  FMUL.FTZ R45, R2.reuse, R55.reuse ;  /* 0x00000037022d7220 */ /* 0x0c0fe20000410000 */
[----:B------:R-:W-:-:S03]  /*5e20*/  FFMA.FTZ R44, R2, R55, R44 ;  /* 0x00000037022c7223 */ /* 0x000fc6000001002c */
[----:B------:R-:W-:Y:S01]  /*5e30*/  FFMA.FTZ R45, R141, R45, R162 ;  /* 0x0000002d8d2d7223 */ /* 0x000fe200000100a2 */
[CC--:B------:R-:W-:Y:S01]  /*5e40*/  FMUL.FTZ R162, R120.reuse, R121.reuse ;  /* 0x0000007978a27220 */ /* 0x0c0fe20000410000 */
[----:B------:R-:W-:Y:S01]  /*5e50*/  MOV R164, R42 ;  /* 0x0000002a00a47202 */ /* 0x000fe20000000f00 */
[----:B------:R-:W-:Y:S01]  /*5e60*/  FFMA.FTZ R44, R120, R121, R44 ;  /* 0x00000079782c7223 */ /* 0x000fe2000001002c */
[----:B------:R-:W2:Y:S01]  /*5e70*/  LDL.LU R42, [R1+0x88] ;  /* 0x00008800012a7983 */ /* 0x000ea20000300800 */
[----:B------:R-:W-:Y:S01]  /*5e80*/  FFMA.FTZ R45, R161, R162, R45 ;  /* 0x000000a2a12d7223 */ /* 0x000fe2000001002d */
[----:B------:R-:W-:Y:S01]  /*5e90*/  FADD.FTZ R122, R43, R122 ;  /* 0x0000007a2b7a7221 */ /* 0x000fe20000010000 */
[----:B------:R-:W-:Y:S01]  /*5ea0*/  FFMA.FTZ R48, R48, R160, R47 ;  /* 0x000000a030307223 */ /* 0x000fe2000001002f */
[----:B------:R-:W3:Y:S04]  /*5eb0*/  LDL.LU R43, [R1+0x84] ;  /* 0x00008400012b7983 */ /* 0x000ee80000300800 */
[----:B------:R0:W-:Y:S02]  /*5ec0*/  STS.64 [R164], R44 ;  /* 0x0000002ca4007388 */ /* 0x0001e40000000a00 */
[----:B0-----:R-:W-:-:S02]  /*5ed0*/  FFMA.FTZ R44, R123, R159, R46 ;  /* 0x0000009f7b2c7223 */ /* 0x001fc4000001002e */
[----:B------:R-:W4:Y:S04]  /*5ee0*/  LDL.LU R46, [R1+0x80] ;  /* 0x00008000012e7983 */ /* 0x000f280000300800 */
[----:B------:R-:W5:Y:S01]  /*5ef0*/  LDL.LU R47, [R1+0x7c] ;  /* 0x00007c00012f7983 */ /* 0x000f620000300800 */
[----:B------:R-:W-:Y:S01]  /*5f00*/  UIADD3 UR15, UP0, UR11, 0x8, URZ ;  /* 0x000000080b0f7890 */ /* 0x000fe2000ff1e03f */
[----:B------:R-:W0:Y:S03]  /*5f10*/  S2R R164, SR_TID.X ;  /* 0x0000000000a47919 */ /* 0x000e260000002100 */
[----:B------:R-:W-:Y:S02]  /*5f20*/  UIADD3.X UR16, URZ, UR5, URZ, UP0, !UPT ;  /* 0x000000053f107290 */ /* 0x000fe400087fe43f */
[----:B------:R-:W-:-:S04]  /*5f30*/  UISETP.GE.U32.AND UP0, UPT, UR15, UR21, UPT ;  /* 0x000000150f00728c */ /* 0x000fc8000bf06070 */
[----:B------:R-:W-:-:S06]  /*5f40*/  UISETP.GE.AND.EX UP0, UPT, UR16, UR10, UPT, UP0 ;  /* 0x0000000a1000728c */ /* 0x000fcc000bf06300 */
[----:B------:R-:W-:Y:S01]  /*5f50*/  PLOP3.LUT P0, PT, PT, PT, UP0, 0x80, 0x0 ;  /* 0x000000000000781c */ /* 0x000fe20003f0f008 */
[----:B------:R-:W-:Y:S01]  /*5f60*/  FADD.FTZ R165, R165, R159 ;  /* 0x0000009fa5a57221 */ /* 0x000fe20000010000 */
[----:B------:R-:W-:Y:S01]  /*5f70*/  FADD.FTZ R122, R122, R160 ;  /* 0x000000a07a7a7221 */ /* 0x000fe20000010000 */
[----:B------:R-:W-:Y:S01]  /*5f80*/  FFMA.FTZ R44, R49, R131, R44 ;  /* 0x00000083312c7223 */ /* 0x000fe2000001002c */
[----:B------:R-:W-:Y:S01]  /*5f90*/  FFMA.FTZ R48, R161, R121, R48 ;  /* 0x00000079a1307223 */ /* 0x000fe20000010030 */
[----:B------:R-:W-:Y:S01]  /*5fa0*/  FADD.FTZ R45, R165, R131 ;  /* 0x00000083a52d7221 */ /* 0x000fe20000010000 */
[----:B------:R-:W-:Y:S01]  /*5fb0*/  FADD.FTZ R49, R122, R121 ;  /* 0x000000797a317221 */ /* 0x000fe20000010000 */
[----:B------:R-:W-:Y:S01]  /*5fc0*/  BAR.SYNC.DEFER_BLOCKING 0x0 ;  /* 0x0000000000007b1d */ /* 0x000fe20000010000 */
[----:B0-----:R-:W-:Y:S01]  /*5fd0*/  ISETP.GT.U32.AND P1, PT, R164, 0xf, PT ;  /* 0x0000000fa400780c */ /* 0x001fe20003f24070 */
[----:B--2---:R-:W-:Y:S01]  /*5fe0*/  FFMA.FTZ R42, R149, R4, R42 ;  /* 0x00000004952a7223 */ /* 0x004fe2000001002a */
[----:B---3--:R-:W-:-:S03]  /*5ff0*/  FADD.FTZ R43, R4, R43 ;  /* 0x0000002b042b7221 */ /* 0x008fc60000010000 */
[----:B------:R-:W-:Y:S01]  /*6000*/  FFMA.FTZ R42, R147, R6, R42 ;  /* 0x00000006932a7223 */ /* 0x000fe2000001002a */
[----:B------:R-:W-:-:S03]  /*6010*/  FADD.FTZ R43, R43, R6 ;  /* 0x000000062b2b7221 */ /* 0x000fc60000010000 */
[----:B------:R-:W-:Y:S01]  /*6020*/  FFMA.FTZ R42, R145, R8, R42 ;  /* 0x00000008912a7223 */ /* 0x000fe2000001002a */
[----:B------:R-:W-:Y:S01]  /*6030*/  FADD.FTZ R43, R43, R8 ;  /* 0x000000082b2b7221 */ /* 0x000fe20000010000 */
[----:B----4-:R-:W-:Y:S01]  /*6040*/  FFMA.FTZ R46, R148, R5, R46 ;  /* 0x00000005942e7223 */ /* 0x010fe2000001002e */
[----:B-----5:R-:W-:-:S03]  /*6050*/  FADD.FTZ R47, R5, R47 ;  /* 0x0000002f052f7221 */ /* 0x020fc60000010000 */
[----:B------:R-:W-:Y:S01]  /*6060*/  FFMA.FTZ R46, R146, R7, R46 ;  /* 0x00000007922e7223 */ /* 0x000fe2000001002e */
[----:B------:R-:W-:-:S03]  /*6070*/  FADD.FTZ R47, R47, R7 ;  /* 0x000000072f2f7221 */ /* 0x000fc60000010000 */
[----:B------:R-:W-:Y:S01]  /*6080*/  FFMA.FTZ R46, R144, R9, R46 ;  /* 0x00000009902e7223 */ /* 0x000fe2000001002e */
[----:B------:R-:W-:Y:S01]  /*6090*/  FADD.FTZ R47, R47, R9 ;  /* 0x000000092f2f7221 */ /* 0x000fe20000010000 */
        /* <DEDUP_REMOVED lines=52> */
[----:B------:R-:W-:Y:S06]  /*63e0*/  @!P0 BRA `(.L_x_776) ;  /* 0x0000000000bc8947 */ /* 0x000fec0003800000 */
[----:B------:R-:W2:Y:S04]  /*63f0*/  LDL R162, [R1+0x78] ;  /* 0x0000780001a27983 */ /* 0x000ea80000100800 */
[----:B------:R-:W3:Y:S01]  /*6400*/  LDL R165, [R1+0x74] ;  /* 0x0000740001a57983 */ /* 0x000ee20000100800 */
[----:B------:R-:W0:Y:S03]  /*6410*/  S2R R163, SR_TID.X ;  /* 0x0000000000a37919 */ /* 0x000e260000002100 */
[----:B------:R-:W4:Y:S04]  /*6420*/  LDL R123, [R1+0x6c] ;  /* 0x00006c00017b7983 */ /* 0x000f280000100800 */
[----:B------:R-:W5:Y:S01]  /*6430*/  LDL R161, [R1+0x68] ;  /* 0x0000680001a17983 */ /* 0x000f620000100800 */
[----:B0-----:R-:W-:-:S02]  /*6440*/  LEA R120, R163, UR12, 0x5 ;  /* 0x0000000ca3787c11 */ /* 0x001fc4000f8e28ff */
[----:B------:R-:W-:Y:S02]  /*6450*/  SHF.L.U32 R160, R163, 0x1, RZ ;  /* 0x00000001a3a07819 */ /* 0x000fe400000006ff */
[----:B------:R-:W5:Y:S01]  /*6460*/  LDL R163, [R1+0x70] ;  /* 0x0000700001a37983 */ /* 0x000f620000100800 */
[----:B------:R-:W0:Y:S01]  /*6470*/  S2R R159, SR_TID.X ;  /* 0x00000000009f7919 */ /* 0x000e220000002100 */
[----:B------:R-:W-:-:S04]  /*6480*/  LOP3.LUT R160, R160, 0x18, RZ, 0xc0, !PT ;  /* 0x00000018a0a07812 */ /* 0x000fc800078ec0ff */
[----:B------:R-:W-:Y:S02]  /*6490*/  IADD3 R120, R120, R160, RZ ;  /* 0x000000a078787210 */ /* 0x000fe40007ffe0ff */
[----:B0-----:R-:W-:-:S04]  /*64a0*/  SHF.R.S32.HI R160, RZ, 0x1f, R159 ;  /* 0x0000001fffa07819 */ /* 0x001fc8000001149f */
[----:B------:R-:W-:-:S04]  /*64b0*/  LEA.HI R160, R160, R159, RZ, 0x2 ;  /* 0x0000009fa0a07211 */ /* 0x000fc800078f10ff */
[----:B------:R-:W-:-:S04]  /*64c0*/  SHF.R.S32.HI R160, RZ, 0x2, R160 ;  /* 0x00000002ffa07819 */ /* 0x000fc800000114a0 */
[----:B------:R-:W-:Y:S02]  /*64d0*/  LEA R131, R160, UR12, 0x5 ;  /* 0x0000000ca0837c11 */ /* 0x000fe4000f8e28ff */
[----:B------:R-:W5:Y:S04]  /*64e0*/  LDL R160, [R1+0x64] ;  /* 0x0000640001a07983 */ /* 0x000f680000100800 */
[----:B------:R-:W-:Y:S04]  /*64f0*/  STS.64 [R120], R42 ;  /* 0x0000002a78007388 */ /* 0x000fe80000000a00 */
[----:B--2---:R0:W-:Y:S02]  /*6500*/  STS.64 [R162], R44 ;  /* 0x0000002ca2007388 */ /* 0x0041e40000000a00 */
[----:B0-----:R-:W-:-:S02]  /*6510*/  SHF.L.U32 R162, R159, 0x1, RZ ;  /* 0x000000019fa27819 */ /* 0x001fc400000006ff */
[----:B------:R-:W-:Y:S02]  /*6520*/  LEA R159, R159, UR12, 0x5 ;  /* 0x0000000c9f9f7c11 */ /* 0x000fe4000f8e28ff */
[----:B------:R-:W-:-:S04]  /*6530*/  LOP3.LUT R162, R162, 0x18, RZ, 0xc, !PT ;  /* 0x00000018a2a27812 */ /* 0x000fc800078e0cff */
[----:B------:R-:W-:Y:S01]  /*6540*/  IADD3 R159, R159, R162, RZ ;  /* 0x000000a29f9f7210 */ /* 0x000fe20007ffe0ff */
[----:B---3--:R-:W-:Y:S04]  /*6550*/  STS.64 [R165], R46 ;  /* 0x0000002ea5007388 */ /* 0x008fe80000000a00 */
[----:B------:R0:W-:Y:S04]  /*6560*/  STS.64 [R159], R48 ;  /* 0x000000309f007388 */ /* 0x0001e80000000a00 */
[----:B0-----:R-:W2:Y:S01]  /*6570*/  LDL R159, [R1+0x60] ;  /* 0x00006000019f7983 */ /* 0x001ea20000100800 */
[-C--:B----4-:R-:W-:Y:S01]  /*6580*/  LEA R122, R123, R131.reuse, 0x3 ;  /* 0x000000837b7a7211 */ /* 0x090fe200078e18ff */
[----:B------:R-:W-:Y:S01]  /*6590*/  BAR.SYNC.DEFER_BLOCKING 0x0 ;  /* 0x0000000000007b1d */ /* 0x000fe20000010000 */
[----:B-----5:R-:W-:-:S06]  /*65a0*/  LEA R120, R163, R131, 0x3 ;  /* 0x00000083a3787211 */ /* 0x020fcc00078e18ff */
        /* <DEDUP_REMOVED lines=17> */
[----:B0-----:R-:W-:-:S05]  /*66c0*/  IMAD.WIDE.U32 R122, R122, 0x4, R160 ;  /* 0x000000047a7a7825 */ /* 0x001fca00078e00a0 */
[----:B------:R0:W-:Y:S02]  /*66d0*/  STG.E.64 desc[UR18][R122.64+0x2000], R120 ;  /* 0x002000787a007986 */ /* 0x0001e4000c101b12 */
.L_x_776:
[----:B0-----:R-:W0:Y:S01]  /*66e0*/  S2R R121, SR_TID.X ;  /* 0x0000000000797919 */ /* 0x001e220000002100 */
[----:B------:R-:W-:Y:S01]  /*66f0*/  BSSY B0, `(.L_x_777) ;  /* 0x00000d2000007945 */ /* 0x000fe20003800000 */
[----:B0-----:R-:W-:Y:S02]  /*6700*/  SHF.R.U32.HI R161, RZ, 0x2, R121 ;  /* 0x00000002ffa17819 */ /* 0x001fe40000011679 */
[----:B------:R-:W-:Y:S01]  /*6710*/  CS2R R120, SRZ ;  /* 0x0000000000787805 */ /* 0x000fe2000001ff00 */
[----:B------:R-:W-:Y:S06]  /*6720*/  @P1 BRA `(.L_x_778) ;  /* 0x0000000c00381947 */ /* 0x000fec0003800000 */
[----:B------:R-:W-:Y:S01]  /*6730*/  USHF.L.U32 UR5, UR11, 0x2, URZ ;  /* 0x000000020b057899 */ /* 0x000fe2000800063f */
[----:B------:R-:W-:Y:S01]  /*6740*/  HFMA2.MMA R120, -RZ, RZ, 0, 4.76837158203125e-06 ;  /* 0x00000050ff787435 */ /* 0x000fe200000001ff */
[----:B------:R-:W-:Y:S02]  /*6750*/  MOV R121, 0x28 ;  /* 0x0000002800797802 */ /* 0x000fe40000000f00 */
[----:B------:R-:W-:Y:S01]  /*6760*/  ULOP3.LUT UR5, UR5, 0xc, URZ, 0xc0, !UPT ;  /* 0x0000000c05057892 */ /* 0x000fe2000f8ec03f */
[----:B------:R-:W-:-:S04]  /*6770*/  SHF.L.U32 R159, R164, 0x3, RZ ;  /* 0x00000003a49f7819 */ /* 0x000fc800000006ff */
[----:B------:R-:W-:Y:S02]  /*6780*/  LOP3.LUT R159, R159, 0x18, RZ, 0xc0, !PT ;  /* 0x000000189f9f7812 */ /* 0x000fe400078ec0ff */
[----:B------:R-:W-:-:S05]  /*6790*/  IADD3 R131, R161, UR5, RZ ;  /* 0x00000005a1837c10 */ /* 0x000fca000fffe0ff */
        /* <DEDUP_REMOVED lines=9> */
[----:B------:R-:W-:-:S03]  /*6830*/  HFMA2.MMA R121, -RZ, RZ, 0, 2.384185791015625e-06 ;  /* 0x00000028ff797435 */ /* 0x000fc600000001ff */
[----:B------:R-:W-:-:S07]  /*6840*/  SHF.R.S32.HI R122, RZ, 0x2, R122 ;  /* 0x00000002ff7a7819 */ /* 0x000fce000001147a */
        /* <DEDUP_REMOVED lines=178> */
[----:B------:R-:W-:Y:S01]  /*7370*/  SHF.R.S32.HI R120, RZ, 0x1f, R131 ;  /* 0x0000001fff787819 */ /* 0x000fe20000011483 */
[----:B------:R-:W-:Y:S01]  /*7380*/  FADD.FTZ R123, R123, R121 ;  /* 0x000000797b7b7221 */ /* 0x000fe20000010000 */
[----:B------:R-:W-:Y:S02]  /*7390*/  HFMA2.MMA R121, -RZ, RZ, 0, 2.384185791015625e-06 ;  /* 0x00000028ff797435 */ /* 0x000fe400000001ff */
[----:B------:R-:W-:-:S04]  /*73a0*/  LEA.HI R120, R120, R131, RZ, 0x2 ;  /* 0x0000008378787211 */ /* 0x000fc800078f10ff */
[----:B------:R-:W-:-:S05]  /*73b0*/  SHF.R.S32.HI R120, RZ, 0x2, R120 ;  /* 0x00000002ff787819 */ /* 0x000fca0000011478 */
[----:B------:R-:W-:-:S05]  /*73c0*/  IMAD R120, R120, R121, UR14 ;  /* 0x0000000e78787e24 */ /* 0x000fca000f8e0279 */
[----:B------:R-:W-:-:S06]  /*73d0*/  IADD3 R120, R159, R120, RZ ;  /* 0x000000789f787210 */ /* 0x000fcc0007ffe0ff */
[----:B------:R-:W0:Y:S02]  /*73e0*/  LDS.64 R120, [R120] ;  /* 0x0000000078787984 */ /* 0x000e240000000a00 */
[----:B0-----:R-:W-:Y:S01]  /*73f0*/  FADD.FTZ R120, R122, R120 ;  /* 0x000000787a787221 */ /* 0x001fe20000010000 */
[----:B------:R-:W-:-:S07]  /*7400*/  FADD.FTZ R121, R123, R121 ;  /* 0x000000797b797221 */ /* 0x000fce0000010000 */
.L_x_778:
[----:B------:R-:W-:Y:S05]  /*7410*/  BSYNC B0 ;  /* 0x0000000000007941 */ /* 0x000fea0003800000 */
.L_x_777:
[----:B------:R-:W0:Y:S01]  /*7420*/  SHFL.BFLY PT, R123, R120, 0x2, 0x1f ;  /* 0x0c401f00787b7f89 */ /* 0x000e2200000e0000 */
[----:B------:R-:W-:Y:S01]  /*7430*/  LOP3.LUT P1, RZ, R164, 0xfffffff3, RZ, 0xc0, !PT ;  /* 0xfffffff3a4ff7812 */ /* 0x000fe2000782c0ff */
[----:B------:R-:W-:Y:S01]  /*7440*/  ULOP3.LUT UR5, UR23, 0xf, URZ, 0xc0, !UPT ;  /* 0x0000000f17057892 */ /* 0x000fe2000f8ec03f */
[----:B------:R-:W-:Y:S01]  /*7450*/  SHF.L.U32 R162, R161, 0x4, RZ ;  /* 0x00000004a1a27819 */ /* 0x000fe200000006ff */
[----:B------:R-:W1:Y:S01]  /*7460*/  SHFL.BFLY PT, R122, R121, 0x2, 0x1f ;  /* 0x0c401f00797a7f89 */ /* 0x000e6200000e0000 */
[----:B------:R-:W-:Y:S01]  /*7470*/  MOV R161, UR4 ;  /* 0x0000000400a17c02 */ /* 0x000fe20008000f00 */
[----:B------:R-:W-:Y:S01]  /*7480*/  UISETP.GE.U32.AND UP0, UPT, UR15, UR21, UPT ;  /* 0x000000150f00728c */ /* 0x000fe2000bf06070 */
[----:B------:R-:W-:Y:S02]  /*7490*/  PRMT R52, R50, 0x7632, R52 ;  /* 0x0000763232347816 */ /* 0x000fe40000000034 */
[----:B------:R-:W-:Y:S01]  /*74a0*/  MOV R163, UR5 ;  /* 0x0000000500a37c02 */ /* 0x000fe20008000f00 */
[----:B------:R-:W-:Y:S01]  /*74b0*/  UISETP.GE.AND.EX UP0, UPT, UR16, UR10, UPT, UP0 ;  /* 0x0000000a1000728c */ /* 0x000fe2000bf06300 */
[----:B------:R-:W-:-:S02]  /*74c0*/  PRMT R53, R52, 0x7632, R53 ;  /* 0x0000763234357816 */ /* 0x000fc40000000035 */
[----:B------:R-:W-:Y:S01]  /*74d0*/  LOP3.LUT R162, R162, 0xfffffff0, R163, 0xe2, !PT ;  /* 0xfffffff0a2a27812 */ /* 0x000fe200078ee2a3 */
[----:B------:R-:W2:Y:S01]  /*74e0*/  @!P1 LDC R160, c[0x0][0x10] ;  /* 0x00000400ffa09b82 */ /* 0x000ea20000000800 */
[----:B------:R-:W-:Y:S02]  /*74f0*/  PRMT R56, R56, 0x7632, R56 ;  /* 0x0000763238387816 */ /* 0x000fe40000000038 */
[----:B------:R-:W-:Y:S02]  /*7500*/  PRMT R57, R57, 0x7632, R57 ;  /* 0x0000763239397816 */ /* 0x000fe40000000039 */
[----:B------:R-:W-:Y:S02]  /*7510*/  PRMT R60, R60, 0x7632, R60 ;  /* 0x000076323c3c7816 */ /* 0x000fe4000000003c */
[----:B------:R-:W-:Y:S02]  /*7520*/  PRMT R61, R61, 0x7632, R61 ;  /* 0x000076323d3d7816 */ /* 0x000fe4000000003d */
[----:B------:R-:W-:Y:S01]  /*7530*/  PRMT R58, R58, 0x7632, R58 ;  /* 0x000076323a3a7816 */ /* 0x000fe2000000003a */
[----:B0-----:R-:W-:Y:S01]  /*7540*/  FADD.FTZ R120, R123, R120 ;  /* 0x000000787b787221 */ /* 0x001fe20000010000 */
[----:B------:R-:W-:-:S02]  /*7550*/  PRMT R59, R59, 0x7632, R59 ;  /* 0x000076323b3b7816 */ /* 0x000fc4000000003b */
[----:B------:R-:W-:Y:S01]  /*7560*/  PRMT R66, R66, 0x7632, R66 ;  /* 0x0000763242427816 */ /* 0x000fe20000000042 */
[----:B-1----:R-:W-:Y:S01]  /*7570*/  FADD.FTZ R121, R122, R121 ;  /* 0x000000797a797221 */ /* 0x002fe20000010000 */
[----:B------:R-:W0:Y:S01]  /*7580*/  SHFL.BFLY PT, R159, R120, 0x1, 0x1f ;  /* 0x0c201f00789f7f89 */ /* 0x000e2200000e0000 */
[----:B------:R-:W1:Y:S01]  /*7590*/  @!P1 LDC.64 R122, c[0x0][0x260] ;  /* 0x00009800ff7a9b82 */ /* 0x000e620000000a00 */
[----:B------:R-:W-:Y:S02]  /*75a0*/  PRMT R67, R67, 0x7632, R67 ;  /* 0x0000763243437816 */ /* 0x000fe40000000043 */
[----:B------:R-:W3:Y:S01]  /*75b0*/  SHFL.BFLY PT, R131, R121, 0x1, 0x1f ;  /* 0x0c201f0079837f89 */ /* 0x000ee200000e0000 */
[----:B------:R-:W-:Y:S02]  /*75c0*/  PRMT R62, R62, 0x7632, R62 ;  /* 0x000076323e3e7816 */ /* 0x000fe4000000003e */
[----:B------:R-:W-:Y:S01]  /*75d0*/  PRMT R63, R63, 0x7632, R63 ;  /* 0x000076323f3f7816 */ /* 0x000fe2000000003f */
[----:B--2---:R-:W-:Y:S01]  /*75e0*/  @!P1 IMAD R160, R160, R161, UR13 ;  /* 0x0000000da0a09e24 */ /* 0x004fe2000f8e02a1 */
[----:B------:R-:W-:-:S02]  /*75f0*/  PRMT R68, R68, 0x7632, R68 ;  /* 0x0000763244447816 */ /* 0x000fc40000000044 */
[----:B------:R-:W-:Y:S02]  /*7600*/  PRMT R69, R69, 0x7632, R69 ;  /* 0x0000763245457816 */ /* 0x000fe40000000045 */
[----:B------:R-:W-:Y:S02]  /*7610*/  @!P1 LEA R160, R160, R162, 0x6 ;  /* 0x000000a2a0a09211 */ /* 0x000fe400078e30ff */
[----:B------:R-:W-:Y:S02]  /*7620*/  PRMT R64, R64, 0x7632, R64 ;  /* 0x0000763240407816 */ /* 0x000fe40000000040 */
[----:B------:R-:W-:Y:S02]  /*7630*/  @!P1 SHF.L.U32 R160, R160, 0x1, RZ ;  /* 0x00000001a0a09819 */ /* 0x000fe400000006ff */
[----:B------:R-:W-:Y:S02]  /*7640*/  PRMT R65, R65, 0x7632, R65 ;  /* 0x0000763241417816 */ /* 0x000fe40000000041 */
[----:B------:R-:W-:Y:S01]  /*7650*/  PRMT R74, R74, 0x7632, R74 ;  /* 0x000076324a4a7816 */ /* 0x000fe2000000004a */
[----:B0-----:R-:W-:Y:S01]  /*7660*/  FADD.FTZ R120, R120, R159 ;  /* 0x0000009f78787221 */ /* 0x001fe20000010000 */
[----:B-1----:R-:W-:Y:S01]  /*7670*/  @!P1 IMAD.WIDE.U32 R122, R160, 0x4, R122 ;  /* 0x00000004a07a9825 */ /* 0x002fe200078e007a */
[----:B------:R-:W-:-:S03]  /*7680*/  PRMT R75, R75, 0x7632, R75 ;  /* 0x000076324b4b7816 */ /* 0x000fc6000000004b */
[----:B---3--:R-:W-:Y:S01]  /*7690*/  FADD.FTZ R121, R121, R131 ;  /* 0x0000008379797221 */ /* 0x008fe20000010000 */
[----:B------:R-:W-:Y:S02]  /*76a0*/  PRMT R70, R70, 0x7632, R70 ;  /* 0x0000763246467816 */ /* 0x000fe40000000046 */
[----:B------:R-:W-:Y:S02]  /*76b0*/  PRMT R71, R71, 0x7632, R71 ;  /* 0x0000763247477816 */ /* 0x000fe40000000047 */
[----:B------:R0:W-:Y:S01]  /*76c0*/  @!P1 STG.E.64 desc[UR18][R122.64], R120 ;  /* 0x000000787a009986 */ /* 0x0001e2000c101b12 */
[----:B------:R-:W-:Y:S02]  /*76d0*/  PLOP3.LUT P1, PT, PT, PT, UP0, 0x80, 0x0 ;  /* 0x000000000000781c */ /* 0x000fe40003f2f008 */
[----:B------:R-:W-:Y:S02]  /*76e0*/  PRMT R76, R76, 0x7632, R76 ;  /* 0x000076324c4c7816 */ /* 0x000fe4000000004c */
[----:B------:R-:W-:-:S02]  /*76f0*/  PRMT R77, R77, 0x7632, R77 ;  /* 0x000076324d4d7816 */ /* 0x000fc4000000004d */
[----:B------:R-:W-:Y:S02]  /*7700*/  PRMT R72, R72, 0x7632, R72 ;  /* 0x0000763248487816 */ /* 0x000fe40000000048 */
[----:B------:R-:W-:Y:S02]  /*7710*/  PRMT R73, R73, 0x7632, R73 ;  /* 0x0000763249497816 */ /* 0x000fe40000000049 */
[----:B------:R-:W-:Y:S02]  /*7720*/  PRMT R82, R82, 0x7632, R82 ;  /* 0x0000763252527816 */ /* 0x000fe40000000052 */
[----:B------:R-:W-:Y:S02]  /*7730*/  PRMT R83, R83, 0x7632, R83 ;  /* 0x0000763253537816 */ /* 0x000fe40000000053 */
[----:B0-----:R-:W-:Y:S02]  /*7740*/  PRMT R121, R51, 0x7632, R121 ;  /* 0x0000763233797816 */ /* 0x001fe40000000079 */
        /* <DEDUP_REMOVED lines=45> */
[----:B------:R-:W-:Y:S02]  /*7a20*/  ISETP.NE.AND P1, PT, RZ, UR23, PT ;  /* 0x00000017ff007c0c */ /* 0x000fe4000bf25270 */
[----:B------:R-:W-:Y:S02]  /*7a30*/  MOV R122, 0x7ffffff1 ;  /* 0x7ffffff1007a7802 */ /* 0x000fe40000000f00 */
[----:B------:R-:W-:Y:S02]  /*7a40*/  MOV R50, UR6 ;  /* 0x0000000600327c02 */ /* 0x000fe40008000f00 */
[----:B------:R-:W-:Y:S02]  /*7a50*/  SEL R122, R122, 0x1, !P1 ;  /* 0x000000017a7a7807 */ /* 0x000fe40004800000 */
[----:B------:R-:W-:Y:S01]  /*7a60*/  MOV R51, UR7 ;  /* 0x0000000700337c02 */ /* 0x000fe20008000f00 */
[----:B------:R-:W-:Y:S06]  /*7a70*/  MEMBAR.ALL.GPU ;  /* 0x0000000000007992 */ /* 0x000fec000000a000 */
[----:B------:R-:W-:-:S00]  /*7a80*/  ERRBAR ;  /* 0x00000000000079ab */ /* 0x000fc00000000000 */
[----:B------:R-:W-:Y:S06]  /*7a90*/  CGAERRBAR ;  /* 0x00000000000075ab */ /* 0x000fec0000000000 */
[----:B------:R0:W5:Y:S02]  /*7aa0*/  ATOM.E.ADD.STRONG.GPU PT, R122, desc[UR18][R50.64], R122 ;  /* 0x0000007a327a798a */ /* 0x00016400081ee1d2 */
.L_x_781:
        /* <DEDUP_REMOVED lines=8> */
.L_x_780:
[----:B------:R-:W-:Y:S05]  /*7b30*/  WARPSYNC.ALL ;  /* 0x0000000000007948 */ /* 0x000fea0003800000 */
[----:B------:R-:W-:Y:S06]  /*7b40*/  BAR.SYNC.DEFER_BLOCKING 0x0 ;  /* 0x0000000000007b1d */ /* 0x000fec0000010000 */
[----:B------:R-:W-:Y:S05]  /*7b50*/  BRA `(.L_x_782) ;  /* 0x0000000000547947 */ /* 0x000fea0003800000 */
.L_x_779:
        /* <DEDUP_REMOVED lines=11> */
.L_x_784:
        /* <DEDUP_REMOVED lines=8> */
.L_x_783:
[----:B------:R-:W-:Y:S05]  /*7c90*/  WARPSYNC.ALL ;  /* 0x0000000000007948 */ /* 0x000fea0003800000 */
[----:B------:R-:W-:Y:S06]  /*7ca0*/  BAR.SYNC.DEFER_BLOCKING 0x0 ;  /* 0x0000000000007b1d */ /* 0x000fec0000010000 */
.L_x_782:
[----:B------:R-:W0:Y:S01]  /*7cb0*/  S2R R131, SR_TID.X ;  /* 0x0000000000837919 */ /* 0x000e220000002100 */
[----:B------:R-:W2:Y:S01]  /*7cc0*/  LDL.LU R123, [R1+0x28] ;  /* 0x00002800017b7983 */ /* 0x000ea20000300800 */
[----:B------:R-:W1:Y:S01]  /*7cd0*/  S2UR UR17, SR_CgaCtaId ;  /* 0x00000000001179c3 */ /* 0x000e620000008800 */
[----:B------:R-:W-:Y:S02]  /*7ce0*/  SHF.L.U32 R56, R56, 0x10, RZ ;  /* 0x0000001038387819 */ /* 0x000fe400000006ff */
[----:B------:R-:W-:Y:S02]  /*7cf0*/  SHF.L.U32 R52, R52, 0x10, RZ ;  /* 0x0000001034347819 */ /* 0x000fe400000006ff */
[----:B------:R-:W-:Y:S01]  /*7d00*/  SHF.L.U32 R53, R53, 0x10, RZ ;  /* 0x0000001035357819 */ /* 0x000fe200000006ff */
[----:B------:R-:W-:Y:S01]  /*7d10*/  USHF.L.U32 UR11, UR11, 0x2, URZ ;  /* 0x000000020b0b7899 */ /* 0x000fe2000800063f */
[----:B------:R-:W-:Y:S01]  /*7d20*/  SHF.L.U32 R60, R60, 0x10, RZ ;  /* 0x000000103c3c7819 */ /* 0x000fe200000006ff */
[----:B------:R-:W-:Y:S01]  /*7d30*/  ULDC.64 UR24, c[0x0][0x210] ;  /* 0x0000840000187ab9 */ /* 0x000fe20000000a00 */
[----:B0-----:R-:W-:-:S13]  /*7d40*/  ISETP.GT.U32.AND P1, PT, R131, 0x3f, PT ;  /* 0x0000003f8300780c */ /* 0x001fda0003f24070 */
[----:B------:R-:W-:Y:S01]  /*7d50*/  VOTEU.ALL UP0, P1 ;  /* 0x00000000003f7886 */ /* 0x000fe20000800000 */
[C---:B------:R-:W-:Y:S02]  /*7d60*/  @!P1 LOP3.LUT R50, R131.reuse, 0x7ffffff0, RZ, 0xc0, !PT ;  /* 0x7ffffff083329812 */ /* 0x040fe400078ec0ff */
[----:B------:R-:W-:Y:S02]  /*7d70*/  @!P1 LOP3.LUT R122, R131, 0xf, RZ, 0xc0, !PT ;  /* 0x0000000f837a9812 */ /* 0x000fe400078ec0ff */
[----:B------:R-:W-:Y:S02]  /*7d80*/  @!UP0 ULDC UR5, c[0x0][0x10] ;  /* 0x0000040000058ab9 */ /* 0x000fe40000000800 */
[----:B------:R-:W-:-:S06]  /*7d90*/  @!UP0 UIMAD UR5, UR5, UR4, UR13 ;  /* 0x00000004050582a4 */ /* 0x000fcc000f8e020d */
[----:B------:R-:W-:-:S04]  /*7da0*/  MOV R51, UR5 ;  /* 0x0000000500337c02 */ /* 0x000fc80008000f00 */
[----:B------:R-:W-:-:S04]  /*7db0*/  @!P1 LEA R50, R51, R50, 0x6 ;  /* 0x0000003233329211 */ /* 0x000fc800078e30ff */
[----:B------:R-:W-:Y:S02]  /*7dc0*/  @!P1 IADD3 R122, R50, R122, RZ ;  /* 0x0000007a327a9210 */ /* 0x000fe40007ffe0ff */
[----:B------:R-:W0:Y:S02]  /*7dd0*/  @!P1 LDC.64 R50, c[0x0][0x260] ;  /* 0x00009800ff329b82 */ /* 0x000e240000000a00 */
[----:B------:R-:W-:-:S05]  /*7de0*/  @!P1 SHF.L.U32 R122, R122, 0x1, RZ ;  /* 0x000000017a7a9819 */ /* 0x000fca00000006ff */
[----:B0-----:R-:W-:-:S06]  /*7df0*/  @!P1 IMAD.WIDE.U32 R50, R122, 0x4, R50 ;  /* 0x000000047a329825 */ /* 0x001fcc00078e0032 */
[----:B------:R-:W3:Y:S01]  /*7e00*/  @!P1 LDG.E.64 R50, desc[UR18][R50.64] ;  /* 0x0000001232329981 */ /* 0x000ee2000c1e1b00 */
[----:B------:R-:W-:Y:S01]  /*7e10*/  HFMA2.MMA R122, -RZ, RZ, 0, 0 ;  /* 0x00000000ff7a7435 */ /* 0x000fe200000001ff */
[----:B------:R-:W-:Y:S01]  /*7e20*/  UMOV UR5, 0x400 ;  /* 0x0000040000057882 */ /* 0x000fe20000000000 */
[----:B------:R-:W-:Y:S01]  /*7e30*/  FADD.FTZ R56, -R54, R56 ;  /* 0x0000003836387221 */ /* 0x000fe20000010100 */
[----:B------:R-:W-:Y:S02]  /*7e40*/  UIADD3 UR5, UR5, 0x3480, URZ ;  /* 0x0000348005057890 */ /* 0x000fe4000fffe03f */
[----:B------:R-:W-:Y:S01]  /*7e50*/  ULOP3.LUT UR11, UR11, 0xc, URZ, 0xc0, !UPT ;  /* 0x0000000c0b0b7892 */ /* 0x000fe2000f8ec03f */
[----:B------:R-:W-:Y:S01]  /*7e60*/  FMUL.FTZ R56, R3, R56 ;  /* 0x0000003803387220 */ /* 0x000fe20000410000 */
[----:B-1----:R-:W-:Y:S01]  /*7e70*/  ULEA UR5, UR17, UR5, 0x18 ;  /* 0x0000000511057291 */ /* 0x002fe2000f8ec03f */
[----:B---3--:R-:W-:Y:S01]  /*7e80*/  @!P1 FADD.FTZ R122, RZ, R50 ;  /* 0x00000032ff7a9221 */ /* 0x008fe20000010000 */
[----:B------:R-:W-:Y:S01]  /*7e90*/  MOV R50, RZ ;  /* 0x000000ff00327202 */ /* 0x000fe20000000f00 */
[----:B------:R-:W-:Y:S01]  /*7ea0*/  @!P1 FADD.FTZ R50, RZ, R51 ;  /* 0x00000033ff329221 */ /* 0x000fe20000010000 */
[----:B------:R-:W-:-:S02]  /*7eb0*/  LOP3.LUT P1, RZ, R131, 0xffffffcf, RZ, 0xc0, !PT ;  /* 0xffffffcf83ff7812 */ /* 0x000fc4000782c0ff */
        /* <DEDUP_REMOVED lines=15> */
[----:B------:R-:W-:Y:S01]  /*7fb0*/  @!P1 FMUL.FTZ R50, R50, 1.2207031431898940355e-05 ;  /* 0x374ccccd32329820 */ /* 0x000fe20000410000 */
[----:B0-----:R-:W-:Y:S01]  /*7fc0*/  FADD.FTZ R51, R51, R122 ;  /* 0x0000007a33337221 */ /* 0x001fe20000010000 */
[----:B------:R-:W-:-:S03]  /*7fd0*/  @!P1 SHF.R.U32.HI R122, RZ, 0x1, R131 ;  /* 0x00000001ff7a9819 */ /* 0x000fc60000011683 */
[----:B------:R-:W-:Y:S01]  /*7fe0*/  @!P1 FMUL.FTZ R51, R51, 1.2207031431898940355e-05 ;  /* 0x374ccccd33339820 */ /* 0x000fe20000410000 */
[----:B------:R-:W-:-:S05]  /*7ff0*/  @!P1 LOP3.LUT R122, R122, 0x7ffffff8, RZ, 0xc0, !PT ;  /* 0x7ffffff87a7a9812 */ /* 0x000fca00078ec0ff */
[----:B------:R0:W-:Y:S02]  /*8000*/  @!P1 STS.64 [R122+UR5], R50 ;  /* 0x000000327a009988 */ /* 0x0001e40008000a05 */
[----:B0-----:R-:W-:-:S04]  /*8010*/  FFMA.FTZ R50, R56, R52, R53 ;  /* 0x0000003438327223 */ /* 0x001fc80000010035 */
[----:B------:R-:W-:-:S06]  /*8020*/  FMUL.FTZ R51, R50, -1.4426950216293334961 ;  /* 0xbfb8aa3b32337820 */ /* 0x000fcc0000410000 */
[----:B------:R-:W0:Y:S02]  /*8030*/  MUFU.EX2 R51, R51 ;  /* 0x0000003300337308 */ /* 0x000e240000000800 */
[----:B0-----:R-:W-:-:S06]  /*8040*/  FADD.FTZ R51, R51, 1 ;  /* 0x3f80000033337421 */ /* 0x001fcc0000010000 */
[----:B------:R-:W0:Y:S02]  /*8050*/  MUFU.RCP R51, R51 ;  /* 0x0000003300337308 */ /* 0x000e240000001000 */
[----:B0-----:R-:W-:-:S04]  /*8060*/  FADD.FTZ R122, -R51, 1 ;  /* 0x3f800000337a7421 */ /* 0x001fc80000010100 */
[----:B------:R-:W-:Y:S01]  /*8070*/  FFMA.FTZ R122, R50, R122, 1 ;  /* 0x3f800000327a7423 */ /* 0x000fe2000001007a */
[----:B--2---:R-:W-:Y:S02]  /*8080*/  IADD3 R50, R123, -UR11, RZ ;  /* 0x8000000b7b327c10 */ /* 0x004fe4000fffe0ff */
[----:B------:R-:W-:Y:S01]  /*8090*/  SHF.L.U32 R57, R57, 0x10, RZ ;  /* 0x0000001039397819 */ /* 0x000fe200000006ff */
[----:B------:R-:W-:Y:S01]  /*80a0*/  FMUL.FTZ R51, R51, R122 ;  /* 0x0000007a33337220 */ /* 0x000fe20000410000 */
[----:B------:R-:W-:Y:S01]  /*80b0*/  LEA R50, R50, UR5, 0x3 ;  /* 0x0000000532327c11 */ /* 0x000fe2000f8e18ff */
[----:B------:R-:W2:Y:S02]  /*80c0*/  LDL.LU R123, [R1+0x58] ;  /* 0x00005800017b7983 */ /* 0x000ea40000300800 */
[----:B------:R-:W-:Y:S01]  /*80d0*/  FMUL.FTZ R60, R60, R51 ;  /* 0x000000333c3c7220 */ /* 0x000fe20000410000 */
[----:B------:R-:W-:Y:S01]  /*80e0*/  BAR.SYNC.DEFER_BLOCKING 0x0 ;  /* 0x0000000000007b1d */ /* 0x000fe20000010000 */
[----:B------:R-:W-:Y:S01]  /*80f0*/  FADD.FTZ R57, -R54, R57 ;  /* 0x0000003936397221 */ /* 0x000fe20000010100 */
[----:B------:R-:W-:-:S02]  /*8100*/  SHF.L.U32 R121, R121, 0x10, RZ ;  /* 0x0000001079797819 */ /* 0x000fc400000006ff */
[----:B------:R-:W-:Y:S02]  /*8110*/  SHF.L.U32 R120, R120, 0x10, RZ ;  /* 0x0000001078787819 */ /* 0x000fe400000006ff */
[----:B------:R-:W-:Y:S02]  /*8120*/  SHF.L.U32 R58, R58, 0x10, RZ ;  /* 0x000000103a3a7819 */ /* 0x000fe400000006ff */
[----:B------:R-:W-:Y:S01]  /*8130*/  SHF.L.U32 R61, R61, 0x10, RZ ;  /* 0x000000103d3d7819 */ /* 0x000fe200000006ff */
[----:B------:R-:W3:Y:S01]  /*8140*/  LDL.LU R122, [R1+0x5c] ;  /* 0x00005c00017a7983 */ /* 0x000ee20000300800 */
[----:B------:R-:W-:Y:S01]  /*8150*/  FMUL.FTZ R57, R3, R57 ;  /* 0x0000003903397220 */ /* 0x000fe20000410000 */
[----:B------:R-:W-:Y:S01]  /*8160*/  FADD.FTZ R58, -R54, R58 ;  /* 0x0000003a363a7221 */ /* 0x000fe20000010100 */
[----:B------:R-:W-:Y:S02]  /*8170*/  SHF.L.U32 R59, R59, 0x10, RZ ;  /* 0x000000103b3b7819 */ /* 0x000fe400000006ff */
[----:B------:R-:W-:-:S02]  /*8180*/  SHF.L.U32 R66, R66, 0x10, RZ ;  /* 0x0000001042427819 */ /* 0x000fc400000006ff */
[----:B------:R-:W-:Y:S01]  /*8190*/  SHF.L.U32 R62, R62, 0x10, RZ ;  /* 0x000000103e3e7819 */ /* 0x000fe200000006ff */
[C---:B------:R-:W-:Y:S01]  /*81a0*/  FADD.FTZ R59, -R54.reuse, R59 ;  /* 0x0000003b363b7221 */ /* 0x040fe20000010100 */
[----:B------:R-:W-:Y:S02]  /*81b0*/  SHF.L.U32 R67, R67, 0x10, RZ ;  /* 0x0000001043437819 */ /* 0x000fe400000006ff */
[----:B------:R-:W-:Y:S01]  /*81c0*/  SHF.L.U32 R63, R63, 0x10, RZ ;  /* 0x000000103f3f7819 */ /* 0x000fe200000006ff */
[----:B------:R-:W-:Y:S01]  /*81d0*/  FADD.FTZ R62, -R54, R62 ;  /* 0x0000003e363e7221 */ /* 0x000fe20000010100 */
[----:B------:R-:W-:Y:S01]  /*81e0*/  SHF.L.U32 R68, R68, 0x10, RZ ;  /* 0x0000001044447819 */ /* 0x000fe200000006ff */
[----:B------:R-:W0:Y:S02]  /*81f0*/  LDS.64 R50, [R50] ;  /* 0x0000000032327984 */ /* 0x000e240000000a00 */
[----:B------:R-:W-:Y:S01]  /*8200*/  FADD.FTZ R63, -R54, R63 ;  /* 0x0000003f363f7221 */ /* 0x000fe20000010100 */
[----:B------:R-:W-:-:S02]  /*8210*/  SHF.L.U32 R64, R64, 0x10, RZ ;  /* 0x0000001040407819 */ /* 0x000fc400000006ff */
[----:B------:R-:W-:Y:S02]  /*8220*/  SHF.L.U32 R69, R69, 0x10, RZ ;  /* 0x0000001045457819 */ /* 0x000fe400000006ff */
[----:B------:R-:W-:Y:S01]  /*8230*/  SHF.L.U32 R65, R65, 0x10, RZ ;  /* 0x0000001041417819 */ /* 0x000fe200000006ff */
[----:B------:R-:W-:Y:S01]  /*8240*/  FADD.FTZ R64, -R54, R64 ;  /* 0x0000004036407221 */ /* 0x000fe20000010100 */
[----:B------:R-:W-:Y:S02]  /*8250*/  SHF.L.U32 R74, R74, 0x10, RZ ;  /* 0x000000104a4a7819 */ /* 0x000fe400000006ff */
[----:B------:R-:W-:Y:S01]  /*8260*/  SHF.L.U32 R70, R70, 0x10, RZ ;  /* 0x0000001046467819 */ /* 0x000fe200000006ff */
[C---:B------:R-:W-:Y:S01]  /*8270*/  FADD.FTZ R65, -R54.reuse, R65 ;  /* 0x0000004136417221 */ /* 0x040fe20000010100 */
[----:B------:R-:W-:Y:S02]  /*8280*/  SHF.L.U32 R75, R75, 0x10, RZ ;  /* 0x000000104b4b7819 */ /* 0x000fe400000006ff */
[----:B------:R-:W-:Y:S01]  /*8290*/  SHF.L.U32 R71, R71, 0x10, RZ ;  /* 0x0000001047477819 */ /* 0x000fe200000006ff */
[----:B------:R-:W-:Y:S01]  /*82a0*/  FADD.FTZ R70, -R54, R70 ;  /* 0x0000004636467221 */ /* 0x000fe20000010100 */
[----:B------:R-:W-:-:S02]  /*82b0*/  SHF.L.U32 R76, R76, 0x10, RZ ;  /* 0x000000104c4c7819 */ /* 0x000fc400000006ff */
[----:B------:R-:W-:Y:S01]  /*82c0*/  SHF.L.U32 R72, R72, 0x10, RZ ;  /* 0x0000001048487819 */ /* 0x000fe200000006ff */
[C---:B------:R-:W-:Y:S01]  /*82d0*/  FADD.FTZ R71, -R54.reuse, R71 ;  /* 0x0000004736477221 */ /* 0x040fe20000010100 */
[----:B------:R-:W-:Y:S02]  /*82e0*/  SHF.L.U32 R77, R77, 0x10, RZ ;  /* 0x000000104d4d7819 */ /* 0x000fe400000006ff */
[----:B------:R-:W-:Y:S01]  /*82f0*/  SHF.L.U32 R73, R73, 0x10, RZ ;  /* 0x0000001049497819 */ /* 0x000fe200000006ff */
[----:B------:R-:W-:Y:S01]  /*8300*/  FADD.FTZ R72, -R54, R72 ;  /* 0x0000004836487221 */ /* 0x000fe20000010100 */
[----:B------:R-:W-:Y:S02]  /*8310*/  SHF.L.U32 R82, R82, 0x10, RZ ;  /* 0x0000001052527819 */ /* 0x000fe400000006ff */
[----:B------:R-:W-:Y:S01]  /*8320*/  SHF.L.U32 R78, R78, 0x10, RZ ;  /* 0x000000104e4e7819 */ /* 0x000fe200000006ff */
[----:B------:R-:W-:Y:S01]  /*8330*/  FADD.FTZ R73, -R54, R73 ;  /* 0x0000004936497221 */ /* 0x000fe20000010100 */
[----:B------:R-:W-:-:S02]  /*8340*/  SHF.L.U32 R83, R83, 0x10, RZ ;  /* 0x0000001053537819 */ /* 0x000fc400000006ff */
        /* <DEDUP_REMOVED lines=8> */
[--C-:B0-----:R-:W-:Y:S01]  /*83d0*/  FFMA.FTZ R4, R0, R4, -R50.reuse ;  /* 0x0000000400047223 */ /* 0x101fe20000010832 */
[--C-:B------:R-:W-:Y:S01]  /*83e0*/  FFMA.FTZ R60, R52, R60, -R50.reuse ;  /* 0x0000003c343c7223 */ /* 0x100fe20000010832 */
[----:B------:R-:W-:Y:S01]  /*83f0*/  FFMA.FTZ R5, R2, R5, -R50 ;  /* 0x0000000502057223 */ /* 0x000fe20000010832 */
[----:B------:R-:W-:Y:S01]  /*8400*/  FADD.FTZ R81, -R54, R81 ;  /* 0x0000005136517221 */ /* 0x000fe20000010100 */
[----:B------:R-:W-:Y:S01]  /*8410*/  FFMA.FTZ R149, R149, -R51, R4 ;  /* 0x8000003395957223 */ /* 0x000fe20000010004 */
[----:B------:R-:W-:Y:S01]  /*8420*/  FFMA.FTZ R4, R57, R121, R120 ;  /* 0x0000007939047223 */ /* 0x000fe20000010078 */
[----:B------:R-:W-:Y:S01]  /*8430*/  FFMA.FTZ R56, -R51, R56, R60 ;  /* 0x0000003833387223 */ /* 0x000fe2000001013c */
[----:B------:R-:W-:Y:S01]  /*8440*/  FFMA.FTZ R148, R148, -R51, R5 ;  /* 0x8000003394947223 */ /* 0x000fe20000010005 */
[----:B------:R-:W-:Y:S01]  /*8450*/  SHF.L.U32 R90, R90, 0x10, RZ ;  /* 0x000000105a5a7819 */ /* 0x000fe200000006ff */
[----:B------:R-:W-:Y:S01]  /*8460*/  FMUL.FTZ R60, R4, -1.4426950216293334961 ;  /* 0xbfb8aa3b043c7820 */ /* 0x000fe20000410000 */
[----:B------:R-:W-:Y:S01]  /*8470*/  SHF.L.U32 R86, R86, 0x10, RZ ;  /* 0x0000001056567819 */ /* 0x000fe200000006ff */
[C-C-:B------:R-:W-:Y:S01]  /*8480*/  FFMA.FTZ R19, R2.reuse, R19, -R50.reuse ;  /* 0x0000001302137223 */ /* 0x140fe20000010832 */
[----:B------:R-:W-:Y:S01]  /*8490*/  SHF.L.U32 R91, R91, 0x10, RZ ;  /* 0x000000105b5b7819 */ /* 0x000fe200000006ff */
[----:B------:R-:W-:Y:S01]  /*84a0*/  FFMA.FTZ R15, R2, R15, -R50 ;  /* 0x0000000f020f7223 */ /* 0x000fe20000010832 */
[----:B------:R-:W-:Y:S01]  /*84b0*/  SHF.L.U32 R87, R87, 0x10, RZ ;  /* 0x0000001057577819 */ /* 0x000fe200000006ff */
[----:B------:R-:W0:Y:S01]  /*84c0*/  MUFU.EX2 R60, R60 ;  /* 0x0000003c003c7308 */ /* 0x000e220000000800 */
[----:B------:R-:W-:Y:S01]  /*84d0*/  FADD.FTZ R86, -R54, R86 ;  /* 0x0000005636567221 */ /* 0x000fe20000010100 */
[----:B------:R-:W-:Y:S01]  /*84e0*/  SHF.L.U32 R92, R92, 0x10, RZ ;  /* 0x000000105c5c7819 */ /* 0x000fe200000006ff */
[----:B------:R-:W-:Y:S01]  /*84f0*/  FFMA.FTZ R132, R132, -R51, R19 ;  /* 0x8000003384847223 */ /* 0x000fe20000010013 */
[----:B------:R-:W-:Y:S01]  /*8500*/  FADD.FTZ R87, -R54, R87 ;  /* 0x0000005736577221 */ /* 0x000fe20000010100 */
[----:B------:R-:W-:Y:S01]  /*8510*/  SHF.L.U32 R88, R88, 0x10, RZ ;  /* 0x0000001058587819 */ /* 0x000fe200000006ff */
[--C-:B------:R-:W-:Y:S01]  /*8520*/  FFMA.FTZ R6, R0, R6, -R50.reuse ;  /* 0x0000000600067223 */ /* 0x100fe20000010832 */
[----:B------:R-:W-:Y:S01]  /*8530*/  SHF.L.U32 R93, R93, 0x10, RZ ;  /* 0x000000105d5d7819 */ /* 0x000fe200000006ff */
[----:B------:R-:W-:Y:S01]  /*8540*/  FFMA.FTZ R13, R2, R13, -R50 ;  /* 0x0000000d020d7223 */ /* 0x000fe20000010832 */
[----:B------:R-:W-:Y:S01]  /*8550*/  SHF.L.U32 R89, R89, 0x10, RZ ;  /* 0x0000001059597819 */ /* 0x000fe200000006ff */
[----:B------:R-:W-:Y:S01]  /*8560*/  FADD.FTZ R88, -R54, R88 ;  /* 0x0000005836587221 */ /* 0x000fe20000010100 */
[----:B------:R-:W-:Y:S01]  /*8570*/  SHF.L.U32 R96, R96, 0x10, RZ ;  /* 0x0000001060607819 */ /* 0x000fe200000006ff */
[----:B------:R-:W-:Y:S01]  /*8580*/  FFMA.FTZ R136, R136, -R51, R15 ;  /* 0x8000003388887223 */ /* 0x000fe2000001000f */
[----:B------:R-:W-:Y:S01]  /*8590*/  SHF.L.U32 R94, R94, 0x10, RZ ;  /* 0x000000105e5e7819 */ /* 0x000fe200000006ff */
[----:B------:R-:W-:Y:S01]  /*85a0*/  FADD.FTZ R89, -R54, R89 ;  /* 0x0000005936597221 */ /* 0x000fe20000010100 */
[----:B------:R-:W-:Y:S01]  /*85b0*/  SHF.L.U32 R97, R97, 0x10, RZ ;  /* 0x0000001061617819 */ /* 0x000fe200000006ff */
[----:B------:R-:W-:Y:S01]  /*85c0*/  FFMA.FTZ R7, R2, R7, -R50 ;  /* 0x0000000702077223 */ /* 0x000fe20000010832 */
[----:B0-----:R-:W-:Y:S01]  /*85d0*/  FADD.FTZ R60, R60, 1 ;  /* 0x3f8000003c3c7421 */ /* 0x001fe20000010000 */
[----:B------:R-:W-:Y:S01]  /*85e0*/  FADD.FTZ R94, -R54, R94 ;  /* 0x0000005e365e7221 */ /* 0x000fe20000010100 */
[----:B------:R-:W-:Y:S01]  /*85f0*/  SHF.L.U32 R95, R95, 0x10, RZ ;  /* 0x000000105f5f7819 */ /* 0x000fe200000006ff */
[--C-:B------:R-:W-:Y:S01]  /*8600*/  FFMA.FTZ R9, R2, R9, -R50.reuse ;  /* 0x0000000902097223 */ /* 0x100fe20000010832 */
[----:B------:R-:W-:Y:S01]  /*8610*/  SHF.L.U32 R100, R100, 0x10, RZ ;  /* 0x0000001064647819 */ /* 0x000fe200000006ff */
[--C-:B------:R-:W-:Y:S01]  /*8620*/  FFMA.FTZ R11, R2, R11, -R50.reuse ;  /* 0x0000000b020b7223 */ /* 0x100fe20000010832 */
[----:B------:R-:W0:Y:S01]  /*8630*/  MUFU.RCP R60, R60 ;  /* 0x0000003c003c7308 */ /* 0x000e220000001000 */
[----:B------:R-:W-:Y:S01]  /*8640*/  FADD.FTZ R95, -R54, R95 ;  /* 0x0000005f365f7221 */ /* 0x000fe20000010100 */
[----:B------:R-:W-:Y:S01]  /*8650*/  SHF.L.U32 R98, R98, 0x10, RZ ;  /* 0x0000001062627819 */ /* 0x000fe200000006ff */
[C-C-:B------:R-:W-:Y:S01]  /*8660*/  FFMA.FTZ R17, R2.reuse, R17, -R50.reuse ;  /* 0x0000001102117223 */ /* 0x140fe20000010832 */
[----:B------:R-:W-:Y:S01]  /*8670*/  SHF.L.U32 R101, R101, 0x10, RZ ;  /* 0x0000001065657819 */ /* 0x000fe200000006ff */
[----:B------:R-:W-:Y:S01]  /*8680*/  FFMA.FTZ R21, R2, R21, -R50 ;  /* 0x0000001502157223 */ /* 0x000fe20000010832 */
[----:B------:R-:W-:Y:S01]  /*8690*/  SHF.L.U32 R99, R99, 0x10, RZ ;  /* 0x0000001063637819 */ /* 0x000fe200000006ff */
[----:B------:R-:W-:Y:S01]  /*86a0*/  FADD.FTZ R98, -R54, R98 ;  /* 0x0000006236627221 */ /* 0x000fe20000010100 */
[----:B------:R-:W-:Y:S01]  /*86b0*/  SHF.L.U32 R102, R102, 0x10, RZ ;  /* 0x0000001066667819 */ /* 0x000fe200000006ff */
[--C-:B------:R-:W-:Y:S01]  /*86c0*/  FFMA.FTZ R23, R2, R23, -R50.reuse ;  /* 0x0000001702177223 */ /* 0x100fe20000010832 */
[----:B------:R-:W-:Y:S01]  /*86d0*/  SHF.L.U32 R104, R104, 0x10, RZ ;  /* 0x0000001068687819 */ /* 0x000fe200000006ff */
[----:B------:R-:W-:Y:S01]  /*86e0*/  FADD.FTZ R99, -R54, R99 ;  /* 0x0000006336637221 */ /* 0x000fe20000010100 */
[----:B------:R-:W-:Y:S01]  /*86f0*/  SHF.L.U32 R103, R103, 0x10, RZ ;  /* 0x0000001067677819 */ /* 0x000fe200000006ff */
[----:B------:R-:W-:Y:S01]  /*8700*/  FFMA.FTZ R26, R2, R26, -R50 ;  /* 0x0000001a021a7223 */ /* 0x000fe20000010832 */
[----:B------:R-:W-:Y:S01]  /*8710*/  SHF.L.U32 R105, R105, 0x10, RZ ;  /* 0x0000001069697819 */ /* 0x000fe200000006ff */
[----:B------:R-:W-:Y:S01]  /*8720*/  FADD.FTZ R104, -R54, R104 ;  /* 0x0000006836687221 */ /* 0x000fe20000010100 */
[----:B------:R-:W-:Y:S01]  /*8730*/  SHF.L.U32 R106, R106, 0x10, RZ ;  /* 0x000000106a6a7819 */ /* 0x000fe200000006ff */
[----:B0-----:R-:W-:Y:S01]  /*8740*/  FADD.FTZ R5, -R60, 1 ;  /* 0x3f8000003c057421 */ /* 0x001fe20000010100 */
[----:B------:R-:W-:Y:S01]  /*8750*/  SHF.L.U32 R108, R108, 0x10, RZ ;  /* 0x000000106c6c7819 */ /* 0x000fe200000006ff */
[----:B------:R-:W-:Y:S01]  /*8760*/  FADD.FTZ R105, -R54, R105 ;  /* 0x0000006936697221 */ /* 0x000fe20000010100 */
[----:B------:R-:W-:Y:S01]  /*8770*/  SHF.L.U32 R107, R107, 0x10, RZ ;  /* 0x000000106b6b7819 */ /* 0x000fe200000006ff */
[----:B------:R-:W-:Y:S01]  /*8780*/  FFMA.FTZ R5, R4, R5, 1 ;  /* 0x3f80000004057423 */ /* 0x000fe20000010005 */
[----:B------:R-:W-:Y:S01]  /*8790*/  FMUL.FTZ R4, R3, R58 ;  /* 0x0000003a03047220 */ /* 0x000fe20000410000 */
[----:B------:R-:W-:Y:S01]  /*87a0*/  FADD.FTZ R108, -R54, R108 ;  /* 0x0000006c366c7221 */ /* 0x000fe20000010100 */
[----:B------:R-:W-:Y:S01]  /*87b0*/  SHF.L.U32 R109, R109, 0x10, RZ ;  /* 0x000000106d6d7819 */ /* 0x000fe200000006ff */
[----:B------:R-:W-:Y:S01]  /*87c0*/  FMUL.FTZ R60, R60, R5 ;  /* 0x000000053c3c7220 */ /* 0x000fe20000410000 */
[----:B------:R-:W-:Y:S01]  /*87d0*/  FFMA.FTZ R5, R52, R4, R53 ;  /* 0x0000000434057223 */ /* 0x000fe20000010035 */
[----:B------:R-:W-:Y:S01]  /*87e0*/  SHF.L.U32 R110, R110, 0x10, RZ ;  /* 0x000000106e6e7819 */ /* 0x000fe200000006ff */
[--C-:B------:R-:W-:Y:S01]  /*87f0*/  FFMA.FTZ R30, R2, R30, -R50.reuse ;  /* 0x0000001e021e7223 */ /* 0x100fe20000010832 */
[----:B------:R-:W-:Y:S01]  /*8800*/  FMUL.FTZ R60, R61, R60 ;  /* 0x0000003c3d3c7220 */ /* 0x000fe20000410000 */
[----:B------:R-:W-:Y:S01]  /*8810*/  FMUL.FTZ R58, R5, -1.4426950216293334961 ;  /* 0xbfb8aa3b053a7820 */ /* 0x000fe20000410000 */
[----:B------:R-:W-:Y:S01]  /*8820*/  FADD.FTZ R109, -R54, R109 ;  /* 0x0000006d366d7221 */ /* 0x000fe20000010100 */
[----:B------:R-:W-:Y:S01]  /*8830*/  SHF.L.U32 R112, R112, 0x10, RZ ;  /* 0x0000001070707819 */ /* 0x000fe200000006ff */
[--C-:B------:R-:W-:Y:S01]  /*8840*/  FFMA.FTZ R60, R121, R60, -R50.reuse ;  /* 0x0000003c793c7223 */ /* 0x100fe20000010832 */
[----:B------:R-:W-:Y:S01]  /*8850*/  SHF.L.U32 R111, R111, 0x10, RZ ;  /* 0x000000106f6f7819 */ /* 0x000fe200000006ff */
[----:B------:R-:W-:Y:S01]  /*8860*/  FFMA.FTZ R32, R2, R32, -R50 ;  /* 0x0000002002207223 */ /* 0x000fe20000010832 */
[----:B------:R-:W0:Y:S01]  /*8870*/  MUFU.EX2 R58, R58 ;  /* 0x0000003a003a7308 */ /* 0x000e220000000800 */
[----:B------:R-:W-:Y:S01]  /*8880*/  FADD.FTZ R112, -R54, R112 ;  /* 0x0000007036707221 */ /* 0x000fe20000010100 */
[----:B------:R-:W-:Y:S01]  /*8890*/  SHF.L.U32 R113, R113, 0x10, RZ ;  /* 0x0000001071717819 */ /* 0x000fe200000006ff */
[----:B------:R-:W-:Y:S01]  /*88a0*/  FFMA.FTZ R60, -R51, R57, R60 ;  /* 0x00000039333c7223 */ /* 0x000fe2000001013c */
[----:B------:R-:W-:Y:S01]  /*88b0*/  SHF.L.U32 R114, R114, 0x10, RZ ;  /* 0x0000001072727819 */ /* 0x000fe200000006ff */
[----:B------:R-:W-:Y:S01]  /*88c0*/  FFMA.FTZ R36, R2, R36, -R50 ;  /* 0x0000002402247223 */ /* 0x000fe20000010832 */
[----:B------:R-:W-:Y:S01]  /*88d0*/  SHF.L.U32 R115, R115, 0x10, RZ ;  /* 0x0000001073737819 */ /* 0x000fe200000006ff */
        /* <DEDUP_REMOVED lines=8> */
[C---:B------:R-:W-:Y:S01]  /*8960*/  FMUL.FTZ R54, R3.reuse, R54 ;  /* 0x0000003603367220 */ /* 0x040fe20000410000 */
[--C-:B------:R-:W-:Y:S01]  /*8970*/  FFMA.FTZ R40, R2, R40, -R50.reuse ;  /* 0x0000002802287223 */ /* 0x100fe20000010832 */
[----:B0-----:R-:W-:Y:S01]  /*8980*/  FADD.FTZ R58, R58, 1 ;  /* 0x3f8000003a3a7421 */ /* 0x001fe20000010000 */
[C---:B------:R-:W-:Y:S01]  /*8990*/  FMUL.FTZ R15, R3.reuse, R149 ;  /* 0x00000095030f7220 */ /* 0x040fe20000410000 */
[----:B------:R-:W-:Y:S01]  /*89a0*/  FMUL.FTZ R56, R3, R56 ;  /* 0x0000003803387220 */ /* 0x000fe20000410000 */
[----:B------:R-:W-:Y:S01]  /*89b0*/  FFMA.FTZ R2, R2, R55, -R50 ;  /* 0x0000003702027223 */ /* 0x000fe20000010832 */
[-C--:B------:R-:W-:Y:S01]  /*89c0*/  FFMA.FTZ R6, R147, -R51.reuse, R6 ;  /* 0x8000003393067223 */ /* 0x080fe20000010006 */
[----:B------:R-:W-:Y:S01]  /*89d0*/  FFMA.FTZ R138, R138, -R51, R13 ;  /* 0x800000338a8a7223 */ /* 0x000fe2000001000d */
[----:B------:R-:W0:Y:S01]  /*89e0*/  MUFU.RCP R58, R58 ;  /* 0x0000003a003a7308 */ /* 0x000e220000001000 */
        /* <DEDUP_REMOVED lines=15> */
[----:B------:R-:W-:Y:S01]  /*8ae0*/  FFMA.FTZ R134, R134, -R51, R17 ;  /* 0x8000003386867223 */ /* 0x000fe20000010011 */
[----:B0-----:R-:W-:Y:S01]  /*8af0*/  FADD.FTZ R61, -R58, 1 ;  /* 0x3f8000003a3d7421 */ /* 0x001fe20000010100 */
[----:B------:R-:W-:Y:S01]  /*8b00*/  FFMA.FTZ R0, R0, R41, -R50 ;  /* 0x0000002900007223 */ /* 0x000fe20000010832 */
[----:B------:R-:W-:Y:S01]  /*8b10*/  FFMA.FTZ R2, R141, -R51, R2 ;  /* 0x800000338d027223 */ /* 0x000fe20000010002 */
[----:B------:R-:W-:Y:S01]  /*8b20*/  F2FP.BF16.F32.PACK_AB R15, R56, R15 ;  /* 0x0000000f380f723e */ /* 0x000fe200000010ff */
[----:B------:R-:W-:Y:S01]  /*8b30*/  FFMA.FTZ R61, R5, R61, 1 ;  /* 0x3f800000053d7423 */ /* 0x000fe2000001003d */
[C---:B------:R-:W-:Y:S01]  /*8b40*/  FMUL.FTZ R5, R3.reuse, R59 ;  /* 0x0000003b03057220 */ /* 0x040fe20000410000 */
[----:B------:R-:W-:Y:S01]  /*8b50*/  FMUL.FTZ R6, R3, R6 ;  /* 0x0000000603067220 */ /* 0x000fe20000410000 */
[----:B------:R-:W-:Y:S01]  /*8b60*/  FFMA.FTZ R7, R146, -R51, R7 ;  /* 0x8000003392077223 */ /* 0x000fe20000010007 */
[----:B------:R-:W-:Y:S01]  /*8b70*/  FMUL.FTZ R58, R58, R61 ;  /* 0x0000003d3a3a7220 */ /* 0x000fe20000410000 */
[----:B------:R-:W-:Y:S01]  /*8b80*/  FFMA.FTZ R59, R121, R5, R120 ;  /* 0x00000005793b7223 */ /* 0x000fe20000010078 */
[-C--:B------:R-:W-:Y:S01]  /*8b90*/  FFMA.FTZ R30, R24, -R51.reuse, R30 ;  /* 0x80000033181e7223 */ /* 0x080fe2000001001e */
[----:B------:R-:W-:Y:S01]  /*8ba0*/  FFMA.FTZ R36, R34, -R51, R36 ;  /* 0x8000003322247223 */ /* 0x000fe20000010024 */
[----:B------:R-:W-:Y:S01]  /*8bb0*/  FMUL.FTZ R58, R66, R58 ;  /* 0x0000003a423a7220 */ /* 0x000fe20000410000 */
[----:B------:R-:W-:Y:S01]  /*8bc0*/  FMUL.FTZ R61, R59, -1.4426950216293334961 ;  /* 0xbfb8aa3b3b3d7820 */ /* 0x000fe20000410000 */
[----:B------:R-:W-:Y:S01]  /*8bd0*/  F2FP.BF16.F32.PACK_AB R13, R60, R13 ;  /* 0x0000000d3c0d723e */ /* 0x000fe200000010ff */
[-C--:B------:R-:W-:Y:S01]  /*8be0*/  FFMA.FTZ R8, R145, -R51.reuse, R8 ;  /* 0x8000003391087223 */ /* 0x080fe20000010008 */
[----:B------:R-:W-:Y:S01]  /*8bf0*/  FFMA.FTZ R58, R52, R58, -R50 ;  /* 0x0000003a343a7223 */ /* 0x000fe20000010832 */
[-C--:B------:R-:W-:Y:S01]  /*8c00*/  FFMA.FTZ R9, R144, -R51.reuse, R9 ;  /* 0x8000003390097223 */ /* 0x080fe20000010009 */
[-C--:B------:R-:W-:Y:S01]  /*8c10*/  FFMA.FTZ R10, R143, -R51.reuse, R10 ;  /* 0x800000338f0a7223 */ /* 0x080fe2000001000a */
[----:B------:R-:W0:Y:S01]  /*8c20*/  MUFU.EX2 R61, R61 ;  /* 0x0000003d003d7308 */ /* 0x000e220000000800 */
[----:B------:R-:W-:Y:S01]  /*8c30*/  FFMA.FTZ R58, -R51, R4, R58 ;  /* 0x00000004333a7223 */ /* 0x000fe2000001013a */
[-C--:B------:R-:W-:Y:S01]  /*8c40*/  FFMA.FTZ R11, R140, -R51.reuse, R11 ;  /* 0x800000338c0b7223 */ /* 0x080fe2000001000b */
        /* <DEDUP_REMOVED lines=14> */
[----:B0-----:R-:W-:Y:S01]  /*8d30*/  FADD.FTZ R61, R61, 1 ;  /* 0x3f8000003d3d7421 */ /* 0x001fe20000010000 */
[----:B------:R-:W-:-:S05]  /*8d40*/  FFMA.FTZ R0, R142, -R51, R0 ;  /* 0x800000338e007223 */ /* 0x000fca0000010000 */
[----:B------:R-:W0:Y:S02]  /*8d50*/  MUFU.RCP R61, R61 ;  /* 0x0000003d003d7308 */ /* 0x000e240000001000 */
[----:B0-----:R-:W-:-:S04]  /*8d60*/  FADD.FTZ R66, -R61, 1 ;  /* 0x3f8000003d427421 */ /* 0x001fc80000010100 */
[----:B------:R-:W-:Y:S01]  /*8d70*/  FFMA.FTZ R66, R59, R66, 1 ;  /* 0x3f8000003b427423 */ /* 0x000fe20000010042 */
[----:B------:R-:W-:-:S03]  /*8d80*/  FMUL.FTZ R59, R3, R62 ;  /* 0x0000003e033b7220 */ /* 0x000fc60000410000 */
[----:B------:R-:W-:Y:S01]  /*8d90*/  FMUL.FTZ R61, R61, R66 ;  /* 0x000000423d3d7220 */ /* 0x000fe20000410000 */
[----:B------:R-:W-:-:S03]  /*8da0*/  FFMA.FTZ R62, R52, R59, R53 ;  /* 0x0000003b343e7223 */ /* 0x000fc60000010035 */
[----:B------:R-:W-:Y:S01]  /*8db0*/  FMUL.FTZ R61, R67, R61 ;  /* 0x0000003d433d7220 */ /* 0x000fe20000410000 */
[----:B------:R-:W-:Y:S01]  /*8dc0*/  FMUL.FTZ R66, R62, -1.4426950216293334961 ;  /* 0xbfb8aa3b3e427820 */ /* 0x000fe20000410000 */
[----:B------:R-:W-:Y:S02]  /*8dd0*/  FMUL.FTZ R17, R3, R58 ;  /* 0x0000003a03117220 */ /* 0x000fe40000410000 */
[----:B------:R-:W-:-:S03]  /*8de0*/  FFMA.FTZ R61, R121, R61, -R50 ;  /* 0x0000003d793d7223 */ /* 0x000fc60000010832 */
[----:B------:R-:W0:Y:S01]  /*8df0*/  MUFU.EX2 R66, R66 ;  /* 0x0000004200427308 */ /* 0x000e220000000800 */
[----:B------:R-:W-:Y:S01]  /*8e00*/  FFMA.FTZ R61, -R51, R5, R61 ;  /* 0x00000005333d7223 */ /* 0x000fe2000001013d */
[----:B0-----:R-:W-:-:S06]  /*8e10*/  FADD.FTZ R66, R66, 1 ;  /* 0x3f80000042427421 */ /* 0x001fcc0000010000 */
[----:B------:R-:W0:Y:S02]  /*8e20*/  MUFU.RCP R66, R66 ;  /* 0x0000004200427308 */ /* 0x000e240000001000 */
[----:B0-----:R-:W-:Y:S01]  /*8e30*/  FADD.FTZ R67, -R66, 1 ;  /* 0x3f80000042437421 */ /* 0x001fe20000010100 */
[----:B--2---:R-:W-:-:S03]  /*8e40*/  IADD3 R4, P1, R123, UR24, RZ ;  /* 0x000000187b047c10 */ /* 0x004fc6000ff3e0ff */
[----:B------:R-:W-:Y:S01]  /*8e50*/  FFMA.FTZ R67, R62, R67, 1 ;  /* 0x3f8000003e437423 */ /* 0x000fe20000010043 */
[----:B------:R-:W-:-:S03]  /*8e60*/  FMUL.FTZ R62, R3, R63 ;  /* 0x0000003f033e7220 */ /* 0x000fc60000410000 */
[----:B------:R-:W-:Y:S01]  /*8e70*/  FMUL.FTZ R66, R66, R67 ;  /* 0x0000004342427220 */ /* 0x000fe20000410000 */
[----:B------:R-:W-:-:S03]  /*8e80*/  FFMA.FTZ R63, R121, R62, R120 ;  /* 0x0000003e793f7223 */ /* 0x000fc60000010078 */
[----:B------:R-:W-:Y:S01]  /*8e90*/  FMUL.FTZ R66, R68, R66 ;  /* 0x0000004244427220 */ /* 0x000fe20000410000 */
[----:B------:R-:W-:Y:S01]  /*8ea0*/  FMUL.FTZ R67, R63, -1.4426950216293334961 ;  /* 0xbfb8aa3b3f437820 */ /* 0x000fe20000410000 */
[----:B---3--:R-:W-:Y:S02]  /*8eb0*/  IADD3.X R5, R122, UR25, RZ, P1, !PT ;  /* 0x000000197a057c10 */ /* 0x008fe40008ffe4ff */
[----:B------:R-:W-:-:S03]  /*8ec0*/  FFMA.FTZ R66, R52, R66, -R50 ;  /* 0x0000004234427223 */ /* 0x000fc60000010832 */
[----:B------:R-:W0:Y:S01]  /*8ed0*/  MUFU.EX2 R67, R67 ;  /* 0x0000004300437308 */ /* 0x000e220000000800 */
[----:B------:R-:W-:Y:S01]  /*8ee0*/  FFMA.FTZ R66, -R51, R59, R66 ;  /* 0x0000003b33427223 */ /* 0x000fe20000010142 */
[----:B0-----:R-:W-:-:S06]  /*8ef0*/  FADD.FTZ R67, R67, 1 ;  /* 0x3f80000043437421 */ /* 0x001fcc0000010000 */
        /* <DEDUP_REMOVED lines=20> */
[----:B------:R-:W-:-:S03]  /*9040*/  FMUL.FTZ R69, R65, -1.4426950216293334961 ;  /* 0xbfb8aa3b41457820 */ /* 0x000fc60000410000 */
        /* <DEDUP_REMOVED lines=170> */
[----:B------:R-:W-:Y:S02]  /*9af0*/  FFMA.FTZ R96, -R51, R89, R96 ;  /* 0x0000005933607223 */ /* 0x000fe40000010160 */
[----:B------:R-:W2:Y:S04]  /*9b00*/  LDL.LU R89, [R1+0x50] ;  /* 0x0000500001597983 */ /* 0x000ea80000300800 */
[----:B------:R-:W3:Y:S04]  /*9b10*/  LDL.LU R87, [R1+0x54] ;  /* 0x0000540001577983 */ /* 0x000ee80000300800 */
[----:B------:R-:W4:Y:S04]  /*9b20*/  LDL.LU R85, [R1+0x48] ;  /* 0x0000480001557983 */ /* 0x000f280000300800 */
[----:B------:R-:W5:Y:S01]  /*9b30*/  LDL.LU R83, [R1+0x4c] ;  /* 0x00004c0001537983 */ /* 0x000f620000300800 */
[----:B0-----:R-:W-:-:S03]  /*9b40*/  FADD.FTZ R97, R97, 1 ;  /* 0x3f80000061617421 */ /* 0x001fc60000010000 */
[----:B------:R-:W5:Y:S03]  /*9b50*/  LDL.LU R81, [R1+0x40] ;  /* 0x0000400001517983 */ /* 0x000f660000300800 */
[----:B------:R-:W0:Y:S01]  /*9b60*/  MUFU.RCP R97, R97 ;  /* 0x0000006100617308 */ /* 0x000e220000001000 */
[----:B------:R-:W5:Y:S01]  /*9b70*/  LDL.LU R66, [R1+0x44] ;  /* 0x0000440001427983 */ /* 0x000f620000300800 */
        /* <DEDUP_REMOVED lines=76> */
[C-C-:B------:R-:W-:Y:S01]  /*a040*/  FFMA.FTZ R110, R52.reuse, R107, R53.reuse ;  /* 0x0000006b346e7223 */ /* 0x140fe20000010035 */
[----:B------:R-:W-:Y:S02]  /*a050*/  FFMA.FTZ R53, R52, R114, R53 ;  /* 0x0000007234357223 */ /* 0x000fe40000010035 */
        /* <DEDUP_REMOVED lines=14> */
[----:B------:R-:W-:Y:S01]  /*a140*/  FMUL.FTZ R113, R111, -1.4426950216293334961 ;  /* 0xbfb8aa3b6f717820 */ /* 0x000fe20000410000 */
[----:B------:R-:W-:Y:S02]  /*a150*/  FMUL.FTZ R115, R120, -1.4426950216293334961 ;  /* 0xbfb8aa3b78737820 */ /* 0x000fe40000410000 */
[----:B------:R-:W-:-:S03]  /*a160*/  FFMA.FTZ R112, R52, R112, -R50 ;  /* 0x0000007034707223 */ /* 0x000fc60000010832 */
[----:B------:R-:W0:Y:S01]  /*a170*/  MUFU.EX2 R113, R113 ;  /* 0x0000007100717308 */ /* 0x000e220000000800 */
[----:B------:R-:W-:-:S07]  /*a180*/  FFMA.FTZ R112, -R51, R107, R112 ;  /* 0x0000006b33707223 */ /* 0x000fce0000010170 */
[----:B------:R-:W1:Y:S01]  /*a190*/  MUFU.EX2 R115, R115 ;  /* 0x0000007300737308 */ /* 0x000e620000000800 */
[----:B0-----:R-:W-:-:S07]  /*a1a0*/  FADD.FTZ R113, R113, 1 ;  /* 0x3f80000071717421 */ /* 0x001fce0000010000 */
[----:B------:R-:W0:Y:S01]  /*a1b0*/  MUFU.RCP R113, R113 ;  /* 0x0000007100717308 */ /* 0x000e220000001000 */
[----:B-1----:R-:W-:-:S07]  /*a1c0*/  FADD.FTZ R115, R115, 1 ;  /* 0x3f80000073737421 */ /* 0x002fce0000010000 */
[----:B------:R-:W1:Y:S01]  /*a1d0*/  MUFU.RCP R115, R115 ;  /* 0x0000007300737308 */ /* 0x000e620000001000 */
[----:B0-----:R-:W-:-:S04]  /*a1e0*/  FADD.FTZ R116, -R113, 1 ;  /* 0x3f80000071747421 */ /* 0x001fc80000010100 */
[----:B------:R-:W-:Y:S01]  /*a1f0*/  FFMA.FTZ R111, R111, R116, 1 ;  /* 0x3f8000006f6f7423 */ /* 0x000fe20000010074 */
[----:B------:R-:W-:-:S03]  /*a200*/  FMUL.FTZ R116, R53, -1.4426950216293334961 ;  /* 0xbfb8aa3b35747820 */ /* 0x000fc60000410000 */
[----:B------:R-:W-:Y:S01]  /*a210*/  FMUL.FTZ R111, R113, R111 ;  /* 0x0000006f716f7220 */ /* 0x000fe20000410000 */
[----:B-1----:R-:W-:Y:S02]  /*a220*/  FADD.FTZ R113, -R115, 1 ;  /* 0x3f80000073717421 */ /* 0x002fe40000010100 */
[----:B------:R-:W0:Y:S01]  /*a230*/  MUFU.EX2 R116, R116 ;  /* 0x0000007400747308 */ /* 0x000e220000000800 */
[----:B------:R-:W-:Y:S01]  /*a240*/  FMUL.FTZ R111, R117, R111 ;  /* 0x0000006f756f7220 */ /* 0x000fe20000410000 */
[----:B------:R-:W-:-:S03]  /*a250*/  FFMA.FTZ R113, R120, R113, 1 ;  /* 0x3f80000078717423 */ /* 0x000fc60000010071 */
[----:B------:R-:W-:Y:S01]  /*a260*/  FFMA.FTZ R111, R121, R111, -R50 ;  /* 0x0000006f796f7223 */ /* 0x000fe20000010832 */
[----:B------:R-:W-:Y:S01]  /*a270*/  FMUL.FTZ R113, R115, R113 ;  /* 0x0000007173717220 */ /* 0x000fe20000410000 */
[----:B------:R-:W-:Y:S01]  /*a280*/  FMUL.FTZ R60, R3, R2 ;  /* 0x00000002033c7220 */ /* 0x000fe20000410000 */
[----:B------:R-:W-:Y:S01]  /*a290*/  PRMT R64, R15, 0x7632, R64 ;  /* 0x000076320f407816 */ /* 0x000fe20000000040 */
[----:B------:R-:W-:Y:S01]  /*a2a0*/  FFMA.FTZ R110, -R51, R110, R111 ;  /* 0x0000006e336e7223 */ /* 0x000fe2000001016f */
[----:B------:R-:W-:-:S04]  /*a2b0*/  FMUL.FTZ R113, R119, R113 ;  /* 0x0000007177717220 */ /* 0x000fc80000410000 */
[----:B------:R-:W-:Y:S01]  /*a2c0*/  FFMA.FTZ R113, R121, R113, -R50 ;  /* 0x0000007179717223 */ /* 0x000fe20000010832 */
[----:B0-----:R-:W-:-:S03]  /*a2d0*/  FADD.FTZ R116, R116, 1 ;  /* 0x3f80000074747421 */ /* 0x001fc60000010000 */
[----:B------:R-:W-:-:S03]  /*a2e0*/  FFMA.FTZ R54, -R51, R54, R113 ;  /* 0x0000003633367223 */ /* 0x000fc60000010171 */
[----:B------:R-:W0:Y:S02]  /*a2f0*/  MUFU.RCP R116, R116 ;  /* 0x0000007400747308 */ /* 0x000e240000001000 */
[----:B0-----:R-:W-:-:S04]  /*a300*/  FADD.FTZ R120, -R116, 1 ;  /* 0x3f80000074787421 */ /* 0x001fc80000010100 */
[----:B------:R-:W-:-:S04]  /*a310*/  FFMA.FTZ R120, R53, R120, 1 ;  /* 0x3f80000035787423 */ /* 0x000fc80000010078 */
[----:B------:R-:W-:-:S04]  /*a320*/  FMUL.FTZ R120, R116, R120 ;  /* 0x0000007874787220 */ /* 0x000fc80000410000 */
[----:B------:R-:W-:-:S04]  /*a330*/  FMUL.FTZ R118, R118, R120 ;  /* 0x0000007876767220 */ /* 0x000fc80000410000 */
[----:B------:R-:W-:Y:S01]  /*a340*/  FFMA.FTZ R118, R52, R118, -R50 ;  /* 0x0000007634767223 */ /* 0x000fe20000010832 */
[-C--:B------:R-:W-:Y:S01]  /*a350*/  FFMA.FTZ R50, R129, -R51.reuse, R21 ;  /* 0x8000003381327223 */ /* 0x080fe20000010015 */
[----:B------:R-:W-:Y:S01]  /*a360*/  FFMA.FTZ R52, R127, -R51, R23 ;  /* 0x800000337f347223 */ /* 0x000fe20000010017 */
[----:B--2---:R-:W-:Y:S01]  /*a370*/  IADD3 R2, P1, R89, UR24, RZ ;  /* 0x0000001859027c10 */ /* 0x004fe2000ff3e0ff */
[----:B------:R-:W-:Y:S01]  /*a380*/  FFMA.FTZ R118, -R51, R114, R118 ;  /* 0x0000007233767223 */ /* 0x000fe20000010176 */
[----:B------:R-:W-:Y:S01]  /*a390*/  F2FP.BF16.F32.PACK_AB R6, R17, R6 ;  /* 0x000000061106723e */ /* 0x000fe200000010ff */
[C---:B------:R-:W-:Y:S01]  /*a3a0*/  FMUL.FTZ R7, R3.reuse, R7 ;  /* 0x0000000703077220 */ /* 0x040fe20000410000 */
[C---:B------:R-:W-:Y:S01]  /*a3b0*/  FMUL.FTZ R38, R3.reuse, R61 ;  /* 0x0000003d03267220 */ /* 0x040fe20000410000 */
[C---:B------:R-:W-:Y:S01]  /*a3c0*/  FMUL.FTZ R56, R3.reuse, R67 ;  /* 0x0000004303387220 */ /* 0x040fe20000410000 */
        /* <DEDUP_REMOVED lines=54> */
[----:B------:R-:W-:Y:S01]  /*a730*/  PRMT R17, R13, 0x7632, R17 ;  /* 0x000076320d117816 */ /* 0x000fe20000000011 */
[----:B------:R0:W-:Y:S01]  /*a740*/  STG.E.U16 desc[UR18][R4.64+0x2], R64 ;  /* 0x0000024004007986 */ /* 0x0001e2000c101512 */
[----:B---3--:R-:W-:-:S02]  /*a750*/  IADD3.X R3, R87, UR25, RZ, P1, !PT ;  /* 0x0000001957037c10 */ /* 0x008fc40008ffe4ff */
[----:B------:R-:W-:Y:S01]  /*a760*/  PRMT R54, R6, 0x7632, R54 ;  /* 0x0000763206367816 */ /* 0x000fe20000000036 */
[----:B------:R1:W-:Y:S01]  /*a770*/  STG.E.U16 desc[UR18][R4.64], R62 ;  /* 0x0000003e04007986 */ /* 0x0003e2000c101512 */
[----:B------:R-:W-:Y:S02]  /*a780*/  F2FP.BF16.F32.PACK_AB R7, R38, R7 ;  /* 0x000000072607723e */ /* 0x000fe400000010ff */
[----:B------:R-:W-:Y:S01]  /*a790*/  PRMT R38, R6, 0x7610, R38 ;  /* 0x0000761006267816 */ /* 0x000fe20000000026 */
[----:B------:R-:W-:Y:S04]  /*a7a0*/  STG.E.U16 desc[UR18][R4.64+0x4], R13 ;  /* 0x0000040d04007986 */ /* 0x000fe8000c101512 */
[----:B0-----:R-:W2:Y:S04]  /*a7b0*/  LDL.LU R64, [R1+0x38] ;  /* 0x0000380001407983 */ /* 0x001ea80000300800 */
[----:B------:R-:W-:Y:S04]  /*a7c0*/  STG.E.U16 desc[UR18][R4.64+0x6], R17 ;  /* 0x0000061104007986 */ /* 0x000fe8000c101512 */
[----:B------:R0:W-:Y:S04]  /*a7d0*/  STG.E.U16 desc[UR18][R2.64+0x2], R54 ;  /* 0x0000023602007986 */ /* 0x0001e8000c101512 */
[----:B-1----:R-:W3:Y:S01]  /*a7e0*/  LDL.LU R62, [R1+0x3c] ;  /* 0x00003c00013e7983 */ /* 0x002ee20000300800 */
[----:B----4-:R-:W-:-:S02]  /*a7f0*/  IADD3 R6, P1, R85, UR24, RZ ;  /* 0x0000001855067c10 */ /* 0x010fc4000ff3e0ff */
[----:B------:R-:W-:Y:S01]  /*a800*/  F2FP.BF16.F32.PACK_AB R8, R19, R8 ;  /* 0x000000081308723e */ /* 0x000fe200000010ff */
[----:B------:R1:W-:Y:S04]  /*a810*/  STG.E.U16 desc[UR18][R2.64], R38 ;  /* 0x0000002602007986 */ /* 0x0003e8000c101512 */
[----:B0-----:R-:W4:Y:S01]  /*a820*/  LDL.LU R54, [R1+0x30] ;  /* 0x0000300001367983 */ /* 0x001f220000300800 */
[----:B------:R-:W-:Y:S02]  /*a830*/  PRMT R5, R7, 0x7632, R5 ;  /* 0x0000763207057816 */ /* 0x000fe40000000005 */
[----:B------:R-:W-:Y:S01]  /*a840*/  F2FP.BF16.F32.PACK_AB R9, R56, R9 ;  /* 0x000000093809723e */ /* 0x000fe200000010ff */
[----:B------:R5:W-:Y:S01]  /*a850*/  STG.E.U16 desc[UR18][R2.64+0x4], R7 ;  /* 0x0000040702007986 */ /* 0x000be2000c101512 */
[----:B------:R-:W-:-:S03]  /*a860*/  PRMT R13, R8, 0x7632, R13 ;  /* 0x00007632080d7816 */ /* 0x000fc6000000000d */
[----:B-1----:R-:W4:Y:S01]  /*a870*/  LDL.LU R38, [R1+0x34] ;  /* 0x0000340001267983 */ /* 0x002f220000300800 */
[----:B------:R-:W-:-:S03]  /*a880*/  F2FP.BF16.F32.PACK_AB R10, R21, R10 ;  /* 0x0000000a150a723e */ /* 0x000fc600000010ff */
[----:B------:R-:W4:Y:S01]  /*a890*/  LDL.LU R21, [R1+0x24] ;  /* 0x0000240001157983 */ /* 0x000f220000300800 */
[----:B-----5:R-:W-:-:S03]  /*a8a0*/  IADD3.X R7, R83, UR25, RZ, P1, !PT ;  /* 0x0000001953077c10 */ /* 0x020fc60008ffe4ff */
[----:B------:R0:W-:Y:S01]  /*a8b0*/  STG.E.U16 desc[UR18][R2.64+0x6], R5 ;  /* 0x0000060502007986 */ /* 0x0001e2000c101512 */
[----:B------:R-:W-:Y:S02]  /*a8c0*/  IADD3 R4, P1, R81, UR24, RZ ;  /* 0x0000001851047c10 */ /* 0x000fe4000ff3e0ff */
[----:B------:R-:W-:Y:S01]  /*a8d0*/  F2FP.BF16.F32.PACK_AB R11, R58, R11 ;  /* 0x0000000b3a0b723e */ /* 0x000fe200000010ff */
[----:B------:R1:W-:Y:S01]  /*a8e0*/  STG.E.U16 desc[UR18][R6.64+0x2], R13 ;  /* 0x0000020d06007986 */ /* 0x0003e2000c101512 */
[----:B------:R-:W-:-:S03]  /*a8f0*/  PRMT R17, R10, 0x7632, R17 ;  /* 0x000076320a117816 */ /* 0x000fc60000000011 */
[----:B------:R-:W5:Y:S01]  /*a900*/  LDL.LU R19, [R1+0x2c] ;  /* 0x00002c0001137983 */ /* 0x000f620000300800 */
[----:B0-----:R-:W-:Y:S02]  /*a910*/  PRMT R3, R9, 0x7632, R3 ;  /* 0x0000763209037816 */ /* 0x001fe40000000003 */
[----:B------:R-:W-:Y:S01]  /*a920*/  IADD3.X R5, R66, UR25, RZ, P1, !PT ;  /* 0x0000001942057c10 */ /* 0x000fe20008ffe4ff */
[----:B-1----:R-:W5:Y:S04]  /*a930*/  LDL.LU R13, [R1+0x1c] ;  /* 0x00001c00010d7983 */ /* 0x002f680000300800 */
[----:B------:R-:W-:Y:S04]  /*a940*/  STG.E.U16 desc[UR18][R6.64], R8 ;  /* 0x0000000806007986 */ /* 0x000fe8000c101512 */
[----:B------:R-:W-:Y:S04]  /*a950*/  STG.E.U16 desc[UR18][R6.64+0x4], R9 ;  /* 0x0000040906007986 */ /* 0x000fe8000c101512 */
[----:B------:R0:W-:Y:S04]  /*a960*/  STG.E.U16 desc[UR18][R6.64+0x6], R3 ;  /* 0x0000060306007986 */ /* 0x0001e8000c101512 */
[----:B------:R1:W-:Y:S04]  /*a970*/  STG.E.U16 desc[UR18][R4.64+0x4], R11 ;  /* 0x0000040b04007986 */ /* 0x0003e8000c101512 */
[----:B------:R1:W-:Y:S01]  /*a980*/  STG.E.U16 desc[UR18][R4.64+0x2], R17 ;  /* 0x0000021104007986 */ /* 0x0003e2000c101512 */
[----:B0-----:R-:W-:-:S03]  /*a990*/  PRMT R7, R11, 0x7632, R7 ;  /* 0x000076320b077816 */ /* 0x001fc60000000007 */
[----:B-1----:R-:W5:Y:S04]  /*a9a0*/  LDL.LU R11, [R1+0x20] ;  /* 0x00002000010b7983 */ /* 0x002f680000300800 */
[----:B------:R-:W5:Y:S04]  /*a9b0*/  LDL.LU R17, [R1+0x14] ;  /* 0x0000140001117983 */ /* 0x000f680000300800 */
[----:B------:R0:W-:Y:S04]  /*a9c0*/  STG.E.U16 desc[UR18][R4.64], R10 ;  /* 0x0000000a04007986 */ /* 0x0001e8000c101512 */
[----:B0-----:R-:W5:Y:S01]  /*a9d0*/  LDL.LU R10, [R1+0x18] ;  /* 0x00001800010a7983 */ /* 0x001f620000300800 */
[----:B------:R-:W-:-:S02]  /*a9e0*/  F2FP.BF16.F32.PACK_AB R12, R23, R12 ;  /* 0x0000000c170c723e */ /* 0x000fc400000010ff */
[----:B------:R-:W-:Y:S01]  /*a9f0*/  F2FP.BF16.F32.PACK_AB R27, R27, R138 ;  /* 0x0000008a1b1b723e */ /* 0x000fe200000010ff */
[----:B------:R0:W-:Y:S01]  /*aa00*/  STG.E.U16 desc[UR18][R4.64+0x6], R7 ;  /* 0x0000060704007986 */ /* 0x0001e2000c101512 */
[----:B------:R-:W-:Y:S02]  /*aa10*/  PRMT R8, R12, 0x7632, R8 ;  /* 0x000076320c087816 */ /* 0x000fe40000000008 */
[----:B------:R-:W-:Y:S02]  /*aa20*/  F2FP.BF16.F32.PACK_AB R14, R25, R14 ;  /* 0x0000000e190e723e */ /* 0x000fe400000010ff */
[----:B------:R-:W-:Y:S02]  /*aa30*/  F2FP.BF16.F32.PACK_AB R31, R31, R136 ;  /* 0x000000881f1f723e */ /* 0x000fe400000010ff */
[----:B0-----:R-:W-:Y:S02]  /*aa40*/  PRMT R5, R27, 0x7632, R5 ;  /* 0x000076321b057816 */ /* 0x001fe40000000005 */
[----:B------:R-:W-:-:S02]  /*aa50*/  PRMT R9, R14, 0x7632, R9 ;  /* 0x000076320e097816 */ /* 0x000fc40000000009 */
[----:B------:R-:W-:Y:S02]  /*aa60*/  F2FP.BF16.F32.PACK_AB R35, R35, R134 ;  /* 0x000000862323723e */ /* 0x000fe400000010ff */
[----:B--2---:R-:W-:-:S04]  /*aa70*/  IADD3 R2, P1, R64, UR24, RZ ;  /* 0x0000001840027c10 */ /* 0x004fc8000ff3e0ff */
[----:B---3--:R-:W-:Y:S02]  /*aa80*/  IADD3.X R3, R62, UR25, RZ, P1, !PT ;  /* 0x000000193e037c10 */ /* 0x008fe40008ffe4ff */
[----:B----4-:R-:W-:-:S03]  /*aa90*/  IADD3 R6, P1, R54, UR24, RZ ;  /* 0x0000001836067c10 */ /* 0x010fc6000ff3e0ff */
[----:B------:R-:W-:Y:S01]  /*aaa0*/  STG.E.U16 desc[UR18][R2.64], R12 ;  /* 0x0000000c02007986 */ /* 0x000fe2000c101512 */
[----:B------:R-:W-:-:S03]  /*aab0*/  IADD3.X R7, R38, UR25, RZ, P1, !PT ;  /* 0x0000001926077c10 */ /* 0x000fc60008ffe4ff */
[----:B------:R-:W-:Y:S01]  /*aac0*/  STG.E.U16 desc[UR18][R2.64+0x2], R8 ;  /* 0x0000020802007986 */ /* 0x000fe2000c101512 */
[----:B------:R-:W-:-:S03]  /*aad0*/  IADD3 R4, P1, R21, UR24, RZ ;  /* 0x0000001815047c10 */ /* 0x000fc6000ff3e0ff */
[----:B------:R-:W-:Y:S04]  /*aae0*/  STG.E.U16 desc[UR18][R2.64+0x4], R27 ;  /* 0x0000041b02007986 */ /* 0x000fe8000c101512 */
[----:B------:R0:W-:Y:S04]  /*aaf0*/  STG.E.U16 desc[UR18][R2.64+0x6], R5 ;  /* 0x0000060502007986 */ /* 0x0001e8000c101512 */
[----:B------:R1:W-:Y:S01]  /*ab00*/  STG.E.U16 desc[UR18][R6.64], R14 ;  /* 0x0000000e06007986 */ /* 0x0003e2000c101512 */
[----:B0-----:R-:W-:Y:S02]  /*ab10*/  PRMT R3, R31, 0x7632, R3 ;  /* 0x000076321f037816 */ /* 0x001fe40000000003 */
[----:B-----5:R-:W-:Y:S01]  /*ab20*/  IADD3.X R5, R19, UR25, RZ, P1, !PT ;  /* 0x0000001913057c10 */ /* 0x020fe20008ffe4ff */
[----:B-1----:R-:W2:Y:S01]  /*ab30*/  LDL.LU R14, [R1+0xc] ;  /* 0x00000c00010e7983 */ /* 0x002ea20000300800 */
[----:B------:R-:W-:-:S03]  /*ab40*/  IADD3 R2, P1, R13, UR24, RZ ;  /* 0x000000180d027c10 */ /* 0x000fc6000ff3e0ff */
[----:B------:R-:W3:Y:S04]  /*ab50*/  LDL.LU R13, [R1+0x10] ;  /* 0x00001000010d7983 */ /* 0x000ee80000300800 */
[----:B------:R-:W4:Y:S04]  /*ab60*/  LDL.LU R12, [R1+0x4] ;  /* 0x00000400010c7983 */ /* 0x000f280000300800 */
[----:B------:R-:W-:Y:S04]  /*ab70*/  STG.E.U16 desc[UR18][R6.64+0x2], R9 ;  /* 0x0000020906007986 */ /* 0x000fe8000c101512 */
[----:B------:R-:W-:Y:S04]  /*ab80*/  STG.E.U16 desc[UR18][R6.64+0x4], R31 ;  /* 0x0000041f06007986 */ /* 0x000fe8000c101512 */
[----:B------:R0:W-:Y:S02]  /*ab90*/  STG.E.U16 desc[UR18][R6.64+0x6], R3 ;  /* 0x0000060306007986 */ /* 0x0001e4000c101512 */
[----:B0-----:R-:W-:-:S02]  /*aba0*/  PRMT R7, R35, 0x7632, R7 ;  /* 0x0000763223077816 */ /* 0x001fc40000000007 */
[----:B------:R-:W-:Y:S02]  /*abb0*/  IADD3.X R3, R11, UR25, RZ, P1, !PT ;  /* 0x000000190b037c10 */ /* 0x000fe40008ffe4ff */
[----:B------:R-:W5:Y:S01]  /*abc0*/  LDL.LU R11, [R1+0x8] ;  /* 0x00000800010b7983 */ /* 0x000f620000300800 */
[----:B------:R-:W-:-:S03]  /*abd0*/  IADD3 R6, P1, R17, UR24, RZ ;  /* 0x0000001811067c10 */ /* 0x000fc6000ff3e0ff */
[----:B------:R0:W-:Y:S02]  /*abe0*/  STG.E.U16 desc[UR18][R4.64+0x6], R7 ;  /* 0x0000060704007986 */ /* 0x0001e4000c101512 */
[----:B0-----:R-:W-:Y:S02]  /*abf0*/  IADD3.X R7, R10, UR25, RZ, P1, !PT ;  /* 0x000000190a077c10 */ /* 0x001fe40008ffe4ff */
[----:B------:R-:W5:Y:S01]  /*ac00*/  LDL.LU R10, [R1] ;  /* 0x00000000010a7983 */ /* 0x000f620000300800 */
[----:B------:R-:W-:Y:S02]  /*ac10*/  F2FP.BF16.F32.PACK_AB R16, R29, R16 ;  /* 0x000000101d10723e */ /* 0x000fe400000010ff */
[----:B------:R-:W-:Y:S02]  /*ac20*/  F2FP.BF16.F32.PACK_AB R18, R33, R18 ;  /* 0x000000122112723e */ /* 0x000fe400000010ff */
[----:B------:R-:W-:Y:S02]  /*ac30*/  PRMT R8, R16, 0x7632, R8 ;  /* 0x0000763210087816 */ /* 0x000fe40000000008 */
[----:B------:R-:W-:Y:S01]  /*ac40*/  F2FP.BF16.F32.PACK_AB R39, R39, R132 ;  /* 0x000000842727723e */ /* 0x000fe200000010ff */
[----:B------:R-:W-:Y:S01]  /*ac50*/  STG.E.U16 desc[UR18][R4.64], R16 ;  /* 0x0000001004007986 */ /* 0x000fe2000c101512 */
[----:B------:R-:W-:-:S03]  /*ac60*/  PRMT R9, R18, 0x7632, R9 ;  /* 0x0000763212097816 */ /* 0x000fc60000000009 */
[----:B------:R-:W-:Y:S01]  /*ac70*/  STG.E.U16 desc[UR18][R4.64+0x2], R8 ;  /* 0x0000020804007986 */ /* 0x000fe2000c101512 */
[----:B------:R-:W-:-:S03]  /*ac80*/  F2FP.BF16.F32.PACK_AB R50, R51, R50 ;  /* 0x000000323332723e */ /* 0x000fc600000010ff */
[----:B------:R0:W-:Y:S01]  /*ac90*/  STG.E.U16 desc[UR18][R4.64+0x4], R35 ;  /* 0x0000042304007986 */ /* 0x0001e2000c101512 */
[----:B------:R-:W-:-:S03]  /*aca0*/  F2FP.BF16.F32.PACK_AB R20, R37, R20 ;  /* 0x000000142514723e */ /* 0x000fc600000010ff */
[----:B------:R-:W-:Y:S01]  /*acb0*/  STG.E.U16 desc[UR18][R2.64], R18 ;  /* 0x0000001202007986 */ /* 0x000fe2000c101512 */
[----:B0-----:R-:W-:-:S03]  /*acc0*/  PRMT R5, R39, 0x7632, R5 ;  /* 0x0000763227057816 */ /* 0x001fc60000000005 */
[----:B------:R0:W-:Y:S01]  /*acd0*/  STG.E.U16 desc[UR18][R2.64+0x2], R9 ;  /* 0x0000020902007986 */ /* 0x0001e2000c101512 */
[----:B------:R-:W-:-:S03]  /*ace0*/  PRMT R8, R20, 0x7632, R8 ;  /* 0x0000763214087816 */ /* 0x000fc60000000008 */
[----:B------:R-:W-:Y:S04]  /*acf0*/  STG.E.U16 desc[UR18][R2.64+0x4], R39 ;  /* 0x0000042702007986 */ /* 0x000fe8000c101512 */
[----:B------:R1:W-:Y:S01]  /*ad00*/  STG.E.U16 desc[UR18][R2.64+0x6], R5 ;  /* 0x0000060502007986 */ /* 0x0003e2000c101512 */
[----:B------:R-:W-:Y:S02]  /*ad10*/  F2FP.BF16.F32.PACK_AB R22, R41, R22 ;  /* 0x000000162916723e */ /* 0x000fe400000010ff */
[----:B------:R-:W-:Y:S01]  /*ad20*/  F2FP.BF16.F32.PACK_AB R52, R55, R52 ;  /* 0x000000343734723e */ /* 0x000fe200000010ff */
[----:B------:R-:W-:Y:S01]  /*ad30*/  STG.E.U16 desc[UR18][R6.64], R20 ;  /* 0x0000001406007986 */ /* 0x000fe2000c101512 */
[----:B0-----:R-:W-:Y:S02]  /*ad40*/  PRMT R9, R22, 0x7632, R9 ;  /* 0x0000763216097816 */ /* 0x001fe40000000009 */
[----:B-1----:R-:W-:Y:S01]  /*ad50*/  PRMT R3, R50, 0x7632, R3 ;  /* 0x0000763232037816 */ /* 0x002fe20000000003 */
[----:B------:R0:W-:Y:S04]  /*ad60*/  STG.E.U16 desc[UR18][R6.64+0x2], R8 ;  /* 0x0000020806007986 */ /* 0x0001e8000c101512 */
[----:B------:R-:W-:Y:S01]  /*ad70*/  STG.E.U16 desc[UR18][R6.64+0x6], R3 ;  /* 0x0000060306007986 */ /* 0x000fe2000c101512 */
[----:B------:R-:W-:-:S03]  /*ad80*/  F2FP.BF16.F32.PACK_AB R53, R53, R126 ;  /* 0x0000007e3535723e */ /* 0x000fc600000010ff */
[----:B------:R1:W-:Y:S01]  /*ad90*/  STG.E.U16 desc[UR18][R6.64+0x4], R50 ;  /* 0x0000043206007986 */ /* 0x0003e2000c101512 */
[----:B------:R-:W-:Y:S02]  /*ada0*/  F2FP.BF16.F32.PACK_AB R26, R59, R26 ;  /* 0x0000001a3b1a723e */ /* 0x000fe400000010ff */
[----:B0-----:R-:W-:Y:S02]  /*adb0*/  PRMT R8, R53, 0x7632, R8 ;  /* 0x0000763235087816 */ /* 0x001fe40000000008 */
[----:B-1----:R-:W-:Y:S02]  /*adc0*/  PRMT R7, R52, 0x7632, R7 ;  /* 0x0000763234077816 */ /* 0x002fe40000000007 */
[----:B------:R-:W-:Y:S02]  /*add0*/  F2FP.BF16.F32.PACK_AB R30, R63, R30 ;  /* 0x0000001e3f1e723e */ /* 0x000fe400000010ff */
[----:B------:R-:W-:Y:S02]  /*ade0*/  F2FP.BF16.F32.PACK_AB R57, R57, R124 ;  /* 0x0000007c3939723e */ /* 0x000fe400000010ff */
[----:B------:R-:W-:-:S02]  /*adf0*/  F2FP.BF16.F32.PACK_AB R28, R61, R28 ;  /* 0x0000001c3d1c723e */ /* 0x000fc400000010ff */
[----:B------:R-:W-:Y:S02]  /*ae00*/  F2FP.BF16.F32.PACK_AB R32, R67, R32 ;  /* 0x000000204320723e */ /* 0x000fe400000010ff */
[----:B------:R-:W-:Y:S02]  /*ae10*/  F2FP.BF16.F32.PACK_AB R36, R69, R36 ;  /* 0x000000244524723e */ /* 0x000fe400000010ff */
[----:B------:R-:W-:Y:S02]  /*ae20*/  PRMT R79, R57, 0x7632, R79 ;  /* 0x00007632394f7816 */ /* 0x000fe4000000004f */
        /* <DEDUP_REMOVED lines=8> */
[----:B------:R-:W-:Y:S01]  /*aeb0*/  PRMT R75, R0, 0x7632, R75 ;  /* 0x00007632004b7816 */ /* 0x000fe2000000004b */
[----:B------:R-:W-:Y:S01]  /*aec0*/  ULOP3.LUT UR4, UR4, 0x1, URZ, 0x3c, !UPT ;  /* 0x0000000104047892 */ /* 0x000fe2000f8e3c3f */
[----:B------:R-:W-:Y:S01]  /*aed0*/  UMOV UR5, UR16 ;  /* 0x0000001000057c82 */ /* 0x000fe20008000000 */
[----:B------:R-:W-:Y:S01]  /*aee0*/  UMOV UR11, UR15 ;  /* 0x0000000f000b7c82 */ /* 0x000fe20008000000 */
[----:B--2---:R-:W-:-:S04]  /*aef0*/  IADD3 R4, P1, R14, UR24, RZ ;  /* 0x000000180e047c10 */ /* 0x004fc8000ff3e0ff */
[----:B---3--:R-:W-:Y:S02]  /*af00*/  IADD3.X R5, R13, UR25, RZ, P1, !PT ;  /* 0x000000190d057c10 */ /* 0x008fe40008ffe4ff */
[----:B----4-:R-:W-:-:S03]  /*af10*/  IADD3 R2, P1, R12, UR24, RZ ;  /* 0x000000180c027c10 */ /* 0x010fc6000ff3e0ff */
[----:B------:R-:W-:Y:S04]  /*af20*/  STG.E.U16 desc[UR18][R4.64], R22 ;  /* 0x0000001604007986 */ /* 0x000fe8000c101512 */
[----:B------:R-:W-:Y:S04]  /*af30*/  STG.E.U16 desc[UR18][R4.64+0x2], R9 ;  /* 0x0000020904007986 */ /* 0x000fe8000c101512 */
[----:B------:R-:W-:Y:S04]  /*af40*/  STG.E.U16 desc[UR18][R4.64+0x4], R52 ;  /* 0x0000043404007986 */ /* 0x000fe8000c101512 */
[----:B------:R0:W-:Y:S01]  /*af50*/  STG.E.U16 desc[UR18][R4.64+0x6], R7 ;  /* 0x0000060704007986 */ /* 0x0001e2000c101512 */
[----:B-----5:R-:W-:-:S02]  /*af60*/  IADD3.X R3, R11, UR25, RZ, P1, !PT ;  /* 0x000000190b037c10 */ /* 0x020fc40008ffe4ff */
[----:B------:R-:W-:Y:S02]  /*af70*/  IADD3 R158, P1, R158, UR24, RZ ;  /* 0x000000189e9e7c10 */ /* 0x000fe4000ff3e0ff */
[----:B0-----:R-:W-:Y:S01]  /*af80*/  PRMT R5, R26, 0x7632, R5 ;  /* 0x000076321a057816 */ /* 0x001fe20000000005 */
[----:B------:R-:W-:Y:S04]  /*af90*/  STG.E.U16 desc[UR18][R2.64], R53 ;  /* 0x0000003502007986 */ /* 0x000fe8000c101512 */
[----:B------:R-:W-:Y:S01]  /*afa0*/  STG.E.U16 desc[UR18][R2.64+0x2], R8 ;  /* 0x0000020802007986 */ /* 0x000fe2000c101512 */
[----:B------:R-:W-:Y:S02]  /*afb0*/  IADD3.X R159, R10, UR25, RZ, P1, !PT ;  /* 0x000000190a9f7c10 */ /* 0x000fe40008ffe4ff */
[----:B------:R-:W-:Y:S01]  /*afc0*/  IADD3 R156, P1, R156, UR24, RZ ;  /* 0x000000189c9c7c10 */ /* 0x000fe2000ff3e0ff */
[----:B------:R-:W-:Y:S03]  /*afd0*/  STG.E.U16 desc[UR18][R2.64+0x4], R26 ;  /* 0x0000041a02007986 */ /* 0x000fe6000c101512 */
[----:B------:R-:W-:Y:S01]  /*afe0*/  IADD3.X R157, R157, UR25, RZ, P1, !PT ;  /* 0x000000199d9d7c10 */ /* 0x000fe20008ffe4ff */
[----:B------:R0:W-:Y:S01]  /*aff0*/  STG.E.U16 desc[UR18][R2.64+0x6], R5 ;  /* 0x0000060502007986 */ /* 0x0001e2000c101512 */
[----:B------:R-:W-:-:S04]  /*b000*/  IADD3 R154, P1, R154, UR24, RZ ;  /* 0x000000189a9a7c10 */ /* 0x000fc8000ff3e0ff */
[----:B------:R-:W-:Y:S02]  /*b010*/  IADD3.X R155, R155, UR25, RZ, P1, !PT ;  /* 0x000000199b9b7c10 */ /* 0x000fe40008ffe4ff */
[----:B------:R-:W-:Y:S02]  /*b020*/  IADD3 R152, P1, R152, UR24, RZ ;  /* 0x0000001898987c10 */ /* 0x000fe4000ff3e0ff */
[----:B0-----:R-:W-:Y:S02]  /*b030*/  PRMT R3, R30, 0x7632, R3 ;  /* 0x000076321e037816 */ /* 0x001fe40000000003 */
[----:B------:R-:W-:-:S03]  /*b040*/  PRMT R2, R32, 0x7632, R2 ;  /* 0x0000763220027816 */ /* 0x000fc60000000002 */
[----:B------:R0:W-:Y:S01]  /*b050*/  STG.E.U16 desc[UR18][R158.64+0x6], R3 ;  /* 0x000006039e007986 */ /* 0x0001e2000c101512 */
[----:B------:R-:W-:Y:S02]  /*b060*/  IADD3.X R153, R153, UR25, RZ, P1, !PT ;  /* 0x0000001999997c10 */ /* 0x000fe40008ffe4ff */
[----:B------:R-:W-:Y:S01]  /*b070*/  IADD3 R150, P1, R150, UR24, RZ ;  /* 0x0000001896967c10 */ /* 0x000fe2000ff3e0ff */
[----:B------:R-:W-:Y:S04]  /*b080*/  STG.E.U16 desc[UR18][R158.64], R57 ;  /* 0x000000399e007986 */ /* 0x000fe8000c101512 */
        /* <DEDUP_REMOVED lines=23> */
.L_x_775:
        /* <DEDUP_REMOVED lines=14> */
[----:B------:R-:W-:-:S05]  /*b2e0*/  MOV R22, UR15 ;  /* 0x0000000f00167c02 */ /* 0x000fca0008000f00 */
[----:B------:R-:W3:Y:S01]  /*b2f0*/  S2UR UR5, SR_CgaCtaId ;  /* 0x00000000000579c3 */ /* 0x000ee20000008800 */
[----:B0-2---:R-:W-:Y:S02]  /*b300*/  LOP3.LUT R3, RZ, R20, RZ, 0x33, !PT ;  /* 0x00000014ff037212 */ /* 0x005fe400078e33ff */
[----:B------:R-:W-:Y:S02]  /*b310*/  LOP3.LUT R0, RZ, R21, RZ, 0x33, !PT ;  /* 0x00000015ff007212 */ /* 0x000fe400078e33ff */
[----:B------:R-:W-:-:S04]  /*b320*/  ISETP.GT.U32.AND P0, PT, R3, -0x3, PT ;  /* 0xfffffffd0300780c */ /* 0x000fc80003f04070 */
[C---:B------:R-:W-:Y:S01]  /*b330*/  ISETP.GT.AND.EX P0, PT, R0.reuse, -0x1, PT, P0 ;  /* 0xffffffff0000780c */ /* 0x040fe20003f04300 */
[----:B---3--:R-:W-:Y:S01]  /*b340*/  ULEA UR6, UR5, UR4, 0x18 ;  /* 0x0000000405067291 */ /* 0x008fe2000f8ec03f */
        /* <DEDUP_REMOVED lines=12> */
[----:B------:R-:W-:Y:S02]  /*b410*/  SHF.L.U32 R7, R5, 0x1, RZ ;  /* 0x0000000105077819 */ /* 0x000fe400000006ff */
[----:B------:R-:W-:Y:S01]  /*b420*/  IADD3 R0, R2, 0x14, RZ ;  /* 0x0000001402007810 */ /* 0x000fe20007ffe0ff */
[----:B------:R-:W-:Y:S01]  /*b430*/  IMAD.WIDE.U32 R8, R3, -0x33333333, RZ ;  /* 0xcccccccd03087825 */ /* 0x000fe200078e00ff */
[----:B------:R-:W-:-:S02]  /*b440*/  LEA R12, R5, UR6, 0x7 ;  /* 0x00000006050c7c11 */ /* 0x000fc4000f8e38ff */
[----:B------:R-:W-:Y:S02]  /*b450*/  LOP3.LUT R7, R7, 0x1f, R6, 0x78, !PT ;  /* 0x0000001f07077812 */ /* 0x000fe400078e7806 */
[----:B------:R-:W-:Y:S01]  /*b460*/  LOP3.LUT R14, RZ, R2, RZ, 0x33, !PT ;  /* 0x00000002ff0e7212 */ /* 0x000fe200078e33ff */
[----:B------:R-:W-:Y:S01]  /*b470*/  IMAD.WIDE.U32 R10, P0, R4, -0x33333334, R8 ;  /* 0xcccccccc040a7825 */ /* 0x000fe20007800008 */
[----:B------:R-:W-:Y:S02]  /*b480*/  VIMNMX.U32 R13, R0, 0x20, !PT ;  /* 0x00000020000d7848 */ /* 0x000fe40007fe0000 */
[----:B------:R-:W-:Y:S01]  /*b490*/  LEA R7, R7, R12, 0x2 ;  /* 0x0000000c07077211 */ /* 0x000fe200078e10ff */
[----:B------:R-:W-:Y:S01]  /*b4a0*/  IMAD.WIDE.U32 R8, R4, -0x33333333, RZ ;  /* 0xcccccccd04087825 */ /* 0x000fe200078e00ff */
[----:B------:R-:W-:Y:S02]  /*b4b0*/  IADD3.X R17, RZ, RZ, RZ, P0, !PT ;  /* 0x000000ffff117210 */ /* 0x000fe400007fe4ff */
[----:B------:R-:W-:-:S02]  /*b4c0*/  MOV R16, R11 ;  /* 0x0000000b00107202 */ /* 0x000fc40000000f00 */
[----:B------:R-:W-:Y:S02]  /*b4d0*/  IADD3 RZ, P1, R9, R10, RZ ;  /* 0x0000000a09ff7210 */ /* 0x000fe40007f3e0ff */
[----:B------:R-:W-:Y:S02]  /*b4e0*/  IADD3 R8, R13, R14, RZ ;  /* 0x0000000e0d087210 */ /* 0x000fe40007ffe0ff */
[C---:B------:R-:W-:Y:S01]  /*b4f0*/  SHF.L.U32 R12, R6.reuse, 0x7, RZ ;  /* 0x00000007060c7819 */ /* 0x040fe200000006ff */
[----:B------:R-:W-:Y:S01]  /*b500*/  IMAD.WIDE.U32.X R16, R3, -0x33333334, R16, P1 ;  /* 0xcccccccc03107825 */ /* 0x000fe200008e0410 */
[----:B------:R-:W-:Y:S02]  /*b510*/  SHF.L.U32 R13, R6, 0x1, RZ ;  /* 0x00000001060d7819 */ /* 0x000fe400000006ff */
[----:B------:R-:W-:Y:S01]  /*b520*/  ISETP.LT.U32.AND P0, PT, R20, 0x2, PT ;  /* 0x000000021400780c */ /* 0x000fe20003f01070 */
[----:B------:R-:W-:Y:S01]  /*b530*/  IMAD.WIDE.U32 R14, R8, -0x33333333, RZ ;  /* 0xcccccccd080e7825 */ /* 0x000fe200078e00ff */
[----:B------:R-:W-:-:S02]  /*b540*/  LOP3.LUT R12, R12, 0x780, RZ, 0xc0, !PT ;  /* 0x000007800c0c7812 */ /* 0x000fc400078ec0ff */
[----:B------:R-:W-:Y:S02]  /*b550*/  LOP3.LUT R11, R13, 0x1e, RZ, 0xc0, !PT ;  /* 0x0000001e0d0b7812 */ /* 0x000fe400078ec0ff */
[----:B------:R-:W-:Y:S02]  /*b560*/  IADD3 R9, R2, 0x28, RZ ;  /* 0x0000002802097810 */ /* 0x000fe40007ffe0ff */
[----:B------:R-:W-:Y:S02]  /*b570*/  ISETP.LT.AND.EX P0, PT, R21, RZ, PT, P0 ;  /* 0x000000ff1500720c */ /* 0x000fe40003f01300 */
[----:B------:R-:W-:Y:S02]  /*b580*/  SHF.R.U64 R23, R16, 0x3, R17 ;  /* 0x0000000310177819 */ /* 0x000fe40000001211 */
[----:B------:R-:W-:Y:S02]  /*b590*/  IADD3 R13, R12, UR6, RZ ;  /* 0x000000060c0d7c10 */ /* 0x000fe4000fffe0ff */
[----:B------:R-:W-:-:S02]  /*b5a0*/  LOP3.LUT R10, R2, R11, RZ, 0x3c, !PT ;  /* 0x0000000b020a7212 */ /* 0x000fc400078e3cff */
[-C--:B------:R-:W-:Y:S02]  /*b5b0*/  LOP3.LUT R12, R0, R11.reuse, RZ, 0x3c, !PT ;  /* 0x0000000b000c7212 */ /* 0x080fe400078e3cff */
[----:B------:R-:W-:Y:S02]  /*b5c0*/  LEA.HI R24, R15, 0x1, RZ, 0x1c ;  /* 0x000000010f187811 */ /* 0x000fe400078fe0ff */
[----:B------:R-:W-:Y:S02]  /*b5d0*/  LOP3.LUT R18, R9, R11, RZ, 0x3c, !PT ;  /* 0x0000000b09127212 */ /* 0x000fe400078e3cff */
[----:B------:R-:W-:Y:S02]  /*b5e0*/  SEL R14, R20, 0x2, P0 ;  /* 0x00000002140e7807 */ /* 0x000fe40000000000 */
[----:B------:R-:W-:Y:S02]  /*b5f0*/  SEL R15, R21, RZ, P0 ;  /* 0x000000ff150f7207 */ /* 0x000fe40000000000 */
[----:B------:R-:W-:-:S02]  /*b600*/  IADD3 R20, P0, R5, 0xa, RZ ;  /* 0x0000000a05147810 */ /* 0x000fc40007f1e0ff */
[C---:B------:R-:W-:Y:S02]  /*b610*/  IADD3 R19, P1, R5.reuse, 0x14, RZ ;  /* 0x0000001405137810 */ /* 0x040fe40007f3e0ff */
[----:B------:R-:W-:Y:S02]  /*b620*/  IADD3 R39, P2, R5, 0x1e, RZ ;  /* 0x0000001e05277810 */ /* 0x000fe40007f5e0ff */
[----:B------:R-:W-:Y:S02]  /*b630*/  IADD3 R23, R23, 0x1, RZ ;  /* 0x0000000117177810 */ /* 0x000fe40007ffe0ff */
[-C--:B------:R-:W-:Y:S02]  /*b640*/  LEA R10, R10, R13.reuse, 0x2 ;  /* 0x0000000d0a0a7211 */ /* 0x080fe400078e10ff */
[-C--:B------:R-:W-:Y:S02]  /*b650*/  LEA R12, R12, R13.reuse, 0x2 ;  /* 0x0000000d0c0c7211 */ /* 0x080fe400078e10ff */
        /* <DEDUP_REMOVED lines=11> */
.L_x_802:
        /* <DEDUP_REMOVED lines=42> */
.L_x_789:
[----:B------:R-:W-:Y:S05]  /*b9b0*/  BSYNC B1 ;  /* 0x0000000000017941 */ /* 0x000fea0003800000 */
.L_x_788:
        /* <DEDUP_REMOVED lines=18> */
.L_x_792:
        /* <DEDUP_REMOVED lines=55> */
.L_x_791:
[----:B------:R-:W-:Y:S05]  /*be50*/  BSYNC B1 ;  /* 0x0000000000017941 */ /* 0x000fea0003800000 */
.L_x_790:
        /* <DEDUP_REMOVED lines=35> */
.L_x_794:
[----:B------:R-:W-:Y:S05]  /*c090*/  BSYNC B1 ;  /* 0x0000000000017941 */ /* 0x000fea0003800000 */
.L_x_793:
        /* <DEDUP_REMOVED lines=15> */
.L_x_787:
[----:B------:R-:W-:Y:S05]  /*c190*/  BSYNC B0 ;  /* 0x0000000000007941 */ /* 0x000fea0003800000 */
.L_x_786:
        /* <DEDUP_REMOVED lines=22> */
[----:B--2---:R-:W2:Y:S01]  /*c300*/  SHFL.BFLY PT, R27, R26, 0x8, 0x101f ;  /* 0x0d101f001a1b7f89 */ /* 0x004ea200000e0000 */
[----:B------:R-:W-:-:S02]  /*c310*/  MOV R35, 0xffff ;  /* 0x0000ffff00237802 */ /* 0x000fc40000000f00 */
        /* <DEDUP_REMOVED lines=15> */
.L_x_811:
        /* <DEDUP_REMOVED lines=20> */
[----:B------:R-:W-:Y:S02]  /*c550*/  MOV R36, 0xffff ;  /* 0x0000ffff00247802 */ /* 0x000fe40000000f00 */
[----:B------:R-:W-:Y:S02]  /*c560*/  MOV R35, 0xffff ;  /* 0x0000ffff00237802 */ /* 0x000fe40000000f00 */
[----:B------:R-:W-:Y:S01]  /*c570*/  MOV R37, 0xffff ;  /* 0x0000ffff00257802 */ /* 0x000fe20000000f00 */
[----:B---3--:R-:W3:Y:S01]  /*c580*/  SHFL.BFLY PT, R32, R25, 0x8, 0x101f ;  /* 0x0d101f0019207f89 */ /* 0x008ee200000e0000 */
[----:B------:R-:W-:Y:S02]  /*c590*/  MOV R42, 0xffff ;  /* 0x0000ffff002a7802 */ /* 0x000fe40000000f00 */
[----:B------:R-:W-:Y:S01]  /*c5a0*/  MOV R44, 0xffff ;  /* 0x0000ffff002c7802 */ /* 0x000fe20000000f00 */
[----:B--2---:R-:W2:Y:S01]  /*c5b0*/  SHFL.BFLY PT, R31, R30, 0x8, 0x101f ;  /* 0x0d101f001e1f7f89 */ /* 0x004ea200000e0000 */
[----:B------:R-:W-:-:S02]  /*c5c0*/  MOV R41, 0xffff ;  /* 0x0000ffff00297802 */ /* 0x000fc40000000f00 */
        /* <DEDUP_REMOVED lines=15> */
.L_x_821:
        /* <DEDUP_REMOVED lines=15> */
[----:B------:R-:W-:Y:S02]  /*c7b0*/  MOV R36, 0xffff ;  /* 0x0000ffff00247802 */ /* 0x000fe40000000f00 */
[----:B------:R-:W-:Y:S02]  /*c7c0*/  MOV R35, 0xffff ;  /* 0x0000ffff00237802 */ /* 0x000fe40000000f00 */
[----:B------:R-:W-:Y:S01]  /*c7d0*/  MOV R37, 0xffff ;  /* 0x0000ffff00257802 */ /* 0x000fe20000000f00 */
[----:B----4-:R-:W4:Y:S01]  /*c7e0*/  SHFL.BFLY PT, R32, R25, 0x8, 0x101f ;  /* 0x0d101f0019207f89 */ /* 0x010f2200000e0000 */
[----:B------:R-:W-:Y:S02]  /*c7f0*/  MOV R42, 0xffff ;  /* 0x0000ffff002a7802 */ /* 0x000fe40000000f00 */
[----:B------:R-:W-:Y:S01]  /*c800*/  MOV R44, 0xffff ;  /* 0x0000ffff002c7802 */ /* 0x000fe20000000f00 */
[----:B---3--:R-:W3:Y:S01]  /*c810*/  SHFL.BFLY PT, R31, R30, 0x8, 0x101f ;  /* 0x0d101f001e1f7f89 */ /* 0x008ee200000e0000 */
[----:B------:R-:W-:-:S02]  /*c820*/  MOV R41, 0xffff ;  /* 0x0000ffff00297802 */ /* 0x000fc40000000f00 */
[----:B------:R-:W-:Y:S01]  /*c830*/  MOV R43, 0xffff ;  /* 0x0000ffff002b7802 */ /* 0x000fe20000000f00 */
[----:B----4-:R-:W-:Y:S01]  /*c840*/  FADD.FTZ R32, R32, R25 ;  /* 0x0000001920207221 */ /* 0x010fe20000010000 */
[----:B---3--:R-:W-:-:S04]  /*c850*/  FADD.FTZ R31, R31, R30 ;  /* 0x0000001e1f1f7221 */ /* 0x008fc80000010000 */
[----:B------:R-:W3:Y:S01]  /*c860*/  SHFL.BFLY PT, R33, R32, 0x4, 0x101f ;  /* 0x0c901f0020217f89 */ /* 0x000ee200000e0000 */
[----:B------:R-:W-:-:S03]  /*c870*/  MOV R30, 0xffff ;  /* 0x0000ffff001e7802 */ /* 0x000fc60000000f00 */
        /* <DEDUP_REMOVED lines=10> */
.L_x_831:
[----:B0-----:R-:W-:Y:S01]  /*c920*/  FADD.FTZ R30, R25, R30 ;  /* 0x0000001e191e7221 */ /* 0x001fe20000010000 */
[----:B------:R-:W-:-:S04]  /*c930*/  @!P2 F2FP.BF16.F32.PACK_AB R25, RZ, R35 ;  /* 0x00000023ff19a23e */ /* 0x000fc800000010ff */
[----:B------:R-:W-:Y:S02]  /*c940*/  PRMT R31, R25, 0x7610, R31 ;  /* 0x00007610191f7816 */ /* 0x000fe4000000001f */
[----:B------:R-:W-:Y:S02]  /*c950*/  @!P2 F2FP.BF16.F32.PACK_AB R30, RZ, R30 ;  /* 0x0000001eff1ea23e */ /* 0x000fe400000010ff */
[----:B------:R-:W-:Y:S01]  /*c960*/  MOV R25, R18 ;  /* 0x0000001200197202 */ /* 0x000fe20000000f00 */
[----:B------:R3:W-:Y:S04]  /*c970*/  @!P2 STG.E.U16 desc[UR18][R26.64+0x50], R31 ;  /* 0x0000501f1a00a986 */ /* 0x0007e8000c101512 */
[----:B------:R3:W-:Y:S02]  /*c980*/  @!P2 STG.E.U16 desc[UR18][R28.64+0x50], R30 ;  /* 0x0000501e1c00a986 */ /* 0x0007e4000c101512 */
.L_x_797:
[----:B------:R-:W-:Y:S05]  /*c990*/  BSYNC B0 ;  /* 0x0000000000007941 */ /* 0x000fea0003800000 */
.L_x_796:
        /* <DEDUP_REMOVED lines=18> */
[----:B------:R-:W-:Y:S02]  /*cac0*/  @!P0 LOP3.LUT R30, R30, R11, RZ, 0x3c, !PT ;  /* 0x0000000b1e1e8212 */ /* 0x000fe400078e3cff */
[----:B------:R-:W-:Y:S02]  /*cad0*/  @!P0 LEA R28, R28, R29, 0x2 ;  /* 0x0000001d1c1c8211 */ /* 0x000fe400078e10ff */
[----:B------:R-:W-:Y:S02]  /*cae0*/  @!P0 LEA R30, R30, R31, 0x2 ;  /* 0x0000001f1e1e8211 */ /* 0x000fe400078e10ff */
[----:B------:R-:W-:Y:S01]  /*caf0*/  @!P0 IADD3 R46, R25, 0x3c, RZ ;  /* 0x0000003c192e8810 */ /* 0x000fe20007ffe0ff */
        /* <DEDUP_REMOVED lines=22> */
[----:B----4-:R-:W-:Y:S02]  /*cc60*/  @!P0 MOV R35, R33 ;  /* 0x0000002100238202 */ /* 0x010fe40000000f00 */
[----:B------:R-:W-:Y:S01]  /*cc70*/  MOV R33, 0xffff ;  /* 0x0000ffff00217802 */ /* 0x000fe20000000f00 */
[----:B------:R-:W2:Y:S01]  /*cc80*/  SHFL.BFLY PT, R44, R41, 0x8, 0x101f ;  /* 0x0d101f00292c7f89 */ /* 0x000ea200000e0000 */
[----:B0-----:R-:W-:Y:S01]  /*cc90*/  @!P0 MOV R34, R32 ;  /* 0x0000002000228202 */ /* 0x001fe20000000f00 */
[----:B---3--:R-:W-:Y:S01]  /*cca0*/  FADD.FTZ R28, R28, R27 ;  /* 0x0000001b1c1c7221 */ /* 0x008fe20000010000 */
[----:B------:R-:W-:-:S02]  /*ccb0*/  MOV R32, 0xffff ;  /* 0x0000ffff00207802 */ /* 0x000fc40000000f00 */
[----:B------:R-:W-:Y:S01]  /*ccc0*/  @!P0 MOV R42, R43 ;  /* 0x0000002b002a8202 */ /* 0x000fe20000000f00 */
[----:B------:R-:W0:Y:S01]  /*ccd0*/  SHFL.BFLY PT, R37, R34, 0x8, 0x101f ;  /* 0x0d101f0022257f89 */ /* 0x000e2200000e0000 */
[----:B------:R-:W-:-:S03]  /*cce0*/  @!P0 MOV R46, R48 ;  /* 0x00000030002e8202 */ /* 0x000fc60000000f00 */
        /* <DEDUP_REMOVED lines=32> */
[----:B------:R-:W-:Y:S02]  /*cef0*/  MOV R43, 0xffff ;  /* 0x0000ffff002b7802 */ /* 0x000fe40000000f00 */
        /* <DEDUP_REMOVED lines=22> */
[----:B------:R-:W-:Y:S02]  /*d060*/  MOV R43, 0xffff ;  /* 0x0000ffff002b7802 */ /* 0x000fe40000000f00 */
        /* <DEDUP_REMOVED lines=36> */
.L_x_865:
[----:B-12---:R-:W-:Y:S01]  /*d2b0*/  FADD.FTZ R30, R46, R25 ;  /* 0x000000192e1e7221 */ /* 0x006fe20000010000 */
[----:B------:R-:W-:-:S04]  /*d2c0*/  @!P0 F2FP.BF16.F32.PACK_AB R25, RZ, R34 ;  /* 0x00000022ff19823e */ /* 0x000fc800000010ff */
[----:B------:R-:W-:Y:S01]  /*d2d0*/  @!P0 F2FP.BF16.F32.PACK_AB R30, RZ, R30 ;  /* 0x0000001eff1e823e */ /* 0x000fe200000010ff */
[----:B------:R4:W-:Y:S04]  /*d2e0*/  @!P0 STG.E.U16 desc[UR18][R26.64+0x78], R25 ;  /* 0x000078191a008986 */ /* 0x0009e8000c101512 */
[----:B------:R4:W-:Y:S02]  /*d2f0*/  @!P0 STG.E.U16 desc[UR18][R28.64+0x78], R30 ;  /* 0x0000781e1c008986 */ /* 0x0009e4000c101512 */
.L_x_795:
[----:B------:R-:W-:Y:S05]  /*d300*/  WARPSYNC.ALL ;  /* 0x0000000000007948 */ /* 0x000fea0003800000 */
[----:B------:R-:W-:Y:S01]  /*d310*/  IADD3 R22, R22, 0x400, RZ ;  /* 0x0000040016167810 */ /* 0x000fe20007ffe0ff */
[----:B------:R-:W-:Y:S03]  /*d320*/  BAR.SYNC.DEFER_BLOCKING 0x0 ;  /* 0x0000000000007b1d */ /* 0x000fe60000010000 */
[----:B------:R-:W-:-:S13]  /*d330*/  ISETP.GE.AND P0, PT, R22, UR17, PT ;  /* 0x0000001116007c0c */ /* 0x000fda000bf06270 */
[----:B------:R-:W-:Y:S05]  /*d340*/  @!P0 BRA `(.L_x_802) ;  /* 0xffffffe000f08947 */ /* 0x000fea000383ffff */
[----:B------:R-:W-:Y:S05]  /*d350*/  EXIT ;  /* 0x000000000000794d */ /* 0x000fea0003800000 */
.L_x_798:
[----:B-1----:R-:W-:Y:S02]  /*d360*/  MOV R52, R25 ;  /* 0x0000001900347202 */ /* 0x002fe40000000f00 */
[----:B------:R-:W-:Y:S02]  /*d370*/  MOV R53, 0x8 ;  /* 0x0000000800357802 */ /* 0x000fe40000000f00 */
[----:B------:R-:W-:Y:S02]  /*d380*/  MOV R54, 0x101f ;  /* 0x0000101f00367802 */ /* 0x000fe40000000f00 */
[----:B------:R-:W-:-:S07]  /*d390*/  MOV R51, 0xffff ;  /* 0x0000ffff00337802 */ /* 0x000fce0000000f00 */
[----:B0-2---:R-:W-:Y:S05]  /*d3a0*/  WARPSYNC.COLLECTIVE R51, `(.L_x_803) ;  /* 0x0000000033087348 */ /* 0x005fea0003c00000 */
[----:B------:R1:W3:Y:S02]  /*d3b0*/  SHFL.BFLY P3, R49, R52, R53, R54 ;  /* 0x0c00003534317389 */ /* 0x0002e40000060036 */
[----:B0123--:R-:W-:Y:S01]  /*d3c0*/  ENDCOLLECTIVE ;  /* 0x000000000000791b */ /* 0x00ffe20003800000 */
.L_x_803:
[----:B------:R-:W-:Y:S02]  /*d3d0*/  MOV R52, R26 ;  /* 0x0000001a00347202 */ /* 0x000fe40000000f00 */
[----:B------:R-:W-:-:S07]  /*d3e0*/  MOV R28, R49 ;  /* 0x00000031001c7202 */ /* 0x000fce0000000f00 */
[----:B------:R-:W-:Y:S05]  /*d3f0*/  WARPSYNC.COLLECTIVE R51, `(.L_x_804) ;  /* 0x0000000033087348 */ /* 0x000fea0003c00000 */
[----:B------:R0:W1:Y:S02]  /*d400*/  SHFL.BFLY P3, R49, R52, R53, R54 ;  /* 0x0c00003534317389 */ /* 0x0000640000060036 */
[----:B01----:R-:W-:Y:S01]  /*d410*/  ENDCOLLECTIVE ;  /* 0x000000000000791b */ /* 0x003fe20003800000 */
.L_x_804:
[----:B------:R-:W-:-:S05]  /*d420*/  FADD.FTZ R28, R28, R25 ;  /* 0x000000191c1c7221 */ /* 0x000fca0000010000 */
[----:B------:R-:W-:Y:S02]  /*d430*/  MOV R52, R28 ;  /* 0x0000001c00347202 */ /* 0x000fe40000000f00 */
[----:B------:R-:W-:Y:S02]  /*d440*/  MOV R53, 0x4 ;  /* 0x0000000400357802 */ /* 0x000fe40000000f00 */
[----:B------:R-:W-:-:S07]  /*d450*/  MOV R27, R49 ;  /* 0x00000031001b7202 */ /* 0x000fce0000000f00 */
[----:B------:R-:W-:Y:S05]  /*d460*/  WARPSYNC.COLLECTIVE R51, `(.L_x_805) ;  /* 0x0000000033087348 */ /* 0x000fea0003c00000 */
[----:B------:R0:W1:Y:S02]  /*d470*/  SHFL.BFLY P3, R49, R52, R53, R54 ;  /* 0x0c00003534317389 */ /* 0x0000640000060036 */
[----:B01----:R-:W-:Y:S01]  /*d480*/  ENDCOLLECTIVE ;  /* 0x000000000000791b */ /* 0x003fe20003800000 */
.L_x_805:
[----:B------:R-:W-:-:S05]  /*d490*/  FADD.FTZ R27, R27, R26 ;  /* 0x0000001a1b1b7221 */ /* 0x000fca0000010000 */
[----:B------:R-:W-:Y:S02]  /*d4a0*/  MOV R52, R27 ;  /* 0x0000001b00347202 */ /* 0x000fe40000000f00 */
[----:B------:R-:W-:-:S07]  /*d4b0*/  MOV R29, R49 ;  /* 0x00000031001d7202 */ /* 0x000fce0000000f00 */
[----:B------:R-:W-:Y:S05]  /*d4c0*/  WARPSYNC.COLLECTIVE R51, `(.L_x_806) ;  /* 0x0000000033087348 */ /* 0x000fea0003c00000 */
[----:B------:R0:W1:Y:S02]  /*d4d0*/  SHFL.BFLY P3, R49, R52, R53, R54 ;  /* 0x0c00003534317389 */ /* 0x0000640000060036 */
[----:B01----:R-:W-:Y:S01]  /*d4e0*/  ENDCOLLECTIVE ;  /* 0x000000000000791b */ /* 0x003fe20003800000 */
.L_x_806:
[----:B------:R-:W-:-:S05]  /*d4f0*/  FADD.FTZ R29, R28, R29 ;  /* 0x0000001d1c1d7221 */ /* 0x000fca0000010000 */
[----:B------:R-:W-:Y:S02]  /*d500*/  MOV R52, R29 ;  /* 0x0000001d00347202 */ /* 0x000fe40000000f00 */
[----:B------:R-:W-:Y:S02]  /*d510*/  MOV R53, 0x2 ;  /* 0x0000000200357802 */ /* 0x000fe40000000f00 */
[----:B------:R-:W-:-:S07]  /*d520*/  MOV R30, R49 ;  /* 0x00000031001e7202 */ /* 0x000fce0000000f00 */
[----:B------:R-:W-:Y:S05]  /*d530*/  WARPSYNC.COLLECTIVE R51, `(.L_x_807) ;  /* 0x0000000033087348 */ /* 0x000fea0003c00000 */
[----:B------:R0:W1:Y:S02]  /*d540*/  SHFL.BFLY P3, R49, R52, R53, R54 ;  /* 0x0c00003534317389 */ /* 0x0000640000060036 */
[----:B01----:R-:W-:Y:S01]  /*d550*/  ENDCOLLECTIVE ;  /* 0x000000000000791b */ /* 0x003fe20003800000 */
.L_x_807:
[----:B------:R-:W-:-:S05]  /*d560*/  FADD.FTZ R30, R27, R30 ;  /* 0x0000001e1b1e7221 */ /* 0x000fca0000010000 */
[----:B------:R-:W-:Y:S02]  /*d570*/  MOV R52, R30 ;  /* 0x0000001e00347202 */ /* 0x000fe40000000f00 */
[----:B------:R-:W-:-:S07]  /*d580*/  MOV R32, R49 ;  /* 0x0000003100207202 */ /* 0x000fce0000000f00 */
[----:B------:R-:W-:Y:S05]  /*d590*/  WARPSYNC.COLLECTIVE R51, `(.L_x_808) ;  /* 0x0000000033087348 */ /* 0x000fea0003c00000 */
[----:B------:R0:W1:Y:S02]  /*d5a0*/  SHFL.BFLY P3, R49, R52, R53, R54 ;  /* 0x0c00003534317389 */ /* 0x0000640000060036 */
[----:B01----:R-:W-:Y:S01]  /*d5b0*/  ENDCOLLECTIVE ;  /* 0x000000000000791b */ /* 0x003fe20003800000 */
.L_x_808:
[----:B------:R-:W-:-:S05]  /*d5c0*/  FADD.FTZ R32, R29, R32 ;  /* 0x000000201d207221 */ /* 0x000fca0000010000 */
[----:B------:R-:W-:Y:S02]  /*d5d0*/  MOV R52, R32 ;  /* 0x0000002000347202 */ /* 0x000fe40000000f00 */
[----:B------:R-:W-:Y:S02]  /*d5e0*/  MOV R53, 0x1 ;  /* 0x0000000100357802 */ /* 0x000fe40000000f00 */
[----:B------:R-:W-:-:S07]  /*d5f0*/  MOV R25, R49 ;  /* 0x0000003100197202 */ /* 0x000fce0000000f00 */
[----:B------:R-:W-:Y:S05]  /*d600*/  WARPSYNC.COLLECTIVE R51, `(.L_x_809) ;  /* 0x0000000033087348 */ /* 0x000fea0003c00000 */
[----:B------:R0:W1:Y:S02]  /*d610*/  SHFL.BFLY P3, R49, R52, R53, R54 ;  /* 0x0c00003534317389 */ /* 0x0000640000060036 */
[----:B01----:R-:W-:Y:S01]  /*d620*/  ENDCOLLECTIVE ;  /* 0x000000000000791b */ /* 0x003fe20003800000 */
.L_x_809:
[----:B------:R-:W-:-:S05]  /*d630*/  FADD.FTZ R25, R30, R25 ;  /* 0x000000191e197221 */ /* 0x000fca0000010000 */
[----:B------:R-:W-:Y:S02]  /*d640*/  MOV R52, R25 ;  /* 0x0000001900347202 */ /* 0x000fe40000000f00 */
[----:B------:R-:W-:-:S07]  /*d650*/  MOV R31, R49 ;  /* 0x00000031001f7202 */ /* 0x000fce0000000f00 */
[----:B------:R-:W-:Y:S05]  /*d660*/  WARPSYNC.COLLECTIVE R51, `(.L_x_810) ;  /* 0x0000000033087348 */ /* 0x000fea0003c00000 */
[----:B------:R0:W1:Y:S02]  /*d670*/  SHFL.BFLY P3, R49, R52, R53, R54 ;  /* 0x0c00003534317389 */ /* 0x0000640000060036 */
[----:B01----:R-:W-:Y:S01]  /*d680*/  ENDCOLLECTIVE ;  /* 0x000000000000791b */ /* 0x003fe20003800000 */
.L_x_810:
[----:B------:R-:W-:Y:S01]  /*d690*/  FADD.FTZ R31, R32, R31 ;  /* 0x0000001f201f7221 */ /* 0x000fe20000010000 */
[----:B------:R-:W-:Y:S01]  /*d6a0*/  MOV R34, R49 ;  /* 0x0000003100227202 */ /* 0x000fe20000000f00 */
[----:B------:R-:W-:Y:S06]  /*d6b0*/  BRA `(.L_x_811) ;  /* 0xffffffec00547947 */ /* 0x000fec000383ffff */
.L_x_799:
[----:B------:R-:W-:Y:S01]  /*d6c0*/  BSSY B1, `(.L_x_812) ;  /* 0x0000008000017945 */ /* 0x000fe20003800000 */
[----:B---3--:R-:W-:Y:S02]  /*d6d0*/  MOV R52, R25 ;  /* 0x0000001900347202 */ /* 0x008fe40000000f00 */
[----:B------:R-:W-:Y:S02]  /*d6e0*/  MOV R53, 0x8 ;  /* 0x0000000800357802 */ /* 0x000fe40000000f00 */
[----:B------:R-:W-:Y:S02]  /*d6f0*/  MOV R54, 0x101f ;  /* 0x0000101f00367802 */ /* 0x000fe40000000f00 */
[----:B------:R-:W-:-:S07]  /*d700*/  MOV R51, 0xffff ;  /* 0x0000ffff00337802 */ /* 0x000fce0000000f00 */
[----:B012---:R-:W-:Y:S05]  /*d710*/  WARPSYNC.COLLECTIVE R51, `(.L_x_813) ;  /* 0x0000000033087348 */ /* 0x007fea0003c00000 */
[----:B------:R3:W4:Y:S02]  /*d720*/  SHFL.BFLY P3, R49, R52, R53, R54 ;  /* 0x0c00003534317389 */ /* 0x0007240000060036 */
[----:B01234-:R-:W-:Y:S01]  /*d730*/  ENDCOLLECTIVE ;  /* 0x000000000000791b */ /* 0x01ffe20003800000 */
.L_x_813:
[----:B------:R-:W-:Y:S05]  /*d740*/  BSYNC B1 ;  /* 0x0000000000017941 */ /* 0x000fea0003800000 */
.L_x_812:
        /* <DEDUP_REMOVED lines=8> */
.L_x_814:
[----:B------:R-:W-:Y:S01]  /*d7d0*/  FADD.FTZ R32, R32, R25 ;  /* 0x0000001920207221 */ /* 0x000fe20000010000 */
[----:B------:R-:W-:-:S04]  /*d7e0*/  HFMA2.MMA R53, -RZ, RZ, 0, 2.384185791015625e-07 ;  /* 0x00000004ff357435 */ /* 0x000fc800000001ff */
[----:B------:R-:W-:Y:S02]  /*d7f0*/  MOV R52, R32 ;  /* 0x0000002000347202 */ /* 0x000fe40000000f00 */
[----:B------:R-:W-:-:S07]  /*d800*/  MOV R31, R49 ;  /* 0x00000031001f7202 */ /* 0x000fce0000000f00 */
[----:B------:R-:W-:Y:S05]  /*d810*/  WARPSYNC.COLLECTIVE R51, `(.L_x_815) ;  /* 0x0000000033087348 */ /* 0x000fea0003c00000 */
[----:B------:R0:W1:Y:S02]  /*d820*/  SHFL.BFLY P3, R49, R52, R53, R54 ;  /* 0x0c00003534317389 */ /* 0x0000640000060036 */
[----:B01----:R-:W-:Y:S01]  /*d830*/  ENDCOLLECTIVE ;  /* 0x000000000000791b */ /* 0x003fe20003800000 */
.L_x_815:
[----:B------:R-:W-:-:S05]  /*d840*/  FADD.FTZ R31, R31, R30 ;  /* 0x0000001e1f1f7221 */ /* 0x000fca0000010000 */
[----:B------:R-:W-:Y:S02]  /*d850*/  MOV R52, R31 ;  /* 0x0000001f00347202 */ /* 0x000fe40000000f00 */
[----:B------:R-:W-:-:S07]  /*d860*/  MOV R33, R49 ;  /* 0x0000003100217202 */ /* 0x000fce0000000f00 */
[----:B------:R-:W-:Y:S05]  /*d870*/  WARPSYNC.COLLECTIVE R51, `(.L_x_816) ;  /* 0x0000000033087348 */ /* 0x000fea0003c00000 */
[----:B------:R0:W1:Y:S02]  /*d880*/  SHFL.BFLY P3, R49, R52, R53, R54 ;  /* 0x0c00003534317389 */ /* 0x0000640000060036 */
[----:B01----:R-:W-:Y:S01]  /*d890*/  ENDCOLLECTIVE ;  /* 0x000000000000791b */ /* 0x003fe20003800000 */
.L_x_816:
[----:B------:R-:W-:Y:S01]  /*d8a0*/  FADD.FTZ R33, R32, R33 ;  /* 0x0000002120217221 */ /* 0x000fe20000010000 */
[----:B------:R-:W-:-:S04]  /*d8b0*/  HFMA2.MMA R53, -RZ, RZ, 0, 1.1920928955078125e-07 ;  /* 0x00000002ff357435 */ /* 0x000fc800000001ff */
[----:B------:R-:W-:Y:S02]  /*d8c0*/  MOV R52, R33 ;  /* 0x0000002100347202 */ /* 0x000fe40000000f00 */
[----:B------:R-:W-:-:S07]  /*d8d0*/  MOV R34, R49 ;  /* 0x0000003100227202 */ /* 0x000fce0000000f00 */
[----:B------:R-:W-:Y:S05]  /*d8e0*/  WARPSYNC.COLLECTIVE R51, `(.L_x_817) ;  /* 0x0000000033087348 */ /* 0x000fea0003c00000 */
[----:B------:R0:W1:Y:S02]  /*d8f0*/  SHFL.BFLY P3, R49, R52, R53, R54 ;  /* 0x0c00003534317389 */ /* 0x0000640000060036 */
[----:B01----:R-:W-:Y:S01]  /*d900*/  ENDCOLLECTIVE ;  /* 0x000000000000791b */ /* 0x003fe20003800000 */
.L_x_817:
[----:B------:R-:W-:-:S05]  /*d910*/  FADD.FTZ R34, R31, R34 ;  /* 0x000000221f227221 */ /* 0x000fca0000010000 */
[----:B------:R-:W-:Y:S02]  /*d920*/  MOV R52, R34 ;  /* 0x0000002200347202 */ /* 0x000fe40000000f00 */
[----:B------:R-:W-:-:S07]  /*d930*/  MOV R36, R49 ;  /* 0x0000003100247202 */ /* 0x000fce0000000f00 */
[----:B------:R-:W-:Y:S05]  /*d940*/  WARPSYNC.COLLECTIVE R51, `(.L_x_818) ;  /* 0x0000000033087348 */ /* 0x000fea0003c00000 */
[----:B------:R0:W1:Y:S02]  /*d950*/  SHFL.BFLY P3, R49, R52, R53, R54 ;  /* 0x0c00003534317389 */ /* 0x0000640000060036 */
[----:B01----:R-:W-:Y:S01]  /*d960*/  ENDCOLLECTIVE ;  /* 0x000000000000791b */ /* 0x003fe20003800000 */
.L_x_818:
[----:B------:R-:W-:Y:S01]  /*d970*/  FADD.FTZ R36, R33, R36 ;  /* 0x0000002421247221 */ /* 0x000fe20000010000 */
[----:B------:R-:W-:-:S04]  /*d980*/  HFMA2.MMA R53, -RZ, RZ, 0, 5.9604644775390625e-08 ;  /* 0x00000001ff357435 */ /* 0x000fc800000001ff */
[----:B------:R-:W-:Y:S02]  /*d990*/  MOV R52, R36 ;  /* 0x0000002400347202 */ /* 0x000fe40000000f00 */
[----:B------:R-:W-:-:S07]  /*d9a0*/  MOV R25, R49 ;  /* 0x0000003100197202 */ /* 0x000fce0000000f00 */
[----:B------:R-:W-:Y:S05]  /*d9b0*/  WARPSYNC.COLLECTIVE R51, `(.L_x_819) ;  /* 0x0000000033087348 */ /* 0x000fea0003c00000 */
[----:B------:R0:W1:Y:S02]  /*d9c0*/  SHFL.BFLY P3, R49, R52, R53, R54 ;  /* 0x0c00003534317389 */ /* 0x0000640000060036 */
[----:B01----:R-:W-:Y:S01]  /*d9d0*/  ENDCOLLECTIVE ;  /* 0x000000000000791b */ /* 0x003fe20003800000 */
.L_x_819:
[----:B------:R-:W-:-:S05]  /*d9e0*/  FADD.FTZ R25, R34, R25 ;  /* 0x0000001922197221 */ /* 0x000fca0000010000 */
[----:B------:R-:W-:Y:S02]  /*d9f0*/  MOV R52, R25 ;  /* 0x0000001900347202 */ /* 0x000fe40000000f00 */
[----:B------:R-:W-:-:S07]  /*da00*/  MOV R35, R49 ;  /* 0x0000003100237202 */ /* 0x000fce0000000f00 */
[----:B------:R-:W-:Y:S05]  /*da10*/  WARPSYNC.COLLECTIVE R51, `(.L_x_820) ;  /* 0x0000000033087348 */ /* 0x000fea0003c00000 */
[----:B------:R0:W1:Y:S02]  /*da20*/  SHFL.BFLY P3, R49, R52, R53, R54 ;  /* 0x0c00003534317389 */ /* 0x0000640000060036 */
[----:B01----:R-:W-:Y:S01]  /*da30*/  ENDCOLLECTIVE ;  /* 0x000000000000791b */ /* 0x003fe20003800000 */
.L_x_820:
[----:B------:R-:W-:Y:S01]  /*da40*/  FADD.FTZ R35, R36, R35 ;  /* 0x0000002324237221 */ /* 0x000fe20000010000 */
[----:B------:R-:W-:Y:S01]  /*da50*/  MOV R30, R49 ;  /* 0x00000031001e7202 */ /* 0x000fe20000000f00 */
[----:B------:R-:W-:Y:S06]  /*da60*/  BRA `(.L_x_821) ;  /* 0xffffffec00147947 */ /* 0x000fec000383ffff */
.L_x_800:
[----:B------:R-:W-:Y:S01]  /*da70*/  BSSY B1, `(.L_x_822) ;  /* 0x0000008000017945 */ /* 0x000fe20003800000 */
[----:B----4-:R-:W-:Y:S02]  /*da80*/  MOV R52, R25 ;  /* 0x0000001900347202 */ /* 0x010fe40000000f00 */
[----:B------:R-:W-:Y:S02]  /*da90*/  MOV R53, 0x8 ;  /* 0x0000000800357802 */ /* 0x000fe40000000f00 */
[----:B------:R-:W-:Y:S02]  /*daa0*/  MOV R54, 0x101f ;  /* 0x0000101f00367802 */ /* 0x000fe40000000f00 */
[----:B------:R-:W-:-:S07]  /*dab0*/  MOV R51, 0xffff ;  /* 0x0000ffff00337802 */ /* 0x000fce0000000f00 */
[----:B0123--:R-:W-:Y:S05]  /*dac0*/  WARPSYNC.COLLECTIVE R51, `(.L_x_823) ;  /* 0x0000000033087348 */ /* 0x00ffea0003c00000 */
[----:B------:R4:W0:Y:S02]  /*dad0*/  SHFL.BFLY P3, R49, R52, R53, R54 ;  /* 0x0c00003534317389 */ /* 0x0008240000060036 */
[----:B01234-:R-:W-:Y:S01]  /*dae0*/  ENDCOLLECTIVE ;  /* 0x000000000000791b */ /* 0x01ffe20003800000 */
.L_x_823:
[----:B------:R-:W-:Y:S05]  /*daf0*/  BSYNC B1 ;  /* 0x0000000000017941 */ /* 0x000fea0003800000 */
.L_x_822:
        /* <DEDUP_REMOVED lines=8> */
.L_x_824:
[----:B------:R-:W-:Y:S01]  /*db80*/  FADD.FTZ R32, R32, R25 ;  /* 0x0000001920207221 */ /* 0x000fe20000010000 */
[----:B------:R-:W-:-:S04]  /*db90*/  HFMA2.MMA R53, -RZ, RZ, 0, 2.384185791015625e-07 ;  /* 0x00000004ff357435 */ /* 0x000fc800000001ff */
[----:B------:R-:W-:Y:S02]  /*dba0*/  MOV R52, R32 ;  /* 0x0000002000347202 */ /* 0x000fe40000000f00 */
[----:B------:R-:W-:-:S07]  /*dbb0*/  MOV R31, R49 ;  /* 0x00000031001f7202 */ /* 0x000fce0000000f00 */
[----:B------:R-:W-:Y:S05]  /*dbc0*/  WARPSYNC.COLLECTIVE R51, `(.L_x_825) ;  /* 0x0000000033087348 */ /* 0x000fea0003c00000 */
[----:B------:R0:W1:Y:S02]  /*dbd0*/  SHFL.BFLY P3, R49, R52, R53, R54 ;  /* 0x0c00003534317389 */ /* 0x0000640000060036 */
[----:B01----:R-:W-:Y:S01]  /*dbe0*/  ENDCOLLECTIVE ;  /* 0x000000000000791b */ /* 0x003fe20003800000 */
.L_x_825:
[----:B------:R-:W-:-:S05]  /*dbf0*/  FADD.FTZ R31, R31, R30 ;  /* 0x0000001e1f1f7221 */ /* 0x000fca0000010000 */
[----:B------:R-:W-:Y:S02]  /*dc00*/  MOV R52, R31 ;  /* 0x0000001f00347202 */ /* 0x000fe40000000f00 */
[----:B------:R-:W-:-:S07]  /*dc10*/  MOV R33, R49 ;  /* 0x0000003100217202 */ /* 0x000fce0000000f00 */
[----:B------:R-:W-:Y:S05]  /*dc20*/  WARPSYNC.COLLECTIVE R51, `(.L_x_826) ;  /* 0x0000000033087348 */ /* 0x000fea0003c00000 */
[----:B------:R0:W1:Y:S02]  /*dc30*/  SHFL.BFLY P3, R49, R52, R53, R54 ;  /* 0x0c00003534317389 */ /* 0x0000640000060036 */
[----:B01----:R-:W-:Y:S01]  /*dc40*/  ENDCOLLECTIVE ;  /* 0x000000000000791b */ /* 0x003fe20003800000 */
.L_x_826:
[----:B------:R-:W-:Y:S01]  /*dc50*/  FADD.FTZ R33, R32, R33 ;  /* 0x0000002120217221 */ /* 0x000fe20000010000 */
[----:B------:R-:W-:-:S04]  /*dc60*/  HFMA2.MMA R53, -RZ, RZ, 0, 1.1920928955078125e-07 ;  /* 0x00000002ff357435 */ /* 0x000fc800000001ff */
[----:B------:R-:W-:Y:S02]  /*dc70*/  MOV R52, R33 ;  /* 0x0000002100347202 */ /* 0x000fe40000000f00 */
[----:B------:R-:W-:-:S07]  /*dc80*/  MOV R34, R49 ;  /* 0x0000003100227202 */ /* 0x000fce0000000f00 */
[----:B------:R-:W-:Y:S05]  /*dc90*/  WARPSYNC.COLLECTIVE R51, `(.L_x_827) ;  /* 0x0000000033087348 */ /* 0x000fea0003c00000 */
[----:B------:R0:W1:Y:S02]  /*dca0*/  SHFL.BFLY P3, R49, R52, R53, R54 ;  /* 0x0c00003534317389 */ /* 0x0000640000060036 */
[----:B01----:R-:W-:Y:S01]  /*dcb0*/  ENDCOLLECTIVE ;  /* 0x000000000000791b */ /* 0x003fe20003800000 */
.L_x_827:
[----:B------:R-:W-:-:S05]  /*dcc0*/  FADD.FTZ R34, R31, R34 ;  /* 0x000000221f227221 */ /* 0x000fca0000010000 */
[----:B------:R-:W-:Y:S02]  /*dcd0*/  MOV R52, R34 ;  /* 0x0000002200347202 */ /* 0x000fe40000000f00 */
[----:B------:R-:W-:-:S07]  /*dce0*/  MOV R36, R49 ;  /* 0x0000003100247202 */ /* 0x000fce0000000f00 */
[----:B------:R-:W-:Y:S05]  /*dcf0*/  WARPSYNC.COLLECTIVE R51, `(.L_x_828) ;  /* 0x0000000033087348 */ /* 0x000fea0003c00000 */
[----:B------:R0:W1:Y:S02]  /*dd00*/  SHFL.BFLY P3, R49, R52, R53, R54 ;  /* 0x0c00003534317389 */ /* 0x0000640000060036 */
[----:B01----:R-:W-:Y:S01]  /*dd10*/  ENDCOLLECTIVE ;  /* 0x000000000000791b */ /* 0x003fe20003800000 */
.L_x_828:
[----:B------:R-:W-:Y:S01]  /*dd20*/  FADD.FTZ R36, R33, R36 ;  /* 0x0000002421247221 */ /* 0x000fe20000010000 */
[----:B------:R-:W-:-:S04]  /*dd30*/  HFMA2.MMA R53, -RZ, RZ, 0, 5.9604644775390625e-08 ;  /* 0x00000001ff357435 */ /* 0x000fc800000001ff */
[----:B------:R-:W-:Y:S02]  /*dd40*/  MOV R52, R36 ;  /* 0x0000002400347202 */ /* 0x000fe40000000f00 */
[----:B------:R-:W-:-:S07]  /*dd50*/  MOV R25, R49 ;  /* 0x0000003100197202 */ /* 0x000fce0000000f00 */
[----:B------:R-:W-:Y:S05]  /*dd60*/  WARPSYNC.COLLECTIVE R51, `(.L_x_829) ;  /* 0x0000000033087348 */ /* 0x000fea0003c00000 */
[----:B------:R0:W1:Y:S02]  /*dd70*/  SHFL.BFLY P3, R49, R52, R53, R54 ;  /* 0x0c00003534317389 */ /* 0x0000640000060036 */
[----:B01----:R-:W-:Y:S01]  /*dd80*/  ENDCOLLECTIVE ;  /* 0x000000000000791b */ /* 0x003fe20003800000 */
.L_x_829:
[----:B------:R-:W-:-:S05]  /*dd90*/  FADD.FTZ R25, R34, R25 ;  /* 0x0000001922197221 */ /* 0x000fca0000010000 */
[----:B------:R-:W-:Y:S02]  /*dda0*/  MOV R52, R25 ;  /* 0x0000001900347202 */ /* 0x000fe40000000f00 */
[----:B------:R-:W-:-:S07]  /*ddb0*/  MOV R35, R49 ;  /* 0x0000003100237202 */ /* 0x000fce0000000f00 */
[----:B------:R-:W-:Y:S05]  /*ddc0*/  WARPSYNC.COLLECTIVE R51, `(.L_x_830) ;  /* 0x0000000033087348 */ /* 0x000fea0003c00000 */
[----:B------:R0:W1:Y:S02]  /*ddd0*/  SHFL.BFLY P3, R49, R52, R53, R54 ;  /* 0x0c00003534317389 */ /* 0x0000640000060036 */
[----:B01----:R-:W-:Y:S01]  /*dde0*/  ENDCOLLECTIVE ;  /* 0x000000000000791b */ /* 0x003fe20003800000 */
.L_x_830:
[----:B------:R-:W-:Y:S01]  /*ddf0*/  FADD.FTZ R35, R36, R35 ;  /* 0x0000002324237221 */ /* 0x000fe20000010000 */
[----:B------:R-:W-:Y:S01]  /*de00*/  MOV R30, R49 ;  /* 0x00000031001e7202 */ /* 0x000fe20000000f00 */
[----:B------:R-:W-:Y:S06]  /*de10*/  BRA `(.L_x_831) ;  /* 0xffffffe800c07947 */ /* 0x000fec000383ffff */
.L_x_801:
[----:B------:R-:W-:Y:S01]  /*de20*/  HFMA2.MMA R53, -RZ, RZ, 0, 4.76837158203125e-07 ;  /* 0x00000008ff357435 */ /* 0x000fe200000001ff */
[----:B------:R-:W-:Y:S01]  /*de30*/  BSSY B0, `(.L_x_832) ;  /* 0x0000007000007945 */ /* 0x000fe20003800000 */
[----:B--2---:R-:W-:Y:S02]  /*de40*/  MOV R52, R26 ;  /* 0x0000001a00347202 */ /* 0x004fe40000000f00 */
[----:B------:R-:W-:Y:S02]  /*de50*/  MOV R54, 0x101f ;  /* 0x0000101f00367802 */ /* 0x000fe40000000f00 */
[----:B------:R-:W-:-:S07]  /*de60*/  MOV R51, 0xffff ;  /* 0x0000ffff00337802 */ /* 0x000fce0000000f00 */
[----:B01-3--:R-:W-:Y:S05]  /*de70*/  WARPSYNC.COLLECTIVE R51, `(.L_x_833) ;  /* 0x0000000033087348 */ /* 0x00bfea0003c00000 */
[----:B------:R2:W4:Y:S02]  /*de80*/  SHFL.BFLY P3, R49, R52, R53, R54 ;  /* 0x0c00003534317389 */ /* 0x0005240000060036 */
[----:B01234-:R-:W-:Y:S01]  /*de90*/  ENDCOLLECTIVE ;  /* 0x000000000000791b */ /* 0x01ffe20003800000 */
.L_x_833:
[----:B------:R-:W-:Y:S05]  /*dea0*/  BSYNC B0 ;  /* 0x0000000000007941 */ /* 0x000fea0003800000 */
.L_x_832:
[----:B------:R-:W-:Y:S01]  /*deb0*/  HFMA2.MMA R53, -RZ, RZ, 0, 4.76837158203125e-07 ;  /* 0x00000008ff357435 */ /* 0x000fe200000001ff */
[----:B------:R-:W-:Y:S02]  /*dec0*/  MOV R52, R27 ;  /* 0x0000001b00347202 */ /* 0x000fe40000000f00 */
[----:B------:R-:W-:Y:S02]  /*ded0*/  CS2R R34, SRZ ;  /* 0x0000000000227805 */ /* 0x000fe4000001ff00 */
[----:B------:R-:W-:Y:S01]  /*dee0*/  MOV R54, 0x101f ;  /* 0x0000101f00367802 */ /* 0x000fe20000000f00 */
[----:B------:R-:W-:Y:S01]  /*def0*/  HFMA2.MMA R41, -RZ, RZ, 0, 0 ;  /* 0x00000000ff297435 */ /* 0x000fe200000001ff */
[----:B------:R-:W-:Y:S02]  /*df00*/  MOV R51, 0xffff ;  /* 0x0000ffff00337802 */ /* 0x000fe40000000f00 */
[----:B------:R-:W-:Y:S02]  /*df10*/  MOV R29, R49 ;  /* 0x00000031001d7202 */ /* 0x000fe40000000f00 */
[----:B------:R-:W-:-:S07]  /*df20*/  @!P0 IADD3 R30, R25, 0x14, RZ ;  /* 0x00000014191e8810 */ /* 0x000fce0007ffe0ff */
[----:B------:R-:W-:Y:S05]  /*df30*/  WARPSYNC.COLLECTIVE R51, `(.L_x_834) ;  /* 0x0000000033087348 */ /* 0x000fea0003c00000 */
[----:B------:R0:W1:Y:S02]  /*df40*/  SHFL.BFLY P3, R49, R52, R53, R54 ;  /* 0x0c00003534317389 */ /* 0x0000640000060036 */
[----:B01----:R-:W-:Y:S01]  /*df50*/  ENDCOLLECTIVE ;  /* 0x000000000000791b */ /* 0x003fe20003800000 */
.L_x_834:
        /* <DEDUP_REMOVED lines=11> */
[----:B------:R0:W2:Y:S01]  /*e010*/  @!P0 LDS R32, [R30] ;  /* 0x000000001e208984 */ /* 0x0000a20000000800 */
[----:B------:R-:W-:Y:S01]  /*e020*/  @!P0 LEA R46, R46, R45, 0x2 ;  /* 0x0000002d2e2e8211 */ /* 0x000fe200078e10ff */
[----:B------:R-:W-:-:S04]  /*e030*/  HFMA2.MMA R45, -RZ, RZ, 0, 0 ;  /* 0x00000000ff2d7435 */ /* 0x000fc800000001ff */
[----:B------:R0:W3:Y:S01]  /*e040*/  @!P0 LDS R47, [R46] ;  /* 0x000000002e2f8984 */ /* 0x0000e20000000800 */
[----:B------:R-:W-:-:S07]  /*e050*/  MOV R28, R49 ;  /* 0x00000031001c7202 */ /* 0x000fce0000000f00 */
[----:B0123--:R-:W-:Y:S05]  /*e060*/  WARPSYNC.COLLECTIVE R51, `(.L_x_835) ;  /* 0x0000000033087348 */ /* 0x00ffea0003c00000 */
[----:B------:R4:W0:Y:S02]  /*e070*/  SHFL.BFLY P3, R49, R52, R53, R54 ;  /* 0x0c00003534317389 */ /* 0x0008240000060036 */
[----:B01234-:R-:W-:Y:S01]  /*e080*/  ENDCOLLECTIVE ;  /* 0x000000000000791b */ /* 0x01ffe20003800000 */
.L_x_835:
[----:B------:R-:W-:Y:S01]  /*e090*/  FADD.FTZ R28, R28, R27 ;  /* 0x0000001b1c1c7221 */ /* 0x000fe20000010000 */
[----:B------:R0:W1:Y:S02]  /*e0a0*/  @!P0 LDS R48, [R46+0x500] ;  /* 0x000500002e308984 */ /* 0x0000640000000800 */
[----:B0-----:R-:W-:Y:S02]  /*e0b0*/  HFMA2.MMA R46, -RZ, RZ, 0, 0 ;  /* 0x00000000ff2e7435 */ /* 0x001fe400000001ff */
[----:B------:R-:W-:Y:S02]  /*e0c0*/  MOV R52, R28 ;  /* 0x0000001c00347202 */ /* 0x000fe40000000f00 */
[----:B------:R-:W-:-:S07]  /*e0d0*/  MOV R26, R49 ;  /* 0x00000031001a7202 */ /* 0x000fce0000000f00 */
[----:B-1----:R-:W-:Y:S05]  /*e0e0*/  WARPSYNC.COLLECTIVE R51, `(.L_x_836) ;  /* 0x0000000033087348 */ /* 0x002fea0003c00000 */
[----:B------:R0:W2:Y:S02]  /*e0f0*/  SHFL.BFLY P3, R49, R52, R53, R54 ;  /* 0x0c00003534317389 */ /* 0x0000a40000060036 */
[----:B012---:R-:W-:Y:S01]  /*e100*/  ENDCOLLECTIVE ;  /* 0x000000000000791b */ /* 0x007fe20003800000 */
.L_x_836:
[----:B------:R-:W-:Y:S01]  /*e110*/  @!P0 MOV R35, R33 ;  /* 0x0000002100238202 */ /* 0x000fe20000000f00 */
[----:B------:R-:W-:Y:S01]  /*e120*/  FADD.FTZ R26, R29, R26 ;  /* 0x0000001a1d1a7221 */ /* 0x000fe20000010000 */
[----:B------:R-:W-:Y:S02]  /*e130*/  @!P0 MOV R34, R32 ;  /* 0x0000002000228202 */ /* 0x000fe40000000f00 */
[----:B------:R-:W-:Y:S01]  /*e140*/  @!P0 MOV R45, R47 ;  /* 0x0000002f002d8202 */ /* 0x000fe20000000f00 */
[----:B------:R-:W-:Y:S01]  /*e150*/  HFMA2.MMA R53, -RZ, RZ, 0, 1.1920928955078125e-07 ;  /* 0x00000002ff357435 */ /* 0x000fe200000001ff */
[----:B------:R-:W-:Y:S02]  /*e160*/  MOV R52, R26 ;  /* 0x0000001a00347202 */ /* 0x000fe40000000f00 */
[----:B------:R-:W-:Y:S02]  /*e170*/  @!P0 MOV R46, R48 ;  /* 0x00000030002e8202 */ /* 0x000fe40000000f00 */
[----:B------:R-:W-:-:S07]  /*e180*/  MOV R27, R49 ;  /* 0x00000031001b7202 */ /* 0x000fce0000000f00 */
[----:B------:R-:W-:Y:S05]  /*e190*/  WARPSYNC.COLLECTIVE R51, `(.L_x_837) ;  /* 0x0000000033087348 */ /* 0x000fea0003c00000 */
[----:B------:R0:W1:Y:S02]  /*e1a0*/  SHFL.BFLY P3, R49, R52, R53, R54 ;  /* 0x0c00003534317389 */ /* 0x0000640000060036 */
[----:B01----:R-:W-:Y:S01]  /*e1b0*/  ENDCOLLECTIVE ;  /* 0x000000000000791b */ /* 0x003fe20003800000 */
.L_x_837:
[----:B------:R-:W-:-:S05]  /*e1c0*/  FADD.FTZ R27, R28, R27 ;  /* 0x0000001b1c1b7221 */ /* 0x000fca0000010000 */
[----:B------:R-:W-:Y:S02]  /*e1d0*/  MOV R52, R27 ;  /* 0x0000001b00347202 */ /* 0x000fe40000000f00 */
[----:B------:R-:W-:-:S07]  /*e1e0*/  MOV R29, R49 ;  /* 0x00000031001d7202 */ /* 0x000fce0000000f00 */
[----:B------:R-:W-:Y:S05]  /*e1f0*/  WARPSYNC.COLLECTIVE R51, `(.L_x_838) ;  /* 0x0000000033087348 */ /* 0x000fea0003c00000 */
[----:B------:R0:W1:Y:S02]  /*e200*/  SHFL.BFLY P3, R49, R52, R53, R54 ;  /* 0x0c00003534317389 */ /* 0x0000640000060036 */
[----:B01----:R-:W-:Y:S01]  /*e210*/  ENDCOLLECTIVE ;  /* 0x000000000000791b */ /* 0x003fe20003800000 */
.L_x_838:
        /* <DEDUP_REMOVED lines=8> */
.L_x_839:
        /* <DEDUP_REMOVED lines=13> */
.L_x_840:
[----:B------:R-:W-:Y:S01]  /*e370*/  FADD.FTZ R30, R30, R33 ;  /* 0x000000211e1e7221 */ /* 0x000fe20000010000 */
[----:B------:R-:W-:Y:S01]  /*e380*/  IMAD.WIDE R26, R25, 0x2, R26 ;  /* 0x00000002191a7825 */ /* 0x000fe200078e021a */
[----:B------:R-:W-:Y:S01]  /*e390*/  HFMA2.MMA R53, -RZ, RZ, 0, 4.76837158203125e-07 ;  /* 0x00000008ff357435 */ /* 0x000fe200000001ff */
[----:B------:R-:W-:Y:S02]  /*e3a0*/  MOV R52, R34 ;  /* 0x0000002200347202 */ /* 0x000fe40000000f00 */
[----:B------:R-:W-:-:S08]  /*e3b0*/  MOV R32, R49 ;  /* 0x0000003100207202 */ /* 0x000fd00000000f00 */
[----:B------:R-:W-:Y:S05]  /*e3c0*/  WARPSYNC.COLLECTIVE R51, `(.L_x_841) ;  /* 0x0000000033087348 */ /* 0x000fea0003c00000 */
[----:B------:R0:W1:Y:S02]  /*e3d0*/  SHFL.BFLY P3, R49, R52, R53, R54 ;  /* 0x0c00003534317389 */ /* 0x0000640000060036 */
[----:B01----:R-:W-:Y:S01]  /*e3e0*/  ENDCOLLECTIVE ;  /* 0x000000000000791b */ /* 0x003fe20003800000 */
.L_x_841:
        /* <DEDUP_REMOVED lines=10> */
.L_x_842:
        /* <DEDUP_REMOVED lines=12> */
.L_x_843:
[----:B------:R-:W-:-:S05]  /*e550*/  FADD.FTZ R36, R36, R35 ;  /* 0x0000002324247221 */ /* 0x000fca0000010000 */
[----:B------:R-:W-:Y:S02]  /*e560*/  MOV R52, R36 ;  /* 0x0000002400347202 */ /* 0x000fe40000000f00 */
[----:B------:R-:W-:-:S07]  /*e570*/  MOV R34, R49 ;  /* 0x0000003100227202 */ /* 0x000fce0000000f00 */
[----:B------:R-:W-:Y:S05]  /*e580*/  WARPSYNC.COLLECTIVE R51, `(.L_x_844) ;  /* 0x0000000033087348 */ /* 0x000fea0003c00000 */
[----:B------:R0:W1:Y:S02]  /*e590*/  SHFL.BFLY P3, R49, R52, R53, R54 ;  /* 0x0c00003534317389 */ /* 0x0000640000060036 */
[----:B01----:R-:W-:Y:S01]  /*e5a0*/  ENDCOLLECTIVE ;  /* 0x000000000000791b */ /* 0x003fe20003800000 */
.L_x_844:
[----:B------:R-:W-:Y:S01]  /*e5b0*/  FADD.FTZ R34, R37, R34 ;  /* 0x0000002225227221 */ /* 0x000fe20000010000 */
[----:B------:R-:W-:-:S04]  /*e5c0*/  HFMA2.MMA R53, -RZ, RZ, 0, 1.1920928955078125e-07 ;  /* 0x00000002ff357435 */ /* 0x000fc800000001ff */
[----:B------:R-:W-:Y:S02]  /*e5d0*/  MOV R52, R34 ;  /* 0x0000002200347202 */ /* 0x000fe40000000f00 */
[----:B------:R-:W-:-:S07]  /*e5e0*/  MOV R35, R49 ;  /* 0x0000003100237202 */ /* 0x000fce0000000f00 */
[----:B------:R-:W-:Y:S05]  /*e5f0*/  WARPSYNC.COLLECTIVE R51, `(.L_x_845) ;  /* 0x0000000033087348 */ /* 0x000fea0003c00000 */
[----:B------:R0:W1:Y:S02]  /*e600*/  SHFL.BFLY P3, R49, R52, R53, R54 ;  /* 0x0c00003534317389 */ /* 0x0000640000060036 */
[----:B01----:R-:W-:Y:S01]  /*e610*/  ENDCOLLECTIVE ;  /* 0x000000000000791b */ /* 0x003fe20003800000 */
.L_x_845:
[----:B------:R-:W-:-:S05]  /*e620*/  FADD.FTZ R35, R36, R35 ;  /* 0x0000002324237221 */ /* 0x000fca0000010000 */
[----:B------:R-:W-:Y:S02]  /*e630*/  MOV R52, R35 ;  /* 0x0000002300347202 */ /* 0x000fe40000000f00 */
[----:B------:R-:W-:-:S07]  /*e640*/  MOV R37, R49 ;  /* 0x0000003100257202 */ /* 0x000fce0000000f00 */
[----:B------:R-:W-:Y:S05]  /*e650*/  WARPSYNC.COLLECTIVE R51, `(.L_x_846) ;  /* 0x0000000033087348 */ /* 0x000fea0003c00000 */
[----:B------:R0:W1:Y:S02]  /*e660*/  SHFL.BFLY P3, R49, R52, R53, R54 ;  /* 0x0c00003534317389 */ /* 0x0000640000060036 */
[----:B01----:R-:W-:Y:S01]  /*e670*/  ENDCOLLECTIVE ;  /* 0x000000000000791b */ /* 0x003fe20003800000 */
.L_x_846:
[----:B------:R-:W-:Y:S01]  /*e680*/  FADD.FTZ R37, R34, R37 ;  /* 0x0000002522257221 */ /* 0x000fe20000010000 */
[----:B------:R-:W-:-:S04]  /*e690*/  HFMA2.MMA R53, -RZ, RZ, 0, 5.9604644775390625e-08 ;  /* 0x00000001ff357435 */ /* 0x000fc800000001ff */
[----:B------:R-:W-:Y:S02]  /*e6a0*/  MOV R52, R37 ;  /* 0x0000002500347202 */ /* 0x000fe40000000f00 */
[----:B------:R-:W-:-:S07]  /*e6b0*/  MOV R36, R49 ;  /* 0x0000003100247202 */ /* 0x000fce0000000f00 */
[----:B------:R-:W-:Y:S05]  /*e6c0*/  WARPSYNC.COLLECTIVE R51, `(.L_x_847) ;  /* 0x0000000033087348 */ /* 0x000fea0003c00000 */
[----:B------:R0:W1:Y:S02]  /*e6d0*/  SHFL.BFLY P3, R49, R52, R53, R54 ;  /* 0x0c00003534317389 */ /* 0x0000640000060036 */
[----:B01----:R-:W-:Y:S01]  /*e6e0*/  ENDCOLLECTIVE ;  /* 0x000000000000791b */ /* 0x003fe20003800000 */
.L_x_847:
[----:B------:R-:W-:-:S05]  /*e6f0*/  FADD.FTZ R36, R35, R36 ;  /* 0x0000002423247221 */ /* 0x000fca0000010000 */
[----:B------:R-:W-:Y:S02]  /*e700*/  MOV R52, R36 ;  /* 0x0000002400347202 */ /* 0x000fe40000000f00 */
[----:B------:R-:W-:-:S07]  /*e710*/  MOV R34, R49 ;  /* 0x0000003100227202 */ /* 0x000fce0000000f00 */
[----:B------:R-:W-:Y:S05]  /*e720*/  WARPSYNC.COLLECTIVE R51, `(.L_x_848) ;  /* 0x0000000033087348 */ /* 0x000fea0003c00000 */
[----:B------:R0:W1:Y:S02]  /*e730*/  SHFL.BFLY P3, R49, R52, R53, R54 ;  /* 0x0c00003534317389 */ /* 0x0000640000060036 */
[----:B01----:R-:W-:Y:S01]  /*e740*/  ENDCOLLECTIVE ;  /* 0x000000000000791b */ /* 0x003fe20003800000 */
.L_x_848:
[----:B------:R-:W-:-:S05]  /*e750*/  FADD.FTZ R25, R37, R34 ;  /* 0x0000002225197221 */ /* 0x000fca0000010000 */
[----:B------:R-:W-:Y:S01]  /*e760*/  @!P0 F2FP.BF16.F32.PACK_AB R25, RZ, R25 ;  /* 0x00000019ff19823e */ /* 0x000fe200000010ff */
[----:B------:R-:W-:Y:S01]  /*e770*/  HFMA2.MMA R53, -RZ, RZ, 0, 4.76837158203125e-07 ;  /* 0x00000008ff357435 */ /* 0x000fe200000001ff */
[----:B------:R-:W-:Y:S02]  /*e780*/  MOV R52, R41 ;  /* 0x0000002900347202 */ /* 0x000fe40000000f00 */
[----:B------:R-:W-:-:S08]  /*e790*/  MOV R35, R49 ;  /* 0x0000003100237202 */ /* 0x000fd00000000f00 */
[----:B------:R-:W-:Y:S05]  /*e7a0*/  WARPSYNC.COLLECTIVE R51, `(.L_x_849) ;  /* 0x0000000033087348 */ /* 0x000fea0003c00000 */
[----:B------:R0:W1:Y:S02]  /*e7b0*/  SHFL.BFLY P3, R49, R52, R53, R54 ;  /* 0x0c00003534317389 */ /* 0x0000640000060036 */
[----:B01----:R-:W-:Y:S01]  /*e7c0*/  ENDCOLLECTIVE ;  /* 0x000000000000791b */ /* 0x003fe20003800000 */
.L_x_849:
        /* <DEDUP_REMOVED lines=8> */
.L_x_850:
[----:B------:R-:W-:Y:S01]  /*e850*/  FADD.FTZ R44, R44, R41 ;  /* 0x000000292c2c7221 */ /* 0x000fe20000010000 */
[----:B------:R-:W-:-:S04]  /*e860*/  HFMA2.MMA R53, -RZ, RZ, 0, 2.384185791015625e-07 ;  /* 0x00000004ff357435 */ /* 0x000fc800000001ff */
[----:B------:R-:W-:Y:S02]  /*e870*/  MOV R52, R44 ;  /* 0x0000002c00347202 */ /* 0x000fe40000000f00 */
[----:B------:R-:W-:-:S07]  /*e880*/  MOV R43, R49 ;  /* 0x00000031002b7202 */ /* 0x000fce0000000f00 */
[----:B------:R-:W-:Y:S05]  /*e890*/  WARPSYNC.COLLECTIVE R51, `(.L_x_851) ;  /* 0x0000000033087348 */ /* 0x000fea0003c00000 */
[----:B------:R0:W1:Y:S02]  /*e8a0*/  SHFL.BFLY P3, R49, R52, R53, R54 ;  /* 0x0c00003534317389 */ /* 0x0000640000060036 */
[----:B01----:R-:W-:Y:S01]  /*e8b0*/  ENDCOLLECTIVE ;  /* 0x000000000000791b */ /* 0x003fe20003800000 */
.L_x_851:
[----:B------:R-:W-:-:S05]  /*e8c0*/  FADD.FTZ R43, R43, R42 ;  /* 0x0000002a2b2b7221 */ /* 0x000fca0000010000 */
[----:B------:R-:W-:Y:S02]  /*e8d0*/  MOV R52, R43 ;  /* 0x0000002b00347202 */ /* 0x000fe40000000f00 */
[----:B------:R-:W-:-:S07]  /*e8e0*/  MOV R41, R49 ;  /* 0x0000003100297202 */ /* 0x000fce0000000f00 */
[----:B------:R-:W-:Y:S05]  /*e8f0*/  WARPSYNC.COLLECTIVE R51, `(.L_x_852) ;  /* 0x0000000033087348 */ /* 0x000fea0003c00000 */
[----:B------:R0:W1:Y:S02]  /*e900*/  SHFL.BFLY P3, R49, R52, R53, R54 ;  /* 0x0c00003534317389 */ /* 0x0000640000060036 */
[----:B01----:R-:W-:Y:S01]  /*e910*/  ENDCOLLECTIVE ;  /* 0x000000000000791b */ /* 0x003fe20003800000 */
.L_x_852:
[----:B------:R-:W-:Y:S01]  /*e920*/  FADD.FTZ R41, R44, R41 ;  /* 0x000000292c297221 */ /* 0x000fe20000010000 */
[----:B------:R-:W-:-:S04]  /*e930*/  HFMA2.MMA R53, -RZ, RZ, 0, 1.1920928955078125e-07 ;  /* 0x00000002ff357435 */ /* 0x000fc800000001ff */
[----:B------:R-:W-:Y:S02]  /*e940*/  MOV R52, R41 ;  /* 0x0000002900347202 */ /* 0x000fe40000000f00 */
[----:B------:R-:W-:-:S07]  /*e950*/  MOV R42, R49 ;  /* 0x00000031002a7202 */ /* 0x000fce0000000f00 */
[----:B------:R-:W-:Y:S05]  /*e960*/  WARPSYNC.COLLECTIVE R51, `(.L_x_853) ;  /* 0x0000000033087348 */ /* 0x000fea0003c00000 */
[----:B------:R0:W1:Y:S02]  /*e970*/  SHFL.BFLY P3, R49, R52, R53, R54 ;  /* 0x0c00003534317389 */ /* 0x0000640000060036 */
[----:B01----:R-:W-:Y:S01]  /*e980*/  ENDCOLLECTIVE ;  /* 0x000000000000791b */ /* 0x003fe20003800000 */
.L_x_853:
[----:B------:R-:W-:-:S05]  /*e990*/  FADD.FTZ R42, R43, R42 ;  /* 0x0000002a2b2a7221 */ /* 0x000fca0000010000 */
[----:B------:R-:W-:Y:S02]  /*e9a0*/  MOV R52, R42 ;  /* 0x0000002a00347202 */ /* 0x000fe40000000f00 */
[----:B------:R-:W-:-:S07]  /*e9b0*/  MOV R44, R49 ;  /* 0x00000031002c7202 */ /* 0x000fce0000000f00 */
[----:B------:R-:W-:Y:S05]  /*e9c0*/  WARPSYNC.COLLECTIVE R51, `(.L_x_854) ;  /* 0x0000000033087348 */ /* 0x000fea0003c00000 */
[----:B------:R0:W1:Y:S02]  /*e9d0*/  SHFL.BFLY P3, R49, R52, R53, R54 ;  /* 0x0c00003534317389 */ /* 0x0000640000060036 */
[----:B01----:R-:W-:Y:S01]  /*e9e0*/  ENDCOLLECTIVE ;  /* 0x000000000000791b */ /* 0x003fe20003800000 */
.L_x_854:
[----:B------:R-:W-:Y:S01]  /*e9f0*/  FADD.FTZ R44, R41, R44 ;  /* 0x0000002c292c7221 */ /* 0x000fe20000010000 */
[----:B------:R-:W-:-:S04]  /*ea00*/  HFMA2.MMA R53, -RZ, RZ, 0, 5.9604644775390625e-08 ;  /* 0x00000001ff357435 */ /* 0x000fc800000001ff */
[----:B------:R-:W-:Y:S02]  /*ea10*/  MOV R52, R44 ;  /* 0x0000002c00347202 */ /* 0x000fe40000000f00 */
[----:B------:R-:W-:-:S07]  /*ea20*/  MOV R43, R49 ;  /* 0x00000031002b7202 */ /* 0x000fce0000000f00 */
[----:B------:R-:W-:Y:S05]  /*ea30*/  WARPSYNC.COLLECTIVE R51, `(.L_x_855) ;  /* 0x0000000033087348 */ /* 0x000fea0003c00000 */
[----:B------:R0:W1:Y:S02]  /*ea40*/  SHFL.BFLY P3, R49, R52, R53, R54 ;  /* 0x0c00003534317389 */ /* 0x0000640000060036 */
[----:B01----:R-:W-:Y:S01]  /*ea50*/  ENDCOLLECTIVE ;  /* 0x000000000000791b */ /* 0x003fe20003800000 */
.L_x_855:
[----:B------:R-:W-:-:S05]  /*ea60*/  FADD.FTZ R42, R42, R43 ;  /* 0x0000002b2a2a7221 */ /* 0x000fca0000010000 */
[----:B------:R-:W-:Y:S02]  /*ea70*/  MOV R52, R42 ;  /* 0x0000002a00347202 */ /* 0x000fe40000000f00 */
[----:B------:R-:W-:-:S07]  /*ea80*/  MOV R41, R49 ;  /* 0x0000003100297202 */ /* 0x000fce0000000f00 */
[----:B------:R-:W-:Y:S05]  /*ea90*/  WARPSYNC.COLLECTIVE R51, `(.L_x_856) ;  /* 0x0000000033087348 */ /* 0x000fea0003c00000 */
[----:B------:R0:W1:Y:S02]  /*eaa0*/  SHFL.BFLY P3, R49, R52, R53, R54 ;  /* 0x0c00003534317389 */ /* 0x0000640000060036 */
[----:B01----:R-:W-:Y:S01]  /*eab0*/  ENDCOLLECTIVE ;  /* 0x000000000000791b */ /* 0x003fe20003800000 */
.L_x_856:
[----:B------:R-:W-:Y:S01]  /*eac0*/  HFMA2.MMA R53, -RZ, RZ, 0, 4.76837158203125e-07 ;  /* 0x00000008ff357435 */ /* 0x000fe200000001ff */
[----:B------:R-:W-:Y:S02]  /*ead0*/  MOV R52, R45 ;  /* 0x0000002d00347202 */ /* 0x000fe40000000f00 */
[----:B------:R-:W-:-:S08]  /*eae0*/  MOV R43, R49 ;  /* 0x00000031002b7202 */ /* 0x000fd00000000f00 */
[----:B------:R-:W-:Y:S05]  /*eaf0*/  WARPSYNC.COLLECTIVE R51, `(.L_x_857) ;  /* 0x0000000033087348 */ /* 0x000fea0003c00000 */
[----:B------:R0:W1:Y:S02]  /*eb00*/  SHFL.BFLY P3, R49, R52, R53, R54 ;  /* 0x0c00003534317389 */ /* 0x0000640000060036 */
[----:B01----:R-:W-:Y:S01]  /*eb10*/  ENDCOLLECTIVE ;  /* 0x000000000000791b */ /* 0x003fe20003800000 */
.L_x_857:
[----:B------:R-:W-:-:S05]  /*eb20*/  FADD.FTZ R32, R42, R43 ;  /* 0x0000002b2a207221 */ /* 0x000fca0000010000 */
[----:B------:R-:W-:Y:S02]  /*eb30*/  @!P0 F2FP.BF16.F32.PACK_AB R32, RZ, R32 ;  /* 0x00000020ff20823e */ /* 0x000fe400000010ff */
[----:B------:R-:W-:Y:S02]  /*eb40*/  MOV R52, R46 ;  /* 0x0000002e00347202 */ /* 0x000fe40000000f00 */
[----:B------:R-:W-:-:S07]  /*eb50*/  MOV R50, R49 ;  /* 0x0000003100327202 */ /* 0x000fce0000000f00 */
[----:B------:R-:W-:Y:S05]  /*eb60*/  WARPSYNC.COLLECTIVE R51, `(.L_x_858) ;  /* 0x0000000033087348 */ /* 0x000fea0003c00000 */
[----:B------:R0:W1:Y:S02]  /*eb70*/  SHFL.BFLY P3, R49, R52, R53, R54 ;  /* 0x0c00003534317389 */ /* 0x0000640000060036 */
[----:B01----:R-:W-:Y:S01]  /*eb80*/  ENDCOLLECTIVE ;  /* 0x000000000000791b */ /* 0x003fe20003800000 */
.L_x_858:
[----:B------:R-:W-:Y:S01]  /*eb90*/  FADD.FTZ R50, R50, R45 ;  /* 0x0000002d32327221 */ /* 0x000fe20000010000 */
[----:B------:R-:W-:-:S04]  /*eba0*/  HFMA2.MMA R53, -RZ, RZ, 0, 2.384185791015625e-07 ;  /* 0x00000004ff357435 */ /* 0x000fc800000001ff */
[----:B------:R-:W-:Y:S02]  /*ebb0*/  MOV R52, R50 ;  /* 0x0000003200347202 */ /* 0x000fe40000000f00 */
[----:B------:R-:W-:-:S07]  /*ebc0*/  MOV R47, R49 ;  /* 0x00000031002f7202 */ /* 0x000fce0000000f00 */
[----:B------:R-:W-:Y:S05]  /*ebd0*/  WARPSYNC.COLLECTIVE R51, `(.L_x_859) ;  /* 0x0000000033087348 */ /* 0x000fea0003c00000 */
[----:B------:R0:W1:Y:S02]  /*ebe0*/  SHFL.BFLY P3, R49, R52, R53, R54 ;  /* 0x0c00003534317389 */ /* 0x0000640000060036 */
[----:B01----:R-:W-:Y:S01]  /*ebf0*/  ENDCOLLECTIVE ;  /* 0x000000000000791b */ /* 0x003fe20003800000 */
.L_x_859:
[----:B------:R-:W-:-:S05]  /*ec00*/  FADD.FTZ R47, R47, R46 ;  /* 0x0000002e2f2f7221 */ /* 0x000fca0000010000 */
[----:B------:R-:W-:Y:S02]  /*ec10*/  MOV R52, R47 ;  /* 0x0000002f00347202 */ /* 0x000fe40000000f00 */
[----:B------:R-:W-:-:S07]  /*ec20*/  MOV R45, R49 ;  /* 0x00000031002d7202 */ /* 0x000fce0000000f00 */
[----:B------:R-:W-:Y:S05]  /*ec30*/  WARPSYNC.COLLECTIVE R51, `(.L_x_860) ;  /* 0x0000000033087348 */ /* 0x000fea0003c00000 */
[----:B------:R0:W1:Y:S02]  /*ec40*/  SHFL.BFLY P3, R49, R52, R53, R54 ;  /* 0x0c00003534317389 */ /* 0x0000640000060036 */
[----:B01----:R-:W-:Y:S01]  /*ec50*/  ENDCOLLECTIVE ;  /* 0x000000000000791b */ /* 0x003fe20003800000 */
.L_x_860:
[----:B------:R-:W-:Y:S01]  /*ec60*/  FADD.FTZ R45, R50, R45 ;  /* 0x0000002d322d7221 */ /* 0x000fe20000010000 */
[----:B------:R-:W-:-:S04]  /*ec70*/  HFMA2.MMA R53, -RZ, RZ, 0, 1.1920928955078125e-07 ;  /* 0x00000002ff357435 */ /* 0x000fc800000001ff */
[----:B------:R-:W-:Y:S02]  /*ec80*/  MOV R52, R45 ;  /* 0x0000002d00347202 */ /* 0x000fe40000000f00 */
[----:B------:R-:W-:-:S07]  /*ec90*/  MOV R46, R49 ;  /* 0x00000031002e7202 */ /* 0x000fce0000000f00 */
[----:B------:R-:W-:Y:S05]  /*eca0*/  WARPSYNC.COLLECTIVE R51, `(.L_x_861) ;  /* 0x0000000033087348 */ /* 0x000fea0003c00000 */
[----:B------:R0:W1:Y:S02]  /*ecb0*/  SHFL.BFLY P3, R49, R52, R53, R54 ;  /* 0x0c00003534317389 */ /* 0x0000640000060036 */
[----:B01----:R-:W-:Y:S01]  /*ecc0*/  ENDCOLLECTIVE ;  /* 0x000000000000791b */ /* 0x003fe20003800000 */
.L_x_861:
[----:B------:R-:W-:-:S05]  /*ecd0*/  FADD.FTZ R46, R47, R46 ;  /* 0x0000002e2f2e7221 */ /* 0x000fca0000010000 */
[----:B------:R-:W-:Y:S02]  /*ece0*/  MOV R52, R46 ;  /* 0x0000002e00347202 */ /* 0x000fe40000000f00 */
[----:B------:R-:W-:-:S07]  /*ecf0*/  MOV R48, R49 ;  /* 0x0000003100307202 */ /* 0x000fce0000000f00 */
[----:B------:R-:W-:Y:S05]  /*ed00*/  WARPSYNC.COLLECTIVE R51, `(.L_x_862) ;  /* 0x0000000033087348 */ /* 0x000fea0003c00000 */
[----:B------:R0:W1:Y:S02]  /*ed10*/  SHFL.BFLY P3, R49, R52, R53, R54 ;  /* 0x0c00003534317389 */ /* 0x0000640000060036 */
[----:B01----:R-:W-:Y:S01]  /*ed20*/  ENDCOLLECTIVE ;  /* 0x000000000000791b */ /* 0x003fe20003800000 */
.L_x_862:
[----:B------:R-:W-:Y:S01]  /*ed30*/  FADD.FTZ R45, R45, R48 ;  /* 0x000000302d2d7221 */ /* 0x000fe20000010000 */
[----:B------:R-:W-:-:S04]  /*ed40*/  HFMA2.MMA R53, -RZ, RZ, 0, 5.9604644775390625e-08 ;  /* 0x00000001ff357435 */ /* 0x000fc800000001ff */
[----:B------:R-:W-:Y:S02]  /*ed50*/  MOV R52, R45 ;  /* 0x0000002d00347202 */ /* 0x000fe40000000f00 */
[----:B------:R-:W-:Y:S02]  /*ed60*/  MOV R47, R49 ;  /* 0x00000031002f7202 */ /* 0x000fe40000000f00 */
        /* <DEDUP_REMOVED lines=8> */
.L_x_863:
        /* <DEDUP_REMOVED lines=9> */
.L_x_864:
[----:B------:R-:W-:Y:S01]  /*ee80*/  FADD.FTZ R34, R45, R34 ;  /* 0x000000222d227221 */ /* 0x000fe20000010000 */
[----:B------:R-:W-:Y:S01]  /*ee90*/  MOV R25, R49 ;  /* 0x0000003100197202 */ /* 0x000fe20000000f00 */
[----:B------:R-:W-:Y:S06]  /*eea0*/  BRA `(.L_x_865) ;  /* 0xffffffe400007947 */ /* 0x000fec000383ffff */
.L_x_866:
        /* <DEDUP_REMOVED lines=13> */
.L_x_2636:


//--------------------- .text._ZN13group_norm_v218gn_bwd_cuda_kernelI13__nv_bfloat16Li320ELi2ELi16ELi80ELi1024ELb1ELb1ELi32ELi320ELi320ELi4ELb1ELi8ELb0ELb0ELNS_15WgradSyncMethodE3ENS_16CompileConditionILi900EEEEEvPT_S6_S6_PKS5_S8_S8_S8_PKfflPfPj --------------------------
	.section	.text._ZN13group_norm_v218gn_bwd_cuda_kernelI13__nv_bfloat16Li320ELi2ELi16ELi80ELi1024ELb1ELb1ELi32ELi320ELi320ELi4ELb1ELi8ELb0ELb0ELNS_15WgradSyncMethodE3ENS_16CompileConditionILi900EEEEEvPT_S6_S6_PKS5_S8_S8_S8_PKfflPfPj,"ax",@progbits
	.align	128
        .global         _ZN13group_norm_v218gn_bwd_cuda_kernelI13__nv_bfloat16Li320ELi2ELi16ELi80ELi1024ELb1ELb1ELi32ELi320ELi320ELi4ELb1ELi8ELb0ELb0ELNS_15WgradSyncMethodE3ENS_16CompileConditionILi900EEEEEvPT_S6_S6_PKS5_S8_S8_S8_PKfflPfPj
        .type           _ZN13group_norm_v218gn_bwd_cuda_kernelI13__nv_bfloat16Li320ELi2ELi16ELi80ELi1024ELb1ELb1ELi32ELi320ELi320ELi4ELb1ELi8ELb0ELb0ELNS_15WgradSyncMethodE3ENS_16CompileConditionILi900EEEEEvPT_S6_S6_PKS5_S8_S8_S8_PKfflPfPj,@function
        .size           _ZN13group_norm_v218gn_bwd_cuda_kernelI13__nv_bfloat16Li320ELi2ELi16ELi80ELi1024ELb1ELb1ELi32ELi320ELi320ELi4ELb1ELi8ELb0ELb0ELNS_15WgradSyncMethodE3ENS_16CompileConditionILi900EEEEEvPT_S6_S6_PKS5_S8_S8_S8_PKfflPfPj,(.L_x_2637 - _ZN13group_norm_v218gn_bwd_cuda_kernelI13__nv_bfloat16Li320ELi2ELi16ELi80ELi1024ELb1ELb1ELi32ELi320ELi320ELi4ELb1ELi8ELb0ELb0ELNS_15WgradSyncMethodE3ENS_16CompileConditionILi900EEEEEvPT_S6_S6_PKS5_S8_S8_S8_PKfflPfPj)
        .other          _ZN13group_norm_v218gn_bwd_cuda_kernelI13__nv_bfloat16Li320ELi2ELi16ELi80ELi1024ELb1ELb1ELi32ELi320ELi320ELi4ELb1ELi8ELb0ELb0ELNS_15WgradSyncMethodE3ENS_16CompileConditionILi900EEEEEvPT_S6_S6_PKS5_S8_S8_S8_PKfflPfPj,@"STO_CUDA_ENTRY STV_DEFAULT"
_ZN13group_norm_v218gn_bwd_cuda_kernelI13__nv_bfloat16Li320ELi2ELi16ELi80ELi1024ELb1ELb1ELi32ELi320ELi320ELi4ELb1ELi8ELb0ELb0ELNS_15WgradSyncMethodE3ENS_16CompileConditionILi900EEEEEvPT_S6_S6_PKS5_S8_S8_S8_PKfflPfPj:
.text._ZN13group_norm_v218gn_bwd_cuda_kernelI13__nv_bfloat16Li320ELi2ELi16ELi80ELi1024ELb1ELb1ELi32ELi320ELi320ELi4ELb1ELi8ELb0ELb0ELNS_15WgradSyncMethodE3ENS_16CompileConditionILi900EEEEEvPT_S6_S6_PKS5_S8_S8_S8_PKfflPfPj:
        /* <DEDUP_REMOVED lines=19> */
[----:B------:R-:W-:Y:S01]  /*0130*/  ULOP3.LUT UR4, UR6, 0x3, URZ, 0xc0, !UPT ;  /* 0x0000000306047892 */ /* 0x000fe2000f8ec03f */
[----:B------:R-:W-:Y:S01]  /*0140*/  MOV R5, 0x7fffffc1 ;  /* 0x7fffffc100057802 */ /* 0x000fe20000000f00 */
[----:B------:R-:W-:Y:S02]  /*0150*/  USHF.R.U32.HI UR8, URZ, 0x2, UR11 ;  /* 0x000000023f087899 */ /* 0x000fe4000801160b */
        /* <DEDUP_REMOVED lines=10> */
.L_x_869:
[----:B------:R-:W2:Y:S04]  /*0200*/  LD.E.STRONG.GPU R0, desc[UR12][R2.64] ;  /* 0x0000000c02007980 */ /* 0x000ea8000c10f900 */
[----:B--2---:R-:W-:Y:S01]  /*0210*/  CCTL.IVALL ;  /* 0x00000000ff00798f */ /* 0x004fe20002000000 */
[----:B------:R-:W-:Y:S05]  /*0220*/  YIELD ;  /* 0x0000000000007946 */ /* 0x000fea0003800000 */
[----:B-----5:R-:W-:-:S04]  /*0230*/  LOP3.LUT R0, R0, R5, RZ, 0x3c, !PT ;  /* 0x0000000500007212 */ /* 0x020fc800078e3cff */
[----:B------:R-:W-:-:S13]  /*0240*/  ISETP.GT.AND P0, PT, R0, -0x1, PT ;  /* 0xffffffff0000780c */ /* 0x000fda0003f04270 */
[----:B------:R-:W-:Y:S05]  /*0250*/  @P0 BRA `(.L_x_869) ;  /* 0xfffffffc00e80947 */ /* 0x000fea000383ffff */
.L_x_868:
[----:B------:R-:W-:Y:S05]  /*0260*/  WARPSYNC.ALL ;  /* 0x0000000000007948 */ /* 0x000fea0003800000 */
[----:B------:R-:W-:Y:S06]  /*0270*/  BAR.SYNC.DEFER_BLOCKING 0x0 ;  /* 0x0000000000007b1d */ /* 0x000fec0000010000 */
[----:B------:R-:W-:Y:S05]  /*0280*/  BRA `(.L_x_870) ;  /* 0x0000006400ec7947 */ /* 0x000fea0003800000 */
.L_x_867:
        /* <DEDUP_REMOVED lines=15> */
[C---:B------:R-:W-:Y:S02]  /*0380*/  IADD3 R3, R6.reuse, 0x50, RZ ;  /* 0x0000005006037810 */ /* 0x040fe40007ffe0ff */
[----:B------:R-:W-:-:S02]  /*0390*/  IADD3 R5, R6, 0xa0, RZ ;  /* 0x000000a006057810 */ /* 0x000fc40007ffe0ff */
[----:B------:R-:W-:Y:S02]  /*03a0*/  IADD3 R7, R6, 0xf0, RZ ;  /* 0x000000f006077810 */ /* 0x000fe40007ffe0ff */
[----:B------:R-:W-:Y:S02]  /*03b0*/  SHF.R.S32.HI R4, RZ, 0x1f, R3 ;  /* 0x0000001fff047819 */ /* 0x000fe40000011403 */
[----:B------:R-:W-:Y:S02]  /*03c0*/  SHF.R.S32.HI R6, RZ, 0x1f, R5 ;  /* 0x0000001fff067819 */ /* 0x000fe40000011405 */
[----:B------:R-:W-:Y:S02]  /*03d0*/  SHF.R.S32.HI R8, RZ, 0x1f, R7 ;  /* 0x0000001fff087819 */ /* 0x000fe40000011407 */
[----:B------:R-:W-:Y:S02]  /*03e0*/  LEA.HI R4, R4, R3, RZ, 0x2 ;  /* 0x0000000304047211 */ /* 0x000fe400078f10ff */
[----:B------:R-:W-:-:S02]  /*03f0*/  SHF.R.U32.HI R3, RZ, 0x4, R0 ;  /* 0x00000004ff037819 */ /* 0x000fc40000011600 */
[----:B------:R-:W-:Y:S02]  /*0400*/  IADD3 R2, -R2, R9, RZ ;  /* 0x0000000902027210 */ /* 0x000fe40007ffe1ff */
[----:B------:R-:W-:Y:S02]  /*0410*/  LEA.HI R6, R6, R5, RZ, 0x2 ;  /* 0x0000000506067211 */ /* 0x000fe400078f10ff */
[----:B------:R-:W-:Y:S02]  /*0420*/  LEA.HI R8, R8, R7, RZ, 0x2 ;  /* 0x0000000708087211 */ /* 0x000fe400078f10ff */
[----:B------:R-:W-:Y:S02]  /*0430*/  SHF.R.U32.HI R5, RZ, 0x2, R4 ;  /* 0x00000002ff057819 */ /* 0x000fe40000011604 */
[----:B------:R-:W-:Y:S02]  /*0440*/  LOP3.LUT R0, R2, 0x3, R3, 0x78, !PT ;  /* 0x0000000302007812 */ /* 0x000fe400078e7803 */
[----:B------:R-:W-:-:S02]  /*0450*/  SHF.R.U32.HI R7, RZ, 0x2, R6 ;  /* 0x00000002ff077819 */ /* 0x000fc40000011606 */
[----:B------:R-:W-:Y:S01]  /*0460*/  SHF.R.U32.HI R9, RZ, 0x2, R8 ;  /* 0x00000002ff097819 */ /* 0x000fe20000011608 */
[----:B------:R0:W-:Y:S01]  /*0470*/  STL [R1+0x48], R0 ;  /* 0x0000480001007387 */ /* 0x0001e20000100800 */
[C---:B------:R-:W-:Y:S02]  /*0480*/  LOP3.LUT R4, R2.reuse, 0x3, R5, 0x78, !PT ;  /* 0x0000000302047812 */ /* 0x040fe400078e7805 */
[----:B------:R-:W-:-:S03]  /*0490*/  LOP3.LUT R3, R2, 0x3, R7, 0x78, !PT ;  /* 0x0000000302037812 */ /* 0x000fc600078e7807 */
[----:B------:R1:W-:Y:S01]  /*04a0*/  STL [R1+0x44], R4 ;  /* 0x0000440401007387 */ /* 0x0003e20000100800 */
[----:B0-----:R-:W-:-:S03]  /*04b0*/  LOP3.LUT R0, R2, 0x3, R9, 0x78, !PT ;  /* 0x0000000302007812 */ /* 0x001fc600078e7809 */
[----:B------:R1:W-:Y:S04]  /*04c0*/  STL [R1+0x40], R3 ;  /* 0x0000400301007387 */ /* 0x0003e80000100800 */
[----:B------:R1:W-:Y:S02]  /*04d0*/  STL [R1+0x3c], R0 ;  /* 0x00003c0001007387 */ /* 0x0003e40000100800 */
.L_x_882:
        /* <DEDUP_REMOVED lines=9> */
[----:B------:R-:W-:Y:S01]  /*0570*/  MOV R7, UR10 ;  /* 0x0000000a00077c02 */ /* 0x000fe20008000f00 */
[----:B------:R-:W-:-:S02]  /*0580*/  ULOP3.LUT UR9, UR9, 0x3e0, URZ, 0xc0, !UPT ;  /* 0x000003e009097892 */ /* 0x000fc4000f8ec03f */
[----:B------:R-:W-:Y:S01]  /*0590*/  UIMAD UR18, UR15, 0x140000, URZ ;  /* 0x001400000f1278a4 */ /* 0x000fe2000f8e023f */
[----:B------:R-:W-:Y:S01]  /*05a0*/  ULDC.64 UR20, c[0x0][0x248] ;  /* 0x0000920000147ab9 */ /* 0x000fe20000000a00 */
[----:B0-----:R-:W-:-:S05]  /*05b0*/  IMAD.WIDE.U32 R2, R0, -0x33333333, RZ ;  /* 0xcccccccd00027825 */ /* 0x001fca00078e00ff */
[----:B------:R-:W-:-:S04]  /*05c0*/  SHF.R.U32.HI R9, RZ, 0x6, R3 ;  /* 0x00000006ff097819 */ /* 0x000fc80000011603 */
[C---:B------:R-:W-:Y:S01]  /*05d0*/  IADD3 R11, R9.reuse, UR9, RZ ;  /* 0x00000009090b7c10 */ /* 0x040fe2000fffe0ff */
[----:B------:R-:W-:Y:S01]  /*05e0*/  IMAD R8, R9, -0x50, R0 ;  /* 0xffffffb009087824 */ /* 0x000fe200078e0200 */
[----:B------:R-:W-:Y:S01]  /*05f0*/  MOV R0, UR15 ;  /* 0x0000000f00007c02 */ /* 0x000fe20008000f00 */
[----:B------:R-:W-:Y:S02]  /*0600*/  ULDC UR9, c[0x0][0x250] ;  /* 0x0000940000097ab9 */ /* 0x000fe40000000800 */
[----:B------:R-:W-:Y:S01]  /*0610*/  IMAD R11, R11, 0x500, RZ ;  /* 0x000005000b0b7824 */ /* 0x000fe200078e02ff */
[----:B------:R-:W-:-:S04]  /*0620*/  LEA R36, R8, UR14, 0x2 ;  /* 0x0000000e08247c11 */ /* 0x000fc8000f8e10ff */
[----:B------:R-:W-:Y:S01]  /*0630*/  SHF.R.S32.HI R37, RZ, 0x1f, R36 ;  /* 0x0000001fff257819 */ /* 0x000fe20000011424 */
[----:B------:R-:W-:-:S04]  /*0640*/  IMAD.WIDE.U32 R2, R36, -0x33333333, RZ ;  /* 0xcccccccd24027825 */ /* 0x000fc800078e00ff */
[----:B------:R-:W-:Y:S01]  /*0650*/  IMAD.WIDE.U32 R86, R7, 0x140000, R36 ;  /* 0x0014000007567825 */ /* 0x000fe200078e0024 */
[----:B------:R-:W-:Y:S02]  /*0660*/  SHF.R.U32.HI R4, RZ, 0x6, R3 ;  /* 0x00000006ff047819 */ /* 0x000fe40000011603 */
[----:B------:R-:W0:Y:S02]  /*0670*/  LDC.64 R2, c[0x0][0x240] ;  /* 0x00009000ff027b82 */ /* 0x000e240000000a00 */
[----:B------:R-:W-:Y:S01]  /*0680*/  IADD3 R16, R87, UR18, RZ ;  /* 0x0000001257107c10 */ /* 0x000fe2000fffe0ff */
[----:B------:R2:W-:Y:S01]  /*0690*/  STL [R1+0x38], R4 ;  /* 0x0000380401007387 */ /* 0x0005e20000100800 */
[----:B------:R-:W-:Y:S01]  /*06a0*/  ULDC.64 UR18, c[0x0][0x230] ;  /* 0x00008c0000127ab9 */ /* 0x000fe20000000a00 */
[----:B--2---:R-:W-:-:S04]  /*06b0*/  LEA R4, P0, R7, R4, 0x4 ;  /* 0x0000000407047211 */ /* 0x004fc800078020ff */
[----:B------:R-:W-:Y:S02]  /*06c0*/  LEA.HI.X R7, R7, RZ, R0, 0x4, P0 ;  /* 0x000000ff07077211 */ /* 0x000fe400000f2400 */
[C---:B------:R-:W-:Y:S02]  /*06d0*/  LEA R30, P0, R4.reuse, UR20, 0x3 ;  /* 0x00000014041e7c11 */ /* 0x040fe4000f8018ff */
[----:B------:R-:W-:Y:S02]  /*06e0*/  IADD3 R0, P1, R11, R86, RZ ;  /* 0x000000560b007210 */ /* 0x000fe40007f3e0ff */
[----:B------:R-:W-:Y:S01]  /*06f0*/  LEA.HI.X R31, R4, UR21, R7, 0x3, P0 ;  /* 0x00000015041f7c11 */ /* 0x000fe200080f1c07 */
[----:B-1----:R-:W-:Y:S01]  /*0700*/  IMAD.WIDE R32, R36, 0x2, R32 ;  /* 0x0000000224207825 */ /* 0x002fe200078e0220 */
[----:B------:R-:W-:Y:S01]  /*0710*/  IADD3.X R5, RZ, R16, RZ, P1, !PT ;  /* 0x00000010ff057210 */ /* 0x000fe20000ffe4ff */
[----:B------:R-:W-:Y:S01]  /*0720*/  ULDC.64 UR20, c[0x0][0x228] ;  /* 0x00008a0000147ab9 */ /* 0x000fe20000000a00 */
[----:B------:R-:W-:-:S02]  /*0730*/  SHF.L.U32 R13, R0, 0x1, RZ ;  /* 0x00000001000d7819 */ /* 0x000fc400000006ff */
[----:B------:R-:W2:Y:S01]  /*0740*/  LDG.E.64.CONSTANT R30, desc[UR12][R30.64] ;  /* 0x0000000c1e1e7981 */ /* 0x000ea2000c1e9b00 */
[----:B------:R-:W-:Y:S02]  /*0750*/  SHF.L.U64.HI R12, R0, 0x1, R5 ;  /* 0x00000001000c7819 */ /* 0x000fe40000010205 */
[----:B------:R-:W-:Y:S01]  /*0760*/  IADD3 R5, R11, 0x1400, RZ ;  /* 0x000014000b057810 */ /* 0x000fe20007ffe0ff */
[----:B0-----:R-:W-:Y:S01]  /*0770*/  IMAD.WIDE R36, R36, 0x2, R2 ;  /* 0x0000000224247825 */ /* 0x001fe200078e0202 */
[----:B------:R-:W-:Y:S01]  /*0780*/  IADD3 R34, P0, R13, UR18, RZ ;  /* 0x000000120d227c10 */ /* 0x000fe2000ff1e0ff */
[----:B------:R-:W3:Y:S01]  /*0790*/  LDG.E.64.CONSTANT R32, desc[UR12][R32.64] ;  /* 0x0000000c20207981 */ /* 0x000ee2000c1e9b00 */
[----:B------:R-:W-:Y:S02]  /*07a0*/  IADD3 R5, P1, R5, R86, RZ ;  /* 0x0000005605057210 */ /* 0x000fe40007f3e0ff */
[----:B------:R-:W-:Y:S01]  /*07b0*/  IADD3.X R35, R12, UR19, RZ, P0, !PT ;  /* 0x000000130c237c10 */ /* 0x000fe200087fe4ff */
[----:B------:R-:W4:Y:S01]  /*07c0*/  LDG.E.64.CONSTANT R36, desc[UR12][R36.64] ;  /* 0x0000000c24247981 */ /* 0x000f22000c1e9b00 */
[----:B------:R-:W-:-:S02]  /*07d0*/  IADD3.X R0, RZ, R16, RZ, P1, !PT ;  /* 0x00000010ff007210 */ /* 0x000fc40000ffe4ff */
[C---:B------:R-:W-:Y:S02]  /*07e0*/  SHF.L.U32 R10, R5.reuse, 0x1, RZ ;  /* 0x00000001050a7819 */ /* 0x040fe400000006ff */
[----:B------:R-:W3:Y:S01]  /*07f0*/  LDG.E.64.CONSTANT R34, desc[UR12][R34.64] ;  /* 0x0000000c22227981 */ /* 0x000ee2000c1e9b00 */
[----:B------:R-:W-:Y:S02]  /*0800*/  SHF.L.U64.HI R6, R5, 0x1, R0 ;  /* 0x0000000105067819 */ /* 0x000fe40000010200 */
[----:B------:R-:W-:-:S04]  /*0810*/  IADD3 R38, P0, R10, UR18, RZ ;  /* 0x000000120a267c10 */ /* 0x000fc8000ff1e0ff */
[----:B------:R-:W-:-:S06]  /*0820*/  IADD3.X R39, R6, UR19, RZ, P0, !PT ;  /* 0x0000001306277c10 */ /* 0x000fcc00087fe4ff */
[----:B------:R-:W4:Y:S01]  /*0830*/  LDG.E.64.CONSTANT R38, desc[UR12][R38.64] ;  /* 0x0000000c26267981 */ /* 0x000f22000c1e9b00 */
[----:B------:R-:W-:-:S04]  /*0840*/  IADD3 R40, P0, R13, UR20, RZ ;  /* 0x000000140d287c10 */ /* 0x000fc8000ff1e0ff */
[----:B------:R-:W-:-:S06]  /*0850*/  IADD3.X R41, R12, UR21, RZ, P0, !PT ;  /* 0x000000150c297c10 */ /* 0x000fcc00087fe4ff */
[----:B------:R-:W4:Y:S01]  /*0860*/  LDG.E.64.CONSTANT R40, desc[UR12][R40.64] ;  /* 0x0000000c28287981 */ /* 0x000f22000c1e9b00 */
[----:B------:R-:W-:-:S04]  /*0870*/  IADD3 R3, R11, 0x2800, RZ ;  /* 0x000028000b037810 */ /* 0x000fc80007ffe0ff */
[----:B------:R-:W-:-:S04]  /*0880*/  IADD3 R3, P0, R3, R86, RZ ;  /* 0x0000005603037210 */ /* 0x000fc80007f1e0ff */
[----:B------:R-:W-:Y:S02]  /*0890*/  IADD3.X R0, RZ, R16, RZ, P0, !PT ;  /* 0x00000010ff007210 */ /* 0x000fe400007fe4ff */
[C---:B------:R-:W-:Y:S02]  /*08a0*/  SHF.L.U32 R5, R3.reuse, 0x1, RZ ;  /* 0x0000000103057819 */ /* 0x040fe400000006ff */
[----:B------:R-:W-:Y:S02]  /*08b0*/  SHF.L.U64.HI R2, R3, 0x1, R0 ;  /* 0x0000000103027819 */ /* 0x000fe40000010200 */
[----:B------:R-:W-:-:S04]  /*08c0*/  IADD3 R42, P0, R5, UR18, RZ ;  /* 0x00000012052a7c10 */ /* 0x000fc8000ff1e0ff */
[----:B------:R-:W-:-:S06]  /*08d0*/  IADD3.X R43, R2, UR19, RZ, P0, !PT ;  /* 0x00000013022b7c10 */ /* 0x000fcc00087fe4ff */
[----:B------:R-:W4:Y:S01]  /*08e0*/  LDG.E.64.CONSTANT R42, desc[UR12][R42.64] ;  /* 0x0000000c2a2a7981 */ /* 0x000f22000c1e9b00 */
[----:B------:R-:W-:-:S04]  /*08f0*/  IADD3 R44, P0, R10, UR20, RZ ;  /* 0x000000140a2c7c10 */ /* 0x000fc8000ff1e0ff */
[----:B------:R-:W-:-:S06]  /*0900*/  IADD3.X R45, R6, UR21, RZ, P0, !PT ;  /* 0x00000015062d7c10 */ /* 0x000fcc00087fe4ff */
[----:B------:R-:W4:Y:S01]  /*0910*/  LDG.E.64.CONSTANT R44, desc[UR12][R44.64] ;  /* 0x0000000c2c2c7981 */ /* 0x000f22000c1e9b00 */
[----:B------:R-:W-:-:S03]  /*0920*/  IADD3 R3, R11, 0x3c00, RZ ;  /* 0x00003c000b037810 */ /* 0x000fc60007ffe0ff */
[----:B------:R-:W-:Y:S01]  /*0930*/  STL [R1+0x34], R12 ;  /* 0x0000340c01007387 */ /* 0x000fe20000100800 */
[----:B------:R-:W-:-:S03]  /*0940*/  IADD3 R3, P0, R3, R86, RZ ;  /* 0x0000005603037210 */ /* 0x000fc60007f1e0ff */
[----:B------:R-:W-:Y:S01]  /*0950*/  STL [R1+0x30], R13 ;  /* 0x0000300d01007387 */ /* 0x000fe20000100800 */
[----:B------:R-:W-:-:S03]  /*0960*/  IADD3.X R0, RZ, R16, RZ, P0, !PT ;  /* 0x00000010ff007210 */ /* 0x000fc600007fe4ff */
[----:B------:R0:W-:Y:S04]  /*0970*/  STL [R1+0x28], R10 ;  /* 0x0000280a01007387 */ /* 0x0001e80000100800 */
[----:B------:R1:W-:Y:S01]  /*0980*/  STL [R1+0x2c], R6 ;  /* 0x00002c0601007387 */ /* 0x0003e20000100800 */
[C---:B0-----:R-:W-:Y:S02]  /*0990*/  SHF.L.U32 R10, R3.reuse, 0x1, RZ ;  /* 0x00000001030a7819 */ /* 0x041fe400000006ff */
[----:B-1----:R-:W-:Y:S02]  /*09a0*/  SHF.L.U64.HI R6, R3, 0x1, R0 ;  /* 0x0000000103067819 */ /* 0x002fe40000010200 */
        /* <DEDUP_REMOVED lines=15> */
[----:B------:R-:W-:Y:S04]  /*0aa0*/  STL [R1+0x20], R5 ;  /* 0x0000200501007387 */ /* 0x000fe80000100800 */
[----:B------:R2:W-:Y:S04]  /*0ab0*/  STL [R1+0x24], R2 ;  /* 0x0000240201007387 */ /* 0x0005e80000100800 */
[----:B------:R-:W4:Y:S04]  /*0ac0*/  LDG.E.64.CONSTANT R52, desc[UR12][R52.64] ;  /* 0x0000000c34347981 */ /* 0x000f28000c1e9b00 */
[----:B------:R-:W4:Y:S01]  /*0ad0*/  LDG.E.64.CONSTANT R50, desc[UR12][R50.64] ;  /* 0x0000000c32327981 */ /* 0x000f22000c1e9b00 */
[----:B------:R-:W-:-:S03]  /*0ae0*/  HFMA2.MMA R19, -RZ, RZ, 0, 2.384185791015625e-06 ;  /* 0x00000028ff137435 */ /* 0x000fc600000001ff */
[----:B------:R0:W-:Y:S04]  /*0af0*/  STL [R1+0x18], R10 ;  /* 0x0000180a01007387 */ /* 0x0001e80000100800 */
[----:B------:R-:W-:Y:S03]  /*0b00*/  STL [R1+0x1c], R6 ;  /* 0x00001c0601007387 */ /* 0x000fe60000100800 */
[----:B------:R-:W-:Y:S01]  /*0b10*/  IMAD R8, R8, R19, UR8 ;  /* 0x0000000808087e24 */ /* 0x000fe2000f8e0213 */
[----:B------:R-:W-:Y:S04]  /*0b20*/  STL [R1+0x10], R26 ;  /* 0x0000101a01007387 */ /* 0x000fe80000100800 */
[----:B------:R-:W-:Y:S01]  /*0b30*/  STL [R1+0x14], R18 ;  /* 0x0000141201007387 */ /* 0x000fe20000100800 */
[----:B------:R-:W-:-:S02]  /*0b40*/  IADD3 R19, R11, 0x7800, RZ ;  /* 0x000078000b137810 */ /* 0x000fc40007ffe0ff */
[----:B------:R-:W-:Y:S02]  /*0b50*/  IADD3 R55, R11, 0x8c00, RZ ;  /* 0x00008c000b377810 */ /* 0x000fe40007ffe0ff */
[----:B------:R-:W-:Y:S01]  /*0b60*/  IADD3 R54, P2, R26, UR20, RZ ;  /* 0x000000141a367c10 */ /* 0x000fe2000ff5e0ff */
[----:B--2---:R-:W-:-:S06]  /*0b70*/  FADD.FTZ R2, R31, UR9 ;  /* 0x000000091f027e21 */ /* 0x004fcc0008010000 */
[----:B------:R-:W1:Y:S01]  /*0b80*/  MUFU.RSQ R2, R2 ;  /* 0x0000000200027308 */ /* 0x000e620000001400 */
[----:B---3--:R-:W-:Y:S02]  /*0b90*/  SHF.L.U32 R5, R34, 0x10, RZ ;  /* 0x0000001022057819 */ /* 0x008fe400000006ff */
[----:B------:R-:W-:-:S03]  /*0ba0*/  SHF.L.U32 R7, R35, 0x10, RZ ;  /* 0x0000001023077819 */ /* 0x000fc600000006ff */
[C---:B------:R-:W-:Y:S02]  /*0bb0*/  FADD.FTZ R5, -R30.reuse, R5 ;  /* 0x000000051e057221 */ /* 0x040fe40000010100 */
[----:B------:R-:W-:Y:S02]  /*0bc0*/  FADD.FTZ R7, -R30, R7 ;  /* 0x000000071e077221 */ /* 0x000fe40000010100 */
[----:B-1----:R-:W-:Y:S01]  /*0bd0*/  FMUL.FTZ R83, R2, R5 ;  /* 0x0000000502537220 */ /* 0x002fe20000410000 */
[----:B----4-:R-:W-:Y:S01]  /*0be0*/  SHF.L.U32 R5, R38, 0x10, RZ ;  /* 0x0000001026057819 */ /* 0x010fe200000006ff */
[----:B------:R-:W-:Y:S01]  /*0bf0*/  FMUL.FTZ R82, R2, R7 ;  /* 0x0000000702527220 */ /* 0x000fe20000410000 */
[----:B------:R-:W-:Y:S02]  /*0c00*/  SHF.L.U32 R7, R39, 0x10, RZ ;  /* 0x0000001027077819 */ /* 0x000fe400000006ff */
[----:B------:R-:W-:Y:S01]  /*0c10*/  PRMT R4, R34, 0x7632, R4 ;  /* 0x0000763222047816 */ /* 0x000fe20000000004 */
[----:B------:R-:W-:-:S02]  /*0c20*/  FADD.FTZ R5, -R30, R5 ;  /* 0x000000051e057221 */ /* 0x000fc40000010100 */
[----:B------:R-:W-:Y:S02]  /*0c30*/  FADD.FTZ R13, -R30, R7 ;  /* 0x000000071e0d7221 */ /* 0x000fe40000010100 */
[----:B------:R-:W-:Y:S01]  /*0c40*/  FMUL.FTZ R81, R2, R5 ;  /* 0x0000000502517220 */ /* 0x000fe20000410000 */
[----:B------:R-:W-:Y:S02]  /*0c50*/  SHF.L.U32 R5, R4, 0x10, RZ ;  /* 0x0000001004057819 */ /* 0x000fe400000006ff */
[----:B------:R-:W-:Y:S01]  /*0c60*/  PRMT R4, R35, 0x7632, R4 ;  /* 0x0000763223047816 */ /* 0x000fe20000000004 */
[----:B------:R-:W-:Y:S01]  /*0c70*/  FMUL.FTZ R80, R2, R13 ;  /* 0x0000000d02507220 */ /* 0x000fe20000410000 */
[----:B------:R-:W-:Y:S02]  /*0c80*/  SHF.L.U32 R3, R33, 0x10, RZ ;  /* 0x0000001021037819 */ /* 0x000fe400000006ff */
[----:B------:R-:W-:Y:S02]  /*0c90*/  SHF.L.U32 R13, R4, 0x10, RZ ;  /* 0x00000010040d7819 */ /* 0x000fe400000006ff */
[----:B------:R-:W-:-:S02]  /*0ca0*/  SHF.L.U32 R27, R37, 0x10, RZ ;  /* 0x00000010251b7819 */ /* 0x000fc400000006ff */
[----:B------:R-:W-:Y:S02]  /*0cb0*/  SHF.L.U32 R0, R32, 0x10, RZ ;  /* 0x0000001020007819 */ /* 0x000fe400000006ff */
[----:B------:R-:W-:Y:S01]  /*0cc0*/  SHF.L.U32 R20, R36, 0x10, RZ ;  /* 0x0000001024147819 */ /* 0x000fe200000006ff */
[----:B------:R-:W-:Y:S01]  /*0cd0*/  FADD.FTZ R13, -R30, R13 ;  /* 0x0000000d1e0d7221 */ /* 0x000fe20000010100 */
[----:B------:R-:W-:Y:S02]  /*0ce0*/  PRMT R68, R33, 0x7632, R68 ;  /* 0x0000763221447816 */ /* 0x000fe40000000044 */
[----:B------:R-:W-:Y:S01]  /*0cf0*/  PRMT R21, R37, 0x7632, R21 ;  /* 0x0000763225157816 */ /* 0x000fe20000000015 */
[----:B------:R-:W-:Y:S01]  /*0d00*/  FFMA.FTZ R59, R82, R3, R27 ;  /* 0x00000003523b7223 */ /* 0x000fe2000001001b */
[----:B------:R-:W-:Y:S01]  /*0d10*/  FFMA.FTZ R61, R83, R0, R20 ;  /* 0x00000000533d7223 */ /* 0x000fe20000010014 */
[----:B------:R-:W-:Y:S01]  /*0d20*/  SHF.L.U32 R68, R68, 0x10, RZ ;  /* 0x0000001044447819 */ /* 0x000fe200000006ff */
[----:B------:R-:W-:Y:S01]  /*0d30*/  FMUL.FTZ R62, R2, R13 ;  /* 0x0000000d023e7220 */ /* 0x000fe20000410000 */
[----:B------:R-:W-:Y:S01]  /*0d40*/  SHF.L.U32 R21, R21, 0x10, RZ ;  /* 0x0000001015157819 */ /* 0x000fe200000006ff */
[----:B------:R-:W-:Y:S01]  /*0d50*/  FADD.FTZ R5, -R30, R5 ;  /* 0x000000051e057221 */ /* 0x000fe20000010100 */
[----:B------:R-:W-:-:S02]  /*0d60*/  PRMT R31, R32, 0x7632, R31 ;  /* 0x00007632201f7816 */ /* 0x000fc4000000001f */
[----:B------:R-:W-:Y:S01]  /*0d70*/  PRMT R69, R36, 0x7632, R69 ;  /* 0x0000763224457816 */ /* 0x000fe20000000045 */
[----:B------:R-:W-:Y:S01]  /*0d80*/  FMUL.FTZ R12, R59, -1.4426950216293334961 ;  /* 0xbfb8aa3b3b0c7820 */ /* 0x000fe20000410000 */
[----:B------:R-:W-:Y:S01]  /*0d90*/  FMUL.FTZ R17, R61, -1.4426950216293334961 ;  /* 0xbfb8aa3b3d117820 */ /* 0x000fe20000410000 */
[----:B------:R-:W-:Y:S01]  /*0da0*/  SHF.L.U32 R31, R31, 0x10, RZ ;  /* 0x000000101f1f7819 */ /* 0x000fe200000006ff */
[----:B------:R-:W-:Y:S01]  /*0db0*/  FFMA.FTZ R13, R62, R68, R21 ;  /* 0x000000443e0d7223 */ /* 0x000fe20000010015 */
[----:B------:R-:W-:Y:S01]  /*0dc0*/  SHF.L.U32 R69, R69, 0x10, RZ ;  /* 0x0000001045457819 */ /* 0x000fe200000006ff */
[----:B------:R-:W-:Y:S01]  /*0dd0*/  FMUL.FTZ R67, R2, R5 ;  /* 0x0000000502437220 */ /* 0x000fe20000410000 */
[----:B------:R-:W-:Y:S01]  /*0de0*/  STL [R1+0x4c], R32 ;  /* 0x00004c2001007387 */ /* 0x000fe20000100800 */
[----:B------:R-:W1:Y:S01]  /*0df0*/  MUFU.EX2 R12, R12 ;  /* 0x0000000c000c7308 */ /* 0x000e620000000800 */
[----:B0-----:R-:W-:Y:S01]  /*0e00*/  FMUL.FTZ R10, R13, -1.4426950216293334961 ;  /* 0xbfb8aa3b0d0a7820 */ /* 0x001fe20000410000 */
[----:B------:R-:W-:Y:S01]  /*0e10*/  FFMA.FTZ R5, R67, R31, R69 ;  /* 0x0000001f43057223 */ /* 0x000fe20000010045 */
[----:B------:R0:W-:Y:S05]  /*0e20*/  STL [R1+0x50], R33 ;  /* 0x0000502101007387 */ /* 0x0001ea0000100800 */
[----:B------:R-:W2:Y:S01]  /*0e30*/  MUFU.EX2 R17, R17 ;  /* 0x0000001100117308 */ /* 0x000ea20000000800 */
[----:B------:R-:W-:Y:S01]  /*0e40*/  FMUL.FTZ R15, R5, -1.4426950216293334961 ;  /* 0xbfb8aa3b050f7820 */ /* 0x000fe20000410000 */
[----:B0-----:R-:W-:-:S02]  /*0e50*/  LEA R33, R9, R8, 0x3 ;  /* 0x0000000809217211 */ /* 0x001fc400078e18ff */
[----:B------:R-:W-:Y:S02]  /*0e60*/  IADD3 R9, R11, 0x6400, RZ ;  /* 0x000064000b097810 */ /* 0x000fe40007ffe0ff */
[----:B------:R-:W-:Y:S02]  /*0e70*/  PRMT R11, R38, 0x7632, R11 ;  /* 0x00007632260b7816 */ /* 0x000fe4000000000b */
[----:B------:R-:W0:Y:S01]  /*0e80*/  MUFU.EX2 R10, R10 ;  /* 0x0000000a000a7308 */ /* 0x000e220000000800 */
[-C--:B------:R-:W-:Y:S02]  /*0e90*/  IADD3 R8, P1, R9, R86.reuse, RZ ;  /* 0x0000005609087210 */ /* 0x080fe40007f3e0ff */
[----:B------:R-:W-:Y:S02]  /*0ea0*/  IADD3 R9, P0, R19, R86, RZ ;  /* 0x0000005613097210 */ /* 0x000fe40007f1e0ff */
[----:B------:R-:W-:Y:S02]  /*0eb0*/  SHF.L.U32 R19, R11, 0x10, RZ ;  /* 0x000000100b137819 */ /* 0x000fe400000006ff */
[----:B------:R-:W-:Y:S01]  /*0ec0*/  PRMT R11, R39, 0x7632, R11 ;  /* 0x00007632270b7816 */ /* 0x000fe2000000000b */
[----:B------:R-:W3:Y:S01]  /*0ed0*/  MUFU.EX2 R15, R15 ;  /* 0x0000000f000f7308 */ /* 0x000ee20000000800 */
[----:B------:R-:W-:-:S02]  /*0ee0*/  IADD3.X R57, RZ, R16, RZ, P1, !PT ;  /* 0x00000010ff397210 */ /* 0x000fc40000ffe4ff */
[----:B------:R-:W-:Y:S02]  /*0ef0*/  IADD3 R86, P1, R55, R86, RZ ;  /* 0x0000005637567210 */ /* 0x000fe40007f3e0ff */
[----:B------:R-:W-:Y:S01]  /*0f00*/  SHF.L.U32 R55, R11, 0x10, RZ ;  /* 0x000000100b377819 */ /* 0x000fe200000006ff */
[----:B------:R4:W-:Y:S01]  /*0f10*/  STL [R1+0x54], R36 ;  /* 0x0000542401007387 */ /* 0x0009e20000100800 */
[----:B-1----:R-:W-:Y:S01]  /*0f20*/  FADD.FTZ R12, R12, 1 ;  /* 0x3f8000000c0c7421 */ /* 0x002fe20000010000 */
[----:B--2---:R-:W-:Y:S01]  /*0f30*/  FADD.FTZ R17, R17, 1 ;  /* 0x3f80000011117421 */ /* 0x004fe20000010000 */
[----:B------:R-:W-:Y:S01]  /*0f40*/  FADD.FTZ R19, -R30, R19 ;  /* 0x000000131e137221 */ /* 0x000fe20000010100 */
[C---:B------:R-:W-:Y:S02]  /*0f50*/  SHF.L.U32 R32, R8.reuse, 0x1, RZ ;  /* 0x0000000108207819 */ /* 0x040fe400000006ff */
[----:B----4-:R-:W-:Y:S01]  /*0f60*/  SHF.L.U64.HI R36, R8, 0x1, R57 ;  /* 0x0000000108247819 */ /* 0x010fe20000010239 */
[----:B------:R-:W-:Y:S01]  /*0f70*/  FADD.FTZ R57, -R30, R55 ;  /* 0x000000371e397221 */ /* 0x000fe20000010100 */
[----:B------:R-:W-:Y:S01]  /*0f80*/  IADD3.X R55, R18, UR21, RZ, P2, !PT ;  /* 0x0000001512377c10 */ /* 0x000fe200097fe4ff */
[----:B------:R-:W-:Y:S01]  /*0f90*/  FMUL.FTZ R11, R2, R19 ;  /* 0x00000013020b7220 */ /* 0x000fe20000410000 */
[----:B------:R-:W-:Y:S01]  /*0fa0*/  IADD3 R56, P3, R32, UR18, RZ ;  /* 0x0000001220387c10 */ /* 0x000fe2000ff7e0ff */
[----:B------:R-:W1:Y:S01]  /*0fb0*/  MUFU.RCP R12, R12 ;  /* 0x0000000c000c7308 */ /* 0x000e620000001000 */
[----:B0-----:R-:W-:Y:S01]  /*0fc0*/  FADD.FTZ R19, R10, 1 ;  /* 0x3f8000000a137421 */ /* 0x001fe20000010000 */
[----:B------:R-:W-:Y:S01]  /*0fd0*/  FFMA.FTZ R6, R3, R80, R27 ;  /* 0x0000005003067223 */ /* 0x000fe2000001001b */
[----:B------:R-:W-:Y:S01]  /*0fe0*/  FMUL.FTZ R18, R2, R57 ;  /* 0x0000003902127220 */ /* 0x000fe20000410000 */
[----:B------:R-:W2:Y:S01]  /*0ff0*/  LDG.E.64.CONSTANT R54, desc[UR12][R54.64] ;  /* 0x0000000c36367981 */ /* 0x000ea2000c1e9b00 */
[----:B------:R-:W-:Y:S01]  /*1000*/  FFMA.FTZ R7, R0, R81, R20 ;  /* 0x0000005100077223 */ /* 0x000fe20000010014 */
[----:B------:R-:W-:-:S02]  /*1010*/  IADD3.X R57, R36, UR19, RZ, P3, !PT ;  /* 0x0000001324397c10 */ /* 0x000fc40009ffe4ff */
[----:B------:R-:W0:Y:S01]  /*1020*/  MUFU.RCP R17, R17 ;  /* 0x0000001100117308 */ /* 0x000e220000001000 */
[----:B------:R-:W-:Y:S01]  /*1030*/  FMUL.FTZ R4, R6, -1.4426950216293334961 ;  /* 0xbfb8aa3b06047820 */ /* 0x000fe20000410000 */
[----:B---3--:R-:W-:Y:S01]  /*1040*/  FADD.FTZ R15, R15, 1 ;  /* 0x3f8000000f0f7421 */ /* 0x008fe20000010000 */
[----:B------:R-:W-:Y:S01]  /*1050*/  FMUL.FTZ R14, R7, -1.4426950216293334961 ;  /* 0xbfb8aa3b070e7820 */ /* 0x000fe20000410000 */
[----:B------:R-:W3:Y:S04]  /*1060*/  LDG.E.64.CONSTANT R56, desc[UR12][R56.64] ;  /* 0x0000000c38387981 */ /* 0x000ee8000c1e9b00 */
[----:B------:R-:W4:Y:S01]  /*1070*/  MUFU.RCP R19, R19 ;  /* 0x0000001300137308 */ /* 0x000f220000001000 */
[----:B------:R-:W-:-:S07]  /*1080*/  FFMA.FTZ R8, R31, R11, R69 ;  /* 0x0000000b1f087223 */ /* 0x000fce0000010045 */
[----:B------:R0:W4:Y:S01]  /*1090*/  MUFU.RCP R58, R15 ;  /* 0x0000000f003a7308 */ /* 0x0001220000001000 */
[----:B-1----:R-:W-:-:S07]  /*10a0*/  FADD.FTZ R60, -R12, 1 ;  /* 0x3f8000000c3c7421 */ /* 0x002fce0000010100 */
[----:B------:R-:W1:Y:S01]  /*10b0*/  MUFU.EX2 R4, R4 ;  /* 0x0000000400047308 */ /* 0x000e620000000800 */
[----:B0-----:R-:W-:Y:S01]  /*10c0*/  FMUL.FTZ R15, R8, -1.4426950216293334961 ;  /* 0xbfb8aa3b080f7820 */ /* 0x001fe20000410000 */
[----:B------:R-:W-:Y:S01]  /*10d0*/  FADD.FTZ R64, -R17, 1 ;  /* 0x3f80000011407421 */ /* 0x000fe20000010100 */
[----:B------:R-:W-:-:S05]  /*10e0*/  FFMA.FTZ R10, R68, R18, R21 ;  /* 0x00000012440a7223 */ /* 0x000fca0000010015 */
[----:B------:R-:W0:Y:S01]  /*10f0*/  MUFU.EX2 R14, R14 ;  /* 0x0000000e000e7308 */ /* 0x000e220000000800 */
[----:B------:R-:W-:Y:S01]  /*1100*/  FFMA.FTZ R59, R59, R60, 1 ;  /* 0x3f8000003b3b7423 */ /* 0x000fe2000001003c */
[----:B------:R-:W-:Y:S01]  /*1110*/  FFMA.FTZ R61, R61, R64, 1 ;  /* 0x3f8000003d3d7423 */ /* 0x000fe20000010040 */
[----:B------:R-:W-:Y:S01]  /*1120*/  FMUL.FTZ R60, R10, -1.4426950216293334961 ;  /* 0xbfb8aa3b0a3c7820 */ /* 0x000fe20000410000 */
[----:B----4-:R-:W-:Y:S01]  /*1130*/  FADD.FTZ R64, -R19, 1 ;  /* 0x3f80000013407421 */ /* 0x010fe20000010100 */
[----:B------:R-:W-:-:S03]  /*1140*/  FADD.FTZ R63, -R58, 1 ;  /* 0x3f8000003a3f7421 */ /* 0x000fc60000010100 */
[----:B------:R-:W4:Y:S01]  /*1150*/  MUFU.EX2 R15, R15 ;  /* 0x0000000f000f7308 */ /* 0x000f220000000800 */
[----:B------:R-:W-:Y:S01]  /*1160*/  FFMA.FTZ R66, R13, R64, 1 ;  /* 0x3f8000000d427423 */ /* 0x000fe20000010040 */
[----:B------:R-:W-:Y:S01]  /*1170*/  FMUL.FTZ R61, R17, R61 ;  /* 0x0000003d113d7220 */ /* 0x000fe20000410000 */
[----:B-1----:R-:W-:Y:S01]  /*1180*/  FADD.FTZ R13, R4, 1 ;  /* 0x3f800000040d7421 */ /* 0x002fe20000010000 */
[C---:B------:R-:W-:Y:S01]  /*1190*/  PRMT R17, R40.reuse, 0x7632, R17 ;  /* 0x0000763228117816 */ /* 0x040fe20000000011 */
[----:B------:R-:W-:Y:S01]  /*11a0*/  FFMA.FTZ R63, R5, R63, 1 ;  /* 0x3f800000053f7423 */ /* 0x000fe2000001003f */
[----:B------:R-:W-:Y:S02]  /*11b0*/  SHF.L.U32 R64, R40, 0x10, RZ ;  /* 0x0000001028407819 */ /* 0x000fe400000006ff */
[----:B------:R-:W1:Y:S01]  /*11c0*/  MUFU.EX2 R60, R60 ;  /* 0x0000003c003c7308 */ /* 0x000e620000000800 */
[----:B0-----:R-:W-:Y:S01]  /*11d0*/  FADD.FTZ R14, R14, 1 ;  /* 0x3f8000000e0e7421 */ /* 0x001fe20000010000 */
[----:B------:R-:W-:Y:S01]  /*11e0*/  FMUL.FTZ R5, R12, R59 ;  /* 0x0000003b0c057220 */ /* 0x000fe20000410000 */
[----:B------:R-:W-:Y:S01]  /*11f0*/  SHF.L.U32 R17, R17, 0x10, RZ ;  /* 0x0000001011117819 */ /* 0x000fe200000006ff */
[----:B------:R-:W-:Y:S01]  /*1200*/  FMUL.FTZ R58, R58, R63 ;  /* 0x0000003f3a3a7220 */ /* 0x000fe20000410000 */
[----:B------:R-:W-:Y:S01]  /*1210*/  FMUL.FTZ R4, R64, R61 ;  /* 0x0000003d40047220 */ /* 0x000fe20000410000 */
[----:B------:R-:W-:-:S02]  /*1220*/  FMUL.FTZ R19, R19, R66 ;  /* 0x0000004213137220 */ /* 0x000fc40000410000 */
[----:B------:R4:W0:Y:S01]  /*1230*/  MUFU.RCP R12, R14 ;  /* 0x0000000e000c7308 */ /* 0x0008220000001000 */
[----:B------:R-:W-:Y:S01]  /*1240*/  PRMT R66, R41, 0x7632, R66 ;  /* 0x0000763229427816 */ /* 0x000fe20000000042 */
[----:B------:R-:W-:Y:S01]  /*1250*/  FMUL.FTZ R58, R17, R58 ;  /* 0x0000003a113a7220 */ /* 0x000fe20000410000 */
[----:B------:R-:W-:Y:S01]  /*1260*/  SHF.L.U32 R64, R41, 0x10, RZ ;  /* 0x0000001029407819 */ /* 0x000fe200000006ff */
[----:B------:R-:W-:-:S04]  /*1270*/  FMUL.FTZ R70, R0, R4 ;  /* 0x0000000400467220 */ /* 0x000fc80000410000 */
[----:B------:R-:W0:Y:S01]  /*1280*/  MUFU.RCP R13, R13 ;  /* 0x0000000d000d7308 */ /* 0x000e220000001000 */
[----:B----4-:R-:W-:Y:S01]  /*1290*/  FADD.FTZ R14, R15, 1 ;  /* 0x3f8000000f0e7421 */ /* 0x010fe20000010000 */
[----:B------:R-:W-:Y:S01]  /*12a0*/  SHF.L.U32 R66, R66, 0x10, RZ ;  /* 0x0000001042427819 */ /* 0x000fe200000006ff */
[----:B------:R-:W-:Y:S01]  /*12b0*/  FFMA.FTZ R70, R83, R70, RZ ;  /* 0x0000004653467223 */ /* 0x000fe200000100ff */
[----:B------:R-:W-:Y:S01]  /*12c0*/  FMUL.FTZ R15, R31, R58 ;  /* 0x0000003a1f0f7220 */ /* 0x000fe20000410000 */
[----:B------:R-:W-:Y:S01]  /*12d0*/  FMUL.FTZ R5, R64, R5 ;  /* 0x0000000540057220 */ /* 0x000fe20000410000 */
[----:B-1----:R-:W-:Y:S01]  /*12e0*/  FADD.FTZ R61, R60, 1 ;  /* 0x3f8000003c3d7421 */ /* 0x002fe20000010000 */
[----:B------:R-:W-:Y:S01]  /*12f0*/  FMUL.FTZ R19, R66, R19 ;  /* 0x0000001342137220 */ /* 0x000fe20000410000 */
[----:B------:R-:W-:Y:S01]  /*1300*/  FFMA.FTZ R17, R67, R15, R70 ;  /* 0x0000000f43117223 */ /* 0x000fe20000010046 */
[----:B------:R-:W-:Y:S01]  /*1310*/  FFMA.FTZ R60, R0, R4, RZ ;  /* 0x00000004003c7223 */ /* 0x000fe200000100ff */
[----:B------:R-:W-:Y:S01]  /*1320*/  FMUL.FTZ R59, R3, R5 ;  /* 0x00000005033b7220 */ /* 0x000fe20000410000 */
[----:B------:R-:W1:Y:S01]  /*1330*/  MUFU.RCP R14, R14 ;  /* 0x0000000e000e7308 */ /* 0x000e620000001000 */
[-C--:B------:R-:W-:Y:S01]  /*1340*/  FFMA.FTZ R67, R67, R58.reuse, R24 ;  /* 0x0000003a43437223 */ /* 0x080fe20000010018 */
[----:B------:R-:W-:Y:S01]  /*1350*/  FFMA.FTZ R60, R31, R58, R60 ;  /* 0x0000003a1f3c7223 */ /* 0x000fe2000001003c */
[----:B------:R-:W-:Y:S01]  /*1360*/  FADD.FTZ R71, R58, R25 ;  /* 0x000000193a477221 */ /* 0x000fe20000010000 */
[----:B------:R-:W-:Y:S01]  /*1370*/  FFMA.FTZ R17, R82, R59, R17 ;  /* 0x0000003b52117223 */ /* 0x000fe20000010011 */
[-C--:B------:R-:W-:Y:S01]  /*1380*/  FMUL.FTZ R24, R68, R19.reuse ;  /* 0x0000001344187220 */ /* 0x080fe20000410000 */
[----:B0-----:R-:W-:Y:S01]  /*1390*/  FADD.FTZ R58, -R12, 1 ;  /* 0x3f8000000c3a7421 */ /* 0x001fe20000010100 */
[----:B------:R-:W-:Y:S01]  /*13a0*/  FADD.FTZ R25, -R13, 1 ;  /* 0x3f8000000d197421 */ /* 0x000fe20000010100 */
[C---:B------:R-:W-:Y:S01]  /*13b0*/  FFMA.FTZ R28, R62.reuse, R19, R28 ;  /* 0x000000133e1c7223 */ /* 0x040fe2000001001c */
[----:B------:R-:W-:Y:S01]  /*13c0*/  FFMA.FTZ R62, R62, R24, R17 ;  /* 0x000000183e3e7223 */ /* 0x000fe20000010011 */
[----:B------:R-:W-:Y:S01]  /*13d0*/  FFMA.FTZ R7, R7, R58, 1 ;  /* 0x3f80000007077423 */ /* 0x000fe2000001003a */
[----:B------:R-:W-:Y:S01]  /*13e0*/  FFMA.FTZ R24, R6, R25, 1 ;  /* 0x3f80000006187423 */ /* 0x000fe20000010019 */
[----:B------:R-:W-:Y:S01]  /*13f0*/  SHF.L.U32 R25, R42, 0x10, RZ ;  /* 0x000000102a197819 */ /* 0x000fe200000006ff */
[----:B------:R-:W0:Y:S01]  /*1400*/  MUFU.RCP R15, R61 ;  /* 0x0000003d000f7308 */ /* 0x000e220000001000 */
[----:B------:R-:W-:Y:S01]  /*1410*/  FMUL.FTZ R6, R12, R7 ;  /* 0x000000070c067220 */ /* 0x000fe20000410000 */
[----:B------:R-:W-:Y:S01]  /*1420*/  FMUL.FTZ R7, R13, R24 ;  /* 0x000000180d077220 */ /* 0x000fe20000410000 */
[----:B------:R-:W-:Y:S01]  /*1430*/  SHF.L.U32 R13, R43, 0x10, RZ ;  /* 0x000000102b0d7819 */ /* 0x000fe200000006ff */
[----:B------:R-:W-:Y:S01]  /*1440*/  FADD.FTZ R25, -R30, R25 ;  /* 0x000000191e197221 */ /* 0x000fe20000010100 */
[----:B-1----:R-:W-:-:S03]  /*1450*/  FADD.FTZ R17, -R14, 1 ;  /* 0x3f8000000e117421 */ /* 0x002fc60000010100 */
[----:B------:R-:W-:Y:S01]  /*1460*/  FMUL.FTZ R79, R2, R25 ;  /* 0x00000019024f7220 */ /* 0x000fe20000410000 */
[----:B------:R-:W-:Y:S01]  /*1470*/  FADD.FTZ R25, -R30, R13 ;  /* 0x0000000d1e197221 */ /* 0x000fe20000010100 */
[----:B------:R-:W-:Y:S01]  /*1480*/  FFMA.FTZ R17, R8, R17, 1 ;  /* 0x3f80000008117423 */ /* 0x000fe20000010011 */
[----:B------:R-:W-:Y:S01]  /*1490*/  PRMT R8, R42, 0x7632, R8 ;  /* 0x000076322a087816 */ /* 0x000fe20000000008 */
[----:B------:R-:W-:Y:S01]  /*14a0*/  FADD.FTZ R93, R19, R29 ;  /* 0x0000001d135d7221 */ /* 0x000fe20000010000 */
[----:B------:R-:W-:Y:S01]  /*14b0*/  FMUL.FTZ R78, R2, R25 ;  /* 0x00000019024e7220 */ /* 0x000fe20000410000 */
[----:B------:R-:W-:Y:S01]  /*14c0*/  PRMT R25, R43, 0x7632, R25 ;  /* 0x000076322b197816 */ /* 0x000fe20000000019 */
[----:B------:R-:W-:Y:S01]  /*14d0*/  FFMA.FTZ R29, R3, R5, R60 ;  /* 0x00000005031d7223 */ /* 0x000fe2000001003c */
[----:B------:R-:W-:Y:S02]  /*14e0*/  SHF.L.U32 R13, R8, 0x10, RZ ;  /* 0x00000010080d7819 */ /* 0x000fe400000006ff */
[----:B------:R-:W-:Y:S01]  /*14f0*/  SHF.L.U32 R25, R25, 0x10, RZ ;  /* 0x0000001019197819 */ /* 0x000fe200000006ff */
[----:B------:R-:W-:Y:S01]  /*1500*/  FFMA.FTZ R29, R68, R19, R29 ;  /* 0x00000013441d7223 */ /* 0x000fe2000001001d */
[----:B0-----:R-:W-:Y:S01]  /*1510*/  FADD.FTZ R19, -R15, 1 ;  /* 0x3f8000000f137421 */ /* 0x001fe20000010100 */
[----:B------:R-:W-:Y:S01]  /*1520*/  FMUL.FTZ R14, R14, R17 ;  /* 0x000000110e0e7220 */ /* 0x000fe20000410000 */
[----:B------:R-:W-:Y:S01]  /*1530*/  PRMT R8, R44, 0x7632, R8 ;  /* 0x000076322c087816 */ /* 0x000fe20000000008 */
[----:B------:R-:W-:Y:S01]  /*1540*/  FADD.FTZ R13, -R30, R13 ;  /* 0x0000000d1e0d7221 */ /* 0x000fe20000010100 */
[----:B------:R-:W-:Y:S01]  /*1550*/  SHF.L.U32 R17, R44, 0x10, RZ ;  /* 0x000000102c117819 */ /* 0x000fe200000006ff */
[----:B------:R-:W-:Y:S01]  /*1560*/  FFMA.FTZ R12, R3, R78, R27 ;  /* 0x0000004e030c7223 */ /* 0x000fe2000001001b */
[----:B------:R-:W-:Y:S01]  /*1570*/  FADD.FTZ R25, -R30, R25 ;  /* 0x000000191e197221 */ /* 0x000fe20000010100 */
[----:B------:R-:W-:Y:S01]  /*1580*/  FFMA.FTZ R10, R10, R19, 1 ;  /* 0x3f8000000a0a7423 */ /* 0x000fe20000010013 */
[----:B------:R-:W-:Y:S01]  /*1590*/  FFMA.FTZ R19, R0, R79, R20 ;  /* 0x0000004f00137223 */ /* 0x000fe20000010014 */
[----:B------:R-:W-:Y:S01]  /*15a0*/  FMUL.FTZ R13, R2, R13 ;  /* 0x0000000d020d7220 */ /* 0x000fe20000410000 */
[----:B------:R-:W-:Y:S01]  /*15b0*/  SHF.L.U32 R8, R8, 0x10, RZ ;  /* 0x0000001008087819 */ /* 0x000fe200000006ff */
[----:B------:R-:W-:Y:S01]  /*15c0*/  FMUL.FTZ R61, R12, -1.4426950216293334961 ;  /* 0xbfb8aa3b0c3d7820 */ /* 0x000fe20000410000 */
[----:B------:R-:W-:Y:S01]  /*15d0*/  SHF.L.U32 R24, R45, 0x10, RZ ;  /* 0x000000102d187819 */ /* 0x000fe200000006ff */
[----:B------:R-:W-:Y:S01]  /*15e0*/  FMUL.FTZ R6, R17, R6 ;  /* 0x0000000611067220 */ /* 0x000fe20000410000 */
[----:B------:R-:W-:Y:S01]  /*15f0*/  FMUL.FTZ R25, R2, R25 ;  /* 0x0000001902197220 */ /* 0x000fe20000410000 */
[----:B------:R-:W-:Y:S01]  /*1600*/  FMUL.FTZ R15, R15, R10 ;  /* 0x0000000a0f0f7220 */ /* 0x000fe20000410000 */
[----:B------:R-:W-:Y:S01]  /*1610*/  IADD3.X R17, RZ, R16, RZ, P0, !PT ;  /* 0x00000010ff117210 */ /* 0x000fe200007fe4ff */
[----:B------:R-:W-:Y:S01]  /*1620*/  FMUL.FTZ R60, R19, -1.4426950216293334961 ;  /* 0xbfb8aa3b133c7820 */ /* 0x000fe20000410000 */
[----:B------:R-:W-:Y:S01]  /*1630*/  FFMA.FTZ R10, R31, R13, R69 ;  /* 0x0000000d1f0a7223 */ /* 0x000fe20000010045 */
[----:B------:R-:W-:Y:S01]  /*1640*/  IADD3 R58, P0, R32, UR20, RZ ;  /* 0x00000014203a7c10 */ /* 0x000fe2000ff1e0ff */
[----:B------:R-:W-:Y:S01]  /*1650*/  FMUL.FTZ R14, R8, R14 ;  /* 0x0000000e080e7220 */ /* 0x000fe20000410000 */
[----:B------:R-:W-:Y:S01]  /*1660*/  FFMA.FTZ R8, R68, R25, R21 ;  /* 0x0000001944087223 */ /* 0x000fe20000010015 */
[----:B------:R-:W0:Y:S01]  /*1670*/  MUFU.EX2 R61, R61 ;  /* 0x0000003d003d7308 */ /* 0x000e220000000800 */
[----:B------:R-:W-:Y:S01]  /*1680*/  FMUL.FTZ R7, R24, R7 ;  /* 0x0000000718077220 */ /* 0x000fe20000410000 */
[----:B------:R-:W-:Y:S01]  /*1690*/  FMUL.FTZ R24, R10, -1.4426950216293334961 ;  /* 0xbfb8aa3b0a187820 */ /* 0x000fe20000410000 */
[----:B------:R-:W-:-:S02]  /*16a0*/  IADD3.X R59, R36, UR21, RZ, P0, !PT ;  /* 0x00000015243b7c10 */ /* 0x000fc400087fe4ff */
[----:B------:R-:W-:Y:S02]  /*16b0*/  PRMT R63, R45, 0x7632, R63 ;  /* 0x000076322d3f7816 */ /* 0x000fe4000000003f */
[----:B------:R-:W-:Y:S01]  /*16c0*/  SHF.L.U64.HI R26, R9, 0x1, R17 ;  /* 0x00000001091a7819 */ /* 0x000fe20000010211 */
[----:B------:R-:W1:Y:S01]  /*16d0*/  MUFU.EX2 R60, R60 ;  /* 0x0000003c003c7308 */ /* 0x000e620000000800 */
[----:B------:R-:W-:Y:S01]  /*16e0*/  FMUL.FTZ R17, R8, -1.4426950216293334961 ;  /* 0xbfb8aa3b08117820 */ /* 0x000fe20000410000 */
[----:B------:R-:W-:Y:S01]  /*16f0*/  STL [R1+0xc], R36 ;  /* 0x00000c2401007387 */ /* 0x000fe20000100800 */
[----:B------:R-:W-:-:S03]  /*1700*/  SHF.L.U32 R63, R63, 0x10, RZ ;  /* 0x000000103f3f7819 */ /* 0x000fc600000006ff */
[----:B------:R4:W-:Y:S02]  /*1710*/  STL [R1+0x8], R32 ;  /* 0x0000082001007387 */ /* 0x0009e40000100800 */
[----:B------:R-:W1:Y:S02]  /*1720*/  MUFU.EX2 R24, R24 ;  /* 0x0000001800187308 */ /* 0x000e640000000800 */
[----:B------:R-:W3:Y:S01]  /*1730*/  LDG.E.64.CONSTANT R58, desc[UR12][R58.64] ;  /* 0x0000000c3a3a7981 */ /* 0x000ee2000c1e9b00 */
[----:B------:R-:W-:Y:S01]  /*1740*/  FMUL.FTZ R15, R63, R15 ;  /* 0x0000000f3f0f7220 */ /* 0x000fe20000410000 */
[----:B----4-:R-:W-:Y:S01]  /*1750*/  SHF.L.U32 R32, R9, 0x1, RZ ;  /* 0x0000000109207819 */ /* 0x010fe200000006ff */
[----:B------:R-:W-:-:S03]  /*1760*/  FMUL.FTZ R9, R0, R6 ;  /* 0x0000000600097220 */ /* 0x000fc60000410000 */
[----:B------:R-:W4:Y:S01]  /*1770*/  MUFU.EX2 R17, R17 ;  /* 0x0000001100117308 */ /* 0x000f220000000800 */
[-C--:B------:R-:W-:Y:S01]  /*1780*/  FMUL.FTZ R63, R31, R14.reuse ;  /* 0x0000000e1f3f7220 */ /* 0x080fe20000410000 */
[----:B------:R-:W-:Y:S01]  /*1790*/  FFMA.FTZ R62, R81, R9, R62 ;  /* 0x00000009513e7223 */ /* 0x000fe2000001003e */
[----:B------:R-:W-:Y:S01]  /*17a0*/  FFMA.FTZ R67, R11, R14, R67 ;  /* 0x0000000e0b437223 */ /* 0x000fe20000010043 */
[----:B0-----:R-:W-:Y:S01]  /*17b0*/  FADD.FTZ R64, R61, 1 ;  /* 0x3f8000003d407421 */ /* 0x001fe20000010000 */
[----:B------:R-:W-:Y:S01]  /*17c0*/  SHF.L.U32 R77, R46, 0x10, RZ ;  /* 0x000000102e4d7819 */ /* 0x000fe200000006ff */
[----:B------:R-:W-:Y:S01]  /*17d0*/  FFMA.FTZ R62, R11, R63, R62 ;  /* 0x0000003f0b3e7223 */ /* 0x000fe2000001003e */
[----:B------:R-:W-:Y:S01]  /*17e0*/  FFMA.FTZ R11, R0, R6, R29 ;  /* 0x00000006000b7223 */ /* 0x000fe2000001001d */
[----:B------:R-:W-:Y:S01]  /*17f0*/  FMUL.FTZ R63, R3, R7 ;  /* 0x00000007033f7220 */ /* 0x000fe20000410000 */
[----:B-1----:R-:W-:Y:S01]  /*1800*/  FADD.FTZ R9, R60, 1 ;  /* 0x3f8000003c097421 */ /* 0x002fe20000010000 */
[----:B------:R-:W-:Y:S01]  /*1810*/  IADD3 R60, P0, R32, UR18, RZ ;  /* 0x00000012203c7c10 */ /* 0x000fe2000ff1e0ff */
[----:B------:R-:W0:Y:S01]  /*1820*/  MUFU.RCP R29, R64 ;  /* 0x00000040001d7308 */ /* 0x000e220000001000 */
[----:B------:R-:W-:Y:S01]  /*1830*/  FADD.FTZ R71, R71, R14 ;  /* 0x0000000e47477221 */ /* 0x000fe20000010000 */
[----:B------:R-:W-:Y:S01]  /*1840*/  FFMA.FTZ R11, R31, R14, R11 ;  /* 0x0000000e1f0b7223 */ /* 0x000fe2000001000b */
[--C-:B------:R-:W-:Y:S01]  /*1850*/  FFMA.FTZ R14, R80, R63, R62.reuse ;  /* 0x0000003f500e7223 */ /* 0x100fe2000001003e */
[----:B------:R-:W-:Y:S01]  /*1860*/  FADD.FTZ R77, -R30, R77 ;  /* 0x0000004d1e4d7221 */ /* 0x000fe20000010100 */
[----:B------:R-:W-:Y:S01]  /*1870*/  PRMT R62, R46, 0x7632, R62 ;  /* 0x000076322e3e7816 */ /* 0x000fe2000000003e */
[----:B------:R-:W-:Y:S01]  /*1880*/  FADD.FTZ R24, R24, 1 ;  /* 0x3f80000018187421 */ /* 0x000fe20000010000 */
[----:B------:R-:W-:Y:S01]  /*1890*/  IADD3.X R61, R26, UR19, RZ, P0, !PT ;  /* 0x000000131a3d7c10 */ /* 0x000fe200087fe4ff */
[----:B------:R-:W-:Y:S01]  /*18a0*/  FFMA.FTZ R11, R3, R7, R11 ;  /* 0x00000007030b7223 */ /* 0x000fe2000001000b */
[----:B------:R-:W1:Y:S01]  /*18b0*/  MUFU.RCP R9, R9 ;  /* 0x0000000900097308 */ /* 0x000e620000001000 */
[----:B------:R-:W-:Y:S01]  /*18c0*/  SHF.L.U32 R76, R47, 0x10, RZ ;  /* 0x000000102f4c7819 */ /* 0x000fe200000006ff */
[----:B----4-:R-:W-:Y:S01]  /*18d0*/  FADD.FTZ R63, R17, 1 ;  /* 0x3f800000113f7421 */ /* 0x010fe20000010000 */
[----:B------:R-:W-:Y:S01]  /*18e0*/  FMUL.FTZ R77, R2, R77 ;  /* 0x0000004d024d7220 */ /* 0x000fe20000410000 */
[----:B------:R-:W-:Y:S01]  /*18f0*/  SHF.L.U32 R17, R62, 0x10, RZ ;  /* 0x000000103e117819 */ /* 0x000fe200000006ff */
[-C--:B------:R-:W-:Y:S01]  /*1900*/  FMUL.FTZ R62, R68, R15.reuse ;  /* 0x0000000f443e7220 */ /* 0x080fe20000410000 */
[-C--:B------:R-:W-:Y:S01]  /*1910*/  FFMA.FTZ R28, R18, R15.reuse, R28 ;  /* 0x0000000f121c7223 */ /* 0x080fe2000001001c */
[----:B------:R-:W-:Y:S01]  /*1920*/  FADD.FTZ R93, R93, R15 ;  /* 0x0000000f5d5d7221 */ /* 0x000fe20000010000 */
[----:B------:R-:W-:Y:S01]  /*1930*/  FFMA.FTZ R15, R68, R15, R11 ;  /* 0x0000000f440f7223 */ /* 0x000fe2000001000b */
[----:B------:R-:W4:Y:S01]  /*1940*/  MUFU.RCP R24, R24 ;  /* 0x0000001800187308 */ /* 0x000f220000001000 */
[----:B------:R-:W-:Y:S01]  /*1950*/  FFMA.FTZ R11, R0, R77, R20 ;  /* 0x0000004d000b7223 */ /* 0x000fe20000010014 */
[----:B------:R-:W3:Y:S01]  /*1960*/  LDG.E.64.CONSTANT R60, desc[UR12][R60.64] ;  /* 0x0000000c3c3c7981 */ /* 0x000ee2000c1e9b00 */
[----:B------:R-:W-:Y:S01]  /*1970*/  FADD.FTZ R76, -R30, R76 ;  /* 0x0000004c1e4c7221 */ /* 0x000fe20000010100 */
[----:B------:R-:W-:Y:S01]  /*1980*/  FFMA.FTZ R18, R18, R62, R14 ;  /* 0x0000003e12127223 */ /* 0x000fe2000001000e */
[----:B------:R-:W-:-:S03]  /*1990*/  FMUL.FTZ R62, R11, -1.4426950216293334961 ;  /* 0xbfb8aa3b0b3e7820 */ /* 0x000fc60000410000 */
[----:B------:R-:W4:Y:S01]  /*19a0*/  MUFU.RCP R63, R63 ;  /* 0x0000003f003f7308 */ /* 0x000f220000001000 */
[----:B------:R-:W-:Y:S01]  /*19b0*/  FMUL.FTZ R76, R2, R76 ;  /* 0x0000004c024c7220 */ /* 0x000fe20000410000 */
[----:B0-----:R-:W-:Y:S01]  /*19c0*/  FADD.FTZ R64, -R29, 1 ;  /* 0x3f8000001d407421 */ /* 0x001fe20000010100 */
[----:B------:R-:W-:Y:S02]  /*19d0*/  FADD.FTZ R17, -R30, R17 ;  /* 0x000000111e117221 */ /* 0x000fe40000010100 */
[----:B------:R-:W-:Y:S01]  /*19e0*/  FFMA.FTZ R14, R3, R76, R27 ;  /* 0x0000004c030e7223 */ /* 0x000fe2000001001b */
[----:B------:R-:W-:Y:S02]  /*19f0*/  FFMA.FTZ R64, R12, R64, 1 ;  /* 0x3f8000000c407423 */ /* 0x000fe40000010040 */
[----:B------:R-:W0:Y:S01]  /*1a00*/  MUFU.EX2 R62, R62 ;  /* 0x0000003e003e7308 */ /* 0x000e220000000800 */
[----:B-1----:R-:W-:Y:S01]  /*1a10*/  FADD.FTZ R65, -R9, 1 ;  /* 0x3f80000009417421 */ /* 0x002fe20000010100 */
[----:B------:R-:W-:Y:S01]  /*1a20*/  FMUL.FTZ R12, R14, -1.4426950216293334961 ;  /* 0xbfb8aa3b0e0c7820 */ /* 0x000fe20000410000 */
[----:B------:R-:W-:Y:S01]  /*1a30*/  FMUL.FTZ R17, R2, R17 ;  /* 0x0000001102117220 */ /* 0x000fe20000410000 */
[----:B----4-:R-:W-:Y:S01]  /*1a40*/  FADD.FTZ R70, -R24, 1 ;  /* 0x3f80000018467421 */ /* 0x010fe20000010100 */
[----:B------:R-:W-:-:S02]  /*1a50*/  FFMA.FTZ R19, R19, R65, 1 ;  /* 0x3f80000013137423 */ /* 0x000fc40000010041 */
[----:B------:R-:W-:Y:S01]  /*1a60*/  FFMA.FTZ R65, R31, R17, R69 ;  /* 0x000000111f417223 */ /* 0x000fe20000010045 */
[----:B------:R-:W1:Y:S01]  /*1a70*/  MUFU.EX2 R12, R12 ;  /* 0x0000000c000c7308 */ /* 0x000e620000000800 */
[----:B------:R-:W-:Y:S01]  /*1a80*/  FADD.FTZ R66, -R63, 1 ;  /* 0x3f8000003f427421 */ /* 0x000fe20000010100 */
[----:B------:R-:W-:Y:S01]  /*1a90*/  FFMA.FTZ R70, R10, R70, 1 ;  /* 0x3f8000000a467423 */ /* 0x000fe20000010046 */
[----:B------:R-:W-:Y:S02]  /*1aa0*/  FMUL.FTZ R10, R65, -1.4426950216293334961 ;  /* 0xbfb8aa3b410a7820 */ /* 0x000fe40000410000 */
[----:B------:R-:W-:Y:S01]  /*1ab0*/  FFMA.FTZ R66, R8, R66, 1 ;  /* 0x3f80000008427423 */ /* 0x000fe20000010042 */
[----:B------:R-:W-:Y:S01]  /*1ac0*/  SHF.L.U32 R8, R48, 0x10, RZ ;  /* 0x0000001030087819 */ /* 0x000fe200000006ff */
[----:B------:R-:W-:Y:S01]  /*1ad0*/  FMUL.FTZ R70, R24, R70 ;  /* 0x0000004618467220 */ /* 0x000fe20000410000 */
[----:B------:R-:W-:Y:S01]  /*1ae0*/  FMUL.FTZ R19, R9, R19 ;  /* 0x0000001309137220 */ /* 0x000fe20000410000 */
[----:B------:R0:W4:Y:S01]  /*1af0*/  MUFU.EX2 R24, R10 ;  /* 0x0000000a00187308 */ /* 0x0001220000000800 */
[----:B------:R-:W-:Y:S01]  /*1b00*/  FMUL.FTZ R9, R29, R64 ;  /* 0x000000401d097220 */ /* 0x000fe20000410000 */
[----:B------:R-:W-:Y:S01]  /*1b10*/  SHF.L.U32 R64, R49, 0x10, RZ ;  /* 0x0000001031407819 */ /* 0x000fe200000006ff */
[----:B------:R-:W-:Y:S01]  /*1b20*/  FMUL.FTZ R8, R8, R19 ;  /* 0x0000001308087220 */ /* 0x000fe20000410000 */
[----:B------:R-:W-:Y:S01]  /*1b30*/  PRMT R19, R48, 0x7632, R19 ;  /* 0x0000763230137816 */ /* 0x000fe20000000013 */
[----:B0-----:R-:W-:Y:S01]  /*1b40*/  FADD.FTZ R10, R62, 1 ;  /* 0x3f8000003e0a7421 */ /* 0x001fe20000010000 */
[----:B------:R-:W-:-:S04]  /*1b50*/  PRMT R62, R47, 0x7632, R62 ;  /* 0x000076322f3e7816 */ /* 0x000fc8000000003e */
[----:B------:R-:W-:Y:S01]  /*1b60*/  SHF.L.U32 R62, R62, 0x10, RZ ;  /* 0x000000103e3e7819 */ /* 0x000fe200000006ff */
[----:B------:R-:W-:Y:S01]  /*1b70*/  FMUL.FTZ R9, R64, R9 ;  /* 0x0000000940097220 */ /* 0x000fe20000410000 */
[----:B------:R-:W-:Y:S01]  /*1b80*/  SHF.L.U32 R19, R19, 0x10, RZ ;  /* 0x0000001013137819 */ /* 0x000fe200000006ff */
[----:B-1----:R-:W-:Y:S02]  /*1b90*/  FADD.FTZ R12, R12, 1 ;  /* 0x3f8000000c0c7421 */ /* 0x002fe40000010000 */
[----:B------:R-:W-:Y:S01]  /*1ba0*/  FADD.FTZ R64, -R30, R62 ;  /* 0x0000003e1e407221 */ /* 0x000fe20000010100 */
[----:B------:R-:W-:Y:S01]  /*1bb0*/  FMUL.FTZ R62, R0, R8 ;  /* 0x00000008003e7220 */ /* 0x000fe20000410000 */
[----:B------:R-:W-:Y:S01]  /*1bc0*/  FMUL.FTZ R19, R19, R70 ;  /* 0x0000004613137220 */ /* 0x000fe20000410000 */
[----:B------:R0:W-:Y:S02]  /*1bd0*/  MUFU.RCP R72, R12 ;  /* 0x0000000c00487308 */ /* 0x0001e40000001000 */
[----:B------:R-:W-:Y:S01]  /*1be0*/  FFMA.FTZ R18, R79, R62, R18 ;  /* 0x0000003e4f127223 */ /* 0x000fe20000010012 */
[-C--:B------:R-:W-:Y:S01]  /*1bf0*/  FMUL.FTZ R62, R31, R19.reuse ;  /* 0x000000131f3e7220 */ /* 0x080fe20000410000 */
[----:B0-----:R-:W-:Y:S01]  /*1c00*/  FMUL.FTZ R12, R2, R64 ;  /* 0x00000040020c7220 */ /* 0x001fe20000410000 */
[----:B------:R-:W-:-:S03]  /*1c10*/  FFMA.FTZ R67, R13, R19, R67 ;  /* 0x000000130d437223 */ /* 0x000fc60000010043 */
[----:B------:R-:W-:Y:S01]  /*1c20*/  FFMA.FTZ R64, R68, R12, R21 ;  /* 0x0000000c44407223 */ /* 0x000fe20000010015 */
[----:B------:R-:W-:-:S03]  /*1c30*/  FFMA.FTZ R18, R13, R62, R18 ;  /* 0x0000003e0d127223 */ /* 0x000fc60000010012 */
[----:B------:R-:W-:-:S06]  /*1c40*/  FMUL.FTZ R13, R64, -1.4426950216293334961 ;  /* 0xbfb8aa3b400d7820 */ /* 0x000fcc0000410000 */
[----:B------:R-:W0:Y:S01]  /*1c50*/  MUFU.EX2 R13, R13 ;  /* 0x0000000d000d7308 */ /* 0x000e220000000800 */
[----:B------:R-:W-:Y:S01]  /*1c60*/  FMUL.FTZ R29, R63, R66 ;  /* 0x000000423f1d7220 */ /* 0x000fe20000410000 */
[----:B------:R-:W-:Y:S01]  /*1c70*/  PRMT R63, R49, 0x7632, R63 ;  /* 0x00007632313f7816 */ /* 0x000fe2000000003f */
[----:B----4-:R-:W-:Y:S01]  /*1c80*/  FADD.FTZ R24, R24, 1 ;  /* 0x3f80000018187421 */ /* 0x010fe20000010000 */
[----:B------:R-:W-:Y:S02]  /*1c90*/  IADD3 R62, P0, R32, UR20, RZ ;  /* 0x00000014203e7c10 */ /* 0x000fe4000ff1e0ff */
[----:B------:R-:W-:Y:S02]  /*1ca0*/  SHF.L.U32 R63, R63, 0x10, RZ ;  /* 0x000000103f3f7819 */ /* 0x000fe400000006ff */
[----:B------:R1:W-:Y:S01]  /*1cb0*/  MUFU.RCP R70, R24 ;  /* 0x0000001800467308 */ /* 0x0003e20000001000 */
[----:B0-----:R-:W-:Y:S02]  /*1cc0*/  FADD.FTZ R13, R13, 1 ;  /* 0x3f8000000d0d7421 */ /* 0x001fe40000010000 */
[----:B------:R-:W-:-:S05]  /*1cd0*/  FMUL.FTZ R29, R63, R29 ;  /* 0x0000001d3f1d7220 */ /* 0x000fca0000410000 */
[----:B------:R-:W0:Y:S01]  /*1ce0*/  MUFU.RCP R85, R13 ;  /* 0x0000000d00557308 */ /* 0x000e220000001000 */
[----:B------:R-:W-:Y:S01]  /*1cf0*/  IADD3.X R63, R26, UR21, RZ, P0, !PT ;  /* 0x000000151a3f7c10 */ /* 0x000fe200087fe4ff */
[----:B-1----:R-:W-:Y:S01]  /*1d00*/  FFMA.FTZ R24, R0, R8, R15 ;  /* 0x0000000800187223 */ /* 0x002fe2000001000f */
[----:B------:R-:W-:-:S04]  /*1d10*/  FMUL.FTZ R15, R3, R9 ;  /* 0x00000009030f7220 */ /* 0x000fc80000410000 */
[----:B------:R-:W4:Y:S01]  /*1d20*/  LDG.E.64.CONSTANT R62, desc[UR12][R62.64] ;  /* 0x0000000c3e3e7981 */ /* 0x000f22000c1e9b00 */
[----:B------:R-:W1:Y:S01]  /*1d30*/  MUFU.RCP R10, R10 ;  /* 0x0000000a000a7308 */ /* 0x000e620000001000 */
[----:B------:R-:W-:Y:S01]  /*1d40*/  FADD.FTZ R71, R71, R19 ;  /* 0x0000001347477221 */ /* 0x000fe20000010000 */
[----:B------:R-:W-:Y:S01]  /*1d50*/  FFMA.FTZ R24, R31, R19, R24 ;  /* 0x000000131f187223 */ /* 0x000fe20000010018 */
[----:B------:R-:W-:Y:S01]  /*1d60*/  FFMA.FTZ R18, R78, R15, R18 ;  /* 0x0000000f4e127223 */ /* 0x000fe20000010012 */
[-C--:B------:R-:W-:Y:S01]  /*1d70*/  FMUL.FTZ R19, R68, R29.reuse ;  /* 0x0000001d44137220 */ /* 0x080fe20000410000 */
[----:B------:R-:W-:Y:S01]  /*1d80*/  FFMA.FTZ R28, R25, R29, R28 ;  /* 0x0000001d191c7223 */ /* 0x000fe2000001001c */
[----:B0-----:R-:W-:Y:S02]  /*1d90*/  FADD.FTZ R73, -R85, 1 ;  /* 0x3f80000055497421 */ /* 0x001fe40000010100 */
[----:B------:R-:W-:Y:S01]  /*1da0*/  FFMA.FTZ R25, R25, R19, R18 ;  /* 0x0000001319197223 */ /* 0x000fe20000010012 */
[----:B------:R-:W-:Y:S01]  /*1db0*/  FADD.FTZ R19, -R70, 1 ;  /* 0x3f80000046137421 */ /* 0x000fe20000010100 */
[----:B------:R-:W-:-:S03]  /*1dc0*/  FFMA.FTZ R64, R64, R73, 1 ;  /* 0x3f80000040407423 */ /* 0x000fc60000010049 */
[----:B------:R-:W-:Y:S01]  /*1dd0*/  FFMA.FTZ R65, R65, R19, 1 ;  /* 0x3f80000041417423 */ /* 0x000fe20000010013 */
[----:B------:R-:W-:Y:S01]  /*1de0*/  FMUL.FTZ R85, R85, R64 ;  /* 0x0000004055557220 */ /* 0x000fe20000410000 */
[----:B------:R-:W-:Y:S02]  /*1df0*/  PRMT R64, R52, 0x7632, R64 ;  /* 0x0000763234407816 */ /* 0x000fe40000000040 */
[----:B------:R-:W-:Y:S01]  /*1e00*/  IADD3.X R87, RZ, R16, RZ, P1, !PT ;  /* 0x00000010ff577210 */ /* 0x000fe20000ffe4ff */
[----:B------:R-:W-:Y:S01]  /*1e10*/  FMUL.FTZ R70, R70, R65 ;  /* 0x0000004146467220 */ /* 0x000fe20000410000 */
[----:B------:R-:W-:Y:S01]  /*1e20*/  PRMT R65, R53, 0x7632, R65 ;  /* 0x0000763235417816 */ /* 0x000fe20000000041 */
[----:B------:R-:W-:Y:S01]  /*1e30*/  FFMA.FTZ R24, R3, R9, R24 ;  /* 0x0000000903187223 */ /* 0x000fe20000010018 */
[----:B------:R-:W-:Y:S01]  /*1e40*/  SHF.L.U32 R64, R64, 0x10, RZ ;  /* 0x0000001040407819 */ /* 0x000fe200000006ff */
[----:B-1----:R-:W-:Y:S01]  /*1e50*/  FADD.FTZ R15, -R10, 1 ;  /* 0x3f8000000a0f7421 */ /* 0x002fe20000010100 */
[----:B------:R-:W-:-:S02]  /*1e60*/  SHF.L.U64.HI R87, R86, 0x1, R87 ;  /* 0x0000000156577819 */ /* 0x000fc40000010257 */
[----:B------:R-:W-:Y:S01]  /*1e70*/  SHF.L.U32 R86, R86, 0x1, RZ ;  /* 0x0000000156567819 */ /* 0x000fe200000006ff */
[----:B------:R-:W-:Y:S01]  /*1e80*/  FADD.FTZ R93, R93, R29 ;  /* 0x0000001d5d5d7221 */ /* 0x000fe20000010000 */
[----:B------:R-:W-:Y:S01]  /*1e90*/  PRMT R19, R50, 0x7632, R19 ;  /* 0x0000763232137816 */ /* 0x000fe20000000013 */
[----:B------:R-:W-:Y:S01]  /*1ea0*/  FFMA.FTZ R29, R68, R29, R24 ;  /* 0x0000001d441d7223 */ /* 0x000fe20000010018 */
[----:B------:R-:W-:Y:S01]  /*1eb0*/  SHF.L.U32 R65, R65, 0x10, RZ ;  /* 0x0000001041417819 */ /* 0x000fe200000006ff */
[----:B------:R-:W-:Y:S01]  /*1ec0*/  FMUL.FTZ R70, R64, R70 ;  /* 0x0000004640467220 */ /* 0x000fe20000410000 */
[----:B------:R-:W-:Y:S01]  /*1ed0*/  FADD.FTZ R18, -R72, 1 ;  /* 0x3f80000048127421 */ /* 0x000fe20000010100 */
[----:B------:R-:W-:Y:S01]  /*1ee0*/  FFMA.FTZ R24, R11, R15, 1 ;  /* 0x3f8000000b187423 */ /* 0x000fe2000001000f */
[----:B------:R-:W-:Y:S02]  /*1ef0*/  IADD3 R64, P0, R86, UR18, RZ ;  /* 0x0000001256407c10 */ /* 0x000fe4000ff1e0ff */
[----:B------:R-:W-:-:S02]  /*1f00*/  SHF.L.U32 R15, R50, 0x10, RZ ;  /* 0x00000010320f7819 */ /* 0x000fc400000006ff */
[----:B------:R-:W-:Y:S01]  /*1f10*/  SHF.L.U32 R19, R19, 0x10, RZ ;  /* 0x0000001013137819 */ /* 0x000fe200000006ff */
[----:B------:R-:W-:Y:S01]  /*1f20*/  FMUL.FTZ R85, R65, R85 ;  /* 0x0000005541557220 */ /* 0x000fe20000410000 */
[----:B------:R-:W-:Y:S01]  /*1f30*/  FFMA.FTZ R11, R14, R18, 1 ;  /* 0x3f8000000e0b7423 */ /* 0x000fe20000010012 */
[----:B------:R-:W-:Y:S01]  /*1f40*/  IADD3.X R65, R87, UR19, RZ, P0, !PT ;  /* 0x0000001357417c10 */ /* 0x000fe200087fe4ff */
[C---:B------:R-:W-:Y:S01]  /*1f50*/  FADD.FTZ R15, -R30.reuse, R15 ;  /* 0x0000000f1e0f7221 */ /* 0x040fe20000010100 */
[C---:B------:R-:W-:Y:S01]  /*1f60*/  PRMT R14, R51.reuse, 0x7632, R14 ;  /* 0x00007632330e7816 */ /* 0x040fe2000000000e */
[----:B------:R-:W-:Y:S01]  /*1f70*/  FADD.FTZ R19, -R30, R19 ;  /* 0x000000131e137221 */ /* 0x000fe20000010100 */
[----:B------:R-:W-:Y:S01]  /*1f80*/  SHF.L.U32 R74, R51, 0x10, RZ ;  /* 0x00000010334a7819 */ /* 0x000fe200000006ff */
[----:B------:R-:W-:Y:S01]  /*1f90*/  FMUL.FTZ R75, R2, R15 ;  /* 0x0000000f024b7220 */ /* 0x000fe20000410000 */
[----:B------:R-:W-:Y:S01]  /*1fa0*/  SHF.L.U32 R14, R14, 0x10, RZ ;  /* 0x000000100e0e7819 */ /* 0x000fe200000006ff */
[----:B------:R-:W-:Y:S01]  /*1fb0*/  FMUL.FTZ R19, R2, R19 ;  /* 0x0000001302137220 */ /* 0x000fe20000410000 */
[----:B------:R-:W4:Y:S01]  /*1fc0*/  LDG.E.64.CONSTANT R64, desc[UR12][R64.64] ;  /* 0x0000000c40407981 */ /* 0x000f22000c1e9b00 */
[----:B------:R-:W-:Y:S01]  /*1fd0*/  FADD.FTZ R74, -R30, R74 ;  /* 0x0000004a1e4a7221 */ /* 0x000fe20000010100 */
[----:B------:R-:W-:Y:S01]  /*1fe0*/  FFMA.FTZ R15, R0, R75, R20 ;  /* 0x0000004b000f7223 */ /* 0x000fe20000010014 */
[----:B------:R-:W-:Y:S01]  /*1ff0*/  FADD.FTZ R14, -R30, R14 ;  /* 0x0000000e1e0e7221 */ /* 0x000fe20000010100 */
[----:B------:R-:W-:Y:S01]  /*2000*/  FFMA.FTZ R18, R31, R19, R69 ;  /* 0x000000131f127223 */ /* 0x000fe20000010045 */
[----:B------:R-:W-:Y:S01]  /*2010*/  FMUL.FTZ R10, R10, R24 ;  /* 0x000000180a0a7220 */ /* 0x000fe20000410000 */
[C---:B------:R-:W-:Y:S01]  /*2020*/  FMUL.FTZ R74, R2.reuse, R74 ;  /* 0x0000004a024a7220 */ /* 0x040fe20000410000 */
[----:B------:R-:W-:Y:S01]  /*2030*/  FMUL.FTZ R24, R15, -1.4426950216293334961 ;  /* 0xbfb8aa3b0f187820 */ /* 0x000fe20000410000 */
[----:B------:R-:W-:Y:S01]  /*2040*/  FMUL.FTZ R14, R2, R14 ;  /* 0x0000000e020e7220 */ /* 0x000fe20000410000 */
[----:B------:R-:W-:Y:S01]  /*2050*/  FMUL.FTZ R73, R18, -1.4426950216293334961 ;  /* 0xbfb8aa3b12497820 */ /* 0x000fe20000410000 */
[----:B------:R-:W-:-:S02]  /*2060*/  FFMA.FTZ R13, R3, R74, R27 ;  /* 0x0000004a030d7223 */ /* 0x000fc4000001001b */
[----:B------:R-:W-:Y:S01]  /*2070*/  FFMA.FTZ R16, R68, R14, R21 ;  /* 0x0000000e44107223 */ /* 0x000fe20000010015 */
[----:B------:R-:W0:Y:S01]  /*2080*/  MUFU.EX2 R24, R24 ;  /* 0x0000001800187308 */ /* 0x000e220000000800 */
[----:B------:R-:W-:Y:S01]  /*2090*/  FMUL.FTZ R11, R72, R11 ;  /* 0x0000000b480b7220 */ /* 0x000fe20000410000 */
[----:B------:R-:W-:Y:S01]  /*20a0*/  FMUL.FTZ R66, R13, -1.4426950216293334961 ;  /* 0xbfb8aa3b0d427820 */ /* 0x000fe20000410000 */
[----:B------:R-:W-:-:S05]  /*20b0*/  FMUL.FTZ R72, R16, -1.4426950216293334961 ;  /* 0xbfb8aa3b10487820 */ /* 0x000fca0000410000 */
[----:B------:R-:W1:Y:S01]  /*20c0*/  MUFU.EX2 R73, R73 ;  /* 0x0000004900497308 */ /* 0x000e620000000800 */
[----:B------:R-:W-:-:S07]  /*20d0*/  SHF.L.U32 R84, R52, 0x10, RZ ;  /* 0x0000001034547819 */ /* 0x000fce00000006ff */
[----:B------:R-:W2:Y:S01]  /*20e0*/  MUFU.EX2 R66, R66 ;  /* 0x0000004200427308 */ /* 0x000ea20000000800 */
[----:B------:R-:W-:-:S07]  /*20f0*/  FMUL.FTZ R10, R84, R10 ;  /* 0x0000000a540a7220 */ /* 0x000fce0000410000 */
[----:B------:R-:W2:Y:S01]  /*2100*/  MUFU.EX2 R72, R72 ;  /* 0x0000004800487308 */ /* 0x000ea20000000800 */
[----:B------:R-:W-:Y:S01]  /*2110*/  SHF.L.U32 R84, R53, 0x10, RZ ;  /* 0x0000001035547819 */ /* 0x000fe200000006ff */
[----:B------:R-:W-:Y:S01]  /*2120*/  FMUL.FTZ R88, R0, R10 ;  /* 0x0000000a00587220 */ /* 0x000fe20000410000 */
[----:B0-----:R-:W-:Y:S01]  /*2130*/  FADD.FTZ R24, R24, 1 ;  /* 0x3f80000018187421 */ /* 0x001fe20000010000 */
[----:B-1----:R-:W-:Y:S02]  /*2140*/  FADD.FTZ R73, R73, 1 ;  /* 0x3f80000049497421 */ /* 0x002fe40000010000 */
[----:B------:R-:W-:Y:S01]  /*2150*/  FFMA.FTZ R88, R77, R88, R25 ;  /* 0x000000584d587223 */ /* 0x000fe20000010019 */
[----:B------:R-:W-:Y:S01]  /*2160*/  FMUL.FTZ R11, R84, R11 ;  /* 0x0000000b540b7220 */ /* 0x000fe20000410000 */
[----:B------:R0:W1:Y:S01]  /*2170*/  MUFU.RCP R25, R73 ;  /* 0x0000004900197308 */ /* 0x0000620000001000 */
[----:B------:R-:W-:Y:S01]  /*2180*/  FMUL.FTZ R84, R31, R70 ;  /* 0x000000461f547220 */ /* 0x000fe20000410000 */
[----:B--2---:R-:W-:-:S06]  /*2190*/  FADD.FTZ R66, R66, 1 ;  /* 0x3f80000042427421 */ /* 0x004fcc0000010000 */
[----:B------:R-:W2:Y:S01]  /*21a0*/  MUFU.RCP R24, R24 ;  /* 0x0000001800187308 */ /* 0x000ea20000001000 */
[----:B0-----:R-:W-:Y:S01]  /*21b0*/  FADD.FTZ R73, R72, 1 ;  /* 0x3f80000048497421 */ /* 0x001fe20000010000 */
[C---:B------:R-:W-:Y:S01]  /*21c0*/  FFMA.FTZ R72, R17.reuse, R84, R88 ;  /* 0x0000005411487223 */ /* 0x040fe20000010058 */
[----:B------:R-:W-:Y:S01]  /*21d0*/  FFMA.FTZ R17, R17, R70, R67 ;  /* 0x0000004611117223 */ /* 0x000fe20000010043 */
[----:B------:R-:W-:Y:S01]  /*21e0*/  FMUL.FTZ R67, R3, R11 ;  /* 0x0000000b03437220 */ /* 0x000fe20000410000 */
[----:B------:R-:W-:-:S03]  /*21f0*/  FFMA.FTZ R84, R0, R10, R29 ;  /* 0x0000000a00547223 */ /* 0x000fc6000001001d */
[----:B------:R0:W2:Y:S01]  /*2200*/  MUFU.RCP R29, R73 ;  /* 0x00000049001d7308 */ /* 0x0000a20000001000 */
[----:B------:R-:W-:Y:S01]  /*2210*/  FFMA.FTZ R67, R76, R67, R72 ;  /* 0x000000434c437223 */ /* 0x000fe20000010048 */
[----:B------:R-:W-:-:S06]  /*2220*/  FMUL.FTZ R72, R68, R85 ;  /* 0x0000005544487220 */ /* 0x000fcc0000410000 */
[----:B------:R-:W3:Y:S01]  /*2230*/  MUFU.RCP R66, R66 ;  /* 0x0000004200427308 */ /* 0x000ee20000001000 */
[C---:B------:R-:W-:Y:S01]  /*2240*/  FFMA.FTZ R28, R12.reuse, R85, R28 ;  /* 0x000000550c1c7223 */ /* 0x040fe2000001001c */
[----:B------:R-:W-:Y:S01]  /*2250*/  FFMA.FTZ R67, R12, R72, R67 ;  /* 0x000000480c437223 */ /* 0x000fe20000010043 */
[----:B-1----:R-:W-:Y:S01]  /*2260*/  FADD.FTZ R12, -R25, 1 ;  /* 0x3f800000190c7421 */ /* 0x002fe20000010100 */
[----:B0-----:R-:W-:Y:S01]  /*2270*/  FFMA.FTZ R73, R31, R70, R84 ;  /* 0x000000461f497223 */ /* 0x001fe20000010054 */
[----:B------:R-:W-:Y:S01]  /*2280*/  FADD.FTZ R71, R71, R70 ;  /* 0x0000004647477221 */ /* 0x000fe20000010000 */
[----:B--2---:R-:W-:Y:S01]  /*2290*/  FADD.FTZ R70, -R24, 1 ;  /* 0x3f80000018467421 */ /* 0x004fe20000010100 */
[----:B------:R-:W-:Y:S01]  /*22a0*/  FFMA.FTZ R12, R18, R12, 1 ;  /* 0x3f800000120c7423 */ /* 0x000fe2000001000c */
[----:B------:R-:W-:Y:S02]  /*22b0*/  FFMA.FTZ R73, R3, R11, R73 ;  /* 0x0000000b03497223 */ /* 0x000fe40000010049 */
[----:B------:R-:W-:Y:S01]  /*22c0*/  FFMA.FTZ R70, R15, R70, 1 ;  /* 0x3f8000000f467423 */ /* 0x000fe20000010046 */
[----:B------:R-:W-:Y:S01]  /*22d0*/  FADD.FTZ R93, R93, R85 ;  /* 0x000000555d5d7221 */ /* 0x000fe20000010000 */
[----:B------:R-:W-:Y:S01]  /*22e0*/  FMUL.FTZ R89, R25, R12 ;  /* 0x0000000c19597220 */ /* 0x000fe20000410000 */
[----:B------:R-:W-:Y:S01]  /*22f0*/  FFMA.FTZ R85, R68, R85, R73 ;  /* 0x0000005544557223 */ /* 0x000fe20000010049 */
[----:B------:R-:W-:Y:S01]  /*2300*/  FADD.FTZ R15, -R29, 1 ;  /* 0x3f8000001d0f7421 */ /* 0x000fe20000010100 */
[----:B------:R-:W-:Y:S01]  /*2310*/  SHF.L.U32 R12, R54, 0x10, RZ ;  /* 0x00000010360c7819 */ /* 0x000fe200000006ff */
[----:B------:R-:W-:Y:S01]  /*2320*/  FMUL.FTZ R70, R24, R70 ;  /* 0x0000004618467220 */ /* 0x000fe20000410000 */
[----:B---3--:R-:W-:Y:S01]  /*2330*/  FADD.FTZ R73, -R66, 1 ;  /* 0x3f80000042497421 */ /* 0x008fe20000010100 */
[----:B------:R-:W-:-:S02]  /*2340*/  FFMA.FTZ R15, R16, R15, 1 ;  /* 0x3f800000100f7423 */ /* 0x000fc4000001000f */
[----:B------:R-:W-:Y:S01]  /*2350*/  FMUL.FTZ R12, R12, R70 ;  /* 0x000000460c0c7220 */ /* 0x000fe20000410000 */
[----:B------:R-:W-:Y:S01]  /*2360*/  FFMA.FTZ R13, R13, R73, 1 ;  /* 0x3f8000000d0d7423 */ /* 0x000fe20000010049 */
[----:B------:R-:W-:Y:S01]  /*2370*/  SHF.L.U32 R16, R56, 0x10, RZ ;  /* 0x0000001038107819 */ /* 0x000fe200000006ff */
[----:B------:R-:W-:Y:S01]  /*2380*/  FMUL.FTZ R15, R29, R15 ;  /* 0x0000000f1d0f7220 */ /* 0x000fe20000410000 */
[----:B------:R-:W-:Y:S01]  /*2390*/  PRMT R24, R54, 0x7632, R24 ;  /* 0x0000763236187816 */ /* 0x000fe20000000018 */
[----:B------:R-:W-:Y:S01]  /*23a0*/  FMUL.FTZ R13, R66, R13 ;  /* 0x0000000d420d7220 */ /* 0x000fe20000410000 */
[----:B------:R-:W-:Y:S01]  /*23b0*/  FMUL.FTZ R29, R0, R12 ;  /* 0x0000000c001d7220 */ /* 0x000fe20000410000 */
[----:B------:R-:W-:Y:S01]  /*23c0*/  IADD3 R66, P0, R86, UR20, RZ ;  /* 0x0000001456427c10 */ /* 0x000fe2000ff1e0ff */
[----:B------:R-:W-:Y:S01]  /*23d0*/  FADD.FTZ R73, -R30, R16 ;  /* 0x000000101e497221 */ /* 0x000fe20000010100 */
[----:B------:R-:W-:Y:S01]  /*23e0*/  SHF.L.U32 R24, R24, 0x10, RZ ;  /* 0x0000001018187819 */ /* 0x000fe200000006ff */
[----:B------:R-:W-:Y:S01]  /*23f0*/  FFMA.FTZ R29, R75, R29, R67 ;  /* 0x0000001d4b1d7223 */ /* 0x000fe20000010043 */
[----:B------:R-:W-:-:S02]  /*2400*/  SHF.L.U32 R72, R57, 0x10, RZ ;  /* 0x0000001039487819 */ /* 0x000fc400000006ff */
[----:B------:R-:W-:Y:S02]  /*2410*/  PRMT R16, R56, 0x7632, R16 ;  /* 0x0000763238107816 */ /* 0x000fe40000000010 */
[----:B------:R-:W-:Y:S02]  /*2420*/  IADD3.X R67, R87, UR21, RZ, P0, !PT ;  /* 0x0000001557437c10 */ /* 0x000fe400087fe4ff */
[----:B------:R-:W-:Y:S01]  /*2430*/  PRMT R18, R55, 0x7632, R18 ;  /* 0x0000763237127816 */ /* 0x000fe20000000012 */
[----:B------:R-:W-:Y:S01]  /*2440*/  FMUL.FTZ R89, R24, R89 ;  /* 0x0000005918597220 */ /* 0x000fe20000410000 */
[----:B------:R-:W-:Y:S01]  /*2450*/  SHF.L.U32 R16, R16, 0x10, RZ ;  /* 0x0000001010107819 */ /* 0x000fe200000006ff */
[----:B------:R-:W-:Y:S01]  /*2460*/  FADD.FTZ R72, -R30, R72 ;  /* 0x000000481e487221 */ /* 0x000fe20000010100 */
[----:B------:R-:W-:Y:S01]  /*2470*/  PRMT R24, R57, 0x7632, R24 ;  /* 0x0000763239187816 */ /* 0x000fe20000000018 */
[----:B------:R-:W2:Y:S01]  /*2480*/  LDG.E.64.CONSTANT R66, desc[UR12][R66.64] ;  /* 0x0000000c42427981 */ /* 0x000ea2000c1e9b00 */
[----:B------:R-:W-:Y:S01]  /*2490*/  SHF.L.U32 R18, R18, 0x10, RZ ;  /* 0x0000001012127819 */ /* 0x000fe200000006ff */
[----:B------:R-:W-:Y:S01]  /*24a0*/  FMUL.FTZ R72, R2, R72 ;  /* 0x0000004802487220 */ /* 0x000fe20000410000 */
[----:B------:R-:W-:Y:S01]  /*24b0*/  FMUL.FTZ R25, R31, R89 ;  /* 0x000000591f197220 */ /* 0x000fe20000410000 */
[----:B------:R-:W-:Y:S01]  /*24c0*/  FADD.FTZ R16, -R30, R16 ;  /* 0x000000101e107221 */ /* 0x000fe20000010100 */
[----:B------:R-:W-:Y:S01]  /*24d0*/  SHF.L.U32 R24, R24, 0x10, RZ ;  /* 0x0000001018187819 */ /* 0x000fe200000006ff */
[----:B------:R-:W-:Y:S01]  /*24e0*/  FMUL.FTZ R18, R18, R15 ;  /* 0x0000000f12127220 */ /* 0x000fe20000410000 */
[----:B------:R-:W-:Y:S01]  /*24f0*/  FFMA.FTZ R15, R3, R72, R27 ;  /* 0x00000048030f7223 */ /* 0x000fe2000001001b */
[C---:B------:R-:W-:Y:S01]  /*2500*/  FFMA.FTZ R29, R19.reuse, R25, R29 ;  /* 0x00000019131d7223 */ /* 0x040fe2000001001d */
[----:B------:R-:W-:Y:S01]  /*2510*/  FMUL.FTZ R16, R2, R16 ;  /* 0x0000001002107220 */ /* 0x000fe20000410000 */
[----:B------:R-:W-:Y:S01]  /*2520*/  FFMA.FTZ R19, R19, R89, R17 ;  /* 0x0000005913137223 */ /* 0x000fe20000010011 */
[----:B------:R-:W-:Y:S01]  /*2530*/  FADD.FTZ R17, -R30, R24 ;  /* 0x000000181e117221 */ /* 0x000fe20000010100 */
[----:B------:R-:W-:Y:S01]  /*2540*/  FMUL.FTZ R90, R15, -1.4426950216293334961 ;  /* 0xbfb8aa3b0f5a7820 */ /* 0x000fe20000410000 */
[----:B------:R-:W-:Y:S01]  /*2550*/  SHF.L.U32 R25, R55, 0x10, RZ ;  /* 0x0000001037197819 */ /* 0x000fe200000006ff */
[----:B------:R-:W-:Y:S01]  /*2560*/  FFMA.FTZ R24, R31, R16, R69 ;  /* 0x000000101f187223 */ /* 0x000fe20000010045 */
[C---:B------:R-:W-:Y:S01]  /*2570*/  FMUL.FTZ R17, R2.reuse, R17 ;  /* 0x0000001102117220 */ /* 0x040fe20000410000 */
[----:B------:R-:W-:-:S02]  /*2580*/  FMUL.FTZ R73, R2, R73 ;  /* 0x0000004902497220 */ /* 0x000fc40000410000 */
[----:B------:R-:W-:Y:S01]  /*2590*/  FMUL.FTZ R88, R24, -1.4426950216293334961 ;  /* 0xbfb8aa3b18587820 */ /* 0x000fe20000410000 */
[----:B------:R-:W-:Y:S01]  /*25a0*/  FMUL.FTZ R13, R25, R13 ;  /* 0x0000000d190d7220 */ /* 0x000fe20000410000 */
[----:B------:R-:W0:Y:S01]  /*25b0*/  MUFU.EX2 R90, R90 ;  /* 0x0000005a005a7308 */ /* 0x000e220000000800 */
[----:B------:R-:W-:Y:S01]  /*25c0*/  FFMA.FTZ R25, R68, R17, R21 ;  /* 0x0000001144197223 */ /* 0x000fe20000010015 */
[----:B------:R-:W-:-:S03]  /*25d0*/  FFMA.FTZ R84, R0, R73, R20 ;  /* 0x0000004900547223 */ /* 0x000fc60000010014 */
[----:B------:R-:W-:-:S03]  /*25e0*/  FMUL.FTZ R70, R25, -1.4426950216293334961 ;  /* 0xbfb8aa3b19467820 */ /* 0x000fc60000410000 */
[----:B------:R-:W1:Y:S01]  /*25f0*/  MUFU.EX2 R88, R88 ;  /* 0x0000005800587308 */ /* 0x000e620000000800 */
[----:B------:R-:W-:-:S07]  /*2600*/  FMUL.FTZ R91, R84, -1.4426950216293334961 ;  /* 0xbfb8aa3b545b7820 */ /* 0x000fce0000410000 */
[----:B------:R-:W3:Y:S01]  /*2610*/  MUFU.EX2 R70, R70 ;  /* 0x0000004600467308 */ /* 0x000ee20000000800 */
[----:B0-----:R-:W-:-:S07]  /*2620*/  FADD.FTZ R90, R90, 1 ;  /* 0x3f8000005a5a7421 */ /* 0x001fce0000010000 */
[----:B------:R-:W0:Y:S01]  /*2630*/  MUFU.EX2 R91, R91 ;  /* 0x0000005b005b7308 */ /* 0x000e220000000800 */
[----:B-1----:R-:W-:-:S07]  /*2640*/  FADD.FTZ R88, R88, 1 ;  /* 0x3f80000058587421 */ /* 0x002fce0000010000 */
[----:B------:R-:W1:Y:S01]  /*2650*/  MUFU.RCP R90, R90 ;  /* 0x0000005a005a7308 */ /* 0x000e620000001000 */
[----:B---3--:R-:W-:-:S07]  /*2660*/  FADD.FTZ R70, R70, 1 ;  /* 0x3f80000046467421 */ /* 0x008fce0000010000 */
[----:B------:R-:W3:Y:S01]  /*2670*/  MUFU.RCP R88, R88 ;  /* 0x0000005800587308 */ /* 0x000ee20000001000 */
[----:B0-----:R-:W-:Y:S01]  /*2680*/  FADD.FTZ R91, R91, 1 ;  /* 0x3f8000005b5b7421 */ /* 0x001fe20000010000 */
[----:B------:R0:W-:Y:S06]  /*2690*/  STL [R1+0x4], R26 ;  /* 0x0000041a01007387 */ /* 0x0001ec0000100800 */
[----:B------:R-:W3:Y:S01]  /*26a0*/  MUFU.RCP R70, R70 ;  /* 0x0000004600467308 */ /* 0x000ee20000001000 */
[----:B0-----:R-:W-:Y:S01]  /*26b0*/  FADD.FTZ R26, R71, R89 ;  /* 0x00000059471a7221 */ /* 0x001fe20000010000 */
[----:B-1----:R-:W-:-:S06]  /*26c0*/  FADD.FTZ R71, -R90, 1 ;  /* 0x3f8000005a477421 */ /* 0x002fcc0000010100 */
[----:B------:R-:W0:Y:S01]  /*26d0*/  MUFU.RCP R91, R91 ;  /* 0x0000005b005b7308 */ /* 0x000e220000001000 */
[----:B------:R-:W-:Y:S01]  /*26e0*/  FMUL.FTZ R92, R3, R13 ;  /* 0x0000000d035c7220 */ /* 0x000fe20000410000 */
[----:B------:R-:W-:Y:S01]  /*26f0*/  FFMA.FTZ R71, R15, R71, 1 ;  /* 0x3f8000000f477423 */ /* 0x000fe20000010047 */
[----:B---3--:R-:W-:Y:S02]  /*2700*/  FADD.FTZ R15, -R88, 1 ;  /* 0x3f800000580f7421 */ /* 0x008fe40000010100 */
[----:B------:R-:W-:Y:S01]  /*2710*/  FFMA.FTZ R29, R74, R92, R29 ;  /* 0x0000005c4a1d7223 */ /* 0x000fe2000001001d */
[----:B------:R-:W-:Y:S01]  /*2720*/  FMUL.FTZ R92, R68, R18 ;  /* 0x00000012445c7220 */ /* 0x000fe20000410000 */
[----:B------:R-:W-:Y:S01]  /*2730*/  FFMA.FTZ R15, R24, R15, 1 ;  /* 0x3f800000180f7423 */ /* 0x000fe2000001000f */
[----:B------:R-:W-:Y:S02]  /*2740*/  FADD.FTZ R24, -R70, 1 ;  /* 0x3f80000046187421 */ /* 0x000fe40000010100 */
[C---:B------:R-:W-:Y:S01]  /*2750*/  FFMA.FTZ R29, R14.reuse, R92, R29 ;  /* 0x0000005c0e1d7223 */ /* 0x040fe2000001001d */
[----:B------:R-:W-:Y:S01]  /*2760*/  FFMA.FTZ R28, R14, R18, R28 ;  /* 0x000000120e1c7223 */ /* 0x000fe2000001001c */
[----:B------:R-:W-:Y:S01]  /*2770*/  FFMA.FTZ R24, R25, R24, 1 ;  /* 0x3f80000019187423 */ /* 0x000fe20000010018 */
[----:B0-----:R-:W-:-:S03]  /*2780*/  FADD.FTZ R14, -R91, 1 ;  /* 0x3f8000005b0e7421 */ /* 0x001fc60000010100 */
[----:B------:R-:W-:Y:S01]  /*2790*/  FMUL.FTZ R25, R70, R24 ;  /* 0x0000001846197220 */ /* 0x000fe20000410000 */
[----:B------:R-:W-:Y:S01]  /*27a0*/  PRMT R24, R58, 0x7632, R24 ;  /* 0x000076323a187816 */ /* 0x000fe20000000018 */
[----:B------:R-:W-:Y:S01]  /*27b0*/  FFMA.FTZ R14, R84, R14, 1 ;  /* 0x3f800000540e7423 */ /* 0x000fe2000001000e */
[----:B------:R-:W-:Y:S01]  /*27c0*/  SHF.L.U32 R70, R58, 0x10, RZ ;  /* 0x000000103a467819 */ /* 0x000fe200000006ff */
[----:B------:R-:W-:Y:S01]  /*27d0*/  FMUL.FTZ R15, R88, R15 ;  /* 0x0000000f580f7220 */ /* 0x000fe20000410000 */
[----:B------:R-:W-:Y:S01]  /*27e0*/  SHF.L.U32 R24, R24, 0x10, RZ ;  /* 0x0000001018187819 */ /* 0x000fe200000006ff */
[----:B------:R-:W-:Y:S01]  /*27f0*/  FMUL.FTZ R14, R91, R14 ;  /* 0x0000000e5b0e7220 */ /* 0x000fe20000410000 */
[C---:B------:R-:W-:Y:S01]  /*2800*/  SHF.L.U32 R84, R59.reuse, 0x10, RZ ;  /* 0x000000103b547819 */ /* 0x040fe200000006ff */
[----:B------:R-:W-:Y:S01]  /*2810*/  FFMA.FTZ R85, R0, R12, R85 ;  /* 0x0000000c00557223 */ /* 0x000fe20000010055 */
[----:B------:R-:W-:Y:S01]  /*2820*/  FMUL.FTZ R71, R90, R71 ;  /* 0x000000475a477220 */ /* 0x000fe20000410000 */
[----:B------:R-:W-:Y:S01]  /*2830*/  FMUL.FTZ R14, R70, R14 ;  /* 0x0000000e460e7220 */ /* 0x000fe20000410000 */
[----:B------:R-:W-:Y:S01]  /*2840*/  FMUL.FTZ R24, R24, R15 ;  /* 0x0000000f18187220 */ /* 0x000fe20000410000 */
[----:B------:R-:W-:Y:S01]  /*2850*/  PRMT R70, R59, 0x7632, R70 ;  /* 0x000076323b467816 */ /* 0x000fe20000000046 */
[----:B------:R-:W-:Y:S01]  /*2860*/  FFMA.FTZ R85, R31, R89, R85 ;  /* 0x000000591f557223 */ /* 0x000fe20000010055 */
[----:B------:R-:W-:Y:S01]  /*2870*/  FMUL.FTZ R15, R84, R71 ;  /* 0x00000047540f7220 */ /* 0x000fe20000410000 */
[----:B------:R-:W-:Y:S01]  /*2880*/  FMUL.FTZ R84, R0, R14 ;  /* 0x0000000e00547220 */ /* 0x000fe20000410000 */
[----:B------:R-:W-:Y:S01]  /*2890*/  SHF.L.U32 R71, R70, 0x10, RZ ;  /* 0x0000001046477819 */ /* 0x000fe200000006ff */
[----:B------:R-:W-:-:S02]  /*28a0*/  FFMA.FTZ R70, R3, R13, R85 ;  /* 0x0000000d03467223 */ /* 0x000fc40000010055 */
[----:B------:R-:W-:Y:S01]  /*28b0*/  FFMA.FTZ R29, R73, R84, R29 ;  /* 0x00000054491d7223 */ /* 0x000fe2000001001d */
[----:B------:R-:W-:Y:S01]  /*28c0*/  FMUL.FTZ R84, R31, R24 ;  /* 0x000000181f547220 */ /* 0x000fe20000410000 */
[----:B------:R-:W-:Y:S01]  /*28d0*/  FADD.FTZ R93, R93, R18 ;  /* 0x000000125d5d7221 */ /* 0x000fe20000010000 */
[----:B------:R-:W-:Y:S01]  /*28e0*/  FFMA.FTZ R70, R68, R18, R70 ;  /* 0x0000001244467223 */ /* 0x000fe20000010046 */
[----:B------:R-:W-:Y:S01]  /*28f0*/  FMUL.FTZ R18, R71, R25 ;  /* 0x0000001947127220 */ /* 0x000fe20000410000 */
[----:B------:R-:W-:Y:S01]  /*2900*/  FFMA.FTZ R29, R16, R84, R29 ;  /* 0x00000054101d7223 */ /* 0x000fe2000001001d */
[----:B------:R-:W-:Y:S01]  /*2910*/  FMUL.FTZ R71, R3, R15 ;  /* 0x0000000f03477220 */ /* 0x000fe20000410000 */
[----:B------:R-:W-:-:S03]  /*2920*/  SHF.L.U32 R84, R60, 0x10, RZ ;  /* 0x000000103c547819 */ /* 0x000fc600000006ff */
[----:B------:R-:W-:Y:S01]  /*2930*/  FFMA.FTZ R29, R72, R71, R29 ;  /* 0x00000047481d7223 */ /* 0x000fe2000001001d */
[----:B------:R-:W-:Y:S01]  /*2940*/  PRMT R71, R60, 0x7632, R71 ;  /* 0x000076323c477816 */ /* 0x000fe20000000047 */
[--C-:B------:R-:W-:Y:S01]  /*2950*/  FFMA.FTZ R25, R16, R24, R19.reuse ;  /* 0x0000001810197223 */ /* 0x100fe20000010013 */
[----:B------:R-:W-:Y:S01]  /*2960*/  FADD.FTZ R16, -R30, R84 ;  /* 0x000000541e107221 */ /* 0x000fe20000010100 */
[----:B------:R-:W-:Y:S02]  /*2970*/  PRMT R19, R61, 0x7632, R19 ;  /* 0x000076323d137816 */ /* 0x000fe40000000013 */
[----:B------:R-:W-:Y:S01]  /*2980*/  SHF.L.U32 R71, R71, 0x10, RZ ;  /* 0x0000001047477819 */ /* 0x000fe200000006ff */
[----:B------:R-:W-:Y:S01]  /*2990*/  FMUL.FTZ R84, R68, R18 ;  /* 0x0000001244547220 */ /* 0x000fe20000410000 */
[----:B------:R-:W-:Y:S01]  /*29a0*/  FMUL.FTZ R16, R2, R16 ;  /* 0x0000001002107220 */ /* 0x000fe20000410000 */
[----:B------:R-:W-:Y:S02]  /*29b0*/  SHF.L.U32 R19, R19, 0x10, RZ ;  /* 0x0000001013137819 */ /* 0x000fe400000006ff */
[----:B------:R-:W-:Y:S01]  /*29c0*/  FADD.FTZ R71, -R30, R71 ;  /* 0x000000471e477221 */ /* 0x000fe20000010100 */
[----:B------:R-:W-:Y:S01]  /*29d0*/  FFMA.FTZ R29, R17, R84, R29 ;  /* 0x00000054111d7223 */ /* 0x000fe2000001001d */
[----:B------:R-:W-:Y:S01]  /*29e0*/  FFMA.FTZ R84, R0, R16, R20 ;  /* 0x0000001000547223 */ /* 0x000fe20000010014 */
[----:B------:R0:W-:Y:S01]  /*29f0*/  STL [R1], R32 ;  /* 0x0000002001007387 */ /* 0x0001e20000100800 */
[----:B------:R-:W-:Y:S01]  /*2a00*/  FMUL.FTZ R71, R2, R71 ;  /* 0x0000004702477220 */ /* 0x000fe20000410000 */
[----:B------:R-:W-:Y:S01]  /*2a10*/  FADD.FTZ R19, -R30, R19 ;  /* 0x000000131e137221 */ /* 0x000fe20000010100 */
[----:B------:R-:W-:-:S02]  /*2a20*/  FMUL.FTZ R91, R84, -1.4426950216293334961 ;  /* 0xbfb8aa3b545b7820 */ /* 0x000fc40000410000 */
[----:B------:R-:W-:Y:S01]  /*2a30*/  FFMA.FTZ R89, R31, R71, R69 ;  /* 0x000000471f597223 */ /* 0x000fe20000010045 */
[----:B0-----:R-:W-:Y:S01]  /*2a40*/  FFMA.FTZ R32, R17, R18, R28 ;  /* 0x0000001211207223 */ /* 0x001fe2000001001c */
[----:B------:R-:W-:Y:S01]  /*2a50*/  SHF.L.U32 R17, R61, 0x10, RZ ;  /* 0x000000103d117819 */ /* 0x000fe200000006ff */
[----:B------:R-:W-:Y:S01]  /*2a60*/  FMUL.FTZ R28, R2, R19 ;  /* 0x00000013021c7220 */ /* 0x000fe20000410000 */
[----:B------:R-:W-:Y:S01]  /*2a70*/  FMUL.FTZ R90, R89, -1.4426950216293334961 ;  /* 0xbfb8aa3b595a7820 */ /* 0x000fe20000410000 */
[----:B------:R-:W0:Y:S02]  /*2a80*/  MUFU.EX2 R91, R91 ;  /* 0x0000005b005b7308 */ /* 0x000e240000000800 */
[----:B------:R-:W-:Y:S01]  /*2a90*/  FADD.FTZ R17, -R30, R17 ;  /* 0x000000111e117221 */ /* 0x000fe20000010100 */
[----:B------:R-:W-:-:S03]  /*2aa0*/  FFMA.FTZ R85, R68, R28, R21 ;  /* 0x0000001c44557223 */ /* 0x000fc60000010015 */
[----:B------:R-:W-:Y:S01]  /*2ab0*/  FMUL.FTZ R17, R2, R17 ;  /* 0x0000001102117220 */ /* 0x000fe20000410000 */
[----:B------:R-:W-:Y:S01]  /*2ac0*/  FMUL.FTZ R92, R85, -1.4426950216293334961 ;  /* 0xbfb8aa3b555c7820 */ /* 0x000fe20000410000 */
[----:B------:R-:W1:Y:S02]  /*2ad0*/  MUFU.EX2 R90, R90 ;  /* 0x0000005a005a7308 */ /* 0x000e640000000800 */
[----:B------:R-:W-:-:S04]  /*2ae0*/  FFMA.FTZ R19, R3, R17, R27 ;  /* 0x0000001103137223 */ /* 0x000fc8000001001b */
[----:B------:R-:W-:Y:S02]  /*2af0*/  FMUL.FTZ R88, R19, -1.4426950216293334961 ;  /* 0xbfb8aa3b13587820 */ /* 0x000fe40000410000 */
        /* <DEDUP_REMOVED lines=8> */
[----:B------:R-:W-:-:S06]  /*2b80*/  FFMA.FTZ R70, R0, R14, R70 ;  /* 0x0000000e00467223 */ /* 0x000fcc0000010046 */
[----:B------:R-:W0:Y:S01]  /*2b90*/  MUFU.RCP R92, R92 ;  /* 0x0000005c005c7308 */ /* 0x000e220000001000 */
[----:B------:R-:W-:Y:S01]  /*2ba0*/  FADD.FTZ R26, R26, R24 ;  /* 0x000000181a1a7221 */ /* 0x000fe20000010000 */
[----:B------:R-:W-:Y:S01]  /*2bb0*/  FFMA.FTZ R70, R31, R24, R70 ;  /* 0x000000181f467223 */ /* 0x000fe20000010046 */
[----:B-1----:R-:W-:-:S05]  /*2bc0*/  FADD.FTZ R24, -R91, 1 ;  /* 0x3f8000005b187421 */ /* 0x002fca0000010100 */
[----:B------:R-:W1:Y:S01]  /*2bd0*/  MUFU.RCP R88, R88 ;  /* 0x0000005800587308 */ /* 0x000e620000001000 */
[----:B------:R-:W-:Y:S01]  /*2be0*/  FFMA.FTZ R84, R84, R24, 1 ;  /* 0x3f80000054547423 */ /* 0x000fe20000010018 */
[----:B---3--:R-:W-:Y:S01]  /*2bf0*/  FADD.FTZ R24, -R90, 1 ;  /* 0x3f8000005a187421 */ /* 0x008fe20000010100 */
[----:B------:R-:W-:-:S03]  /*2c00*/  FFMA.FTZ R70, R3, R15, R70 ;  /* 0x0000000f03467223 */ /* 0x000fc60000010046 */
[----:B------:R-:W-:Y:S01]  /*2c10*/  FFMA.FTZ R89, R89, R24, 1 ;  /* 0x3f80000059597423 */ /* 0x000fe20000010018 */
[----:B0-----:R-:W-:Y:S01]  /*2c20*/  FADD.FTZ R24, -R92, 1 ;  /* 0x3f8000005c187421 */ /* 0x001fe20000010100 */
[----:B------:R-:W-:-:S03]  /*2c30*/  FADD.FTZ R36, R93, R18 ;  /* 0x000000125d247221 */ /* 0x000fc60000010000 */
[----:B------:R-:W-:Y:S01]  /*2c40*/  FFMA.FTZ R85, R85, R24, 1 ;  /* 0x3f80000055557423 */ /* 0x000fe20000010018 */
[----:B------:R-:W-:Y:S01]  /*2c50*/  FFMA.FTZ R24, R68, R18, R70 ;  /* 0x0000001244187223 */ /* 0x000fe20000010046 */
[----:B------:R-:W-:Y:S01]  /*2c60*/  FMUL.FTZ R18, R91, R84 ;  /* 0x000000545b127220 */ /* 0x000fe20000410000 */
[----:B-1----:R-:W-:-:S04]  /*2c70*/  FADD.FTZ R84, -R88, 1 ;  /* 0x3f80000058547421 */ /* 0x002fc80000010100 */
[----:B------:R-:W-:Y:S01]  /*2c80*/  FFMA.FTZ R19, R19, R84, 1 ;  /* 0x3f80000013137423 */ /* 0x000fe20000010054 */
[----:B----4-:R-:W-:Y:S01]  /*2c90*/  PRMT R84, R63, 0x7632, R84 ;  /* 0x000076323f547816 */ /* 0x010fe20000000054 */
[----:B------:R-:W-:-:S03]  /*2ca0*/  FMUL.FTZ R70, R92, R85 ;  /* 0x000000555c467220 */ /* 0x000fc60000410000 */
[----:B------:R-:W-:-:S05]  /*2cb0*/  SHF.L.U32 R84, R84, 0x10, RZ ;  /* 0x0000001054547819 */ /* 0x000fca00000006ff */
[----:B------:R-:W-:Y:S01]  /*2cc0*/  FMUL.FTZ R70, R84, R70 ;  /* 0x0000004654467220 */ /* 0x000fe20000410000 */
[C---:B------:R-:W-:Y:S02]  /*2cd0*/  SHF.L.U32 R84, R62.reuse, 0x10, RZ ;  /* 0x000000103e547819 */ /* 0x040fe400000006ff */
[----:B------:R-:W-:Y:S01]  /*2ce0*/  PRMT R85, R62, 0x7632, R85 ;  /* 0x000076323e557816 */ /* 0x000fe20000000055 */
[----:B------:R-:W-:Y:S02]  /*2cf0*/  FMUL.FTZ R19, R88, R19 ;  /* 0x0000001358137220 */ /* 0x000fe40000410000 */
[----:B------:R-:W-:Y:S01]  /*2d00*/  FMUL.FTZ R18, R84, R18 ;  /* 0x0000001254127220 */ /* 0x000fe20000410000 */
[----:B------:R-:W-:Y:S01]  /*2d10*/  SHF.L.U32 R84, R63, 0x10, RZ ;  /* 0x000000103f547819 */ /* 0x000fe200000006ff */
[----:B------:R-:W-:Y:S01]  /*2d20*/  FMUL.FTZ R89, R90, R89 ;  /* 0x000000595a597220 */ /* 0x000fe20000410000 */
[----:B------:R-:W-:-:S03]  /*2d30*/  SHF.L.U32 R85, R85, 0x10, RZ ;  /* 0x0000001055557819 */ /* 0x000fc600000006ff */
[----:B------:R-:W-:Y:S01]  /*2d40*/  FMUL.FTZ R19, R84, R19 ;  /* 0x0000001354137220 */ /* 0x000fe20000410000 */
[----:B------:R-:W-:Y:S01]  /*2d50*/  FMUL.FTZ R84, R0, R18 ;  /* 0x0000001200547220 */ /* 0x000fe20000410000 */
[----:B------:R-:W-:-:S03]  /*2d60*/  FMUL.FTZ R88, R85, R89 ;  /* 0x0000005955587220 */ /* 0x000fc60000410000 */
[----:B------:R-:W-:Y:S01]  /*2d70*/  FFMA.FTZ R29, R16, R84, R29 ;  /* 0x00000054101d7223 */ /* 0x000fe2000001001d */
[----:B------:R-:W-:Y:S01]  /*2d80*/  FMUL.FTZ R84, R31, R88 ;  /* 0x000000581f547220 */ /* 0x000fe20000410000 */
[----:B------:R-:W-:Y:S01]  /*2d90*/  MOV R93, R32 ;  /* 0x00000020005d7202 */ /* 0x000fe20000000f00 */
[----:B------:R-:W-:Y:S01]  /*2da0*/  FFMA.FTZ R32, R71, R88, R25 ;  /* 0x0000005847207223 */ /* 0x000fe20000010019 */
[----:B------:R-:W-:Y:S01]  /*2db0*/  FMUL.FTZ R25, R3, R19 ;  /* 0x0000001303197220 */ /* 0x000fe20000410000 */
[----:B------:R-:W-:Y:S01]  /*2dc0*/  FFMA.FTZ R29, R71, R84, R29 ;  /* 0x00000054471d7223 */ /* 0x000fe2000001001d */
[----:B------:R-:W-:-:S03]  /*2dd0*/  PRMT R71, R64, 0x7632, R71 ;  /* 0x0000763240477816 */ /* 0x000fc60000000047 */
[----:B------:R-:W-:Y:S01]  /*2de0*/  FFMA.FTZ R25, R17, R25, R29 ;  /* 0x0000001911197223 */ /* 0x000fe2000001001d */
[----:B------:R-:W-:Y:S01]  /*2df0*/  FMUL.FTZ R29, R68, R70 ;  /* 0x00000046441d7220 */ /* 0x000fe20000410000 */
[----:B------:R-:W-:Y:S02]  /*2e00*/  MOV R90, R27 ;  /* 0x0000001b005a7202 */ /* 0x000fe40000000f00 */
[----:B------:R-:W-:Y:S01]  /*2e10*/  SHF.L.U32 R85, R64, 0x10, RZ ;  /* 0x0000001040557819 */ /* 0x000fe200000006ff */
[----:B------:R-:W-:Y:S01]  /*2e20*/  FFMA.FTZ R27, R28, R29, R25 ;  /* 0x0000001d1c1b7223 */ /* 0x000fe20000010019 */
[----:B------:R-:W-:Y:S02]  /*2e30*/  SHF.L.U32 R71, R71, 0x10, RZ ;  /* 0x0000001047477819 */ /* 0x000fe400000006ff */
[----:B------:R-:W-:Y:S01]  /*2e40*/  PRMT R29, R65, 0x7632, R29 ;  /* 0x00007632411d7816 */ /* 0x000fe2000000001d */
[C---:B------:R-:W-:Y:S02]  /*2e50*/  FADD.FTZ R85, -R30.reuse, R85 ;  /* 0x000000551e557221 */ /* 0x040fe40000010100 */
[----:B------:R-:W-:Y:S01]  /*2e60*/  FADD.FTZ R71, -R30, R71 ;  /* 0x000000471e477221 */ /* 0x000fe20000010100 */
[----:B------:R-:W-:Y:S01]  /*2e70*/  SHF.L.U32 R29, R29, 0x10, RZ ;  /* 0x000000101d1d7819 */ /* 0x000fe200000006ff */
[----:B------:R-:W-:-:S02]  /*2e80*/  FMUL.FTZ R85, R2, R85 ;  /* 0x0000005502557220 */ /* 0x000fc40000410000 */
[----:B------:R-:W-:Y:S02]  /*2e90*/  FMUL.FTZ R71, R2, R71 ;  /* 0x0000004702477220 */ /* 0x000fe40000410000 */
[----:B------:R-:W-:Y:S01]  /*2ea0*/  FADD.FTZ R29, -R30, R29 ;  /* 0x0000001d1e1d7221 */ /* 0x000fe20000010100 */
[----:B------:R-:W-:Y:S01]  /*2eb0*/  FFMA.FTZ R20, R0, R85, R20 ;  /* 0x0000005500147223 */ /* 0x000fe20000010014 */
[----:B------:R-:W-:Y:S01]  /*2ec0*/  FFMA.FTZ R25, R31, R71, R69 ;  /* 0x000000471f197223 */ /* 0x000fe20000010045 */
[----:B------:R-:W-:Y:S01]  /*2ed0*/  SHF.L.U32 R84, R65, 0x10, RZ ;  /* 0x0000001041547819 */ /* 0x000fe200000006ff */
[----:B------:R-:W-:Y:S01]  /*2ee0*/  FMUL.FTZ R29, R2, R29 ;  /* 0x0000001d021d7220 */ /* 0x000fe20000410000 */
[----:B------:R-:W-:Y:S01]  /*2ef0*/  FMUL.FTZ R89, R20, -1.4426950216293334961 ;  /* 0xbfb8aa3b14597820 */ /* 0x000fe20000410000 */
[----:B------:R-:W-:Y:S02]  /*2f00*/  FMUL.FTZ R92, R25, -1.4426950216293334961 ;  /* 0xbfb8aa3b195c7820 */ /* 0x000fe40000410000 */
[----:B------:R-:W-:Y:S01]  /*2f10*/  FFMA.FTZ R21, R68, R29, R21 ;  /* 0x0000001d44157223 */ /* 0x000fe20000010015 */
[----:B------:R-:W-:Y:S01]  /*2f20*/  FADD.FTZ R84, -R30, R84 ;  /* 0x000000541e547221 */ /* 0x000fe20000010100 */
[----:B------:R0:W1:Y:S02]  /*2f30*/  MUFU.EX2 R69, R89 ;  /* 0x0000005900457308 */ /* 0x0000640000000800 */
[----:B------:R-:W-:Y:S01]  /*2f40*/  FMUL.FTZ R91, R21, -1.4426950216293334961 ;  /* 0xbfb8aa3b155b7820 */ /* 0x000fe20000410000 */
[----:B------:R-:W-:-:S05]  /*2f50*/  FMUL.FTZ R84, R2, R84 ;  /* 0x0000005402547220 */ /* 0x000fca0000410000 */
[----:B------:R-:W3:Y:S01]  /*2f60*/  MUFU.EX2 R92, R92 ;  /* 0x0000005c005c7308 */ /* 0x000ee20000000800 */
[----:B0-----:R-:W-:-:S04]  /*2f70*/  FFMA.FTZ R89, R3, R84, R90 ;  /* 0x0000005403597223 */ /* 0x001fc8000001005a */
[----:B------:R-:W-:-:S03]  /*2f80*/  FMUL.FTZ R90, R89, -1.4426950216293334961 ;  /* 0xbfb8aa3b595a7820 */ /* 0x000fc60000410000 */
[----:B------:R-:W0:Y:S01]  /*2f90*/  MUFU.EX2 R91, R91 ;  /* 0x0000005b005b7308 */ /* 0x000e220000000800 */
[----:B-1----:R-:W-:Y:S01]  /*2fa0*/  FADD.FTZ R69, R69, 1 ;  /* 0x3f80000045457421 */ /* 0x002fe20000010000 */
[----:B------:R-:W-:-:S06]  /*2fb0*/  FFMA.FTZ R28, R28, R70, R93 ;  /* 0x000000461c1c7223 */ /* 0x000fcc000001005d */
[----:B------:R-:W1:Y:S01]  /*2fc0*/  MUFU.EX2 R90, R90 ;  /* 0x0000005a005a7308 */ /* 0x000e620000000800 */
[----:B---3--:R-:W-:-:S07]  /*2fd0*/  FADD.FTZ R92, R92, 1 ;  /* 0x3f8000005c5c7421 */ /* 0x008fce0000010000 */
[----:B------:R3:W4:Y:S01]  /*2fe0*/  MUFU.RCP R93, R69 ;  /* 0x00000045005d7308 */ /* 0x0007220000001000 */
[----:B0-----:R-:W-:-:S07]  /*2ff0*/  FADD.FTZ R91, R91, 1 ;  /* 0x3f8000005b5b7421 */ /* 0x001fce0000010000 */
[----:B------:R-:W0:Y:S01]  /*3000*/  MUFU.RCP R92, R92 ;  /* 0x0000005c005c7308 */ /* 0x000e220000001000 */
[----:B---3--:R-:W-:Y:S01]  /*3010*/  MOV R69, R26 ;  /* 0x0000001a00457202 */ /* 0x008fe20000000f00 */
[----:B------:R-:W-:Y:S01]  /*3020*/  FFMA.FTZ R24, R0, R18, R24 ;  /* 0x0000001200187223 */ /* 0x000fe20000010018 */
[----:B-1----:R-:W-:Y:S01]  /*3030*/  FADD.FTZ R90, R90, 1 ;  /* 0x3f8000005a5a7421 */ /* 0x002fe20000010000 */
[----:B------:R-:W3:Y:S04]  /*3040*/  LDL.LU R26, [R1+0x5c] ;  /* 0x00005c00011a7983 */ /* 0x000ee80000300800 */
[----:B------:R-:W1:Y:S01]  /*3050*/  MUFU.RCP R91, R91 ;  /* 0x0000005b005b7308 */ /* 0x000e620000001000 */
[----:B------:R-:W-:Y:S01]  /*3060*/  FADD.FTZ R69, R69, R88 ;  /* 0x0000005845457221 */ /* 0x000fe20000010000 */
[----:B------:R-:W-:Y:S01]  /*3070*/  FFMA.FTZ R88, R31, R88, R24 ;  /* 0x000000581f587223 */ /* 0x000fe20000010018 */
[----:B----4-:R-:W-:-:S05]  /*3080*/  FADD.FTZ R24, -R93, 1 ;  /* 0x3f8000005d187421 */ /* 0x010fca0000010100 */
[----:B------:R-:W4:Y:S01]  /*3090*/  MUFU.RCP R90, R90 ;  /* 0x0000005a005a7308 */ /* 0x000f220000001000 */
[----:B------:R-:W-:Y:S01]  /*30a0*/  FFMA.FTZ R24, R20, R24, 1 ;  /* 0x3f80000014187423 */ /* 0x000fe20000010018 */
[----:B0-----:R-:W-:-:S04]  /*30b0*/  FADD.FTZ R20, -R92, 1 ;  /* 0x3f8000005c147421 */ /* 0x001fc80000010100 */
[----:B------:R-:W-:Y:S01]  /*30c0*/  FFMA.FTZ R20, R25, R20, 1 ;  /* 0x3f80000019147423 */ /* 0x000fe20000010014 */
[----:B-1----:R-:W-:-:S04]  /*30d0*/  FADD.FTZ R25, -R91, 1 ;  /* 0x3f8000005b197421 */ /* 0x002fc80000010100 */
[----:B------:R-:W-:-:S04]  /*30e0*/  FFMA.FTZ R25, R21, R25, 1 ;  /* 0x3f80000015197423 */ /* 0x000fc80000010019 */
[----:B------:R-:W-:Y:S01]  /*30f0*/  FMUL.FTZ R25, R91, R25 ;  /* 0x000000195b197220 */ /* 0x000fe20000410000 */
[----:B----4-:R-:W-:Y:S01]  /*3100*/  FADD.FTZ R21, -R90, 1 ;  /* 0x3f8000005a157421 */ /* 0x010fe20000010100 */
[----:B--2---:R-:W-:Y:S01]  /*3110*/  PRMT R91, R66, 0x7632, R91 ;  /* 0x00007632425b7816 */ /* 0x004fe2000000005b */
[----:B------:R-:W-:Y:S02]  /*3120*/  FMUL.FTZ R20, R92, R20 ;  /* 0x000000145c147220 */ /* 0x000fe40000410000 */
[----:B------:R-:W-:Y:S01]  /*3130*/  FFMA.FTZ R21, R89, R21, 1 ;  /* 0x3f80000059157423 */ /* 0x000fe20000010015 */
[----:B------:R-:W-:-:S03]  /*3140*/  SHF.L.U32 R91, R91, 0x10, RZ ;  /* 0x000000105b5b7819 */ /* 0x000fc600000006ff */
[----:B------:R-:W-:Y:S02]  /*3150*/  FMUL.FTZ R21, R90, R21 ;  /* 0x000000155a157220 */ /* 0x000fe40000410000 */
[----:B------:R-:W-:Y:S01]  /*3160*/  FMUL.FTZ R90, R91, R20 ;  /* 0x000000145b5a7220 */ /* 0x000fe20000410000 */
[----:B------:R-:W-:Y:S01]  /*3170*/  SHF.L.U32 R20, R66, 0x10, RZ ;  /* 0x0000001042147819 */ /* 0x000fe200000006ff */
[----:B------:R-:W-:-:S04]  /*3180*/  FMUL.FTZ R24, R93, R24 ;  /* 0x000000185d187220 */ /* 0x000fc80000410000 */
[----:B------:R-:W-:Y:S01]  /*3190*/  FMUL.FTZ R20, R20, R24 ;  /* 0x0000001814147220 */ /* 0x000fe20000410000 */
[----:B------:R-:W-:-:S05]  /*31a0*/  SHF.L.U32 R24, R67, 0x10, RZ ;  /* 0x0000001043187819 */ /* 0x000fca00000006ff */
[----:B------:R-:W-:Y:S01]  /*31b0*/  FMUL.FTZ R21, R24, R21 ;  /* 0x0000001518157220 */ /* 0x000fe20000410000 */
[----:B------:R-:W-:Y:S01]  /*31c0*/  FMUL.FTZ R24, R0, R20 ;  /* 0x0000001400187220 */ /* 0x000fe20000410000 */
[----:B------:R-:W-:-:S03]  /*31d0*/  PRMT R89, R67, 0x7632, R89 ;  /* 0x0000763243597816 */ /* 0x000fc60000000059 */
[----:B------:R-:W-:Y:S02]  /*31e0*/  FFMA.FTZ R24, R85, R24, R27 ;  /* 0x0000001855187223 */ /* 0x000fe4000001001b */
[----:B------:R-:W2:Y:S01]  /*31f0*/  LDL.LU R27, [R1+0x58] ;  /* 0x00005800011b7983 */ /* 0x000ea20000300800 */
[----:B------:R-:W-:Y:S01]  /*3200*/  SHF.L.U32 R89, R89, 0x10, RZ ;  /* 0x0000001059597819 */ /* 0x000fe200000006ff */
[----:B------:R-:W-:-:S04]  /*3210*/  FFMA.FTZ R88, R3, R19, R88 ;  /* 0x0000001303587223 */ /* 0x000fc80000010058 */
[----:B------:R-:W-:Y:S01]  /*3220*/  FFMA.FTZ R88, R68, R70, R88 ;  /* 0x0000004644587223 */ /* 0x000fe20000010058 */
[----:B------:R-:W-:Y:S01]  /*3230*/  FMUL.FTZ R89, R89, R25 ;  /* 0x0000001959597220 */ /* 0x000fe20000410000 */
[----:B------:R-:W-:Y:S02]  /*3240*/  FMUL.FTZ R25, R31, R90 ;  /* 0x0000005a1f197220 */ /* 0x000fe40000410000 */
[----:B------:R-:W-:Y:S02]  /*3250*/  FFMA.FTZ R88, R0, R20, R88 ;  /* 0x0000001400587223 */ /* 0x000fe40000010058 */
[----:B------:R-:W-:Y:S01]  /*3260*/  FFMA.FTZ R25, R71, R25, R24 ;  /* 0x0000001947197223 */ /* 0x000fe20000010018 */
[----:B------:R-:W-:Y:S01]  /*3270*/  FMUL.FTZ R24, R3, R21 ;  /* 0x0000001503187220 */ /* 0x000fe20000410000 */
[----:B------:R-:W-:Y:S01]  /*3280*/  FFMA.FTZ R88, R31, R90, R88 ;  /* 0x0000005a1f587223 */ /* 0x000fe20000010058 */
[----:B------:R-:W-:Y:S02]  /*3290*/  FMUL.FTZ R31, R68, R89 ;  /* 0x00000059441f7220 */ /* 0x000fe40000410000 */
[----:B------:R-:W-:Y:S01]  /*32a0*/  FFMA.FTZ R25, R84, R24, R25 ;  /* 0x0000001854197223 */ /* 0x000fe20000010019 */
[----:B------:R-:W-:-:S03]  /*32b0*/  FFMA.FTZ R24, R3, R21, R88 ;  /* 0x0000001503187223 */ /* 0x000fc60000010058 */
[----:B------:R-:W-:Y:S01]  /*32c0*/  FFMA.FTZ R25, R29, R31, R25 ;  /* 0x0000001f1d197223 */ /* 0x000fe20000010019 */
[----:B------:R-:W-:Y:S01]  /*32d0*/  FFMA.FTZ R24, R68, R89, R24 ;  /* 0x0000005944187223 */ /* 0x000fe20000010018 */
[----:B------:R-:W-:Y:S02]  /*32e0*/  FADD.FTZ R70, R36, R70 ;  /* 0x0000004624467221 */ /* 0x000fe40000010000 */
[----:B------:R0:W5:Y:S04]  /*32f0*/  LDL.LU R36, [R1+0x54] ;  /* 0x0000540001247983 */ /* 0x0001680000300800 */
[----:B------:R1:W-:Y:S04]  /*3300*/  STS.64 [R33], R24 ;  /* 0x0000001821007388 */ /* 0x0003e80000000a00 */
[----:B-1----:R0:W5:Y:S01]  /*3310*/  LDL.LU R33, [R1+0x50] ;  /* 0x0000500001217983 */ /* 0x0021620000300800 */
[----:B------:R-:W-:-:S03]  /*3320*/  FFMA.FTZ R24, R71, R90, R32 ;  /* 0x0000005a47187223 */ /* 0x000fc60000010020 */
[----:B------:R0:W5:Y:S01]  /*3330*/  LDL.LU R32, [R1+0x4c] ;  /* 0x00004c0001207983 */ /* 0x0001620000300800 */
[----:B------:R-:W-:Y:S01]  /*3340*/  UIADD3 UR9, UP0, UR11, 0x8, URZ ;  /* 0x000000080b097890 */ /* 0x000fe2000ff1e03f */
[----:B------:R-:W1:Y:S01]  /*3350*/  S2R R93, SR_TID.X ;  /* 0x00000000005d7919 */ /* 0x000e620000002100 */
[----:B------:R-:W-:Y:S01]  /*3360*/  FFMA.FTZ R22, R83, R4, R22 ;  /* 0x0000000453167223 */ /* 0x000fe20000010016 */
[----:B------:R-:W-:Y:S01]  /*3370*/  FADD.FTZ R23, R4, R23 ;  /* 0x0000001704177221 */ /* 0x000fe20000010000 */
[----:B------:R-:W-:Y:S02]  /*3380*/  UIADD3.X UR10, URZ, UR5, URZ, UP0, !UPT ;  /* 0x000000053f0a7290 */ /* 0x000fe400087fe43f */
[----:B------:R-:W-:Y:S01]  /*3390*/  UISETP.GE.U32.AND UP0, UPT, UR9, UR16, UPT ;  /* 0x000000100900728c */ /* 0x000fe2000bf06070 */
[----:B------:R-:W-:Y:S01]  /*33a0*/  FFMA.FTZ R22, R81, R6, R22 ;  /* 0x0000000651167223 */ /* 0x000fe20000010016 */
[----:B------:R-:W-:Y:S02]  /*33b0*/  FADD.FTZ R23, R23, R6 ;  /* 0x0000000617177221 */ /* 0x000fe40000010000 */
[----:B------:R-:W-:Y:S01]  /*33c0*/  UISETP.GE.AND.EX UP0, UPT, UR10, UR7, UPT, UP0 ;  /* 0x000000070a00728c */ /* 0x000fe2000bf06300 */
[----:B------:R-:W-:Y:S01]  /*33d0*/  FFMA.FTZ R22, R79, R8, R22 ;  /* 0x000000084f167223 */ /* 0x000fe20000010016 */
[----:B------:R-:W-:-:S03]  /*33e0*/  FADD.FTZ R23, R23, R8 ;  /* 0x0000000817177221 */ /* 0x000fc60000010000 */
[----:B------:R-:W-:Y:S01]  /*33f0*/  FFMA.FTZ R22, R77, R10, R22 ;  /* 0x0000000a4d167223 */ /* 0x000fe20000010016 */
[----:B------:R-:W-:Y:S01]  /*3400*/  FADD.FTZ R23, R23, R10 ;  /* 0x0000000a17177221 */ /* 0x000fe20000010000 */
[----:B------:R-:W-:Y:S02]  /*3410*/  PLOP3.LUT P0, PT, PT, PT, UP0, 0x80, 0x0 ;  /* 0x000000000000781c */ /* 0x000fe40003f0f008 */
[----:B------:R-:W-:Y:S01]  /*3420*/  FFMA.FTZ R22, R75, R12, R22 ;  /* 0x0000000c4b167223 */ /* 0x000fe20000010016 */
[----:B------:R-:W-:-:S03]  /*3430*/  FADD.FTZ R23, R23, R12 ;  /* 0x0000000c17177221 */ /* 0x000fc60000010000 */
[----:B------:R-:W-:Y:S01]  /*3440*/  FFMA.FTZ R22, R73, R14, R22 ;  /* 0x0000000e49167223 */ /* 0x000fe20000010016 */
[----:B------:R-:W-:-:S03]  /*3450*/  FADD.FTZ R23, R23, R14 ;  /* 0x0000000e17177221 */ /* 0x000fc60000010000 */
[----:B------:R-:W-:Y:S01]  /*3460*/  FFMA.FTZ R22, R16, R18, R22 ;  /* 0x0000001210167223 */ /* 0x000fe20000010016 */
[----:B------:R-:W-:Y:S01]  /*3470*/  FADD.FTZ R23, R23, R18 ;  /* 0x0000001217177221 */ /* 0x000fe20000010000 */
[----:B------:R-:W-:Y:S01]  /*3480*/  FFMA.FTZ R28, R29, R89, R28 ;  /* 0x000000591d1c7223 */ /* 0x000fe2000001001c */
[----:B------:R-:W-:Y:S01]  /*3490*/  FADD.FTZ R25, R69, R90 ;  /* 0x0000005a45197221 */ /* 0x000fe20000010000 */
[----:B------:R-:W-:Y:S01]  /*34a0*/  FADD.FTZ R29, R70, R89 ;  /* 0x00000059461d7221 */ /* 0x000fe20000010000 */
[----:B------:R-:W-:Y:S01]  /*34b0*/  FFMA.FTZ R22, R85, R20, R22 ;  /* 0x0000001455167223 */ /* 0x000fe20000010016 */
[----:B------:R-:W-:Y:S01]  /*34c0*/  BAR.SYNC.DEFER_BLOCKING 0x0 ;  /* 0x0000000000007b1d */ /* 0x000fe20000010000 */
[----:B-1----:R-:W-:Y:S01]  /*34d0*/  ISETP.GT.U32.AND P1, PT, R93, 0xf, PT ;  /* 0x0000000f5d00780c */ /* 0x002fe20003f24070 */
[----:B------:R-:W-:Y:S01]  /*34e0*/  FADD.FTZ R23, R23, R20 ;  /* 0x0000001417177221 */ /* 0x000fe20000010000 */
[----:B---3--:R-:W-:-:S04]  /*34f0*/  FFMA.FTZ R26, R82, R5, R26 ;  /* 0x00000005521a7223 */ /* 0x008fc8000001001a */
[----:B------:R-:W-:-:S04]  /*3500*/  FFMA.FTZ R26, R80, R7, R26 ;  /* 0x00000007501a7223 */ /* 0x000fc8000001001a */
[----:B------:R-:W-:-:S04]  /*3510*/  FFMA.FTZ R26, R78, R9, R26 ;  /* 0x000000094e1a7223 */ /* 0x000fc8000001001a */
[----:B------:R-:W-:-:S04]  /*3520*/  FFMA.FTZ R26, R76, R11, R26 ;  /* 0x0000000b4c1a7223 */ /* 0x000fc8000001001a */
[----:B------:R-:W-:-:S04]  /*3530*/  FFMA.FTZ R26, R74, R13, R26 ;  /* 0x0000000d4a1a7223 */ /* 0x000fc8000001001a */
[----:B------:R-:W-:-:S04]  /*3540*/  FFMA.FTZ R26, R72, R15, R26 ;  /* 0x0000000f481a7223 */ /* 0x000fc8000001001a */
[----:B------:R-:W-:-:S04]  /*3550*/  FFMA.FTZ R26, R17, R19, R26 ;  /* 0x00000013111a7223 */ /* 0x000fc8000001001a */
[----:B------:R-:W-:Y:S01]  /*3560*/  FFMA.FTZ R26, R84, R21, R26 ;  /* 0x00000015541a7223 */ /* 0x000fe2000001001a */
[----:B--2---:R-:W-:-:S04]  /*3570*/  FADD.FTZ R27, R5, R27 ;  /* 0x0000001b051b7221 */ /* 0x004fc80000010000 */
[----:B------:R-:W-:-:S04]  /*3580*/  FADD.FTZ R27, R27, R7 ;  /* 0x000000071b1b7221 */ /* 0x000fc80000010000 */
[----:B------:R-:W-:-:S04]  /*3590*/  FADD.FTZ R27, R27, R9 ;  /* 0x000000091b1b7221 */ /* 0x000fc80000010000 */
[----:B------:R-:W-:-:S04]  /*35a0*/  FADD.FTZ R27, R27, R11 ;  /* 0x0000000b1b1b7221 */ /* 0x000fc80000010000 */
[----:B------:R-:W-:-:S04]  /*35b0*/  FADD.FTZ R27, R27, R13 ;  /* 0x0000000d1b1b7221 */ /* 0x000fc80000010000 */
[----:B------:R-:W-:-:S04]  /*35c0*/  FADD.FTZ R27, R27, R15 ;  /* 0x0000000f1b1b7221 */ /* 0x000fc80000010000 */
[----:B------:R-:W-:-:S04]  /*35d0*/  FADD.FTZ R27, R27, R19 ;  /* 0x000000131b1b7221 */ /* 0x000fc80000010000 */
[----:B------:R-:W-:Y:S01]  /*35e0*/  FADD.FTZ R27, R27, R21 ;  /* 0x000000151b1b7221 */ /* 0x000fe20000010000 */
[----:B0-----:R-:W-:Y:S06]  /*35f0*/  @!P0 BRA `(.L_x_871) ;  /* 0x0000000000d48947 */ /* 0x001fec0003800000 */
[----:B------:R-:W2:Y:S04]  /*3600*/  LDL R71, [R1+0x48] ;  /* 0x0000480001477983 */ /* 0x000ea80000100800 */
[----:B------:R-:W3:Y:S04]  /*3610*/  LDL R92, [R1+0x44] ;  /* 0x00004400015c7983 */ /* 0x000ee80000100800 */
[----:B------:R-:W4:Y:S04]  /*3620*/  LDL R91, [R1+0x40] ;  /* 0x00004000015b7983 */ /* 0x000f280000100800 */
[----:B------:R-:W4:Y:S01]  /*3630*/  LDL R88, [R1+0x3c] ;  /* 0x00003c0001587983 */ /* 0x000f220000100800 */
[----:B------:R-:W0:Y:S01]  /*3640*/  S2UR UR15, SR_CgaCtaId ;  /* 0x00000000000f79c3 */ /* 0x000e220000008800 */
[----:B------:R-:W-:Y:S01]  /*3650*/  UMOV UR5, 0x400 ;  /* 0x0000040000057882 */ /* 0x000fe20000000000 */
[----:B------:R-:W-:Y:S01]  /*3660*/  SHF.L.U32 R68, R93, 0x1, RZ ;  /* 0x000000015d447819 */ /* 0x000fe200000006ff */
[----:B------:R-:W1:Y:S03]  /*3670*/  S2R R89, SR_TID.X ;  /* 0x0000000000597919 */ /* 0x000e660000002100 */
[----:B------:R-:W-:Y:S01]  /*3680*/  LOP3.LUT R68, R68, 0x18, RZ, 0xc0, !PT ;  /* 0x0000001844447812 */ /* 0x000fe200078ec0ff */
[----:B0-----:R-:W-:-:S06]  /*3690*/  ULEA UR5, UR15, UR5, 0x18 ;  /* 0x000000050f057291 */ /* 0x001fcc000f8ec03f */
[----:B------:R-:W-:-:S04]  /*36a0*/  LEA R31, R93, UR5, 0x5 ;  /* 0x000000055d1f7c11 */ /* 0x000fc8000f8e28ff */
[----:B------:R-:W-:Y:S02]  /*36b0*/  IADD3 R69, R31, R68, RZ ;  /* 0x000000441f457210 */ /* 0x000fe40007ffe0ff */
[----:B-1----:R-:W-:-:S03]  /*36c0*/  SHF.R.S32.HI R90, RZ, 0x1f, R89 ;  /* 0x0000001fff5a7819 */ /* 0x002fc60000011459 */
[----:B------:R0:W-:Y:S01]  /*36d0*/  STS.64 [R69], R22 ;  /* 0x0000001645007388 */ /* 0x0001e20000000a00 */
[----:B------:R-:W-:-:S04]  /*36e0*/  LEA.HI R90, R90, R89, RZ, 0x2 ;  /* 0x000000595a5a7211 */ /* 0x000fc800078f10ff */
[----:B------:R-:W-:Y:S02]  /*36f0*/  SHF.R.S32.HI R90, RZ, 0x2, R90 ;  /* 0x00000002ff5a7819 */ /* 0x000fe4000001145a */
[----:B0-----:R-:W-:-:S04]  /*3700*/  LOP3.LUT R69, R68, 0x8, RZ, 0x3c, !PT ;  /* 0x0000000844457812 */ /* 0x001fc800078e3cff */
[----:B------:R-:W-:-:S05]  /*3710*/  IADD3 R69, R31, R69, RZ ;  /* 0x000000451f457210 */ /* 0x000fca0007ffe0ff */
[----:B------:R0:W-:Y:S02]  /*3720*/  STS.64 [R69], R24 ;  /* 0x0000001845007388 */ /* 0x0001e40000000a00 */
[C---:B0-----:R-:W-:Y:S02]  /*3730*/  LOP3.LUT R69, R68.reuse, 0x10, RZ, 0x3c, !PT ;  /* 0x0000001044457812 */ /* 0x041fe400078e3cff */
[----:B------:R-:W-:Y:S02]  /*3740*/  LOP3.LUT R68, R68, 0x18, RZ, 0x3c, !PT ;  /* 0x0000001844447812 */ /* 0x000fe400078e3cff */
[C---:B------:R-:W-:Y:S02]  /*3750*/  IADD3 R69, R31.reuse, R69, RZ ;  /* 0x000000451f457210 */ /* 0x040fe40007ffe0ff */
[----:B------:R-:W-:Y:S02]  /*3760*/  IADD3 R68, R31, R68, RZ ;  /* 0x000000441f447210 */ /* 0x000fe40007ffe0ff */
[----:B------:R-:W-:Y:S01]  /*3770*/  LEA R31, R90, UR5, 0x5 ;  /* 0x000000055a1f7c11 */ /* 0x000fe2000f8e28ff */
[----:B------:R-:W-:Y:S01]  /*3780*/  STS.64 [R69], R26 ;  /* 0x0000001a45007388 */ /* 0x000fe20000000a00 */
[----:B------:R-:W-:-:S03]  /*3790*/  USHF.R.U32.HI UR5, URZ, 0x2, UR6 ;  /* 0x000000023f057899 */ /* 0x000fc60008011606 */
[----:B------:R2:W-:Y:S01]  /*37a0*/  STS.64 [R68], R28 ;  /* 0x0000001c44007388 */ /* 0x0005e20000000a00 */
[----:B------:R-:W-:-:S04]  /*37b0*/  USHF.L.U32 UR5, UR5, 0x5, URZ ;  /* 0x0000000505057899 */ /* 0x000fc8000800063f */
[----:B------:R-:W-:Y:S01]  /*37c0*/  ULOP3.LUT UR5, UR5, 0xffffffe0, UR17, 0xe2, !UPT ;  /* 0xffffffe005057892 */ /* 0x000fe2000f8ee211 */
[-C--:B--2---:R-:W-:Y:S01]  /*37d0*/  LEA R68, R71, R31.reuse, 0x3 ;  /* 0x0000001f47447211 */ /* 0x084fe200078e18ff */
[----:B------:R-:W-:Y:S01]  /*37e0*/  BAR.SYNC.DEFER_BLOCKING 0x0 ;  /* 0x0000000000007b1d */ /* 0x000fe20000010000 */
[----:B---3--:R-:W-:-:S05]  /*37f0*/  LEA R70, R92, R31, 0x3 ;  /* 0x0000001f5c467211 */ /* 0x008fca00078e18ff */
[----:B------:R-:W0:Y:S04]  /*3800*/  LDS.64 R68, [R68] ;  /* 0x0000000044447984 */ /* 0x000e280000000a00 */
[----:B------:R-:W1:Y:S01]  /*3810*/  LDS.64 R70, [R70+0xa00] ;  /* 0x000a000046467984 */ /* 0x000e620000000a00 */
[----:B0-----:R-:W-:Y:S01]  /*3820*/  FADD.FTZ R68, RZ, R68 ;  /* 0x00000044ff447221 */ /* 0x001fe20000010000 */
[----:B------:R-:W-:-:S03]  /*3830*/  FADD.FTZ R69, RZ, R69 ;  /* 0x00000045ff457221 */ /* 0x000fc60000010000 */
[----:B-1----:R-:W-:Y:S01]  /*3840*/  FADD.FTZ R70, R68, R70 ;  /* 0x0000004644467221 */ /* 0x002fe20000010000 */
[----:B----4-:R-:W-:Y:S01]  /*3850*/  LEA R68, R91, R31, 0x3 ;  /* 0x0000001f5b447211 */ /* 0x010fe200078e18ff */
[----:B------:R-:W-:-:S05]  /*3860*/  FADD.FTZ R71, R69, R71 ;  /* 0x0000004745477221 */ /* 0x000fca0000010000 */
[----:B------:R-:W0:Y:S02]  /*3870*/  LDS.64 R68, [R68+0x1400] ;  /* 0x0014000044447984 */ /* 0x000e240000000a00 */
[----:B0-----:R-:W-:Y:S01]  /*3880*/  FADD.FTZ R70, R70, R68 ;  /* 0x0000004446467221 */ /* 0x001fe20000010000 */
[----:B------:R-:W-:Y:S01]  /*3890*/  LEA R68, R88, R31, 0x3 ;  /* 0x0000001f58447211 */ /* 0x000fe200078e18ff */
[----:B------:R-:W-:Y:S01]  /*38a0*/  FADD.FTZ R71, R71, R69 ;  /* 0x0000004547477221 */ /* 0x000fe20000010000 */
[----:B------:R-:W-:-:S04]  /*38b0*/  MOV R31, UR5 ;  /* 0x00000005001f7c02 */ /* 0x000fc80008000f00 */
[----:B------:R-:W0:Y:S01]  /*38c0*/  LDS.64 R68, [R68+0x1e00] ;  /* 0x001e000044447984 */ /* 0x000e220000000a00 */
[----:B------:R-:W-:-:S05]  /*38d0*/  IMAD R31, R31, 0x500, R93 ;  /* 0x000005001f1f7824 */ /* 0x000fca00078e025d */
[----:B------:R-:W-:-:S04]  /*38e0*/  IADD3 R31, R31, UR14, RZ ;  /* 0x0000000e1f1f7c10 */ /* 0x000fc8000fffe0ff */
[----:B------:R-:W-:Y:S01]  /*38f0*/  SHF.L.U32 R31, R31, 0x1, RZ ;  /* 0x000000011f1f7819 */ /* 0x000fe200000006ff */
[----:B0-----:R-:W-:Y:S01]  /*3900*/  FADD.FTZ R69, R71, R69 ;  /* 0x0000004547457221 */ /* 0x001fe20000010000 */
[----:B------:R-:W-:Y:S02]  /*3910*/  FADD.FTZ R68, R70, R68 ;  /* 0x0000004446447221 */ /* 0x000fe40000010000 */
[----:B------:R-:W0:Y:S02]  /*3920*/  LDC.64 R70, c[0x0][0x260] ;  /* 0x00009800ff467b82 */ /* 0x000e240000000a00 */
[----:B0-----:R-:W-:-:S05]  /*3930*/  IMAD.WIDE.U32 R70, R31, 0x4, R70 ;  /* 0x000000041f467825 */ /* 0x001fca00078e0046 */
[----:B------:R0:W-:Y:S02]  /*3940*/  STG.E.64 desc[UR12][R70.64+0x4000], R68 ;  /* 0x0040004446007986 */ /* 0x0001e4000c101b0c */
.L_x_871:
[----:B------:R-:W-:Y:S01]  /*3950*/  BSSY B0, `(.L_x_872) ;  /* 0x00000d1000007945 */ /* 0x000fe20003800000 */
[----:B0-----:R-:W-:-:S03]  /*3960*/  CS2R R68, SRZ ;  /* 0x0000000000447805 */ /* 0x001fc6000001ff00 */
[----:B------:R-:W-:Y:S05]  /*3970*/  @P1 BRA `(.L_x_873) ;  /* 0x0000000c00381947 */ /* 0x000fea0003800000 */
[----:B------:R-:W-:Y:S01]  /*3980*/  USHF.L.U32 UR5, UR11, 0x2, URZ ;  /* 0x000000020b057899 */ /* 0x000fe2000800063f */
[----:B------:R-:W-:Y:S01]  /*3990*/  HFMA2.MMA R68, -RZ, RZ, 0, 4.76837158203125e-06 ;  /* 0x00000050ff447435 */ /* 0x000fe200000001ff */
[----:B------:R-:W-:Y:S02]  /*39a0*/  MOV R69, 0x28 ;  /* 0x0000002800457802 */ /* 0x000fe40000000f00 */
[----:B------:R-:W-:Y:S01]  /*39b0*/  ULOP3.LUT UR5, UR5, 0xc, URZ, 0xc0, !UPT ;  /* 0x0000000c05057892 */ /* 0x000fe2000f8ec03f */
[C---:B------:R-:W-:Y:S02]  /*39c0*/  SHF.L.U32 R88, R93.reuse, 0x3, RZ ;  /* 0x000000035d587819 */ /* 0x040fe400000006ff */
[----:B------:R-:W-:Y:S02]  /*39d0*/  MOV R90, 0x28 ;  /* 0x00000028005a7802 */ /* 0x000fe40000000f00 */
[----:B------:R-:W-:Y:S02]  /*39e0*/  LOP3.LUT R88, R88, 0x18, RZ, 0xc0, !PT ;  /* 0x0000001858587812 */ /* 0x000fe400078ec0ff */
[----:B------:R-:W-:-:S05]  /*39f0*/  LEA.HI R31, R93, UR5, RZ, 0x1e ;  /* 0x000000055d1f7c11 */ /* 0x000fca000f8ff0ff */
        /* <DEDUP_REMOVED lines=21> */
[----:B------:R-:W-:-:S04]  /*3b50*/  LEA.HI R69, R69, R68, RZ, 0x2 ;  /* 0x0000004445457211 */ /* 0x000fc800078f10ff */
        /* <DEDUP_REMOVED lines=169> */
[----:B------:R-:W-:-:S03]  /*45f0*/  HFMA2.MMA R31, -RZ, RZ, 0, 2.384185791015625e-06 ;  /* 0x00000028ff1f7435 */ /* 0x000fc600000001ff */
[----:B------:R-:W-:-:S07]  /*4600*/  SHF.R.S32.HI R68, RZ, 0x2, R68 ;  /* 0x00000002ff447819 */ /* 0x000fce0000011444 */
[----:B------:R-:W-:-:S05]  /*4610*/  IMAD R68, R68, R31, UR8 ;  /* 0x0000000844447e24 */ /* 0x000fca000f8e021f */
[----:B------:R-:W-:-:S06]  /*4620*/  IADD3 R68, R88, R68, RZ ;  /* 0x0000004458447210 */ /* 0x000fcc0007ffe0ff */
[----:B------:R-:W0:Y:S02]  /*4630*/  LDS.64 R68, [R68] ;  /* 0x0000000044447984 */ /* 0x000e240000000a00 */
[----:B0-----:R-:W-:Y:S01]  /*4640*/  FADD.FTZ R68, R70, R68 ;  /* 0x0000004446447221 */ /* 0x001fe20000010000 */
[----:B------:R-:W-:-:S07]  /*4650*/  FADD.FTZ R69, R71, R69 ;  /* 0x0000004547457221 */ /* 0x000fce0000010000 */
.L_x_873:
[----:B------:R-:W-:Y:S05]  /*4660*/  BSYNC B0 ;  /* 0x0000000000007941 */ /* 0x000fea0003800000 */
.L_x_872:
[----:B------:R-:W0:Y:S01]  /*4670*/  SHFL.BFLY PT, R71, R68, 0x2, 0x1f ;  /* 0x0c401f0044477f89 */ /* 0x000e2200000e0000 */
[----:B------:R-:W-:Y:S01]  /*4680*/  LOP3.LUT P1, RZ, R93, 0xfffffff3, RZ, 0xc0, !PT ;  /* 0xfffffff35dff7812 */ /* 0x000fe2000782c0ff */
[----:B------:R-:W-:Y:S01]  /*4690*/  BSSY B0, `(.L_x_874) ;  /* 0x0000017000007945 */ /* 0x000fe20003800000 */
[----:B-----5:R-:W-:Y:S01]  /*46a0*/  PRMT R70, R33, 0x7632, R70 ;  /* 0x0000763221467816 */ /* 0x020fe20000000046 */
[----:B------:R-:W1:Y:S01]  /*46b0*/  SHFL.BFLY PT, R31, R69, 0x2, 0x1f ;  /* 0x0c401f00451f7f89 */ /* 0x000e6200000e0000 */
[----:B0-----:R-:W-:Y:S01]  /*46c0*/  FADD.FTZ R71, R71, R68 ;  /* 0x0000004447477221 */ /* 0x001fe20000010000 */
[----:B-1----:R-:W-:-:S04]  /*46d0*/  FADD.FTZ R68, R31, R69 ;  /* 0x000000451f447221 */ /* 0x002fc80000010000 */
[----:B------:R-:W0:Y:S01]  /*46e0*/  SHFL.BFLY PT, R88, R71, 0x1, 0x1f ;  /* 0x0c201f0047587f89 */ /* 0x000e2200000e0000 */
[----:B------:R-:W-:-:S03]  /*46f0*/  PRMT R31, R32, 0x7632, R31 ;  /* 0x00007632201f7816 */ /* 0x000fc6000000001f */
[----:B------:R-:W1:Y:S01]  /*4700*/  SHFL.BFLY PT, R69, R68, 0x1, 0x1f ;  /* 0x0c201f0044457f89 */ /* 0x000e6200000e0000 */
[----:B0-----:R-:W-:Y:S01]  /*4710*/  FADD.FTZ R32, R71, R88 ;  /* 0x0000005847207221 */ /* 0x001fe20000010000 */
[----:B-1----:R-:W-:Y:S01]  /*4720*/  FADD.FTZ R33, R68, R69 ;  /* 0x0000004544217221 */ /* 0x002fe20000010000 */
[----:B------:R-:W-:Y:S06]  /*4730*/  @P1 BRA `(.L_x_875) ;  /* 0x0000000000301947 */ /* 0x000fec0003800000 */
[----:B------:R-:W0:Y:S01]  /*4740*/  LDC.64 R88, c[0x0][0x260] ;  /* 0x00009800ff587b82 */ /* 0x000e220000000a00 */
[----:B------:R-:W-:Y:S01]  /*4750*/  SHF.R.U32.HI R69, RZ, 0x2, R93 ;  /* 0x00000002ff457819 */ /* 0x000fe2000001165d */
[----:B------:R-:W-:Y:S01]  /*4760*/  ULDC UR5, c[0x0][0x10] ;  /* 0x0000040000057ab9 */ /* 0x000fe20000000800 */
[----:B------:R-:W-:Y:S01]  /*4770*/  MOV R68, UR17 ;  /* 0x0000001100447c02 */ /* 0x000fe20008000f00 */
        /* <DEDUP_REMOVED lines=8> */
.L_x_875:
[----:B------:R-:W-:Y:S05]  /*4800*/  BSYNC B0 ;  /* 0x0000000000007941 */ /* 0x000fea0003800000 */
.L_x_874:
        /* <DEDUP_REMOVED lines=41> */
[----:B0-----:R-:W0:Y:S01]  /*4aa0*/  LDC.64 R68, c[0x0][0x268] ;  /* 0x00009a00ff447b82 */ /* 0x001e220000000a00 */
        /* <DEDUP_REMOVED lines=9> */
.L_x_878:
[----:B------:R-:W2:Y:S04]  /*4b40*/  LD.E.STRONG.GPU R69, desc[UR12][R32.64] ;  /* 0x0000000c20457980 */ /* 0x000ea8000c10f900 */
[----:B--2---:R-:W-:Y:S01]  /*4b50*/  CCTL.IVALL ;  /* 0x00000000ff00798f */ /* 0x004fe20002000000 */
[----:B------:R-:W-:Y:S05]  /*4b60*/  YIELD ;  /* 0x0000000000007946 */ /* 0x000fea0003800000 */
[----:B-----5:R-:W-:-:S04]  /*4b70*/  LOP3.LUT R69, R69, R68, RZ, 0x3c, !PT ;  /* 0x0000004445457212 */ /* 0x020fc800078e3cff */
[----:B------:R-:W-:-:S13]  /*4b80*/  ISETP.GT.AND P1, PT, R69, -0x1, PT ;  /* 0xffffffff4500780c */ /* 0x000fda0003f24270 */
[----:B------:R-:W-:Y:S05]  /*4b90*/  @P1 BRA `(.L_x_878) ;  /* 0xfffffffc00e81947 */ /* 0x000fea000383ffff */
.L_x_877:
[----:B------:R-:W-:Y:S05]  /*4ba0*/  WARPSYNC.ALL ;  /* 0x0000000000007948 */ /* 0x000fea0003800000 */
[----:B------:R-:W-:Y:S06]  /*4bb0*/  BAR.SYNC.DEFER_BLOCKING 0x0 ;  /* 0x0000000000007b1d */ /* 0x000fec0000010000 */
[----:B------:R-:W-:Y:S05]  /*4bc0*/  BRA `(.L_x_879) ;  /* 0x0000000000687947 */ /* 0x000fea0003800000 */
.L_x_876:
[----:B0-----:R-:W0:Y:S01]  /*4bd0*/  S2R R32, SR_TID.X ;  /* 0x0000000000207919 */ /* 0x001e220000002100 */
        /* <DEDUP_REMOVED lines=9> */
[----:B------:R-:W-:-:S05]  /*4c70*/  MOV R32, UR5 ;  /* 0x0000000500207c02 */ /* 0x000fca0008000f00 */
[----:B0-----:R-:W-:Y:S01]  /*4c80*/  IMAD.WIDE.U32 R32, R32, 0x4, R68 ;  /* 0x0000000420207825 */ /* 0x001fe200078e0044 */
[----:B------:R-:W-:-:S04]  /*4c90*/  MOV R68, 0x7fffffc1 ;  /* 0x7fffffc100447802 */ /* 0x000fc80000000f00 */
[----:B------:R-:W-:Y:S01]  /*4ca0*/  SEL R68, R68, 0x1, !P1 ;  /* 0x0000000144447807 */ /* 0x000fe20004800000 */
[----:B------:R-:W-:Y:S06]  /*4cb0*/  MEMBAR.ALL.GPU ;  /* 0x0000000000007992 */ /* 0x000fec000000a000 */
[----:B------:R-:W-:-:S00]  /*4cc0*/  ERRBAR ;  /* 0x00000000000079ab */ /* 0x000fc00000000000 */
[----:B------:R-:W-:Y:S06]  /*4cd0*/  CGAERRBAR ;  /* 0x00000000000075ab */ /* 0x000fec0000000000 */
[----:B------:R0:W5:Y:S02]  /*4ce0*/  ATOM.E.ADD.STRONG.GPU PT, R68, desc[UR12][R32.64], R68 ;  /* 0x000000442044798a */ /* 0x00016400081ee1cc */
.L_x_881:
[----:B------:R-:W2:Y:S04]  /*4cf0*/  LD.E.STRONG.GPU R69, desc[UR12][R32.64] ;  /* 0x0000000c20457980 */ /* 0x000ea8000c10f900 */
[----:B--2---:R-:W-:Y:S01]  /*4d00*/  CCTL.IVALL ;  /* 0x00000000ff00798f */ /* 0x004fe20002000000 */
[----:B------:R-:W-:Y:S05]  /*4d10*/  YIELD ;  /* 0x0000000000007946 */ /* 0x000fea0003800000 */
[----:B-----5:R-:W-:-:S04]  /*4d20*/  LOP3.LUT R69, R69, R68, RZ, 0x3c, !PT ;  /* 0x0000004445457212 */ /* 0x020fc800078e3cff */
[----:B------:R-:W-:-:S13]  /*4d30*/  ISETP.GT.AND P1, PT, R69, -0x1, PT ;  /* 0xffffffff4500780c */ /* 0x000fda0003f24270 */
[----:B------:R-:W-:Y:S05]  /*4d40*/  @P1 BRA `(.L_x_881) ;  /* 0xfffffffc00e81947 */ /* 0x000fea000383ffff */
.L_x_880:
[----:B------:R-:W-:Y:S05]  /*4d50*/  WARPSYNC.ALL ;  /* 0x0000000000007948 */ /* 0x000fea0003800000 */
[----:B------:R-:W-:Y:S06]  /*4d60*/  BAR.SYNC.DEFER_BLOCKING 0x0 ;  /* 0x0000000000007b1d */ /* 0x000fec0000010000 */
.L_x_879:
        /* <DEDUP_REMOVED lines=9> */
[----:B------:R-:W-:-:S04]  /*4e00*/  @!P1 LOP3.LUT R33, R88, 0x1f, RZ, 0xc0, !PT ;  /* 0x0000001f58219812 */ /* 0x000fc800078ec0ff */
[----:B------:R-:W-:-:S04]  /*4e10*/  @!P1 IADD3 R32, R32, R33, RZ ;  /* 0x0000002120209210 */ /* 0x000fc80007ffe0ff */
[----:B------:R-:W-:-:S05]  /*4e20*/  @!P1 SHF.L.U32 R32, R32, 0x1, RZ ;  /* 0x0000000120209819 */ /* 0x000fca00000006ff */
[----:B-1----:R-:W-:Y:S01]  /*4e30*/  @!P1 IMAD.WIDE.U32 R32, R32, 0x4, R68 ;  /* 0x0000000420209825 */ /* 0x002fe200078e0044 */
[----:B------:R-:W0:Y:S01]  /*4e40*/  S2UR UR14, SR_CgaCtaId ;  /* 0x00000000000e79c3 */ /* 0x000e220000008800 */
[----:B------:R-:W-:Y:S01]  /*4e50*/  UMOV UR5, 0x400 ;  /* 0x0000040000057882 */ /* 0x000fe20000000000 */
[----:B------:R-:W-:Y:S02]  /*4e60*/  SHF.L.U32 R34, R34, 0x10, RZ ;  /* 0x0000001022227819 */ /* 0x000fe400000006ff */
[----:B------:R-:W-:Y:S01]  /*4e70*/  SHF.L.U32 R31, R31, 0x10, RZ ;  /* 0x000000101f1f7819 */ /* 0x000fe200000006ff */
[----:B------:R-:W3:Y:S01]  /*4e80*/  @!P1 LDG.E.64 R32, desc[UR12][R32.64] ;  /* 0x0000000c20209981 */ /* 0x000ee2000c1e1b00 */
[----:B------:R-:W-:Y:S01]  /*4e90*/  HFMA2.MMA R68, -RZ, RZ, 0, 0 ;  /* 0x00000000ff447435 */ /* 0x000fe200000001ff */
[----:B------:R-:W-:Y:S01]  /*4ea0*/  UIADD3 UR5, UR5, 0x3480, URZ ;  /* 0x0000348005057890 */ /* 0x000fe2000fffe03f */
[----:B------:R-:W-:Y:S01]  /*4eb0*/  FADD.FTZ R34, -R30, R34 ;  /* 0x000000221e227221 */ /* 0x000fe20000010100 */
[----:B------:R-:W-:Y:S01]  /*4ec0*/  SHF.L.U32 R36, R36, 0x10, RZ ;  /* 0x0000001024247819 */ /* 0x000fe200000006ff */
[----:B------:R-:W-:Y:S01]  /*4ed0*/  USHF.L.U32 UR11, UR11, 0x2, URZ ;  /* 0x000000020b0b7899 */ /* 0x000fe2000800063f */
[----:B------:R-:W-:Y:S01]  /*4ee0*/  SHF.L.U32 R40, R40, 0x10, RZ ;  /* 0x0000001028287819 */ /* 0x000fe200000006ff */
[----:B------:R-:W-:Y:S01]  /*4ef0*/  FMUL.FTZ R34, R2, R34 ;  /* 0x0000002202227220 */ /* 0x000fe20000410000 */
[----:B------:R-:W-:Y:S01]  /*4f00*/  SHF.L.U32 R35, R35, 0x10, RZ ;  /* 0x0000001023237819 */ /* 0x000fe200000006ff */
[----:B------:R-:W-:Y:S01]  /*4f10*/  ULOP3.LUT UR11, UR11, 0xc, URZ, 0xc0, !UPT ;  /* 0x0000000c0b0b7892 */ /* 0x000fe2000f8ec03f */
[----:B------:R-:W-:Y:S01]  /*4f20*/  SHF.L.U32 R70, R70, 0x10, RZ ;  /* 0x0000001046467819 */ /* 0x000fe200000006ff */
[----:B------:R-:W4:Y:S01]  /*4f30*/  LDL.LU R69, [R1+0x30] ;  /* 0x0000300001457983 */ /* 0x000f220000300800 */
[----:B0-----:R-:W-:Y:S01]  /*4f40*/  ULEA UR5, UR14, UR5, 0x18 ;  /* 0x000000050e057291 */ /* 0x001fe2000f8ec03f */
[----:B---3--:R-:W-:Y:S01]  /*4f50*/  @!P1 FADD.FTZ R68, RZ, R32 ;  /* 0x00000020ff449221 */ /* 0x008fe20000010000 */
[----:B------:R-:W-:Y:S01]  /*4f60*/  MOV R32, RZ ;  /* 0x000000ff00207202 */ /* 0x000fe20000000f00 */
[----:B------:R-:W-:Y:S01]  /*4f70*/  @!P1 FADD.FTZ R32, RZ, R33 ;  /* 0x00000021ff209221 */ /* 0x000fe20000010000 */
[----:B------:R-:W-:Y:S01]  /*4f80*/  LOP3.LUT P1, RZ, R88, 0xffffff9f, RZ, 0xc0, !PT ;  /* 0xffffff9f58ff7812 */ /* 0x000fe2000782c0ff */
[----:B------:R-:W-:Y:S01]  /*4f90*/  FADD.FTZ R35, -R30, R35 ;  /* 0x000000231e237221 */ /* 0x000fe20000010100 */
[----:B------:R-:W0:Y:S01]  /*4fa0*/  SHFL.BFLY PT, R33, R68, 0x10, 0x1f ;  /* 0x0e001f0044217f89 */ /* 0x000e2200000e0000 */
        /* <DEDUP_REMOVED lines=33> */
[----:B--2---:R-:W-:-:S03]  /*51c0*/  IADD3 R32, R71, -UR11, RZ ;  /* 0x8000000b47207c10 */ /* 0x004fc6000fffe0ff */
[----:B------:R-:W-:Y:S01]  /*51d0*/  FMUL.FTZ R33, R33, R68 ;  /* 0x0000004421217220 */ /* 0x000fe20000410000 */
[----:B------:R-:W-:Y:S01]  /*51e0*/  LEA R32, R32, UR5, 0x3 ;  /* 0x0000000520207c11 */ /* 0x000fe2000f8e18ff */
[----:B------:R-:W-:Y:S01]  /*51f0*/  FMUL.FTZ R35, R2, R35 ;  /* 0x0000002302237220 */ /* 0x000fe20000410000 */
[----:B------:R-:W-:Y:S01]  /*5200*/  SHF.L.U32 R38, R38, 0x10, RZ ;  /* 0x0000001026267819 */ /* 0x000fe200000006ff */
[----:B------:R-:W-:Y:S01]  /*5210*/  FMUL.FTZ R40, R40, R33 ;  /* 0x0000002128287220 */ /* 0x000fe20000410000 */
[----:B------:R-:W-:Y:S01]  /*5220*/  BAR.SYNC.DEFER_BLOCKING 0x0 ;  /* 0x0000000000007b1d */ /* 0x000fe20000010000 */
[----:B------:R-:W-:Y:S02]  /*5230*/  SHF.L.U32 R41, R41, 0x10, RZ ;  /* 0x0000001029297819 */ /* 0x000fe400000006ff */
[----:B------:R-:W-:Y:S02]  /*5240*/  SHF.L.U32 R39, R39, 0x10, RZ ;  /* 0x0000001027277819 */ /* 0x000fe400000006ff */
[----:B------:R-:W-:-:S02]  /*5250*/  SHF.L.U32 R44, R44, 0x10, RZ ;  /* 0x000000102c2c7819 */ /* 0x000fc400000006ff */
[----:B------:R-:W-:Y:S01]  /*5260*/  SHF.L.U32 R42, R42, 0x10, RZ ;  /* 0x000000102a2a7819 */ /* 0x000fe200000006ff */
[----:B------:R-:W2:Y:S04]  /*5270*/  LDL.LU R68, [R1+0x34] ;  /* 0x0000340001447983 */ /* 0x000ea80000300800 */
[----:B------:R-:W0:Y:S02]  /*5280*/  LDS.64 R32, [R32] ;  /* 0x0000000020207984 */ /* 0x000e240000000a00 */
[--C-:B0-----:R-:W-:Y:S01]  /*5290*/  FFMA.FTZ R4, R0, R4, -R32.reuse ;  /* 0x0000000400047223 */ /* 0x101fe20000010820 */
[----:B------:R-:W-:-:S03]  /*52a0*/  FFMA.FTZ R40, R31, R40, -R32 ;  /* 0x000000281f287223 */ /* 0x000fc60000010820 */
[----:B------:R-:W-:Y:S01]  /*52b0*/  FFMA.FTZ R83, R83, -R33, R4 ;  /* 0x8000002153537223 */ /* 0x000fe20000010004 */
[----:B------:R-:W-:Y:S01]  /*52c0*/  FFMA.FTZ R4, R35, R70, R37 ;  /* 0x0000004623047223 */ /* 0x000fe20000010025 */
[----:B------:R-:W-:-:S03]  /*52d0*/  FFMA.FTZ R34, -R33, R34, R40 ;  /* 0x0000002221227223 */ /* 0x000fc60000010128 */
[----:B------:R-:W-:-:S06]  /*52e0*/  FMUL.FTZ R40, R4, -1.4426950216293334961 ;  /* 0xbfb8aa3b04287820 */ /* 0x000fcc0000410000 */
[----:B------:R-:W0:Y:S02]  /*52f0*/  MUFU.EX2 R40, R40 ;  /* 0x0000002800287308 */ /* 0x000e240000000800 */
[----:B0-----:R-:W-:-:S06]  /*5300*/  FADD.FTZ R40, R40, 1 ;  /* 0x3f80000028287421 */ /* 0x001fcc0000010000 */
[----:B------:R-:W0:Y:S01]  /*5310*/  MUFU.RCP R40, R40 ;  /* 0x0000002800287308 */ /* 0x000e220000001000 */
[----:B------:R-:W-:Y:S01]  /*5320*/  FFMA.FTZ R5, R3, R5, -R32 ;  /* 0x0000000503057223 */ /* 0x000fe20000010820 */
[----:B------:R-:W-:-:S03]  /*5330*/  FADD.FTZ R38, -R30, R38 ;  /* 0x000000261e267221 */ /* 0x000fc60000010100 */
[----:B------:R-:W-:Y:S01]  /*5340*/  FFMA.FTZ R82, R82, -R33, R5 ;  /* 0x8000002152527223 */ /* 0x000fe20000010005 */
[----:B0-----:R-:W-:-:S04]  /*5350*/  FADD.FTZ R5, -R40, 1 ;  /* 0x3f80000028057421 */ /* 0x001fc80000010100 */
[----:B------:R-:W-:Y:S01]  /*5360*/  FFMA.FTZ R5, R4, R5, 1 ;  /* 0x3f80000004057423 */ /* 0x000fe20000010005 */
[----:B------:R-:W-:-:S03]  /*5370*/  FMUL.FTZ R4, R2, R38 ;  /* 0x0000002602047220 */ /* 0x000fc60000410000 */
[----:B------:R-:W-:Y:S01]  /*5380*/  FMUL.FTZ R40, R40, R5 ;  /* 0x0000000528287220 */ /* 0x000fe20000410000 */
[----:B------:R-:W-:-:S04]  /*5390*/  FFMA.FTZ R5, R31, R4, R36 ;  /* 0x000000041f057223 */ /* 0x000fc80000010024 */
[----:B------:R-:W-:-:S06]  /*53a0*/  FMUL.FTZ R38, R5, -1.4426950216293334961 ;  /* 0xbfb8aa3b05267820 */ /* 0x000fcc0000410000 */
[----:B------:R-:W0:Y:S02]  /*53b0*/  MUFU.EX2 R38, R38 ;  /* 0x0000002600267308 */ /* 0x000e240000000800 */
[----:B0-----:R-:W-:-:S06]  /*53c0*/  FADD.FTZ R38, R38, 1 ;  /* 0x3f80000026267421 */ /* 0x001fcc0000010000 */
[----:B------:R-:W0:Y:S01]  /*53d0*/  MUFU.RCP R38, R38 ;  /* 0x0000002600267308 */ /* 0x000e220000001000 */
[----:B------:R-:W-:Y:S01]  /*53e0*/  FMUL.FTZ R40, R41, R40 ;  /* 0x0000002829287220 */ /* 0x000fe20000410000 */
[----:B------:R-:W-:Y:S01]  /*53f0*/  FADD.FTZ R39, -R30, R39 ;  /* 0x000000271e277221 */ /* 0x000fe20000010100 */
[----:B0-----:R-:W-:-:S04]  /*5400*/  FADD.FTZ R41, -R38, 1 ;  /* 0x3f80000026297421 */ /* 0x001fc80000010100 */
[----:B------:R-:W-:Y:S01]  /*5410*/  FFMA.FTZ R41, R5, R41, 1 ;  /* 0x3f80000005297423 */ /* 0x000fe20000010029 */
[----:B------:R-:W-:-:S04]  /*5420*/  FMUL.FTZ R5, R2, R39 ;  /* 0x0000002702057220 */ /* 0x000fc80000410000 */
[----:B------:R-:W-:Y:S01]  /*5430*/  FFMA.FTZ R39, R70, R5, R37 ;  /* 0x0000000546277223 */ /* 0x000fe20000010025 */
[----:B------:R-:W-:-:S03]  /*5440*/  FMUL.FTZ R38, R38, R41 ;  /* 0x0000002926267220 */ /* 0x000fc60000410000 */
        /* <DEDUP_REMOVED lines=15> */
[----:B------:R-:W-:Y:S02]  /*5540*/  SHF.L.U32 R45, R45, 0x10, RZ ;  /* 0x000000102d2d7819 */ /* 0x000fe400000006ff */
[----:B------:R-:W-:-:S03]  /*5550*/  SHF.L.U32 R43, R43, 0x10, RZ ;  /* 0x000000102b2b7819 */ /* 0x000fc600000006ff */
[----:B------:R-:W-:Y:S02]  /*5560*/  FMUL.FTZ R41, R45, R41 ;  /* 0x000000292d297220 */ /* 0x000fe40000410000 */
        /* <DEDUP_REMOVED lines=111> */
[----:B------:R-:W0:Y:S01]  /*5c60*/  MUFU.EX2 R61, R61 ;  /* 0x0000003d003d7308 */ /* 0x000e220000000800 */
[----:B------:R-:W-:Y:S02]  /*5c70*/  SHF.L.U32 R64, R64, 0x10, RZ ;  /* 0x0000001040407819 */ /* 0x000fe400000006ff */
[----:B------:R-:W-:-:S03]  /*5c80*/  SHF.L.U32 R65, R65, 0x10, RZ ;  /* 0x0000001041417819 */ /* 0x000fc600000006ff */
[C---:B------:R-:W-:Y:S01]  /*5c90*/  FADD.FTZ R64, -R30.reuse, R64 ;  /* 0x000000401e407221 */ /* 0x040fe20000010100 */
[----:B0-----:R-:W-:Y:S01]  /*5ca0*/  FADD.FTZ R61, R61, 1 ;  /* 0x3f8000003d3d7421 */ /* 0x001fe20000010000 */
[----:B------:R-:W-:-:S05]  /*5cb0*/  FADD.FTZ R30, -R30, R65 ;  /* 0x000000411e1e7221 */ /* 0x000fca0000010100 */
[----:B------:R-:W0:Y:S01]  /*5cc0*/  MUFU.RCP R61, R61 ;  /* 0x0000003d003d7308 */ /* 0x000e220000001000 */
[----:B------:R-:W-:Y:S01]  /*5cd0*/  FMUL.FTZ R30, R2, R30 ;  /* 0x0000001e021e7220 */ /* 0x000fe20000410000 */
[----:B------:R-:W-:Y:S01]  /*5ce0*/  SHF.L.U32 R62, R62, 0x10, RZ ;  /* 0x000000103e3e7819 */ /* 0x000fe200000006ff */
[----:B------:R-:W-:Y:S02]  /*5cf0*/  FMUL.FTZ R64, R2, R64 ;  /* 0x0000004002407220 */ /* 0x000fe40000410000 */
[----:B------:R-:W-:Y:S02]  /*5d00*/  FFMA.FTZ R37, R70, R30, R37 ;  /* 0x0000001e46257223 */ /* 0x000fe40000010025 */
[----:B------:R-:W-:Y:S01]  /*5d10*/  FMUL.FTZ R60, R62, R60 ;  /* 0x0000003c3e3c7220 */ /* 0x000fe20000410000 */
[----:B------:R-:W-:Y:S01]  /*5d20*/  FFMA.FTZ R36, R31, R64, R36 ;  /* 0x000000401f247223 */ /* 0x000fe20000010024 */
[----:B------:R-:W-:Y:S01]  /*5d30*/  FMUL.FTZ R62, R37, -1.4426950216293334961 ;  /* 0xbfb8aa3b253e7820 */ /* 0x000fe20000410000 */
[----:B0-----:R-:W-:-:S05]  /*5d40*/  FADD.FTZ R65, -R61, 1 ;  /* 0x3f8000003d417421 */ /* 0x001fca0000010100 */
[----:B------:R-:W0:Y:S01]  /*5d50*/  MUFU.EX2 R62, R62 ;  /* 0x0000003e003e7308 */ /* 0x000e220000000800 */
[----:B------:R-:W-:Y:S01]  /*5d60*/  FFMA.FTZ R59, R59, R65, 1 ;  /* 0x3f8000003b3b7423 */ /* 0x000fe20000010041 */
[----:B------:R-:W-:-:S06]  /*5d70*/  FMUL.FTZ R65, R36, -1.4426950216293334961 ;  /* 0xbfb8aa3b24417820 */ /* 0x000fcc0000410000 */
[----:B------:R-:W1:Y:S01]  /*5d80*/  MUFU.EX2 R65, R65 ;  /* 0x0000004100417308 */ /* 0x000e620000000800 */
[----:B0-----:R-:W-:-:S07]  /*5d90*/  FADD.FTZ R62, R62, 1 ;  /* 0x3f8000003e3e7421 */ /* 0x001fce0000010000 */
[----:B------:R-:W0:Y:S01]  /*5da0*/  MUFU.RCP R62, R62 ;  /* 0x0000003e003e7308 */ /* 0x000e220000001000 */
[----:B-1----:R-:W-:-:S07]  /*5db0*/  FADD.FTZ R65, R65, 1 ;  /* 0x3f80000041417421 */ /* 0x002fce0000010000 */
[----:B------:R-:W1:Y:S01]  /*5dc0*/  MUFU.RCP R65, R65 ;  /* 0x0000004100417308 */ /* 0x000e620000001000 */
[----:B------:R-:W-:Y:S01]  /*5dd0*/  FMUL.FTZ R59, R61, R59 ;  /* 0x0000003b3d3b7220 */ /* 0x000fe20000410000 */
[----:B0-----:R-:W-:-:S04]  /*5de0*/  FADD.FTZ R61, -R62, 1 ;  /* 0x3f8000003e3d7421 */ /* 0x001fc80000010100 */
[----:B------:R-:W-:Y:S01]  /*5df0*/  FFMA.FTZ R61, R37, R61, 1 ;  /* 0x3f800000253d7423 */ /* 0x000fe2000001003d */
[--C-:B------:R-:W-:Y:S01]  /*5e00*/  FFMA.FTZ R40, R70, R40, -R32.reuse ;  /* 0x0000002846287223 */ /* 0x100fe20000010820 */
[----:B-1----:R-:W-:Y:S01]  /*5e10*/  FADD.FTZ R37, -R65, 1 ;  /* 0x3f80000041257421 */ /* 0x002fe20000010100 */
[C-C-:B------:R-:W-:Y:S01]  /*5e20*/  FFMA.FTZ R6, R0.reuse, R6, -R32.reuse ;  /* 0x0000000600067223 */ /* 0x140fe20000010820 */
[C-C-:B------:R-:W-:Y:S01]  /*5e30*/  FFMA.FTZ R8, R0.reuse, R8, -R32.reuse ;  /* 0x0000000800087223 */ /* 0x140fe20000010820 */
[--C-:B------:R-:W-:Y:S01]  /*5e40*/  FFMA.FTZ R10, R0, R10, -R32.reuse ;  /* 0x0000000a000a7223 */ /* 0x100fe20000010820 */
[----:B------:R-:W-:Y:S01]  /*5e50*/  FFMA.FTZ R37, R36, R37, 1 ;  /* 0x3f80000024257423 */ /* 0x000fe20000010025 */
[C-C-:B------:R-:W-:Y:S01]  /*5e60*/  FFMA.FTZ R12, R0.reuse, R12, -R32.reuse ;  /* 0x0000000c000c7223 */ /* 0x140fe20000010820 */
[C-C-:B------:R-:W-:Y:S01]  /*5e70*/  FFMA.FTZ R14, R0.reuse, R14, -R32.reuse ;  /* 0x0000000e000e7223 */ /* 0x140fe20000010820 */
[C-C-:B------:R-:W-:Y:S01]  /*5e80*/  FFMA.FTZ R18, R0.reuse, R18, -R32.reuse ;  /* 0x0000001200127223 */ /* 0x140fe20000010820 */
[--C-:B------:R-:W-:Y:S01]  /*5e90*/  FFMA.FTZ R0, R0, R20, -R32.reuse ;  /* 0x0000001400007223 */ /* 0x100fe20000010820 */
[----:B------:R-:W-:Y:S01]  /*5ea0*/  FFMA.FTZ R49, R70, R49, -R32 ;  /* 0x0000003146317223 */ /* 0x000fe20000010820 */
[----:B------:R-:W-:Y:S01]  /*5eb0*/  SHF.L.U32 R63, R63, 0x10, RZ ;  /* 0x000000103f3f7819 */ /* 0x000fe200000006ff */
[----:B------:R-:W-:Y:S01]  /*5ec0*/  FFMA.FTZ R35, -R33, R35, R40 ;  /* 0x0000002321237223 */ /* 0x000fe20000010128 */
[----:B------:R-:W-:Y:S01]  /*5ed0*/  SHF.L.U32 R67, R67, 0x10, RZ ;  /* 0x0000001043437819 */ /* 0x000fe200000006ff */
[----:B------:R-:W-:Y:S01]  /*5ee0*/  FMUL.FTZ R61, R62, R61 ;  /* 0x0000003d3e3d7220 */ /* 0x000fe20000410000 */
[----:B------:R-:W-:Y:S01]  /*5ef0*/  SHF.L.U32 R66, R66, 0x10, RZ ;  /* 0x0000001042427819 */ /* 0x000fe200000006ff */
[----:B------:R-:W-:Y:S01]  /*5f00*/  FMUL.FTZ R37, R65, R37 ;  /* 0x0000002541257220 */ /* 0x000fe20000410000 */
[----:B------:R-:W-:Y:S01]  /*5f10*/  FFMA.FTZ R44, R31, R44, -R32 ;  /* 0x0000002c1f2c7223 */ /* 0x000fe20000010820 */
[----:B------:R-:W-:Y:S01]  /*5f20*/  FFMA.FTZ R49, -R33, R46, R49 ;  /* 0x0000002e21317223 */ /* 0x000fe20000010131 */
[----:B------:R-:W-:Y:S01]  /*5f30*/  FFMA.FTZ R85, R85, -R33, R0 ;  /* 0x8000002155557223 */ /* 0x000fe20000010000 */
[C---:B------:R-:W-:Y:S01]  /*5f40*/  FMUL.FTZ R0, R2.reuse, R82 ;  /* 0x0000005202007220 */ /* 0x040fe20000410000 */
[----:B------:R-:W-:Y:S01]  /*5f50*/  FMUL.FTZ R35, R2, R35 ;  /* 0x0000002302237220 */ /* 0x000fe20000410000 */
[----:B------:R-:W3:Y:S01]  /*5f60*/  LDL.LU R46, [R1+0x28] ;  /* 0x00002800012e7983 */ /* 0x000ee20000300800 */
[----:B------:R-:W-:Y:S01]  /*5f70*/  FMUL.FTZ R59, R63, R59 ;  /* 0x0000003b3f3b7220 */ /* 0x000fe20000410000 */
[----:B------:R-:W-:Y:S01]  /*5f80*/  FMUL.FTZ R61, R67, R61 ;  /* 0x0000003d433d7220 */ /* 0x000fe20000410000 */
[----:B------:R-:W-:Y:S01]  /*5f90*/  FMUL.FTZ R37, R66, R37 ;  /* 0x0000002542257220 */ /* 0x000fe20000410000 */
[----:B------:R-:W-:Y:S01]  /*5fa0*/  FFMA.FTZ R39, -R33, R39, R44 ;  /* 0x0000002721277223 */ /* 0x000fe2000001012c */
[C-C-:B------:R-:W-:Y:S01]  /*5fb0*/  FFMA.FTZ R7, R3.reuse, R7, -R32.reuse ;  /* 0x0000000703077223 */ /* 0x140fe20000010820 */
[C-C-:B------:R-:W-:Y:S01]  /*5fc0*/  FFMA.FTZ R9, R3.reuse, R9, -R32.reuse ;  /* 0x0000000903097223 */ /* 0x140fe20000010820 */
[C-C-:B------:R-:W-:Y:S01]  /*5fd0*/  FFMA.FTZ R11, R3.reuse, R11, -R32.reuse ;  /* 0x0000000b030b7223 */ /* 0x140fe20000010820 */
[C-C-:B------:R-:W-:Y:S01]  /*5fe0*/  FFMA.FTZ R13, R3.reuse, R13, -R32.reuse ;  /* 0x0000000d030d7223 */ /* 0x140fe20000010820 */
[C-C-:B------:R-:W-:Y:S01]  /*5ff0*/  FFMA.FTZ R15, R3.reuse, R15, -R32.reuse ;  /* 0x0000000f030f7223 */ /* 0x140fe20000010820 */
[C-C-:B------:R-:W-:Y:S01]  /*6000*/  FFMA.FTZ R19, R3.reuse, R19, -R32.reuse ;  /* 0x0000001303137223 */ /* 0x140fe20000010820 */
[----:B------:R-:W5:Y:S01]  /*6010*/  LDL.LU R44, [R1+0x2c] ;  /* 0x00002c00012c7983 */ /* 0x000f620000300800 */
[--C-:B------:R-:W-:Y:S01]  /*6020*/  FFMA.FTZ R3, R3, R21, -R32.reuse ;  /* 0x0000001503037223 */ /* 0x100fe20000010820 */
[C-C-:B------:R-:W-:Y:S01]  /*6030*/  FFMA.FTZ R38, R31.reuse, R38, -R32.reuse ;  /* 0x000000261f267223 */ /* 0x140fe20000010820 */
[C-C-:B------:R-:W-:Y:S01]  /*6040*/  FFMA.FTZ R48, R31.reuse, R48, -R32.reuse ;  /* 0x000000301f307223 */ /* 0x140fe20000010820 */
        /* <DEDUP_REMOVED lines=9> */
[----:B------:R-:W-:Y:S01]  /*60e0*/  FFMA.FTZ R61, R70, R61, -R32 ;  /* 0x0000003d463d7223 */ /* 0x000fe20000010820 */
[----:B------:R-:W-:-:S02]  /*60f0*/  F2FP.BF16.F32.PACK_AB R0, R35, R0 ;  /* 0x000000002300723e */ /* 0x000fc400000010ff */
[----:B------:R-:W5:Y:S01]  /*6100*/  LDL.LU R35, [R1+0x20] ;  /* 0x0000200001237983 */ /* 0x000f620000300800 */
[-C--:B------:R-:W-:Y:S01]  /*6110*/  FFMA.FTZ R81, R81, -R33.reuse, R6 ;  /* 0x8000002151517223 */ /* 0x080fe20000010006 */
[C---:B------:R-:W-:Y:S01]  /*6120*/  FFMA.FTZ R21, -R33.reuse, R4, R38 ;  /* 0x0000000421157223 */ /* 0x040fe20000010126 */
[----:B------:R-:W-:Y:S01]  /*6130*/  FFMA.FTZ R7, R80, -R33, R7 ;  /* 0x8000002150077223 */ /* 0x000fe20000010007 */
[----:B------:R-:W-:Y:S01]  /*6140*/  FFMA.FTZ R41, -R33, R5, R41 ;  /* 0x0000000521297223 */ /* 0x000fe20000010129 */
[-C--:B------:R-:W-:Y:S01]  /*6150*/  FFMA.FTZ R79, R79, -R33.reuse, R8 ;  /* 0x800000214f4f7223 */ /* 0x080fe20000010008 */
[-C--:B------:R-:W-:Y:S01]  /*6160*/  FFMA.FTZ R9, R78, -R33.reuse, R9 ;  /* 0x800000214e097223 */ /* 0x080fe20000010009 */
[----:B------:R-:W-:Y:S01]  /*6170*/  FFMA.FTZ R45, -R33, R42, R45 ;  /* 0x0000002a212d7223 */ /* 0x000fe2000001012d */
[----:B------:R-:W-:Y:S01]  /*6180*/  FFMA.FTZ R77, R77, -R33, R10 ;  /* 0x800000214d4d7223 */ /* 0x000fe2000001000a */
[----:B------:R-:W-:Y:S01]  /*6190*/  FFMA.FTZ R43, -R33, R43, R48 ;  /* 0x0000002b212b7223 */ /* 0x000fe20000010130 */
[-C--:B------:R-:W-:Y:S01]  /*61a0*/  FFMA.FTZ R11, R76, -R33.reuse, R11 ;  /* 0x800000214c0b7223 */ /* 0x080fe2000001000b */
        /* <DEDUP_REMOVED lines=9> */
[----:B------:R-:W-:Y:S01]  /*6240*/  FFMA.FTZ R55, -R33, R55, R60 ;  /* 0x0000003721377223 */ /* 0x000fe2000001013c */
[-C--:B------:R-:W-:Y:S01]  /*6250*/  FFMA.FTZ R19, R17, -R33.reuse, R19 ;  /* 0x8000002111137223 */ /* 0x080fe20000010013 */
[C---:B------:R-:W-:Y:S01]  /*6260*/  FFMA.FTZ R59, -R33.reuse, R58, R59 ;  /* 0x0000003a213b7223 */ /* 0x040fe2000001013b */
[----:B------:R-:W-:Y:S01]  /*6270*/  FFMA.FTZ R3, R84, -R33, R3 ;  /* 0x8000002154037223 */ /* 0x000fe20000010003 */
[C---:B------:R-:W-:Y:S01]  /*6280*/  FFMA.FTZ R37, -R33.reuse, R64, R37 ;  /* 0x0000004021257223 */ /* 0x040fe20000010125 */
[----:B------:R-:W-:-:S02]  /*6290*/  FFMA.FTZ R61, -R33, R30, R61 ;  /* 0x0000001e213d7223 */ /* 0x000fc4000001013d */
[----:B------:R-:W5:Y:S01]  /*62a0*/  LDL.LU R33, [R1+0x24] ;  /* 0x0000240001217983 */ /* 0x000f620000300800 */
[C---:B------:R-:W-:Y:S01]  /*62b0*/  FMUL.FTZ R83, R2.reuse, R83 ;  /* 0x0000005302537220 */ /* 0x040fe20000410000 */
[C---:B------:R-:W-:Y:S01]  /*62c0*/  FMUL.FTZ R34, R2.reuse, R34 ;  /* 0x0000002202227220 */ /* 0x040fe20000410000 */
[----:B----4-:R-:W-:Y:S01]  /*62d0*/  IADD3 R4, P1, R69, UR14, RZ ;  /* 0x0000000e45047c10 */ /* 0x010fe2000ff3e0ff */
[C---:B------:R-:W-:Y:S01]  /*62e0*/  FMUL.FTZ R8, R2.reuse, R3 ;  /* 0x0000000302087220 */ /* 0x040fe20000410000 */
[C---:B------:R-:W-:Y:S01]  /*62f0*/  FMUL.FTZ R81, R2.reuse, R81 ;  /* 0x0000005102517220 */ /* 0x040fe20000410000 */
[----:B------:R-:W-:Y:S01]  /*6300*/  FMUL.FTZ R6, R2, R21 ;  /* 0x0000001502067220 */ /* 0x000fe20000410000 */
[----:B------:R-:W-:Y:S01]  /*6310*/  F2FP.BF16.F32.PACK_AB R83, R34, R83 ;  /* 0x000000532253723e */ /* 0x000fe200000010ff */
[----:B------:R-:W-:Y:S01]  /*6320*/  FMUL.FTZ R7, R2, R7 ;  /* 0x0000000702077220 */ /* 0x000fe20000410000 */
[----:B--2---:R-:W-:Y:S01]  /*6330*/  IADD3.X R5, R68, UR15, RZ, P1, !PT ;  /* 0x0000000f44057c10 */ /* 0x004fe20008ffe4ff */
        /* <DEDUP_REMOVED lines=25> */
[----:B------:R-:W2:Y:S01]  /*64d0*/  LDL.LU R42, [R1+0x18] ;  /* 0x00001800012a7983 */ /* 0x000ea20000300800 */
[----:B------:R-:W-:-:S02]  /*64e0*/  PRMT R17, R0, 0x7632, R17 ;  /* 0x0000763200117816 */ /* 0x000fc40000000011 */
[----:B------:R-:W-:Y:S01]  /*64f0*/  F2FP.BF16.F32.PACK_AB R7, R40, R7 ;  /* 0x000000072807723e */ /* 0x000fe200000010ff */
[----:B------:R-:W-:Y:S01]  /*6500*/  STG.E.U16 desc[UR12][R4.64+0x2], R3 ;  /* 0x0000020304007986 */ /* 0x000fe2000c10150c */
[----:B------:R-:W-:-:S03]  /*6510*/  F2FP.BF16.F32.PACK_AB R81, R6, R81 ;  /* 0x000000510651723e */ /* 0x000fc600000010ff */
[----:B------:R-:W4:Y:S04]  /*6520*/  LDL.LU R39, [R1+0x1c] ;  /* 0x00001c0001277983 */ /* 0x000f280000300800 */
[----:B------:R-:W4:Y:S01]  /*6530*/  LDL.LU R37, [R1+0x10] ;  /* 0x0000100001257983 */ /* 0x000f220000300800 */
[----:B------:R-:W-:-:S03]  /*6540*/  PRMT R21, R81, 0x7632, R21 ;  /* 0x0000763251157816 */ /* 0x000fc60000000015 */
[----:B------:R-:W-:Y:S01]  /*6550*/  STG.E.U16 desc[UR12][R4.64], R83 ;  /* 0x0000005304007986 */ /* 0x000fe2000c10150c */
[----:B------:R-:W-:-:S03]  /*6560*/  F2FP.BF16.F32.PACK_AB R16, R16, R79 ;  /* 0x0000004f1010723e */ /* 0x000fc600000010ff */
[----:B------:R0:W-:Y:S04]  /*6570*/  STG.E.U16 desc[UR12][R4.64+0x4], R0 ;  /* 0x0000040004007986 */ /* 0x0001e8000c10150c */
[----:B------:R1:W-:Y:S01]  /*6580*/  STG.E.U16 desc[UR12][R4.64+0x6], R17 ;  /* 0x0000061104007986 */ /* 0x0003e2000c10150c */
[----:B------:R-:W-:Y:S02]  /*6590*/  F2FP.BF16.F32.PACK_AB R9, R34, R9 ;  /* 0x000000092209723e */ /* 0x000fe400000010ff */
[----:B0-----:R-:W-:Y:S02]  /*65a0*/  PRMT R0, R7, 0x7632, R0 ;  /* 0x0000763207007816 */ /* 0x001fe40000000000 */
[----:B-1----:R-:W-:Y:S02]  /*65b0*/  PRMT R5, R16, 0x7632, R5 ;  /* 0x0000763210057816 */ /* 0x002fe40000000005 */
[----:B---3--:R-:W-:-:S04]  /*65c0*/  IADD3 R2, P1, R46, UR14, RZ ;  /* 0x0000000e2e027c10 */ /* 0x008fc8000ff3e0ff */
[----:B-----5:R-:W-:-:S05]  /*65d0*/  IADD3.X R3, R44, UR15, RZ, P1, !PT ;  /* 0x0000000f2c037c10 */ /* 0x020fca0008ffe4ff */
[----:B------:R0:W-:Y:S01]  /*65e0*/  STG.E.U16 desc[UR12][R2.64+0x4], R7 ;  /* 0x0000040702007986 */ /* 0x0001e2000c10150c */
[----:B------:R-:W-:-:S03]  /*65f0*/  IADD3 R6, P1, R35, UR14, RZ ;  /* 0x0000000e23067c10 */ /* 0x000fc6000ff3e0ff */
[----:B------:R-:W3:Y:S04]  /*6600*/  LDL.LU R35, [R1+0x14] ;  /* 0x0000140001237983 */ /* 0x000ee80000300800 */
[----:B------:R-:W-:Y:S04]  /*6610*/  STG.E.U16 desc[UR12][R2.64], R81 ;  /* 0x0000005102007986 */ /* 0x000fe8000c10150c */
[----:B------:R1:W-:Y:S04]  /*6620*/  STG.E.U16 desc[UR12][R2.64+0x2], R21 ;  /* 0x0000021502007986 */ /* 0x0003e8000c10150c */
[----:B------:R5:W-:Y:S01]  /*6630*/  STG.E.U16 desc[UR12][R2.64+0x6], R0 ;  /* 0x0000060002007986 */ /* 0x000be2000c10150c */
[----:B0-----:R-:W-:-:S03]  /*6640*/  IADD3.X R7, R33, UR15, RZ, P1, !PT ;  /* 0x0000000f21077c10 */ /* 0x001fc60008ffe4ff */
[----:B------:R-:W3:Y:S04]  /*6650*/  LDL.LU R33, [R1+0x8] ;  /* 0x0000080001217983 */ /* 0x000ee80000300800 */
[----:B-1----:R-:W3:Y:S04]  /*6660*/  LDL.LU R21, [R1+0xc] ;  /* 0x00000c0001157983 */ /* 0x002ee80000300800 */
[----:B------:R0:W-:Y:S01]  /*6670*/  STG.E.U16 desc[UR12][R6.64], R16 ;  /* 0x0000001006007986 */ /* 0x0001e2000c10150c */
[----:B-----5:R-:W-:-:S03]  /*6680*/  PRMT R3, R9, 0x7632, R3 ;  /* 0x0000763209037816 */ /* 0x020fc60000000003 */
[----:B------:R1:W-:Y:S04]  /*6690*/  STG.E.U16 desc[UR12][R6.64+0x4], R9 ;  /* 0x0000040906007986 */ /* 0x0003e8000c10150c */
[----:B0-----:R-:W5:Y:S04]  /*66a0*/  LDL.LU R16, [R1] ;  /* 0x0000000001107983 */ /* 0x001f680000300800 */
[----:B-1----:R-:W5:Y:S01]  /*66b0*/  LDL.LU R9, [R1+0x4] ;  /* 0x0000040001097983 */ /* 0x002f620000300800 */
[----:B------:R-:W-:Y:S02]  /*66c0*/  F2FP.BF16.F32.PACK_AB R12, R12, R77 ;  /* 0x0000004d0c0c723e */ /* 0x000fe400000010ff */
[----:B------:R-:W-:Y:S01]  /*66d0*/  F2FP.BF16.F32.PACK_AB R11, R36, R11 ;  /* 0x0000000b240b723e */ /* 0x000fe200000010ff */
[----:B------:R4:W-:Y:S01]  /*66e0*/  STG.E.U16 desc[UR12][R6.64+0x2], R5 ;  /* 0x0000020506007986 */ /* 0x0009e2000c10150c */
[----:B--2---:R-:W-:-:S02]  /*66f0*/  IADD3 R4, P1, R42, UR14, RZ ;  /* 0x0000000e2a047c10 */ /* 0x004fc4000ff3e0ff */
[----:B------:R-:W-:Y:S01]  /*6700*/  F2FP.BF16.F32.PACK_AB R14, R14, R75 ;  /* 0x0000004b0e0e723e */ /* 0x000fe200000010ff */
[----:B------:R0:W-:Y:S01]  /*6710*/  STG.E.U16 desc[UR12][R6.64+0x6], R3 ;  /* 0x0000060306007986 */ /* 0x0001e2000c10150c */
[----:B------:R-:W-:Y:S02]  /*6720*/  PRMT R17, R12, 0x7632, R17 ;  /* 0x000076320c117816 */ /* 0x000fe40000000011 */
[----:B----4-:R-:W-:Y:S02]  /*6730*/  IADD3.X R5, R39, UR15, RZ, P1, !PT ;  /* 0x0000000f27057c10 */ /* 0x010fe40008ffe4ff */
[----:B------:R-:W-:Y:S02]  /*6740*/  PRMT R0, R11, 0x7632, R0 ;  /* 0x000076320b007816 */ /* 0x000fe40000000000 */
[----:B------:R-:W-:Y:S02]  /*6750*/  IADD3 R2, P1, R37, UR14, RZ ;  /* 0x0000000e25027c10 */ /* 0x000fe4000ff3e0ff */
[----:B------:R-:W-:-:S02]  /*6760*/  F2FP.BF16.F32.PACK_AB R13, R32, R13 ;  /* 0x0000000d200d723e */ /* 0x000fc400000010ff */
[----:B0-----:R-:W-:Y:S01]  /*6770*/  PRMT R7, R14, 0x7632, R7 ;  /* 0x000076320e077816 */ /* 0x001fe20000000007 */
[----:B------:R-:W-:Y:S01]  /*6780*/  STG.E.U16 desc[UR12][R4.64], R12 ;  /* 0x0000000c04007986 */ /* 0x000fe2000c10150c */
[----:B------:R-:W-:-:S03]  /*6790*/  F2FP.BF16.F32.PACK_AB R10, R10, R73 ;  /* 0x000000490a0a723e */ /* 0x000fc600000010ff */
[----:B------:R-:W-:Y:S01]  /*67a0*/  STG.E.U16 desc[UR12][R4.64+0x2], R17 ;  /* 0x0000021104007986 */ /* 0x000fe2000c10150c */
[----:B------:R-:W-:-:S03]  /*67b0*/  F2FP.BF16.F32.PACK_AB R15, R30, R15 ;  /* 0x0000000f1e0f723e */ /* 0x000fc600000010ff */
[----:B------:R-:W-:Y:S04]  /*67c0*/  STG.E.U16 desc[UR12][R4.64+0x4], R11 ;  /* 0x0000040b04007986 */ /* 0x000fe8000c10150c */
[----:B------:R0:W-:Y:S01]  /*67d0*/  STG.E.U16 desc[UR12][R4.64+0x6], R0 ;  /* 0x0000060004007986 */ /* 0x0001e2000c10150c */
[----:B------:R-:W-:Y:S02]  /*67e0*/  F2FP.BF16.F32.PACK_AB R31, R38, R31 ;  /* 0x0000001f261f723e */ /* 0x000fe400000010ff */
[----:B------:R-:W-:Y:S02]  /*67f0*/  F2FP.BF16.F32.PACK_AB R19, R20, R19 ;  /* 0x000000131413723e */ /* 0x000fe400000010ff */
[----:B0-----:R-:W-:Y:S02]  /*6800*/  PRMT R5, R13, 0x7632, R5 ;  /* 0x000076320d057816 */ /* 0x001fe40000000005 */
[----:B------:R-:W-:-:S02]  /*6810*/  PRMT R0, R10, 0x7632, R0 ;  /* 0x000076320a007816 */ /* 0x000fc40000000000 */
[----:B------:R-:W-:Y:S02]  /*6820*/  F2FP.BF16.F32.PACK_AB R18, R18, R85 ;  /* 0x000000551212723e */ /* 0x000fe400000010ff */
[----:B------:R-:W-:Y:S02]  /*6830*/  F2FP.BF16.F32.PACK_AB R8, R61, R8 ;  /* 0x000000083d08723e */ /* 0x000fe400000010ff */
[----:B------:R-:W-:Y:S01]  /*6840*/  PRMT R43, R18, 0x7632, R43 ;  /* 0x00007632122b7816 */ /* 0x000fe2000000002b */
[----:B------:R-:W-:Y:S01]  /*6850*/  ULOP3.LUT UR4, UR4, 0x1, URZ, 0x3c, !UPT ;  /* 0x0000000104047892 */ /* 0x000fe2000f8e3c3f */
[----:B------:R-:W-:Y:S01]  /*6860*/  UMOV UR5, UR10 ;  /* 0x0000000a00057c82 */ /* 0x000fe20008000000 */
[----:B------:R-:W-:Y:S01]  /*6870*/  UMOV UR11, UR9 ;  /* 0x00000009000b7c82 */ /* 0x000fe20008000000 */
[----:B---3--:R-:W-:-:S05]  /*6880*/  IADD3.X R3, R35, UR15, RZ, P1, !PT ;  /* 0x0000000f23037c10 */ /* 0x008fca0008ffe4ff */
[----:B------:R0:W-:Y:S04]  /*6890*/  STG.E.U16 desc[UR12][R2.64+0x2], R7 ;  /* 0x0000020702007986 */ /* 0x0001e8000c10150c */
[----:B------:R-:W-:Y:S04]  /*68a0*/  STG.E.U16 desc[UR12][R2.64], R14 ;  /* 0x0000000e02007986 */ /* 0x000fe8000c10150c */
[----:B------:R-:W-:Y:S04]  /*68b0*/  STG.E.U16 desc[UR12][R2.64+0x4], R13 ;  /* 0x0000040d02007986 */ /* 0x000fe8000c10150c */
[----:B------:R1:W-:Y:S01]  /*68c0*/  STG.E.U16 desc[UR12][R2.64+0x6], R5 ;  /* 0x0000060502007986 */ /* 0x0003e2000c10150c */
[----:B------:R-:W-:-:S04]  /*68d0*/  IADD3 R6, P1, R33, UR14, RZ ;  /* 0x0000000e21067c10 */ /* 0x000fc8000ff3e0ff */
[----:B0-----:R-:W-:Y:S02]  /*68e0*/  IADD3.X R7, R21, UR15, RZ, P1, !PT ;  /* 0x0000000f15077c10 */ /* 0x001fe40008ffe4ff */
[----:B-1----:R-:W-:Y:S02]  /*68f0*/  PRMT R3, R15, 0x7632, R3 ;  /* 0x000076320f037816 */ /* 0x002fe40000000003 */
[----:B------:R-:W-:Y:S01]  /*6900*/  PRMT R2, R31, 0x7632, R2 ;  /* 0x000076321f027816 */ /* 0x000fe20000000002 */
[----:B------:R0:W-:Y:S01]  /*6910*/  STG.E.U16 desc[UR12][R6.64+0x2], R0 ;  /* 0x0000020006007986 */ /* 0x0001e2000c10150c */
[----:B-----5:R-:W-:-:S04]  /*6920*/  IADD3 R4, P1, R16, UR14, RZ ;  /* 0x0000000e10047c10 */ /* 0x020fc8000ff3e0ff */
[----:B------:R-:W-:Y:S02]  /*6930*/  IADD3.X R5, R9, UR15, RZ, P1, !PT ;  /* 0x0000000f09057c10 */ /* 0x000fe40008ffe4ff */
[----:B------:R-:W-:Y:S01]  /*6940*/  IADD3 R86, P1, R86, UR14, RZ ;  /* 0x0000000e56567c10 */ /* 0x000fe2000ff3e0ff */
[----:B------:R1:W-:Y:S01]  /*6950*/  STG.E.U16 desc[UR12][R6.64+0x6], R3 ;  /* 0x0000060306007986 */ /* 0x0003e2000c10150c */
[----:B0-----:R-:W-:Y:S02]  /*6960*/  PRMT R0, R19, 0x7632, R0 ;  /* 0x0000763213007816 */ /* 0x001fe40000000000 */
[----:B------:R-:W-:Y:S01]  /*6970*/  IADD3.X R87, R87, UR15, RZ, P1, !PT ;  /* 0x0000000f57577c10 */ /* 0x000fe20008ffe4ff */
[----:B------:R2:W-:Y:S04]  /*6980*/  STG.E.U16 desc[UR12][R6.64], R10 ;  /* 0x0000000a06007986 */ /* 0x0005e8000c10150c */
        /* <DEDUP_REMOVED lines=11> */
.L_x_870:
        /* <DEDUP_REMOVED lines=12> */
[----:B------:R-:W-:Y:S01]  /*6b00*/  MOV R15, 0xffffffff ;  /* 0xffffffff000f7802 */ /* 0x000fe20000000f00 */
        /* <DEDUP_REMOVED lines=19> */
[C---:B------:R-:W-:Y:S01]  /*6c40*/  IMAD.WIDE.U32 R4, P0, R7.reuse, -0x33333334, R2 ;  /* 0xcccccccc07047825 */ /* 0x040fe20007800002 */
[----:B------:R-:W-:Y:S02]  /*6c50*/  LOP3.LUT R47, R16, 0xf, RZ, 0xc0, !PT ;  /* 0x0000000f102f7812 */ /* 0x000fe400078ec0ff */
[----:B------:R-:W-:Y:S01]  /*6c60*/  IADD3.X R45, RZ, RZ, RZ, P2, !PT ;  /* 0x000000ffff2d7210 */ /* 0x000fe200017fe4ff */
[----:B------:R-:W-:Y:S01]  /*6c70*/  IMAD.WIDE.U32 R2, R7, -0x33333333, RZ ;  /* 0xcccccccd07027825 */ /* 0x000fe200078e00ff */
[----:B------:R-:W-:Y:S02]  /*6c80*/  IADD3.X R7, RZ, RZ, RZ, P0, !PT ;  /* 0x000000ffff077210 */ /* 0x000fe400007fe4ff */
[----:B------:R-:W-:-:S02]  /*6c90*/  MOV R6, R5 ;  /* 0x0000000500067202 */ /* 0x000fc40000000f00 */
[----:B------:R-:W-:Y:S01]  /*6ca0*/  IADD3 RZ, P1, R3, R4, RZ ;  /* 0x0000000403ff7210 */ /* 0x000fe20007f3e0ff */
[----:B------:R-:W-:Y:S01]  /*6cb0*/  IMAD.WIDE.U32 R2, R10, -0x33333333, RZ ;  /* 0xcccccccd0a027825 */ /* 0x000fe200078e00ff */
[----:B------:R-:W-:-:S03]  /*6cc0*/  ISETP.LT.U32.AND P0, PT, R18, 0x2, PT ;  /* 0x000000021200780c */ /* 0x000fc60003f01070 */
[----:B------:R-:W-:Y:S01]  /*6cd0*/  IMAD.WIDE.U32.X R4, R15, -0x33333334, R6, P1 ;  /* 0xcccccccc0f047825 */ /* 0x000fe200008e0406 */
[----:B------:R-:W-:Y:S02]  /*6ce0*/  ISETP.LT.AND.EX P0, PT, R19, RZ, PT, P0 ;  /* 0x000000ff1300720c */ /* 0x000fe40003f01300 */
[----:B------:R-:W-:Y:S02]  /*6cf0*/  LEA.HI R2, R3, 0x1, RZ, 0x1c ;  /* 0x0000000103027811 */ /* 0x000fe400078fe0ff */
[----:B------:R-:W-:Y:S02]  /*6d00*/  SHF.R.U64 R0, R4, 0x3, R5 ;  /* 0x0000000304007819 */ /* 0x000fe40000001205 */
[----:B------:R-:W-:Y:S02]  /*6d10*/  SEL R15, R18, 0x2, P0 ;  /* 0x00000002120f7807 */ /* 0x000fe40000000000 */
[----:B------:R-:W-:Y:S02]  /*6d20*/  SEL R4, R19, RZ, P0 ;  /* 0x000000ff13047207 */ /* 0x000fe40000000000 */
[----:B------:R-:W-:-:S02]  /*6d30*/  IADD3 R8, P0, R14, 0xa, RZ ;  /* 0x0000000a0e087810 */ /* 0x000fc40007f1e0ff */
[----:B------:R-:W-:Y:S02]  /*6d40*/  IADD3 R7, P1, R14, 0x14, RZ ;  /* 0x000000140e077810 */ /* 0x000fe40007f3e0ff */
[----:B------:R-:W-:Y:S02]  /*6d50*/  IADD3 R0, R0, 0x1, RZ ;  /* 0x0000000100007810 */ /* 0x000fe40007ffe0ff */
[----:B------:R-:W-:Y:S02]  /*6d60*/  IADD3.X R6, RZ, RZ, RZ, P0, !PT ;  /* 0x000000ffff067210 */ /* 0x000fe400007fe4ff */
[----:B------:R-:W-:Y:S02]  /*6d70*/  IADD3.X R5, RZ, RZ, RZ, P1, !PT ;  /* 0x000000ffff057210 */ /* 0x000fe40000ffe4ff */
[C---:B------:R-:W-:Y:S02]  /*6d80*/  SHF.L.U64.HI R4, R15.reuse, 0x5, R4 ;  /* 0x000000050f047819 */ /* 0x040fe40000010204 */
[----:B------:R-:W-:-:S02]  /*6d90*/  SHF.L.U32 R3, R15, 0x5, RZ ;  /* 0x000000050f037819 */ /* 0x000fc400000006ff */
[----:B------:R-:W-:Y:S02]  /*6da0*/  LOP3.LUT R2, R2, 0x3, RZ, 0xc0, !PT ;  /* 0x0000000302027812 */ /* 0x000fe400078ec0ff */
[----:B------:R-:W-:-:S07]  /*6db0*/  LOP3.LUT R0, R0, 0x3, RZ, 0xc0, !PT ;  /* 0x0000000300007812 */ /* 0x000fce00078ec0ff */
.L_x_899:
[----:B------:R-:W-:Y:S01]  /*6dc0*/  ISETP.GT.U32.AND P0, PT, R3, R14, PT ;  /* 0x0000000e0300720c */ /* 0x000fe20003f04070 */
[----:B------:R-:W-:Y:S01]  /*6dd0*/  BSSY B0, `(.L_x_883) ;  /* 0x00000ae000007945 */ /* 0x000fe20003800000 */
[----:B01234-:R-:W-:Y:S02]  /*6de0*/  MOV R17, RZ ;  /* 0x000000ff00117202 */ /* 0x01ffe40000000f00 */
[----:B------:R-:W-:Y:S02]  /*6df0*/  ISETP.GT.AND.EX P0, PT, R4, RZ, PT, P0 ;  /* 0x000000ff0400720c */ /* 0x000fe40003f04300 */
[----:B------:R-:W-:-:S11]  /*6e00*/  MOV R46, RZ ;  /* 0x000000ff002e7202 */ /* 0x000fd60000000f00 */
        /* <DEDUP_REMOVED lines=8> */
[----:B------:R-:W-:-:S02]  /*6e90*/  ISETP.GE.U32.AND P0, PT, R17, 0x1e, PT ;  /* 0x0000001e1100780c */ /* 0x000fc40003f06070 */
[----:B------:R-:W-:Y:S02]  /*6ea0*/  IADD3.X R15, ~R12, -0x1, R15, P2, P3 ;  /* 0xffffffff0c0f7810 */ /* 0x000fe400017e650f */
[----:B------:R-:W-:Y:S02]  /*6eb0*/  IADD3 R18, P2, R18, R9, RZ ;  /* 0x0000000912127210 */ /* 0x000fe40007f5e0ff */
[----:B------:R-:W-:Y:S01]  /*6ec0*/  ISETP.GE.U32.AND.EX P0, PT, R15, RZ, PT, P0 ;  /* 0x000000ff0f00720c */ /* 0x000fe20003f06100 */
[----:B------:R-:W-:Y:S01]  /*6ed0*/  HFMA2.MMA R15, -RZ, RZ, 0, 0 ;  /* 0x00000000ff0f7435 */ /* 0x000fe200000001ff */
        /* <DEDUP_REMOVED lines=28> */
.L_x_886:
[----:B------:R-:W-:Y:S05]  /*70a0*/  BSYNC B1 ;  /* 0x0000000000017941 */ /* 0x000fea0003800000 */
.L_x_885:
[----:B------:R-:W-:Y:S05]  /*70b0*/  @!P0 BRA `(.L_x_884) ;  /* 0x0000000400fc8947 */ /* 0x000fea0003800000 */
[----:B------:R-:W-:Y:S01]  /*70c0*/  IADD3 R20, P2, -R44, R3, RZ ;  /* 0x000000032c147210 */ /* 0x000fe20007f5e1ff */
[C---:B------:R-:W-:Y:S01]  /*70d0*/  IMAD R21, R15.reuse, 0xa00, RZ ;  /* 0x00000a000f157824 */ /* 0x040fe200078e02ff */
[C---:B------:R-:W-:Y:S01]  /*70e0*/  SHF.L.U64.HI R19, R18.reuse, 0x1, R19 ;  /* 0x0000000112137819 */ /* 0x040fe20000010213 */
[----:B------:R-:W-:Y:S01]  /*70f0*/  ULDC.64 UR4, c[0x0][0x260] ;  /* 0x0000980000047ab9 */ /* 0x000fe20000000a00 */
[----:B------:R-:W-:Y:S01]  /*7100*/  SHF.L.U32 R18, R18, 0x1, RZ ;  /* 0x0000000112127819 */ /* 0x000fe200000006ff */
[----:B------:R-:W-:Y:S01]  /*7110*/  BSSY B1, `(.L_x_887) ;  /* 0x0000046000017945 */ /* 0x000fe20003800000 */
[----:B------:R-:W-:Y:S02]  /*7120*/  ISETP.GT.U32.AND P1, PT, R20, 0x78, PT ;  /* 0x000000781400780c */ /* 0x000fe40003f24070 */
[----:B------:R-:W-:Y:S01]  /*7130*/  IADD3.X R22, ~R15, R4, RZ, P2, !PT ;  /* 0x000000040f167210 */ /* 0x000fe200017fe5ff */
[----:B------:R-:W-:-:S03]  /*7140*/  IMAD.WIDE.U32 R18, R44, 0xa00, R18 ;  /* 0x00000a002c127825 */ /* 0x000fc600078e0012 */
[----:B------:R-:W-:Y:S02]  /*7150*/  ISETP.GT.AND.EX P1, PT, R22, RZ, PT, P1 ;  /* 0x000000ff1600720c */ /* 0x000fe40003f24310 */
        /* <DEDUP_REMOVED lines=10> */
.L_x_889:
        /* <DEDUP_REMOVED lines=55> */
.L_x_888:
[----:B------:R-:W-:Y:S05]  /*7570*/  BSYNC B1 ;  /* 0x0000000000017941 */ /* 0x000fea0003800000 */
.L_x_887:
        /* <DEDUP_REMOVED lines=35> */
.L_x_891:
[----:B------:R-:W-:Y:S05]  /*77b0*/  BSYNC B1 ;  /* 0x0000000000017941 */ /* 0x000fea0003800000 */
.L_x_890:
        /* <DEDUP_REMOVED lines=15> */
.L_x_884:
[----:B------:R-:W-:Y:S05]  /*78b0*/  BSYNC B0 ;  /* 0x0000000000007941 */ /* 0x000fea0003800000 */
.L_x_883:
        /* <DEDUP_REMOVED lines=18> */
[----:B------:R-:W-:Y:S02]  /*79e0*/  @!P0 SHF.R.U32.HI R11, RZ, 0x4, R16 ;  /* 0x00000004ff0b8819 */ /* 0x000fe40000011610 */
[C---:B------:R-:W-:Y:S02]  /*79f0*/  @!P0 SHF.L.U32 R18, R47.reuse, 0x1, RZ ;  /* 0x000000012f128819 */ /* 0x040fe400000006ff */
[----:B------:R-:W-:Y:S02]  /*7a00*/  @!P0 LEA R20, R47, UR4, 0x7 ;  /* 0x000000042f148c11 */ /* 0x000fe4000f8e38ff */
[----:B0-----:R-:W-:Y:S02]  /*7a10*/  @!P0 LOP3.LUT R15, R11, R18, RZ, 0x3c, !PT ;  /* 0x000000120b0f8212 */ /* 0x001fe400078e3cff */
[----:B------:R-:W-:Y:S02]  /*7a20*/  CS2R R18, SRZ ;  /* 0x0000000000127805 */ /* 0x000fe4000001ff00 */
[----:B------:R-:W-:-:S05]  /*7a30*/  @!P0 LEA R15, R15, R20, 0x2 ;  /* 0x000000140f0f8211 */ /* 0x000fca00078e10ff */
[----:B------:R0:W1:Y:S04]  /*7a40*/  @!P0 LDS R18, [R15] ;  /* 0x000000000f128984 */ /* 0x0000680000000800 */
[----:B------:R0:W2:Y:S01]  /*7a50*/  @!P0 LDS R19, [R15+0x500] ;  /* 0x000500000f138984 */ /* 0x0000a20000000800 */
[----:B------:R-:W-:Y:S05]  /*7a60*/  BRA.DIV UR5, `(.L_x_895) ;  /* 0x00000012058c7947 */ /* 0x000fea000b800000 */
[----:B0-----:R-:W-:Y:S02]  /*7a70*/  MOV R15, 0xffff ;  /* 0x0000ffff000f7802 */ /* 0x001fe40000000f00 */
[----:B------:R-:W-:Y:S02]  /*7a80*/  MOV R22, 0xffff ;  /* 0x0000ffff00167802 */ /* 0x000fe40000000f00 */
[----:B------:R-:W-:Y:S01]  /*7a90*/  MOV R24, 0xffff ;  /* 0x0000ffff00187802 */ /* 0x000fe20000000f00 */
[----:B-1----:R-:W0:Y:S01]  /*7aa0*/  SHFL.BFLY PT, R21, R18, 0x8, 0x101f ;  /* 0x0d101f0012157f89 */ /* 0x002e2200000e0000 */
[----:B------:R-:W-:Y:S02]  /*7ab0*/  MOV R17, 0xffff ;  /* 0x0000ffff00117802 */ /* 0x000fe40000000f00 */
[----:B------:R-:W-:Y:S01]  /*7ac0*/  MOV R29, 0xffff ;  /* 0x0000ffff001d7802 */ /* 0x000fe20000000f00 */
[----:B--2---:R-:W1:Y:S01]  /*7ad0*/  SHFL.BFLY PT, R20, R19, 0x8, 0x101f ;  /* 0x0d101f0013147f89 */ /* 0x004e6200000e0000 */
[----:B------:R-:W-:Y:S01]  /*7ae0*/  MOV R23, 0xffff ;  /* 0x0000ffff00177802 */ /* 0x000fe20000000f00 */
        /* <DEDUP_REMOVED lines=14> */
.L_x_908:
        /* <DEDUP_REMOVED lines=19> */
[----:B------:R-:W-:Y:S02]  /*7d00*/  @!P0 LEA R15, R26, R17, 0x2 ;  /* 0x000000111a0f8211 */ /* 0x000fe400078e10ff */
[----:B------:R-:W-:-:S03]  /*7d10*/  MOV R26, RZ ;  /* 0x000000ff001a7202 */ /* 0x000fc60000000f00 */
[----:B------:R0:W1:Y:S04]  /*7d20*/  @!P0 LDS R25, [R15] ;  /* 0x000000000f198984 */ /* 0x0000680000000800 */
[----:B------:R0:W2:Y:S01]  /*7d30*/  @!P0 LDS R26, [R15+0x500] ;  /* 0x000500000f1a8984 */ /* 0x0000a20000000800 */
[----:B------:R-:W-:Y:S05]  /*7d40*/  BRA.DIV UR5, `(.L_x_896) ;  /* 0x0000001205a87947 */ /* 0x000fea000b800000 */
[----:B------:R-:W-:Y:S02]  /*7d50*/  MOV R22, 0xffff ;  /* 0x0000ffff00167802 */ /* 0x000fe40000000f00 */
[----:B0-----:R-:W-:Y:S02]  /*7d60*/  MOV R15, 0xffff ;  /* 0x0000ffff000f7802 */ /* 0x001fe40000000f00 */
[----:B------:R-:W-:Y:S01]  /*7d70*/  MOV R17, 0xffff ;  /* 0x0000ffff00117802 */ /* 0x000fe20000000f00 */
[----:B-1----:R-:W0:Y:S01]  /*7d80*/  SHFL.BFLY PT, R28, R25, 0x8, 0x101f ;  /* 0x0d101f00191c7f89 */ /* 0x002e2200000e0000 */
[----:B------:R-:W-:Y:S02]  /*7d90*/  MOV R24, 0xffff ;  /* 0x0000ffff00187802 */ /* 0x000fe40000000f00 */
[----:B------:R-:W-:Y:S01]  /*7da0*/  MOV R34, 0xffff ;  /* 0x0000ffff00227802 */ /* 0x000fe20000000f00 */
[----:B--2---:R-:W1:Y:S01]  /*7db0*/  SHFL.BFLY PT, R27, R26, 0x8, 0x101f ;  /* 0x0d101f001a1b7f89 */ /* 0x004e6200000e0000 */
[----:B------:R-:W-:Y:S01]  /*7dc0*/  MOV R33, 0xffff ;  /* 0x0000ffff00217802 */ /* 0x000fe20000000f00 */
        /* <DEDUP_REMOVED lines=13> */
.L_x_918:
        /* <DEDUP_REMOVED lines=9> */
[----:B------:R-:W-:Y:S01]  /*7f30*/  HFMA2.MMA R25, -RZ, RZ, 0, 0 ;  /* 0x00000000ff197435 */ /* 0x000fe200000001ff */
[----:B------:R-:W-:Y:S01]  /*7f40*/  @!P0 LEA R17, R47, UR4, 0x7 ;  /* 0x000000042f118c11 */ /* 0x000fe2000f8e38ff */
        /* <DEDUP_REMOVED lines=28> */
.L_x_928:
[----:B--2---:R-:W-:Y:S01]  /*8110*/  FADD.FTZ R17, R25, R23 ;  /* 0x0000001719117221 */ /* 0x004fe20000010000 */
[----:B------:R-:W-:Y:S02]  /*8120*/  @!P1 F2FP.BF16.F32.PACK_AB R15, RZ, R31 ;  /* 0x0000001fff0f923e */ /* 0x000fe400000010ff */
[----:B------:R-:W-:Y:S02]  /*8130*/  LEA.HI R26, R16, 0x3c, RZ, 0x1c ;  /* 0x0000003c101a7811 */ /* 0x000fe400078fe0ff */
[----:B------:R-:W-:Y:S01]  /*8140*/  @!P1 F2FP.BF16.F32.PACK_AB R17, RZ, R17 ;  /* 0x00000011ff11923e */ /* 0x000fe200000010ff */
[----:B------:R3:W-:Y:S04]  /*8150*/  @!P1 STG.E.U16 desc[UR12][R18.64+0x50], R15 ;  /* 0x0000500f12009986 */ /* 0x0007e8000c10150c */
[----:B------:R3:W-:Y:S02]  /*8160*/  @!P1 STG.E.U16 desc[UR12][R20.64+0x50], R17 ;  /* 0x0000501114009986 */ /* 0x0007e4000c10150c */
.L_x_894:
[----:B------:R-:W-:Y:S05]  /*8170*/  BSYNC B0 ;  /* 0x0000000000007941 */ /* 0x000fea0003800000 */
.L_x_893:
        /* <DEDUP_REMOVED lines=12> */
[C---:B------:R-:W-:Y:S02]  /*8240*/  @!P0 SHF.L.U32 R28, R47.reuse, 0x1, RZ ;  /* 0x000000012f1c8819 */ /* 0x040fe400000006ff */
[C---:B------:R-:W-:Y:S02]  /*8250*/  @!P0 IADD3 R25, R26.reuse, 0x14, RZ ;  /* 0x000000141a198810 */ /* 0x040fe40007ffe0ff */
[----:B------:R-:W-:Y:S02]  /*8260*/  @!P0 SHF.L.U32 R21, R47, 0x1, RZ ;  /* 0x000000012f158819 */ /* 0x000fe400000006ff */
[----:B------:R-:W-:Y:S02]  /*8270*/  @!P0 IADD3 R20, R26, 0x28, RZ ;  /* 0x000000281a148810 */ /* 0x000fe40007ffe0ff */
[----:B------:R-:W-:Y:S02]  /*8280*/  @!P0 LOP3.LUT R25, R25, R28, RZ, 0x3c, !PT ;  /* 0x0000001c19198212 */ /* 0x000fe400078e3cff */
[----:B------:R-:W-:-:S02]  /*8290*/  @!P0 LEA R30, R47, UR4, 0x7 ;  /* 0x000000042f1e8c11 */ /* 0x000fc4000f8e38ff */
[----:B------:R-:W-:Y:S02]  /*82a0*/  @!P0 LOP3.LUT R20, R20, R21, RZ, 0x3c, !PT ;  /* 0x0000001514148212 */ /* 0x000fe400078e3cff */
[----:B------:R-:W-:Y:S02]  /*82b0*/  @!P0 LEA R31, R47, UR4, 0x7 ;  /* 0x000000042f1f8c11 */ /* 0x000fe4000f8e38ff */
[----:B------:R-:W-:Y:S02]  /*82c0*/  @!P0 LEA R25, R25, R30, 0x2 ;  /* 0x0000001e19198211 */ /* 0x000fe400078e10ff */
[----:B------:R-:W-:Y:S02]  /*82d0*/  @!P0 LEA R31, R20, R31, 0x2 ;  /* 0x0000001f141f8211 */ /* 0x000fe400078e10ff */
[----:B0-----:R-:W-:Y:S01]  /*82e0*/  MOV R15, 0xffff ;  /* 0x0000ffff000f7802 */ /* 0x001fe20000000f00 */
[----:B------:R-:W0:Y:S01]  /*82f0*/  @!P0 LDS R28, [R25+0x500] ;  /* 0x00050000191c8984 */ /* 0x000e220000000800 */
[----:B------:R-:W-:-:S02]  /*8300*/  @!P0 IADD3 R20, R26, 0x3c, RZ ;  /* 0x0000003c1a148810 */ /* 0x000fc40007ffe0ff */
[C---:B------:R-:W-:Y:S01]  /*8310*/  @!P0 SHF.L.U32 R23, R47.reuse, 0x1, RZ ;  /* 0x000000012f178819 */ /* 0x040fe200000006ff */
[----:B------:R3:W-:Y:S01]  /*8320*/  @!P0 LDS R27, [R25] ;  /* 0x00000000191b8984 */ /* 0x0007e20000000800 */
[----:B------:R-:W-:Y:S02]  /*8330*/  MOV R22, 0xffff ;  /* 0x0000ffff00167802 */ /* 0x000fe40000000f00 */
[----:B------:R-:W-:Y:S01]  /*8340*/  @!P0 LOP3.LUT R20, R20, R23, RZ, 0x3c, !PT ;  /* 0x0000001714148212 */ /* 0x000fe200078e3cff */
[----:B------:R-:W-:Y:S01]  /*8350*/  @!P0 LDS R36, [R31+0x500] ;  /* 0x000500001f248984 */ /* 0x000fe20000000800 */
[----:B------:R-:W-:Y:S02]  /*8360*/  @!P0 LEA R37, R47, UR4, 0x7 ;  /* 0x000000042f258c11 */ /* 0x000fe4000f8e38ff */
[----:B------:R-:W-:Y:S01]  /*8370*/  MOV R29, RZ ;  /* 0x000000ff001d7202 */ /* 0x000fe20000000f00 */
[----:B------:R4:W-:Y:S01]  /*8380*/  @!P0 LDS R35, [R31] ;  /* 0x000000001f238984 */ /* 0x0009e20000000800 */
[----:B------:R-:W-:Y:S01]  /*8390*/  @!P0 LEA R37, R20, R37, 0x2 ;  /* 0x0000002514258211 */ /* 0x000fe200078e10ff */
[----:B---3--:R-:W-:Y:S01]  /*83a0*/  HFMA2.MMA R25, -RZ, RZ, 0, 0 ;  /* 0x00000000ff197435 */ /* 0x008fe200000001ff */
[----:B------:R-:W-:Y:S01]  /*83b0*/  MOV R34, 0xffff ;  /* 0x0000ffff00227802 */ /* 0x000fe20000000f00 */
[----:B-1----:R-:W1:Y:S01]  /*83c0*/  SHFL.BFLY PT, R21, R18, 0x8, 0x101f ;  /* 0x0d101f0012157f89 */ /* 0x002e6200000e0000 */
[----:B------:R-:W-:-:S02]  /*83d0*/  MOV R24, 0xffff ;  /* 0x0000ffff00187802 */ /* 0x000fc40000000f00 */
[----:B------:R-:W-:Y:S01]  /*83e0*/  MOV R33, RZ ;  /* 0x000000ff00217202 */ /* 0x000fe20000000f00 */
[----:B--2---:R-:W2:Y:S01]  /*83f0*/  SHFL.BFLY PT, R23, R19, 0x8, 0x101f ;  /* 0x0d101f0013177f89 */ /* 0x004ea200000e0000 */
[----:B----4-:R-:W-:Y:S01]  /*8400*/  HFMA2.MMA R31, -RZ, RZ, 0, 0 ;  /* 0x00000000ff1f7435 */ /* 0x010fe200000001ff */
[----:B------:R-:W-:Y:S02]  /*8410*/  MOV R46, 0xffff ;  /* 0x0000ffff002e7802 */ /* 0x000fe40000000f00 */
[----:B------:R-:W3:Y:S01]  /*8420*/  @!P0 LDS R42, [R37] ;  /* 0x00000000252a8984 */ /* 0x000ee20000000800 */
[----:B------:R-:W-:Y:S02]  /*8430*/  MOV R17, 0xffff ;  /* 0x0000ffff00117802 */ /* 0x000fe40000000f00 */
[----:B------:R-:W-:Y:S01]  /*8440*/  MOV R41, 0xffff ;  /* 0x0000ffff00297802 */ /* 0x000fe20000000f00 */
[----:B------:R4:W-:Y:S01]  /*8450*/  @!P0 LDS R44, [R37+0x500] ;  /* 0x00050000252c8984 */ /* 0x0009e20000000800 */
[----:B------:R-:W-:-:S02]  /*8460*/  MOV R39, RZ ;  /* 0x000000ff00277202 */ /* 0x000fc40000000f00 */
[----:B------:R-:W-:Y:S02]  /*8470*/  MOV R43, 0xffff ;  /* 0x0000ffff002b7802 */ /* 0x000fe40000000f00 */
[----:B------:R-:W-:Y:S02]  /*8480*/  MOV R49, 0xffff ;  /* 0x0000ffff00317802 */ /* 0x000fe40000000f00 */
[----:B------:R-:W-:Y:S01]  /*8490*/  MOV R51, 0xffff ;  /* 0x0000ffff00337802 */ /* 0x000fe20000000f00 */
[----:B----4-:R-:W-:Y:S01]  /*84a0*/  HFMA2.MMA R37, -RZ, RZ, 0, 0 ;  /* 0x00000000ff257435 */ /* 0x010fe200000001ff */
[----:B0-----:R-:W-:Y:S01]  /*84b0*/  @!P0 MOV R29, R28 ;  /* 0x0000001c001d8202 */ /* 0x001fe20000000f00 */
[----:B-1----:R-:W-:Y:S01]  /*84c0*/  FADD.FTZ R21, R21, R18 ;  /* 0x0000001215157221 */ /* 0x002fe20000010000 */
[----:B------:R-:W-:Y:S02]  /*84d0*/  MOV R28, 0xffff ;  /* 0x0000ffff001c7802 */ /* 0x000fe40000000f00 */
[----:B------:R-:W-:Y:S01]  /*84e0*/  @!P0 MOV R25, R27 ;  /* 0x0000001b00198202 */ /* 0x000fe20000000f00 */
[----:B------:R-:W0:Y:S01]  /*84f0*/  SHFL.BFLY PT, R32, R29, 0x8, 0x101f ;  /* 0x0d101f001d207f89 */ /* 0x000e2200000e0000 */
[----:B--2---:R-:W-:Y:S01]  /*8500*/  FADD.FTZ R18, R23, R19 ;  /* 0x0000001317127221 */ /* 0x004fe20000010000 */
[----:B------:R-:W-:-:S02]  /*8510*/  MOV R23, 0xffff ;  /* 0x0000ffff00177802 */ /* 0x000fc40000000f00 */
[----:B------:R-:W-:Y:S01]  /*8520*/  @!P0 MOV R33, R36 ;  /* 0x0000002400218202 */ /* 0x000fe20000000f00 */
[----:B------:R-:W1:Y:S01]  /*8530*/  SHFL.BFLY PT, R20, R21, 0x4, 0x101f ;  /* 0x0c901f0015147f89 */ /* 0x000e6200000e0000 */
[----:B------:R-:W-:Y:S02]  /*8540*/  MOV R36, 0xffff ;  /* 0x0000ffff00247802 */ /* 0x000fe40000000f00 */
[----:B------:R-:W-:Y:S01]  /*8550*/  @!P0 MOV R31, R35 ;  /* 0x00000023001f8202 */ /* 0x000fe20000000f00 */
[----:B------:R-:W2:Y:S01]  /*8560*/  SHFL.BFLY PT, R30, R25, 0x8, 0x101f ;  /* 0x0d101f00191e7f89 */ /* 0x000ea200000e0000 */
[----:B------:R-:W-:Y:S02]  /*8570*/  MOV R27, 0xffff ;  /* 0x0000ffff001b7802 */ /* 0x000fe40000000f00 */
[----:B------:R-:W-:Y:S01]  /*8580*/  MOV R35, 0xffff ;  /* 0x0000ffff00237802 */ /* 0x000fe20000000f00 */
[----:B------:R-:W4:Y:S04]  /*8590*/  SHFL.BFLY PT, R40, R33, 0x8, 0x101f ;  /* 0x0d101f0021287f89 */ /* 0x000f2800000e0000 */
[----:B------:R-:W5:Y:S01]  /*85a0*/  SHFL.BFLY PT, R38, R31, 0x8, 0x101f ;  /* 0x0d101f001f267f89 */ /* 0x000f6200000e0000 */
[----:B---3--:R-:W-:-:S03]  /*85b0*/  @!P0 MOV R37, R42 ;  /* 0x0000002a00258202 */ /* 0x008fc60000000f00 */
[----:B------:R-:W3:Y:S01]  /*85c0*/  SHFL.BFLY PT, R23, R18, 0x4, 0x101f ;  /* 0x0c901f0012177f89 */ /* 0x000ee200000e0000 */
[----:B------:R-:W-:Y:S01]  /*85d0*/  MOV R42, 0xffff ;  /* 0x0000ffff002a7802 */ /* 0x000fe20000000f00 */
[----:B0-----:R-:W-:Y:S01]  /*85e0*/  FADD.FTZ R32, R32, R29 ;  /* 0x0000001d20207221 */ /* 0x001fe20000010000 */
[----:B------:R-:W-:Y:S01]  /*85f0*/  @!P0 MOV R39, R44 ;  /* 0x0000002c00278202 */ /* 0x000fe20000000f00 */
[----:B------:R-:W0:Y:S01]  /*8600*/  SHFL.BFLY PT, R46, R37, 0x8, 0x101f ;  /* 0x0d101f00252e7f89 */ /* 0x000e2200000e0000 */
[----:B------:R-:W-:Y:S01]  /*8610*/  MOV R44, 0xffff ;  /* 0x0000ffff002c7802 */ /* 0x000fe20000000f00 */
[----:B-1----:R-:W-:Y:S02]  /*8620*/  FADD.FTZ R20, R21, R20 ;  /* 0x0000001415147221 */ /* 0x002fe40000010000 */
[----:B------:R-:W1:Y:S01]  /*8630*/  SHFL.BFLY PT, R29, R32, 0x4, 0x101f ;  /* 0x0c901f00201d7f89 */ /* 0x000e6200000e0000 */
[----:B------:R-:W-:Y:S01]  /*8640*/  ISETP.NE.AND P0, PT, R47, RZ, PT ;  /* 0x000000ff2f00720c */ /* 0x000fe20003f05270 */
[----:B--2---:R-:W-:-:S02]  /*8650*/  FADD.FTZ R30, R30, R25 ;  /* 0x000000191e1e7221 */ /* 0x004fc40000010000 */
[----:B------:R-:W2:Y:S01]  /*8660*/  SHFL.BFLY PT, R19, R20, 0x2, 0x101f ;  /* 0x0c501f0014137f89 */ /* 0x000ea200000e0000 */
[----:B----4-:R-:W-:-:S03]  /*8670*/  FADD.FTZ R40, R40, R33 ;  /* 0x0000002128287221 */ /* 0x010fc60000010000 */
[----:B------:R-:W4:Y:S01]  /*8680*/  SHFL.BFLY PT, R25, R30, 0x4, 0x101f ;  /* 0x0c901f001e197f89 */ /* 0x000f2200000e0000 */
[----:B-----5:R-:W-:-:S03]  /*8690*/  FADD.FTZ R38, R38, R31 ;  /* 0x0000001f26267221 */ /* 0x020fc60000010000 */
        /* <DEDUP_REMOVED lines=9> */
[----:B------:R-:W-:Y:S01]  /*8730*/  MOV R32, 0xffff ;  /* 0x0000ffff00207802 */ /* 0x000fe20000000f00 */
[----:B--2---:R-:W-:Y:S01]  /*8740*/  FADD.FTZ R19, R20, R19 ;  /* 0x0000001314137221 */ /* 0x004fe20000010000 */
[----:B------:R-:W-:Y:S02]  /*8750*/  MOV R20, 0xffff ;  /* 0x0000ffff00147802 */ /* 0x000fe40000000f00 */
        /* <DEDUP_REMOVED lines=53> */
[----:B0-----:R-:W-:-:S02]  /*8ab0*/  MOV R33, 0xffff ;  /* 0x0000ffff00217802 */ /* 0x001fc40000000f00 */
[----:B------:R-:W-:Y:S02]  /*8ac0*/  MOV R17, 0xffff ;  /* 0x0000ffff00117802 */ /* 0x000fe40000000f00 */
        /* <DEDUP_REMOVED lines=12> */
.L_x_962:
        /* <DEDUP_REMOVED lines=9> */
.L_x_892:
        /* <DEDUP_REMOVED lines=8> */
.L_x_895:
[----:B------:R-:W-:Y:S01]  /*8ca0*/  HFMA2.MMA R17, -RZ, RZ, 0, 4.76837158203125e-07 ;  /* 0x00000008ff117435 */ /* 0x000fe200000001ff */
[----:B-1----:R-:W-:Y:S02]  /*8cb0*/  MOV R24, R18 ;  /* 0x0000001200187202 */ /* 0x002fe40000000f00 */
[----:B------:R-:W-:Y:S02]  /*8cc0*/  MOV R22, 0x101f ;  /* 0x0000101f00167802 */ /* 0x000fe40000000f00 */
[----:B0-----:R-:W-:-:S07]  /*8cd0*/  MOV R15, 0xffff ;  /* 0x0000ffff000f7802 */ /* 0x001fce0000000f00 */
[----:B--2---:R-:W-:Y:S05]  /*8ce0*/  WARPSYNC.COLLECTIVE R15, `(.L_x_900) ;  /* 0x000000000f087348 */ /* 0x004fea0003c00000 */
[----:B------:R0:W1:Y:S02]  /*8cf0*/  SHFL.BFLY P2, R23, R24, R17, R22 ;  /* 0x0c00001118177389 */ /* 0x0000640000040016 */
[----:B012---:R-:W-:Y:S01]  /*8d00*/  ENDCOLLECTIVE ;  /* 0x000000000000791b */ /* 0x007fe20003800000 */
.L_x_900:
[----:B------:R-:W-:Y:S02]  /*8d10*/  MOV R24, R19 ;  /* 0x0000001300187202 */ /* 0x000fe40000000f00 */
[----:B------:R-:W-:-:S07]  /*8d20*/  MOV R21, R23 ;  /* 0x0000001700157202 */ /* 0x000fce0000000f00 */
[----:B------:R-:W-:Y:S05]  /*8d30*/  WARPSYNC.COLLECTIVE R15, `(.L_x_901) ;  /* 0x000000000f087348 */ /* 0x000fea0003c00000 */
[----:B------:R0:W1:Y:S02]  /*8d40*/  SHFL.BFLY P2, R23, R24, R17, R22 ;  /* 0x0c00001118177389 */ /* 0x0000640000040016 */
[----:B01----:R-:W-:Y:S01]  /*8d50*/  ENDCOLLECTIVE ;  /* 0x000000000000791b */ /* 0x003fe20003800000 */
.L_x_901:
[----:B------:R-:W-:Y:S01]  /*8d60*/  FADD.FTZ R21, R21, R18 ;  /* 0x0000001215157221 */ /* 0x000fe20000010000 */
[----:B------:R-:W-:-:S04]  /*8d70*/  HFMA2.MMA R17, -RZ, RZ, 0, 2.384185791015625e-07 ;  /* 0x00000004ff117435 */ /* 0x000fc800000001ff */
[----:B------:R-:W-:Y:S02]  /*8d80*/  MOV R24, R21 ;  /* 0x0000001500187202 */ /* 0x000fe40000000f00 */
[----:B------:R-:W-:-:S07]  /*8d90*/  MOV R20, R23 ;  /* 0x0000001700147202 */ /* 0x000fce0000000f00 */
[----:B------:R-:W-:Y:S05]  /*8da0*/  WARPSYNC.COLLECTIVE R15, `(.L_x_902) ;  /* 0x000000000f087348 */ /* 0x000fea0003c00000 */
[----:B------:R0:W1:Y:S02]  /*8db0*/  SHFL.BFLY P2, R23, R24, R17, R22 ;  /* 0x0c00001118177389 */ /* 0x0000640000040016 */
[----:B01----:R-:W-:Y:S01]  /*8dc0*/  ENDCOLLECTIVE ;  /* 0x000000000000791b */ /* 0x003fe20003800000 */
.L_x_902:
[----:B------:R-:W-:-:S05]  /*8dd0*/  FADD.FTZ R20, R20, R19 ;  /* 0x0000001314147221 */ /* 0x000fca0000010000 */
[----:B------:R-:W-:Y:S02]  /*8de0*/  MOV R24, R20 ;  /* 0x0000001400187202 */ /* 0x000fe40000000f00 */
[----:B------:R-:W-:-:S07]  /*8df0*/  MOV R26, R23 ;  /* 0x00000017001a7202 */ /* 0x000fce0000000f00 */
[----:B------:R-:W-:Y:S05]  /*8e00*/  WARPSYNC.COLLECTIVE R15, `(.L_x_903) ;  /* 0x000000000f087348 */ /* 0x000fea0003c00000 */
[----:B------:R0:W1:Y:S02]  /*8e10*/  SHFL.BFLY P2, R23, R24, R17, R22 ;  /* 0x0c00001118177389 */ /* 0x0000640000040016 */
[----:B01----:R-:W-:Y:S01]  /*8e20*/  ENDCOLLECTIVE ;  /* 0x000000000000791b */ /* 0x003fe20003800000 */
.L_x_903:
[----:B------:R-:W-:Y:S01]  /*8e30*/  FADD.FTZ R26, R21, R26 ;  /* 0x0000001a151a7221 */ /* 0x000fe20000010000 */
[----:B------:R-:W-:-:S04]  /*8e40*/  HFMA2.MMA R17, -RZ, RZ, 0, 1.1920928955078125e-07 ;  /* 0x00000002ff117435 */ /* 0x000fc800000001ff */
[----:B------:R-:W-:Y:S02]  /*8e50*/  MOV R24, R26 ;  /* 0x0000001a00187202 */ /* 0x000fe40000000f00 */
[----:B------:R-:W-:-:S07]  /*8e60*/  MOV R25, R23 ;  /* 0x0000001700197202 */ /* 0x000fce0000000f00 */
[----:B------:R-:W-:Y:S05]  /*8e70*/  WARPSYNC.COLLECTIVE R15, `(.L_x_904) ;  /* 0x000000000f087348 */ /* 0x000fea0003c00000 */
[----:B------:R0:W1:Y:S02]  /*8e80*/  SHFL.BFLY P2, R23, R24, R17, R22 ;  /* 0x0c00001118177389 */ /* 0x0000640000040016 */
[----:B01----:R-:W-:Y:S01]  /*8e90*/  ENDCOLLECTIVE ;  /* 0x000000000000791b */ /* 0x003fe20003800000 */
.L_x_904:
[----:B------:R-:W-:-:S05]  /*8ea0*/  FADD.FTZ R25, R20, R25 ;  /* 0x0000001914197221 */ /* 0x000fca0000010000 */
[----:B------:R-:W-:Y:S02]  /*8eb0*/  MOV R24, R25 ;  /* 0x0000001900187202 */ /* 0x000fe40000000f00 */
[----:B------:R-:W-:-:S07]  /*8ec0*/  MOV R27, R23 ;  /* 0x00000017001b7202 */ /* 0x000fce0000000f00 */
[----:B------:R-:W-:Y:S05]  /*8ed0*/  WARPSYNC.COLLECTIVE R15, `(.L_x_905) ;  /* 0x000000000f087348 */ /* 0x000fea0003c00000 */
[----:B------:R0:W1:Y:S02]  /*8ee0*/  SHFL.BFLY P2, R23, R24, R17, R22 ;  /* 0x0c00001118177389 */ /* 0x0000640000040016 */
[----:B01----:R-:W-:Y:S01]  /*8ef0*/  ENDCOLLECTIVE ;  /* 0x000000000000791b */ /* 0x003fe20003800000 */
.L_x_905:
[----:B------:R-:W-:Y:S01]  /*8f00*/  FADD.FTZ R27, R26, R27 ;  /* 0x0000001b1a1b7221 */ /* 0x000fe20000010000 */
[----:B------:R-:W-:-:S04]  /*8f10*/  HFMA2.MMA R17, -RZ, RZ, 0, 5.9604644775390625e-08 ;  /* 0x00000001ff117435 */ /* 0x000fc800000001ff */
[----:B------:R-:W-:Y:S02]  /*8f20*/  MOV R24, R27 ;  /* 0x0000001b00187202 */ /* 0x000fe40000000f00 */
[----:B------:R-:W-:-:S07]  /*8f30*/  MOV R18, R23 ;  /* 0x0000001700127202 */ /* 0x000fce0000000f00 */
[----:B------:R-:W-:Y:S05]  /*8f40*/  WARPSYNC.COLLECTIVE R15, `(.L_x_906) ;  /* 0x000000000f087348 */ /* 0x000fea0003c00000 */
[----:B------:R0:W1:Y:S02]  /*8f50*/  SHFL.BFLY P2, R23, R24, R17, R22 ;  /* 0x0c00001118177389 */ /* 0x0000640000040016 */
[----:B01----:R-:W-:Y:S01]  /*8f60*/  ENDCOLLECTIVE ;  /* 0x000000000000791b */ /* 0x003fe20003800000 */
.L_x_906:
[----:B------:R-:W-:-:S05]  /*8f70*/  FADD.FTZ R28, R25, R18 ;  /* 0x00000012191c7221 */ /* 0x000fca0000010000 */
[----:B------:R-:W-:Y:S02]  /*8f80*/  MOV R24, R28 ;  /* 0x0000001c00187202 */ /* 0x000fe40000000f00 */
[----:B------:R-:W-:-:S07]  /*8f90*/  MOV R30, R23 ;  /* 0x00000017001e7202 */ /* 0x000fce0000000f00 */
[----:B------:R-:W-:Y:S05]  /*8fa0*/  WARPSYNC.COLLECTIVE R15, `(.L_x_907) ;  /* 0x000000000f087348 */ /* 0x000fea0003c00000 */
[----:B------:R0:W1:Y:S02]  /*8fb0*/  SHFL.BFLY P2, R23, R24, R17, R22 ;  /* 0x0c00001118177389 */ /* 0x0000640000040016 */
[----:B01----:R-:W-:Y:S01]  /*8fc0*/  ENDCOLLECTIVE ;  /* 0x000000000000791b */ /* 0x003fe20003800000 */
.L_x_907:
[----:B------:R-:W-:Y:S01]  /*8fd0*/  FADD.FTZ R30, R27, R30 ;  /* 0x0000001e1b1e7221 */ /* 0x000fe20000010000 */
[----:B------:R-:W-:Y:S06]  /*8fe0*/  BRA `(.L_x_908) ;  /* 0xffffffe800f87947 */ /* 0x000fec000383ffff */
.L_x_896:
[----:B------:R-:W-:Y:S01]  /*8ff0*/  BSSY B1, `(.L_x_909) ;  /* 0x0000008000017945 */ /* 0x000fe20003800000 */
[----:B-1----:R-:W-:Y:S02]  /*9000*/  MOV R24, R25 ;  /* 0x0000001900187202 */ /* 0x002fe40000000f00 */
[----:B------:R-:W-:Y:S02]  /*9010*/  MOV R17, 0x8 ;  /* 0x0000000800117802 */ /* 0x000fe40000000f00 */
[----:B------:R-:W-:Y:S02]  /*9020*/  MOV R22, 0x101f ;  /* 0x0000101f00167802 */ /* 0x000fe40000000f00 */
[----:B0-----:R-:W-:-:S07]  /*9030*/  MOV R15, 0xffff ;  /* 0x0000ffff000f7802 */ /* 0x001fce0000000f00 */
[----:B--2---:R-:W-:Y:S05]  /*9040*/  WARPSYNC.COLLECTIVE R15, `(.L_x_910) ;  /* 0x000000000f087348 */ /* 0x004fea0003c00000 */
[----:B------:R0:W1:Y:S02]  /*9050*/  SHFL.BFLY P2, R23, R24, R17, R22 ;  /* 0x0c00001118177389 */ /* 0x0000640000040016 */
[----:B012---:R-:W-:Y:S01]  /*9060*/  ENDCOLLECTIVE ;  /* 0x000000000000791b */ /* 0x007fe20003800000 */
.L_x_910:
[----:B------:R-:W-:Y:S05]  /*9070*/  BSYNC B1 ;  /* 0x0000000000017941 */ /* 0x000fea0003800000 */
.L_x_909:
        /* <DEDUP_REMOVED lines=8> */
.L_x_911:
[----:B------:R-:W-:Y:S01]  /*9100*/  FADD.FTZ R28, R28, R25 ;  /* 0x000000191c1c7221 */ /* 0x000fe20000010000 */
[----:B------:R-:W-:-:S04]  /*9110*/  HFMA2.MMA R17, -RZ, RZ, 0, 2.384185791015625e-07 ;  /* 0x00000004ff117435 */ /* 0x000fc800000001ff */
[----:B------:R-:W-:Y:S02]  /*9120*/  MOV R24, R28 ;  /* 0x0000001c00187202 */ /* 0x000fe40000000f00 */
[----:B------:R-:W-:-:S07]  /*9130*/  MOV R27, R23 ;  /* 0x00000017001b7202 */ /* 0x000fce0000000f00 */
[----:B------:R-:W-:Y:S05]  /*9140*/  WARPSYNC.COLLECTIVE R15, `(.L_x_912) ;  /* 0x000000000f087348 */ /* 0x000fea0003c00000 */
[----:B------:R0:W1:Y:S02]  /*9150*/  SHFL.BFLY P2, R23, R24, R17, R22 ;  /* 0x0c00001118177389 */ /* 0x0000640000040016 */
[----:B01----:R-:W-:Y:S01]  /*9160*/  ENDCOLLECTIVE ;  /* 0x000000000000791b */ /* 0x003fe20003800000 */
.L_x_912:
[----:B------:R-:W-:-:S05]  /*9170*/  FADD.FTZ R27, R27, R26 ;  /* 0x0000001a1b1b7221 */ /* 0x000fca0000010000 */
[----:B------:R-:W-:Y:S02]  /*9180*/  MOV R24, R27 ;  /* 0x0000001b00187202 */ /* 0x000fe40000000f00 */
[----:B------:R-:W-:-:S07]  /*9190*/  MOV R29, R23 ;  /* 0x00000017001d7202 */ /* 0x000fce0000000f00 */
[----:B------:R-:W-:Y:S05]  /*91a0*/  WARPSYNC.COLLECTIVE R15, `(.L_x_913) ;  /* 0x000000000f087348 */ /* 0x000fea0003c00000 */
[----:B------:R0:W1:Y:S02]  /*91b0*/  SHFL.BFLY P2, R23, R24, R17, R22 ;  /* 0x0c00001118177389 */ /* 0x0000640000040016 */
[----:B01----:R-:W-:Y:S01]  /*91c0*/  ENDCOLLECTIVE ;  /* 0x000000000000791b */ /* 0x003fe20003800000 */
.L_x_913:
[----:B------:R-:W-:Y:S01]  /*91d0*/  FADD.FTZ R29, R28, R29 ;  /* 0x0000001d1c1d7221 */ /* 0x000fe20000010000 */
[----:B------:R-:W-:-:S04]  /*91e0*/  HFMA2.MMA R17, -RZ, RZ, 0, 1.1920928955078125e-07 ;  /* 0x00000002ff117435 */ /* 0x000fc800000001ff */
[----:B------:R-:W-:Y:S02]  /*91f0*/  MOV R24, R29 ;  /* 0x0000001d00187202 */ /* 0x000fe40000000f00 */
[----:B------:R-:W-:-:S07]  /*9200*/  MOV R30, R23 ;  /* 0x00000017001e7202 */ /* 0x000fce0000000f00 */
[----:B------:R-:W-:Y:S05]  /*9210*/  WARPSYNC.COLLECTIVE R15, `(.L_x_914) ;  /* 0x000000000f087348 */ /* 0x000fea0003c00000 */
[----:B------:R0:W1:Y:S02]  /*9220*/  SHFL.BFLY P2, R23, R24, R17, R22 ;  /* 0x0c00001118177389 */ /* 0x0000640000040016 */
[----:B01----:R-:W-:Y:S01]  /*9230*/  ENDCOLLECTIVE ;  /* 0x000000000000791b */ /* 0x003fe20003800000 */
.L_x_914:
[----:B------:R-:W-:-:S05]  /*9240*/  FADD.FTZ R30, R27, R30 ;  /* 0x0000001e1b1e7221 */ /* 0x000fca0000010000 */
[----:B------:R-:W-:Y:S02]  /*9250*/  MOV R24, R30 ;  /* 0x0000001e00187202 */ /* 0x000fe40000000f00 */
[----:B------:R-:W-:-:S07]  /*9260*/  MOV R32, R23 ;  /* 0x0000001700207202 */ /* 0x000fce0000000f00 */
[----:B------:R-:W-:Y:S05]  /*9270*/  WARPSYNC.COLLECTIVE R15, `(.L_x_915) ;  /* 0x000000000f087348 */ /* 0x000fea0003c00000 */
[----:B------:R0:W1:Y:S02]  /*9280*/  SHFL.BFLY P2, R23, R24, R17, R22 ;  /* 0x0c00001118177389 */ /* 0x0000640000040016 */
[----:B01----:R-:W-:Y:S01]  /*9290*/  ENDCOLLECTIVE ;  /* 0x000000000000791b */ /* 0x003fe20003800000 */
.L_x_915:
[----:B------:R-:W-:Y:S01]  /*92a0*/  FADD.FTZ R32, R29, R32 ;  /* 0x000000201d207221 */ /* 0x000fe20000010000 */
[----:B------:R-:W-:-:S04]  /*92b0*/  HFMA2.MMA R17, -RZ, RZ, 0, 5.9604644775390625e-08 ;  /* 0x00000001ff117435 */ /* 0x000fc800000001ff */
[----:B------:R-:W-:Y:S02]  /*92c0*/  MOV R24, R32 ;  /* 0x0000002000187202 */ /* 0x000fe40000000f00 */
[----:B------:R-:W-:-:S07]  /*92d0*/  MOV R25, R23 ;  /* 0x0000001700197202 */ /* 0x000fce0000000f00 */
[----:B------:R-:W-:Y:S05]  /*92e0*/  WARPSYNC.COLLECTIVE R15, `(.L_x_916) ;  /* 0x000000000f087348 */ /* 0x000fea0003c00000 */
[----:B------:R0:W1:Y:S02]  /*92f0*/  SHFL.BFLY P2, R23, R24, R17, R22 ;  /* 0x0c00001118177389 */ /* 0x0000640000040016 */
[----:B01----:R-:W-:Y:S01]  /*9300*/  ENDCOLLECTIVE ;  /* 0x000000000000791b */ /* 0x003fe20003800000 */
.L_x_916:
[----:B------:R-:W-:-:S05]  /*9310*/  FADD.FTZ R25, R30, R25 ;  /* 0x000000191e197221 */ /* 0x000fca0000010000 */
[----:B------:R-:W-:Y:S02]  /*9320*/  MOV R24, R25 ;  /* 0x0000001900187202 */ /* 0x000fe40000000f00 */
[----:B------:R-:W-:-:S07]  /*9330*/  MOV R31, R23 ;  /* 0x00000017001f7202 */ /* 0x000fce0000000f00 */
[----:B------:R-:W-:Y:S05]  /*9340*/  WARPSYNC.COLLECTIVE R15, `(.L_x_917) ;  /* 0x000000000f087348 */ /* 0x000fea0003c00000 */
[----:B------:R0:W1:Y:S02]  /*9350*/  SHFL.BFLY P2, R23, R24, R17, R22 ;  /* 0x0c00001118177389 */ /* 0x0000640000040016 */
[----:B01----:R-:W-:Y:S01]  /*9360*/  ENDCOLLECTIVE ;  /* 0x000000000000791b */ /* 0x003fe20003800000 */
.L_x_917:
[----:B------:R-:W-:Y:S01]  /*9370*/  FADD.FTZ R31, R32, R31 ;  /* 0x0000001f201f7221 */ /* 0x000fe20000010000 */
[----:B------:R-:W-:Y:S06]  /*9380*/  BRA `(.L_x_918) ;  /* 0xffffffe800c47947 */ /* 0x000fec000383ffff */
.L_x_897:
        /* <DEDUP_REMOVED lines=8> */
.L_x_920:
[----:B------:R-:W-:Y:S05]  /*9410*/  BSYNC B1 ;  /* 0x0000000000017941 */ /* 0x000fea0003800000 */
.L_x_919:
        /* <DEDUP_REMOVED lines=8> */
.L_x_921:
[----:B------:R-:W-:Y:S01]  /*94a0*/  FADD.FTZ R28, R28, R25 ;  /* 0x000000191c1c7221 */ /* 0x000fe20000010000 */
[----:B------:R-:W-:-:S04]  /*94b0*/  HFMA2.MMA R17, -RZ, RZ, 0, 2.384185791015625e-07 ;  /* 0x00000004ff117435 */ /* 0x000fc800000001ff */
[----:B------:R-:W-:Y:S02]  /*94c0*/  MOV R24, R28 ;  /* 0x0000001c00187202 */ /* 0x000fe40000000f00 */
[----:B------:R-:W-:-:S07]  /*94d0*/  MOV R27, R23 ;  /* 0x00000017001b7202 */ /* 0x000fce0000000f00 */
[----:B------:R-:W-:Y:S05]  /*94e0*/  WARPSYNC.COLLECTIVE R15, `(.L_x_922) ;  /* 0x000000000f087348 */ /* 0x000fea0003c00000 */
[----:B------:R0:W1:Y:S02]  /*94f0*/  SHFL.BFLY P2, R23, R24, R17, R22 ;  /* 0x0c00001118177389 */ /* 0x0000640000040016 */
[----:B01----:R-:W-:Y:S01]  /*9500*/  ENDCOLLECTIVE ;  /* 0x000000000000791b */ /* 0x003fe20003800000 */
.L_x_922:
[----:B------:R-:W-:-:S05]  /*9510*/  FADD.FTZ R27, R27, R26 ;  /* 0x0000001a1b1b7221 */ /* 0x000fca0000010000 */
[----:B------:R-:W-:Y:S02]  /*9520*/  MOV R24, R27 ;  /* 0x0000001b00187202 */ /* 0x000fe40000000f00 */
[----:B------:R-:W-:-:S07]  /*9530*/  MOV R29, R23 ;  /* 0x00000017001d7202 */ /* 0x000fce0000000f00 */
[----:B------:R-:W-:Y:S05]  /*9540*/  WARPSYNC.COLLECTIVE R15, `(.L_x_923) ;  /* 0x000000000f087348 */ /* 0x000fea0003c00000 */
[----:B------:R0:W1:Y:S02]  /*9550*/  SHFL.BFLY P2, R23, R24, R17, R22 ;  /* 0x0c00001118177389 */ /* 0x0000640000040016 */
[----:B01----:R-:W-:Y:S01]  /*9560*/  ENDCOLLECTIVE ;  /* 0x000000000000791b */ /* 0x003fe20003800000 */
.L_x_923:
[----:B------:R-:W-:Y:S01]  /*9570*/  FADD.FTZ R29, R28, R29 ;  /* 0x0000001d1c1d7221 */ /* 0x000fe20000010000 */
[----:B------:R-:W-:-:S04]  /*9580*/  HFMA2.MMA R17, -RZ, RZ, 0, 1.1920928955078125e-07 ;  /* 0x00000002ff117435 */ /* 0x000fc800000001ff */
[----:B------:R-:W-:Y:S02]  /*9590*/  MOV R24, R29 ;  /* 0x0000001d00187202 */ /* 0x000fe40000000f00 */
[----:B------:R-:W-:-:S07]  /*95a0*/  MOV R30, R23 ;  /* 0x00000017001e7202 */ /* 0x000fce0000000f00 */
[----:B------:R-:W-:Y:S05]  /*95b0*/  WARPSYNC.COLLECTIVE R15, `(.L_x_924) ;  /* 0x000000000f087348 */ /* 0x000fea0003c00000 */
[----:B------:R0:W1:Y:S02]  /*95c0*/  SHFL.BFLY P2, R23, R24, R17, R22 ;  /* 0x0c00001118177389 */ /* 0x0000640000040016 */
[----:B01----:R-:W-:Y:S01]  /*95d0*/  ENDCOLLECTIVE ;  /* 0x000000000000791b */ /* 0x003fe20003800000 */
.L_x_924:
[----:B------:R-:W-:-:S05]  /*95e0*/  FADD.FTZ R30, R27, R30 ;  /* 0x0000001e1b1e7221 */ /* 0x000fca0000010000 */
[----:B------:R-:W-:Y:S02]  /*95f0*/  MOV R24, R30 ;  /* 0x0000001e00187202 */ /* 0x000fe40000000f00 */
[----:B------:R-:W-:-:S07]  /*9600*/  MOV R32, R23 ;  /* 0x0000001700207202 */ /* 0x000fce0000000f00 */
[----:B------:R-:W-:Y:S05]  /*9610*/  WARPSYNC.COLLECTIVE R15, `(.L_x_925) ;  /* 0x000000000f087348 */ /* 0x000fea0003c00000 */
[----:B------:R0:W1:Y:S02]  /*9620*/  SHFL.BFLY P2, R23, R24, R17, R22 ;  /* 0x0c00001118177389 */ /* 0x0000640000040016 */
[----:B01----:R-:W-:Y:S01]  /*9630*/  ENDCOLLECTIVE ;  /* 0x000000000000791b */ /* 0x003fe20003800000 */
.L_x_925:
[----:B------:R-:W-:Y:S01]  /*9640*/  FADD.FTZ R32, R29, R32 ;  /* 0x000000201d207221 */ /* 0x000fe20000010000 */
[----:B------:R-:W-:-:S04]  /*9650*/  HFMA2.MMA R17, -RZ, RZ, 0, 5.9604644775390625e-08 ;  /* 0x00000001ff117435 */ /* 0x000fc800000001ff */
[----:B------:R-:W-:Y:S02]  /*9660*/  MOV R24, R32 ;  /* 0x0000002000187202 */ /* 0x000fe40000000f00 */
[----:B------:R-:W-:-:S07]  /*9670*/  MOV R25, R23 ;  /* 0x0000001700197202 */ /* 0x000fce0000000f00 */
[----:B------:R-:W-:Y:S05]  /*9680*/  WARPSYNC.COLLECTIVE R15, `(.L_x_926) ;  /* 0x000000000f087348 */ /* 0x000fea0003c00000 */
[----:B------:R0:W1:Y:S02]  /*9690*/  SHFL.BFLY P2, R23, R24, R17, R22 ;  /* 0x0c00001118177389 */ /* 0x0000640000040016 */
[----:B01----:R-:W-:Y:S01]  /*96a0*/  ENDCOLLECTIVE ;  /* 0x000000000000791b */ /* 0x003fe20003800000 */
.L_x_926:
[----:B------:R-:W-:-:S05]  /*96b0*/  FADD.FTZ R25, R30, R25 ;  /* 0x000000191e197221 */ /* 0x000fca0000010000 */
[----:B------:R-:W-:Y:S02]  /*96c0*/  MOV R24, R25 ;  /* 0x0000001900187202 */ /* 0x000fe40000000f00 */
[----:B------:R-:W-:-:S07]  /*96d0*/  MOV R31, R23 ;  /* 0x00000017001f7202 */ /* 0x000fce0000000f00 */
[----:B------:R-:W-:Y:S05]  /*96e0*/  WARPSYNC.COLLECTIVE R15, `(.L_x_927) ;  /* 0x000000000f087348 */ /* 0x000fea0003c00000 */
[----:B------:R0:W1:Y:S02]  /*96f0*/  SHFL.BFLY P2, R23, R24, R17, R22 ;  /* 0x0c00001118177389 */ /* 0x0000640000040016 */
[----:B01----:R-:W-:Y:S01]  /*9700*/  ENDCOLLECTIVE ;  /* 0x000000000000791b */ /* 0x003fe20003800000 */
.L_x_927:
[----:B------:R-:W-:Y:S01]  /*9710*/  FADD.FTZ R31, R32, R31 ;  /* 0x0000001f201f7221 */ /* 0x000fe20000010000 */
[----:B------:R-:W-:Y:S06]  /*9720*/  BRA `(.L_x_928) ;  /* 0xffffffe800787947 */ /* 0x000fec000383ffff */
.L_x_898:
[----:B------:R-:W-:Y:S01]  /*9730*/  HFMA2.MMA R17, -RZ, RZ, 0, 4.76837158203125e-07 ;  /* 0x00000008ff117435 */ /* 0x000fe200000001ff */
[----:B------:R-:W-:Y:S01]  /*9740*/  BSSY B0, `(.L_x_929) ;  /* 0x0000007000007945 */ /* 0x000fe20003800000 */
[----:B-1----:R-:W-:Y:S02]  /*9750*/  MOV R24, R18 ;  /* 0x0000001200187202 */ /* 0x002fe40000000f00 */
[----:B------:R-:W-:Y:S02]  /*9760*/  MOV R22, 0x101f ;  /* 0x0000101f00167802 */ /* 0x000fe40000000f00 */
[----:B0-----:R-:W-:-:S07]  /*9770*/  MOV R15, 0xffff ;  /* 0x0000ffff000f7802 */ /* 0x001fce0000000f00 */
[----:B--2---:R-:W-:Y:S05]  /*9780*/  WARPSYNC.COLLECTIVE R15, `(.L_x_930) ;  /* 0x000000000f087348 */ /* 0x004fea0003c00000 */
[----:B------:R0:W1:Y:S02]  /*9790*/  SHFL.BFLY P2, R23, R24, R17, R22 ;  /* 0x0c00001118177389 */ /* 0x0000640000040016 */
[----:B012---:R-:W-:Y:S01]  /*97a0*/  ENDCOLLECTIVE ;  /* 0x000000000000791b */ /* 0x007fe20003800000 */
.L_x_930:
[----:B------:R-:W-:Y:S05]  /*97b0*/  BSYNC B0 ;  /* 0x0000000000007941 */ /* 0x000fea0003800000 */
.L_x_929:
[----:B------:R-:W-:Y:S01]  /*97c0*/  HFMA2.MMA R17, -RZ, RZ, 0, 4.76837158203125e-07 ;  /* 0x00000008ff117435 */ /* 0x000fe200000001ff */
[----:B------:R-:W-:Y:S01]  /*97d0*/  MOV R24, R19 ;  /* 0x0000001300187202 */ /* 0x000fe20000000f00 */
[----:B------:R-:W-:Y:S01]  /*97e0*/  HFMA2.MMA R39, -RZ, RZ, 0, 0 ;  /* 0x00000000ff277435 */ /* 0x000fe200000001ff */
[----:B------:R-:W-:Y:S02]  /*97f0*/  MOV R22, 0x101f ;  /* 0x0000101f00167802 */ /* 0x000fe40000000f00 */
[----:B------:R-:W-:Y:S02]  /*9800*/  MOV R15, 0xffff ;  /* 0x0000ffff000f7802 */ /* 0x000fe40000000f00 */
[----:B------:R-:W-:Y:S02]  /*9810*/  MOV R21, R23 ;  /* 0x0000001700157202 */ /* 0x000fe40000000f00 */
[----:B------:R-:W-:-:S07]  /*9820*/  @!P0 SHF.L.U32 R28, R47, 0x1, RZ ;  /* 0x000000012f1c8819 */ /* 0x000fce00000006ff */
[----:B------:R-:W-:Y:S05]  /*9830*/  WARPSYNC.COLLECTIVE R15, `(.L_x_931) ;  /* 0x000000000f087348 */ /* 0x000fea0003c00000 */
[----:B------:R0:W1:Y:S02]  /*9840*/  SHFL.BFLY P2, R23, R24, R17, R22 ;  /* 0x0c00001118177389 */ /* 0x0000640000040016 */
[----:B01----:R-:W-:Y:S01]  /*9850*/  ENDCOLLECTIVE ;  /* 0x000000000000791b */ /* 0x003fe20003800000 */
.L_x_931:
[----:B------:R-:W-:Y:S01]  /*9860*/  @!P0 IADD3 R25, R26, 0x14, RZ ;  /* 0x000000141a198810 */ /* 0x000fe20007ffe0ff */
[----:B------:R-:W-:Y:S01]  /*9870*/  FADD.FTZ R21, R21, R18 ;  /* 0x0000001215157221 */ /* 0x000fe20000010000 */
[----:B------:R-:W-:Y:S02]  /*9880*/  @!P0 LEA R30, R47, UR4, 0x7 ;  /* 0x000000042f1e8c11 */ /* 0x000fe4000f8e38ff */
[----:B------:R-:W-:Y:S02]  /*9890*/  @!P0 LOP3.LUT R25, R25, R28, RZ, 0x3c, !PT ;  /* 0x0000001c19198212 */ /* 0x000fe400078e3cff */
[----:B------:R-:W-:Y:S02]  /*98a0*/  MOV R29, RZ ;  /* 0x000000ff001d7202 */ /* 0x000fe40000000f00 */
[----:B------:R-:W-:Y:S02]  /*98b0*/  @!P0 LEA R25, R25, R30, 0x2 ;  /* 0x0000001e19198211 */ /* 0x000fe400078e10ff */
[----:B------:R-:W-:-:S02]  /*98c0*/  @!P0 LEA R31, R47, UR4, 0x7 ;  /* 0x000000042f1f8c11 */ /* 0x000fc4000f8e38ff */
[----:B------:R-:W-:Y:S01]  /*98d0*/  MOV R33, RZ ;  /* 0x000000ff00217202 */ /* 0x000fe20000000f00 */
[----:B------:R-:W-:Y:S01]  /*98e0*/  HFMA2.MMA R17, -RZ, RZ, 0, 2.384185791015625e-07 ;  /* 0x00000004ff117435 */ /* 0x000fe200000001ff */
[----:B------:R-:W-:Y:S01]  /*98f0*/  MOV R24, R21 ;  /* 0x0000001500187202 */ /* 0x000fe20000000f00 */
[----:B------:R0:W1:Y:S01]  /*9900*/  @!P0 LDS R28, [R25+0x500] ;  /* 0x00050000191c8984 */ /* 0x0000620000000800 */
[----:B------:R-:W-:-:S03]  /*9910*/  @!P0 LEA R37, R47, UR4, 0x7 ;  /* 0x000000042f258c11 */ /* 0x000fc6000f8e38ff */
[----:B------:R0:W2:Y:S01]  /*9920*/  @!P0 LDS R27, [R25] ;  /* 0x00000000191b8984 */ /* 0x0000a20000000800 */
[----:B------:R-:W-:-:S07]  /*9930*/  FADD.FTZ R18, R23, R19 ;  /* 0x0000001317127221 */ /* 0x000fce0000010000 */
[----:B012---:R-:W-:Y:S05]  /*9940*/  WARPSYNC.COLLECTIVE R15, `(.L_x_932) ;  /* 0x000000000f087348 */ /* 0x007fea0003c00000 */
[----:B------:R3:W4:Y:S02]  /*9950*/  SHFL.BFLY P2, R23, R24, R17, R22 ;  /* 0x0c00001118177389 */ /* 0x0007240000040016 */
[----:B01234-:R-:W-:Y:S01]  /*9960*/  ENDCOLLECTIVE ;  /* 0x000000000000791b */ /* 0x01ffe20003800000 */
.L_x_932:
[----:B------:R-:W-:Y:S01]  /*9970*/  HFMA2.MMA R25, -RZ, RZ, 0, 0 ;  /* 0x00000000ff197435 */ /* 0x000fe200000001ff */
[----:B------:R-:W-:Y:S02]  /*9980*/  MOV R24, R18 ;  /* 0x0000001200187202 */ /* 0x000fe40000000f00 */
[----:B------:R-:W-:-:S08]  /*9990*/  MOV R20, R23 ;  /* 0x0000001700147202 */ /* 0x000fd00000000f00 */
[----:B------:R-:W-:Y:S05]  /*99a0*/  WARPSYNC.COLLECTIVE R15, `(.L_x_933) ;  /* 0x000000000f087348 */ /* 0x000fea0003c00000 */
[----:B------:R0:W1:Y:S02]  /*99b0*/  SHFL.BFLY P2, R23, R24, R17, R22 ;  /* 0x0c00001118177389 */ /* 0x0000640000040016 */
[----:B01----:R-:W-:Y:S01]  /*99c0*/  ENDCOLLECTIVE ;  /* 0x000000000000791b */ /* 0x003fe20003800000 */
.L_x_933:
[----:B------:R-:W-:Y:S01]  /*99d0*/  FADD.FTZ R20, R21, R20 ;  /* 0x0000001415147221 */ /* 0x000fe20000010000 */
[----:B------:R-:W-:Y:S02]  /*99e0*/  @!P0 MOV R29, R28 ;  /* 0x0000001c001d8202 */ /* 0x000fe40000000f00 */
[----:B------:R-:W-:Y:S01]  /*99f0*/  @!P0 MOV R25, R27 ;  /* 0x0000001b00198202 */ /* 0x000fe20000000f00 */
[----:B------:R-:W-:Y:S01]  /*9a00*/  HFMA2.MMA R17, -RZ, RZ, 0, 1.1920928955078125e-07 ;  /* 0x00000002ff117435 */ /* 0x000fe200000001ff */
[----:B------:R-:W-:Y:S01]  /*9a10*/  MOV R24, R20 ;  /* 0x0000001400187202 */ /* 0x000fe20000000f00 */
[----:B------:R-:W-:-:S09]  /*9a20*/  FADD.FTZ R21, R18, R23 ;  /* 0x0000001712157221 */ /* 0x000fd20000010000 */
[----:B------:R-:W-:Y:S05]  /*9a30*/  WARPSYNC.COLLECTIVE R15, `(.L_x_934) ;  /* 0x000000000f087348 */ /* 0x000fea0003c00000 */
[----:B------:R0:W1:Y:S02]  /*9a40*/  SHFL.BFLY P2, R23, R24, R17, R22 ;  /* 0x0c00001118177389 */ /* 0x0000640000040016 */
[----:B01----:R-:W-:Y:S01]  /*9a50*/  ENDCOLLECTIVE ;  /* 0x000000000000791b */ /* 0x003fe20003800000 */
.L_x_934:
[----:B------:R-:W-:Y:S02]  /*9a60*/  MOV R24, R21 ;  /* 0x0000001500187202 */ /* 0x000fe40000000f00 */
[----:B------:R-:W-:-:S07]  /*9a70*/  MOV R19, R23 ;  /* 0x0000001700137202 */ /* 0x000fce0000000f00 */
[----:B------:R-:W-:Y:S05]  /*9a80*/  WARPSYNC.COLLECTIVE R15, `(.L_x_935) ;  /* 0x000000000f087348 */ /* 0x000fea0003c00000 */
[----:B------:R0:W1:Y:S02]  /*9a90*/  SHFL.BFLY P2, R23, R24, R17, R22 ;  /* 0x0c00001118177389 */ /* 0x0000640000040016 */
[----:B01----:R-:W-:Y:S01]  /*9aa0*/  ENDCOLLECTIVE ;  /* 0x000000000000791b */ /* 0x003fe20003800000 */
.L_x_935:
[----:B------:R-:W-:Y:S01]  /*9ab0*/  FADD.FTZ R19, R20, R19 ;  /* 0x0000001314137221 */ /* 0x000fe20000010000 */
[----:B------:R-:W-:Y:S01]  /*9ac0*/  @!P0 IADD3 R20, R26, 0x28, RZ ;  /* 0x000000281a148810 */ /* 0x000fe20007ffe0ff */
[----:B------:R-:W-:-:S03]  /*9ad0*/  HFMA2.MMA R17, -RZ, RZ, 0, 5.9604644775390625e-08 ;  /* 0x00000001ff117435 */ /* 0x000fc600000001ff */
[----:B------:R-:W-:Y:S01]  /*9ae0*/  MOV R24, R19 ;  /* 0x0000001300187202 */ /* 0x000fe20000000f00 */
[----:B------:R-:W-:Y:S01]  /*9af0*/  FADD.FTZ R18, R21, R23 ;  /* 0x0000001715127221 */ /* 0x000fe20000010000 */
[----:B------:R-:W-:-:S07]  /*9b00*/  @!P0 SHF.L.U32 R21, R47, 0x1, RZ ;  /* 0x000000012f158819 */ /* 0x000fce00000006ff */
[----:B------:R-:W-:Y:S05]  /*9b10*/  WARPSYNC.COLLECTIVE R15, `(.L_x_936) ;  /* 0x000000000f087348 */ /* 0x000fea0003c00000 */
[----:B------:R0:W1:Y:S02]  /*9b20*/  SHFL.BFLY P2, R23, R24, R17, R22 ;  /* 0x0c00001118177389 */ /* 0x0000640000040016 */
[----:B01----:R-:W-:Y:S01]  /*9b30*/  ENDCOLLECTIVE ;  /* 0x000000000000791b */ /* 0x003fe20003800000 */
.L_x_936:
        /* <DEDUP_REMOVED lines=10> */
.L_x_937:
[----:B------:R-:W-:Y:S01]  /*9be0*/  FADD.FTZ R19, R19, R28 ;  /* 0x0000001c13137221 */ /* 0x000fe20000010000 */
[----:B------:R-:W-:Y:S01]  /*9bf0*/  HFMA2.MMA R17, -RZ, RZ, 0, 4.76837158203125e-07 ;  /* 0x00000008ff117435 */ /* 0x000fe200000001ff */
[----:B------:R-:W-:Y:S02]  /*9c00*/  MOV R24, R25 ;  /* 0x0000001900187202 */ /* 0x000fe40000000f00 */
[----:B------:R-:W-:-:S08]  /*9c10*/  MOV R27, R23 ;  /* 0x00000017001b7202 */ /* 0x000fd00000000f00 */
[----:B------:R-:W-:Y:S05]  /*9c20*/  WARPSYNC.COLLECTIVE R15, `(.L_x_938) ;  /* 0x000000000f087348 */ /* 0x000fea0003c00000 */
[----:B------:R0:W1:Y:S02]  /*9c30*/  SHFL.BFLY P2, R23, R24, R17, R22 ;  /* 0x0c00001118177389 */ /* 0x0000640000040016 */
[----:B01----:R-:W-:Y:S01]  /*9c40*/  ENDCOLLECTIVE ;  /* 0x000000000000791b */ /* 0x003fe20003800000 */
.L_x_938:
[----:B------:R-:W-:Y:S02]  /*9c50*/  @!P0 MOV R33, R36 ;  /* 0x0000002400218202 */ /* 0x000fe40000000f00 */
[----:B------:R-:W-:Y:S02]  /*9c60*/  @!P0 MOV R31, R35 ;  /* 0x00000023001f8202 */ /* 0x000fe40000000f00 */
[----:B------:R-:W-:Y:S02]  /*9c70*/  MOV R24, R29 ;  /* 0x0000001d00187202 */ /* 0x000fe40000000f00 */
[----:B------:R-:W-:-:S07]  /*9c80*/  MOV R30, R23 ;  /* 0x00000017001e7202 */ /* 0x000fce0000000f00 */
[----:B------:R-:W-:Y:S05]  /*9c90*/  WARPSYNC.COLLECTIVE R15, `(.L_x_939) ;  /* 0x000000000f087348 */ /* 0x000fea0003c00000 */
[----:B------:R0:W1:Y:S02]  /*9ca0*/  SHFL.BFLY P2, R23, R24, R17, R22 ;  /* 0x0c00001118177389 */ /* 0x0000640000040016 */
[----:B01----:R-:W-:Y:S01]  /*9cb0*/  ENDCOLLECTIVE ;  /* 0x000000000000791b */ /* 0x003fe20003800000 */
.L_x_939:
[----:B------:R-:W-:Y:S01]  /*9cc0*/  FADD.FTZ R30, R30, R25 ;  /* 0x000000191e1e7221 */ /* 0x000fe20000010000 */
[----:B------:R-:W-:-:S04]  /*9cd0*/  HFMA2.MMA R17, -RZ, RZ, 0, 2.384185791015625e-07 ;  /* 0x00000004ff117435 */ /* 0x000fc800000001ff */
[----:B------:R-:W-:Y:S02]  /*9ce0*/  MOV R24, R30 ;  /* 0x0000001e00187202 */ /* 0x000fe40000000f00 */
[----:B------:R-:W-:-:S07]  /*9cf0*/  MOV R32, R23 ;  /* 0x0000001700207202 */ /* 0x000fce0000000f00 */
[----:B------:R-:W-:Y:S05]  /*9d00*/  WARPSYNC.COLLECTIVE R15, `(.L_x_940) ;  /* 0x000000000f087348 */ /* 0x000fea0003c00000 */
[----:B------:R0:W1:Y:S02]  /*9d10*/  SHFL.BFLY P2, R23, R24, R17, R22 ;  /* 0x0c00001118177389 */ /* 0x0000640000040016 */
[----:B01----:R-:W-:Y:S01]  /*9d20*/  ENDCOLLECTIVE ;  /* 0x000000000000791b */ /* 0x003fe20003800000 */
.L_x_940:
[----:B------:R-:W-:-:S05]  /*9d30*/  FADD.FTZ R32, R32, R29 ;  /* 0x0000001d20207221 */ /* 0x000fca0000010000 */
[----:B------:R-:W-:Y:S02]  /*9d40*/  MOV R24, R32 ;  /* 0x0000002000187202 */ /* 0x000fe40000000f00 */
[----:B------:R-:W-:-:S07]  /*9d50*/  MOV R25, R23 ;  /* 0x0000001700197202 */ /* 0x000fce0000000f00 */
[----:B------:R-:W-:Y:S05]  /*9d60*/  WARPSYNC.COLLECTIVE R15, `(.L_x_941) ;  /* 0x000000000f087348 */ /* 0x000fea0003c00000 */
[----:B------:R0:W1:Y:S02]  /*9d70*/  SHFL.BFLY P2, R23, R24, R17, R22 ;  /* 0x0c00001118177389 */ /* 0x0000640000040016 */
[----:B01----:R-:W-:Y:S01]  /*9d80*/  ENDCOLLECTIVE ;  /* 0x000000000000791b */ /* 0x003fe20003800000 */
.L_x_941:
[----:B------:R-:W-:Y:S01]  /*9d90*/  FADD.FTZ R25, R30, R25 ;  /* 0x000000191e197221 */ /* 0x000fe20000010000 */
[----:B------:R-:W-:-:S04]  /*9da0*/  HFMA2.MMA R17, -RZ, RZ, 0, 1.1920928955078125e-07 ;  /* 0x00000002ff117435 */ /* 0x000fc800000001ff */
[----:B------:R-:W-:Y:S02]  /*9db0*/  MOV R24, R25 ;  /* 0x0000001900187202 */ /* 0x000fe40000000f00 */
[----:B------:R-:W-:-:S07]  /*9dc0*/  MOV R29, R23 ;  /* 0x00000017001d7202 */ /* 0x000fce0000000f00 */
[----:B------:R-:W-:Y:S05]  /*9dd0*/  WARPSYNC.COLLECTIVE R15, `(.L_x_942) ;  /* 0x000000000f087348 */ /* 0x000fea0003c00000 */
[----:B------:R0:W1:Y:S02]  /*9de0*/  SHFL.BFLY P2, R23, R24, R17, R22 ;  /* 0x0c00001118177389 */ /* 0x0000640000040016 */
[----:B01----:R-:W-:Y:S01]  /*9df0*/  ENDCOLLECTIVE ;  /* 0x000000000000791b */ /* 0x003fe20003800000 */
.L_x_942:
[----:B------:R-:W-:-:S05]  /*9e00*/  FADD.FTZ R29, R32, R29 ;  /* 0x0000001d201d7221 */ /* 0x000fca0000010000 */
[----:B------:R-:W-:Y:S02]  /*9e10*/  MOV R24, R29 ;  /* 0x0000001d00187202 */ /* 0x000fe40000000f00 */
[----:B------:R-:W-:-:S07]  /*9e20*/  MOV R20, R23 ;  /* 0x0000001700147202 */ /* 0x000fce0000000f00 */
[----:B------:R-:W-:Y:S05]  /*9e30*/  WARPSYNC.COLLECTIVE R15, `(.L_x_943) ;  /* 0x000000000f087348 */ /* 0x000fea0003c00000 */
[----:B------:R0:W1:Y:S02]  /*9e40*/  SHFL.BFLY P2, R23, R24, R17, R22 ;  /* 0x0c00001118177389 */ /* 0x0000640000040016 */
[----:B01----:R-:W-:Y:S01]  /*9e50*/  ENDCOLLECTIVE ;  /* 0x000000000000791b */ /* 0x003fe20003800000 */
.L_x_943:
[----:B------:R-:W-:Y:S01]  /*9e60*/  FADD.FTZ R25, R25, R20 ;  /* 0x0000001419197221 */ /* 0x000fe20000010000 */
[----:B------:R-:W-:Y:S01]  /*9e70*/  @!P0 IADD3 R20, R26, 0x3c, RZ ;  /* 0x0000003c1a148810 */ /* 0x000fe20007ffe0ff */
[----:B------:R-:W-:-:S03]  /*9e80*/  HFMA2.MMA R17, -RZ, RZ, 0, 5.9604644775390625e-08 ;  /* 0x00000001ff117435 */ /* 0x000fc600000001ff */
[----:B------:R-:W-:Y:S02]  /*9e90*/  MOV R24, R25 ;  /* 0x0000001900187202 */ /* 0x000fe40000000f00 */
[----:B------:R-:W-:-:S07]  /*9ea0*/  MOV R34, R23 ;  /* 0x0000001700227202 */ /* 0x000fce0000000f00 */
[----:B------:R-:W-:Y:S05]  /*9eb0*/  WARPSYNC.COLLECTIVE R15, `(.L_x_944) ;  /* 0x000000000f087348 */ /* 0x000fea0003c00000 */
[----:B------:R0:W1:Y:S02]  /*9ec0*/  SHFL.BFLY P2, R23, R24, R17, R22 ;  /* 0x0c00001118177389 */ /* 0x0000640000040016 */
[----:B01----:R-:W-:Y:S01]  /*9ed0*/  ENDCOLLECTIVE ;  /* 0x000000000000791b */ /* 0x003fe20003800000 */
.L_x_944:
[----:B------:R-:W-:-:S05]  /*9ee0*/  FADD.FTZ R34, R29, R34 ;  /* 0x000000221d227221 */ /* 0x000fca0000010000 */
[----:B------:R-:W-:Y:S02]  /*9ef0*/  MOV R24, R34 ;  /* 0x0000002200187202 */ /* 0x000fe40000000f00 */
[----:B------:R-:W-:-:S07]  /*9f00*/  MOV R36, R23 ;  /* 0x0000001700247202 */ /* 0x000fce0000000f00 */
[----:B------:R-:W-:Y:S05]  /*9f10*/  WARPSYNC.COLLECTIVE R15, `(.L_x_945) ;  /* 0x000000000f087348 */ /* 0x000fea0003c00000 */
[----:B------:R0:W1:Y:S02]  /*9f20*/  SHFL.BFLY P2, R23, R24, R17, R22 ;  /* 0x0c00001118177389 */ /* 0x0000640000040016 */
[----:B01----:R-:W-:Y:S01]  /*9f30*/  ENDCOLLECTIVE ;  /* 0x000000000000791b */ /* 0x003fe20003800000 */
.L_x_945:
[----:B------:R-:W-:Y:S01]  /*9f40*/  FADD.FTZ R25, R25, R36 ;  /* 0x0000002419197221 */ /* 0x000fe20000010000 */
[----:B------:R-:W-:Y:S01]  /*9f50*/  HFMA2.MMA R17, -RZ, RZ, 0, 4.76837158203125e-07 ;  /* 0x00000008ff117435 */ /* 0x000fe200000001ff */
[----:B------:R-:W-:Y:S02]  /*9f60*/  MOV R24, R31 ;  /* 0x0000001f00187202 */ /* 0x000fe40000000f00 */
[----:B------:R-:W-:-:S08]  /*9f70*/  MOV R35, R23 ;  /* 0x0000001700237202 */ /* 0x000fd00000000f00 */
[----:B------:R-:W-:Y:S05]  /*9f80*/  WARPSYNC.COLLECTIVE R15, `(.L_x_946) ;  /* 0x000000000f087348 */ /* 0x000fea0003c00000 */
[----:B------:R0:W1:Y:S02]  /*9f90*/  SHFL.BFLY P2, R23, R24, R17, R22 ;  /* 0x0c00001118177389 */ /* 0x0000640000040016 */
[----:B01----:R-:W-:Y:S01]  /*9fa0*/  ENDCOLLECTIVE ;  /* 0x000000000000791b */ /* 0x003fe20003800000 */
.L_x_946:
[----:B------:R-:W-:Y:S02]  /*9fb0*/  MOV R24, R33 ;  /* 0x0000002100187202 */ /* 0x000fe40000000f00 */
[----:B------:R-:W-:-:S07]  /*9fc0*/  MOV R38, R23 ;  /* 0x0000001700267202 */ /* 0x000fce0000000f00 */
[----:B------:R-:W-:Y:S05]  /*9fd0*/  WARPSYNC.COLLECTIVE R15, `(.L_x_947) ;  /* 0x000000000f087348 */ /* 0x000fea0003c00000 */
[----:B------:R0:W1:Y:S02]  /*9fe0*/  SHFL.BFLY P2, R23, R24, R17, R22 ;  /* 0x0c00001118177389 */ /* 0x0000640000040016 */
[----:B01----:R-:W-:Y:S01]  /*9ff0*/  ENDCOLLECTIVE ;  /* 0x000000000000791b */ /* 0x003fe20003800000 */
.L_x_947:
[----:B------:R-:W-:Y:S01]  /*a000*/  FADD.FTZ R38, R38, R31 ;  /* 0x0000001f26267221 */ /* 0x000fe20000010000 */
[----:B------:R-:W-:-:S04]  /*a010*/  HFMA2.MMA R17, -RZ, RZ, 0, 2.384185791015625e-07 ;  /* 0x00000004ff117435 */ /* 0x000fc800000001ff */
[----:B------:R-:W-:Y:S02]  /*a020*/  MOV R24, R38 ;  /* 0x0000002600187202 */ /* 0x000fe40000000f00 */
[----:B------:R-:W-:-:S07]  /*a030*/  MOV R40, R23 ;  /* 0x0000001700287202 */ /* 0x000fce0000000f00 */
[----:B------:R-:W-:Y:S05]  /*a040*/  WARPSYNC.COLLECTIVE R15, `(.L_x_948) ;  /* 0x000000000f087348 */ /* 0x000fea0003c00000 */
[----:B------:R0:W1:Y:S02]  /*a050*/  SHFL.BFLY P2, R23, R24, R17, R22 ;  /* 0x0c00001118177389 */ /* 0x0000640000040016 */
[----:B01----:R-:W-:Y:S01]  /*a060*/  ENDCOLLECTIVE ;  /* 0x000000000000791b */ /* 0x003fe20003800000 */
.L_x_948:
[----:B------:R-:W-:-:S05]  /*a070*/  FADD.FTZ R40, R40, R33 ;  /* 0x0000002128287221 */ /* 0x000fca0000010000 */
[----:B------:R-:W-:Y:S02]  /*a080*/  MOV R24, R40 ;  /* 0x0000002800187202 */ /* 0x000fe40000000f00 */
[----:B------:R-:W-:-:S07]  /*a090*/  MOV R31, R23 ;  /* 0x00000017001f7202 */ /* 0x000fce0000000f00 */
[----:B------:R-:W-:Y:S05]  /*a0a0*/  WARPSYNC.COLLECTIVE R15, `(.L_x_949) ;  /* 0x000000000f087348 */ /* 0x000fea0003c00000 */
[----:B------:R0:W1:Y:S02]  /*a0b0*/  SHFL.BFLY P2, R23, R24, R17, R22 ;  /* 0x0c00001118177389 */ /* 0x0000640000040016 */
[----:B01----:R-:W-:Y:S01]  /*a0c0*/  ENDCOLLECTIVE ;  /* 0x000000000000791b */ /* 0x003fe20003800000 */
.L_x_949:
        /* <DEDUP_REMOVED lines=10> */
.L_x_950:
[----:B------:R-:W-:-:S05]  /*a170*/  @!P0 LEA R37, R20, R37, 0x2 ;  /* 0x0000002514258211 */ /* 0x000fca00078e10ff */
[----:B------:R-:W0:Y:S04]  /*a180*/  @!P0 LDS R42, [R37] ;  /* 0x00000000252a8984 */ /* 0x000e280000000800 */
[----:B------:R1:W2:Y:S01]  /*a190*/  @!P0 LDS R44, [R37+0x500] ;  /* 0x00050000252c8984 */ /* 0x0002a20000000800 */
[----:B------:R-:W-:Y:S01]  /*a1a0*/  MOV R24, R33 ;  /* 0x0000002100187202 */ /* 0x000fe20000000f00 */
[----:B-1----:R-:W-:Y:S01]  /*a1b0*/  HFMA2.MMA R37, -RZ, RZ, 0, 0 ;  /* 0x00000000ff257435 */ /* 0x002fe200000001ff */
[----:B------:R-:W-:-:S10]  /*a1c0*/  MOV R30, R23 ;  /* 0x00000017001e7202 */ /* 0x000fd40000000f00 */
[----:B0-2---:R-:W-:Y:S05]  /*a1d0*/  WARPSYNC.COLLECTIVE R15, `(.L_x_951) ;  /* 0x000000000f087348 */ /* 0x005fea0003c00000 */
[----:B------:R1:W3:Y:S02]  /*a1e0*/  SHFL.BFLY P2, R23, R24, R17, R22 ;  /* 0x0c00001118177389 */ /* 0x0002e40000040016 */
[----:B0123--:R-:W-:Y:S01]  /*a1f0*/  ENDCOLLECTIVE ;  /* 0x000000000000791b */ /* 0x00ffe20003800000 */
.L_x_951:
        /* <DEDUP_REMOVED lines=8> */
.L_x_952:
[----:B------:R-:W-:Y:S01]  /*a280*/  @!P0 MOV R39, R44 ;  /* 0x0000002c00278202 */ /* 0x000fe20000000f00 */
[----:B------:R-:W-:Y:S01]  /*a290*/  FADD.FTZ R41, R33, R32 ;  /* 0x0000002021297221 */ /* 0x000fe20000010000 */
[----:B------:R-:W-:-:S04]  /*a2a0*/  ISETP.NE.AND P0, PT, R47, RZ, PT ;  /* 0x000000ff2f00720c */ /* 0x000fc80003f05270 */
[----:B------:R-:W-:-:S09]  /*a2b0*/  MOV R24, R41 ;  /* 0x0000002900187202 */ /* 0x000fd20000000f00 */
[----:B------:R-:W0:Y:S01]  /*a2c0*/  @!P0 LDC.64 R32, c[0x0][0x218] ;  /* 0x00008600ff208b82 */ /* 0x000e220000000a00 */
[----:B------:R-:W-:-:S07]  /*a2d0*/  MOV R43, R23 ;  /* 0x00000017002b7202 */ /* 0x000fce0000000f00 */
[----:B------:R-:W1:Y:S02]  /*a2e0*/  @!P0 LDC.64 R20, c[0x0][0x220] ;  /* 0x00008800ff148b82 */ /* 0x000e640000000a00 */
[----:B01----:R-:W-:Y:S05]  /*a2f0*/  WARPSYNC.COLLECTIVE R15, `(.L_x_953) ;  /* 0x000000000f087348 */ /* 0x003fea0003c00000 */
[----:B------:R2:W3:Y:S02]  /*a300*/  SHFL.BFLY P2, R23, R24, R17, R22 ;  /* 0x0c00001118177389 */ /* 0x0004e40000040016 */
[----:B0123--:R-:W-:Y:S01]  /*a310*/  ENDCOLLECTIVE ;  /* 0x000000000000791b */ /* 0x00ffe20003800000 */
.L_x_953:
        /* <DEDUP_REMOVED lines=9> */
.L_x_954:
[----:B------:R-:W-:Y:S01]  /*a3b0*/  FADD.FTZ R41, R41, R42 ;  /* 0x0000002a29297221 */ /* 0x000fe20000010000 */
[----:B------:R-:W-:Y:S02]  /*a3c0*/  MOV R24, R39 ;  /* 0x0000002700187202 */ /* 0x000fe40000000f00 */
[----:B------:R-:W-:-:S07]  /*a3d0*/  MOV R46, R23 ;  /* 0x00000017002e7202 */ /* 0x000fce0000000f00 */
[----:B------:R-:W-:Y:S05]  /*a3e0*/  WARPSYNC.COLLECTIVE R15, `(.L_x_955) ;  /* 0x000000000f087348 */ /* 0x000fea0003c00000 */
[----:B------:R0:W1:Y:S02]  /*a3f0*/  SHFL.BFLY P2, R23, R24, R17, R22 ;  /* 0x0c00001118177389 */ /* 0x0000640000040016 */
[----:B01----:R-:W-:Y:S01]  /*a400*/  ENDCOLLECTIVE ;  /* 0x000000000000791b */ /* 0x003fe20003800000 */
.L_x_955:
[----:B------:R-:W-:Y:S01]  /*a410*/  FADD.FTZ R46, R46, R37 ;  /* 0x000000252e2e7221 */ /* 0x000fe20000010000 */
[----:B------:R-:W-:-:S04]  /*a420*/  HFMA2.MMA R17, -RZ, RZ, 0, 2.384185791015625e-07 ;  /* 0x00000004ff117435 */ /* 0x000fc800000001ff */
[----:B------:R-:W-:Y:S02]  /*a430*/  MOV R24, R46 ;  /* 0x0000002e00187202 */ /* 0x000fe40000000f00 */
[----:B------:R-:W-:-:S07]  /*a440*/  MOV R44, R23 ;  /* 0x00000017002c7202 */ /* 0x000fce0000000f00 */
[----:B------:R-:W-:Y:S05]  /*a450*/  WARPSYNC.COLLECTIVE R15, `(.L_x_956) ;  /* 0x000000000f087348 */ /* 0x000fea0003c00000 */
[----:B------:R0:W1:Y:S02]  /*a460*/  SHFL.BFLY P2, R23, R24, R17, R22 ;  /* 0x0c00001118177389 */ /* 0x0000640000040016 */
[----:B01----:R-:W-:Y:S01]  /*a470*/  ENDCOLLECTIVE ;  /* 0x000000000000791b */ /* 0x003fe20003800000 */
.L_x_956:
[----:B------:R-:W-:Y:S01]  /*a480*/  FADD.FTZ R38, R44, R39 ;  /* 0x000000272c267221 */ /* 0x000fe20000010000 */
[----:B------:R-:W-:-:S04]  /*a490*/  FADD.FTZ R44, R18, R27 ;  /* 0x0000001b122c7221 */ /* 0x000fc80000010000 */
[----:B------:R-:W-:Y:S02]  /*a4a0*/  MOV R24, R38 ;  /* 0x0000002600187202 */ /* 0x000fe40000000f00 */
[----:B------:R-:W-:-:S07]  /*a4b0*/  MOV R37, R23 ;  /* 0x0000001700257202 */ /* 0x000fce0000000f00 */
[----:B------:R-:W-:Y:S05]  /*a4c0*/  WARPSYNC.COLLECTIVE R15, `(.L_x_957) ;  /* 0x000000000f087348 */ /* 0x000fea0003c00000 */
[----:B------:R0:W1:Y:S02]  /*a4d0*/  SHFL.BFLY P2, R23, R24, R17, R22 ;  /* 0x0c00001118177389 */ /* 0x0000640000040016 */
[----:B01----:R-:W-:Y:S01]  /*a4e0*/  ENDCOLLECTIVE ;  /* 0x000000000000791b */ /* 0x003fe20003800000 */
.L_x_957:
        /* <DEDUP_REMOVED lines=8> */
[----:B------:R-:W-:Y:S01]  /*a570*/  @!P0 IMAD.WIDE R28, R37, 0x2, R28 ;  /* 0x00000002251c8825 */ /* 0x000fe200078e021c */
[----:B------:R-:W-:-:S07]  /*a580*/  MOV R39, R23 ;  /* 0x0000001700277202 */ /* 0x000fce0000000f00 */
[----:B0-----:R-:W-:Y:S05]  /*a590*/  WARPSYNC.COLLECTIVE R15, `(.L_x_958) ;  /* 0x000000000f087348 */ /* 0x001fea0003c00000 */
[----:B------:R1:W2:Y:S02]  /*a5a0*/  SHFL.BFLY P2, R23, R24, R17, R22 ;  /* 0x0c00001118177389 */ /* 0x0002a40000040016 */
[----:B012---:R-:W-:Y:S01]  /*a5b0*/  ENDCOLLECTIVE ;  /* 0x000000000000791b */ /* 0x007fe20003800000 */
.L_x_958:
        /* <DEDUP_REMOVED lines=12> */
.L_x_959:
[----:B------:R0:W-:Y:S04]  /*a680*/  @!P0 STG.E.U16 desc[UR12][R32.64], R44 ;  /* 0x0000002c20008986 */ /* 0x0001e8000c10150c */
[----:B------:R1:W-:Y:S01]  /*a690*/  @!P0 STG.E.U16 desc[UR12][R20.64], R39 ;  /* 0x0000002714008986 */ /* 0x0003e2000c10150c */
[----:B------:R-:W-:Y:S01]  /*a6a0*/  @!P0 F2FP.BF16.F32.PACK_AB R15, RZ, R40 ;  /* 0x00000028ff0f823e */ /* 0x000fe200000010ff */
[----:B------:R-:W-:Y:S01]  /*a6b0*/  HFMA2.MMA R17, -RZ, RZ, 0, 5.9604644775390625e-08 ;  /* 0x00000001ff117435 */ /* 0x000fe200000001ff */
        /* <DEDUP_REMOVED lines=15> */
.L_x_960:
        /* <DEDUP_REMOVED lines=8> */
.L_x_961:
[----:B------:R-:W-:Y:S01]  /*a830*/  FADD.FTZ R33, R46, R33 ;  /* 0x000000212e217221 */ /* 0x000fe20000010000 */
[----:B------:R-:W-:Y:S06]  /*a840*/  BRA `(.L_x_962) ;  /* 0xffffffe000d07947 */ /* 0x000fec000383ffff */
.L_x_963:
        /* <DEDUP_REMOVED lines=11> */
.L_x_2637:


//--------------------- .text._ZN13group_norm_v218gn_bwd_cuda_kernelI13__nv_bfloat16Li320ELi3ELi16ELi80ELi1024ELb1ELb1ELi32ELi320ELi320ELi4ELb1ELi8ELb0ELb0ELNS_15WgradSyncMethodE3ENS_16CompileConditionILi900EEEEEvPT_S6_S6_PKS5_S8_S8_S8_PKfflPfPj --------------------------
	.section	.text._ZN13group_norm_v218gn_bwd_cuda_kernelI13__nv_bfloat16Li320ELi3ELi16ELi80ELi1024ELb1ELb1ELi32ELi320ELi320ELi4ELb1ELi8ELb0ELb0ELNS_15WgradSyncMethodE3ENS_16CompileConditionILi900EEEEEvPT_S6_S6_PKS5_S8_S8_S8_PKfflPfPj,"ax",@progbits
	.align	128
        .global         _ZN13group_norm_v218gn_bwd_cuda_kernelI13__nv_bfloat16Li320ELi3ELi16ELi80ELi1024ELb1ELb1ELi32ELi320ELi320ELi4ELb1ELi8ELb0ELb0ELNS_15WgradSyncMethodE3ENS_16CompileConditionILi900EEEEEvPT_S6_S6_PKS5_S8_S8_S8_PKfflPfPj
        .type           _ZN13group_norm_v218gn_bwd_cuda_kernelI13__nv_bfloat16Li320ELi3ELi16ELi80ELi1024ELb1ELb1ELi32ELi320ELi320ELi4ELb1ELi8ELb0ELb0ELNS_15WgradSyncMethodE3ENS_16CompileConditionILi900EEEEEvPT_S6_S6_PKS5_S8_S8_S8_PKfflPfPj,@function
        .size           _ZN13group_norm_v218gn_bwd_cuda_kernelI13__nv_bfloat16Li320ELi3ELi16ELi80ELi1024ELb1ELb1ELi32ELi320ELi320ELi4ELb1ELi8ELb0ELb0ELNS_15WgradSyncMethodE3ENS_16CompileConditionILi900EEEEEvPT_S6_S6_PKS5_S8_S8_S8_PKfflPfPj,(.L_x_2638 - _ZN13group_norm_v218gn_bwd_cuda_kernelI13__nv_bfloat16Li320ELi3ELi16ELi80ELi1024ELb1ELb1ELi32ELi320ELi320ELi4ELb1ELi8ELb0ELb0ELNS_15WgradSyncMethodE3ENS_16CompileConditionILi900EEEEEvPT_S6_S6_PKS5_S8_S8_S8_PKfflPfPj)
        .other          _ZN13group_norm_v218gn_bwd_cuda_kernelI13__nv_bfloat16Li320ELi3ELi16ELi80ELi1024ELb1ELb1ELi32ELi320ELi320ELi4ELb1ELi8ELb0ELb0ELNS_15WgradSyncMethodE3ENS_16CompileConditionILi900EEEEEvPT_S6_S6_PKS5_S8_S8_S8_PKfflPfPj,@"STO_CUDA_ENTRY STV_DEFAULT"
_ZN13group_norm_v218gn_bwd_cuda_kernelI13__nv_bfloat16Li320ELi3ELi16ELi80ELi1024ELb1ELb1ELi32ELi320ELi320ELi4ELb1ELi8ELb0ELb0ELNS_15WgradSyncMethodE3ENS_16CompileConditionILi900EEEEEvPT_S6_S6_PKS5_S8_S8_S8_PKfflPfPj:
.text._ZN13group_norm_v218gn_bwd_cuda_kernelI13__nv_bfloat16Li320ELi3ELi16ELi80ELi1024ELb1ELb1ELi32ELi320ELi320ELi4ELb1ELi8ELb0ELb0ELNS_15WgradSyncMethodE3ENS_16CompileConditionILi900EEEEEvPT_S6_S6_PKS5_S8_S8_S8_PKfflPfPj:
        /* <DEDUP_REMOVED lines=32> */
.L_x_966:
[----:B------:R-:W2:Y:S04]  /*0200*/  LD.E.STRONG.GPU R0, desc[UR12][R2.64] ;  /* 0x0000000c02007980 */ /* 0x000ea8000c10f900 */
[----:B--2---:R-:W-:Y:S01]  /*0210*/  CCTL.IVALL ;  /* 0x00000000ff00798f */ /* 0x004fe20002000000 */
[----:B------:R-:W-:Y:S05]  /*0220*/  YIELD ;  /* 0x0000000000007946 */ /* 0x000fea0003800000 */
[----:B-----5:R-:W-:-:S04]  /*0230*/  LOP3.LUT R0, R0, R5, RZ, 0x3c, !PT ;  /* 0x0000000500007212 */ /* 0x020fc800078e3cff */
[----:B------:R-:W-:-:S13]  /*0240*/  ISETP.GT.AND P0, PT, R0, -0x1, PT ;  /* 0xffffffff0000780c */ /* 0x000fda0003f04270 */
[----:B------:R-:W-:Y:S05]  /*0250*/  @P0 BRA `(.L_x_966) ;  /* 0xfffffffc00e80947 */ /* 0x000fea000383ffff */
.L_x_965:
[----:B------:R-:W-:Y:S05]  /*0260*/  WARPSYNC.ALL ;  /* 0x0000000000007948 */ /* 0x000fea0003800000 */
[----:B------:R-:W-:Y:S06]  /*0270*/  BAR.SYNC.DEFER_BLOCKING 0x0 ;  /* 0x0000000000007b1d */ /* 0x000fec0000010000 */
[----:B------:R-:W-:Y:S05]  /*0280*/  BRA `(.L_x_967) ;  /* 0x0000006c00cc7947 */ /* 0x000fea0003800000 */
.L_x_964:
        /* <DEDUP_REMOVED lines=39> */
.L_x_979:
[----:B-12---:R-:W0:Y:S01]  /*0500*/  S2R R0, SR_TID.X ;  /* 0x0000000000007919 */ /* 0x006e220000002100 */
[----:B------:R-:W1:Y:S01]  /*0510*/  LDC.64 R6, c[0x0][0x238] ;  /* 0x00008e00ff067b82 */ /* 0x000e620000000a00 */
[----:B------:R-:W-:Y:S02]  /*0520*/  ULOP3.LUT UR9, UR11, 0x3, URZ, 0xc0, !UPT ;  /* 0x000000030b097892 */ /* 0x000fe4000f8ec03f */
[----:B------:R-:W-:Y:S02]  /*0530*/  USHF.R.U64 UR10, UR11, 0x2, UR5 ;  /* 0x000000020b0a7899 */ /* 0x000fe40008001205 */
[----:B------:R-:W-:Y:S02]  /*0540*/  UIMAD UR14, UR9, 0x140, URZ ;  /* 0x00000140090e78a4 */ /* 0x000fe4000f8e023f */
[----:B------:R-:W-:Y:S02]  /*0550*/  USHF.L.U32 UR9, UR17, 0x5, URZ ;  /* 0x0000000511097899 */ /* 0x000fe4000800063f */
        /* <DEDUP_REMOVED lines=14> */
[----:B-1----:R-:W-:-:S04]  /*0640*/  IMAD.WIDE R6, R2, 0x2, R6 ;  /* 0x0000000202067825 */ /* 0x002fc800078e0206 */
[----:B------:R-:W-:Y:S01]  /*0650*/  IMAD.WIDE.U32 R4, R2, -0x33333333, RZ ;  /* 0xcccccccd02047825 */ /* 0x000fe200078e00ff */
[----:B------:R-:W2:Y:S03]  /*0660*/  LDG.E.64.CONSTANT R16, desc[UR12][R6.64] ;  /* 0x0000000c06107981 */ /* 0x000ea6000c1e9b00 */
[----:B------:R-:W-:Y:S01]  /*0670*/  IMAD.WIDE.U32 R44, R9, 0x140000, R2 ;  /* 0x00140000092c7825 */ /* 0x000fe200078e0002 */
[----:B------:R-:W-:Y:S02]  /*0680*/  SHF.R.U32.HI R8, RZ, 0x6, R5 ;  /* 0x00000006ff087819 */ /* 0x000fe40000011605 */
[----:B------:R-:W0:Y:S02]  /*0690*/  LDC.64 R4, c[0x0][0x240] ;  /* 0x00009000ff047b82 */ /* 0x000e240000000a00 */
[----:B------:R-:W-:Y:S01]  /*06a0*/  IADD3 R45, R45, UR18, RZ ;  /* 0x000000122d2d7c10 */ /* 0x000fe2000fffe0ff */
[----:B------:R1:W-:Y:S01]  /*06b0*/  STL [R1+0xbc], R8 ;  /* 0x0000bc0801007387 */ /* 0x0003e20000100800 */
[----:B------:R-:W-:Y:S01]  /*06c0*/  ULDC.64 UR18, c[0x0][0x230] ;  /* 0x00008c0000127ab9 */ /* 0x000fe20000000a00 */
[----:B-1----:R-:W-:-:S04]  /*06d0*/  LEA R8, P0, R9, R8, 0x4 ;  /* 0x0000000809087211 */ /* 0x002fc800078020ff */
[----:B------:R-:W-:Y:S02]  /*06e0*/  LEA.HI.X R9, R9, RZ, R0, 0x4, P0 ;  /* 0x000000ff09097211 */ /* 0x000fe400000f2400 */
[----:B------:R-:W-:Y:S02]  /*06f0*/  IADD3 R0, P1, R37, R44, RZ ;  /* 0x0000002c25007210 */ /* 0x000fe40007f3e0ff */
[----:B------:R-:W-:Y:S02]  /*0700*/  LEA R14, P0, R8, UR20, 0x3 ;  /* 0x00000014080e7c11 */ /* 0x000fe4000f8018ff */
[----:B------:R-:W-:Y:S02]  /*0710*/  IADD3.X R3, RZ, R45, RZ, P1, !PT ;  /* 0x0000002dff037210 */ /* 0x000fe40000ffe4ff */
[----:B------:R-:W-:Y:S02]  /*0720*/  SHF.L.U32 R20, R0, 0x1, RZ ;  /* 0x0000000100147819 */ /* 0x000fe400000006ff */
[----:B------:R-:W-:Y:S01]  /*0730*/  LEA.HI.X R15, R8, UR21, R9, 0x3, P0 ;  /* 0x00000015080f7c11 */ /* 0x000fe200080f1c09 */
[----:B------:R-:W-:Y:S01]  /*0740*/  ULDC.64 UR20, c[0x0][0x228] ;  /* 0x00008a0000147ab9 */ /* 0x000fe20000000a00 */
[----:B------:R-:W-:-:S02]  /*0750*/  SHF.L.U64.HI R22, R0, 0x1, R3 ;  /* 0x0000000100167819 */ /* 0x000fc40000010203 */
[----:B------:R-:W-:Y:S02]  /*0760*/  IADD3 R8, P0, R20, UR18, RZ ;  /* 0x0000001214087c10 */ /* 0x000fe4000ff1e0ff */
[----:B--2---:R-:W-:Y:S02]  /*0770*/  MOV R36, R16 ;  /* 0x0000001000247202 */ /* 0x004fe40000000f00 */
[----:B------:R-:W-:Y:S01]  /*0780*/  MOV R33, R17 ;  /* 0x0000001100217202 */ /* 0x000fe20000000f00 */
[----:B0-----:R-:W-:Y:S01]  /*0790*/  IMAD.WIDE R4, R2, 0x2, R4 ;  /* 0x0000000202047825 */ /* 0x001fe200078e0204 */
[----:B------:R-:W-:Y:S01]  /*07a0*/  IADD3.X R9, R22, UR19, RZ, P0, !PT ;  /* 0x0000001316097c10 */ /* 0x000fe200087fe4ff */
[----:B------:R-:W-:Y:S04]  /*07b0*/  STL [R1+0xb8], R22 ;  /* 0x0000b81601007387 */ /* 0x000fe80000100800 */
[----:B------:R-:W-:Y:S04]  /*07c0*/  STL [R1+0x94], R20 ;  /* 0x0000941401007387 */ /* 0x000fe80000100800 */
[----:B------:R0:W-:Y:S04]  /*07d0*/  STL.64 [R1+0x10], R16 ;  /* 0x0000101001007387 */ /* 0x0001e80000100a00 */
[----:B------:R-:W2:Y:S01]  /*07e0*/  LDG.E.64.CONSTANT R14, desc[UR12][R14.64] ;  /* 0x0000000c0e0e7981 */ /* 0x000ea2000c1e9b00 */
[----:B------:R-:W-:-:S04]  /*07f0*/  IADD3 R3, R37, 0x1400, RZ ;  /* 0x0000140025037810 */ /* 0x000fc80007ffe0ff */
[----:B------:R-:W-:Y:S01]  /*0800*/  IADD3 R3, P1, R3, R44, RZ ;  /* 0x0000002c03037210 */ /* 0x000fe20007f3e0ff */
[----:B0-----:R-:W3:Y:S03]  /*0810*/  LDG.E.64.CONSTANT R16, desc[UR12][R8.64] ;  /* 0x0000000c08107981 */ /* 0x001ee6000c1e9b00 */
[----:B------:R-:W-:Y:S02]  /*0820*/  IADD3.X R0, RZ, R45, RZ, P1, !PT ;  /* 0x0000002dff007210 */ /* 0x000fe40000ffe4ff */
[C---:B------:R-:W-:Y:S02]  /*0830*/  SHF.L.U32 R24, R3.reuse, 0x1, RZ ;  /* 0x0000000103187819 */ /* 0x040fe400000006ff */
[----:B------:R-:W-:Y:S02]  /*0840*/  SHF.L.U64.HI R26, R3, 0x1, R0 ;  /* 0x00000001031a7819 */ /* 0x000fe40000010200 */
[----:B------:R-:W-:-:S02]  /*0850*/  IADD3 R18, P0, R24, UR18, RZ ;  /* 0x0000001218127c10 */ /* 0x000fc4000ff1e0ff */
[----:B------:R-:W-:Y:S02]  /*0860*/  IADD3 R3, R37, 0x2800, RZ ;  /* 0x0000280025037810 */ /* 0x000fe40007ffe0ff */
[----:B------:R-:W-:Y:S02]  /*0870*/  IADD3.X R19, R26, UR19, RZ, P0, !PT ;  /* 0x000000131a137c10 */ /* 0x000fe400087fe4ff */
[----:B------:R-:W-:-:S04]  /*0880*/  IADD3 R20, P0, R20, UR20, RZ ;  /* 0x0000001414147c10 */ /* 0x000fc8000ff1e0ff */
[----:B------:R-:W-:Y:S01]  /*0890*/  IADD3.X R21, R22, UR21, RZ, P0, !PT ;  /* 0x0000001516157c10 */ /* 0x000fe200087fe4ff */
[----:B------:R-:W4:Y:S01]  /*08a0*/  LDG.E.64.CONSTANT R18, desc[UR12][R18.64] ;  /* 0x0000000c12127981 */ /* 0x000f22000c1e9b00 */
[----:B------:R-:W-:-:S04]  /*08b0*/  IADD3 R3, P0, R3, R44, RZ ;  /* 0x0000002c03037210 */ /* 0x000fc80007f1e0ff */
[----:B------:R-:W-:Y:S01]  /*08c0*/  IADD3.X R0, RZ, R45, RZ, P0, !PT ;  /* 0x0000002dff007210 */ /* 0x000fe200007fe4ff */
[----:B------:R-:W4:Y:S03]  /*08d0*/  LDG.E.64.CONSTANT R20, desc[UR12][R20.64] ;  /* 0x0000000c14147981 */ /* 0x000f26000c1e9b00 */
[----:B------:R-:W-:Y:S02]  /*08e0*/  SHF.L.U64.HI R2, R3, 0x1, R0 ;  /* 0x0000000103027819 */ /* 0x000fe40000010200 */
[----:B---3--:R-:W-:Y:S01]  /*08f0*/  MOV R38, R16 ;  /* 0x0000001000267202 */ /* 0x008fe20000000f00 */
[----:B------:R0:W-:Y:S01]  /*0900*/  STL.64 [R1+0x8], R16 ;  /* 0x0000081001007387 */ /* 0x0001e20000100a00 */
[----:B------:R-:W-:-:S03]  /*0910*/  MOV R6, R17 ;  /* 0x0000001100067202 */ /* 0x000fc60000000f00 */
[----:B0-----:R0:W3:Y:S02]  /*0920*/  LDG.E.64.CONSTANT R16, desc[UR12][R4.64] ;  /* 0x0000000c04107981 */ /* 0x0010e4000c1e9b00 */
[----:B0-----:R-:W-:-:S04]  /*0930*/  SHF.L.U32 R4, R3, 0x1, RZ ;  /* 0x0000000103047819 */ /* 0x001fc800000006ff */
[----:B------:R-:W-:Y:S01]  /*0940*/  IADD3 R22, P0, R4, UR18, RZ ;  /* 0x0000001204167c10 */ /* 0x000fe2000ff1e0ff */
[----:B------:R0:W-:Y:S01]  /*0950*/  STL [R1+0xb0], R24 ;  /* 0x0000b01801007387 */ /* 0x0001e20000100800 */
[----:B------:R-:W-:Y:S02]  /*0960*/  IADD3 R3, R37, 0x3c00, RZ ;  /* 0x00003c0025037810 */ /* 0x000fe40007ffe0ff */
[----:B------:R-:W-:Y:S01]  /*0970*/  IADD3.X R23, R2, UR19, RZ, P0, !PT ;  /* 0x0000001302177c10 */ /* 0x000fe200087fe4ff */
[----:B------:R1:W-:Y:S05]  /*0980*/  STL [R1+0xb4], R26 ;  /* 0x0000b41a01007387 */ /* 0x0003ea0000100800 */
[----:B------:R-:W3:Y:S01]  /*0990*/  LDG.E.64.CONSTANT R22, desc[UR12][R22.64] ;  /* 0x0000000c16167981 */ /* 0x000ee2000c1e9b00 */
[----:B0-----:R-:W-:-:S04]  /*09a0*/  IADD3 R24, P0, R24, UR20, RZ ;  /* 0x0000001418187c10 */ /* 0x001fc8000ff1e0ff */
[----:B------:R-:W-:Y:S02]  /*09b0*/  IADD3.X R25, R26, UR21, RZ, P0, !PT ;  /* 0x000000151a197c10 */ /* 0x000fe400087fe4ff */
[----:B------:R-:W-:-:S04]  /*09c0*/  IADD3 R3, P0, R3, R44, RZ ;  /* 0x0000002c03037210 */ /* 0x000fc80007f1e0ff */
[----:B------:R-:W-:Y:S01]  /*09d0*/  IADD3.X R0, RZ, R45, RZ, P0, !PT ;  /* 0x0000002dff007210 */ /* 0x000fe200007fe4ff */
[----:B------:R-:W3:Y:S01]  /*09e0*/  LDG.E.64.CONSTANT R24, desc[UR12][R24.64] ;  /* 0x0000000c18187981 */ /* 0x000ee2000c1e9b00 */
[C---:B------:R-:W-:Y:S02]  /*09f0*/  SHF.L.U32 R32, R3.reuse, 0x1, RZ ;  /* 0x0000000103207819 */ /* 0x040fe400000006ff */
[----:B------:R-:W-:Y:S02]  /*0a00*/  SHF.L.U64.HI R39, R3, 0x1, R0 ;  /* 0x0000000103277819 */ /* 0x000fe40000010200 */
[----:B-1----:R-:W-:-:S04]  /*0a10*/  IADD3 R26, P0, R32, UR18, RZ ;  /* 0x00000012201a7c10 */ /* 0x002fc8000ff1e0ff */
[----:B------:R-:W-:Y:S02]  /*0a20*/  IADD3.X R27, R39, UR19, RZ, P0, !PT ;  /* 0x00000013271b7c10 */ /* 0x000fe400087fe4ff */
[----:B------:R-:W-:-:S04]  /*0a30*/  IADD3 R28, P0, R4, UR20, RZ ;  /* 0x00000014041c7c10 */ /* 0x000fc8000ff1e0ff */
[----:B------:R-:W-:Y:S01]  /*0a40*/  IADD3.X R29, R2, UR21, RZ, P0, !PT ;  /* 0x00000015021d7c10 */ /* 0x000fe200087fe4ff */
[----:B------:R-:W3:Y:S05]  /*0a50*/  LDG.E.64.CONSTANT R26, desc[UR12][R26.64] ;  /* 0x0000000c1a1a7981 */ /* 0x000eea000c1e9b00 */
[----:B------:R-:W3:Y:S04]  /*0a60*/  LDG.E.64.CONSTANT R28, desc[UR12][R28.64] ;  /* 0x0000000c1c1c7981 */ /* 0x000ee8000c1e9b00 */
[----:B------:R-:W-:Y:S04]  /*0a70*/  STL [R1+0xa8], R4 ;  /* 0x0000a80401007387 */ /* 0x000fe80000100800 */
[----:B------:R2:W-:Y:S01]  /*0a80*/  STL [R1+0xac], R2 ;  /* 0x0000ac0201007387 */ /* 0x0005e20000100800 */
[----:B------:R-:W-:Y:S01]  /*0a90*/  IADD3 R3, R37, 0x5000, RZ ;  /* 0x0000500025037810 */ /* 0x000fe20007ffe0ff */
[----:B--2---:R-:W-:-:S06]  /*0aa0*/  FADD.FTZ R2, R15, UR9 ;  /* 0x000000090f027e21 */ /* 0x004fcc0008010000 */
[----:B------:R-:W0:Y:S01]  /*0ab0*/  MUFU.RSQ R2, R2 ;  /* 0x0000000200027308 */ /* 0x000e220000001400 */
[----:B------:R-:W-:Y:S02]  /*0ac0*/  IADD3 R3, P0, R3, R44, RZ ;  /* 0x0000002c03037210 */ /* 0x000fe40007f1e0ff */
[C---:B------:R-:W-:Y:S02]  /*0ad0*/  SHF.L.U32 R5, R38.reuse, 0x10, RZ ;  /* 0x0000001026057819 */ /* 0x040fe400000006ff */
[----:B------:R-:W-:Y:S02]  /*0ae0*/  IADD3.X R0, RZ, R45, RZ, P0, !PT ;  /* 0x0000002dff007210 */ /* 0x000fe400007fe4ff */
[----:B------:R-:W-:Y:S01]  /*0af0*/  PRMT R52, R38, 0x7632, R52 ;  /* 0x0000763226347816 */ /* 0x000fe20000000034 */
[----:B------:R-:W-:Y:S01]  /*0b00*/  FADD.FTZ R5, -R14, R5 ;  /* 0x000000050e057221 */ /* 0x000fe20000010100 */
[----:B------:R-:W-:Y:S02]  /*0b10*/  SHF.L.U32 R4, R6, 0x10, RZ ;  /* 0x0000001006047819 */ /* 0x000fe400000006ff */
[----:B------:R-:W-:-:S02]  /*0b20*/  SHF.L.U64.HI R40, R3, 0x1, R0 ;  /* 0x0000000103287819 */ /* 0x000fc40000010200 */
[----:B------:R-:W-:Y:S01]  /*0b30*/  SHF.L.U32 R52, R52, 0x10, RZ ;  /* 0x0000001034347819 */ /* 0x000fe200000006ff */
[----:B------:R-:W-:Y:S01]  /*0b40*/  FADD.FTZ R4, -R14, R4 ;  /* 0x000000040e047221 */ /* 0x000fe20000010100 */
[----:B------:R-:W-:Y:S02]  /*0b50*/  SHF.L.U32 R0, R36, 0x10, RZ ;  /* 0x0000001024007819 */ /* 0x000fe400000006ff */
[----:B------:R-:W-:Y:S01]  /*0b60*/  PRMT R7, R6, 0x7632, R7 ;  /* 0x0000763206077816 */ /* 0x000fe20000000007 */
[----:B0-----:R-:W-:Y:S01]  /*0b70*/  FMUL.FTZ R61, R2, R5 ;  /* 0x00000005023d7220 */ /* 0x001fe20000410000 */
[----:B------:R-:W-:Y:S01]  /*0b80*/  PRMT R15, R36, 0x7632, R15 ;  /* 0x00007632240f7816 */ /* 0x000fe2000000000f */
[----:B------:R0:W-:Y:S01]  /*0b90*/  STL [R1+0xa0], R32 ;  /* 0x0000a02001007387 */ /* 0x0001e20000100800 */
[----:B------:R-:W-:Y:S01]  /*0ba0*/  FADD.FTZ R52, -R14, R52 ;  /* 0x000000340e347221 */ /* 0x000fe20000010100 */
[----:B------:R-:W-:Y:S01]  /*0bb0*/  SHF.L.U32 R7, R7, 0x10, RZ ;  /* 0x0000001007077819 */ /* 0x000fe200000006ff */
[C---:B------:R-:W-:Y:S01]  /*0bc0*/  FMUL.FTZ R60, R2.reuse, R4 ;  /* 0x00000004023c7220 */ /* 0x040fe20000410000 */
[----:B------:R1:W-:Y:S01]  /*0bd0*/  STL [R1+0xa4], R39 ;  /* 0x0000a42701007387 */ /* 0x0003e20000100800 */
[----:B----4-:R-:W-:Y:S01]  /*0be0*/  SHF.L.U32 R4, R19, 0x10, RZ ;  /* 0x0000001013047819 */ /* 0x010fe200000006ff */
[----:B------:R-:W-:Y:S01]  /*0bf0*/  FMUL.FTZ R52, R2, R52 ;  /* 0x0000003402347220 */ /* 0x000fe20000410000 */
[----:B------:R-:W-:Y:S01]  /*0c00*/  SHF.L.U32 R15, R15, 0x10, RZ ;  /* 0x000000100f0f7819 */ /* 0x000fe200000006ff */
[----:B------:R-:W-:Y:S01]  /*0c10*/  FADD.FTZ R7, -R14, R7 ;  /* 0x000000070e077221 */ /* 0x000fe20000010100 */
[----:B------:R-:W-:-:S02]  /*0c20*/  PRMT R48, R33, 0x7632, R48 ;  /* 0x0000763221307816 */ /* 0x000fc40000000030 */
[----:B------:R-:W-:Y:S02]  /*0c30*/  SHF.L.U32 R51, R3, 0x1, RZ ;  /* 0x0000000103337819 */ /* 0x000fe400000006ff */
[----:B------:R-:W-:Y:S01]  /*0c40*/  SHF.L.U32 R5, R18, 0x10, RZ ;  /* 0x0000001012057819 */ /* 0x000fe200000006ff */
[----:B------:R-:W-:Y:S01]  /*0c50*/  FADD.FTZ R4, -R14, R4 ;  /* 0x000000040e047221 */ /* 0x000fe20000010100 */
[----:B------:R-:W-:Y:S01]  /*0c60*/  SHF.L.U32 R3, R33, 0x10, RZ ;  /* 0x0000001021037819 */ /* 0x000fe200000006ff */
[----:B------:R-:W-:Y:S01]  /*0c70*/  FMUL.FTZ R7, R2, R7 ;  /* 0x0000000702077220 */ /* 0x000fe20000410000 */
[----:B------:R-:W-:Y:S01]  /*0c80*/  SHF.L.U32 R48, R48, 0x10, RZ ;  /* 0x0000001030307819 */ /* 0x000fe200000006ff */
[----:B------:R-:W-:Y:S01]  /*0c90*/  FADD.FTZ R5, -R14, R5 ;  /* 0x000000050e057221 */ /* 0x000fe20000010100 */
[----:B------:R-:W-:-:S04]  /*0ca0*/  IADD3 R30, P0, R51, UR18, RZ ;  /* 0x00000012331e7c10 */ /* 0x000fc8000ff1e0ff */
[----:B------:R-:W-:Y:S02]  /*0cb0*/  IADD3.X R31, R40, UR19, RZ, P0, !PT ;  /* 0x00000013281f7c10 */ /* 0x000fe400087fe4ff */
[----:B0-----:R-:W-:-:S04]  /*0cc0*/  IADD3 R32, P0, R32, UR20, RZ ;  /* 0x0000001420207c10 */ /* 0x001fc8000ff1e0ff */
[----:B------:R-:W-:Y:S01]  /*0cd0*/  IADD3.X R33, R39, UR21, RZ, P0, !PT ;  /* 0x0000001527217c10 */ /* 0x000fe200087fe4ff */
[----:B-1----:R-:W-:Y:S01]  /*0ce0*/  HFMA2.MMA R39, -RZ, RZ, 0, 2.384185791015625e-06 ;  /* 0x00000028ff277435 */ /* 0x002fe200000001ff */
[----:B------:R-:W2:Y:S04]  /*0cf0*/  LDG.E.64.CONSTANT R30, desc[UR12][R30.64] ;  /* 0x0000000c1e1e7981 */ /* 0x000ea8000c1e9b00 */
[----:B------:R-:W4:Y:S05]  /*0d00*/  LDG.E.64.CONSTANT R32, desc[UR12][R32.64] ;  /* 0x0000000c20207981 */ /* 0x000f2a000c1e9b00 */
[----:B------:R-:W-:Y:S01]  /*0d10*/  IMAD R34, R34, R39, UR8 ;  /* 0x0000000822227e24 */ /* 0x000fe2000f8e0227 */
[----:B---3--:R-:W-:-:S02]  /*0d20*/  SHF.L.U32 R59, R16, 0x10, RZ ;  /* 0x00000010103b7819 */ /* 0x008fc400000006ff */
[----:B------:R-:W-:-:S03]  /*0d30*/  PRMT R9, R16, 0x7632, R9 ;  /* 0x0000763210097816 */ /* 0x000fc60000000009 */
[----:B------:R-:W-:Y:S01]  /*0d40*/  FFMA.FTZ R56, R61, R0, R59 ;  /* 0x000000003d387223 */ /* 0x000fe2000001003b */
[----:B------:R-:W-:Y:S02]  /*0d50*/  SHF.L.U32 R9, R9, 0x10, RZ ;  /* 0x0000001009097819 */ /* 0x000fe400000006ff */
[----:B------:R-:W-:Y:S01]  /*0d60*/  PRMT R8, R17, 0x7632, R8 ;  /* 0x0000763211087816 */ /* 0x000fe20000000008 */
[----:B------:R-:W-:Y:S02]  /*0d70*/  FMUL.FTZ R36, R56, -1.4426950216293334961 ;  /* 0xbfb8aa3b38247820 */ /* 0x000fe40000410000 */
[----:B------:R-:W-:Y:S01]  /*0d80*/  FFMA.FTZ R55, R52, R15, R9 ;  /* 0x0000000f34377223 */ /* 0x000fe20000010009 */
[----:B------:R-:W-:-:S03]  /*0d90*/  SHF.L.U32 R8, R8, 0x10, RZ ;  /* 0x0000001008087819 */ /* 0x000fc600000006ff */
[----:B------:R-:W0:Y:S02]  /*0da0*/  MUFU.EX2 R36, R36 ;  /* 0x0000002400247308 */ /* 0x000e240000000800 */
[----:B------:R-:W-:-:S04]  /*0db0*/  FFMA.FTZ R43, R7, R48, R8 ;  /* 0x00000030072b7223 */ /* 0x000fc80000010008 */
[----:B------:R-:W-:-:S06]  /*0dc0*/  FMUL.FTZ R47, R43, -1.4426950216293334961 ;  /* 0xbfb8aa3b2b2f7820 */ /* 0x000fcc0000410000 */
[----:B------:R-:W-:Y:S01]  /*0dd0*/  MUFU.EX2 R47, R47 ;  /* 0x0000002f002f7308 */ /* 0x000fe20000000800 */
[----:B------:R-:W-:Y:S04]  /*0de0*/  STL [R1+0x124], R26 ;  /* 0x0001241a01007387 */ /* 0x000fe80000100800 */
[----:B------:R1:W-:Y:S04]  /*0df0*/  STL [R1+0x120], R27 ;  /* 0x0001201b01007387 */ /* 0x0003e80000100800 */
[----:B------:R-:W-:Y:S04]  /*0e00*/  STL [R1+0x11c], R28 ;  /* 0x00011c1c01007387 */ /* 0x000fe80000100800 */
[----:B------:R3:W-:Y:S01]  /*0e10*/  STL [R1+0x118], R29 ;  /* 0x0001181d01007387 */ /* 0x0007e20000100800 */
[C---:B-1----:R-:W-:Y:S01]  /*0e20*/  FMUL.FTZ R27, R2.reuse, R5 ;  /* 0x00000005021b7220 */ /* 0x042fe20000410000 */
[----:B---3--:R-:W-:Y:S01]  /*0e30*/  SHF.L.U32 R29, R17, 0x10, RZ ;  /* 0x00000010111d7819 */ /* 0x008fe200000006ff */
[----:B------:R-:W-:Y:S01]  /*0e40*/  FMUL.FTZ R28, R2, R4 ;  /* 0x00000004021c7220 */ /* 0x000fe20000410000 */
[----:B------:R-:W-:-:S03]  /*0e50*/  FMUL.FTZ R4, R55, -1.4426950216293334961 ;  /* 0xbfb8aa3b37047820 */ /* 0x000fc60000410000 */
[----:B------:R-:W-:-:S04]  /*0e60*/  FFMA.FTZ R50, R60, R3, R29 ;  /* 0x000000033c327223 */ /* 0x000fc8000001001d */
[----:B------:R-:W-:Y:S01]  /*0e70*/  FMUL.FTZ R5, R50, -1.4426950216293334961 ;  /* 0xbfb8aa3b32057820 */ /* 0x000fe20000410000 */
[----:B------:R-:W1:Y:S01]  /*0e80*/  MUFU.EX2 R4, R4 ;  /* 0x0000000400047308 */ /* 0x000e620000000800 */
[----:B0-----:R-:W-:-:S07]  /*0e90*/  FADD.FTZ R36, R36, 1 ;  /* 0x3f80000024247421 */ /* 0x001fce0000010000 */
[----:B------:R-:W0:Y:S01]  /*0ea0*/  MUFU.EX2 R5, R5 ;  /* 0x0000000500057308 */ /* 0x000e220000000800 */
[----:B------:R-:W-:Y:S04]  /*0eb0*/  STL [R1+0x98], R51 ;  /* 0x0000983301007387 */ /* 0x000fe80000100800 */
[----:B------:R-:W-:Y:S03]  /*0ec0*/  STL [R1+0x9c], R40 ;  /* 0x00009c2801007387 */ /* 0x000fe60000100800 */
[----:B------:R3:W2:Y:S01]  /*0ed0*/  MUFU.RCP R53, R36 ;  /* 0x0000002400357308 */ /* 0x0006a20000001000 */
[----:B------:R0:W-:Y:S01]  /*0ee0*/  STL [R1+0xd0], R16 ;  /* 0x0000d01001007387 */ /* 0x0001e20000100800 */
[----:B-1----:R-:W-:Y:S01]  /*0ef0*/  FADD.FTZ R49, R4, 1 ;  /* 0x3f80000004317421 */ /* 0x002fe20000010000 */
[----:B------:R-:W-:-:S02]  /*0f00*/  PRMT R4, R19, 0x7632, R4 ;  /* 0x0000763213047816 */ /* 0x000fc40000000004 */
[----:B---3--:R-:W-:Y:S02]  /*0f10*/  PRMT R36, R18, 0x7632, R36 ;  /* 0x0000763212247816 */ /* 0x008fe40000000024 */
[----:B0-----:R-:W-:Y:S02]  /*0f20*/  LEA R16, R35, R34, 0x3 ;  /* 0x0000002223107211 */ /* 0x001fe400078e18ff */
[----:B------:R-:W-:Y:S01]  /*0f30*/  IADD3 R34, R37, 0x6400, RZ ;  /* 0x0000640025227810 */ /* 0x000fe20007ffe0ff */
[----:B------:R-:W-:Y:S01]  /*0f40*/  FADD.FTZ R42, R5, 1 ;  /* 0x3f800000052a7421 */ /* 0x000fe20000010000 */
[----:B------:R-:W-:Y:S01]  /*0f50*/  SHF.L.U32 R36, R36, 0x10, RZ ;  /* 0x0000001024247819 */ /* 0x000fe200000006ff */
[----:B------:R-:W-:Y:S01]  /*0f60*/  FFMA.FTZ R38, R0, R27, R59 ;  /* 0x0000001b00267223 */ /* 0x000fe2000001003b */
[----:B------:R-:W-:Y:S01]  /*0f70*/  IADD3 R35, R37, 0x7800, RZ ;  /* 0x0000780025237810 */ /* 0x000fe20007ffe0ff */
[----:B------:R-:W-:Y:S01]  /*0f80*/  FADD.FTZ R47, R47, 1 ;  /* 0x3f8000002f2f7421 */ /* 0x000fe20000010000 */
[----:B------:R-:W-:-:S02]  /*0f90*/  IADD3 R34, P1, R34, R44, RZ ;  /* 0x0000002c22227210 */ /* 0x000fc40007f3e0ff */
[----:B------:R-:W-:Y:S01]  /*0fa0*/  SHF.L.U32 R4, R4, 0x10, RZ ;  /* 0x0000001004047819 */ /* 0x000fe200000006ff */
[----:B------:R-:W-:Y:S01]  /*0fb0*/  FADD.FTZ R36, -R14, R36 ;  /* 0x000000240e247221 */ /* 0x000fe20000010100 */
[----:B------:R-:W-:Y:S01]  /*0fc0*/  IADD3 R5, P0, R35, R44, RZ ;  /* 0x0000002c23057210 */ /* 0x000fe20007f1e0ff */
[----:B------:R-:W-:Y:S01]  /*0fd0*/  FMUL.FTZ R54, R38, -1.4426950216293334961 ;  /* 0xbfb8aa3b26367820 */ /* 0x000fe20000410000 */
[----:B------:R-:W-:Y:S01]  /*0fe0*/  IADD3.X R35, RZ, R45, RZ, P1, !PT ;  /* 0x0000002dff237210 */ /* 0x000fe20000ffe4ff */
[----:B------:R-:W0:Y:S01]  /*0ff0*/  MUFU.RCP R42, R42 ;  /* 0x0000002a002a7308 */ /* 0x000e220000001000 */
[----:B------:R-:W-:Y:S01]  /*1000*/  FFMA.FTZ R6, R3, R28, R29 ;  /* 0x0000001c03067223 */ /* 0x000fe2000001001d */
[----:B------:R-:W-:Y:S01]  /*1010*/  FADD.FTZ R4, -R14, R4 ;  /* 0x000000040e047221 */ /* 0x000fe20000010100 */
[----:B------:R1:W-:Y:S01]  /*1020*/  STL [R1+0xd8], R17 ;  /* 0x0000d81101007387 */ /* 0x0003e20000100800 */
[----:B------:R-:W-:Y:S01]  /*1030*/  FMUL.FTZ R41, R2, R36 ;  /* 0x0000002402297220 */ /* 0x000fe20000410000 */
[----:B------:R-:W-:-:S03]  /*1040*/  SHF.L.U64.HI R26, R34, 0x1, R35 ;  /* 0x00000001221a7819 */ /* 0x000fc60000010223 */
[----:B------:R-:W3:Y:S01]  /*1050*/  MUFU.RCP R47, R47 ;  /* 0x0000002f002f7308 */ /* 0x000ee20000001000 */
[----:B------:R-:W-:Y:S01]  /*1060*/  FMUL.FTZ R46, R6, -1.4426950216293334961 ;  /* 0xbfb8aa3b062e7820 */ /* 0x000fe20000410000 */
[----:B------:R-:W-:Y:S01]  /*1070*/  FMUL.FTZ R4, R2, R4 ;  /* 0x0000000402047220 */ /* 0x000fe20000410000 */
[----:B-1----:R-:W-:Y:S02]  /*1080*/  SHF.L.U32 R17, R34, 0x1, RZ ;  /* 0x0000000122117819 */ /* 0x002fe400000006ff */
[----:B------:R-:W-:-:S03]  /*1090*/  IADD3 R34, P2, R51, UR20, RZ ;  /* 0x0000001433227c10 */ /* 0x000fc6000ff5e0ff */
[----:B------:R-:W1:Y:S01]  /*10a0*/  MUFU.EX2 R54, R54 ;  /* 0x0000003600367308 */ /* 0x000e620000000800 */
[----:B------:R-:W-:Y:S01]  /*10b0*/  FFMA.FTZ R39, R15, R41, R9 ;  /* 0x000000290f277223 */ /* 0x000fe20000010009 */
[----:B------:R-:W-:Y:S01]  /*10c0*/  IADD3.X R35, R40, UR21, RZ, P2, !PT ;  /* 0x0000001528237c10 */ /* 0x000fe200097fe4ff */
[----:B------:R-:W-:Y:S02]  /*10d0*/  FFMA.FTZ R40, R48, R4, R8 ;  /* 0x0000000430287223 */ /* 0x000fe40000010008 */
[----:B------:R-:W-:-:S03]  /*10e0*/  FMUL.FTZ R51, R39, -1.4426950216293334961 ;  /* 0xbfb8aa3b27337820 */ /* 0x000fc60000410000 */
[----:B------:R-:W4:Y:S01]  /*10f0*/  MUFU.RCP R49, R49 ;  /* 0x0000003100317308 */ /* 0x000f220000001000 */
[----:B--2---:R-:W-:Y:S01]  /*1100*/  FADD.FTZ R57, -R53, 1 ;  /* 0x3f80000035397421 */ /* 0x004fe20000010100 */
[----:B------:R-:W-:Y:S01]  /*1110*/  IADD3 R37, R37, 0x8c00, RZ ;  /* 0x00008c0025257810 */ /* 0x000fe20007ffe0ff */
[----:B------:R-:W-:-:S05]  /*1120*/  FMUL.FTZ R58, R40, -1.4426950216293334961 ;  /* 0xbfb8aa3b283a7820 */ /* 0x000fca0000410000 */
[----:B------:R-:W2:Y:S01]  /*1130*/  MUFU.EX2 R46, R46 ;  /* 0x0000002e002e7308 */ /* 0x000ea20000000800 */
[----:B------:R-:W-:Y:S01]  /*1140*/  FFMA.FTZ R56, R56, R57, 1 ;  /* 0x3f80000038387423 */ /* 0x000fe20000010039 */
[----:B------:R-:W-:Y:S01]  /*1150*/  IADD3 R44, P1, R37, R44, RZ ;  /* 0x0000002c252c7210 */ /* 0x000fe20007f3e0ff */
[----:B0-----:R-:W-:Y:S01]  /*1160*/  FADD.FTZ R37, -R42, 1 ;  /* 0x3f8000002a257421 */ /* 0x001fe20000010100 */
[----:B------:R-:W-:Y:S01]  /*1170*/  STL [R1+0x4c], R29 ;  /* 0x00004c1d01007387 */ /* 0x000fe20000100800 */
[----:B------:R-:W-:-:S03]  /*1180*/  FMUL.FTZ R56, R53, R56 ;  /* 0x0000003835387220 */ /* 0x000fc60000410000 */
[----:B------:R-:W0:Y:S01]  /*1190*/  MUFU.EX2 R51, R51 ;  /* 0x0000003300337308 */ /* 0x000e220000000800 */
[----:B---3--:R-:W-:Y:S01]  /*11a0*/  FADD.FTZ R53, -R47, 1 ;  /* 0x3f8000002f357421 */ /* 0x008fe20000010100 */
[----:B------:R-:W-:Y:S01]  /*11b0*/  FFMA.FTZ R50, R50, R37, 1 ;  /* 0x3f80000032327423 */ /* 0x000fe20000010025 */
[----:B-1----:R-:W-:Y:S01]  /*11c0*/  FADD.FTZ R54, R54, 1 ;  /* 0x3f80000036367421 */ /* 0x002fe20000010000 */
[----:B------:R-:W-:Y:S04]  /*11d0*/  STL [R1+0x3c], R61 ;  /* 0x00003c3d01007387 */ /* 0x000fe80000100800 */
[----:B------:R-:W1:Y:S01]  /*11e0*/  MUFU.EX2 R58, R58 ;  /* 0x0000003a003a7308 */ /* 0x000e620000000800 */
[----:B------:R-:W-:Y:S01]  /*11f0*/  FFMA.FTZ R43, R43, R53, 1 ;  /* 0x3f8000002b2b7423 */ /* 0x000fe20000010035 */
[----:B------:R-:W-:Y:S01]  /*1200*/  STL [R1+0x40], R60 ;  /* 0x0000403c01007387 */ /* 0x000fe20000100800 */
[----:B----4-:R-:W-:Y:S01]  /*1210*/  FADD.FTZ R57, -R49, 1 ;  /* 0x3f80000031397421 */ /* 0x010fe20000010100 */
[----:B------:R-:W-:Y:S01]  /*1220*/  SHF.L.U32 R53, R20, 0x10, RZ ;  /* 0x0000001014357819 */ /* 0x000fe200000006ff */
[----:B------:R-:W-:Y:S01]  /*1230*/  FMUL.FTZ R50, R42, R50 ;  /* 0x000000322a327220 */ /* 0x000fe20000410000 */
[----:B------:R-:W-:Y:S02]  /*1240*/  STL [R1+0x60], R27 ;  /* 0x0000601b01007387 */ /* 0x000fe40000100800 */
[----:B------:R3:W4:Y:S02]  /*1250*/  MUFU.RCP R42, R54 ;  /* 0x00000036002a7308 */ /* 0x0007240000001000 */
[----:B------:R-:W-:Y:S01]  /*1260*/  STL [R1+0x64], R28 ;  /* 0x0000641c01007387 */ /* 0x000fe20000100800 */
[----:B------:R-:W-:Y:S01]  /*1270*/  FFMA.FTZ R57, R55, R57, 1 ;  /* 0x3f80000037397423 */ /* 0x000fe20000010039 */
[----:B--2---:R-:W-:-:S02]  /*1280*/  FADD.FTZ R46, R46, 1 ;  /* 0x3f8000002e2e7421 */ /* 0x004fc40000010000 */
[----:B------:R-:W-:Y:S01]  /*1290*/  STL [R1+0x90], R16 ;  /* 0x0000901001007387 */ /* 0x000fe20000100800 */
[----:B---3--:R-:W-:-:S03]  /*12a0*/  PRMT R54, R20, 0x7632, R54 ;  /* 0x0000763214367816 */ /* 0x008fc60000000036 */
[----:B------:R2:W-:Y:S01]  /*12b0*/  STL [R1+0xdc], R18 ;  /* 0x0000dc1201007387 */ /* 0x0005e20000100800 */
[----:B------:R-:W-:Y:S01]  /*12c0*/  FMUL.FTZ R47, R47, R43 ;  /* 0x0000002b2f2f7220 */ /* 0x000fe20000410000 */
[----:B------:R-:W-:Y:S01]  /*12d0*/  FMUL.FTZ R57, R49, R57 ;  /* 0x0000003931397220 */ /* 0x000fe20000410000 */
[----:B------:R-:W-:Y:S01]  /*12e0*/  SHF.L.U32 R54, R54, 0x10, RZ ;  /* 0x0000001036367819 */ /* 0x000fe200000006ff */
[----:B------:R0:W3:Y:S01]  /*12f0*/  MUFU.RCP R43, R46 ;  /* 0x0000002e002b7308 */ /* 0x0000e20000001000 */
[----:B------:R-:W-:Y:S01]  /*1300*/  SHF.L.U32 R55, R21, 0x10, RZ ;  /* 0x0000001015377819 */ /* 0x000fe200000006ff */
[----:B------:R-:W3:Y:S01]  /*1310*/  LDG.E.64.CONSTANT R34, desc[UR12][R34.64] ;  /* 0x0000000c22227981 */ /* 0x000ee2000c1e9b00 */
[----:B--2---:R-:W-:Y:S01]  /*1320*/  FMUL.FTZ R18, R53, R56 ;  /* 0x0000003835127220 */ /* 0x004fe20000410000 */
[----:B------:R-:W-:Y:S01]  /*1330*/  PRMT R53, R21, 0x7632, R53 ;  /* 0x0000763215357816 */ /* 0x000fe20000000035 */
[----:B0-----:R-:W-:-:S03]  /*1340*/  FADD.FTZ R46, R51, 1 ;  /* 0x3f800000332e7421 */ /* 0x001fc60000010000 */
[----:B------:R-:W-:Y:S01]  /*1350*/  SHF.L.U32 R53, R53, 0x10, RZ ;  /* 0x0000001035357819 */ /* 0x000fe200000006ff */
[----:B------:R-:W-:Y:S01]  /*1360*/  FMUL.FTZ R54, R54, R57 ;  /* 0x0000003936367220 */ /* 0x000fe20000410000 */
[----:B------:R-:W-:Y:S01]  /*1370*/  FMUL.FTZ R49, R0, R18 ;  /* 0x0000001200317220 */ /* 0x000fe20000410000 */
[----:B-1----:R-:W-:Y:S01]  /*1380*/  FADD.FTZ R58, R58, 1 ;  /* 0x3f8000003a3a7421 */ /* 0x002fe20000010000 */
[----:B------:R-:W-:Y:S01]  /*1390*/  FMUL.FTZ R16, R55, R50 ;  /* 0x0000003237107220 */ /* 0x000fe20000410000 */
[----:B------:R-:W0:Y:S01]  /*13a0*/  MUFU.RCP R46, R46 ;  /* 0x0000002e002e7308 */ /* 0x000e220000001000 */
[----:B------:R-:W-:Y:S01]  /*13b0*/  FMUL.FTZ R50, R53, R47 ;  /* 0x0000002f35327220 */ /* 0x000fe20000410000 */
[----:B------:R-:W-:Y:S01]  /*13c0*/  FFMA.FTZ R49, R61, R49, RZ ;  /* 0x000000313d317223 */ /* 0x000fe200000100ff */
[----:B------:R-:W-:Y:S01]  /*13d0*/  FMUL.FTZ R51, R15, R54 ;  /* 0x000000360f337220 */ /* 0x000fe20000410000 */
[----:B------:R-:W-:-:S04]  /*13e0*/  FFMA.FTZ R53, R0, R18, RZ ;  /* 0x0000001200357223 */ /* 0x000fc800000100ff */
[----:B------:R-:W1:Y:S01]  /*13f0*/  MUFU.RCP R47, R58 ;  /* 0x0000003a002f7308 */ /* 0x000e620000001000 */
[----:B------:R-:W-:Y:S01]  /*1400*/  FFMA.FTZ R49, R52, R51, R49 ;  /* 0x0000003334317223 */ /* 0x000fe20000010031 */
[----:B------:R-:W-:Y:S01]  /*1410*/  FMUL.FTZ R51, R3, R16 ;  /* 0x0000001003337220 */ /* 0x000fe20000410000 */
[----:B------:R-:W-:-:S03]  /*1420*/  FFMA.FTZ R53, R15, R54, R53 ;  /* 0x000000360f357223 */ /* 0x000fc60000010035 */
[----:B------:R-:W-:Y:S01]  /*1430*/  FFMA.FTZ R49, R60, R51, R49 ;  /* 0x000000333c317223 */ /* 0x000fe20000010031 */
[----:B------:R-:W-:Y:S01]  /*1440*/  FADD.FTZ R60, R50, R13 ;  /* 0x0000000d323c7221 */ /* 0x000fe20000010000 */
[----:B------:R-:W-:Y:S01]  /*1450*/  FFMA.FTZ R13, R3, R16, R53 ;  /* 0x00000010030d7223 */ /* 0x000fe20000010035 */
[----:B------:R-:W-:Y:S01]  /*1460*/  FMUL.FTZ R53, R48, R50 ;  /* 0x0000003230357220 */ /* 0x000fe20000410000 */
[----:B------:R-:W-:Y:S01]  /*1470*/  FFMA.FTZ R52, R52, R54, R10 ;  /* 0x0000003634347223 */ /* 0x000fe2000001000a */
[----:B------:R-:W-:Y:S01]  /*1480*/  FADD.FTZ R61, R54, R11 ;  /* 0x0000000b363d7221 */ /* 0x000fe20000010000 */
[-C--:B------:R-:W-:Y:S01]  /*1490*/  FFMA.FTZ R12, R7, R50.reuse, R12 ;  /* 0x00000032070c7223 */ /* 0x080fe2000001000c */
[----:B----4-:R-:W-:Y:S01]  /*14a0*/  FADD.FTZ R10, -R42, 1 ;  /* 0x3f8000002a0a7421 */ /* 0x010fe20000010100 */
[----:B---3--:R-:W-:Y:S01]  /*14b0*/  FADD.FTZ R11, -R43, 1 ;  /* 0x3f8000002b0b7421 */ /* 0x008fe20000010100 */
[----:B------:R-:W-:Y:S01]  /*14c0*/  FFMA.FTZ R50, R48, R50, R13 ;  /* 0x0000003230327223 */ /* 0x000fe2000001000d */
[--C-:B------:R-:W-:Y:S01]  /*14d0*/  FFMA.FTZ R53, R7, R53, R49.reuse ;  /* 0x0000003507357223 */ /* 0x100fe20000010031 */
[----:B0-----:R-:W-:Y:S01]  /*14e0*/  FADD.FTZ R13, -R46, 1 ;  /* 0x3f8000002e0d7421 */ /* 0x001fe20000010100 */
[----:B-1----:R-:W-:Y:S01]  /*14f0*/  FADD.FTZ R7, -R47, 1 ;  /* 0x3f8000002f077421 */ /* 0x002fe20000010100 */
[----:B------:R-:W-:Y:S01]  /*1500*/  FFMA.FTZ R10, R38, R10, 1 ;  /* 0x3f800000260a7423 */ /* 0x000fe2000001000a */
[----:B------:R-:W-:Y:S01]  /*1510*/  FFMA.FTZ R11, R6, R11, 1 ;  /* 0x3f800000060b7423 */ /* 0x000fe2000001000b */
[----:B------:R-:W-:Y:S01]  /*1520*/  PRMT R49, R23, 0x7632, R49 ;  /* 0x0000763217317816 */ /* 0x000fe20000000031 */
[----:B------:R-:W-:Y:S01]  /*1530*/  FFMA.FTZ R13, R39, R13, 1 ;  /* 0x3f800000270d7423 */ /* 0x000fe2000001000d */
[----:B------:R-:W-:Y:S01]  /*1540*/  FFMA.FTZ R7, R40, R7, 1 ;  /* 0x3f80000028077423 */ /* 0x000fe20000010007 */
[----:B------:R-:W-:Y:S01]  /*1550*/  SHF.L.U32 R6, R22, 0x10, RZ ;  /* 0x0000001016067819 */ /* 0x000fe200000006ff */
[----:B------:R-:W-:Y:S01]  /*1560*/  FMUL.FTZ R42, R42, R10 ;  /* 0x0000000a2a2a7220 */ /* 0x000fe20000410000 */
[----:B------:R-:W-:Y:S01]  /*1570*/  FMUL.FTZ R10, R43, R11 ;  /* 0x0000000b2b0a7220 */ /* 0x000fe20000410000 */
[----:B------:R-:W-:Y:S01]  /*1580*/  SHF.L.U32 R49, R49, 0x10, RZ ;  /* 0x0000001031317819 */ /* 0x000fe200000006ff */
[----:B------:R-:W-:Y:S01]  /*1590*/  FMUL.FTZ R11, R46, R13 ;  /* 0x0000000d2e0b7220 */ /* 0x000fe20000410000 */
[----:B------:R-:W-:Y:S01]  /*15a0*/  SHF.L.U32 R13, R23, 0x10, RZ ;  /* 0x00000010170d7819 */ /* 0x000fe200000006ff */
[----:B------:R-:W-:Y:S01]  /*15b0*/  FMUL.FTZ R7, R47, R7 ;  /* 0x000000072f077220 */ /* 0x000fe20000410000 */
[----:B------:R-:W-:Y:S01]  /*15c0*/  PRMT R47, R24, 0x7632, R47 ;  /* 0x00007632182f7816 */ /* 0x000fe2000000002f */
[----:B------:R0:W-:Y:S01]  /*15d0*/  STL [R1+0xe0], R19 ;  /* 0x0000e01301007387 */ /* 0x0001e20000100800 */
[C---:B------:R-:W-:Y:S01]  /*15e0*/  FADD.FTZ R6, -R14.reuse, R6 ;  /* 0x000000060e067221 */ /* 0x040fe20000010100 */
[----:B------:R-:W-:-:S02]  /*15f0*/  FADD.FTZ R49, -R14, R49 ;  /* 0x000000310e317221 */ /* 0x000fc40000010100 */
[----:B------:R-:W-:Y:S01]  /*1600*/  STL [R1+0x8c], R26 ;  /* 0x00008c1a01007387 */ /* 0x000fe20000100800 */
[----:B------:R-:W-:Y:S01]  /*1610*/  FADD.FTZ R13, -R14, R13 ;  /* 0x0000000d0e0d7221 */ /* 0x000fe20000010100 */
[----:B------:R-:W-:Y:S02]  /*1620*/  SHF.L.U32 R38, R25, 0x10, RZ ;  /* 0x0000001019267819 */ /* 0x000fe400000006ff */
[----:B------:R-:W-:Y:S01]  /*1630*/  STL [R1+0x88], R17 ;  /* 0x0000881101007387 */ /* 0x000fe20000100800 */
[----:B------:R-:W-:Y:S01]  /*1640*/  SHF.L.U32 R47, R47, 0x10, RZ ;  /* 0x000000102f2f7819 */ /* 0x000fe200000006ff */
[----:B0-----:R-:W-:Y:S02]  /*1650*/  FMUL.FTZ R19, R2, R6 ;  /* 0x0000000602137220 */ /* 0x001fe40000410000 */
[----:B------:R-:W-:Y:S01]  /*1660*/  STL [R1+0xe4], R20 ;  /* 0x0000e41401007387 */ /* 0x000fe20000100800 */
[----:B------:R-:W-:Y:S01]  /*1670*/  SHF.L.U32 R39, R24, 0x10, RZ ;  /* 0x0000001018277819 */ /* 0x000fe200000006ff */
[----:B------:R-:W-:-:S02]  /*1680*/  FMUL.FTZ R49, R2, R49 ;  /* 0x0000003102317220 */ /* 0x000fc40000410000 */
[----:B------:R0:W-:Y:S01]  /*1690*/  STL [R1+0x18], R18 ;  /* 0x0000181201007387 */ /* 0x0001e20000100800 */
[----:B------:R-:W-:-:S03]  /*16a0*/  FMUL.FTZ R47, R47, R11 ;  /* 0x0000000b2f2f7220 */ /* 0x000fc60000410000 */
[----:B------:R-:W-:Y:S01]  /*16b0*/  STL [R1+0xe8], R21 ;  /* 0x0000e81501007387 */ /* 0x000fe20000100800 */
[----:B------:R-:W-:-:S03]  /*16c0*/  FFMA.FTZ R11, R48, R49, R8 ;  /* 0x00000031300b7223 */ /* 0x000fc60000010008 */
[----:B------:R1:W-:Y:S01]  /*16d0*/  STL [R1+0x1c], R16 ;  /* 0x00001c1001007387 */ /* 0x0003e20000100800 */
[----:B0-----:R-:W-:Y:S01]  /*16e0*/  FMUL.FTZ R18, R38, R10 ;  /* 0x0000000a26127220 */ /* 0x001fe20000410000 */
[----:B------:R-:W-:Y:S02]  /*16f0*/  IADD3.X R38, RZ, R45, RZ, P0, !PT ;  /* 0x0000002dff267210 */ /* 0x000fe400007fe4ff */
[----:B------:R-:W-:Y:S01]  /*1700*/  STL [R1+0xec], R22 ;  /* 0x0000ec1601007387 */ /* 0x000fe20000100800 */
[----:B------:R-:W-:-:S03]  /*1710*/  FMUL.FTZ R20, R39, R42 ;  /* 0x0000002a27147220 */ /* 0x000fc60000410000 */
[----:B------:R-:W-:Y:S01]  /*1720*/  STL [R1+0x5c], R19 ;  /* 0x00005c1301007387 */ /* 0x000fe20000100800 */
[----:B-1----:R-:W-:-:S03]  /*1730*/  FMUL.FTZ R16, R2, R13 ;  /* 0x0000000d02107220 */ /* 0x002fc60000410000 */
[----:B------:R-:W-:Y:S01]  /*1740*/  STL [R1+0xf0], R24 ;  /* 0x0000f01801007387 */ /* 0x000fe20000100800 */
[----:B------:R-:W-:Y:S01]  /*1750*/  FMUL.FTZ R39, R11, -1.4426950216293334961 ;  /* 0xbfb8aa3b0b277820 */ /* 0x000fe20000410000 */
[----:B------:R-:W-:Y:S02]  /*1760*/  FFMA.FTZ R13, R3, R16, R29 ;  /* 0x00000010030d7223 */ /* 0x000fe4000001001d */
[----:B------:R-:W-:Y:S01]  /*1770*/  STL [R1+0xf4], R23 ;  /* 0x0000f41701007387 */ /* 0x000fe20000100800 */
[----:B------:R-:W-:-:S03]  /*1780*/  IADD3 R36, P3, R17, UR18, RZ ;  /* 0x0000001211247c10 */ /* 0x000fc6000ff7e0ff */
[----:B------:R0:W-:Y:S01]  /*1790*/  STL [R1+0x58], R16 ;  /* 0x0000581001007387 */ /* 0x0001e20000100800 */
[----:B------:R-:W-:-:S03]  /*17a0*/  FMUL.FTZ R54, R0, R20 ;  /* 0x0000001400367220 */ /* 0x000fc60000410000 */
[----:B------:R-:W-:Y:S01]  /*17b0*/  STL [R1+0x34], R20 ;  /* 0x0000341401007387 */ /* 0x000fe20000100800 */
[----:B------:R-:W-:Y:S02]  /*17c0*/  IADD3.X R37, R26, UR19, RZ, P3, !PT ;  /* 0x000000131a257c10 */ /* 0x000fe40009ffe4ff */
[----:B0-----:R-:W-:Y:S01]  /*17d0*/  SHF.L.U64.HI R16, R5, 0x1, R38 ;  /* 0x0000000105107819 */ /* 0x001fe20000010226 */
[----:B------:R-:W-:Y:S01]  /*17e0*/  STL [R1+0x38], R18 ;  /* 0x0000381201007387 */ /* 0x000fe20000100800 */
[----:B------:R-:W-:Y:S02]  /*17f0*/  IADD3 R38, P0, R17, UR20, RZ ;  /* 0x0000001411267c10 */ /* 0x000fe4000ff1e0ff */
[----:B------:R-:W-:Y:S01]  /*1800*/  SHF.L.U32 R17, R5, 0x1, RZ ;  /* 0x0000000105117819 */ /* 0x000fe200000006ff */
[----:B------:R-:W-:Y:S01]  /*1810*/  STL [R1+0xf8], R25 ;  /* 0x0000f81901007387 */ /* 0x000fe20000100800 */
[----:B------:R0:W1:Y:S01]  /*1820*/  MUFU.EX2 R5, R39 ;  /* 0x0000002700057308 */ /* 0x0000620000000800 */
[----:B------:R-:W-:-:S02]  /*1830*/  FFMA.FTZ R53, R27, R54, R53 ;  /* 0x000000361b357223 */ /* 0x000fc40000010035 */
[----:B------:R-:W-:Y:S01]  /*1840*/  STL [R1+0x84], R16 ;  /* 0x0000841001007387 */ /* 0x000fe20000100800 */
[----:B------:R-:W-:Y:S01]  /*1850*/  PRMT R6, R22, 0x7632, R6 ;  /* 0x0000763216067816 */ /* 0x000fe20000000006 */
[----:B------:R-:W-:Y:S01]  /*1860*/  FMUL.FTZ R51, R13, -1.4426950216293334961 ;  /* 0xbfb8aa3b0d337820 */ /* 0x000fe20000410000 */
[----:B------:R-:W-:Y:S01]  /*1870*/  FFMA.FTZ R55, R0, R20, R50 ;  /* 0x0000001400377223 */ /* 0x000fe20000010032 */
[----:B------:R-:W-:Y:S01]  /*1880*/  FFMA.FTZ R52, R41, R47, R52 ;  /* 0x0000002f29347223 */ /* 0x000fe20000010034 */
[----:B------:R-:W-:Y:S01]  /*1890*/  FADD.FTZ R61, R61, R47 ;  /* 0x0000002f3d3d7221 */ /* 0x000fe20000010000 */
[----:B0-----:R-:W-:Y:S01]  /*18a0*/  IADD3.X R39, R26, UR21, RZ, P0, !PT ;  /* 0x000000151a277c10 */ /* 0x001fe200087fe4ff */
[----:B------:R-:W-:Y:S01]  /*18b0*/  FFMA.FTZ R46, R0, R19, R59 ;  /* 0x00000013002e7223 */ /* 0x000fe2000001003b */
[----:B------:R-:W2:Y:S04]  /*18c0*/  LDL.LU R26, [R1+0x124] ;  /* 0x00012400011a7983 */ /* 0x000ea80000300800 */
[----:B------:R-:W-:Y:S04]  /*18d0*/  STL [R1+0x70], R17 ;  /* 0x0000701101007387 */ /* 0x000fe80000100800 */
[----:B------:R-:W3:Y:S01]  /*18e0*/  LDL.LU R27, [R1+0x120] ;  /* 0x00012000011b7983 */ /* 0x000ee20000300800 */
[----:B------:R-:W-:Y:S01]  /*18f0*/  SHF.L.U32 R6, R6, 0x10, RZ ;  /* 0x0000001006067819 */ /* 0x000fe200000006ff */
[----:B------:R-:W0:Y:S01]  /*1900*/  MUFU.EX2 R51, R51 ;  /* 0x0000003300337308 */ /* 0x000e220000000800 */
[CC--:B------:R-:W-:Y:S01]  /*1910*/  FMUL.FTZ R54, R15.reuse, R47.reuse ;  /* 0x0000002f0f367220 */ /* 0x0c0fe20000410000 */
[----:B------:R-:W-:Y:S01]  /*1920*/  FFMA.FTZ R55, R15, R47, R55 ;  /* 0x0000002f0f377223 */ /* 0x000fe20000010037 */
[----:B------:R-:W-:Y:S01]  /*1930*/  PRMT R42, R25, 0x7632, R42 ;  /* 0x00007632192a7816 */ /* 0x000fe2000000002a */
[----:B------:R-:W-:Y:S01]  /*1940*/  FADD.FTZ R6, -R14, R6 ;  /* 0x000000060e067221 */ /* 0x000fe20000010100 */
[----:B-1----:R-:W-:Y:S01]  /*1950*/  FADD.FTZ R5, R5, 1 ;  /* 0x3f80000005057421 */ /* 0x002fe20000010000 */
[----:B------:R-:W4:Y:S02]  /*1960*/  LDG.E.64.CONSTANT R36, desc[UR12][R36.64] ;  /* 0x0000000c24247981 */ /* 0x000f24000c1e9b00 */
[----:B------:R-:W-:-:S02]  /*1970*/  FMUL.FTZ R6, R2, R6 ;  /* 0x0000000602067220 */ /* 0x000fc40000410000 */
[----:B------:R-:W4:Y:S02]  /*1980*/  LDG.E.64.CONSTANT R38, desc[UR12][R38.64] ;  /* 0x0000000c26267981 */ /* 0x000f24000c1e9b00 */
[----:B------:R-:W-:-:S04]  /*1990*/  FFMA.FTZ R43, R15, R6, R9 ;  /* 0x000000060f2b7223 */ /* 0x000fc80000010009 */
[----:B------:R-:W-:Y:S01]  /*19a0*/  FMUL.FTZ R10, R43, -1.4426950216293334961 ;  /* 0xbfb8aa3b2b0a7820 */ /* 0x000fe20000410000 */
[----:B------:R-:W-:Y:S01]  /*19b0*/  FFMA.FTZ R53, R41, R54, R53 ;  /* 0x0000003629357223 */ /* 0x000fe20000010035 */
[----:B0-----:R-:W-:Y:S01]  /*19c0*/  FADD.FTZ R54, R51, 1 ;  /* 0x3f80000033367421 */ /* 0x001fe20000010000 */
[----:B------:R-:W-:-:S03]  /*19d0*/  FMUL.FTZ R51, R3, R18 ;  /* 0x0000001203337220 */ /* 0x000fc60000410000 */
[----:B------:R-:W0:Y:S01]  /*19e0*/  MUFU.EX2 R10, R10 ;  /* 0x0000000a000a7308 */ /* 0x000e220000000800 */
[----:B------:R-:W-:Y:S02]  /*19f0*/  FFMA.FTZ R51, R28, R51, R53 ;  /* 0x000000331c337223 */ /* 0x000fe40000010035 */
[----:B------:R-:W4:Y:S05]  /*1a00*/  LDL.LU R28, [R1+0x11c] ;  /* 0x00011c00011c7983 */ /* 0x000f2a0000300800 */
[----:B------:R3:W-:Y:S01]  /*1a10*/  MUFU.RCP R50, R54 ;  /* 0x0000003600327308 */ /* 0x0007e20000001000 */
[----:B0-----:R-:W-:Y:S01]  /*1a20*/  FADD.FTZ R47, R10, 1 ;  /* 0x3f8000000a2f7421 */ /* 0x001fe20000010000 */
[----:B--2---:R-:W-:-:S02]  /*1a30*/  SHF.L.U32 R53, R26, 0x10, RZ ;  /* 0x000000101a357819 */ /* 0x004fc400000006ff */
[----:B---3--:R-:W-:-:S03]  /*1a40*/  SHF.L.U32 R54, R27, 0x10, RZ ;  /* 0x000000101b367819 */ /* 0x008fc600000006ff */
[C---:B------:R-:W-:Y:S02]  /*1a50*/  FADD.FTZ R53, -R14.reuse, R53 ;  /* 0x000000350e357221 */ /* 0x040fe40000010100 */
[----:B------:R-:W-:Y:S02]  /*1a60*/  FADD.FTZ R54, -R14, R54 ;  /* 0x000000360e367221 */ /* 0x000fe40000010100 */
[----:B------:R-:W-:Y:S01]  /*1a70*/  FMUL.FTZ R23, R2, R53 ;  /* 0x0000003502177220 */ /* 0x000fe20000410000 */
[----:B------:R-:W-:Y:S01]  /*1a80*/  PRMT R10, R26, 0x7632, R10 ;  /* 0x000076321a0a7816 */ /* 0x000fe2000000000a */
[----:B------:R-:W-:Y:S01]  /*1a90*/  FMUL.FTZ R22, R2, R54 ;  /* 0x0000003602167220 */ /* 0x000fe20000410000 */
[----:B------:R0:W-:Y:S03]  /*1aa0*/  STL [R1+0xfc], R26 ;  /* 0x0000fc1a01007387 */ /* 0x0001e60000100800 */
[----:B------:R-:W-:Y:S01]  /*1ab0*/  FFMA.FTZ R54, R3, R22, R29 ;  /* 0x0000001603367223 */ /* 0x000fe2000001001d */
[----:B0-----:R-:W2:Y:S04]  /*1ac0*/  LDL R26, [R1+0x58] ;  /* 0x00005800011a7983 */ /* 0x001ea80000100800 */
[----:B------:R-:W-:Y:S04]  /*1ad0*/  STL [R1+0x54], R23 ;  /* 0x0000541701007387 */ /* 0x000fe80000100800 */
[----:B------:R-:W-:Y:S04]  /*1ae0*/  STL [R1+0x50], R22 ;  /* 0x0000501601007387 */ /* 0x000fe80000100800 */
[----:B------:R-:W3:Y:S01]  /*1af0*/  LDL.LU R29, [R1+0x118] ;  /* 0x00011800011d7983 */ /* 0x000ee20000300800 */
[----:B------:R-:W-:-:S06]  /*1b00*/  FMUL.FTZ R40, R46, -1.4426950216293334961 ;  /* 0xbfb8aa3b2e287820 */ /* 0x000fcc0000410000 */
[----:B------:R-:W0:Y:S01]  /*1b10*/  MUFU.EX2 R40, R40 ;  /* 0x0000002800287308 */ /* 0x000e220000000800 */
[----:B------:R-:W-:-:S05]  /*1b20*/  SHF.L.U32 R42, R42, 0x10, RZ ;  /* 0x000000102a2a7819 */ /* 0x000fca00000006ff */
[----:B------:R-:W-:Y:S02]  /*1b30*/  FMUL.FTZ R7, R42, R7 ;  /* 0x000000072a077220 */ /* 0x000fe40000410000 */
[----:B------:R1:W4:Y:S01]  /*1b40*/  MUFU.RCP R53, R5 ;  /* 0x0000000500357308 */ /* 0x0003220000001000 */
[----:B0-----:R-:W-:-:S07]  /*1b50*/  FADD.FTZ R42, R40, 1 ;  /* 0x3f800000282a7421 */ /* 0x001fce0000010000 */
[----:B------:R-:W0:Y:S01]  /*1b60*/  MUFU.RCP R42, R42 ;  /* 0x0000002a002a7308 */ /* 0x000e220000001000 */
[----:B-1----:R-:W-:Y:S01]  /*1b70*/  FFMA.FTZ R5, R3, R18, R55 ;  /* 0x0000001203057223 */ /* 0x002fe20000010037 */
[----:B------:R-:W-:Y:S01]  /*1b80*/  FMUL.FTZ R55, R48, R7 ;  /* 0x0000000730377220 */ /* 0x000fe20000410000 */
[----:B----4-:R-:W-:-:S03]  /*1b90*/  FADD.FTZ R56, -R53, 1 ;  /* 0x3f80000035387421 */ /* 0x010fc60000010100 */
[----:B------:R-:W-:Y:S01]  /*1ba0*/  FFMA.FTZ R51, R4, R55, R51 ;  /* 0x0000003704337223 */ /* 0x000fe20000010033 */
[----:B------:R-:W-:Y:S01]  /*1bb0*/  FADD.FTZ R57, -R50, 1 ;  /* 0x3f80000032397421 */ /* 0x000fe20000010100 */
[----:B------:R-:W-:Y:S01]  /*1bc0*/  FFMA.FTZ R56, R11, R56, 1 ;  /* 0x3f8000000b387423 */ /* 0x000fe20000010038 */
[----:B------:R-:W-:Y:S01]  /*1bd0*/  SHF.L.U32 R11, R28, 0x10, RZ ;  /* 0x000000101c0b7819 */ /* 0x000fe200000006ff */
[----:B0-----:R-:W-:-:S04]  /*1be0*/  FADD.FTZ R55, -R42, 1 ;  /* 0x3f8000002a377421 */ /* 0x001fc80000010100 */
[----:B------:R-:W-:Y:S01]  /*1bf0*/  FFMA.FTZ R46, R46, R55, 1 ;  /* 0x3f8000002e2e7423 */ /* 0x000fe20000010037 */
[----:B------:R-:W-:-:S03]  /*1c00*/  FFMA.FTZ R57, R13, R57, 1 ;  /* 0x3f8000000d397423 */ /* 0x000fc60000010039 */
[----:B------:R-:W-:Y:S01]  /*1c10*/  FMUL.FTZ R46, R42, R46 ;  /* 0x0000002e2a2e7220 */ /* 0x000fe20000410000 */
[----:B------:R-:W-:-:S03]  /*1c20*/  FMUL.FTZ R57, R50, R57 ;  /* 0x0000003932397220 */ /* 0x000fc60000410000 */
[----:B------:R-:W-:Y:S01]  /*1c30*/  FMUL.FTZ R18, R11, R46 ;  /* 0x0000002e0b127220 */ /* 0x000fe20000410000 */
[----:B------:R0:W-:Y:S01]  /*1c40*/  STL [R1+0x100], R28 ;  /* 0x0001001c01007387 */ /* 0x0001e20000100800 */
[----:B------:R-:W-:-:S03]  /*1c50*/  PRMT R46, R28, 0x7632, R46 ;  /* 0x000076321c2e7816 */ /* 0x000fc6000000002e */
[----:B------:R-:W-:Y:S04]  /*1c60*/  STL [R1+0x28], R18 ;  /* 0x0000281201007387 */ /* 0x000fe80000100800 */
[----:B------:R-:W-:Y:S01]  /*1c70*/  STL [R1+0x104], R27 ;  /* 0x0001041b01007387 */ /* 0x000fe20000100800 */
[----:B------:R-:W-:Y:S01]  /*1c80*/  IADD3 R40, P0, R17, UR18, RZ ;  /* 0x0000001211287c10 */ /* 0x000fe2000ff1e0ff */
[-C--:B------:R-:W-:Y:S01]  /*1c90*/  FFMA.FTZ R12, R4, R7.reuse, R12 ;  /* 0x00000007040c7223 */ /* 0x080fe2000001000c */
[----:B------:R-:W-:Y:S01]  /*1ca0*/  FADD.FTZ R60, R60, R7 ;  /* 0x000000073c3c7221 */ /* 0x000fe20000010000 */
[----:B------:R-:W-:Y:S01]  /*1cb0*/  FFMA.FTZ R7, R48, R7, R5 ;  /* 0x0000000730077223 */ /* 0x000fe20000010005 */
[----:B------:R-:W-:Y:S01]  /*1cc0*/  IADD3.X R41, R16, UR19, RZ, P0, !PT ;  /* 0x0000001310297c10 */ /* 0x000fe200087fe4ff */
[----:B------:R-:W-:Y:S01]  /*1cd0*/  FFMA.FTZ R5, R0, R23, R59 ;  /* 0x0000001700057223 */ /* 0x000fe2000001003b */
[----:B------:R-:W1:Y:S03]  /*1ce0*/  MUFU.RCP R47, R47 ;  /* 0x0000002f002f7308 */ /* 0x000e660000001000 */
[----:B------:R-:W-:Y:S01]  /*1cf0*/  FMUL.FTZ R4, R5, -1.4426950216293334961 ;  /* 0xbfb8aa3b05047820 */ /* 0x000fe20000410000 */
[----:B------:R-:W4:Y:S05]  /*1d00*/  LDG.E.64.CONSTANT R40, desc[UR12][R40.64] ;  /* 0x0000000c28287981 */ /* 0x000f2a000c1e9b00 */
[----:B------:R-:W0:Y:S01]  /*1d10*/  MUFU.EX2 R4, R4 ;  /* 0x0000000400047308 */ /* 0x000e220000000800 */
[----:B------:R-:W-:Y:S01]  /*1d20*/  FMUL.FTZ R55, R54, -1.4426950216293334961 ;  /* 0xbfb8aa3b36377820 */ /* 0x000fe20000410000 */
[----:B------:R-:W-:Y:S01]  /*1d30*/  SHF.L.U32 R10, R10, 0x10, RZ ;  /* 0x000000100a0a7819 */ /* 0x000fe200000006ff */
[----:B-1----:R-:W-:-:S05]  /*1d40*/  FADD.FTZ R58, -R47, 1 ;  /* 0x3f8000002f3a7421 */ /* 0x002fca0000010100 */
[----:B------:R-:W1:Y:S01]  /*1d50*/  MUFU.EX2 R55, R55 ;  /* 0x0000003700377308 */ /* 0x000e620000000800 */
[----:B------:R-:W-:Y:S01]  /*1d60*/  FFMA.FTZ R58, R43, R58, 1 ;  /* 0x3f8000002b3a7423 */ /* 0x000fe2000001003a */
[----:B---3--:R-:W-:Y:S01]  /*1d70*/  SHF.L.U32 R11, R29, 0x10, RZ ;  /* 0x000000101d0b7819 */ /* 0x008fe200000006ff */
[----:B------:R3:W-:Y:S04]  /*1d80*/  STL [R1+0x108], R29 ;  /* 0x0001081d01007387 */ /* 0x0007e80000100800 */
[----:B------:R-:W-:-:S05]  /*1d90*/  FMUL.FTZ R25, R11, R57 ;  /* 0x000000390b197220 */ /* 0x000fca0000410000 */
[----:B------:R-:W-:Y:S04]  /*1da0*/  STL [R1+0x24], R25 ;  /* 0x0000241901007387 */ /* 0x000fe80000100800 */
[----:B0-----:R-:W4:Y:S01]  /*1db0*/  LDL.LU R28, [R1+0x4c] ;  /* 0x00004c00011c7983 */ /* 0x001f220000300800 */
[----:B------:R-:W-:Y:S01]  /*1dc0*/  FMUL.FTZ R58, R47, R58 ;  /* 0x0000003a2f3a7220 */ /* 0x000fe20000410000 */
[----:B------:R-:W-:Y:S01]  /*1dd0*/  FADD.FTZ R10, -R14, R10 ;  /* 0x0000000a0e0a7221 */ /* 0x000fe20000010100 */
[----:B------:R-:W-:Y:S01]  /*1de0*/  FADD.FTZ R47, R4, 1 ;  /* 0x3f800000042f7421 */ /* 0x000fe20000010000 */
[----:B------:R-:W-:Y:S02]  /*1df0*/  PRMT R4, R27, 0x7632, R4 ;  /* 0x000076321b047816 */ /* 0x000fe40000000004 */
[----:B------:R-:W-:-:S02]  /*1e00*/  FMUL.FTZ R10, R2, R10 ;  /* 0x0000000a020a7220 */ /* 0x000fc40000410000 */
[----:B------:R-:W-:Y:S02]  /*1e10*/  SHF.L.U32 R4, R4, 0x10, RZ ;  /* 0x0000001004047819 */ /* 0x000fe400000006ff */
[----:B------:R-:W-:Y:S01]  /*1e20*/  PRMT R43, R29, 0x7632, R43 ;  /* 0x000076321d2b7816 */ /* 0x000fe2000000002b */
[----:B------:R-:W-:Y:S01]  /*1e30*/  FFMA.FTZ R13, R15, R10, R9 ;  /* 0x0000000a0f0d7223 */ /* 0x000fe20000010009 */
[----:B------:R-:W-:Y:S01]  /*1e40*/  SHF.L.U32 R46, R46, 0x10, RZ ;  /* 0x000000102e2e7819 */ /* 0x000fe200000006ff */
[----:B------:R-:W-:Y:S01]  /*1e50*/  FADD.FTZ R4, -R14, R4 ;  /* 0x000000040e047221 */ /* 0x000fe20000010100 */
[----:B------:R-:W-:Y:S01]  /*1e60*/  SHF.L.U32 R43, R43, 0x10, RZ ;  /* 0x000000102b2b7819 */ /* 0x000fe200000006ff */
[----:B------:R-:W-:Y:S01]  /*1e70*/  FMUL.FTZ R42, R13, -1.4426950216293334961 ;  /* 0xbfb8aa3b0d2a7820 */ /* 0x000fe20000410000 */
[----:B------:R-:W-:Y:S01]  /*1e80*/  FMUL.FTZ R50, R53, R56 ;  /* 0x0000003835327220 */ /* 0x000fe20000410000 */
[----:B-1----:R-:W-:Y:S01]  /*1e90*/  FADD.FTZ R55, R55, 1 ;  /* 0x3f80000037377421 */ /* 0x002fe20000010000 */
[----:B------:R-:W-:Y:S01]  /*1ea0*/  FMUL.FTZ R58, R46, R58 ;  /* 0x0000003a2e3a7220 */ /* 0x000fe20000410000 */
[----:B------:R-:W-:Y:S01]  /*1eb0*/  FMUL.FTZ R11, R0, R18 ;  /* 0x00000012000b7220 */ /* 0x000fe20000410000 */
[----:B------:R-:W-:Y:S01]  /*1ec0*/  FMUL.FTZ R4, R2, R4 ;  /* 0x0000000402047220 */ /* 0x000fe20000410000 */
[----:B------:R-:W-:Y:S01]  /*1ed0*/  FMUL.FTZ R50, R43, R50 ;  /* 0x000000322b327220 */ /* 0x000fe20000410000 */
[----:B------:R0:W-:Y:S01]  /*1ee0*/  MUFU.RCP R56, R55 ;  /* 0x0000003700387308 */ /* 0x0001e20000001000 */
[----:B------:R-:W-:Y:S01]  /*1ef0*/  FFMA.FTZ R11, R19, R11, R51 ;  /* 0x0000000b130b7223 */ /* 0x000fe20000010033 */
[-C--:B------:R-:W-:Y:S01]  /*1f00*/  FMUL.FTZ R43, R15, R58.reuse ;  /* 0x0000003a0f2b7220 */ /* 0x080fe20000410000 */
[----:B------:R-:W-:-:S05]  /*1f10*/  FFMA.FTZ R52, R6, R58, R52 ;  /* 0x0000003a06347223 */ /* 0x000fca0000010034 */
[----:B------:R-:W1:Y:S01]  /*1f20*/  MUFU.EX2 R42, R42 ;  /* 0x0000002a002a7308 */ /* 0x000e620000000800 */
[----:B0-----:R-:W-:Y:S01]  /*1f30*/  FFMA.FTZ R55, R48, R4, R8 ;  /* 0x0000000430377223 */ /* 0x001fe20000010008 */
[----:B------:R-:W-:-:S03]  /*1f40*/  FFMA.FTZ R11, R6, R43, R11 ;  /* 0x0000002b060b7223 */ /* 0x000fc6000001000b */
[----:B------:R-:W-:-:S03]  /*1f50*/  FMUL.FTZ R6, R55, -1.4426950216293334961 ;  /* 0xbfb8aa3b37067820 */ /* 0x000fc60000410000 */
[----:B------:R-:W0:Y:S01]  /*1f60*/  MUFU.RCP R47, R47 ;  /* 0x0000002f002f7308 */ /* 0x000e220000001000 */
[----:B------:R-:W-:-:S07]  /*1f70*/  FFMA.FTZ R43, R0, R18, R7 ;  /* 0x00000012002b7223 */ /* 0x000fce0000010007 */
[----:B------:R-:W3:Y:S01]  /*1f80*/  MUFU.EX2 R6, R6 ;  /* 0x0000000600067308 */ /* 0x000ee20000000800 */
[----:B-1----:R-:W-:Y:S01]  /*1f90*/  FADD.FTZ R42, R42, 1 ;  /* 0x3f8000002a2a7421 */ /* 0x002fe20000010000 */
[----:B------:R-:W-:Y:S01]  /*1fa0*/  FMUL.FTZ R7, R3, R25 ;  /* 0x0000001903077220 */ /* 0x000fe20000410000 */
[----:B------:R-:W-:-:S03]  /*1fb0*/  FFMA.FTZ R12, R49, R50, R12 ;  /* 0x00000032310c7223 */ /* 0x000fc6000001000c */
[----:B--2---:R-:W-:Y:S02]  /*1fc0*/  FFMA.FTZ R11, R26, R7, R11 ;  /* 0x000000071a0b7223 */ /* 0x004fe4000001000b */
[----:B------:R1:W-:Y:S01]  /*1fd0*/  MUFU.RCP R53, R42 ;  /* 0x0000002a00357308 */ /* 0x0003e20000001000 */
[----:B0-----:R-:W-:Y:S01]  /*1fe0*/  FADD.FTZ R7, -R47, 1 ;  /* 0x3f8000002f077421 */ /* 0x001fe20000010100 */
[----:B------:R-:W-:Y:S01]  /*1ff0*/  FFMA.FTZ R43, R15, R58, R43 ;  /* 0x0000003a0f2b7223 */ /* 0x000fe2000001002b */
[----:B-1----:R-:W-:Y:S01]  /*2000*/  FMUL.FTZ R42, R48, R50 ;  /* 0x00000032302a7220 */ /* 0x002fe20000410000 */
[----:B---3--:R-:W-:-:S03]  /*2010*/  FADD.FTZ R6, R6, 1 ;  /* 0x3f80000006067421 */ /* 0x008fc60000010000 */
[----:B------:R-:W-:Y:S01]  /*2020*/  FFMA.FTZ R49, R49, R42, R11 ;  /* 0x0000002a31317223 */ /* 0x000fe2000001000b */
[----:B------:R-:W-:Y:S01]  /*2030*/  FFMA.FTZ R42, R5, R7, 1 ;  /* 0x3f800000052a7423 */ /* 0x000fe20000010007 */
[----:B------:R-:W-:Y:S01]  /*2040*/  FFMA.FTZ R43, R3, R25, R43 ;  /* 0x00000019032b7223 */ /* 0x000fe2000001002b */
[----:B------:R-:W0:Y:S02]  /*2050*/  MUFU.RCP R51, R6 ;  /* 0x0000000600337308 */ /* 0x000e240000001000 */
[----:B------:R-:W-:Y:S01]  /*2060*/  FMUL.FTZ R47, R47, R42 ;  /* 0x0000002a2f2f7220 */ /* 0x000fe20000410000 */
[----:B------:R-:W-:Y:S01]  /*2070*/  IADD3 R42, P0, R17, UR20, RZ ;  /* 0x00000014112a7c10 */ /* 0x000fe2000ff1e0ff */
[----:B------:R-:W-:Y:S01]  /*2080*/  FADD.FTZ R60, R60, R50 ;  /* 0x000000323c3c7221 */ /* 0x000fe20000010000 */
[----:B------:R-:W-:Y:S02]  /*2090*/  FFMA.FTZ R50, R48, R50, R43 ;  /* 0x0000003230327223 */ /* 0x000fe4000001002b */
[----:B------:R-:W-:-:S02]  /*20a0*/  IADD3.X R43, R16, UR21, RZ, P0, !PT ;  /* 0x00000015102b7c10 */ /* 0x000fc400087fe4ff */
[----:B------:R-:W-:-:S04]  /*20b0*/  IADD3.X R45, RZ, R45, RZ, P1, !PT ;  /* 0x0000002dff2d7210 */ /* 0x000fc80000ffe4ff */
[----:B------:R-:W2:Y:S01]  /*20c0*/  LDG.E.64.CONSTANT R42, desc[UR12][R42.64] ;  /* 0x0000000c2a2a7981 */ /* 0x000ea2000c1e9b00 */
[----:B------:R-:W-:-:S03]  /*20d0*/  MOV R29, R59 ;  /* 0x0000003b001d7202 */ /* 0x000fc60000000f00 */
[----:B------:R1:W-:Y:S01]  /*20e0*/  STL [R1+0x10c], R26 ;  /* 0x00010c1a01007387 */ /* 0x0003e20000100800 */
[----:B0-----:R-:W-:-:S03]  /*20f0*/  FADD.FTZ R59, -R51, 1 ;  /* 0x3f800000333b7421 */ /* 0x001fc60000010100 */
[----:B------:R0:W-:Y:S01]  /*2100*/  STL [R1+0x110], R25 ;  /* 0x0001101901007387 */ /* 0x0001e20000100800 */
[----:B------:R-:W-:Y:S01]  /*2110*/  FFMA.FTZ R55, R55, R59, 1 ;  /* 0x3f80000037377423 */ /* 0x000fe2000001003b */
[C---:B-1----:R-:W-:Y:S02]  /*2120*/  SHF.L.U32 R26, R44.reuse, 0x1, RZ ;  /* 0x000000012c1a7819 */ /* 0x042fe400000006ff */
[--C-:B0-----:R-:W-:Y:S02]  /*2130*/  SHF.L.U64.HI R25, R44, 0x1, R45.reuse ;  /* 0x000000012c197819 */ /* 0x101fe4000001022d */
[----:B------:R-:W-:Y:S01]  /*2140*/  PRMT R45, R33, 0x7632, R45 ;  /* 0x00007632212d7816 */ /* 0x000fe2000000002d */
[----:B------:R-:W-:Y:S01]  /*2150*/  FMUL.FTZ R51, R51, R55 ;  /* 0x0000003733337220 */ /* 0x000fe20000410000 */
[----:B------:R-:W-:Y:S02]  /*2160*/  IADD3 R44, P0, R26, UR18, RZ ;  /* 0x000000121a2c7c10 */ /* 0x000fe4000ff1e0ff */
[----:B------:R-:W-:-:S05]  /*2170*/  SHF.L.U32 R45, R45, 0x10, RZ ;  /* 0x000000102d2d7819 */ /* 0x000fca00000006ff */
[----:B------:R-:W-:Y:S01]  /*2180*/  FMUL.FTZ R51, R45, R51 ;  /* 0x000000332d337220 */ /* 0x000fe20000410000 */
[----:B------:R-:W-:Y:S01]  /*2190*/  IADD3.X R45, R25, UR19, RZ, P0, !PT ;  /* 0x00000013192d7c10 */ /* 0x000fe200087fe4ff */
[----:B------:R-:W-:Y:S01]  /*21a0*/  FADD.FTZ R7, -R53, 1 ;  /* 0x3f80000035077421 */ /* 0x000fe20000010100 */
[----:B------:R-:W-:-:S04]  /*21b0*/  FADD.FTZ R11, -R56, 1 ;  /* 0x3f800000380b7421 */ /* 0x000fc80000010100 */
[----:B------:R-:W3:Y:S01]  /*21c0*/  LDG.E.64.CONSTANT R44, desc[UR12][R44.64] ;  /* 0x0000000c2c2c7981 */ /* 0x000ee2000c1e9b00 */
[----:B------:R-:W-:Y:S01]  /*21d0*/  SHF.L.U32 R5, R30, 0x10, RZ ;  /* 0x000000101e057819 */ /* 0x000fe200000006ff */
[----:B------:R-:W-:Y:S01]  /*21e0*/  FFMA.FTZ R13, R13, R7, 1 ;  /* 0x3f8000000d0d7423 */ /* 0x000fe20000010007 */
[C---:B------:R-:W-:Y:S01]  /*21f0*/  SHF.L.U32 R7, R31.reuse, 0x10, RZ ;  /* 0x000000101f077819 */ /* 0x040fe200000006ff */
[----:B------:R-:W-:Y:S02]  /*2200*/  FFMA.FTZ R54, R54, R11, 1 ;  /* 0x3f80000036367423 */ /* 0x000fe4000001000b */
[--C-:B------:R-:W-:Y:S01]  /*2210*/  FADD.FTZ R11, -R14, R5.reuse ;  /* 0x000000050e0b7221 */ /* 0x100fe20000010100 */
[----:B------:R-:W-:Y:S01]  /*2220*/  PRMT R5, R30, 0x7632, R5 ;  /* 0x000076321e057816 */ /* 0x000fe20000000005 */
[----:B------:R-:W-:Y:S01]  /*2230*/  FADD.FTZ R7, -R14, R7 ;  /* 0x000000070e077221 */ /* 0x000fe20000010100 */
[----:B------:R-:W-:Y:S02]  /*2240*/  PRMT R57, R31, 0x7632, R57 ;  /* 0x000076321f397816 */ /* 0x000fe40000000039 */
[----:B------:R-:W-:Y:S01]  /*2250*/  SHF.L.U32 R5, R5, 0x10, RZ ;  /* 0x0000001005057819 */ /* 0x000fe200000006ff */
[C---:B------:R-:W-:Y:S01]  /*2260*/  FMUL.FTZ R20, R2.reuse, R7 ;  /* 0x0000000702147220 */ /* 0x040fe20000410000 */
[----:B------:R-:W-:Y:S01]  /*2270*/  SHF.L.U32 R57, R57, 0x10, RZ ;  /* 0x0000001039397819 */ /* 0x000fe200000006ff */
[----:B------:R-:W-:-:S02]  /*2280*/  FMUL.FTZ R21, R2, R11 ;  /* 0x0000000b02157220 */ /* 0x000fc40000410000 */
[C---:B------:R-:W-:Y:S01]  /*2290*/  FADD.FTZ R5, -R14.reuse, R5 ;  /* 0x000000050e057221 */ /* 0x040fe20000010100 */
[----:B------:R-:W-:Y:S01]  /*22a0*/  FADD.FTZ R61, R61, R58 ;  /* 0x0000003a3d3d7221 */ /* 0x000fe20000010000 */
[----:B------:R-:W-:Y:S02]  /*22b0*/  FADD.FTZ R57, -R14, R57 ;  /* 0x000000390e397221 */ /* 0x000fe40000010100 */
[----:B------:R-:W-:Y:S01]  /*22c0*/  FMUL.FTZ R5, R2, R5 ;  /* 0x0000000502057220 */ /* 0x000fe20000410000 */
[----:B------:R-:W-:Y:S01]  /*22d0*/  FFMA.FTZ R6, R0, R21, R29 ;  /* 0x0000001500067223 */ /* 0x000fe2000001001d */
[----:B------:R-:W-:Y:S02]  /*22e0*/  FMUL.FTZ R57, R2, R57 ;  /* 0x0000003902397220 */ /* 0x000fe40000410000 */
[----:B------:R-:W-:Y:S01]  /*22f0*/  FFMA.FTZ R11, R15, R5, R9 ;  /* 0x000000050f0b7223 */ /* 0x000fe20000010009 */
[----:B------:R-:W-:Y:S01]  /*2300*/  FMUL.FTZ R46, R6, -1.4426950216293334961 ;  /* 0xbfb8aa3b062e7820 */ /* 0x000fe20000410000 */
[----:B------:R-:W-:Y:S01]  /*2310*/  FMUL.FTZ R54, R56, R54 ;  /* 0x0000003638367220 */ /* 0x000fe20000410000 */
[----:B------:R-:W-:Y:S01]  /*2320*/  FMUL.FTZ R53, R53, R13 ;  /* 0x0000000d35357220 */ /* 0x000fe20000410000 */
[----:B------:R-:W-:Y:S01]  /*2330*/  FMUL.FTZ R56, R11, -1.4426950216293334961 ;  /* 0xbfb8aa3b0b387820 */ /* 0x000fe20000410000 */
[----:B------:R-:W-:Y:S01]  /*2340*/  FFMA.FTZ R13, R48, R57, R8 ;  /* 0x00000039300d7223 */ /* 0x000fe20000010008 */
[----:B------:R-:W-:Y:S01]  /*2350*/  PRMT R59, R32, 0x7632, R59 ;  /* 0x00007632203b7816 */ /* 0x000fe2000000003b */
[----:B------:R-:W0:Y:S02]  /*2360*/  MUFU.EX2 R46, R46 ;  /* 0x0000002e002e7308 */ /* 0x000e240000000800 */
[----:B------:R-:W-:Y:S01]  /*2370*/  FMUL.FTZ R55, R13, -1.4426950216293334961 ;  /* 0xbfb8aa3b0d377820 */ /* 0x000fe20000410000 */
[----:B------:R-:W-:-:S05]  /*2380*/  SHF.L.U32 R59, R59, 0x10, RZ ;  /* 0x000000103b3b7819 */ /* 0x000fca00000006ff */
[----:B------:R-:W1:Y:S01]  /*2390*/  MUFU.EX2 R56, R56 ;  /* 0x0000003800387308 */ /* 0x000e620000000800 */
[----:B------:R-:W-:Y:S01]  /*23a0*/  FMUL.FTZ R53, R59, R53 ;  /* 0x000000353b357220 */ /* 0x000fe20000410000 */
[----:B------:R-:W-:-:S06]  /*23b0*/  SHF.L.U32 R59, R32, 0x10, RZ ;  /* 0x00000010203b7819 */ /* 0x000fcc00000006ff */
[----:B------:R-:W1:Y:S01]  /*23c0*/  MUFU.EX2 R55, R55 ;  /* 0x0000003700377308 */ /* 0x000e620000000800 */
[----:B------:R-:W-:Y:S01]  /*23d0*/  FMUL.FTZ R24, R59, R47 ;  /* 0x0000002f3b187220 */ /* 0x000fe20000410000 */
[----:B0-----:R-:W-:-:S03]  /*23e0*/  FADD.FTZ R46, R46, 1 ;  /* 0x3f8000002e2e7421 */ /* 0x001fc60000010000 */
[----:B------:R-:W-:Y:S01]  /*23f0*/  FMUL.FTZ R59, R0, R24 ;  /* 0x00000018003b7220 */ /* 0x000fe20000410000 */
[----:B-1----:R-:W-:-:S03]  /*2400*/  FADD.FTZ R56, R56, 1 ;  /* 0x3f80000038387421 */ /* 0x002fc60000010000 */
[----:B------:R-:W-:Y:S01]  /*2410*/  FFMA.FTZ R59, R23, R59, R49 ;  /* 0x0000003b173b7223 */ /* 0x000fe20000010031 */
[----:B------:R-:W-:Y:S08]  /*2420*/  MUFU.RCP R46, R46 ;  /* 0x0000002e002e7308 */ /* 0x000ff00000001000 */
[----:B------:R0:W-:Y:S02]  /*2430*/  MUFU.RCP R49, R56 ;  /* 0x0000003800317308 */ /* 0x0001e40000001000 */
[----:B0-----:R-:W-:Y:S01]  /*2440*/  FADD.FTZ R56, R55, 1 ;  /* 0x3f80000037387421 */ /* 0x001fe20000010000 */
[----:B------:R-:W-:Y:S01]  /*2450*/  FADD.FTZ R61, R61, R53 ;  /* 0x000000353d3d7221 */ /* 0x000fe20000010000 */
[----:B------:R-:W-:Y:S01]  /*2460*/  FFMA.FTZ R12, R4, R51, R12 ;  /* 0x00000033040c7223 */ /* 0x000fe2000001000c */
[----:B------:R-:W-:Y:S01]  /*2470*/  FADD.FTZ R17, R60, R51 ;  /* 0x000000333c117221 */ /* 0x000fe20000010000 */
[----:B----4-:R-:W-:-:S04]  /*2480*/  FFMA.FTZ R7, R3, R20, R28 ;  /* 0x0000001403077223 */ /* 0x010fc8000001001c */
[----:B------:R-:W-:-:S06]  /*2490*/  FMUL.FTZ R58, R7, -1.4426950216293334961 ;  /* 0xbfb8aa3b073a7820 */ /* 0x000fcc0000410000 */
[----:B------:R-:W0:Y:S02]  /*24a0*/  MUFU.EX2 R58, R58 ;  /* 0x0000003a003a7308 */ /* 0x000e240000000800 */
[----:B0-----:R-:W-:-:S06]  /*24b0*/  FADD.FTZ R58, R58, 1 ;  /* 0x3f8000003a3a7421 */ /* 0x001fcc0000010000 */
[----:B------:R0:W1:Y:S02]  /*24c0*/  MUFU.RCP R47, R58 ;  /* 0x0000003a002f7308 */ /* 0x0000640000001000 */
[----:B0-----:R-:W-:-:S05]  /*24d0*/  SHF.L.U32 R58, R33, 0x10, RZ ;  /* 0x00000010213a7819 */ /* 0x001fca00000006ff */
[----:B------:R-:W-:Y:S01]  /*24e0*/  FMUL.FTZ R54, R58, R54 ;  /* 0x000000363a367220 */ /* 0x000fe20000410000 */
[----:B------:R-:W-:-:S04]  /*24f0*/  FMUL.FTZ R58, R15, R53 ;  /* 0x000000350f3a7220 */ /* 0x000fc80000410000 */
[----:B------:R-:W-:Y:S01]  /*2500*/  FFMA.FTZ R55, R10, R58, R59 ;  /* 0x0000003a0a377223 */ /* 0x000fe2000001003b */
[----:B------:R-:W-:Y:S02]  /*2510*/  FFMA.FTZ R58, R0, R24, R50 ;  /* 0x00000018003a7223 */ /* 0x000fe40000010032 */
[----:B------:R0:W4:Y:S01]  /*2520*/  MUFU.RCP R50, R56 ;  /* 0x0000003800327308 */ /* 0x0001220000001000 */
[-C--:B------:R-:W-:Y:S01]  /*2530*/  FFMA.FTZ R10, R10, R53.reuse, R52 ;  /* 0x000000350a0a7223 */ /* 0x080fe20000010034 */
[----:B------:R-:W-:Y:S01]  /*2540*/  FMUL.FTZ R52, R3, R54 ;  /* 0x0000003603347220 */ /* 0x000fe20000410000 */
[----:B0-----:R-:W-:-:S03]  /*2550*/  FFMA.FTZ R56, R15, R53, R58 ;  /* 0x000000350f387223 */ /* 0x001fc6000001003a */
[----:B------:R-:W-:Y:S01]  /*2560*/  FFMA.FTZ R55, R22, R52, R55 ;  /* 0x0000003416377223 */ /* 0x000fe20000010037 */
[----:B------:R-:W-:Y:S01]  /*2570*/  FMUL.FTZ R53, R48, R51 ;  /* 0x0000003330357220 */ /* 0x000fe20000410000 */
[----:B------:R-:W-:Y:S01]  /*2580*/  FFMA.FTZ R56, R3, R54, R56 ;  /* 0x0000003603387223 */ /* 0x000fe20000010038 */
[----:B------:R-:W-:Y:S02]  /*2590*/  FADD.FTZ R52, -R46, 1 ;  /* 0x3f8000002e347421 */ /* 0x000fe40000010100 */
[----:B------:R-:W-:Y:S01]  /*25a0*/  FFMA.FTZ R55, R4, R53, R55 ;  /* 0x0000003504377223 */ /* 0x000fe20000010037 */
[----:B------:R-:W-:Y:S01]  /*25b0*/  FFMA.FTZ R51, R48, R51, R56 ;  /* 0x0000003330337223 */ /* 0x000fe20000010038 */
[----:B-1----:R-:W-:Y:S01]  /*25c0*/  FADD.FTZ R56, -R47, 1 ;  /* 0x3f8000002f387421 */ /* 0x002fe20000010100 */
[----:B------:R-:W-:Y:S01]  /*25d0*/  FADD.FTZ R4, -R49, 1 ;  /* 0x3f80000031047421 */ /* 0x000fe20000010100 */
[----:B------:R-:W-:Y:S01]  /*25e0*/  FFMA.FTZ R52, R6, R52, 1 ;  /* 0x3f80000006347423 */ /* 0x000fe20000010034 */
[----:B----4-:R-:W-:Y:S01]  /*25f0*/  FADD.FTZ R6, -R50, 1 ;  /* 0x3f80000032067421 */ /* 0x010fe20000010100 */
[----:B------:R-:W-:Y:S01]  /*2600*/  FFMA.FTZ R56, R7, R56, 1 ;  /* 0x3f80000007387423 */ /* 0x000fe20000010038 */
[----:B------:R-:W-:Y:S01]  /*2610*/  FFMA.FTZ R4, R11, R4, 1 ;  /* 0x3f8000000b047423 */ /* 0x000fe20000010004 */
[----:B------:R-:W-:Y:S01]  /*2620*/  FMUL.FTZ R53, R46, R52 ;  /* 0x000000342e357220 */ /* 0x000fe20000410000 */
[C---:B------:R-:W-:Y:S01]  /*2630*/  PRMT R11, R34.reuse, 0x7632, R11 ;  /* 0x00007632220b7816 */ /* 0x040fe2000000000b */
[----:B------:R-:W-:Y:S01]  /*2640*/  FMUL.FTZ R52, R47, R56 ;  /* 0x000000382f347220 */ /* 0x000fe20000410000 */
[----:B------:R-:W-:Y:S01]  /*2650*/  FFMA.FTZ R6, R13, R6, 1 ;  /* 0x3f8000000d067423 */ /* 0x000fe20000010006 */
[----:B------:R-:W-:Y:S01]  /*2660*/  FMUL.FTZ R56, R49, R4 ;  /* 0x0000000431387220 */ /* 0x000fe20000410000 */
[----:B------:R-:W-:-:S02]  /*2670*/  SHF.L.U32 R13, R34, 0x10, RZ ;  /* 0x00000010220d7819 */ /* 0x000fc400000006ff */
[----:B------:R-:W-:Y:S02]  /*2680*/  SHF.L.U32 R4, R36, 0x10, RZ ;  /* 0x0000001024047819 */ /* 0x000fe400000006ff */
[----:B------:R-:W-:Y:S02]  /*2690*/  PRMT R7, R35, 0x7632, R7 ;  /* 0x0000763223077816 */ /* 0x000fe40000000007 */
[----:B------:R-:W-:Y:S01]  /*26a0*/  SHF.L.U32 R11, R11, 0x10, RZ ;  /* 0x000000100b0b7819 */ /* 0x000fe200000006ff */
[----:B------:R-:W-:Y:S01]  /*26b0*/  FMUL.FTZ R53, R13, R53 ;  /* 0x000000350d357220 */ /* 0x000fe20000410000 */
[----:B------:R-:W-:Y:S01]  /*26c0*/  SHF.L.U32 R7, R7, 0x10, RZ ;  /* 0x0000001007077819 */ /* 0x000fe200000006ff */
[----:B------:R-:W-:Y:S01]  /*26d0*/  FADD.FTZ R13, -R14, R4 ;  /* 0x000000040e0d7221 */ /* 0x000fe20000010100 */
[----:B------:R-:W-:Y:S01]  /*26e0*/  FMUL.FTZ R6, R50, R6 ;  /* 0x0000000632067220 */ /* 0x000fe20000410000 */
[----:B------:R-:W-:Y:S01]  /*26f0*/  FMUL.FTZ R56, R11, R56 ;  /* 0x000000380b387220 */ /* 0x000fe20000410000 */
[----:B------:R-:W-:-:S02]  /*2700*/  SHF.L.U32 R4, R37, 0x10, RZ ;  /* 0x0000001025047819 */ /* 0x000fc400000006ff */
[----:B------:R-:W-:Y:S01]  /*2710*/  PRMT R11, R36, 0x7632, R11 ;  /* 0x00007632240b7816 */ /* 0x000fe2000000000b */
[----:B------:R-:W-:Y:S01]  /*2720*/  FMUL.FTZ R7, R7, R6 ;  /* 0x0000000607077220 */ /* 0x000fe20000410000 */
[----:B------:R-:W-:Y:S01]  /*2730*/  FMUL.FTZ R19, R2, R13 ;  /* 0x0000000d02137220 */ /* 0x000fe20000410000 */
[----:B------:R-:W-:Y:S01]  /*2740*/  FADD.FTZ R4, -R14, R4 ;  /* 0x000000040e047221 */ /* 0x000fe20000010100 */
[----:B------:R-:W-:Y:S02]  /*2750*/  SHF.L.U32 R6, R11, 0x10, RZ ;  /* 0x000000100b067819 */ /* 0x000fe400000006ff */
[----:B------:R-:W-:Y:S01]  /*2760*/  PRMT R11, R37, 0x7632, R11 ;  /* 0x00007632250b7816 */ /* 0x000fe2000000000b */
[C---:B------:R-:W-:Y:S01]  /*2770*/  FFMA.FTZ R50, R0.reuse, R19, R29 ;  /* 0x0000001300327223 */ /* 0x040fe2000001001d */
[----:B------:R-:W-:Y:S01]  /*2780*/  FMUL.FTZ R13, R0, R53 ;  /* 0x00000035000d7220 */ /* 0x000fe20000410000 */
[----:B------:R-:W-:Y:S01]  /*2790*/  FMUL.FTZ R18, R2, R4 ;  /* 0x0000000402127220 */ /* 0x000fe20000410000 */
[----:B------:R-:W-:Y:S01]  /*27a0*/  FADD.FTZ R6, -R14, R6 ;  /* 0x000000060e067221 */ /* 0x000fe20000010100 */
[----:B------:R-:W-:Y:S01]  /*27b0*/  SHF.L.U32 R11, R11, 0x10, RZ ;  /* 0x000000100b0b7819 */ /* 0x000fe200000006ff */
[----:B------:R-:W-:Y:S01]  /*27c0*/  FMUL.FTZ R59, R50, -1.4426950216293334961 ;  /* 0xbfb8aa3b323b7820 */ /* 0x000fe20000410000 */
[----:B------:R-:W-:Y:S01]  /*27d0*/  FFMA.FTZ R13, R21, R13, R55 ;  /* 0x0000000d150d7223 */ /* 0x000fe20000010037 */
[----:B------:R-:W-:Y:S01]  /*27e0*/  FMUL.FTZ R46, R15, R56 ;  /* 0x000000380f2e7220 */ /* 0x000fe20000410000 */
[----:B------:R-:W-:Y:S01]  /*27f0*/  FFMA.FTZ R4, R3, R18, R28 ;  /* 0x0000001203047223 */ /* 0x000fe2000001001c */
[----:B------:R-:W-:Y:S01]  /*2800*/  FMUL.FTZ R6, R2, R6 ;  /* 0x0000000602067220 */ /* 0x000fe20000410000 */
[C---:B------:R-:W-:Y:S01]  /*2810*/  FFMA.FTZ R16, R5.reuse, R56, R10 ;  /* 0x0000003805107223 */ /* 0x040fe2000001000a */
[----:B------:R-:W-:Y:S01]  /*2820*/  FADD.FTZ R10, -R14, R11 ;  /* 0x0000000b0e0a7221 */ /* 0x000fe20000010100 */
[----:B------:R-:W-:Y:S01]  /*2830*/  FFMA.FTZ R13, R5, R46, R13 ;  /* 0x0000002e050d7223 */ /* 0x000fe2000001000d */
[----:B------:R-:W-:Y:S01]  /*2840*/  FMUL.FTZ R58, R4, -1.4426950216293334961 ;  /* 0xbfb8aa3b043a7820 */ /* 0x000fe20000410000 */
[----:B------:R-:W-:Y:S01]  /*2850*/  SHF.L.U32 R11, R35, 0x10, RZ ;  /* 0x00000010230b7819 */ /* 0x000fe200000006ff */
[----:B------:R-:W0:Y:S01]  /*2860*/  MUFU.EX2 R59, R59 ;  /* 0x0000003b003b7308 */ /* 0x000e220000000800 */
[----:B------:R-:W-:Y:S01]  /*2870*/  FFMA.FTZ R5, R15, R6, R9 ;  /* 0x000000060f057223 */ /* 0x000fe20000010009 */
[----:B------:R-:W-:-:S02]  /*2880*/  FMUL.FTZ R10, R2, R10 ;  /* 0x0000000a020a7220 */ /* 0x000fc40000410000 */
[----:B------:R-:W-:Y:S01]  /*2890*/  FMUL.FTZ R52, R11, R52 ;  /* 0x000000340b347220 */ /* 0x000fe20000410000 */
[----:B------:R-:W-:Y:S01]  /*28a0*/  FMUL.FTZ R55, R5, -1.4426950216293334961 ;  /* 0xbfb8aa3b05377820 */ /* 0x000fe20000410000 */
[----:B------:R-:W-:Y:S02]  /*28b0*/  FFMA.FTZ R11, R48, R10, R8 ;  /* 0x0000000a300b7223 */ /* 0x000fe40000010008 */
[----:B------:R-:W1:Y:S02]  /*28c0*/  MUFU.EX2 R58, R58 ;  /* 0x0000003a003a7308 */ /* 0x000e640000000800 */
[----:B------:R-:W-:-:S06]  /*28d0*/  FMUL.FTZ R49, R11, -1.4426950216293334961 ;  /* 0xbfb8aa3b0b317820 */ /* 0x000fcc0000410000 */
[----:B------:R-:W4:Y:S01]  /*28e0*/  MUFU.EX2 R55, R55 ;  /* 0x0000003700377308 */ /* 0x000f220000000800 */
[----:B0-----:R-:W-:-:S07]  /*28f0*/  FADD.FTZ R59, R59, 1 ;  /* 0x3f8000003b3b7421 */ /* 0x001fce0000010000 */
[----:B------:R-:W0:Y:S01]  /*2900*/  MUFU.EX2 R49, R49 ;  /* 0x0000003100317308 */ /* 0x000e220000000800 */
[----:B-1----:R-:W-:Y:S01]  /*2910*/  FADD.FTZ R60, R58, 1 ;  /* 0x3f8000003a3c7421 */ /* 0x002fe20000010000 */
[----:B------:R-:W-:-:S06]  /*2920*/  FMUL.FTZ R58, R3, R52 ;  /* 0x00000034033a7220 */ /* 0x000fcc0000410000 */
[----:B------:R-:W1:Y:S01]  /*2930*/  MUFU.RCP R59, R59 ;  /* 0x0000003b003b7308 */ /* 0x000e620000001000 */
[----:B------:R-:W-:Y:S01]  /*2940*/  FFMA.FTZ R58, R20, R58, R13 ;  /* 0x0000003a143a7223 */ /* 0x000fe2000001000d */
[----:B----4-:R-:W-:-:S06]  /*2950*/  FADD.FTZ R55, R55, 1 ;  /* 0x3f80000037377421 */ /* 0x010fcc0000010000 */
[----:B------:R4:W2:Y:S01]  /*2960*/  MUFU.RCP R13, R60 ;  /* 0x0000003c000d7308 */ /* 0x0008a20000001000 */
[----:B0-----:R-:W-:Y:S01]  /*2970*/  FADD.FTZ R49, R49, 1 ;  /* 0x3f80000031317421 */ /* 0x001fe20000010000 */
[----:B------:R-:W-:Y:S01]  /*2980*/  IADD3 R46, P0, R26, UR20, RZ ;  /* 0x000000141a2e7c10 */ /* 0x000fe2000ff1e0ff */
[----:B------:R-:W-:Y:S01]  /*2990*/  STL [R1+0x114], R30 ;  /* 0x0001141e01007387 */ /* 0x000fe20000100800 */
[----:B------:R-:W-:-:S04]  /*29a0*/  FFMA.FTZ R51, R0, R53, R51 ;  /* 0x0000003500337223 */ /* 0x000fc80000010033 */
[----:B------:R-:W0:Y:S01]  /*29b0*/  MUFU.RCP R55, R55 ;  /* 0x0000003700377308 */ /* 0x000e220000001000 */
[----:B------:R-:W-:Y:S01]  /*29c0*/  STL [R1+0x48], R21 ;  /* 0x0000481501007387 */ /* 0x000fe20000100800 */
[----:B------:R-:W-:Y:S01]  /*29d0*/  IADD3.X R47, R25, UR21, RZ, P0, !PT ;  /* 0x00000015192f7c10 */ /* 0x000fe200087fe4ff */
[----:B------:R-:W-:Y:S02]  /*29e0*/  FFMA.FTZ R51, R15, R56, R51 ;  /* 0x000000380f337223 */ /* 0x000fe40000010033 */
[----:B------:R-:W-:Y:S03]  /*29f0*/  STL [R1+0x44], R20 ;  /* 0x0000441401007387 */ /* 0x000fe60000100800 */
[----:B------:R-:W3:Y:S01]  /*2a00*/  MUFU.RCP R49, R49 ;  /* 0x0000003100317308 */ /* 0x000ee20000001000 */
[----:B------:R1:W-:Y:S01]  /*2a10*/  STL [R1+0x6c], R25 ;  /* 0x00006c1901007387 */ /* 0x0003e20000100800 */
[-C--:B----4-:R-:W-:Y:S01]  /*2a20*/  FMUL.FTZ R60, R48, R7.reuse ;  /* 0x00000007303c7220 */ /* 0x090fe20000410000 */
[----:B------:R-:W-:-:S02]  /*2a30*/  FFMA.FTZ R12, R57, R7, R12 ;  /* 0x00000007390c7223 */ /* 0x000fc4000001000c */
[----:B------:R-:W4:Y:S01]  /*2a40*/  LDG.E.64.CONSTANT R46, desc[UR12][R46.64] ;  /* 0x0000000c2e2e7981 */ /* 0x000f22000c1e9b00 */
[----:B-1----:R-:W-:Y:S01]  /*2a50*/  FADD.FTZ R25, R61, R56 ;  /* 0x000000383d197221 */ /* 0x002fe20000010000 */
[----:B------:R-:W-:-:S04]  /*2a60*/  FADD.FTZ R56, -R59, 1 ;  /* 0x3f8000003b387421 */ /* 0x000fc80000010100 */
[----:B------:R-:W-:Y:S01]  /*2a70*/  FFMA.FTZ R56, R50, R56, 1 ;  /* 0x3f80000032387423 */ /* 0x000fe20000010038 */
[----:B--2---:R-:W-:-:S04]  /*2a80*/  FADD.FTZ R50, -R13, 1 ;  /* 0x3f8000000d327421 */ /* 0x004fc80000010100 */
[----:B------:R-:W-:Y:S01]  /*2a90*/  FFMA.FTZ R50, R4, R50, 1 ;  /* 0x3f80000004327423 */ /* 0x000fe20000010032 */
[----:B0-----:R-:W-:-:S04]  /*2aa0*/  FADD.FTZ R4, -R55, 1 ;  /* 0x3f80000037047421 */ /* 0x001fc80000010100 */
[----:B------:R-:W-:Y:S01]  /*2ab0*/  FFMA.FTZ R4, R5, R4, 1 ;  /* 0x3f80000005047423 */ /* 0x000fe20000010004 */
[----:B---3--:R-:W-:Y:S01]  /*2ac0*/  FADD.FTZ R5, -R49, 1 ;  /* 0x3f80000031057421 */ /* 0x008fe20000010100 */
[----:B------:R-:W-:-:S03]  /*2ad0*/  FMUL.FTZ R50, R13, R50 ;  /* 0x000000320d327220 */ /* 0x000fc60000410000 */
[----:B------:R-:W-:Y:S01]  /*2ae0*/  FFMA.FTZ R5, R11, R5, 1 ;  /* 0x3f8000000b057423 */ /* 0x000fe20000010005 */
[----:B------:R-:W-:Y:S01]  /*2af0*/  FMUL.FTZ R11, R55, R4 ;  /* 0x00000004370b7220 */ /* 0x000fe20000410000 */
[C---:B------:R-:W-:Y:S02]  /*2b00*/  SHF.L.U32 R4, R38.reuse, 0x10, RZ ;  /* 0x0000001026047819 */ /* 0x040fe400000006ff */
[----:B------:R-:W-:Y:S01]  /*2b10*/  FMUL.FTZ R13, R49, R5 ;  /* 0x00000005310d7220 */ /* 0x000fe20000410000 */
[----:B------:R-:W-:Y:S01]  /*2b20*/  PRMT R49, R38, 0x7632, R49 ;  /* 0x0000763226317816 */ /* 0x000fe20000000031 */
[----:B------:R-:W-:Y:S01]  /*2b30*/  FMUL.FTZ R56, R59, R56 ;  /* 0x000000383b387220 */ /* 0x000fe20000410000 */
[----:B------:R-:W-:Y:S02]  /*2b40*/  SHF.L.U32 R5, R39, 0x10, RZ ;  /* 0x0000001027057819 */ /* 0x000fe400000006ff */
[----:B------:R-:W-:Y:S01]  /*2b50*/  SHF.L.U32 R49, R49, 0x10, RZ ;  /* 0x0000001031317819 */ /* 0x000fe200000006ff */
[----:B------:R-:W-:Y:S01]  /*2b60*/  FMUL.FTZ R4, R4, R56 ;  /* 0x0000003804047220 */ /* 0x000fe20000410000 */
[----:B------:R-:W-:Y:S01]  /*2b70*/  PRMT R55, R39, 0x7632, R55 ;  /* 0x0000763227377816 */ /* 0x000fe20000000037 */
[----:B------:R-:W-:-:S02]  /*2b80*/  FFMA.FTZ R58, R57, R60, R58 ;  /* 0x0000003c393a7223 */ /* 0x000fc4000001003a */
[----:B------:R-:W-:Y:S01]  /*2b90*/  FMUL.FTZ R11, R49, R11 ;  /* 0x0000000b310b7220 */ /* 0x000fe20000410000 */
[----:B------:R-:W-:Y:S01]  /*2ba0*/  FMUL.FTZ R49, R0, R4 ;  /* 0x0000000400317220 */ /* 0x000fe20000410000 */
[----:B------:R-:W-:Y:S01]  /*2bb0*/  FMUL.FTZ R5, R5, R50 ;  /* 0x0000003205057220 */ /* 0x000fe20000410000 */
[----:B------:R-:W-:Y:S01]  /*2bc0*/  SHF.L.U32 R50, R55, 0x10, RZ ;  /* 0x0000001037327819 */ /* 0x000fe200000006ff */
[----:B------:R-:W-:Y:S01]  /*2bd0*/  FFMA.FTZ R51, R3, R52, R51 ;  /* 0x0000003403337223 */ /* 0x000fe20000010033 */
[----:B------:R-:W-:Y:S01]  /*2be0*/  FFMA.FTZ R58, R19, R49, R58 ;  /* 0x00000031133a7223 */ /* 0x000fe2000001003a */
[----:B------:R-:W-:Y:S01]  /*2bf0*/  FMUL.FTZ R55, R15, R11 ;  /* 0x0000000b0f377220 */ /* 0x000fe20000410000 */
[----:B------:R-:W-:Y:S01]  /*2c00*/  FADD.FTZ R49, R17, R7 ;  /* 0x0000000711317221 */ /* 0x000fe20000010000 */
[----:B------:R-:W-:Y:S01]  /*2c10*/  FFMA.FTZ R7, R48, R7, R51 ;  /* 0x0000000730077223 */ /* 0x000fe20000010033 */
[----:B------:R-:W-:Y:S01]  /*2c20*/  FMUL.FTZ R51, R50, R13 ;  /* 0x0000000d32337220 */ /* 0x000fe20000410000 */
[C---:B------:R-:W-:Y:S01]  /*2c30*/  FFMA.FTZ R50, R6.reuse, R55, R58 ;  /* 0x0000003706327223 */ /* 0x040fe2000001003a */
[----:B------:R-:W-:Y:S01]  /*2c40*/  FFMA.FTZ R13, R6, R11, R16 ;  /* 0x0000000b060d7223 */ /* 0x000fe20000010010 */
[C---:B------:R-:W-:Y:S01]  /*2c50*/  PRMT R6, R40.reuse, 0x7632, R6 ;  /* 0x0000763228067816 */ /* 0x040fe20000000006 */
[----:B------:R-:W-:Y:S01]  /*2c60*/  FMUL.FTZ R55, R3, R5 ;  /* 0x0000000503377220 */ /* 0x000fe20000410000 */
[----:B------:R-:W-:-:S02]  /*2c70*/  SHF.L.U32 R56, R40, 0x10, RZ ;  /* 0x0000001028387819 */ /* 0x000fc400000006ff */
[----:B------:R-:W-:Y:S01]  /*2c80*/  SHF.L.U32 R6, R6, 0x10, RZ ;  /* 0x0000001006067819 */ /* 0x000fe200000006ff */
[----:B------:R-:W-:Y:S01]  /*2c90*/  FFMA.FTZ R50, R18, R55, R50 ;  /* 0x0000003712327223 */ /* 0x000fe20000010032 */
[C---:B------:R-:W-:Y:S01]  /*2ca0*/  PRMT R55, R41.reuse, 0x7632, R55 ;  /* 0x0000763229377816 */ /* 0x040fe20000000037 */
[C---:B------:R-:W-:Y:S02]  /*2cb0*/  FADD.FTZ R56, -R14.reuse, R56 ;  /* 0x000000380e387221 */ /* 0x040fe40000010100 */
[----:B------:R-:W-:Y:S01]  /*2cc0*/  FADD.FTZ R6, -R14, R6 ;  /* 0x000000060e067221 */ /* 0x000fe20000010100 */
[-C--:B------:R-:W-:Y:S01]  /*2cd0*/  FFMA.FTZ R27, R10, R51.reuse, R12 ;  /* 0x000000330a1b7223 */ /* 0x080fe2000001000c */
[C---:B------:R-:W-:Y:S02]  /*2ce0*/  FMUL.FTZ R17, R2.reuse, R56 ;  /* 0x0000003802117220 */ /* 0x040fe40000410000 */
[----:B------:R-:W-:Y:S01]  /*2cf0*/  FMUL.FTZ R12, R2, R6 ;  /* 0x00000006020c7220 */ /* 0x000fe20000410000 */
[----:B------:R-:W-:Y:S01]  /*2d00*/  SHF.L.U32 R6, R41, 0x10, RZ ;  /* 0x0000001029067819 */ /* 0x000fe200000006ff */
[----:B------:R-:W-:Y:S01]  /*2d10*/  FMUL.FTZ R57, R48, R51 ;  /* 0x0000003330397220 */ /* 0x000fe20000410000 */
[----:B------:R-:W-:Y:S01]  /*2d20*/  SHF.L.U32 R56, R55, 0x10, RZ ;  /* 0x0000001037387819 */ /* 0x000fe200000006ff */
[----:B------:R-:W-:-:S02]  /*2d30*/  FFMA.FTZ R55, R0, R17, R29 ;  /* 0x0000001100377223 */ /* 0x000fc4000001001d */
[----:B------:R-:W-:Y:S01]  /*2d40*/  FADD.FTZ R6, -R14, R6 ;  /* 0x000000060e067221 */ /* 0x000fe20000010100 */
[----:B------:R-:W-:Y:S01]  /*2d50*/  FFMA.FTZ R50, R10, R57, R50 ;  /* 0x000000390a327223 */ /* 0x000fe20000010032 */
[----:B------:R-:W-:Y:S01]  /*2d60*/  FADD.FTZ R10, -R14, R56 ;  /* 0x000000380e0a7221 */ /* 0x000fe20000010100 */
[----:B------:R-:W-:Y:S01]  /*2d70*/  FMUL.FTZ R60, R55, -1.4426950216293334961 ;  /* 0xbfb8aa3b373c7820 */ /* 0x000fe20000410000 */
[C---:B------:R-:W-:Y:S01]  /*2d80*/  FMUL.FTZ R16, R2.reuse, R6 ;  /* 0x0000000602107220 */ /* 0x040fe20000410000 */
[----:B------:R-:W-:Y:S01]  /*2d90*/  FFMA.FTZ R58, R15, R12, R9 ;  /* 0x0000000c0f3a7223 */ /* 0x000fe20000010009 */
[----:B------:R-:W-:Y:S02]  /*2da0*/  FMUL.FTZ R10, R2, R10 ;  /* 0x0000000a020a7220 */ /* 0x000fe40000410000 */
[----:B------:R-:W-:Y:S01]  /*2db0*/  FFMA.FTZ R6, R3, R16, R28 ;  /* 0x0000001003067223 */ /* 0x000fe2000001001c */
[----:B------:R-:W-:Y:S01]  /*2dc0*/  FMUL.FTZ R59, R58, -1.4426950216293334961 ;  /* 0xbfb8aa3b3a3b7820 */ /* 0x000fe20000410000 */
[----:B------:R-:W0:Y:S01]  /*2dd0*/  MUFU.EX2 R60, R60 ;  /* 0x0000003c003c7308 */ /* 0x000e220000000800 */
[----:B------:R-:W-:Y:S01]  /*2de0*/  FFMA.FTZ R56, R48, R10, R8 ;  /* 0x0000000a30387223 */ /* 0x000fe20000010008 */
[----:B------:R-:W-:-:S03]  /*2df0*/  FMUL.FTZ R57, R6, -1.4426950216293334961 ;  /* 0xbfb8aa3b06397820 */ /* 0x000fc60000410000 */
[----:B------:R-:W-:-:S03]  /*2e00*/  FMUL.FTZ R61, R56, -1.4426950216293334961 ;  /* 0xbfb8aa3b383d7820 */ /* 0x000fc60000410000 */
[----:B------:R-:W1:Y:S08]  /*2e10*/  MUFU.EX2 R59, R59 ;  /* 0x0000003b003b7308 */ /* 0x000e700000000800 */
[----:B------:R-:W2:Y:S01]  /*2e20*/  MUFU.EX2 R57, R57 ;  /* 0x0000003900397308 */ /* 0x000ea20000000800 */
[----:B0-----:R-:W-:-:S07]  /*2e30*/  FADD.FTZ R60, R60, 1 ;  /* 0x3f8000003c3c7421 */ /* 0x001fce0000010000 */
[----:B------:R-:W0:Y:S01]  /*2e40*/  MUFU.EX2 R61, R61 ;  /* 0x0000003d003d7308 */ /* 0x000e220000000800 */
[----:B------:R-:W-:Y:S01]  /*2e50*/  FFMA.FTZ R7, R0, R4, R7 ;  /* 0x0000000400077223 */ /* 0x000fe20000010007 */
[----:B-1----:R-:W-:Y:S01]  /*2e60*/  FADD.FTZ R59, R59, 1 ;  /* 0x3f8000003b3b7421 */ /* 0x002fe20000010000 */
[----:B------:R-:W-:Y:S02]  /*2e70*/  FADD.FTZ R25, R25, R11 ;  /* 0x0000000b19197221 */ /* 0x000fe40000010000 */
[----:B------:R-:W-:-:S03]  /*2e80*/  FFMA.FTZ R7, R15, R11, R7 ;  /* 0x0000000b0f077223 */ /* 0x000fc60000010007 */
[----:B------:R-:W1:Y:S01]  /*2e90*/  MUFU.RCP R60, R60 ;  /* 0x0000003c003c7308 */ /* 0x000e620000001000 */
[----:B--2---:R-:W-:-:S07]  /*2ea0*/  FADD.FTZ R11, R57, 1 ;  /* 0x3f800000390b7421 */ /* 0x004fce0000010000 */
[----:B------:R-:W2:Y:S01]  /*2eb0*/  MUFU.RCP R59, R59 ;  /* 0x0000003b003b7308 */ /* 0x000ea20000001000 */
[----:B0-----:R-:W-:-:S07]  /*2ec0*/  FADD.FTZ R61, R61, 1 ;  /* 0x3f8000003d3d7421 */ /* 0x001fce0000010000 */
[----:B------:R-:W0:Y:S01]  /*2ed0*/  MUFU.RCP R11, R11 ;  /* 0x0000000b000b7308 */ /* 0x000e220000001000 */
[----:B-1----:R-:W-:-:S07]  /*2ee0*/  FADD.FTZ R57, -R60, 1 ;  /* 0x3f8000003c397421 */ /* 0x002fce0000010100 */
[----:B------:R-:W1:Y:S01]  /*2ef0*/  MUFU.RCP R61, R61 ;  /* 0x0000003d003d7308 */ /* 0x000e620000001000 */
[----:B------:R-:W-:Y:S01]  /*2f00*/  FFMA.FTZ R7, R3, R5, R7 ;  /* 0x0000000503077223 */ /* 0x000fe20000010007 */
[----:B------:R-:W-:Y:S01]  /*2f10*/  FFMA.FTZ R55, R55, R57, 1 ;  /* 0x3f80000037377423 */ /* 0x000fe20000010039 */
[----:B--2---:R-:W-:Y:S01]  /*2f20*/  FADD.FTZ R57, -R59, 1 ;  /* 0x3f8000003b397421 */ /* 0x004fe20000010100 */
[----:B------:R-:W-:Y:S01]  /*2f30*/  FADD.FTZ R30, R49, R51 ;  /* 0x00000033311e7221 */ /* 0x000fe20000010000 */
[----:B------:R-:W-:Y:S02]  /*2f40*/  FFMA.FTZ R51, R48, R51, R7 ;  /* 0x0000003330337223 */ /* 0x000fe40000010007 */
[----:B------:R-:W-:Y:S01]  /*2f50*/  FFMA.FTZ R58, R58, R57, 1 ;  /* 0x3f8000003a3a7423 */ /* 0x000fe20000010039 */
[----:B0-----:R-:W-:-:S04]  /*2f60*/  FADD.FTZ R7, -R11, 1 ;  /* 0x3f8000000b077421 */ /* 0x001fc80000010100 */
[----:B------:R-:W-:Y:S01]  /*2f70*/  FFMA.FTZ R7, R6, R7, 1 ;  /* 0x3f80000006077423 */ /* 0x000fe20000010007 */
[----:B------:R-:W-:Y:S01]  /*2f80*/  PRMT R6, R43, 0x7632, R6 ;  /* 0x000076322b067816 */ /* 0x000fe20000000006 */
[----:B-1----:R-:W-:-:S03]  /*2f90*/  FADD.FTZ R57, -R61, 1 ;  /* 0x3f8000003d397421 */ /* 0x002fc60000010100 */
[----:B------:R-:W-:Y:S01]  /*2fa0*/  SHF.L.U32 R6, R6, 0x10, RZ ;  /* 0x0000001006067819 */ /* 0x000fe200000006ff */
[----:B------:R-:W-:-:S04]  /*2fb0*/  FFMA.FTZ R57, R56, R57, 1 ;  /* 0x3f80000038397423 */ /* 0x000fc80000010039 */
[----:B------:R-:W-:Y:S01]  /*2fc0*/  FMUL.FTZ R49, R61, R57 ;  /* 0x000000393d317220 */ /* 0x000fe20000410000 */
[----:B------:R-:W-:-:S03]  /*2fd0*/  FMUL.FTZ R55, R60, R55 ;  /* 0x000000373c377220 */ /* 0x000fc60000410000 */
        /* <DEDUP_REMOVED lines=10> */
[----:B------:R-:W-:Y:S01]  /*3080*/  FMUL.FTZ R11, R56, R58 ;  /* 0x0000003a380b7220 */ /* 0x000fe20000410000 */
[----:B------:R-:W-:Y:S02]  /*3090*/  SHF.L.U32 R56, R44, 0x10, RZ ;  /* 0x000000102c387819 */ /* 0x000fe400000006ff */
[----:B------:R-:W-:Y:S01]  /*30a0*/  FFMA.FTZ R50, R17, R55, R50 ;  /* 0x0000003711327223 */ /* 0x000fe20000010032 */
[----:B------:R-:W-:Y:S01]  /*30b0*/  FMUL.FTZ R55, R15, R11 ;  /* 0x0000000b0f377220 */ /* 0x000fe20000410000 */
[----:B------:R-:W-:Y:S01]  /*30c0*/  MOV R60, R29 ;  /* 0x0000001d003c7202 */ /* 0x000fe20000000f00 */
[----:B------:R-:W-:Y:S01]  /*30d0*/  FADD.FTZ R56, -R14, R56 ;  /* 0x000000380e387221 */ /* 0x000fe20000010100 */
[C---:B------:R-:W-:Y:S01]  /*30e0*/  FFMA.FTZ R29, R12.reuse, R11, R13 ;  /* 0x0000000b0c1d7223 */ /* 0x040fe2000001000d */
[----:B------:R-:W-:Y:S01]  /*30f0*/  FFMA.FTZ R50, R12, R55, R50 ;  /* 0x000000370c327223 */ /* 0x000fe20000010032 */
[----:B------:R-:W-:Y:S01]  /*3100*/  FMUL.FTZ R12, R3, R7 ;  /* 0x00000007030c7220 */ /* 0x000fe20000410000 */
[----:B------:R-:W-:-:S03]  /*3110*/  FMUL.FTZ R56, R2, R56 ;  /* 0x0000003802387220 */ /* 0x000fc60000410000 */
[----:B------:R-:W-:Y:S01]  /*3120*/  FFMA.FTZ R12, R16, R12, R50 ;  /* 0x0000000c100c7223 */ /* 0x000fe20000010032 */
[----:B------:R-:W-:Y:S01]  /*3130*/  FMUL.FTZ R50, R48, R49 ;  /* 0x0000003130327220 */ /* 0x000fe20000410000 */
[----:B------:R-:W-:Y:S01]  /*3140*/  FFMA.FTZ R57, R0, R56, R60 ;  /* 0x0000003800397223 */ /* 0x000fe2000001003c */
[----:B------:R0:W-:Y:S02]  /*3150*/  STL [R1+0x68], R26 ;  /* 0x0000681a01007387 */ /* 0x0001e40000100800 */
[----:B0-----:R-:W-:Y:S01]  /*3160*/  FFMA.FTZ R26, R10, R50, R12 ;  /* 0x000000320a1a7223 */ /* 0x001fe2000001000c */
[----:B------:R-:W-:-:S06]  /*3170*/  FMUL.FTZ R50, R57, -1.4426950216293334961 ;  /* 0xbfb8aa3b39327820 */ /* 0x000fcc0000410000 */
[----:B------:R-:W0:Y:S01]  /*3180*/  MUFU.EX2 R50, R50 ;  /* 0x0000003200327308 */ /* 0x000e220000000800 */
[----:B------:R-:W-:Y:S04]  /*3190*/  STL [R1+0x4], R24 ;  /* 0x0000041801007387 */ /* 0x000fe80000100800 */
[----:B------:R-:W-:Y:S04]  /*31a0*/  STL [R1+0x30], R19 ;  /* 0x0000301301007387 */ /* 0x000fe80000100800 */
[----:B------:R-:W-:Y:S04]  /*31b0*/  STL [R1+0x2c], R18 ;  /* 0x00002c1201007387 */ /* 0x000fe80000100800 */
[----:B------:R-:W-:Y:S01]  /*31c0*/  STL [R1+0x20], R17 ;  /* 0x0000201101007387 */ /* 0x000fe20000100800 */
[----:B0-----:R-:W-:-:S03]  /*31d0*/  FADD.FTZ R50, R50, 1 ;  /* 0x3f80000032327421 */ /* 0x001fc60000010000 */
[----:B------:R-:W-:Y:S01]  /*31e0*/  STL [R1], R16 ;  /* 0x0000001001007387 */ /* 0x000fe20000100800 */
[----:B------:R0:W-:Y:S02]  /*31f0*/  MUFU.RCP R61, R50 ;  /* 0x00000032003d7308 */ /* 0x0001e40000001000 */
[----:B0-----:R-:W-:Y:S02]  /*3200*/  FADD.FTZ R50, R25, R11 ;  /* 0x0000000b19327221 */ /* 0x001fe40000010000 */
[----:B------:R-:W2:Y:S01]  /*3210*/  LDL.LU R25, [R1+0x90] ;  /* 0x0000900001197983 */ /* 0x000ea20000300800 */
[----:B------:R-:W-:Y:S02]  /*3220*/  PRMT R13, R44, 0x7632, R13 ;  /* 0x000076322c0d7816 */ /* 0x000fe4000000000d */
[----:B------:R-:W-:Y:S02]  /*3230*/  PRMT R12, R45, 0x7632, R12 ;  /* 0x000076322d0c7816 */ /* 0x000fe4000000000c */
[----:B------:R-:W-:-:S02]  /*3240*/  SHF.L.U32 R13, R13, 0x10, RZ ;  /* 0x000000100d0d7819 */ /* 0x000fc400000006ff */
[----:B------:R-:W-:-:S03]  /*3250*/  SHF.L.U32 R12, R12, 0x10, RZ ;  /* 0x000000100c0c7819 */ /* 0x000fc600000006ff */
[C---:B------:R-:W-:Y:S01]  /*3260*/  FADD.FTZ R13, -R14.reuse, R13 ;  /* 0x0000000d0e0d7221 */ /* 0x040fe20000010100 */
[----:B------:R-:W-:Y:S01]  /*3270*/  SHF.L.U32 R55, R45, 0x10, RZ ;  /* 0x000000102d377819 */ /* 0x000fe200000006ff */
[----:B------:R-:W-:Y:S02]  /*3280*/  FADD.FTZ R12, -R14, R12 ;  /* 0x0000000c0e0c7221 */ /* 0x000fe40000010100 */
[C---:B------:R-:W-:Y:S02]  /*3290*/  FMUL.FTZ R13, R2.reuse, R13 ;  /* 0x0000000d020d7220 */ /* 0x040fe40000410000 */
[----:B------:R-:W-:Y:S02]  /*32a0*/  FMUL.FTZ R12, R2, R12 ;  /* 0x0000000c020c7220 */ /* 0x000fe40000410000 */
[----:B------:R-:W-:Y:S01]  /*32b0*/  FFMA.FTZ R9, R15, R13, R9 ;  /* 0x0000000d0f097223 */ /* 0x000fe20000010009 */
[----:B------:R-:W-:Y:S01]  /*32c0*/  FADD.FTZ R55, -R14, R55 ;  /* 0x000000370e377221 */ /* 0x000fe20000010100 */
[----:B------:R-:W-:-:S02]  /*32d0*/  FFMA.FTZ R8, R48, R12, R8 ;  /* 0x0000000c30087223 */ /* 0x000fc40000010008 */
[----:B------:R-:W-:Y:S01]  /*32e0*/  FMUL.FTZ R60, R9, -1.4426950216293334961 ;  /* 0xbfb8aa3b093c7820 */ /* 0x000fe20000410000 */
[----:B------:R-:W-:Y:S01]  /*32f0*/  FMUL.FTZ R55, R2, R55 ;  /* 0x0000003702377220 */ /* 0x000fe20000410000 */
[----:B------:R-:W-:-:S03]  /*3300*/  FMUL.FTZ R59, R8, -1.4426950216293334961 ;  /* 0xbfb8aa3b083b7820 */ /* 0x000fc60000410000 */
[----:B------:R-:W-:Y:S01]  /*3310*/  FFMA.FTZ R58, R3, R55, R28 ;  /* 0x00000037033a7223 */ /* 0x000fe2000001001c */
[----:B------:R-:W0:Y:S01]  /*3320*/  MUFU.EX2 R60, R60 ;  /* 0x0000003c003c7308 */ /* 0x000e220000000800 */
[----:B------:R-:W-:Y:S02]  /*3330*/  FFMA.FTZ R27, R10, R49, R27 ;  /* 0x000000310a1b7223 */ /* 0x000fe4000001001b */
[----:B------:R-:W-:-:S05]  /*3340*/  FMUL.FTZ R10, R58, -1.4426950216293334961 ;  /* 0xbfb8aa3b3a0a7820 */ /* 0x000fca0000410000 */
[----:B------:R-:W1:Y:S08]  /*3350*/  MUFU.EX2 R59, R59 ;  /* 0x0000003b003b7308 */ /* 0x000e700000000800 */
[----:B------:R-:W3:Y:S01]  /*3360*/  MUFU.EX2 R10, R10 ;  /* 0x0000000a000a7308 */ /* 0x000ee20000000800 */
[----:B0-----:R-:W-:Y:S01]  /*3370*/  FADD.FTZ R60, R60, 1 ;  /* 0x3f8000003c3c7421 */ /* 0x001fe20000010000 */
[----:B------:R-:W-:-:S06]  /*3380*/  FFMA.FTZ R51, R0, R6, R51 ;  /* 0x0000000600337223 */ /* 0x000fcc0000010033 */
[----:B------:R-:W0:Y:S01]  /*3390*/  MUFU.RCP R60, R60 ;  /* 0x0000003c003c7308 */ /* 0x000e220000001000 */
[----:B-1----:R-:W-:Y:S01]  /*33a0*/  FADD.FTZ R59, R59, 1 ;  /* 0x3f8000003b3b7421 */ /* 0x002fe20000010000 */
[----:B------:R-:W-:-:S06]  /*33b0*/  FFMA.FTZ R11, R15, R11, R51 ;  /* 0x0000000b0f0b7223 */ /* 0x000fcc0000010033 */
[----:B------:R-:W1:Y:S01]  /*33c0*/  MUFU.RCP R59, R59 ;  /* 0x0000003b003b7308 */ /* 0x000e620000001000 */
[----:B---3--:R-:W-:Y:S01]  /*33d0*/  FADD.FTZ R51, R10, 1 ;  /* 0x3f8000000a337421 */ /* 0x008fe20000010000 */
[----:B------:R-:W-:-:S06]  /*33e0*/  FADD.FTZ R10, -R61, 1 ;  /* 0x3f8000003d0a7421 */ /* 0x000fcc0000010100 */
[----:B------:R-:W3:Y:S01]  /*33f0*/  MUFU.RCP R51, R51 ;  /* 0x0000003300337308 */ /* 0x000ee20000001000 */
[----:B------:R-:W-:Y:S01]  /*3400*/  FFMA.FTZ R10, R57, R10, 1 ;  /* 0x3f800000390a7423 */ /* 0x000fe2000001000a */
[----:B0-----:R-:W-:-:S04]  /*3410*/  FADD.FTZ R57, -R60, 1 ;  /* 0x3f8000003c397421 */ /* 0x001fc80000010100 */
[----:B------:R-:W-:Y:S01]  /*3420*/  FFMA.FTZ R57, R9, R57, 1 ;  /* 0x3f80000009397423 */ /* 0x000fe20000010039 */
[----:B-1----:R-:W-:-:S04]  /*3430*/  FADD.FTZ R9, -R59, 1 ;  /* 0x3f8000003b097421 */ /* 0x002fc80000010100 */
[----:B------:R-:W-:Y:S01]  /*3440*/  FFMA.FTZ R9, R8, R9, 1 ;  /* 0x3f80000008097423 */ /* 0x000fe20000010009 */
[----:B------:R-:W-:Y:S01]  /*3450*/  FMUL.FTZ R8, R61, R10 ;  /* 0x0000000a3d087220 */ /* 0x000fe20000410000 */
[----:B------:R-:W-:Y:S01]  /*3460*/  FFMA.FTZ R11, R3, R7, R11 ;  /* 0x00000007030b7223 */ /* 0x000fe2000001000b */
[----:B------:R-:W-:Y:S01]  /*3470*/  FMUL.FTZ R57, R60, R57 ;  /* 0x000000393c397220 */ /* 0x000fe20000410000 */
[----:B---3--:R-:W-:Y:S01]  /*3480*/  FADD.FTZ R10, -R51, 1 ;  /* 0x3f800000330a7421 */ /* 0x008fe20000010100 */
[----:B------:R-:W-:Y:S01]  /*3490*/  FMUL.FTZ R9, R59, R9 ;  /* 0x000000093b097220 */ /* 0x000fe20000410000 */
[----:B------:R-:W3:Y:S02]  /*34a0*/  LDL R61, [R1+0x1c] ;  /* 0x00001c00013d7983 */ /* 0x000ee40000100800 */
[----:B------:R-:W-:Y:S01]  /*34b0*/  FFMA.FTZ R10, R58, R10, 1 ;  /* 0x3f8000003a0a7423 */ /* 0x000fe2000001000a */
[----:B----4-:R-:W-:-:S04]  /*34c0*/  PRMT R58, R47, 0x7632, R58 ;  /* 0x000076322f3a7816 */ /* 0x010fc8000000003a */
[----:B------:R-:W-:Y:S01]  /*34d0*/  SHF.L.U32 R58, R58, 0x10, RZ ;  /* 0x000000103a3a7819 */ /* 0x000fe200000006ff */
[----:B------:R-:W-:-:S04]  /*34e0*/  FMUL.FTZ R10, R51, R10 ;  /* 0x0000000a330a7220 */ /* 0x000fc80000410000 */
[----:B------:R-:W-:Y:S01]  /*34f0*/  FMUL.FTZ R51, R58, R9 ;  /* 0x000000093a337220 */ /* 0x000fe20000410000 */
[C---:B------:R-:W-:Y:S02]  /*3500*/  SHF.L.U32 R9, R46.reuse, 0x10, RZ ;  /* 0x000000102e097819 */ /* 0x040fe400000006ff */
[----:B------:R-:W-:-:S03]  /*3510*/  PRMT R59, R46, 0x7632, R59 ;  /* 0x000076322e3b7816 */ /* 0x000fc6000000003b */
[----:B------:R-:W-:Y:S01]  /*3520*/  FMUL.FTZ R8, R9, R8 ;  /* 0x0000000809087220 */ /* 0x000fe20000410000 */
[----:B------:R-:W-:Y:S02]  /*3530*/  SHF.L.U32 R9, R47, 0x10, RZ ;  /* 0x000000102f097819 */ /* 0x000fe400000006ff */
[----:B------:R-:W-:Y:S01]  /*3540*/  SHF.L.U32 R59, R59, 0x10, RZ ;  /* 0x000000103b3b7819 */ /* 0x000fe200000006ff */
[----:B------:R-:W-:Y:S02]  /*3550*/  FFMA.FTZ R11, R48, R49, R11 ;  /* 0x00000031300b7223 */ /* 0x000fe4000001000b */
[----:B------:R-:W-:Y:S01]  /*3560*/  FMUL.FTZ R9, R9, R10 ;  /* 0x0000000a09097220 */ /* 0x000fe20000410000 */
[CC--:B------:R-:W-:Y:S01]  /*3570*/  FMUL.FTZ R10, R0.reuse, R8.reuse ;  /* 0x00000008000a7220 */ /* 0x0c0fe20000410000 */
[----:B------:R-:W-:Y:S01]  /*3580*/  FMUL.FTZ R57, R59, R57 ;  /* 0x000000393b397220 */ /* 0x000fe20000410000 */
[----:B------:R-:W-:Y:S02]  /*3590*/  FFMA.FTZ R58, R0, R8, R11 ;  /* 0x00000008003a7223 */ /* 0x000fe4000001000b */
[----:B------:R-:W-:Y:S01]  /*35a0*/  FFMA.FTZ R10, R56, R10, R26 ;  /* 0x0000000a380a7223 */ /* 0x000fe2000001001a */
[CC--:B------:R-:W-:Y:S01]  /*35b0*/  FMUL.FTZ R11, R15.reuse, R57.reuse ;  /* 0x000000390f0b7220 */ /* 0x0c0fe20000410000 */
[----:B------:R-:W-:Y:S01]  /*35c0*/  FFMA.FTZ R58, R15, R57, R58 ;  /* 0x000000390f3a7223 */ /* 0x000fe2000001003a */
[----:B------:R-:W4:Y:S02]  /*35d0*/  LDL.LU R26, [R1+0x7c] ;  /* 0x00007c00011a7983 */ /* 0x000f240000300800 */
[----:B------:R-:W-:Y:S01]  /*35e0*/  FFMA.FTZ R11, R13, R11, R10 ;  /* 0x0000000b0d0b7223 */ /* 0x000fe2000001000a */
[----:B------:R-:W-:Y:S01]  /*35f0*/  FMUL.FTZ R10, R3, R9 ;  /* 0x00000009030a7220 */ /* 0x000fe20000410000 */
[----:B------:R-:W-:Y:S01]  /*3600*/  FMUL.FTZ R15, R48, R51 ;  /* 0x00000033300f7220 */ /* 0x000fe20000410000 */
[----:B------:R-:W3:Y:S02]  /*3610*/  LDL.LU R59, [R1+0x78] ;  /* 0x00007800013b7983 */ /* 0x000ee40000300800 */
[----:B------:R-:W-:Y:S01]  /*3620*/  FFMA.FTZ R11, R55, R10, R11 ;  /* 0x0000000a370b7223 */ /* 0x000fe2000001000b */
[----:B------:R-:W-:Y:S01]  /*3630*/  FFMA.FTZ R10, R3, R9, R58 ;  /* 0x00000009030a7223 */ /* 0x000fe2000001003a */
[----:B------:R-:W3:Y:S02]  /*3640*/  LDL R28, [R1+0x60] ;  /* 0x00006000011c7983 */ /* 0x000ee40000100800 */
[----:B------:R-:W-:Y:S01]  /*3650*/  FFMA.FTZ R11, R12, R15, R11 ;  /* 0x0000000f0c0b7223 */ /* 0x000fe2000001000b */
[----:B------:R-:W-:Y:S01]  /*3660*/  FFMA.FTZ R10, R48, R51, R10 ;  /* 0x00000033300a7223 */ /* 0x000fe2000001000a */
[----:B------:R-:W3:Y:S01]  /*3670*/  LDL R60, [R1+0x28] ;  /* 0x00002800013c7983 */ /* 0x000ee20000100800 */
[----:B------:R-:W-:-:S03]  /*3680*/  FADD.FTZ R49, R30, R49 ;  /* 0x000000311e317221 */ /* 0x000fc60000010000 */
[----:B------:R-:W3:Y:S04]  /*3690*/  LDL R58, [R1+0x40] ;  /* 0x00004000013a7983 */ /* 0x000ee80000100800 */
[----:B------:R-:W4:Y:S04]  /*36a0*/  LDL R48, [R1+0x18] ;  /* 0x0000180001307983 */ /* 0x000f280000100800 */
[----:B------:R-:W4:Y:S04]  /*36b0*/  LDL R15, [R1+0x3c] ;  /* 0x00003c00010f7983 */ /* 0x000f280000100800 */
[----:B------:R0:W5:Y:S04]  /*36c0*/  LDL.LU R30, [R1+0x114] ;  /* 0x00011400011e7983 */ /* 0x0001680000300800 */
[----:B--2---:R1:W-:Y:S04]  /*36d0*/  STS.64 [R25], R10 ;  /* 0x0000000a19007388 */ /* 0x0043e80000000a00 */
[----:B-1----:R-:W2:Y:S04]  /*36e0*/  LDL.LU R25, [R1+0x110] ;  /* 0x0001100001197983 */ /* 0x002ea80000300800 */
[----:B------:R-:W3:Y:S04]  /*36f0*/  LDL.LU R10, [R1+0x80] ;  /* 0x00008000010a7983 */ /* 0x000ee80000300800 */
[----:B------:R-:W2:Y:S01]  /*3700*/  LDL.LU R11, [R1+0x74] ;  /* 0x00007400010b7983 */ /* 0x000ea20000300800 */
[----:B------:R-:W-:Y:S01]  /*3710*/  FFMA.FTZ R12, R12, R51, R27 ;  /* 0x000000330c0c7223 */ /* 0x000fe2000001001b */
[----:B----4-:R-:W-:-:S02]  /*3720*/  FFMA.FTZ R15, R15, R48, R26 ;  /* 0x000000300f0f7223 */ /* 0x010fc4000001001a */
[----:B------:R-:W4:Y:S01]  /*3730*/  LDL.LU R26, [R1+0x10c] ;  /* 0x00010c00011a7983 */ /* 0x000f220000300800 */
[----:B---3--:R-:W-:Y:S01]  /*3740*/  FADD.FTZ R48, R48, R10 ;  /* 0x0000000a30307221 */ /* 0x008fe20000010000 */
[----:B------:R-:W-:Y:S02]  /*3750*/  FFMA.FTZ R10, R13, R57, R29 ;  /* 0x000000390d0a7223 */ /* 0x000fe4000001001d */
[----:B------:R0:W5:Y:S01]  /*3760*/  LDL.LU R29, [R1+0x108] ;  /* 0x00010800011d7983 */ /* 0x0001620000300800 */
[----:B--2---:R-:W-:Y:S01]  /*3770*/  FFMA.FTZ R58, R58, R61, R11 ;  /* 0x0000003d3a3a7223 */ /* 0x004fe2000001000b */
[----:B------:R-:W-:Y:S01]  /*3780*/  FADD.FTZ R11, R50, R57 ;  /* 0x00000039320b7221 */ /* 0x000fe20000010000 */
[----:B------:R-:W-:Y:S01]  /*3790*/  FADD.FTZ R13, R49, R51 ;  /* 0x00000033310d7221 */ /* 0x000fe20000010000 */
[----:B------:R-:W2:Y:S04]  /*37a0*/  LDL R50, [R1+0x38] ;  /* 0x0000380001327983 */ /* 0x000ea80000100800 */
[----:B------:R-:W3:Y:S04]  /*37b0*/  LDL R57, [R1+0x5c] ;  /* 0x00005c0001397983 */ /* 0x000ee80000100800 */
[----:B------:R0:W5:Y:S04]  /*37c0*/  LDL.LU R27, [R1+0x104] ;  /* 0x00010400011b7983 */ /* 0x0001680000300800 */
[----:B------:R-:W4:Y:S04]  /*37d0*/  LDL R49, [R1+0x34] ;  /* 0x0000340001317983 */ /* 0x000f280000100800 */
[----:B------:R-:W3:Y:S01]  /*37e0*/  LDL R51, [R1+0x64] ;  /* 0x0000640001337983 */ /* 0x000ee20000100800 */
[----:B------:R-:W-:Y:S01]  /*37f0*/  FADD.FTZ R59, R61, R59 ;  /* 0x0000003b3d3b7221 */ /* 0x000fe20000010000 */
[----:B------:R-:W-:Y:S01]  /*3800*/  UIADD3 UR9, UP0, UR11, 0x8, URZ ;  /* 0x000000080b097890 */ /* 0x000fe2000ff1e03f */
[----:B------:R-:W1:Y:S03]  /*3810*/  S2R R61, SR_TID.X ;  /* 0x00000000003d7919 */ /* 0x000e660000002100 */
[----:B------:R-:W-:-:S02]  /*3820*/  UIADD3.X UR10, URZ, UR5, URZ, UP0, !UPT ;  /* 0x000000053f0a7290 */ /* 0x000fc400087fe43f */
[----:B------:R-:W-:-:S04]  /*3830*/  UISETP.GE.U32.AND UP0, UPT, UR9, UR16, UPT ;  /* 0x000000100900728c */ /* 0x000fc8000bf06070 */
[----:B------:R-:W-:Y:S01]  /*3840*/  UISETP.GE.AND.EX UP0, UPT, UR10, UR7, UPT, UP0 ;  /* 0x000000070a00728c */ /* 0x000fe2000bf06300 */
[----:B------:R-:W-:Y:S05]  /*3850*/  BAR.SYNC.DEFER_BLOCKING 0x0 ;  /* 0x0000000000007b1d */ /* 0x000fea0000010000 */
[----:B------:R-:W-:Y:S02]  /*3860*/  PLOP3.LUT P0, PT, PT, PT, UP0, 0x80, 0x0 ;  /* 0x000000000000781c */ /* 0x000fe40003f0f008 */
[----:B-1----:R-:W-:Y:S01]  /*3870*/  ISETP.GT.U32.AND P1, PT, R61, 0xf, PT ;  /* 0x0000000f3d00780c */ /* 0x002fe20003f24070 */
[----:B--2---:R-:W-:-:S04]  /*3880*/  FADD.FTZ R59, R59, R50 ;  /* 0x000000323b3b7221 */ /* 0x004fc80000010000 */
[----:B------:R-:W-:Y:S01]  /*3890*/  FADD.FTZ R59, R59, R25 ;  /* 0x000000193b3b7221 */ /* 0x000fe20000010000 */
[----:B----4-:R-:W-:Y:S01]  /*38a0*/  FFMA.FTZ R15, R28, R49, R15 ;  /* 0x000000311c0f7223 */ /* 0x010fe2000001000f */
[----:B------:R-:W-:Y:S01]  /*38b0*/  FADD.FTZ R48, R48, R49 ;  /* 0x0000003130307221 */ /* 0x000fe20000010000 */
[----:B---3--:R-:W-:Y:S02]  /*38c0*/  FFMA.FTZ R58, R51, R50, R58 ;  /* 0x00000032333a7223 */ /* 0x008fe4000001003a */
[----:B------:R-:W-:Y:S01]  /*38d0*/  FFMA.FTZ R15, R57, R60, R15 ;  /* 0x0000003c390f7223 */ /* 0x000fe2000001000f */
[----:B------:R-:W-:Y:S01]  /*38e0*/  FADD.FTZ R48, R48, R60 ;  /* 0x0000003c30307221 */ /* 0x000fe20000010000 */
[----:B------:R-:W-:Y:S01]  /*38f0*/  FADD.FTZ R59, R59, R54 ;  /* 0x000000363b3b7221 */ /* 0x000fe20000010000 */
[----:B------:R-:W-:Y:S01]  /*3900*/  FFMA.FTZ R58, R26, R25, R58 ;  /* 0x000000191a3a7223 */ /* 0x000fe2000001003a */
[----:B------:R-:W-:Y:S01]  /*3910*/  FFMA.FTZ R15, R23, R24, R15 ;  /* 0x00000018170f7223 */ /* 0x000fe2000001000f */
[----:B------:R-:W-:Y:S01]  /*3920*/  FADD.FTZ R48, R48, R24 ;  /* 0x0000001830307221 */ /* 0x000fe20000010000 */
[----:B------:R0:W5:Y:S01]  /*3930*/  LDL.LU R28, [R1+0x100] ;  /* 0x00010000011c7983 */ /* 0x0001620000300800 */
[----:B------:R-:W-:Y:S01]  /*3940*/  FFMA.FTZ R58, R22, R54, R58 ;  /* 0x00000036163a7223 */ /* 0x000fe2000001003a */
        /* <DEDUP_REMOVED lines=8> */
[----:B------:R-:W-:Y:S01]  /*39d0*/  FADD.FTZ R59, R59, R5 ;  /* 0x000000053b3b7221 */ /* 0x000fe20000010000 */
[----:B------:R-:W-:Y:S01]  /*39e0*/  FFMA.FTZ R15, R17, R6, R15 ;  /* 0x00000006110f7223 */ /* 0x000fe2000001000f */
[----:B------:R0:W5:Y:S01]  /*39f0*/  LDL.LU R25, [R1+0xf8] ;  /* 0x0000f80001197983 */ /* 0x0001620000300800 */
[----:B------:R-:W-:Y:S01]  /*3a00*/  FADD.FTZ R48, R48, R6 ;  /* 0x0000000630307221 */ /* 0x000fe20000010000 */
[----:B------:R-:W-:-:S02]  /*3a10*/  FFMA.FTZ R58, R16, R7, R58 ;  /* 0x00000007103a7223 */ /* 0x000fc4000001003a */
[----:B------:R0:W5:Y:S01]  /*3a20*/  LDL.LU R23, [R1+0xf4] ;  /* 0x0000f40001177983 */ /* 0x0001620000300800 */
[----:B------:R-:W-:-:S03]  /*3a30*/  FADD.FTZ R59, R59, R7 ;  /* 0x000000073b3b7221 */ /* 0x000fc60000010000 */
[----:B------:R0:W5:Y:S01]  /*3a40*/  LDL.LU R24, [R1+0xf0] ;  /* 0x0000f00001187983 */ /* 0x0001620000300800 */
[----:B------:R-:W-:-:S03]  /*3a50*/  FFMA.FTZ R15, R56, R8, R15 ;  /* 0x00000008380f7223 */ /* 0x000fc6000001000f */
[----:B------:R0:W5:Y:S01]  /*3a60*/  LDL.LU R22, [R1+0xec] ;  /* 0x0000ec0001167983 */ /* 0x0001620000300800 */
[----:B------:R-:W-:-:S03]  /*3a70*/  FADD.FTZ R48, R48, R8 ;  /* 0x0000000830307221 */ /* 0x000fc60000010000 */
[----:B------:R0:W5:Y:S01]  /*3a80*/  LDL.LU R21, [R1+0xe8] ;  /* 0x0000e80001157983 */ /* 0x0001620000300800 */
[----:B------:R-:W-:-:S03]  /*3a90*/  FFMA.FTZ R50, R55, R9, R58 ;  /* 0x0000000937327223 */ /* 0x000fc6000001003a */
[----:B------:R0:W5:Y:S01]  /*3aa0*/  LDL.LU R20, [R1+0xe4] ;  /* 0x0000e40001147983 */ /* 0x0001620000300800 */
[----:B------:R-:W-:-:S03]  /*3ab0*/  FADD.FTZ R49, R59, R9 ;  /* 0x000000093b317221 */ /* 0x000fc60000010000 */
[----:B------:R0:W5:Y:S04]  /*3ac0*/  LDL.LU R19, [R1+0xe0] ;  /* 0x0000e00001137983 */ /* 0x0001680000300800 */
[----:B------:R0:W5:Y:S04]  /*3ad0*/  LDL.LU R18, [R1+0xdc] ;  /* 0x0000dc0001127983 */ /* 0x0001680000300800 */
[----:B------:R0:W5:Y:S04]  /*3ae0*/  LDL.LU R17, [R1+0xd8] ;  /* 0x0000d80001117983 */ /* 0x0001680000300800 */
[----:B------:R0:W5:Y:S04]  /*3af0*/  LDL.LU R16, [R1+0xd0] ;  /* 0x0000d00001107983 */ /* 0x0001680000300800 */
[----:B------:R0:W-:Y:S04]  /*3b00*/  STL [R1+0x7c], R15 ;  /* 0x00007c0f01007387 */ /* 0x0001e80000100800 */
[----:B------:R0:W-:Y:S04]  /*3b10*/  STL [R1+0x80], R48 ;  /* 0x0000803001007387 */ /* 0x0001e80000100800 */
[----:B------:R0:W-:Y:S01]  /*3b20*/  STL [R1+0x74], R50 ;  /* 0x0000743201007387 */ /* 0x0001e20000100800 */
[----:B------:R-:W1:Y:S03]  /*3b30*/  S2R R59, SR_TID.X ;  /* 0x00000000003b7919 */ /* 0x000e660000002100 */
[----:B------:R0:W-:Y:S01]  /*3b40*/  STL [R1+0x78], R49 ;  /* 0x0000783101007387 */ /* 0x0001e20000100800 */
[----:B------:R-:W-:Y:S05]  /*3b50*/  @!P0 BRA `(.L_x_968) ;  /* 0x0000000000f08947 */ /* 0x000fea0003800000 */
[----:B------:R2:W-:Y:S04]  /*3b60*/  STL.64 [R1+0xe0], R4 ;  /* 0x0000e00401007387 */ /* 0x0005e80000100a00 */
[----:B------:R3:W-:Y:S04]  /*3b70*/  STL.64 [R1+0xd8], R2 ;  /* 0x0000d80201007387 */ /* 0x0007e80000100a00 */
[----:B------:R-:W4:Y:S01]  /*3b80*/  LDL R51, [R1+0xcc] ;  /* 0x0000cc0001337983 */ /* 0x000f220000100800 */
[----:B------:R-:W1:Y:S01]  /*3b90*/  S2UR UR15, SR_CgaCtaId ;  /* 0x00000000000f79c3 */ /* 0x000e620000008800 */
[----:B------:R-:W-:Y:S01]  /*3ba0*/  UMOV UR5, 0x400 ;  /* 0x0000040000057882 */ /* 0x000fe20000000000 */
[----:B--2---:R-:W-:-:S02]  /*3bb0*/  MOV R5, R48 ;  /* 0x0000003000057202 */ /* 0x004fc40000000f00 */
[----:B------:R-:W-:Y:S02]  /*3bc0*/  MOV R4, R15 ;  /* 0x0000000f00047202 */ /* 0x000fe40000000f00 */
[----:B---3--:R-:W-:Y:S02]  /*3bd0*/  MOV R2, R50 ;  /* 0x0000003200027202 */ /* 0x008fe40000000f00 */
[----:B0-----:R-:W2:Y:S01]  /*3be0*/  LDL R50, [R1+0xc8] ;  /* 0x0000c80001327983 */ /* 0x001ea20000100800 */
[----:B-1----:R-:W-:Y:S02]  /*3bf0*/  SHF.L.U32 R48, R59, 0x1, RZ ;  /* 0x000000013b307819 */ /* 0x002fe400000006ff */
[----:B------:R-:W-:Y:S02]  /*3c00*/  MOV R3, R49 ;  /* 0x0000003100037202 */ /* 0x000fe40000000f00 */
[----:B------:R-:W-:Y:S01]  /*3c10*/  LOP3.LUT R48, R48, 0x18, RZ, 0xc0, !PT ;  /* 0x0000001830307812 */ /* 0x000fe200078ec0ff */
[----:B------:R-:W-:-:S06]  /*3c20*/  ULEA UR5, UR15, UR5, 0x18 ;  /* 0x000000050f057291 */ /* 0x000fcc000f8ec03f */
[----:B------:R-:W-:-:S04]  /*3c30*/  LEA R15, R59, UR5, 0x5 ;  /* 0x000000053b0f7c11 */ /* 0x000fc8000f8e28ff */
[----:B------:R-:W-:-:S05]  /*3c40*/  IADD3 R49, R15, R48, RZ ;  /* 0x000000300f317210 */ /* 0x000fca0007ffe0ff */
[----:B------:R0:W-:Y:S04]  /*3c50*/  STS.64 [R49], R4 ;  /* 0x0000000431007388 */ /* 0x0001e80000000a00 */
[----:B0-----:R3:W5:Y:S04]  /*3c60*/  LDL.LU.64 R4, [R1+0xe0] ;  /* 0x0000e00001047983 */ /* 0x0017680000300a00 */
[----:B------:R-:W3:Y:S01]  /*3c70*/  LDL R58, [R1+0xc4] ;  /* 0x0000c400013a7983 */ /* 0x000ee20000100800 */
[----:B------:R-:W-:-:S04]  /*3c80*/  LOP3.LUT R49, R48, 0x8, RZ, 0x3c, !PT ;  /* 0x0000000830317812 */ /* 0x000fc800078e3cff */
[----:B------:R-:W-:-:S05]  /*3c90*/  IADD3 R49, R15, R49, RZ ;  /* 0x000000310f317210 */ /* 0x000fca0007ffe0ff */
[----:B------:R0:W-:Y:S02]  /*3ca0*/  STS.64 [R49], R10 ;  /* 0x0000000a31007388 */ /* 0x0001e40000000a00 */
[----:B0-----:R-:W-:-:S04]  /*3cb0*/  LOP3.LUT R49, R48, 0x10, RZ, 0x3c, !PT ;  /* 0x0000001030317812 */ /* 0x001fc800078e3cff */
[----:B------:R-:W-:-:S05]  /*3cc0*/  IADD3 R49, R15, R49, RZ ;  /* 0x000000310f317210 */ /* 0x000fca0007ffe0ff */
[----:B------:R0:W-:Y:S04]  /*3cd0*/  STS.64 [R49], R2 ;  /* 0x0000000231007388 */ /* 0x0001e80000000a00 */
[----:B0-----:R0:W5:Y:S04]  /*3ce0*/  LDL.LU.64 R2, [R1+0xd8] ;  /* 0x0000d80001027983 */ /* 0x0011680000300a00 */
[----:B------:R-:W3:Y:S01]  /*3cf0*/  LDL R57, [R1+0xc0] ;  /* 0x0000c00001397983 */ /* 0x000ee20000100800 */
[----:B------:R-:W-:-:S04]  /*3d00*/  LOP3.LUT R48, R48, 0x18, RZ, 0x3c, !PT ;  /* 0x0000001830307812 */ /* 0x000fc800078e3cff */
[----:B------:R-:W-:Y:S02]  /*3d10*/  IADD3 R48, R15, R48, RZ ;  /* 0x000000300f307210 */ /* 0x000fe40007ffe0ff */
[----:B------:R-:W-:-:S03]  /*3d20*/  SHF.R.S32.HI R60, RZ, 0x1f, R61 ;  /* 0x0000001fff3c7819 */ /* 0x000fc6000001143d */
[----:B------:R4:W-:Y:S01]  /*3d30*/  STS.64 [R48], R12 ;  /* 0x0000000c30007388 */ /* 0x0009e20000000a00 */
[----:B------:R-:W-:-:S04]  /*3d40*/  LEA.HI R60, R60, R61, RZ, 0x2 ;  /* 0x0000003d3c3c7211 */ /* 0x000fc800078f10ff */
[----:B------:R-:W-:-:S04]  /*3d50*/  SHF.R.S32.HI R60, RZ, 0x2, R60 ;  /* 0x00000002ff3c7819 */ /* 0x000fc8000001143c */
[----:B------:R-:W-:Y:S01]  /*3d60*/  LEA R15, R60, UR5, 0x5 ;  /* 0x000000053c0f7c11 */ /* 0x000fe2000f8e28ff */
[----:B------:R-:W-:-:S04]  /*3d70*/  USHF.R.U32.HI UR5, URZ, 0x2, UR6 ;  /* 0x000000023f057899 */ /* 0x000fc80008011606 */
[----:B------:R-:W-:-:S04]  /*3d80*/  USHF.L.U32 UR5, UR5, 0x5, URZ ;  /* 0x0000000505057899 */ /* 0x000fc8000800063f */
[----:B------:R-:W-:Y:S01]  /*3d90*/  ULOP3.LUT UR5, UR5, 0xffffffe0, UR17, 0xe2, !UPT ;  /* 0xffffffe005057892 */ /* 0x000fe2000f8ee211 */
[-C--:B----4-:R-:W-:Y:S01]  /*3da0*/  LEA R48, R51, R15.reuse, 0x3 ;  /* 0x0000000f33307211 */ /* 0x090fe200078e18ff */
[----:B------:R-:W-:Y:S01]  /*3db0*/  BAR.SYNC.DEFER_BLOCKING 0x0 ;  /* 0x0000000000007b1d */ /* 0x000fe20000010000 */
[----:B--2---:R-:W-:-:S05]  /*3dc0*/  LEA R50, R50, R15, 0x3 ;  /* 0x0000000f32327211 */ /* 0x004fca00078e18ff */
        /* <DEDUP_REMOVED lines=9> */
[----:B------:R-:W-:Y:S01]  /*3e60*/  LEA R48, R57, R15, 0x3 ;  /* 0x0000000f39307211 */ /* 0x000fe200078e18ff */
[----:B------:R-:W-:-:S05]  /*3e70*/  FADD.FTZ R51, R51, R49 ;  /* 0x0000003133337221 */ /* 0x000fca0000010000 */
[----:B------:R-:W1:Y:S01]  /*3e80*/  LDS.64 R48, [R48+0x1e00] ;  /* 0x001e000030307984 */ /* 0x000e620000000a00 */
[----:B------:R-:W-:-:S05]  /*3e90*/  MOV R15, UR5 ;  /* 0x00000005000f7c02 */ /* 0x000fca0008000f00 */
[----:B------:R-:W-:-:S05]  /*3ea0*/  IMAD R15, R15, 0x500, R59 ;  /* 0x000005000f0f7824 */ /* 0x000fca00078e023b */
[----:B------:R-:W-:-:S04]  /*3eb0*/  IADD3 R15, R15, UR14, RZ ;  /* 0x0000000e0f0f7c10 */ /* 0x000fc8000fffe0ff */
[----:B------:R-:W-:Y:S01]  /*3ec0*/  SHF.L.U32 R15, R15, 0x1, RZ ;  /* 0x000000010f0f7819 */ /* 0x000fe200000006ff */
[----:B-1----:R-:W-:Y:S01]  /*3ed0*/  FADD.FTZ R49, R51, R49 ;  /* 0x0000003133317221 */ /* 0x002fe20000010000 */
[----:B------:R-:W-:Y:S02]  /*3ee0*/  FADD.FTZ R48, R50, R48 ;  /* 0x0000003032307221 */ /* 0x000fe40000010000 */
[----:B------:R-:W1:Y:S02]  /*3ef0*/  LDC.64 R50, c[0x0][0x260] ;  /* 0x00009800ff327b82 */ /* 0x000e640000000a00 */
[----:B-1----:R-:W-:-:S05]  /*3f00*/  IMAD.WIDE.U32 R50, R15, 0x4, R50 ;  /* 0x000000040f327825 */ /* 0x002fca00078e0032 */
[----:B------:R0:W-:Y:S02]  /*3f10*/  STG.E.64 desc[UR12][R50.64+0x4000], R48 ;  /* 0x0040003032007986 */ /* 0x0001e4000c101b0c */
.L_x_968:
[----:B------:R-:W-:Y:S01]  /*3f20*/  BSSY B0, `(.L_x_969) ;  /* 0x00000d1000007945 */ /* 0x000fe20003800000 */
[----:B0-----:R-:W-:-:S03]  /*3f30*/  CS2R R48, SRZ ;  /* 0x0000000000307805 */ /* 0x001fc6000001ff00 */
[----:B------:R-:W-:Y:S05]  /*3f40*/  @P1 BRA `(.L_x_970) ;  /* 0x0000000c00381947 */ /* 0x000fea0003800000 */
[----:B------:R-:W-:Y:S01]  /*3f50*/  USHF.L.U32 UR5, UR11, 0x2, URZ ;  /* 0x000000020b057899 */ /* 0x000fe2000800063f */
[----:B------:R-:W-:Y:S01]  /*3f60*/  HFMA2.MMA R48, -RZ, RZ, 0, 4.76837158203125e-06 ;  /* 0x00000050ff307435 */ /* 0x000fe200000001ff */
[----:B------:R-:W-:Y:S02]  /*3f70*/  MOV R49, 0x28 ;  /* 0x0000002800317802 */ /* 0x000fe40000000f00 */
[----:B------:R-:W-:Y:S01]  /*3f80*/  ULOP3.LUT UR5, UR5, 0xc, URZ, 0xc0, !UPT ;  /* 0x0000000c05057892 */ /* 0x000fe2000f8ec03f */
[----:B-1----:R-:W-:Y:S02]  /*3f90*/  SHF.L.U32 R57, R59, 0x3, RZ ;  /* 0x000000033b397819 */ /* 0x002fe400000006ff */
        /* <DEDUP_REMOVED lines=201> */
.L_x_970:
[----:B------:R-:W-:Y:S05]  /*4c30*/  BSYNC B0 ;  /* 0x0000000000007941 */ /* 0x000fea0003800000 */
.L_x_969:
[----:B------:R-:W2:Y:S04]  /*4c40*/  LDL.LU R60, [R1+0x10] ;  /* 0x00001000013c7983 */ /* 0x000ea80000300800 */
[----:B------:R-:W3:Y:S01]  /*4c50*/  LDL.LU R51, [R1+0x14] ;  /* 0x0000140001337983 */ /* 0x000ee20000300800 */
[----:B-1----:R-:W-:Y:S01]  /*4c60*/  LOP3.LUT P1, RZ, R59, 0xfffffff3, RZ, 0xc0, !PT ;  /* 0xfffffff33bff7812 */ /* 0x002fe2000782c0ff */
[----:B------:R-:W-:Y:S02]  /*4c70*/  BSSY B0, `(.L_x_971) ;  /* 0x0000018000007945 */ /* 0x000fe40003800000 */
[----:B------:R-:W0:Y:S04]  /*4c80*/  SHFL.BFLY PT, R50, R48, 0x2, 0x1f ;  /* 0x0c401f0030327f89 */ /* 0x000e2800000e0000 */
[----:B------:R-:W1:Y:S01]  /*4c90*/  SHFL.BFLY PT, R15, R49, 0x2, 0x1f ;  /* 0x0c401f00310f7f89 */ /* 0x000e6200000e0000 */
[----:B0-----:R-:W-:Y:S01]  /*4ca0*/  FADD.FTZ R48, R50, R48 ;  /* 0x0000003032307221 */ /* 0x001fe20000010000 */
[----:B-1----:R-:W-:-:S04]  /*4cb0*/  FADD.FTZ R49, R15, R49 ;  /* 0x000000310f317221 */ /* 0x002fc80000010000 */
[----:B------:R-:W0:Y:S04]  /*4cc0*/  SHFL.BFLY PT, R50, R48, 0x1, 0x1f ;  /* 0x0c201f0030327f89 */ /* 0x000e2800000e0000 */
[----:B------:R-:W1:Y:S01]  /*4cd0*/  SHFL.BFLY PT, R15, R49, 0x1, 0x1f ;  /* 0x0c201f00310f7f89 */ /* 0x000e6200000e0000 */
[----:B0-----:R-:W-:Y:S01]  /*4ce0*/  FADD.FTZ R48, R48, R50 ;  /* 0x0000003230307221 */ /* 0x001fe20000010000 */
[----:B-1----:R-:W-:Y:S01]  /*4cf0*/  FADD.FTZ R49, R49, R15 ;  /* 0x0000000f31317221 */ /* 0x002fe20000010000 */
[----:B--2---:R-:W-:Y:S02]  /*4d00*/  PRMT R57, R60, 0x7632, R57 ;  /* 0x000076323c397816 */ /* 0x004fe40000000039 */
[----:B---3--:R-:W-:Y:S01]  /*4d10*/  PRMT R58, R51, 0x7632, R58 ;  /* 0x00007632333a7816 */ /* 0x008fe2000000003a */
[----:B------:R-:W-:Y:S06]  /*4d20*/  @P1 BRA `(.L_x_972) ;  /* 0x0000000000301947 */ /* 0x000fec0003800000 */
[----:B------:R-:W-:Y:S01]  /*4d30*/  SHF.R.U32.HI R50, RZ, 0x2, R59 ;  /* 0x00000002ff327819 */ /* 0x000fe2000001163b */
[----:B------:R-:W-:Y:S01]  /*4d40*/  ULDC UR5, c[0x0][0x10] ;  /* 0x0000040000057ab9 */ /* 0x000fe20000000800 */
[----:B------:R-:W-:Y:S01]  /*4d50*/  MOV R15, UR17 ;  /* 0x00000011000f7c02 */ /* 0x000fe20008000f00 */
[----:B------:R-:W-:Y:S01]  /*4d60*/  UIMAD UR5, UR5, UR4, UR6 ;  /* 0x00000004050572a4 */ /* 0x000fe2000f8e0206 */
[----:B------:R-:W-:-:S04]  /*4d70*/  SHF.L.U32 R50, R50, 0x5, RZ ;  /* 0x0000000532327819 */ /* 0x000fc800000006ff */
[----:B------:R-:W-:Y:S02]  /*4d80*/  LOP3.LUT R15, R50, 0xffffffe0, R15, 0xe2, !PT ;  /* 0xffffffe0320f7812 */ /* 0x000fe400078ee20f */
[----:B------:R-:W-:-:S04]  /*4d90*/  MOV R50, UR5 ;  /* 0x0000000500327c02 */ /* 0x000fc80008000f00 */
[----:B------:R-:W-:Y:S02]  /*4da0*/  LEA R15, R50, R15, 0x7 ;  /* 0x0000000f320f7211 */ /* 0x000fe400078e38ff */
[----:B------:R-:W0:Y:S02]  /*4db0*/  LDC.64 R50, c[0x0][0x260] ;  /* 0x00009800ff327b82 */ /* 0x000e240000000a00 */
[----:B------:R-:W-:-:S05]  /*4dc0*/  SHF.L.U32 R15, R15, 0x1, RZ ;  /* 0x000000010f0f7819 */ /* 0x000fca00000006ff */
[----:B0-----:R-:W-:-:S05]  /*4dd0*/  IMAD.WIDE.U32 R50, R15, 0x4, R50 ;  /* 0x000000040f327825 */ /* 0x001fca00078e0032 */
[----:B------:R0:W-:Y:S02]  /*4de0*/  STG.E.64 desc[UR12][R50.64], R48 ;  /* 0x0000003032007986 */ /* 0x0001e4000c101b0c */
.L_x_972:
[----:B------:R-:W-:Y:S05]  /*4df0*/  BSYNC B0 ;  /* 0x0000000000007941 */ /* 0x000fea0003800000 */
.L_x_971:
[----:B0-----:R-:W2:Y:S04]  /*4e00*/  LDL.LU R50, [R1+0x8] ;  /* 0x0000080001327983 */ /* 0x001ea80000300800 */
[----:B------:R-:W3:Y:S01]  /*4e10*/  LDL.LU R49, [R1+0xc] ;  /* 0x00000c0001317983 */ /* 0x000ee20000300800 */
[----:B------:R-:W-:Y:S01]  /*4e20*/  UISETP.GE.U32.AND UP0, UPT, UR9, UR16, UPT ;  /* 0x000000100900728c */ /* 0x000fe2000bf06070 */
[----:B-----5:R-:W-:Y:S02]  /*4e30*/  PRMT R43, R16, 0x7632, R43 ;  /* 0x00007632102b7816 */ /* 0x020fe4000000002b */
        /* <DEDUP_REMOVED lines=32> */
[----:B--2---:R-:W-:-:S02]  /*5040*/  PRMT R46, R50, 0x7632, R46 ;  /* 0x00007632322e7816 */ /* 0x004fc4000000002e */
[----:B---3--:R-:W-:Y:S02]  /*5050*/  PRMT R15, R49, 0x7632, R15 ;  /* 0x00007632310f7816 */ /* 0x008fe4000000000f */
[----:B------:R-:W-:Y:S01]  /*5060*/  PRMT R60, R46, 0x7632, R60 ;  /* 0x000076322e3c7816 */ /* 0x000fe2000000003c */
[----:B------:R-:W-:Y:S06]  /*5070*/  @P1 BRA `(.L_x_973) ;  /* 0x0000000000581947 */ /* 0x000fec0003800000 */
[----:B------:R-:W-:Y:S01]  /*5080*/  BAR.SYNC.DEFER_BLOCKING 0x0 ;  /* 0x0000000000007b1d */ /* 0x000fe20000010000 */
[----:B------:R-:W-:-:S13]  /*5090*/  ISETP.NE.AND P1, PT, R59, RZ, PT ;  /* 0x000000ff3b00720c */ /* 0x000fda0003f25270 */
[----:B------:R-:W-:Y:S05]  /*50a0*/  @P1 BRA `(.L_x_974) ;  /* 0x0000000000401947 */ /* 0x000fea0003800000 */
[----:B------:R-:W0:Y:S01]  /*50b0*/  LDC.64 R50, c[0x0][0x268] ;  /* 0x00009a00ff327b82 */ /* 0x000e220000000a00 */
        /* <DEDUP_REMOVED lines=9> */
.L_x_975:
[----:B------:R-:W2:Y:S04]  /*5150*/  LD.E.STRONG.GPU R50, desc[UR12][R30.64] ;  /* 0x0000000c1e327980 */ /* 0x000ea8000c10f900 */
[----:B--2---:R-:W-:Y:S01]  /*5160*/  CCTL.IVALL ;  /* 0x00000000ff00798f */ /* 0x004fe20002000000 */
[----:B------:R-:W-:Y:S05]  /*5170*/  YIELD ;  /* 0x0000000000007946 */ /* 0x000fea0003800000 */
[----:B-----5:R-:W-:-:S04]  /*5180*/  LOP3.LUT R50, R50, R49, RZ, 0x3c, !PT ;  /* 0x0000003132327212 */ /* 0x020fc800078e3cff */
[----:B------:R-:W-:-:S13]  /*5190*/  ISETP.GT.AND P1, PT, R50, -0x1, PT ;  /* 0xffffffff3200780c */ /* 0x000fda0003f24270 */
[----:B------:R-:W-:Y:S05]  /*51a0*/  @P1 BRA `(.L_x_975) ;  /* 0xfffffffc00e81947 */ /* 0x000fea000383ffff */
.L_x_974:
[----:B------:R-:W-:Y:S05]  /*51b0*/  WARPSYNC.ALL ;  /* 0x0000000000007948 */ /* 0x000fea0003800000 */
[----:B------:R-:W-:Y:S06]  /*51c0*/  BAR.SYNC.DEFER_BLOCKING 0x0 ;  /* 0x0000000000007b1d */ /* 0x000fec0000010000 */
[----:B------:R-:W-:Y:S05]  /*51d0*/  BRA `(.L_x_976) ;  /* 0x0000000000687947 */ /* 0x000fea0003800000 */
.L_x_973:
[----:B------:R-:W0:Y:S01]  /*51e0*/  S2R R30, SR_TID.X ;  /* 0x00000000001e7919 */ /* 0x000e220000002100 */
[----:B------:R-:W-:Y:S01]  /*51f0*/  BAR.SYNC.DEFER_BLOCKING 0x0 ;  /* 0x0000000000007b1d */ /* 0x000fe20000010000 */
[----:B0-----:R-:W-:-:S13]  /*5200*/  ISETP.NE.AND P1, PT, R30, RZ, PT ;  /* 0x000000ff1e00720c */ /* 0x001fda0003f25270 */
[----:B------:R-:W-:Y:S05]  /*5210*/  @P1 BRA `(.L_x_977) ;  /* 0x0000000000501947 */ /* 0x000fea0003800000 */
[----:B------:R-:W0:Y:S01]  /*5220*/  LDC.64 R50, c[0x0][0x268] ;  /* 0x00009a00ff327b82 */ /* 0x000e220000000a00 */
[----:B------:R-:W-:Y:S01]  /*5230*/  USHF.R.U32.HI UR5, URZ, 0x2, UR6 ;  /* 0x000000023f057899 */ /* 0x000fe20008011606 */
[----:B------:R-:W-:-:S05]  /*5240*/  MOV R49, 0x7fffffc1 ;  /* 0x7fffffc100317802 */ /* 0x000fca0000000f00 */
[----:B------:R-:W-:Y:S01]  /*5250*/  IADD3 R30, RZ, -UR5, RZ ;  /* 0x80000005ff1e7c10 */ /* 0x000fe2000fffe0ff */
[----:B------:R-:W-:-:S03]  /*5260*/  ULOP3.LUT UR5, UR6, 0x3, URZ, 0xc0, !UPT ;  /* 0x0000000306057892 */ /* 0x000fc6000f8ec03f */
[----:B------:R-:W-:Y:S01]  /*5270*/  ISETP.NE.AND P1, PT, R30, UR17, PT ;  /* 0x000000111e007c0c */ /* 0x000fe2000bf25270 */
[----:B------:R-:W-:-:S03]  /*5280*/  ULOP3.LUT UR5, UR5, 0x8, URZ, 0xfc, !UPT ;  /* 0x0000000805057892 */ /* 0x000fc6000f8efc3f */
[----:B------:R-:W-:-:S03]  /*5290*/  SEL R49, R49, 0x1, !P1 ;  /* 0x0000000131317807 */ /* 0x000fc60004800000 */
[----:B------:R-:W-:-:S05]  /*52a0*/  MOV R30, UR5 ;  /* 0x00000005001e7c02 */ /* 0x000fca0008000f00 */
[----:B0-----:R-:W-:Y:S01]  /*52b0*/  IMAD.WIDE.U32 R30, R30, 0x4, R50 ;  /* 0x000000041e1e7825 */ /* 0x001fe200078e0032 */
[----:B------:R-:W-:Y:S06]  /*52c0*/  MEMBAR.ALL.GPU ;  /* 0x0000000000007992 */ /* 0x000fec000000a000 */
[----:B------:R-:W-:-:S00]  /*52d0*/  ERRBAR ;  /* 0x00000000000079ab */ /* 0x000fc00000000000 */
[----:B------:R-:W-:Y:S06]  /*52e0*/  CGAERRBAR ;  /* 0x00000000000075ab */ /* 0x000fec0000000000 */
[----:B------:R0:W5:Y:S02]  /*52f0*/  ATOM.E.ADD.STRONG.GPU PT, R49, desc[UR12][R30.64], R49 ;  /* 0x000000311e31798a */ /* 0x00016400081ee1cc */
.L_x_978:
[----:B------:R-:W2:Y:S04]  /*5300*/  LD.E.STRONG.GPU R50, desc[UR12][R30.64] ;  /* 0x0000000c1e327980 */ /* 0x000ea8000c10f900 */
[----:B--2---:R-:W-:Y:S01]  /*5310*/  CCTL.IVALL ;  /* 0x00000000ff00798f */ /* 0x004fe20002000000 */
[----:B------:R-:W-:Y:S05]  /*5320*/  YIELD ;  /* 0x0000000000007946 */ /* 0x000fea0003800000 */
[----:B-----5:R-:W-:-:S04]  /*5330*/  LOP3.LUT R50, R50, R49, RZ, 0x3c, !PT ;  /* 0x0000003132327212 */ /* 0x020fc800078e3cff */
[----:B------:R-:W-:-:S13]  /*5340*/  ISETP.GT.AND P1, PT, R50, -0x1, PT ;  /* 0xffffffff3200780c */ /* 0x000fda0003f24270 */
[----:B------:R-:W-:Y:S05]  /*5350*/  @P1 BRA `(.L_x_978) ;  /* 0xfffffffc00e81947 */ /* 0x000fea000383ffff */
.L_x_977:
[----:B------:R-:W-:Y:S05]  /*5360*/  WARPSYNC.ALL ;  /* 0x0000000000007948 */ /* 0x000fea0003800000 */
[----:B------:R-:W-:Y:S06]  /*5370*/  BAR.SYNC.DEFER_BLOCKING 0x0 ;  /* 0x0000000000007b1d */ /* 0x000fec0000010000 */
.L_x_976:
[----:B------:R-:W1:Y:S01]  /*5380*/  S2R R59, SR_TID.X ;  /* 0x00000000003b7919 */ /* 0x000e620000002100 */
        /* <DEDUP_REMOVED lines=10> */
[----:B-1----:R-:W-:-:S06]  /*5430*/  @!P1 IMAD.WIDE.U32 R30, R30, 0x4, R50 ;  /* 0x000000041e1e9825 */ /* 0x002fcc00078e0032 */
[----:B------:R-:W2:Y:S01]  /*5440*/  @!P1 LDG.E.64 R30, desc[UR12][R30.64] ;  /* 0x0000000c1e1e9981 */ /* 0x000ea2000c1e1b00 */
[----:B------:R-:W-:Y:S01]  /*5450*/  HFMA2.MMA R49, -RZ, RZ, 0, 0 ;  /* 0x00000000ff317435 */ /* 0x000fe200000001ff */
[----:B------:R-:W0:Y:S01]  /*5460*/  S2UR UR14, SR_CgaCtaId ;  /* 0x00000000000e79c3 */ /* 0x000e220000008800 */
[----:B------:R-:W-:Y:S01]  /*5470*/  UMOV UR5, 0x400 ;  /* 0x0000040000057882 */ /* 0x000fe20000000000 */
[----:B------:R-:W-:Y:S01]  /*5480*/  SHF.L.U32 R46, R46, 0x10, RZ ;  /* 0x000000102e2e7819 */ /* 0x000fe200000006ff */
[----:B------:R-:W-:Y:S02]  /*5490*/  UIADD3 UR5, UR5, 0x3480, URZ ;  /* 0x0000348005057890 */ /* 0x000fe4000fffe03f */
[----:B--2---:R-:W-:Y:S01]  /*54a0*/  @!P1 FADD.FTZ R49, RZ, R30 ;  /* 0x0000001eff319221 */ /* 0x004fe20000010000 */
[----:B------:R-:W-:Y:S01]  /*54b0*/  MOV R30, RZ ;  /* 0x000000ff001e7202 */ /* 0x000fe20000000f00 */
[----:B------:R-:W-:Y:S01]  /*54c0*/  @!P1 FADD.FTZ R30, RZ, R31 ;  /* 0x0000001fff1e9221 */ /* 0x000fe20000010000 */
[----:B------:R-:W-:-:S02]  /*54d0*/  LOP3.LUT P1, RZ, R59, 0xffffff9f, RZ, 0xc0, !PT ;  /* 0xffffff9f3bff7812 */ /* 0x000fc4000782c0ff */
[----:B------:R-:W1:Y:S02]  /*54e0*/  SHFL.BFLY PT, R31, R49, 0x10, 0x1f ;  /* 0x0e001f00311f7f89 */ /* 0x000e6400000e0000 */
[----:B-1----:R-:W-:Y:S02]  /*54f0*/  FADD.FTZ R49, R31, R49 ;  /* 0x000000311f317221 */ /* 0x002fe40000010000 */
[----:B------:R-:W1:Y:S02]  /*5500*/  SHFL.BFLY PT, R31, R30, 0x10, 0x1f ;  /* 0x0e001f001e1f7f89 */ /* 0x000e6400000e0000 */
[----:B-1----:R-:W-:Y:S02]  /*5510*/  FADD.FTZ R30, R31, R30 ;  /* 0x0000001e1f1e7221 */ /* 0x002fe40000010000 */
[----:B------:R-:W1:Y:S02]  /*5520*/  SHFL.BFLY PT, R31, R49, 0x8, 0x1f ;  /* 0x0d001f00311f7f89 */ /* 0x000e6400000e0000 */
[----:B-1----:R-:W-:-:S02]  /*5530*/  FADD.FTZ R49, R49, R31 ;  /* 0x0000001f31317221 */ /* 0x002fc40000010000 */
        /* <DEDUP_REMOVED lines=13> */
[----:B-1----:R-:W-:Y:S01]  /*5610*/  FADD.FTZ R31, R31, R49 ;  /* 0x000000311f1f7221 */ /* 0x002fe20000010000 */
[----:B------:R-:W-:Y:S02]  /*5620*/  @!P1 SHF.R.U32.HI R49, RZ, 0x2, R59 ;  /* 0x00000002ff319819 */ /* 0x000fe4000001163b */
[----:B------:R-:W2:Y:S04]  /*5630*/  LDL.LU R59, [R1+0xbc] ;  /* 0x0000bc00013b7983 */ /* 0x000ea80000300800 */
[----:B------:R-:W3:Y:S04]  /*5640*/  LDL.LU R51, [R1+0x18] ;  /* 0x0000180001337983 */ /* 0x000ee80000300800 */
[----:B------:R-:W4:Y:S01]  /*5650*/  LDL.LU R50, [R1+0x3c] ;  /* 0x00003c0001327983 */ /* 0x000f220000300800 */
[----:B0-----:R-:W-:Y:S01]  /*5660*/  ULEA UR5, UR14, UR5, 0x18 ;  /* 0x000000050e057291 */ /* 0x001fe2000f8ec03f */
[----:B------:R-:W-:Y:S01]  /*5670*/  FADD.FTZ R46, -R14, R46 ;  /* 0x0000002e0e2e7221 */ /* 0x000fe20000010100 */
[----:B------:R-:W-:Y:S01]  /*5680*/  @!P1 LOP3.LUT R49, R49, 0x3ffffff8, RZ, 0xc0, !PT ;  /* 0x3ffffff831319812 */ /* 0x000fe200078ec0ff */
[----:B------:R-:W-:Y:S01]  /*5690*/  @!P1 FMUL.FTZ R31, R31, 1.2207031431898940355e-05 ;  /* 0x374ccccd1f1f9820 */ /* 0x000fe20000410000 */
[----:B------:R-:W-:Y:S01]  /*56a0*/  @!P1 FMUL.FTZ R30, R30, 1.2207031431898940355e-05 ;  /* 0x374ccccd1e1e9820 */ /* 0x000fe20000410000 */
[----:B------:R-:W-:Y:S01]  /*56b0*/  SHF.L.U32 R57, R57, 0x10, RZ ;  /* 0x0000001039397819 */ /* 0x000fe200000006ff */
[----:B------:R-:W-:Y:S01]  /*56c0*/  FMUL.FTZ R46, R2, R46 ;  /* 0x0000002e022e7220 */ /* 0x000fe20000410000 */
[----:B------:R-:W-:Y:S01]  /*56d0*/  SHF.L.U32 R43, R43, 0x10, RZ ;  /* 0x000000102b2b7819 */ /* 0x000fe200000006ff */
[----:B------:R-:W-:Y:S01]  /*56e0*/  USHF.L.U32 UR11, UR11, 0x2, URZ ;  /* 0x000000020b0b7899 */ /* 0x000fe2000800063f */
[----:B------:R0:W-:Y:S01]  /*56f0*/  @!P1 STS.64 [R49+UR5], R30 ;  /* 0x0000001e31009988 */ /* 0x0001e20008000a05 */
[----:B------:R-:W-:Y:S01]  /*5700*/  SHF.L.U32 R48, R48, 0x10, RZ ;  /* 0x0000001030307819 */ /* 0x000fe200000006ff */
[----:B------:R-:W-:Y:S01]  /*5710*/  ULDC.64 UR14, c[0x0][0x210] ;  /* 0x00008400000e7ab9 */ /* 0x000fe20000000a00 */
[----:B------:R-:W-:Y:S01]  /*5720*/  ULOP3.LUT UR11, UR11, 0xc, URZ, 0xc0, !UPT ;  /* 0x0000000c0b0b7892 */ /* 0x000fe2000f8ec03f */
[----:B0-----:R-:W-:-:S04]  /*5730*/  FFMA.FTZ R30, R46, R57, R43 ;  /* 0x000000392e1e7223 */ /* 0x001fc8000001002b */
[----:B------:R-:W-:-:S06]  /*5740*/  FMUL.FTZ R31, R30, -1.4426950216293334961 ;  /* 0xbfb8aa3b1e1f7820 */ /* 0x000fcc0000410000 */
[----:B------:R-:W0:Y:S02]  /*5750*/  MUFU.EX2 R31, R31 ;  /* 0x0000001f001f7308 */ /* 0x000e240000000800 */
[----:B0-----:R-:W-:-:S06]  /*5760*/  FADD.FTZ R31, R31, 1 ;  /* 0x3f8000001f1f7421 */ /* 0x001fcc0000010000 */
[----:B------:R-:W0:Y:S02]  /*5770*/  MUFU.RCP R31, R31 ;  /* 0x0000001f001f7308 */ /* 0x000e240000001000 */
[----:B0-----:R-:W-:-:S04]  /*5780*/  FADD.FTZ R49, -R31, 1 ;  /* 0x3f8000001f317421 */ /* 0x001fc80000010100 */
[----:B------:R-:W-:-:S04]  /*5790*/  FFMA.FTZ R49, R30, R49, 1 ;  /* 0x3f8000001e317423 */ /* 0x000fc80000010031 */
[----:B------:R-:W-:-:S04]  /*57a0*/  FMUL.FTZ R31, R31, R49 ;  /* 0x000000311f1f7220 */ /* 0x000fc80000410000 */
[----:B------:R-:W-:Y:S01]  /*57b0*/  FMUL.FTZ R48, R48, R31 ;  /* 0x0000001f30307220 */ /* 0x000fe20000410000 */
[----:B------:R-:W-:Y:S02]  /*57c0*/  SHF.L.U32 R49, R15, 0x10, RZ ;  /* 0x000000100f317819 */ /* 0x000fe400000006ff */
[----:B------:R-:W-:-:S03]  /*57d0*/  SHF.L.U32 R58, R58, 0x10, RZ ;  /* 0x000000103a3a7819 */ /* 0x000fc600000006ff */
[----:B------:R-:W-:Y:S01]  /*57e0*/  FADD.FTZ R49, -R14, R49 ;  /* 0x000000310e317221 */ /* 0x000fe20000010100 */
[----:B------:R-:W-:Y:S01]  /*57f0*/  SHF.L.U32 R17, R17, 0x10, RZ ;  /* 0x0000001011117819 */ /* 0x000fe200000006ff */
[----:B------:R-:W-:Y:S01]  /*5800*/  BAR.SYNC.DEFER_BLOCKING 0x0 ;  /* 0x0000000000007b1d */ /* 0x000fe20000010000 */
[----:B--2---:R-:W-:-:S05]  /*5810*/  IADD3 R30, R59, -UR11, RZ ;  /* 0x8000000b3b1e7c10 */ /* 0x004fca000fffe0ff */
[----:B------:R-:W2:Y:S01]  /*5820*/  LDL.LU R59, [R1+0x40] ;  /* 0x00004000013b7983 */ /* 0x000ea20000300800 */
[----:B------:R-:W-:-:S06]  /*5830*/  LEA R30, R30, UR5, 0x3 ;  /* 0x000000051e1e7c11 */ /* 0x000fcc000f8e18ff */
[----:B------:R-:W3:Y:S02]  /*5840*/  LDS.64 R30, [R30] ;  /* 0x000000001e1e7984 */ /* 0x000ee40000000a00 */
[----:B---3--:R-:W-:-:S04]  /*5850*/  FFMA.FTZ R15, R0, R51, -R30 ;  /* 0x00000033000f7223 */ /* 0x008fc8000001081e */
[----:B----4-:R-:W-:Y:S01]  /*5860*/  FFMA.FTZ R15, R50, -R31, R15 ;  /* 0x8000001f320f7223 */ /* 0x010fe2000001000f */
[----:B------:R-:W-:Y:S01]  /*5870*/  FFMA.FTZ R50, R57, R48, -R30 ;  /* 0x0000003039327223 */ /* 0x000fe2000001081e */
[----:B------:R-:W-:-:S03]  /*5880*/  FMUL.FTZ R48, R2, R49 ;  /* 0x0000003102307220 */ /* 0x000fc60000410000 */
[----:B------:R-:W-:Y:S01]  /*5890*/  FFMA.FTZ R46, -R31, R46, R50 ;  /* 0x0000002e1f2e7223 */ /* 0x000fe20000010132 */
[----:B------:R-:W-:-:S04]  /*58a0*/  FFMA.FTZ R51, R48, R58, R17 ;  /* 0x0000003a30337223 */ /* 0x000fc80000010011 */
[----:B------:R-:W-:-:S06]  /*58b0*/  FMUL.FTZ R49, R51, -1.4426950216293334961 ;  /* 0xbfb8aa3b33317820 */ /* 0x000fcc0000410000 */
[----:B------:R-:W0:Y:S02]  /*58c0*/  MUFU.EX2 R49, R49 ;  /* 0x0000003100317308 */ /* 0x000e240000000800 */
[----:B0-----:R-:W-:-:S06]  /*58d0*/  FADD.FTZ R49, R49, 1 ;  /* 0x3f80000031317421 */ /* 0x001fcc0000010000 */
[----:B------:R0:W1:Y:S02]  /*58e0*/  MUFU.RCP R50, R49 ;  /* 0x0000003100327308 */ /* 0x0000640000001000 */
[----:B0-----:R-:W3:Y:S01]  /*58f0*/  LDL.LU R49, [R1+0x1c] ;  /* 0x00001c0001317983 */ /* 0x001ee20000300800 */
[----:B------:R-:W-:Y:S02]  /*5900*/  SHF.L.U32 R18, R18, 0x10, RZ ;  /* 0x0000001012127819 */ /* 0x000fe400000006ff */
        /* <DEDUP_REMOVED lines=8> */
[----:B------:R-:W-:Y:S01]  /*5990*/  FMUL.FTZ R19, R2, R19 ;  /* 0x0000001302137220 */ /* 0x000fe20000410000 */
[----:B------:R-:W-:Y:S01]  /*59a0*/  FADD.FTZ R22, -R14, R22 ;  /* 0x000000160e167221 */ /* 0x000fe20000010100 */
[----:B------:R-:W-:Y:S02]  /*59b0*/  SHF.L.U32 R28, R28, 0x10, RZ ;  /* 0x000000101c1c7819 */ /* 0x000fe400000006ff */
[----:B------:R-:W-:Y:S01]  /*59c0*/  FADD.FTZ R23, -R14, R23 ;  /* 0x000000170e177221 */ /* 0x000fe20000010100 */
[----:B------:R-:W-:Y:S02]  /*59d0*/  SHF.L.U32 R26, R26, 0x10, RZ ;  /* 0x000000101a1a7819 */ /* 0x000fe400000006ff */
[----:B------:R-:W-:Y:S02]  /*59e0*/  SHF.L.U32 R29, R29, 0x10, RZ ;  /* 0x000000101d1d7819 */ /* 0x000fe400000006ff */
[----:B------:R-:W-:Y:S01]  /*59f0*/  SHF.L.U32 R27, R27, 0x10, RZ ;  /* 0x000000101b1b7819 */ /* 0x000fe200000006ff */
[----:B------:R-:W-:Y:S01]  /*5a00*/  FADD.FTZ R26, -R14, R26 ;  /* 0x0000001a0e1a7221 */ /* 0x000fe20000010100 */
[----:B------:R-:W-:-:S02]  /*5a10*/  SHF.L.U32 R16, R16, 0x10, RZ ;  /* 0x0000001010107819 */ /* 0x000fc400000006ff */
[----:B------:R-:W-:Y:S01]  /*5a20*/  SHF.L.U32 R32, R32, 0x10, RZ ;  /* 0x0000001020207819 */ /* 0x000fe200000006ff */
[----:B------:R-:W-:Y:S01]  /*5a30*/  FADD.FTZ R27, -R14, R27 ;  /* 0x0000001b0e1b7221 */ /* 0x000fe20000010100 */
[----:B------:R-:W-:Y:S01]  /*5a40*/  SHF.L.U32 R20, R20, 0x10, RZ ;  /* 0x0000001014147819 */ /* 0x000fe200000006ff */
[----:B------:R-:W-:Y:S01]  /*5a50*/  FADD.FTZ R16, -R14, R16 ;  /* 0x000000100e107221 */ /* 0x000fe20000010100 */
[----:B------:R-:W-:Y:S02]  /*5a60*/  SHF.L.U32 R33, R33, 0x10, RZ ;  /* 0x0000001021217819 */ /* 0x000fe400000006ff */
[----:B------:R-:W-:Y:S01]  /*5a70*/  SHF.L.U32 R34, R34, 0x10, RZ ;  /* 0x0000001022227819 */ /* 0x000fe200000006ff */
[----:B------:R-:W-:Y:S01]  /*5a80*/  FMUL.FTZ R16, R2, R16 ;  /* 0x0000001002107220 */ /* 0x000fe20000410000 */
[----:B------:R-:W-:Y:S01]  /*5a90*/  FADD.FTZ R20, -R14, R20 ;  /* 0x000000140e147221 */ /* 0x000fe20000010100 */
[----:B------:R-:W-:Y:S02]  /*5aa0*/  SHF.L.U32 R36, R36, 0x10, RZ ;  /* 0x0000001024247819 */ /* 0x000fe400000006ff */
[----:B------:R-:W-:Y:S01]  /*5ab0*/  SHF.L.U32 R35, R35, 0x10, RZ ;  /* 0x0000001023237819 */ /* 0x000fe200000006ff */
[----:B------:R-:W-:Y:S01]  /*5ac0*/  FMUL.FTZ R20, R2, R20 ;  /* 0x0000001402147220 */ /* 0x000fe20000410000 */
        /* <DEDUP_REMOVED lines=11> */
[----:B------:R-:W-:Y:S01]  /*5b80*/  SHF.L.U32 R42, R42, 0x10, RZ ;  /* 0x000000102a2a7819 */ /* 0x000fe200000006ff */
[----:B------:R-:W-:-:S02]  /*5b90*/  FADD.FTZ R44, -R14, R44 ;  /* 0x0000002c0e2c7221 */ /* 0x000fc40000010100 */
[----:B------:R-:W-:Y:S02]  /*5ba0*/  FADD.FTZ R14, -R14, R45 ;  /* 0x0000002d0e0e7221 */ /* 0x000fe40000010100 */
[C---:B------:R-:W-:Y:S02]  /*5bb0*/  FMUL.FTZ R44, R2.reuse, R44 ;  /* 0x0000002c022c7220 */ /* 0x040fe40000410000 */
[----:B------:R-:W-:Y:S01]  /*5bc0*/  FMUL.FTZ R14, R2, R14 ;  /* 0x0000000e020e7220 */ /* 0x000fe20000410000 */
[----:B---3--:R-:W-:-:S04]  /*5bd0*/  FFMA.FTZ R49, R3, R49, -R30 ;  /* 0x0000003103317223 */ /* 0x008fc8000001081e */
[----:B--2---:R-:W-:Y:S01]  /*5be0*/  FFMA.FTZ R49, R59, -R31, R49 ;  /* 0x8000001f3b317223 */ /* 0x004fe20000010031 */
[----:B-1----:R-:W-:-:S04]  /*5bf0*/  FADD.FTZ R59, -R50, 1 ;  /* 0x3f800000323b7421 */ /* 0x002fc80000010100 */
[----:B------:R-:W-:Y:S01]  /*5c00*/  FFMA.FTZ R59, R51, R59, 1 ;  /* 0x3f800000333b7423 */ /* 0x000fe2000001003b */
[----:B------:R-:W-:-:S03]  /*5c10*/  FMUL.FTZ R51, R2, R18 ;  /* 0x0000001202337220 */ /* 0x000fc60000410000 */
[----:B------:R-:W-:Y:S01]  /*5c20*/  FMUL.FTZ R18, R50, R59 ;  /* 0x0000003b32127220 */ /* 0x000fe20000410000 */
[----:B------:R-:W-:-:S03]  /*5c30*/  FFMA.FTZ R50, R57, R51, R43 ;  /* 0x0000003339327223 */ /* 0x000fc6000001002b */
[----:B------:R-:W-:Y:S01]  /*5c40*/  FMUL.FTZ R18, R21, R18 ;  /* 0x0000001215127220 */ /* 0x000fe20000410000 */
[----:B------:R-:W-:-:S06]  /*5c50*/  FMUL.FTZ R59, R50, -1.4426950216293334961 ;  /* 0xbfb8aa3b323b7820 */ /* 0x000fcc0000410000 */
[----:B------:R-:W0:Y:S02]  /*5c60*/  MUFU.EX2 R59, R59 ;  /* 0x0000003b003b7308 */ /* 0x000e240000000800 */
[----:B0-----:R-:W-:-:S06]  /*5c70*/  FADD.FTZ R59, R59, 1 ;  /* 0x3f8000003b3b7421 */ /* 0x001fcc0000010000 */
[----:B------:R-:W0:Y:S02]  /*5c80*/  MUFU.RCP R59, R59 ;  /* 0x0000003b003b7308 */ /* 0x000e240000001000 */
[----:B0-----:R-:W-:-:S04]  /*5c90*/  FADD.FTZ R21, -R59, 1 ;  /* 0x3f8000003b157421 */ /* 0x001fc80000010100 */
[----:B------:R-:W-:-:S04]  /*5ca0*/  FFMA.FTZ R21, R50, R21, 1 ;  /* 0x3f80000032157423 */ /* 0x000fc80000010015 */
        /* <DEDUP_REMOVED lines=49> */
[----:B------:R-:W-:-:S03]  /*5fc0*/  FFMA.FTZ R27, R57, R16, R43 ;  /* 0x00000010391b7223 */ /* 0x000fc6000001002b */
[----:B------:R-:W-:Y:S01]  /*5fd0*/  FMUL.FTZ R50, R50, R59 ;  /* 0x0000003b32327220 */ /* 0x000fe20000410000 */
[----:B------:R-:W-:-:S03]  /*5fe0*/  FMUL.FTZ R59, R27, -1.4426950216293334961 ;  /* 0xbfb8aa3b1b3b7820 */ /* 0x000fc60000410000 */
[----:B------:R-:W-:-:S03]  /*5ff0*/  FMUL.FTZ R33, R33, R50 ;  /* 0x0000003221217220 */ /* 0x000fc60000410000 */
        /* <DEDUP_REMOVED lines=51> */
[----:B------:R-:W-:-:S05]  /*6330*/  FMUL.FTZ R42, R17, -1.4426950216293334961 ;  /* 0xbfb8aa3b112a7820 */ /* 0x000fca0000410000 */
[----:B------:R-:W0:Y:S08]  /*6340*/  MUFU.EX2 R50, R50 ;  /* 0x0000003200327308 */ /* 0x000e300000000800 */
        /* <DEDUP_REMOVED lines=10> */
[----:B------:R-:W0:Y:S02]  /*63f0*/  MUFU.EX2 R45, R45 ;  /* 0x0000002d002d7308 */ /* 0x000e240000000800 */
[----:B------:R-:W-:Y:S01]  /*6400*/  FFMA.FTZ R50, R17, R50, 1 ;  /* 0x3f80000011327423 */ /* 0x000fe20000010032 */
[----:B0-----:R-:W-:-:S06]  /*6410*/  FADD.FTZ R45, R45, 1 ;  /* 0x3f8000002d2d7421 */ /* 0x001fcc0000010000 */
[----:B------:R-:W0:Y:S01]  /*6420*/  MUFU.RCP R45, R45 ;  /* 0x0000002d002d7308 */ /* 0x000e220000001000 */
[----:B------:R-:W-:Y:S01]  /*6430*/  SHF.L.U32 R61, R61, 0x10, RZ ;  /* 0x000000103d3d7819 */ /* 0x000fe200000006ff */
[----:B------:R-:W-:Y:S01]  /*6440*/  FMUL.FTZ R50, R42, R50 ;  /* 0x000000322a327220 */ /* 0x000fe20000410000 */
[----:B------:R-:W-:-:S03]  /*6450*/  SHF.L.U32 R47, R47, 0x10, RZ ;  /* 0x000000102f2f7819 */ /* 0x000fc600000006ff */
[----:B------:R-:W-:Y:S01]  /*6460*/  FMUL.FTZ R41, R61, R41 ;  /* 0x000000293d297220 */ /* 0x000fe20000410000 */
[----:B0-----:R-:W-:-:S04]  /*6470*/  FADD.FTZ R17, -R45, 1 ;  /* 0x3f8000002d117421 */ /* 0x001fc80000010100 */
[----:B------:R-:W-:Y:S02]  /*6480*/  FFMA.FTZ R17, R43, R17, 1 ;  /* 0x3f8000002b117423 */ /* 0x000fe40000010011 */
[----:B------:R-:W2:Y:S02]  /*6490*/  LDL.LU R43, [R1+0x4] ;  /* 0x00000400012b7983 */ /* 0x000ea40000300800 */
[----:B------:R-:W-:Y:S02]  /*64a0*/  FMUL.FTZ R17, R45, R17 ;  /* 0x000000112d117220 */ /* 0x000fe40000410000 */
[----:B------:R-:W3:Y:S01]  /*64b0*/  LDL.LU R42, [R1+0x28] ;  /* 0x00002800012a7983 */ /* 0x000ee20000300800 */
[----:B------:R-:W-:-:S03]  /*64c0*/  FMUL.FTZ R47, R47, R50 ;  /* 0x000000322f2f7220 */ /* 0x000fc60000410000 */
[----:B------:R-:W4:Y:S01]  /*64d0*/  LDL.LU R45, [R1+0x24] ;  /* 0x00002400012d7983 */ /* 0x000f220000300800 */
[----:B------:R-:W-:-:S03]  /*64e0*/  SHF.L.U32 R60, R60, 0x10, RZ ;  /* 0x000000103c3c7819 */ /* 0x000fc600000006ff */
[----:B------:R-:W5:Y:S04]  /*64f0*/  LDL.LU R61, [R1+0x38] ;  /* 0x00003800013d7983 */ /* 0x000f680000300800 */
[----:B------:R-:W5:Y:S01]  /*6500*/  LDL.LU R50, [R1+0x34] ;  /* 0x0000340001327983 */ /* 0x000f620000300800 */
[----:B------:R-:W-:Y:S01]  /*6510*/  FMUL.FTZ R60, R60, R17 ;  /* 0x000000113c3c7220 */ /* 0x000fe20000410000 */
[C-C-:B------:R-:W-:Y:S01]  /*6520*/  FFMA.FTZ R53, R0.reuse, R53, -R30.reuse ;  /* 0x0000003500357223 */ /* 0x140fe2000001081e */
[C-C-:B------:R-:W-:Y:S01]  /*6530*/  FFMA.FTZ R4, R0.reuse, R4, -R30.reuse ;  /* 0x0000000400047223 */ /* 0x140fe2000001081e */
[--C-:B------:R-:W-:Y:S01]  /*6540*/  FFMA.FTZ R6, R0, R6, -R30.reuse ;  /* 0x0000000600067223 */ /* 0x100fe2000001081e */
        /* <DEDUP_REMOVED lines=19> */
[C-C-:B--2---:R-:W-:Y:S01]  /*6680*/  FFMA.FTZ R43, R0.reuse, R43, -R30.reuse ;  /* 0x0000002b002b7223 */ /* 0x144fe2000001081e */
[C-C-:B---3--:R-:W-:Y:S01]  /*6690*/  FFMA.FTZ R42, R0.reuse, R42, -R30.reuse ;  /* 0x0000002a002a7223 */ /* 0x148fe2000001081e */
[C-C-:B----4-:R-:W-:Y:S01]  /*66a0*/  FFMA.FTZ R45, R3.reuse, R45, -R30.reuse ;  /* 0x0000002d032d7223 */ /* 0x150fe2000001081e */
[C-C-:B-----5:R-:W-:Y:S01]  /*66b0*/  FFMA.FTZ R17, R0.reuse, R50, -R30.reuse ;  /* 0x0000003200117223 */ /* 0x160fe2000001081e */
[--C-:B------:R-:W-:Y:S01]  /*66c0*/  FFMA.FTZ R0, R0, R8, -R30.reuse ;  /* 0x0000000800007223 */ /* 0x100fe2000001081e */
[C-C-:B------:R-:W-:Y:S01]  /*66d0*/  FFMA.FTZ R8, R3.reuse, R61, -R30.reuse ;  /* 0x0000003d03087223 */ /* 0x140fe2000001081e */
[----:B------:R-:W2:Y:S01]  /*66e0*/  LDL.LU R50, [R1+0x5c] ;  /* 0x00005c0001327983 */ /* 0x000ea20000300800 */
[----:B------:R-:W-:-:S03]  /*66f0*/  FFMA.FTZ R3, R3, R9, -R30 ;  /* 0x0000000903037223 */ /* 0x000fc6000001081e */
[----:B------:R-:W3:Y:S04]  /*6700*/  LDL.LU R61, [R1+0x54] ;  /* 0x00005400013d7983 */ /* 0x000ee80000300800 */
[----:B------:R-:W4:Y:S04]  /*6710*/  LDL.LU R9, [R1+0x64] ;  /* 0x0000640001097983 */ /* 0x000f280000300800 */
[----:B------:R-:W5:Y:S04]  /*6720*/  LDL.LU R57, [R1+0x60] ;  /* 0x0000600001397983 */ /* 0x000f680000300800 */
[----:B------:R-:W3:Y:S01]  /*6730*/  LDL.LU R30, [R1+0x58] ;  /* 0x00005800011e7983 */ /* 0x000ee20000300800 */
[C---:B------:R-:W-:Y:S01]  /*6740*/  FFMA.FTZ R24, -R31.reuse, R51, R24 ;  /* 0x000000331f187223 */ /* 0x040fe20000010118 */
[----:B------:R-:W-:-:S02]  /*6750*/  FFMA.FTZ R18, -R31, R48, R18 ;  /* 0x000000301f127223 */ /* 0x000fc40000010112 */
[----:B------:R-:W3:Y:S01]  /*6760*/  LDL.LU R58, [R1+0x50] ;  /* 0x00005000013a7983 */ /* 0x000ee20000300800 */
[C---:B------:R-:W-:Y:S01]  /*6770*/  FFMA.FTZ R29, -R31.reuse, R22, R29 ;  /* 0x000000161f1d7223 */ /* 0x040fe2000001011d */
[----:B------:R-:W-:Y:S01]  /*6780*/  FFMA.FTZ R28, -R31, R21, R28 ;  /* 0x000000151f1c7223 */ /* 0x000fe2000001011c */
[-C--:B--2---:R-:W-:Y:S01]  /*6790*/  FFMA.FTZ R42, R50, -R31.reuse, R42 ;  /* 0x8000001f322a7223 */ /* 0x084fe2000001002a */
[-C--:B----4-:R-:W-:Y:S01]  /*67a0*/  FFMA.FTZ R8, R9, -R31.reuse, R8 ;  /* 0x8000001f09087223 */ /* 0x090fe20000010008 */
[-C--:B-----5:R-:W-:Y:S02]  /*67b0*/  FFMA.FTZ R17, R57, -R31.reuse, R17 ;  /* 0x8000001f39117223 */ /* 0x0a0fe40000010011 */
[----:B------:R-:W2:Y:S04]  /*67c0*/  LDL.LU R57, [R1+0x48] ;  /* 0x0000480001397983 */ /* 0x000ea80000300800 */
[----:B------:R-:W4:Y:S01]  /*67d0*/  LDL.LU R51, [R1+0x44] ;  /* 0x0000440001337983 */ /* 0x000f220000300800 */
[----:B---3--:R-:W-:-:S03]  /*67e0*/  FFMA.FTZ R45, R30, -R31, R45 ;  /* 0x8000001f1e2d7223 */ /* 0x008fc6000001002d */
[----:B------:R-:W3:Y:S04]  /*67f0*/  LDL.LU R9, [R1+0x30] ;  /* 0x0000300001097983 */ /* 0x000ee80000300800 */
[----:B------:R-:W5:Y:S04]  /*6800*/  LDL.LU R50, [R1+0x2c] ;  /* 0x00002c0001327983 */ /* 0x000f680000300800 */
[----:B------:R-:W4:Y:S04]  /*6810*/  LDL.LU R48, [R1+0x20] ;  /* 0x0000200001307983 */ /* 0x000f280000300800 */
[----:B------:R-:W4:Y:S04]  /*6820*/  LDL.LU R30, [R1] ;  /* 0x00000000011e7983 */ /* 0x000f280000300800 */
[----:B------:R-:W2:Y:S04]  /*6830*/  LDL.LU R22, [R1+0x94] ;  /* 0x0000940001167983 */ /* 0x000ea80000300800 */
[----:B------:R-:W4:Y:S01]  /*6840*/  LDL.LU R21, [R1+0xb8] ;  /* 0x0000b80001157983 */ /* 0x000f220000300800 */
[----:B------:R-:W-:Y:S01]  /*6850*/  FFMA.FTZ R34, -R31, R16, R34 ;  /* 0x000000101f227223 */ /* 0x000fe20000010122 */
[-C--:B---3--:R-:W-:Y:S01]  /*6860*/  FFMA.FTZ R9, R9, -R31.reuse, R4 ;  /* 0x8000001f09097223 */ /* 0x088fe20000010004 */
[----:B-----5:R-:W-:Y:S01]  /*6870*/  FFMA.FTZ R16, R50, -R31, R5 ;  /* 0x8000001f32107223 */ /* 0x020fe20000010005 */
[----:B--2---:R-:W-:-:S04]  /*6880*/  IADD3 R4, P1, R22, UR14, RZ ;  /* 0x0000000e16047c10 */ /* 0x004fc8000ff3e0ff */
[----:B----4-:R-:W-:Y:S02]  /*6890*/  IADD3.X R5, R21, UR15, RZ, P1, !PT ;  /* 0x0000000f15057c10 */ /* 0x010fe40008ffe4ff */
[----:B------:R-:W2:Y:S01]  /*68a0*/  LDL.LU R21, [R1+0xb0] ;  /* 0x0000b00001157983 */ /* 0x000ea20000300800 */
[C---:B------:R-:W-:Y:S01]  /*68b0*/  FFMA.FTZ R38, -R31.reuse, R27, R38 ;  /* 0x0000001b1f267223 */ /* 0x040fe20000010126 */
[C---:B------:R-:W-:Y:S02]  /*68c0*/  FFMA.FTZ R33, -R31.reuse, R26, R33 ;  /* 0x0000001a1f217223 */ /* 0x040fe40000010121 */
[----:B------:R-:W3:Y:S01]  /*68d0*/  LDL.LU R27, [R1+0xb4] ;  /* 0x0000b400011b7983 */ /* 0x000ee20000300800 */
[C---:B------:R-:W-:Y:S01]  /*68e0*/  FMUL.FTZ R49, R2.reuse, R49 ;  /* 0x0000003102317220 */ /* 0x040fe20000410000 */
[----:B------:R-:W-:Y:S02]  /*68f0*/  FMUL.FTZ R18, R2, R18 ;  /* 0x0000001202127220 */ /* 0x000fe40000410000 */
[----:B------:R-:W4:Y:S01]  /*6900*/  LDL.LU R26, [R1+0xa8] ;  /* 0x0000a800011a7983 */ /* 0x000f220000300800 */
[C---:B------:R-:W-:Y:S01]  /*6910*/  FFMA.FTZ R32, -R31.reuse, R23, R32 ;  /* 0x000000171f207223 */ /* 0x040fe20000010120 */
[----:B------:R-:W-:Y:S01]  /*6920*/  FFMA.FTZ R25, -R31, R19, R25 ;  /* 0x000000131f197223 */ /* 0x000fe20000010119 */
[-C--:B------:R-:W-:Y:S01]  /*6930*/  FFMA.FTZ R43, R61, -R31.reuse, R43 ;  /* 0x8000001f3d2b7223 */ /* 0x080fe2000001002b */
[-C--:B------:R-:W-:Y:S01]  /*6940*/  FFMA.FTZ R54, R58, -R31.reuse, R54 ;  /* 0x8000001f3a367223 */ /* 0x080fe20000010036 */
[-C--:B------:R-:W-:Y:S01]  /*6950*/  FFMA.FTZ R53, R57, -R31.reuse, R53 ;  /* 0x8000001f39357223 */ /* 0x080fe20000010035 */
[-C--:B------:R-:W-:Y:S01]  /*6960*/  FFMA.FTZ R52, R51, -R31.reuse, R52 ;  /* 0x8000001f33347223 */ /* 0x080fe20000010034 */
[C---:B------:R-:W-:Y:S01]  /*6970*/  FFMA.FTZ R35, -R31.reuse, R20, R35 ;  /* 0x000000141f237223 */ /* 0x040fe20000010123 */
[C---:B------:R-:W-:Y:S01]  /*6980*/  FFMA.FTZ R39, -R31.reuse, R36, R39 ;  /* 0x000000241f277223 */ /* 0x040fe20000010127 */
[----:B------:R-:W-:Y:S01]  /*6990*/  FFMA.FTZ R6, R48, -R31, R6 ;  /* 0x8000001f30067223 */ /* 0x000fe20000010006 */
[C---:B------:R-:W-:Y:S01]  /*69a0*/  FFMA.FTZ R59, -R31.reuse, R37, R59 ;  /* 0x000000251f3b7223 */ /* 0x040fe2000001013b */
[-C--:B------:R-:W-:Y:S01]  /*69b0*/  FFMA.FTZ R7, R30, -R31.reuse, R7 ;  /* 0x8000001f1e077223 */ /* 0x080fe20000010007 */
[----:B------:R-:W-:Y:S01]  /*69c0*/  FFMA.FTZ R41, -R31, R40, R41 ;  /* 0x000000281f297223 */ /* 0x000fe20000010129 */
[-C--:B------:R-:W-:Y:S01]  /*69d0*/  FFMA.FTZ R0, R56, -R31.reuse, R0 ;  /* 0x8000001f38007223 */ /* 0x080fe20000010000 */
[----:B------:R-:W-:Y:S01]  /*69e0*/  FFMA.FTZ R3, R55, -R31, R3 ;  /* 0x8000001f37037223 */ /* 0x000fe20000010003 */
[C---:B------:R-:W-:Y:S01]  /*69f0*/  FFMA.FTZ R60, -R31.reuse, R44, R60 ;  /* 0x0000002c1f3c7223 */ /* 0x040fe2000001013c */
[----:B------:R-:W-:Y:S01]  /*6a00*/  FFMA.FTZ R47, -R31, R14, R47 ;  /* 0x0000000e1f2f7223 */ /* 0x000fe2000001012f */
[----:B------:R-:W5:Y:S01]  /*6a10*/  LDL.LU R23, [R1+0xac] ;  /* 0x0000ac0001177983 */ /* 0x000f620000300800 */
[----:B------:R-:W-:Y:S01]  /*6a20*/  F2FP.BF16.F32.PACK_AB R18, R18, R49 ;  /* 0x000000311212723e */ /* 0x000fe200000010ff */
[C---:B------:R-:W-:Y:S01]  /*6a30*/  FMUL.FTZ R17, R2.reuse, R17 ;  /* 0x0000001102117220 */ /* 0x040fe20000410000 */
[C---:B------:R-:W-:Y:S01]  /*6a40*/  FMUL.FTZ R24, R2.reuse, R24 ;  /* 0x0000001802187220 */ /* 0x040fe20000410000 */
[----:B------:R-:W5:Y:S01]  /*6a50*/  LDL.LU R22, [R1+0xa0] ;  /* 0x0000a00001167983 */ /* 0x000f620000300800 */
        /* <DEDUP_REMOVED lines=29> */
[----:B------:R-:W-:-:S03]  /*6c30*/  F2FP.BF16.F32.PACK_AB R17, R24, R17 ;  /* 0x000000111811723e */ /* 0x000fc600000010ff */
[----:B------:R0:W-:Y:S01]  /*6c40*/  STG.E.U16 desc[UR12][R4.64+0x6], R19 ;  /* 0x0000061304007986 */ /* 0x0001e2000c10150c */
[----:B--2---:R-:W-:-:S03]  /*6c50*/  IADD3 R2, P1, R21, UR14, RZ ;  /* 0x0000000e15027c10 */ /* 0x004fc6000ff3e0ff */
[----:B------:R-:W2:Y:S04]  /*6c60*/  LDL.LU R21, [R1+0xa4] ;  /* 0x0000a40001157983 */ /* 0x000ea80000300800 */
[----:B------:R-:W2:Y:S04]  /*6c70*/  LDL.LU R24, [R1+0x98] ;  /* 0x0000980001187983 */ /* 0x000ea80000300800 */
[----:B0-----:R-:W2:Y:S01]  /*6c80*/  LDL.LU R19, [R1+0x9c] ;  /* 0x00009c0001137983 */ /* 0x001ea20000300800 */
[----:B------:R-:W-:-:S04]  /*6c90*/  F2FP.BF16.F32.PACK_AB R15, R46, R15 ;  /* 0x0000000f2e0f723e */ /* 0x000fc800000010ff */
[----:B------:R-:W-:Y:S02]  /*6ca0*/  PRMT R3, R15, 0x7632, R3 ;  /* 0x000076320f037816 */ /* 0x000fe40000000003 */
[----:B------:R-:W-:Y:S01]  /*6cb0*/  F2FP.BF16.F32.PACK_AB R8, R25, R8 ;  /* 0x000000081908723e */ /* 0x000fe200000010ff */
[----:B------:R0:W-:Y:S01]  /*6cc0*/  STG.E.U16 desc[UR12][R4.64], R15 ;  /* 0x0000000f04007986 */ /* 0x0001e2000c10150c */
[----:B------:R-:W-:-:S03]  /*6cd0*/  PRMT R20, R17, 0x7632, R20 ;  /* 0x0000763211147816 */ /* 0x000fc60000000014 */
[----:B------:R3:W-:Y:S01]  /*6ce0*/  STG.E.U16 desc[UR12][R4.64+0x2], R3 ;  /* 0x0000020304007986 */ /* 0x0007e2000c10150c */
[----:B------:R-:W-:-:S03]  /*6cf0*/  F2FP.BF16.F32.PACK_AB R28, R28, R42 ;  /* 0x0000002a1c1c723e */ /* 0x000fc600000010ff */
[----:B------:R4:W-:Y:S01]  /*6d00*/  STG.E.U16 desc[UR12][R4.64+0x4], R18 ;  /* 0x0000041204007986 */ /* 0x0009e2000c10150c */
[----:B------:R-:W-:Y:S02]  /*6d10*/  F2FP.BF16.F32.PACK_AB R29, R29, R45 ;  /* 0x0000002d1d1d723e */ /* 0x000fe400000010ff */
[----:B0-----:R-:W-:Y:S02]  /*6d20*/  PRMT R15, R8, 0x7632, R15 ;  /* 0x00007632080f7816 */ /* 0x001fe4000000000f */
[----:B---3--:R-:W-:Y:S02]  /*6d30*/  IADD3.X R3, R27, UR15, RZ, P1, !PT ;  /* 0x0000000f1b037c10 */ /* 0x008fe40008ffe4ff */
[----:B----4-:R-:W-:-:S03]  /*6d40*/  IADD3 R4, P1, R26, UR14, RZ ;  /* 0x0000000e1a047c10 */ /* 0x010fc6000ff3e0ff */
[----:B------:R-:W-:Y:S01]  /*6d50*/  STG.E.U16 desc[UR12][R2.64], R17 ;  /* 0x0000001102007986 */ /* 0x000fe2000c10150c */
[----:B------:R-:W-:Y:S02]  /*6d60*/  PRMT R18, R28, 0x7632, R18 ;  /* 0x000076321c127816 */ /* 0x000fe40000000012 */
[----:B-----5:R-:W-:Y:S01]  /*6d70*/  IADD3.X R5, R23, UR15, RZ, P1, !PT ;  /* 0x0000000f17057c10 */ /* 0x020fe20008ffe4ff */
[----:B------:R-:W-:Y:S04]  /*6d80*/  STG.E.U16 desc[UR12][R2.64+0x2], R20 ;  /* 0x0000021402007986 */ /* 0x000fe8000c10150c */
[----:B------:R0:W-:Y:S04]  /*6d90*/  STG.E.U16 desc[UR12][R2.64+0x4], R8 ;  /* 0x0000040802007986 */ /* 0x0001e8000c10150c */
[----:B------:R-:W3:Y:S04]  /*6da0*/  LDL.LU R23, [R1+0x88] ;  /* 0x0000880001177983 */ /* 0x000ee80000300800 */
[----:B------:R1:W-:Y:S01]  /*6db0*/  STG.E.U16 desc[UR12][R2.64+0x6], R15 ;  /* 0x0000060f02007986 */ /* 0x0003e2000c10150c */
[----:B0-----:R-:W-:-:S03]  /*6dc0*/  PRMT R8, R29, 0x7632, R8 ;  /* 0x000076321d087816 */ /* 0x001fc60000000008 */
[----:B------:R-:W-:Y:S01]  /*6dd0*/  STG.E.U16 desc[UR12][R4.64], R28 ;  /* 0x0000001c04007986 */ /* 0x000fe2000c10150c */
[----:B------:R-:W-:Y:S02]  /*6de0*/  F2FP.BF16.F32.PACK_AB R32, R32, R43 ;  /* 0x0000002b2020723e */ /* 0x000fe400000010ff */
[----:B-1----:R-:W-:Y:S02]  /*6df0*/  IADD3 R2, P1, R22, UR14, RZ ;  /* 0x0000000e16027c10 */ /* 0x002fe4000ff3e0ff */
[----:B------:R-:W4:Y:S04]  /*6e00*/  LDL.LU R22, [R1+0x8c] ;  /* 0x00008c0001167983 */ /* 0x000f280000300800 */
[----:B------:R-:W-:Y:S04]  /*6e10*/  STG.E.U16 desc[UR12][R4.64+0x2], R18 ;  /* 0x0000021204007986 */ /* 0x000fe8000c10150c */
[----:B------:R-:W-:Y:S04]  /*6e20*/  STG.E.U16 desc[UR12][R4.64+0x4], R29 ;  /* 0x0000041d04007986 */ /* 0x000fe8000c10150c */
[----:B------:R0:W-:Y:S01]  /*6e30*/  STG.E.U16 desc[UR12][R4.64+0x6], R8 ;  /* 0x0000060804007986 */ /* 0x0001e2000c10150c */
[----:B------:R-:W-:-:S02]  /*6e40*/  PRMT R17, R32, 0x7632, R17 ;  /* 0x0000763220117816 */ /* 0x000fc40000000011 */
[----:B--2---:R-:W-:Y:S02]  /*6e50*/  IADD3.X R3, R21, UR15, RZ, P1, !PT ;  /* 0x0000000f15037c10 */ /* 0x004fe40008ffe4ff */
[----:B------:R-:W2:Y:S01]  /*6e60*/  LDL.LU R21, [R1+0x70] ;  /* 0x0000700001157983 */ /* 0x000ea20000300800 */
[----:B0-----:R-:W-:-:S03]  /*6e70*/  IADD3 R4, P1, R24, UR14, RZ ;  /* 0x0000000e18047c10 */ /* 0x001fc6000ff3e0ff */
[----:B------:R-:W5:Y:S01]  /*6e80*/  LDL.LU R20, [R1+0x84] ;  /* 0x0000840001147983 */ /* 0x000f620000300800 */
[----:B------:R-:W-:-:S03]  /*6e90*/  IADD3.X R5, R19, UR15, RZ, P1, !PT ;  /* 0x0000000f13057c10 */ /* 0x000fc60008ffe4ff */
[----:B------:R-:W5:Y:S04]  /*6ea0*/  LDL.LU R19, [R1+0x68] ;  /* 0x0000680001137983 */ /* 0x000f680000300800 */
[----:B------:R0:W-:Y:S04]  /*6eb0*/  STG.E.U16 desc[UR12][R2.64+0x2], R17 ;  /* 0x0000021102007986 */ /* 0x0001e8000c10150c */
[----:B0-----:R-:W5:Y:S01]  /*6ec0*/  LDL.LU R17, [R1+0x6c] ;  /* 0x00006c0001117983 */ /* 0x001f620000300800 */
[----:B------:R-:W-:Y:S02]  /*6ed0*/  F2FP.BF16.F32.PACK_AB R33, R33, R54 ;  /* 0x000000362121723e */ /* 0x000fe400000010ff */
[----:B------:R-:W-:-:S02]  /*6ee0*/  F2FP.BF16.F32.PACK_AB R34, R34, R53 ;  /* 0x000000352222723e */ /* 0x000fc400000010ff */
        /* <DEDUP_REMOVED lines=9> */
[----:B---3--:R-:W-:Y:S02]  /*6f80*/  IADD3 R8, P1, R23, UR14, RZ ;  /* 0x0000000e17087c10 */ /* 0x008fe4000ff3e0ff */
[----:B0-----:R-:W-:Y:S01]  /*6f90*/  PRMT R3, R35, 0x7632, R3 ;  /* 0x0000763223037816 */ /* 0x001fe20000000003 */
[----:B------:R-:W-:Y:S01]  /*6fa0*/  STG.E.U16 desc[UR12][R4.64+0x2], R18 ;  /* 0x0000021204007986 */ /* 0x000fe2000c10150c */
[----:B------:R-:W-:-:S03]  /*6fb0*/  PRMT R15, R38, 0x7632, R15 ;  /* 0x00007632260f7816 */ /* 0x000fc6000000000f */
[----:B------:R-:W-:Y:S01]  /*6fc0*/  STG.E.U16 desc[UR12][R4.64+0x4], R35 ;  /* 0x0000042304007986 */ /* 0x000fe2000c10150c */
[----:B------:R-:W-:-:S03]  /*6fd0*/  F2FP.BF16.F32.PACK_AB R6, R59, R6 ;  /* 0x000000063b06723e */ /* 0x000fc600000010ff */
[----:B------:R0:W-:Y:S01]  /*6fe0*/  STG.E.U16 desc[UR12][R4.64+0x6], R3 ;  /* 0x0000060304007986 */ /* 0x0001e2000c10150c */
[----:B------:R-:W-:Y:S02]  /*6ff0*/  F2FP.BF16.F32.PACK_AB R7, R41, R7 ;  /* 0x000000072907723e */ /* 0x000fe400000010ff */
[----:B----4-:R-:W-:Y:S02]  /*7000*/  IADD3.X R9, R22, UR15, RZ, P1, !PT ;  /* 0x0000000f16097c10 */ /* 0x010fe40008ffe4ff */
[----:B0-----:R-:W-:-:S03]  /*7010*/  PRMT R5, R16, 0x7632, R5 ;  /* 0x0000763210057816 */ /* 0x001fc60000000005 */
[----:B------:R-:W-:Y:S01]  /*7020*/  STG.E.U16 desc[UR12][R8.64], R38 ;  /* 0x0000002608007986 */ /* 0x000fe2000c10150c */
[----:B------:R-:W-:-:S03]  /*7030*/  F2FP.BF16.F32.PACK_AB R0, R60, R0 ;  /* 0x000000003c00723e */ /* 0x000fc600000010ff */
[----:B------:R0:W-:Y:S01]  /*7040*/  STG.E.U16 desc[UR12][R8.64+0x2], R15 ;  /* 0x0000020f08007986 */ /* 0x0001e2000c10150c */
[----:B------:R-:W-:-:S03]  /*7050*/  F2FP.BF16.F32.PACK_AB R14, R47, R14 ;  /* 0x0000000e2f0e723e */ /* 0x000fc600000010ff */
[----:B------:R-:W-:Y:S04]  /*7060*/  STG.E.U16 desc[UR12][R8.64+0x4], R16 ;  /* 0x0000041008007986 */ /* 0x000fe8000c10150c */
[----:B------:R1:W-:Y:S01]  /*7070*/  STG.E.U16 desc[UR12][R8.64+0x6], R5 ;  /* 0x0000060508007986 */ /* 0x0003e2000c10150c */
[----:B0-----:R-:W-:Y:S02]  /*7080*/  PRMT R15, R7, 0x7632, R15 ;  /* 0x00007632070f7816 */ /* 0x001fe4000000000f */
[----:B-1----:R-:W-:Y:S01]  /*7090*/  PRMT R9, R6, 0x7632, R9 ;  /* 0x0000763206097816 */ /* 0x002fe20000000009 */
[----:B------:R-:W-:Y:S01]  /*70a0*/  ULOP3.LUT UR4, UR4, 0x1, URZ, 0x3c, !UPT ;  /* 0x0000000104047892 */ /* 0x000fe2000f8e3c3f */
[----:B------:R-:W-:Y:S01]  /*70b0*/  UMOV UR5, UR10 ;  /* 0x0000000a00057c82 */ /* 0x000fe20008000000 */
[----:B------:R-:W-:Y:S01]  /*70c0*/  UMOV UR11, UR9 ;  /* 0x00000009000b7c82 */ /* 0x000fe20008000000 */
[----:B--2---:R-:W-:-:S04]  /*70d0*/  IADD3 R2, P1, R21, UR14, RZ ;  /* 0x0000000e15027c10 */ /* 0x004fc8000ff3e0ff */
[----:B-----5:R-:W-:Y:S02]  /*70e0*/  IADD3.X R3, R20, UR15, RZ, P1, !PT ;  /* 0x0000000f14037c10 */ /* 0x020fe40008ffe4ff */
[----:B------:R-:W-:-:S03]  /*70f0*/  IADD3 R4, P1, R19, UR14, RZ ;  /* 0x0000000e13047c10 */ /* 0x000fc6000ff3e0ff */
[----:B------:R0:W-:Y:S04]  /*7100*/  STG.E.U16 desc[UR12][R2.64], R6 ;  /* 0x0000000602007986 */ /* 0x0001e8000c10150c */
[----:B------:R-:W-:Y:S04]  /*7110*/  STG.E.U16 desc[UR12][R2.64+0x2], R9 ;  /* 0x0000020902007986 */ /* 0x000fe8000c10150c */
[----:B------:R-:W-:Y:S04]  /*7120*/  STG.E.U16 desc[UR12][R2.64+0x4], R7 ;  /* 0x0000040702007986 */ /* 0x000fe8000c10150c */
[----:B------:R1:W-:Y:S01]  /*7130*/  STG.E.U16 desc[UR12][R2.64+0x6], R15 ;  /* 0x0000060f02007986 */ /* 0x0003e2000c10150c */
[----:B0-----:R-:W-:-:S02]  /*7140*/  PRMT R6, R14, 0x7632, R6 ;  /* 0x000076320e067816 */ /* 0x001fc40000000006 */
[----:B------:R-:W-:Y:S02]  /*7150*/  IADD3.X R5, R17, UR15, RZ, P1, !PT ;  /* 0x0000000f11057c10 */ /* 0x000fe40008ffe4ff */
[----:B-1----:R-:W-:-:S03]  /*7160*/  PRMT R3, R0, 0x7632, R3 ;  /* 0x0000763200037816 */ /* 0x002fc60000000003 */
[----:B------:R2:W-:Y:S04]  /*7170*/  STG.E.U16 desc[UR12][R4.64], R0 ;  /* 0x0000000004007986 */ /* 0x0005e8000c10150c */
[----:B------:R2:W-:Y:S04]  /*7180*/  STG.E.U16 desc[UR12][R4.64+0x2], R3 ;  /* 0x0000020304007986 */ /* 0x0005e8000c10150c */
[----:B------:R2:W-:Y:S04]  /*7190*/  STG.E.U16 desc[UR12][R4.64+0x4], R14 ;  /* 0x0000040e04007986 */ /* 0x0005e8000c10150c */
[----:B------:R2:W-:Y:S01]  /*71a0*/  STG.E.U16 desc[UR12][R4.64+0x6], R6 ;  /* 0x0000060604007986 */ /* 0x0005e2000c10150c */
[----:B------:R-:W-:Y:S05]  /*71b0*/  @!P0 BRA `(.L_x_979) ;  /* 0xffffff9000d08947 */ /* 0x000fea000383ffff */
.L_x_967:
        /* <DEDUP_REMOVED lines=32> */
[----:B------:R-:W-:Y:S02]  /*73c0*/  IADD3.X R11, RZ, RZ, RZ, P0, !PT ;  /* 0x000000ffff0b7210 */ /* 0x000fe400007fe4ff */
[----:B------:R-:W-:Y:S02]  /*73d0*/  MOV R10, R9 ;  /* 0x00000009000a7202 */ /* 0x000fe40000000f00 */
[----:B------:R-:W-:Y:S01]  /*73e0*/  IADD3 RZ, P1, R7, R8, RZ ;  /* 0x0000000807ff7210 */ /* 0x000fe20007f3e0ff */
[----:B------:R-:W-:Y:S01]  /*73f0*/  IMAD.WIDE.U32 R6, R5, -0x33333333, RZ ;  /* 0xcccccccd05067825 */ /* 0x000fe200078e00ff */
[----:B------:R-:W-:Y:S02]  /*7400*/  ISETP.LT.U32.AND P0, PT, R14, 0x2, PT ;  /* 0x000000020e00780c */ /* 0x000fe40003f01070 */
[----:B------:R-:W-:Y:S01]  /*7410*/  MOV R6, UR9 ;  /* 0x0000000900067c02 */ /* 0x000fe20008000f00 */
[----:B------:R-:W-:Y:S01]  /*7420*/  IMAD.WIDE.U32.X R8, R13, -0x33333334, R10, P1 ;  /* 0xcccccccc0d087825 */ /* 0x000fe200008e040a */
[----:B------:R-:W-:-:S02]  /*7430*/  ISETP.LT.AND.EX P0, PT, R15, RZ, PT, P0 ;  /* 0x000000ff0f00720c */ /* 0x000fc40003f01300 */
[----:B------:R-:W-:Y:S02]  /*7440*/  LEA.HI R50, R7, 0x1, RZ, 0x1c ;  /* 0x0000000107327811 */ /* 0x000fe400078fe0ff */
[----:B------:R-:W-:Y:S02]  /*7450*/  SHF.R.U64 R51, R8, 0x3, R9 ;  /* 0x0000000308337819 */ /* 0x000fe40000001209 */
[----:B------:R-:W-:Y:S02]  /*7460*/  SEL R49, R14, 0x2, P0 ;  /* 0x000000020e317807 */ /* 0x000fe40000000000 */
[----:B------:R-:W-:Y:S02]  /*7470*/  SEL R48, R15, RZ, P0 ;  /* 0x000000ff0f307207 */ /* 0x000fe40000000000 */
[C---:B------:R-:W-:Y:S02]  /*7480*/  IADD3 R7, P0, R0.reuse, 0xa, RZ ;  /* 0x0000000a00077810 */ /* 0x040fe40007f1e0ff */
[----:B------:R-:W-:-:S02]  /*7490*/  IADD3 R8, P1, R0, 0x14, RZ ;  /* 0x0000001400087810 */ /* 0x000fc40007f3e0ff */
[----:B------:R-:W-:Y:S02]  /*74a0*/  IADD3 R9, P2, R0, 0x1e, RZ ;  /* 0x0000001e00097810 */ /* 0x000fe40007f5e0ff */
[----:B------:R-:W-:Y:S02]  /*74b0*/  IADD3 R51, R51, 0x1, RZ ;  /* 0x0000000133337810 */ /* 0x000fe40007ffe0ff */
[----:B------:R-:W-:Y:S02]  /*74c0*/  SHF.L.U64.HI R48, R49, 0x5, R48 ;  /* 0x0000000531307819 */ /* 0x000fe40000010230 */
[----:B------:R-:W-:Y:S02]  /*74d0*/  LOP3.LUT R10, R56, 0xf, RZ, 0xc0, !PT ;  /* 0x0000000f380a7812 */ /* 0x000fe400078ec0ff */
[----:B------:R-:W-:Y:S02]  /*74e0*/  IADD3.X R11, RZ, RZ, RZ, P0, !PT ;  /* 0x000000ffff0b7210 */ /* 0x000fe400007fe4ff */
[----:B------:R-:W-:-:S02]  /*74f0*/  IADD3.X R12, RZ, RZ, RZ, P1, !PT ;  /* 0x000000ffff0c7210 */ /* 0x000fc40000ffe4ff */
[----:B------:R-:W-:Y:S02]  /*7500*/  IADD3.X R13, RZ, RZ, RZ, P2, !PT ;  /* 0x000000ffff0d7210 */ /* 0x000fe400017fe4ff */
[----:B------:R-:W-:Y:S02]  /*7510*/  SHF.L.U32 R49, R49, 0x5, RZ ;  /* 0x0000000531317819 */ /* 0x000fe400000006ff */
[----:B------:R-:W-:Y:S02]  /*7520*/  LOP3.LUT R50, R50, 0x3, RZ, 0xc0, !PT ;  /* 0x0000000332327812 */ /* 0x000fe400078ec0ff */
[----:B------:R-:W-:-:S07]  /*7530*/  LOP3.LUT R51, R51, 0x3, RZ, 0xc0, !PT ;  /* 0x0000000333337812 */ /* 0x000fce00078ec0ff */
.L_x_996:
        /* <DEDUP_REMOVED lines=9> */
[----:B------:R-:W-:Y:S01]  /*75d0*/  HFMA2.MMA R55, -RZ, RZ, 0, 0 ;  /* 0x00000000ff377435 */ /* 0x000fe200000001ff */
        /* <DEDUP_REMOVED lines=35> */
.L_x_983:
[----:B------:R-:W-:Y:S05]  /*7810*/  BSYNC B1 ;  /* 0x0000000000017941 */ /* 0x000fea0003800000 */
.L_x_982:
        /* <DEDUP_REMOVED lines=21> */
.L_x_986:
        /* <DEDUP_REMOVED lines=55> */
.L_x_985:
[----:B------:R-:W-:Y:S05]  /*7ce0*/  BSYNC B1 ;  /* 0x0000000000017941 */ /* 0x000fea0003800000 */
.L_x_984:
        /* <DEDUP_REMOVED lines=35> */
.L_x_988:
[----:B------:R-:W-:Y:S05]  /*7f20*/  BSYNC B1 ;  /* 0x0000000000017941 */ /* 0x000fea0003800000 */
.L_x_987:
        /* <DEDUP_REMOVED lines=15> */
.L_x_981:
[----:B------:R-:W-:Y:S05]  /*8020*/  BSYNC B0 ;  /* 0x0000000000007941 */ /* 0x000fea0003800000 */
.L_x_980:
        /* <DEDUP_REMOVED lines=21> */
[----:B------:R-:W-:-:S04]  /*8180*/  @!P0 LOP3.LUT R15, R4, R15, RZ, 0x3c, !PT ;  /* 0x0000000f040f8212 */ /* 0x000fc800078e3cff */
[----:B------:R-:W-:Y:S02]  /*8190*/  @!P0 LEA R16, R15, R16, 0x2 ;  /* 0x000000100f108211 */ /* 0x000fe400078e10ff */
[----:B0-----:R-:W-:-:S06]  /*81a0*/  CS2R R14, SRZ ;  /* 0x00000000000e7805 */ /* 0x001fcc000001ff00 */
        /* <DEDUP_REMOVED lines=26> */
.L_x_1005:
        /* <DEDUP_REMOVED lines=46> */
.L_x_1015:
        /* <DEDUP_REMOVED lines=41> */
.L_x_1025:
[----:B--2---:R-:W-:Y:S01]  /*88c0*/  FADD.FTZ R15, R14, R30 ;  /* 0x0000001e0e0f7221 */ /* 0x004fe20000010000 */
[----:B------:R-:W-:-:S04]  /*88d0*/  @!P1 F2FP.BF16.F32.PACK_AB R14, RZ, R24 ;  /* 0x00000018ff0e923e */ /* 0x000fc800000010ff */
[----:B------:R-:W-:Y:S01]  /*88e0*/  @!P1 F2FP.BF16.F32.PACK_AB R15, RZ, R15 ;  /* 0x0000000fff0f923e */ /* 0x000fe200000010ff */
[----:B------:R3:W-:Y:S03]  /*88f0*/  @!P1 STG.E.U16 desc[UR12][R16.64+0x50], R14 ;  /* 0x0000500e10009986 */ /* 0x0007e6000c10150c */
[----:B------:R-:W-:Y:S02]  /*8900*/  PRMT R20, R15, 0x7610, R20 ;  /* 0x000076100f147816 */ /* 0x000fe40000000014 */
[----:B------:R-:W-:-:S03]  /*8910*/  LEA.HI R15, R56, 0x3c, RZ, 0x1c ;  /* 0x0000003c380f7811 */ /* 0x000fc600078fe0ff */
[----:B------:R3:W-:Y:S04]  /*8920*/  @!P1 STG.E.U16 desc[UR12][R18.64+0x50], R20 ;  /* 0x0000501412009986 */ /* 0x0007e8000c10150c */
.L_x_991:
[----:B------:R-:W-:Y:S05]  /*8930*/  BSYNC B0 ;  /* 0x0000000000007941 */ /* 0x000fea0003800000 */
.L_x_990:
[----:B------:R-:W-:-:S13]  /*8940*/  ISETP.GE.U32.AND P0, PT, R5, 0x3c, PT ;  /* 0x0000003c0500780c */ /* 0x000fda0003f06070 */
[----:B------:R-:W-:Y:S05]  /*8950*/  @!P0 BRA `(.L_x_989) ;  /* 0x0000000800b08947 */ /* 0x000fea0003800000 */
[----:B------:R-:W-:Y:S01]  /*8960*/  ISETP.GT.U32.AND P0, PT, R10, 0x9, PT ;  /* 0x000000090a00780c */ /* 0x000fe20003f04070 */
[----:B-123--:R-:W-:Y:S01]  /*8970*/  HFMA2.MMA R16, -RZ, RZ, 0, 0 ;  /* 0x00000000ff107435 */ /* 0x00efe200000001ff */
[----:B------:R-:W-:-:S11]  /*8980*/  UMOV UR5, 0xffff ;  /* 0x0000ffff00057882 */ /* 0x000fd60000000000 */
[C---:B0-----:R-:W-:Y:S02]  /*8990*/  @!P0 SHF.L.U32 R14, R10.reuse, 0x1, RZ ;  /* 0x000000010a0e8819 */ /* 0x041fe400000006ff */
[----:B------:R-:W-:Y:S02]  /*89a0*/  @!P0 LEA R17, R10, UR4, 0x7 ;  /* 0x000000040a118c11 */ /* 0x000fe4000f8e38ff */
[----:B------:R-:W-:-:S04]  /*89b0*/  @!P0 LOP3.LUT R14, R15, R14, RZ, 0x3c, !PT ;  /* 0x0000000e0f0e8212 */ /* 0x000fc800078e3cff */
[----:B------:R-:W-:Y:S02]  /*89c0*/  @!P0 LEA R17, R14, R17, 0x2 ;  /* 0x000000110e118211 */ /* 0x000fe400078e10ff */
[----:B------:R-:W-:-:S03]  /*89d0*/  MOV R14, RZ ;  /* 0x000000ff000e7202 */ /* 0x000fc60000000f00 */
[----:B------:R0:W1:Y:S04]  /*89e0*/  @!P0 LDS R16, [R17] ;  /* 0x0000000011108984 */ /* 0x0000680000000800 */
[----:B------:R0:W2:Y:S01]  /*89f0*/  @!P0 LDS R14, [R17+0x500] ;  /* 0x00050000110e8984 */ /* 0x0000a20000000800 */
[----:B------:R-:W-:Y:S05]  /*8a00*/  BRA.DIV UR5, `(.L_x_995) ;  /* 0x0000001605487947 */ /* 0x000fea000b800000 */
[C---:B------:R-:W-:Y:S02]  /*8a10*/  @!P0 SHF.L.U32 R19, R10.reuse, 0x1, RZ ;  /* 0x000000010a138819 */ /* 0x040fe400000006ff */
[----:B------:R-:W-:Y:S02]  /*8a20*/  @!P0 IADD3 R18, R15, 0x14, RZ ;  /* 0x000000140f128810 */ /* 0x000fe40007ffe0ff */
[----:B------:R-:W-:Y:S02]  /*8a30*/  @!P0 LEA R23, R10, UR4, 0x7 ;  /* 0x000000040a178c11 */ /* 0x000fe4000f8e38ff */
[----:B------:R-:W-:Y:S02]  /*8a40*/  @!P0 LOP3.LUT R18, R18, R19, RZ, 0x3c, !PT ;  /* 0x0000001312128212 */ /* 0x000fe400078e3cff */
[----:B------:R-:W-:Y:S02]  /*8a50*/  @!P0 SHF.L.U32 R22, R10, 0x1, RZ ;  /* 0x000000010a168819 */ /* 0x000fe400000006ff */
[----:B------:R-:W-:-:S02]  /*8a60*/  @!P0 LEA R18, R18, R23, 0x2 ;  /* 0x0000001712128211 */ /* 0x000fc400078e10ff */
[----:B------:R-:W-:Y:S02]  /*8a70*/  @!P0 IADD3 R21, R15, 0x28, RZ ;  /* 0x000000280f158810 */ /* 0x000fe40007ffe0ff */
[----:B------:R-:W-:Y:S01]  /*8a80*/  @!P0 LEA R24, R10, UR4, 0x7 ;  /* 0x000000040a188c11 */ /* 0x000fe2000f8e38ff */
[----:B------:R-:W3:Y:S01]  /*8a90*/  @!P0 LDS R20, [R18] ;  /* 0x0000000012148984 */ /* 0x000ee20000000800 */
[----:B------:R-:W-:Y:S02]  /*8aa0*/  @!P0 LOP3.LUT R21, R21, R22, RZ, 0x3c, !PT ;  /* 0x0000001615158212 */ /* 0x000fe400078e3cff */
[----:B0-----:R-:W-:Y:S02]  /*8ab0*/  MOV R17, 0xffff ;  /* 0x0000ffff00117802 */ /* 0x001fe40000000f00 */
[----:B------:R-:W-:Y:S02]  /*8ac0*/  @!P0 LEA R22, R21, R24, 0x2 ;  /* 0x0000001815168211 */ /* 0x000fe400078e10ff */
[----:B------:R0:W-:Y:S01]  /*8ad0*/  @!P0 LDS R21, [R18+0x500] ;  /* 0x0005000012158984 */ /* 0x0001e20000000800 */
[----:B------:R-:W-:-:S02]  /*8ae0*/  @!P0 IADD3 R23, R15, 0x3c, RZ ;  /* 0x0000003c0f178810 */ /* 0x000fc40007ffe0ff */
[C---:B------:R-:W-:Y:S01]  /*8af0*/  @!P0 SHF.L.U32 R24, R10.reuse, 0x1, RZ ;  /* 0x000000010a188819 */ /* 0x040fe200000006ff */
[----:B------:R-:W-:Y:S01]  /*8b00*/  @!P0 LDS R38, [R22+0x500] ;  /* 0x0005000016268984 */ /* 0x000fe20000000800 */
[----:B------:R-:W-:Y:S02]  /*8b10*/  @!P0 LEA R30, R10, UR4, 0x7 ;  /* 0x000000040a1e8c11 */ /* 0x000fe4000f8e38ff */
[----:B------:R-:W-:Y:S01]  /*8b20*/  @!P0 LOP3.LUT R23, R23, R24, RZ, 0x3c, !PT ;  /* 0x0000001817178212 */ /* 0x000fe200078e3cff */
[----:B------:R-:W-:Y:S01]  /*8b30*/  @!P0 LDS R37, [R22] ;  /* 0x0000000016258984 */ /* 0x000fe20000000800 */
[----:B------:R-:W-:Y:S02]  /*8b40*/  MOV R27, 0xffff ;  /* 0x0000ffff001b7802 */ /* 0x000fe40000000f00 */
[----:B------:R-:W-:Y:S01]  /*8b50*/  @!P0 LEA R39, R23, R30, 0x2 ;  /* 0x0000001e17278211 */ /* 0x000fe200078e10ff */
[----:B-1----:R-:W1:Y:S01]  /*8b60*/  SHFL.BFLY PT, R17, R16, 0x8, 0x101f ;  /* 0x0d101f0010117f89 */ /* 0x002e6200000e0000 */
[----:B------:R-:W-:-:S02]  /*8b70*/  MOV R32, RZ ;  /* 0x000000ff00207202 */ /* 0x000fc40000000f00 */
[----:B------:R-:W-:Y:S01]  /*8b80*/  MOV R23, RZ ;  /* 0x000000ff00177202 */ /* 0x000fe20000000f00 */
[----:B--2---:R-:W2:Y:S01]  /*8b90*/  SHFL.BFLY PT, R30, R14, 0x8, 0x101f ;  /* 0x0d101f000e1e7f89 */ /* 0x004ea200000e0000 */
[----:B------:R-:W-:Y:S02]  /*8ba0*/  MOV R29, 0xffff ;  /* 0x0000ffff001d7802 */ /* 0x000fe40000000f00 */
[----:B------:R-:W-:Y:S01]  /*8bb0*/  MOV R24, RZ ;  /* 0x000000ff00187202 */ /* 0x000fe20000000f00 */
[----:B------:R-:W4:Y:S01]  /*8bc0*/  @!P0 LDS R22, [R39] ;  /* 0x0000000027168984 */ /* 0x000f220000000800 */
[----:B------:R-:W-:Y:S02]  /*8bd0*/  MOV R34, RZ ;  /* 0x000000ff00227202 */ /* 0x000fe40000000f00 */
[----:B------:R-:W-:Y:S02]  /*8be0*/  MOV R35, 0xffff ;  /* 0x0000ffff00237802 */ /* 0x000fe40000000f00 */
[----:B0-----:R-:W-:-:S02]  /*8bf0*/  MOV R18, RZ ;  /* 0x000000ff00127202 */ /* 0x001fc40000000f00 */
[----:B------:R-:W-:Y:S02]  /*8c00*/  MOV R28, 0xffff ;  /* 0x0000ffff001c7802 */ /* 0x000fe40000000f00 */
[----:B------:R-:W-:Y:S02]  /*8c10*/  MOV R26, 0xffff ;  /* 0x0000ffff001a7802 */ /* 0x000fe40000000f00 */
[----:B------:R-:W-:Y:S02]  /*8c20*/  MOV R41, 0xffff ;  /* 0x0000ffff00297802 */ /* 0x000fe40000000f00 */
[----:B---3--:R-:W-:Y:S02]  /*8c30*/  @!P0 MOV R32, R20 ;  /* 0x0000001400208202 */ /* 0x008fe40000000f00 */
[----:B------:R0:W-:Y:S01]  /*8c40*/  @!P0 LDS R20, [R39+0x500] ;  /* 0x0005000027148984 */ /* 0x0001e20000000800 */
[----:B-1----:R-:W-:Y:S01]  /*8c50*/  FADD.FTZ R25, R17, R16 ;  /* 0x0000001011197221 */ /* 0x002fe20000010000 */
[----:B------:R-:W-:-:S02]  /*8c60*/  MOV R16, 0xffff ;  /* 0x0000ffff00107802 */ /* 0x000fc40000000f00 */
[----:B------:R-:W1:Y:S01]  /*8c70*/  SHFL.BFLY PT, R31, R32, 0x8, 0x101f ;  /* 0x0d101f00201f7f89 */ /* 0x000e6200000e0000 */
[----:B------:R-:W-:Y:S01]  /*8c80*/  @!P0 MOV R34, R21 ;  /* 0x0000001500228202 */ /* 0x000fe20000000f00 */
[----:B--2---:R-:W-:Y:S01]  /*8c90*/  FADD.FTZ R17, R30, R14 ;  /* 0x0000000e1e117221 */ /* 0x004fe20000010000 */
[----:B------:R-:W-:Y:S01]  /*8ca0*/  MOV R30, 0xffff ;  /* 0x0000ffff001e7802 */ /* 0x000fe20000000f00 */
[----:B------:R-:W2:Y:S01]  /*8cb0*/  SHFL.BFLY PT, R16, R25, 0x4, 0x101f ;  /* 0x0c901f0019107f89 */ /* 0x000ea200000e0000 */
[----:B------:R-:W-:Y:S02]  /*8cc0*/  @!P0 MOV R23, R38 ;  /* 0x0000002600178202 */ /* 0x000fe40000000f00 */
[----:B------:R-:W-:Y:S01]  /*8cd0*/  MOV R38, 0xffff ;  /* 0x0000ffff00267802 */ /* 0x000fe20000000f00 */
[----:B------:R-:W3:Y:S01]  /*8ce0*/  SHFL.BFLY PT, R33, R34, 0x8, 0x101f ;  /* 0x0d101f0022217f89 */ /* 0x000ee200000e0000 */
[----:B------:R-:W-:Y:S02]  /*8cf0*/  @!P0 MOV R24, R37 ;  /* 0x0000002500188202 */ /* 0x000fe40000000f00 */
[----:B------:R-:W-:Y:S01]  /*8d00*/  MOV R37, 0xffff ;  /* 0x0000ffff00257802 */ /* 0x000fe20000000f00 */
[----:B------:R-:W5:Y:S01]  /*8d10*/  SHFL.BFLY PT, R30, R17, 0x4, 0x101f ;  /* 0x0c901f00111e7f89 */ /* 0x000f6200000e0000 */
[----:B------:R-:W-:-:S02]  /*8d20*/  MOV R21, RZ ;  /* 0x000000ff00157202 */ /* 0x000fc40000000f00 */
[----:B0-----:R-:W-:Y:S01]  /*8d30*/  MOV R39, 0xffff ;  /* 0x0000ffff00277802 */ /* 0x001fe20000000f00 */
[----:B------:R-:W0:Y:S01]  /*8d40*/  SHFL.BFLY PT, R38, R23, 0x8, 0x101f ;  /* 0x0d101f0017267f89 */ /* 0x000e2200000e0000 */
[----:B------:R-:W-:Y:S02]  /*8d50*/  MOV R40, 0xffff ;  /* 0x0000ffff00287802 */ /* 0x000fe40000000f00 */
[----:B------:R-:W-:Y:S01]  /*8d60*/  MOV R43, 0xffff ;  /* 0x0000ffff002b7802 */ /* 0x000fe20000000f00 */
[----:B------:R-:W0:Y:S01]  /*8d70*/  SHFL.BFLY PT, R37, R24, 0x8, 0x101f ;  /* 0x0d101f0018257f89 */ /* 0x000e2200000e0000 */
[----:B----4-:R-:W-:Y:S02]  /*8d80*/  @!P0 MOV R21, R22 ;  /* 0x0000001600158202 */ /* 0x010fe40000000f00 */
[----:B------:R-:W-:Y:S01]  /*8d90*/  MOV R22, 0xffff ;  /* 0x0000ffff00167802 */ /* 0x000fe20000000f00 */
[----:B-1----:R-:W-:Y:S02]  /*8da0*/  FADD.FTZ R31, R31, R32 ;  /* 0x000000201f1f7221 */ /* 0x002fe40000010000 */
[----:B------:R-:W1:Y:S01]  /*8db0*/  SHFL.BFLY PT, R42, R21, 0x8, 0x101f ;  /* 0x0d101f00152a7f89 */ /* 0x000e6200000e0000 */
[----:B--2---:R-:W-:Y:S01]  /*8dc0*/  FADD.FTZ R19, R25, R16 ;  /* 0x0000001019137221 */ /* 0x004fe20000010000 */
[----:B---3--:R-:W-:-:S04]  /*8dd0*/  FADD.FTZ R33, R33, R34 ;  /* 0x0000002221217221 */ /* 0x008fc80000010000 */
[----:B------:R-:W2:Y:S01]  /*8de0*/  SHFL.BFLY PT, R16, R19, 0x2, 0x101f ;  /* 0x0c501f0013107f89 */ /* 0x000ea200000e0000 */
[----:B------:R-:W-:Y:S02]  /*8df0*/  MOV R34, 0xffff ;  /* 0x0000ffff00227802 */ /* 0x000fe40000000f00 */
[----:B------:R-:W-:Y:S01]  /*8e00*/  @!P0 MOV R18, R20 ;  /* 0x0000001400128202 */ /* 0x000fe20000000f00 */
[----:B-----5:R-:W-:Y:S01]  /*8e10*/  FADD.FTZ R14, R17, R30 ;  /* 0x0000001e110e7221 */ /* 0x020fe20000010000 */
[----:B------:R-:W-:Y:S01]  /*8e20*/  MOV R20, 0xffff ;  /* 0x0000ffff00147802 */ /* 0x000fe20000000f00 */
[----:B0-----:R-:W-:Y:S01]  /*8e30*/  FADD.FTZ R32, R38, R23 ;  /* 0x0000001726207221 */ /* 0x001fe20000010000 */
[----:B------:R-:W-:Y:S02]  /*8e40*/  MOV R23, 0xffff ;  /* 0x0000ffff00177802 */ /* 0x000fe40000000f00 */
[----:B------:R-:W-:Y:S01]  /*8e50*/  MOV R17, 0xffff ;  /* 0x0000ffff00117802 */ /* 0x000fe20000000f00 */
[----:B------:R-:W-:Y:S01]  /*8e60*/  FADD.FTZ R25, R37, R24 ;  /* 0x0000001825197221 */ /* 0x000fe20000010000 */
[----:B------:R-:W-:Y:S01]  /*8e70*/  MOV R24, 0xffff ;  /* 0x0000ffff00187802 */ /* 0x000fe20000000f00 */
[----:B------:R-:W0:Y:S01]  /*8e80*/  SHFL.BFLY PT, R20, R31, 0x4, 0x101f ;  /* 0x0c901f001f147f89 */ /* 0x000e2200000e0000 */
[----:B------:R-:W-:-:S03]  /*8e90*/  ISETP.NE.AND P0, PT, R10, RZ, PT ;  /* 0x000000ff0a00720c */ /* 0x000fc60003f05270 */
[----:B------:R-:W3:Y:S01]  /*8ea0*/  SHFL.BFLY PT, R23, R18, 0x8, 0x101f ;  /* 0x0d101f0012177f89 */ /* 0x000ee200000e0000 */
[----:B-1----:R-:W-:Y:S01]  /*8eb0*/  FADD.FTZ R42, R42, R21 ;  /* 0x000000152a2a7221 */ /* 0x002fe20000010000 */
[----:B------:R-:W-:Y:S02]  /*8ec0*/  MOV R21, 0xffff ;  /* 0x0000ffff00157802 */ /* 0x000fe40000000f00 */
[----:B------:R-:W1:Y:S01]  /*8ed0*/  SHFL.BFLY PT, R36, R33, 0x4, 0x101f ;  /* 0x0c901f0021247f89 */ /* 0x000e6200000e0000 */
[----:B--2---:R-:W-:-:S03]  /*8ee0*/  FADD.FTZ R16, R19, R16 ;  /* 0x0000001013107221 */ /* 0x004fc60000010000 */
[----:B------:R-:W2:Y:S01]  /*8ef0*/  SHFL.BFLY PT, R38, R25, 0x4, 0x101f ;  /* 0x0c901f0019267f89 */ /* 0x000ea200000e0000 */
[----:B------:R-:W-:-:S03]  /*8f00*/  MOV R19, 0xffff ;  /* 0x0000ffff00137802 */ /* 0x000fc60000000f00 */
[----:B------:R-:W4:Y:S04]  /*8f10*/  SHFL.BFLY PT, R37, R32, 0x4, 0x101f ;  /* 0x0c901f0020257f89 */ /* 0x000f2800000e0000 */
[----:B------:R-:W5:Y:S01]  /*8f20*/  SHFL.BFLY PT, R30, R14, 0x2, 0x101f ;  /* 0x0c501f000e1e7f89 */ /* 0x000f6200000e0000 */
[----:B0-----:R-:W-:Y:S01]  /*8f30*/  FADD.FTZ R35, R31, R20 ;  /* 0x000000141f237221 */ /* 0x001fe20000010000 */
[----:B------:R-:W-:Y:S02]  /*8f40*/  MOV R20, 0xffff ;  /* 0x0000ffff00147802 */ /* 0x000fe40000000f00 */
[----:B------:R-:W0:Y:S01]  /*8f50*/  SHFL.BFLY PT, R41, R42, 0x4, 0x101f ;  /* 0x0c901f002a297f89 */ /* 0x000e2200000e0000 */
[----:B---3--:R-:W-:Y:S01]  /*8f60*/  FADD.FTZ R31, R23, R18 ;  /* 0x00000012171f7221 */ /* 0x008fe20000010000 */
[----:B------:R-:W-:-:S02]  /*8f70*/  MOV R18, 0xffff ;  /* 0x0000ffff00127802 */ /* 0x000fc40000000f00 */
[----:B------:R-:W3:Y:S01]  /*8f80*/  SHFL.BFLY PT, R19, R16, 0x1, 0x101f ;  /* 0x0c301f0010137f89 */ /* 0x000ee200000e0000 */
[----:B------:R-:W-:Y:S01]  /*8f90*/  MOV R23, 0xffff ;  /* 0x0000ffff00177802 */ /* 0x000fe20000000f00 */
[----:B-1----:R-:W-:Y:S01]  /*8fa0*/  FADD.FTZ R36, R33, R36 ;  /* 0x0000002421247221 */ /* 0x002fe20000010000 */
[----:B------:R-:W-:Y:S01]  /*8fb0*/  MOV R33, 0xffff ;  /* 0x0000ffff00217802 */ /* 0x000fe20000000f00 */
[----:B------:R-:W1:Y:S01]  /*8fc0*/  SHFL.BFLY PT, R20, R31, 0x4, 0x101f ;  /* 0x0c901f001f147f89 */ /* 0x000e6200000e0000 */
[----:B--2---:R-:W-:-:S03]  /*8fd0*/  FADD.FTZ R38, R25, R38 ;  /* 0x0000002619267221 */ /* 0x004fc60000010000 */
[----:B------:R-:W2:Y:S01]  /*8fe0*/  SHFL.BFLY PT, R18, R35, 0x2, 0x101f ;  /* 0x0c501f0023127f89 */ /* 0x000ea200000e0000 */
[----:B----4-:R-:W-:Y:S01]  /*8ff0*/  FADD.FTZ R37, R32, R37 ;  /* 0x0000002520257221 */ /* 0x010fe20000010000 */
[----:B------:R-:W-:Y:S02]  /*9000*/  MOV R32, 0xffff ;  /* 0x0000ffff00207802 */ /* 0x000fe40000000f00 */
[----:B------:R-:W4:Y:S01]  /*9010*/  SHFL.BFLY PT, R21, R36, 0x2, 0x101f ;  /* 0x0c501f0024157f89 */ /* 0x000f2200000e0000 */
[----:B-----5:R-:W-:Y:S01]  /*9020*/  FADD.FTZ R17, R14, R30 ;  /* 0x0000001e0e117221 */ /* 0x020fe20000010000 */
[----:B------:R-:W-:Y:S02]  /*9030*/  MOV R14, 0xffff ;  /* 0x0000ffff000e7802 */ /* 0x000fe40000000f00 */
[----:B------:R-:W5:Y:S04]  /*9040*/  SHFL.BFLY PT, R23, R38, 0x2, 0x101f ;  /* 0x0c501f0026177f89 */ /* 0x000f6800000e0000 */
[----:B------:R-:W5:Y:S01]  /*9050*/  SHFL.BFLY PT, R24, R37, 0x2, 0x101f ;  /* 0x0c501f0025187f89 */ /* 0x000f6200000e0000 */
[----:B0-----:R-:W-:Y:S01]  /*9060*/  FADD.FTZ R42, R42, R41 ;  /* 0x000000292a2a7221 */ /* 0x001fe20000010000 */
[----:B------:R-:W-:-:S02]  /*9070*/  IADD3 R41, R15, R6, RZ ;  /* 0x000000060f297210 */ /* 0x000fc40007ffe0ff */
[----:B------:R-:W0:Y:S01]  /*9080*/  SHFL.BFLY PT, R14, R17, 0x1, 0x101f ;  /* 0x0c301f00110e7f89 */ /* 0x000e2200000e0000 */
[----:B---3--:R-:W-:Y:S01]  /*9090*/  FADD.FTZ R16, R16, R19 ;  /* 0x0000001310107221 */ /* 0x008fe20000010000 */
[----:B-1----:R-:W-:Y:S02]  /*90a0*/  FADD.FTZ R31, R31, R20 ;  /* 0x000000141f1f7221 */ /* 0x002fe40000010000 */
[----:B------:R-:W1:Y:S02]  /*90b0*/  SHFL.BFLY PT, R43, R42, 0x2, 0x101f ;  /* 0x0c501f002a2b7f89 */ /* 0x000e6400000e0000 */
[----:B------:R-:W-:Y:S01]  /*90c0*/  @!P0 F2FP.BF16.F32.PACK_AB R30, RZ, R16 ;  /* 0x00000010ff1e823e */ /* 0x000fe200000010ff */
[----:B--2---:R-:W-:Y:S01]  /*90d0*/  FADD.FTZ R35, R35, R18 ;  /* 0x0000001223237221 */ /* 0x004fe20000010000 */
[----:B------:R-:W2:Y:S01]  /*90e0*/  SHFL.BFLY PT, R32, R31, 0x2, 0x101f ;  /* 0x0c501f001f207f89 */ /* 0x000ea200000e0000 */
[----:B------:R-:W3:Y:S01]  /*90f0*/  @!P0 LDC.64 R18, c[0x0][0x220] ;  /* 0x00008800ff128b82 */ /* 0x000ee20000000a00 */
[----:B----4-:R-:W-:-:S02]  /*9100*/  FADD.FTZ R36, R36, R21 ;  /* 0x0000001524247221 */ /* 0x010fc40000010000 */
[----:B------:R-:W4:Y:S01]  /*9110*/  SHFL.BFLY PT, R34, R35, 0x1, 0x101f ;  /* 0x0c301f0023227f89 */ /* 0x000f2200000e0000 */
[----:B-----5:R-:W-:-:S03]  /*9120*/  FADD.FTZ R38, R38, R23 ;  /* 0x0000001726267221 */ /* 0x020fc60000010000 */
[----:B------:R-:W5:Y:S01]  /*9130*/  SHFL.BFLY PT, R33, R36, 0x1, 0x101f ;  /* 0x0c301f0024217f89 */ /* 0x000f6200000e0000 */
[----:B------:R-:W5:Y:S01]  /*9140*/  @!P0 LDC.64 R22, c[0x0][0x220] ;  /* 0x00008800ff168b82 */ /* 0x000f620000000a00 */
[----:B------:R-:W-:Y:S02]  /*9150*/  FADD.FTZ R37, R37, R24 ;  /* 0x0000001825257221 */ /* 0x000fe40000010000 */
[----:B------:R-:W5:Y:S01]  /*9160*/  SHFL.BFLY PT, R39, R38, 0x1, 0x101f ;  /* 0x0c301f0026277f89 */ /* 0x000f6200000e0000 */
[----:B0-----:R-:W-:-:S03]  /*9170*/  FADD.FTZ R44, R17, R14 ;  /* 0x0000000e112c7221 */ /* 0x001fc60000010000 */
[----:B------:R-:W0:Y:S01]  /*9180*/  SHFL.BFLY PT, R40, R37, 0x1, 0x101f ;  /* 0x0c301f0025287f89 */ /* 0x000e2200000e0000 */
[----:B------:R-:W0:Y:S01]  /*9190*/  @!P0 LDC.64 R24, c[0x0][0x218] ;  /* 0x00008600ff188b82 */ /* 0x000e220000000a00 */
[----:B------:R-:W-:Y:S01]  /*91a0*/  @!P0 F2FP.BF16.F32.PACK_AB R44, RZ, R44 ;  /* 0x0000002cff2c823e */ /* 0x000fe200000010ff */
[----:B-1----:R-:W-:Y:S01]  /*91b0*/  FADD.FTZ R42, R42, R43 ;  /* 0x0000002b2a2a7221 */ /* 0x002fe20000010000 */
[----:B--2---:R-:W-:-:S05]  /*91c0*/  FADD.FTZ R31, R31, R32 ;  /* 0x000000201f1f7221 */ /* 0x004fca0000010000 */
[----:B------:R-:W1:Y:S01]  /*91d0*/  @!P0 LDC.64 R20, c[0x0][0x218] ;  /* 0x00008600ff148b82 */ /* 0x000e620000000a00 */
[----:B---3--:R-:W-:-:S04]  /*91e0*/  @!P0 IMAD.WIDE R18, R41, 0x2, R18 ;  /* 0x0000000229128825 */ /* 0x008fc800078e0212 */
[----:B----4-:R-:W-:Y:S01]  /*91f0*/  FADD.FTZ R34, R35, R34 ;  /* 0x0000002223227221 */ /* 0x010fe20000010000 */
[----:B------:R-:W-:Y:S01]  /*9200*/  MOV R35, 0xffff ;  /* 0x0000ffff00237802 */ /* 0x000fe20000000f00 */
[----:B-----5:R-:W-:Y:S01]  /*9210*/  FADD.FTZ R33, R36, R33 ;  /* 0x0000002124217221 */ /* 0x020fe20000010000 */
[----:B------:R-:W2:Y:S01]  /*9220*/  @!P0 LDC.64 R16, c[0x0][0x218] ;  /* 0x00008600ff108b82 */ /* 0x000ea20000000a00 */
[----:B------:R-:W-:-:S03]  /*9230*/  @!P0 IMAD.WIDE R22, R41, 0x2, R22 ;  /* 0x0000000229168825 */ /* 0x000fc600078e0216 */
[----:B------:R-:W3:Y:S01]  /*9240*/  SHFL.BFLY PT, R35, R42, 0x1, 0x101f ;  /* 0x0c301f002a237f89 */ /* 0x000ee200000e0000 */
[----:B------:R-:W-:Y:S01]  /*9250*/  FADD.FTZ R38, R38, R39 ;  /* 0x0000002726267221 */ /* 0x000fe20000010000 */
[----:B0-----:R-:W-:Y:S02]  /*9260*/  FADD.FTZ R37, R37, R40 ;  /* 0x0000002825257221 */ /* 0x001fe40000010000 */
[----:B------:R-:W0:Y:S01]  /*9270*/  @!P0 LDC.64 R14, c[0x0][0x220] ;  /* 0x00008800ff0e8b82 */ /* 0x000e220000000a00 */
[----:B------:R-:W-:Y:S01]  /*9280*/  @!P0 IMAD.WIDE R24, R41, 0x2, R24 ;  /* 0x0000000229188825 */ /* 0x000fe200078e0218 */
[----:B------:R-:W-:-:S04]  /*9290*/  @!P0 F2FP.BF16.F32.PACK_AB R26, RZ, R38 ;  /* 0x00000026ff1a823e */ /* 0x000fc800000010ff */
[----:B------:R4:W-:Y:S01]  /*92a0*/  @!P0 STG.E.U16 desc[UR12][R24.64], R30 ;  /* 0x0000001e18008986 */ /* 0x0009e2000c10150c */
[----:B-1----:R-:W-:-:S03]  /*92b0*/  @!P0 IMAD.WIDE R20, R41, 0x2, R20 ;  /* 0x0000000229148825 */ /* 0x002fc600078e0214 */
[----:B------:R1:W-:Y:S01]  /*92c0*/  @!P0 STG.E.U16 desc[UR12][R22.64], R44 ;  /* 0x0000002c16008986 */ /* 0x0003e2000c10150c */
[----:B--2---:R-:W-:Y:S01]  /*92d0*/  @!P0 IMAD.WIDE R16, R41, 0x2, R16 ;  /* 0x0000000229108825 */ /* 0x004fe200078e0210 */
[----:B----4-:R-:W-:-:S03]  /*92e0*/  @!P0 F2FP.BF16.F32.PACK_AB R25, RZ, R33 ;  /* 0x00000021ff19823e */ /* 0x010fc600000010ff */
[----:B---3--:R-:W-:Y:S01]  /*92f0*/  FADD.FTZ R35, R42, R35 ;  /* 0x000000232a237221 */ /* 0x008fe20000010000 */
[----:B------:R-:W-:Y:S02]  /*9300*/  MOV R30, 0xffff ;  /* 0x0000ffff001e7802 */ /* 0x000fe40000000f00 */
[----:B-1----:R-:W-:Y:S02]  /*9310*/  @!P0 F2FP.BF16.F32.PACK_AB R23, RZ, R34 ;  /* 0x00000022ff17823e */ /* 0x002fe400000010ff */
[----:B------:R-:W-:Y:S01]  /*9320*/  @!P0 F2FP.BF16.F32.PACK_AB R33, RZ, R37 ;  /* 0x00000025ff21823e */ /* 0x000fe200000010ff */
[----:B0-----:R-:W-:Y:S01]  /*9330*/  @!P0 IMAD.WIDE R14, R41, 0x2, R14 ;  /* 0x00000002290e8825 */ /* 0x001fe200078e020e */
[----:B------:R0:W1:Y:S04]  /*9340*/  SHFL.BFLY PT, R30, R31, 0x1, 0x101f ;  /* 0x0c301f001f1e7f89 */ /* 0x00006800000e0000 */
[----:B------:R0:W-:Y:S04]  /*9350*/  @!P0 STG.E.U16 desc[UR12][R20.64+0x28], R23 ;  /* 0x0000281714008986 */ /* 0x0001e8000c10150c */
[----:B------:R0:W-:Y:S04]  /*9360*/  @!P0 STG.E.U16 desc[UR12][R18.64+0x28], R25 ;  /* 0x0000281912008986 */ /* 0x0001e8000c10150c */
[----:B------:R0:W-:Y:S04]  /*9370*/  @!P0 STG.E.U16 desc[UR12][R16.64+0x50], R26 ;  /* 0x0000501a10008986 */ /* 0x0001e8000c10150c */
[----:B------:R0:W-:Y:S02]  /*9380*/  @!P0 STG.E.U16 desc[UR12][R14.64+0x50], R33 ;  /* 0x000050210e008986 */ /* 0x0001e4000c10150c */
.L_x_1059:
[----:B0-----:R-:W0:Y:S01]  /*9390*/  @!P0 LDC.64 R14, c[0x0][0x218] ;  /* 0x00008600ff0e8b82 */ /* 0x001e220000000a00 */
[----:B-1----:R-:W-:Y:S01]  /*93a0*/  FADD.FTZ R19, R31, R30 ;  /* 0x0000001e1f137221 */ /* 0x002fe20000010000 */
[----:B------:R-:W-:-:S04]  /*93b0*/  @!P0 F2FP.BF16.F32.PACK_AB R18, RZ, R35 ;  /* 0x00000023ff12823e */ /* 0x000fc800000010ff */
[----:B------:R-:W-:Y:S02]  /*93c0*/  @!P0 F2FP.BF16.F32.PACK_AB R19, RZ, R19 ;  /* 0x00000013ff13823e */ /* 0x000fe400000010ff */
[----:B------:R-:W1:Y:S01]  /*93d0*/  @!P0 LDC.64 R16, c[0x0][0x220] ;  /* 0x00008800ff108b82 */ /* 0x000e620000000a00 */
[----:B0-----:R-:W-:-:S05]  /*93e0*/  @!P0 IMAD.WIDE R14, R41, 0x2, R14 ;  /* 0x00000002290e8825 */ /* 0x001fca00078e020e */
[----:B------:R4:W-:Y:S01]  /*93f0*/  @!P0 STG.E.U16 desc[UR12][R14.64+0x78], R18 ;  /* 0x000078120e008986 */ /* 0x0009e2000c10150c */
[----:B-1----:R-:W-:-:S05]  /*9400*/  @!P0 IMAD.WIDE R16, R41, 0x2, R16 ;  /* 0x0000000229108825 */ /* 0x002fca00078e0210 */
[----:B------:R4:W-:Y:S02]  /*9410*/  @!P0 STG.E.U16 desc[UR12][R16.64+0x78], R19 ;  /* 0x0000781310008986 */ /* 0x0009e4000c10150c */
.L_x_989:
        /* <DEDUP_REMOVED lines=8> */
.L_x_992:
[----:B------:R-:W-:Y:S01]  /*94a0*/  HFMA2.MMA R28, -RZ, RZ, 0, 4.76837158203125e-07 ;  /* 0x00000008ff1c7435 */ /* 0x000fe200000001ff */
[----:B-1----:R-:W-:Y:S02]  /*94b0*/  MOV R29, R14 ;  /* 0x0000000e001d7202 */ /* 0x002fe40000000f00 */
[----:B------:R-:W-:Y:S02]  /*94c0*/  MOV R27, 0x101f ;  /* 0x0000101f001b7802 */ /* 0x000fe40000000f00 */
[----:B------:R-:W-:-:S07]  /*94d0*/  MOV R26, 0xffff ;  /* 0x0000ffff001a7802 */ /* 0x000fce0000000f00 */
[----:B0-2---:R-:W-:Y:S05]  /*94e0*/  WARPSYNC.COLLECTIVE R26, `(.L_x_997) ;  /* 0x000000001a087348 */ /* 0x005fea0003c00000 */
[----:B------:R1:W3:Y:S02]  /*94f0*/  SHFL.BFLY P2, R30, R29, R28, R27 ;  /* 0x0c00001c1d1e7389 */ /* 0x0002e4000004001b */
[----:B0123--:R-:W-:Y:S01]  /*9500*/  ENDCOLLECTIVE ;  /* 0x000000000000791b */ /* 0x00ffe20003800000 */
.L_x_997:
[----:B------:R-:W-:Y:S02]  /*9510*/  MOV R29, R15 ;  /* 0x0000000f001d7202 */ /* 0x000fe40000000f00 */
[----:B------:R-:W-:-:S07]  /*9520*/  MOV R17, R30 ;  /* 0x0000001e00117202 */ /* 0x000fce0000000f00 */
[----:B------:R-:W-:Y:S05]  /*9530*/  WARPSYNC.COLLECTIVE R26, `(.L_x_998) ;  /* 0x000000001a087348 */ /* 0x000fea0003c00000 */
[----:B------:R0:W1:Y:S02]  /*9540*/  SHFL.BFLY P2, R30, R29, R28, R27 ;  /* 0x0c00001c1d1e7389 */ /* 0x000064000004001b */
[----:B01----:R-:W-:Y:S01]  /*9550*/  ENDCOLLECTIVE ;  /* 0x000000000000791b */ /* 0x003fe20003800000 */
.L_x_998:
[----:B------:R-:W-:Y:S01]  /*9560*/  FADD.FTZ R17, R17, R14 ;  /* 0x0000000e11117221 */ /* 0x000fe20000010000 */
[----:B------:R-:W-:-:S04]  /*9570*/  HFMA2.MMA R28, -RZ, RZ, 0, 2.384185791015625e-07 ;  /* 0x00000004ff1c7435 */ /* 0x000fc800000001ff */
[----:B------:R-:W-:Y:S02]  /*9580*/  MOV R29, R17 ;  /* 0x00000011001d7202 */ /* 0x000fe40000000f00 */
[----:B------:R-:W-:-:S07]  /*9590*/  MOV R16, R30 ;  /* 0x0000001e00107202 */ /* 0x000fce0000000f00 */
[----:B------:R-:W-:Y:S05]  /*95a0*/  WARPSYNC.COLLECTIVE R26, `(.L_x_999) ;  /* 0x000000001a087348 */ /* 0x000fea0003c00000 */
[----:B------:R0:W1:Y:S02]  /*95b0*/  SHFL.BFLY P2, R30, R29, R28, R27 ;  /* 0x0c00001c1d1e7389 */ /* 0x000064000004001b */
[----:B01----:R-:W-:Y:S01]  /*95c0*/  ENDCOLLECTIVE ;  /* 0x000000000000791b */ /* 0x003fe20003800000 */
.L_x_999:
[----:B------:R-:W-:-:S05]  /*95d0*/  FADD.FTZ R16, R16, R15 ;  /* 0x0000000f10107221 */ /* 0x000fca0000010000 */
[----:B------:R-:W-:Y:S02]  /*95e0*/  MOV R29, R16 ;  /* 0x00000010001d7202 */ /* 0x000fe40000000f00 */
[----:B------:R-:W-:-:S07]  /*95f0*/  MOV R18, R30 ;  /* 0x0000001e00127202 */ /* 0x000fce0000000f00 */
[----:B------:R-:W-:Y:S05]  /*9600*/  WARPSYNC.COLLECTIVE R26, `(.L_x_1000) ;  /* 0x000000001a087348 */ /* 0x000fea0003c00000 */
[----:B------:R0:W1:Y:S02]  /*9610*/  SHFL.BFLY P2, R30, R29, R28, R27 ;  /* 0x0c00001c1d1e7389 */ /* 0x000064000004001b */
[----:B01----:R-:W-:Y:S01]  /*9620*/  ENDCOLLECTIVE ;  /* 0x000000000000791b */ /* 0x003fe20003800000 */
.L_x_1000:
[----:B------:R-:W-:Y:S01]  /*9630*/  FADD.FTZ R18, R17, R18 ;  /* 0x0000001211127221 */ /* 0x000fe20000010000 */
[----:B------:R-:W-:-:S04]  /*9640*/  HFMA2.MMA R28, -RZ, RZ, 0, 1.1920928955078125e-07 ;  /* 0x00000002ff1c7435 */ /* 0x000fc800000001ff */
[----:B------:R-:W-:Y:S02]  /*9650*/  MOV R29, R18 ;  /* 0x00000012001d7202 */ /* 0x000fe40000000f00 */
[----:B------:R-:W-:-:S07]  /*9660*/  MOV R19, R30 ;  /* 0x0000001e00137202 */ /* 0x000fce0000000f00 */
[----:B------:R-:W-:Y:S05]  /*9670*/  WARPSYNC.COLLECTIVE R26, `(.L_x_1001) ;  /* 0x000000001a087348 */ /* 0x000fea0003c00000 */
[----:B------:R0:W1:Y:S02]  /*9680*/  SHFL.BFLY P2, R30, R29, R28, R27 ;  /* 0x0c00001c1d1e7389 */ /* 0x000064000004001b */
[----:B01----:R-:W-:Y:S01]  /*9690*/  ENDCOLLECTIVE ;  /* 0x000000000000791b */ /* 0x003fe20003800000 */
.L_x_1001:
[----:B------:R-:W-:-:S05]  /*96a0*/  FADD.FTZ R19, R16, R19 ;  /* 0x0000001310137221 */ /* 0x000fca0000010000 */
[----:B------:R-:W-:Y:S02]  /*96b0*/  MOV R29, R19 ;  /* 0x00000013001d7202 */ /* 0x000fe40000000f00 */
[----:B------:R-:W-:-:S07]  /*96c0*/  MOV R21, R30 ;  /* 0x0000001e00157202 */ /* 0x000fce0000000f00 */
[----:B------:R-:W-:Y:S05]  /*96d0*/  WARPSYNC.COLLECTIVE R26, `(.L_x_1002) ;  /* 0x000000001a087348 */ /* 0x000fea0003c00000 */
[----:B------:R0:W1:Y:S02]  /*96e0*/  SHFL.BFLY P2, R30, R29, R28, R27 ;  /* 0x0c00001c1d1e7389 */ /* 0x000064000004001b */
[----:B01----:R-:W-:Y:S01]  /*96f0*/  ENDCOLLECTIVE ;  /* 0x000000000000791b */ /* 0x003fe20003800000 */
.L_x_1002:
[----:B------:R-:W-:Y:S01]  /*9700*/  FADD.FTZ R21, R18, R21 ;  /* 0x0000001512157221 */ /* 0x000fe20000010000 */
[----:B------:R-:W-:-:S04]  /*9710*/  HFMA2.MMA R28, -RZ, RZ, 0, 5.9604644775390625e-08 ;  /* 0x00000001ff1c7435 */ /* 0x000fc800000001ff */
[----:B------:R-:W-:Y:S02]  /*9720*/  MOV R29, R21 ;  /* 0x00000015001d7202 */ /* 0x000fe40000000f00 */
[----:B------:R-:W-:-:S07]  /*9730*/  MOV R14, R30 ;  /* 0x0000001e000e7202 */ /* 0x000fce0000000f00 */
[----:B------:R-:W-:Y:S05]  /*9740*/  WARPSYNC.COLLECTIVE R26, `(.L_x_1003) ;  /* 0x000000001a087348 */ /* 0x000fea0003c00000 */
[----:B------:R0:W1:Y:S02]  /*9750*/  SHFL.BFLY P2, R30, R29, R28, R27 ;  /* 0x0c00001c1d1e7389 */ /* 0x000064000004001b */
[----:B01----:R-:W-:Y:S01]  /*9760*/  ENDCOLLECTIVE ;  /* 0x000000000000791b */ /* 0x003fe20003800000 */
.L_x_1003:
[----:B------:R-:W-:-:S05]  /*9770*/  FADD.FTZ R14, R19, R14 ;  /* 0x0000000e130e7221 */ /* 0x000fca0000010000 */
[----:B------:R-:W-:Y:S02]  /*9780*/  MOV R29, R14 ;  /* 0x0000000e001d7202 */ /* 0x000fe40000000f00 */
[----:B------:R-:W-:-:S07]  /*9790*/  MOV R20, R30 ;  /* 0x0000001e00147202 */ /* 0x000fce0000000f00 */
[----:B------:R-:W-:Y:S05]  /*97a0*/  WARPSYNC.COLLECTIVE R26, `(.L_x_1004) ;  /* 0x000000001a087348 */ /* 0x000fea0003c00000 */
[----:B------:R0:W1:Y:S02]  /*97b0*/  SHFL.BFLY P2, R30, R29, R28, R27 ;  /* 0x0c00001c1d1e7389 */ /* 0x000064000004001b */
[----:B01----:R-:W-:Y:S01]  /*97c0*/  ENDCOLLECTIVE ;  /* 0x000000000000791b */ /* 0x003fe20003800000 */
.L_x_1004:
[----:B------:R-:W-:Y:S01]  /*97d0*/  FADD.FTZ R20, R21, R20 ;  /* 0x0000001415147221 */ /* 0x000fe20000010000 */
[----:B------:R-:W-:Y:S06]  /*97e0*/  BRA `(.L_x_1005) ;  /* 0xffffffe800d87947 */ /* 0x000fec000383ffff */
.L_x_993:
[----:B------:R-:W-:Y:S01]  /*97f0*/  HFMA2.MMA R28, -RZ, RZ, 0, 4.76837158203125e-07 ;  /* 0x00000008ff1c7435 */ /* 0x000fe200000001ff */
[----:B------:R-:W-:Y:S01]  /*9800*/  BSSY B1, `(.L_x_1006) ;  /* 0x0000007000017945 */ /* 0x000fe20003800000 */
[----:B-1----:R-:W-:Y:S02]  /*9810*/  MOV R29, R14 ;  /* 0x0000000e001d7202 */ /* 0x002fe40000000f00 */
[----:B------:R-:W-:Y:S02]  /*9820*/  MOV R27, 0x101f ;  /* 0x0000101f001b7802 */ /* 0x000fe40000000f00 */
[----:B------:R-:W-:-:S07]  /*9830*/  MOV R26, 0xffff ;  /* 0x0000ffff001a7802 */ /* 0x000fce0000000f00 */
[----:B0-2---:R-:W-:Y:S05]  /*9840*/  WARPSYNC.COLLECTIVE R26, `(.L_x_1007) ;  /* 0x000000001a087348 */ /* 0x005fea0003c00000 */
[----:B------:R1:W3:Y:S02]  /*9850*/  SHFL.BFLY P2, R30, R29, R28, R27 ;  /* 0x0c00001c1d1e7389 */ /* 0x0002e4000004001b */
[----:B0123--:R-:W-:Y:S01]  /*9860*/  ENDCOLLECTIVE ;  /* 0x000000000000791b */ /* 0x00ffe20003800000 */
.L_x_1007:
[----:B------:R-:W-:Y:S05]  /*9870*/  BSYNC B1 ;  /* 0x0000000000017941 */ /* 0x000fea0003800000 */
.L_x_1006:
        /* <DEDUP_REMOVED lines=8> */
.L_x_1008:
[----:B------:R-:W-:Y:S01]  /*9900*/  FADD.FTZ R21, R21, R14 ;  /* 0x0000000e15157221 */ /* 0x000fe20000010000 */
[----:B------:R-:W-:-:S04]  /*9910*/  HFMA2.MMA R28, -RZ, RZ, 0, 2.384185791015625e-07 ;  /* 0x00000004ff1c7435 */ /* 0x000fc800000001ff */
[----:B------:R-:W-:Y:S02]  /*9920*/  MOV R29, R21 ;  /* 0x00000015001d7202 */ /* 0x000fe40000000f00 */
[----:B------:R-:W-:-:S07]  /*9930*/  MOV R20, R30 ;  /* 0x0000001e00147202 */ /* 0x000fce0000000f00 */
[----:B------:R-:W-:Y:S05]  /*9940*/  WARPSYNC.COLLECTIVE R26, `(.L_x_1009) ;  /* 0x000000001a087348 */ /* 0x000fea0003c00000 */
[----:B------:R0:W1:Y:S02]  /*9950*/  SHFL.BFLY P2, R30, R29, R28, R27 ;  /* 0x0c00001c1d1e7389 */ /* 0x000064000004001b */
[----:B01----:R-:W-:Y:S01]  /*9960*/  ENDCOLLECTIVE ;  /* 0x000000000000791b */ /* 0x003fe20003800000 */
.L_x_1009:
[----:B------:R-:W-:-:S05]  /*9970*/  FADD.FTZ R20, R20, R15 ;  /* 0x0000000f14147221 */ /* 0x000fca0000010000 */
[----:B------:R-:W-:Y:S02]  /*9980*/  MOV R29, R20 ;  /* 0x00000014001d7202 */ /* 0x000fe40000000f00 */
[----:B------:R-:W-:-:S07]  /*9990*/  MOV R22, R30 ;  /* 0x0000001e00167202 */ /* 0x000fce0000000f00 */
[----:B------:R-:W-:Y:S05]  /*99a0*/  WARPSYNC.COLLECTIVE R26, `(.L_x_1010) ;  /* 0x000000001a087348 */ /* 0x000fea0003c00000 */
[----:B------:R0:W1:Y:S02]  /*99b0*/  SHFL.BFLY P2, R30, R29, R28, R27 ;  /* 0x0c00001c1d1e7389 */ /* 0x000064000004001b */
[----:B01----:R-:W-:Y:S01]  /*99c0*/  ENDCOLLECTIVE ;  /* 0x000000000000791b */ /* 0x003fe20003800000 */
.L_x_1010:
[----:B------:R-:W-:Y:S01]  /*99d0*/  FADD.FTZ R22, R21, R22 ;  /* 0x0000001615167221 */ /* 0x000fe20000010000 */
[----:B------:R-:W-:-:S04]  /*99e0*/  HFMA2.MMA R28, -RZ, RZ, 0, 1.1920928955078125e-07 ;  /* 0x00000002ff1c7435 */ /* 0x000fc800000001ff */
[----:B------:R-:W-:Y:S02]  /*99f0*/  MOV R29, R22 ;  /* 0x00000016001d7202 */ /* 0x000fe40000000f00 */
[----:B------:R-:W-:-:S07]  /*9a00*/  MOV R23, R30 ;  /* 0x0000001e00177202 */ /* 0x000fce0000000f00 */
[----:B------:R-:W-:Y:S05]  /*9a10*/  WARPSYNC.COLLECTIVE R26, `(.L_x_1011) ;  /* 0x000000001a087348 */ /* 0x000fea0003c00000 */
[----:B------:R0:W1:Y:S02]  /*9a20*/  SHFL.BFLY P2, R30, R29, R28, R27 ;  /* 0x0c00001c1d1e7389 */ /* 0x000064000004001b */
[----:B01----:R-:W-:Y:S01]  /*9a30*/  ENDCOLLECTIVE ;  /* 0x000000000000791b */ /* 0x003fe20003800000 */
.L_x_1011:
[----:B------:R-:W-:-:S05]  /*9a40*/  FADD.FTZ R23, R20, R23 ;  /* 0x0000001714177221 */ /* 0x000fca0000010000 */
[----:B------:R-:W-:Y:S02]  /*9a50*/  MOV R29, R23 ;  /* 0x00000017001d7202 */ /* 0x000fe40000000f00 */
[----:B------:R-:W-:-:S07]  /*9a60*/  MOV R25, R30 ;  /* 0x0000001e00197202 */ /* 0x000fce0000000f00 */
[----:B------:R-:W-:Y:S05]  /*9a70*/  WARPSYNC.COLLECTIVE R26, `(.L_x_1012) ;  /* 0x000000001a087348 */ /* 0x000fea0003c00000 */
[----:B------:R0:W1:Y:S02]  /*9a80*/  SHFL.BFLY P2, R30, R29, R28, R27 ;  /* 0x0c00001c1d1e7389 */ /* 0x000064000004001b */
[----:B01----:R-:W-:Y:S01]  /*9a90*/  ENDCOLLECTIVE ;  /* 0x000000000000791b */ /* 0x003fe20003800000 */
.L_x_1012:
[----:B------:R-:W-:Y:S01]  /*9aa0*/  FADD.FTZ R25, R22, R25 ;  /* 0x0000001916197221 */ /* 0x000fe20000010000 */
[----:B------:R-:W-:-:S04]  /*9ab0*/  HFMA2.MMA R28, -RZ, RZ, 0, 5.9604644775390625e-08 ;  /* 0x00000001ff1c7435 */ /* 0x000fc800000001ff */
[----:B------:R-:W-:Y:S02]  /*9ac0*/  MOV R29, R25 ;  /* 0x00000019001d7202 */ /* 0x000fe40000000f00 */
[----:B------:R-:W-:-:S07]  /*9ad0*/  MOV R14, R30 ;  /* 0x0000001e000e7202 */ /* 0x000fce0000000f00 */
[----:B------:R-:W-:Y:S05]  /*9ae0*/  WARPSYNC.COLLECTIVE R26, `(.L_x_1013) ;  /* 0x000000001a087348 */ /* 0x000fea0003c00000 */
[----:B------:R0:W1:Y:S02]  /*9af0*/  SHFL.BFLY P2, R30, R29, R28, R27 ;  /* 0x0c00001c1d1e7389 */ /* 0x000064000004001b */
[----:B01----:R-:W-:Y:S01]  /*9b00*/  ENDCOLLECTIVE ;  /* 0x000000000000791b */ /* 0x003fe20003800000 */
.L_x_1013:
[----:B------:R-:W-:-:S05]  /*9b10*/  FADD.FTZ R14, R23, R14 ;  /* 0x0000000e170e7221 */ /* 0x000fca0000010000 */
[----:B------:R-:W-:Y:S02]  /*9b20*/  MOV R29, R14 ;  /* 0x0000000e001d7202 */ /* 0x000fe40000000f00 */
[----:B------:R-:W-:-:S07]  /*9b30*/  MOV R24, R30 ;  /* 0x0000001e00187202 */ /* 0x000fce0000000f00 */
[----:B------:R-:W-:Y:S05]  /*9b40*/  WARPSYNC.COLLECTIVE R26, `(.L_x_1014) ;  /* 0x000000001a087348 */ /* 0x000fea0003c00000 */
[----:B------:R0:W1:Y:S02]  /*9b50*/  SHFL.BFLY P2, R30, R29, R28, R27 ;  /* 0x0c00001c1d1e7389 */ /* 0x000064000004001b */
[----:B01----:R-:W-:Y:S01]  /*9b60*/  ENDCOLLECTIVE ;  /* 0x000000000000791b */ /* 0x003fe20003800000 */
.L_x_1014:
[----:B------:R-:W-:Y:S01]  /*9b70*/  FADD.FTZ R24, R25, R24 ;  /* 0x0000001819187221 */ /* 0x000fe20000010000 */
[----:B------:R-:W-:Y:S06]  /*9b80*/  BRA `(.L_x_1015) ;  /* 0xffffffe800a87947 */ /* 0x000fec000383ffff */
.L_x_994:
        /* <DEDUP_REMOVED lines=8> */
.L_x_1017:
[----:B------:R-:W-:Y:S05]  /*9c10*/  BSYNC B1 ;  /* 0x0000000000017941 */ /* 0x000fea0003800000 */
.L_x_1016:
        /* <DEDUP_REMOVED lines=8> */
.L_x_1018:
[----:B------:R-:W-:Y:S01]  /*9ca0*/  FADD.FTZ R21, R21, R14 ;  /* 0x0000000e15157221 */ /* 0x000fe20000010000 */
[----:B------:R-:W-:-:S04]  /*9cb0*/  HFMA2.MMA R28, -RZ, RZ, 0, 2.384185791015625e-07 ;  /* 0x00000004ff1c7435 */ /* 0x000fc800000001ff */
[----:B------:R-:W-:Y:S02]  /*9cc0*/  MOV R29, R21 ;  /* 0x00000015001d7202 */ /* 0x000fe40000000f00 */
[----:B------:R-:W-:-:S07]  /*9cd0*/  MOV R20, R30 ;  /* 0x0000001e00147202 */ /* 0x000fce0000000f00 */
[----:B------:R-:W-:Y:S05]  /*9ce0*/  WARPSYNC.COLLECTIVE R26, `(.L_x_1019) ;  /* 0x000000001a087348 */ /* 0x000fea0003c00000 */
[----:B------:R0:W1:Y:S02]  /*9cf0*/  SHFL.BFLY P2, R30, R29, R28, R27 ;  /* 0x0c00001c1d1e7389 */ /* 0x000064000004001b */
[----:B01----:R-:W-:Y:S01]  /*9d00*/  ENDCOLLECTIVE ;  /* 0x000000000000791b */ /* 0x003fe20003800000 */
.L_x_1019:
[----:B------:R-:W-:-:S05]  /*9d10*/  FADD.FTZ R20, R20, R15 ;  /* 0x0000000f14147221 */ /* 0x000fca0000010000 */
[----:B------:R-:W-:Y:S02]  /*9d20*/  MOV R29, R20 ;  /* 0x00000014001d7202 */ /* 0x000fe40000000f00 */
[----:B------:R-:W-:-:S07]  /*9d30*/  MOV R22, R30 ;  /* 0x0000001e00167202 */ /* 0x000fce0000000f00 */
[----:B------:R-:W-:Y:S05]  /*9d40*/  WARPSYNC.COLLECTIVE R26, `(.L_x_1020) ;  /* 0x000000001a087348 */ /* 0x000fea0003c00000 */
[----:B------:R0:W1:Y:S02]  /*9d50*/  SHFL.BFLY P2, R30, R29, R28, R27 ;  /* 0x0c00001c1d1e7389 */ /* 0x000064000004001b */
[----:B01----:R-:W-:Y:S01]  /*9d60*/  ENDCOLLECTIVE ;  /* 0x000000000000791b */ /* 0x003fe20003800000 */
.L_x_1020:
[----:B------:R-:W-:Y:S01]  /*9d70*/  FADD.FTZ R22, R21, R22 ;  /* 0x0000001615167221 */ /* 0x000fe20000010000 */
[----:B------:R-:W-:-:S04]  /*9d80*/  HFMA2.MMA R28, -RZ, RZ, 0, 1.1920928955078125e-07 ;  /* 0x00000002ff1c7435 */ /* 0x000fc800000001ff */
[----:B------:R-:W-:Y:S02]  /*9d90*/  MOV R29, R22 ;  /* 0x00000016001d7202 */ /* 0x000fe40000000f00 */
[----:B------:R-:W-:-:S07]  /*9da0*/  MOV R23, R30 ;  /* 0x0000001e00177202 */ /* 0x000fce0000000f00 */
[----:B------:R-:W-:Y:S05]  /*9db0*/  WARPSYNC.COLLECTIVE R26, `(.L_x_1021) ;  /* 0x000000001a087348 */ /* 0x000fea0003c00000 */
[----:B------:R0:W1:Y:S02]  /*9dc0*/  SHFL.BFLY P2, R30, R29, R28, R27 ;  /* 0x0c00001c1d1e7389 */ /* 0x000064000004001b */
[----:B01----:R-:W-:Y:S01]  /*9dd0*/  ENDCOLLECTIVE ;  /* 0x000000000000791b */ /* 0x003fe20003800000 */
.L_x_1021:
[----:B------:R-:W-:-:S05]  /*9de0*/  FADD.FTZ R23, R20, R23 ;  /* 0x0000001714177221 */ /* 0x000fca0000010000 */
[----:B------:R-:W-:Y:S02]  /*9df0*/  MOV R29, R23 ;  /* 0x00000017001d7202 */ /* 0x000fe40000000f00 */
[----:B------:R-:W-:-:S07]  /*9e00*/  MOV R25, R30 ;  /* 0x0000001e00197202 */ /* 0x000fce0000000f00 */
[----:B------:R-:W-:Y:S05]  /*9e10*/  WARPSYNC.COLLECTIVE R26, `(.L_x_1022) ;  /* 0x000000001a087348 */ /* 0x000fea0003c00000 */
[----:B------:R0:W1:Y:S02]  /*9e20*/  SHFL.BFLY P2, R30, R29, R28, R27 ;  /* 0x0c00001c1d1e7389 */ /* 0x000064000004001b */
[----:B01----:R-:W-:Y:S01]  /*9e30*/  ENDCOLLECTIVE ;  /* 0x000000000000791b */ /* 0x003fe20003800000 */
.L_x_1022:
[----:B------:R-:W-:Y:S01]  /*9e40*/  FADD.FTZ R25, R22, R25 ;  /* 0x0000001916197221 */ /* 0x000fe20000010000 */
[----:B------:R-:W-:-:S04]  /*9e50*/  HFMA2.MMA R28, -RZ, RZ, 0, 5.9604644775390625e-08 ;  /* 0x00000001ff1c7435 */ /* 0x000fc800000001ff */
[----:B------:R-:W-:Y:S02]  /*9e60*/  MOV R29, R25 ;  /* 0x00000019001d7202 */ /* 0x000fe40000000f00 */
[----:B------:R-:W-:-:S07]  /*9e70*/  MOV R14, R30 ;  /* 0x0000001e000e7202 */ /* 0x000fce0000000f00 */
[----:B------:R-:W-:Y:S05]  /*9e80*/  WARPSYNC.COLLECTIVE R26, `(.L_x_1023) ;  /* 0x000000001a087348 */ /* 0x000fea0003c00000 */
[----:B------:R0:W1:Y:S02]  /*9e90*/  SHFL.BFLY P2, R30, R29, R28, R27 ;  /* 0x0c00001c1d1e7389 */ /* 0x000064000004001b */
[----:B01----:R-:W-:Y:S01]  /*9ea0*/  ENDCOLLECTIVE ;  /* 0x000000000000791b */ /* 0x003fe20003800000 */
.L_x_1023:
[----:B------:R-:W-:-:S05]  /*9eb0*/  FADD.FTZ R14, R23, R14 ;  /* 0x0000000e170e7221 */ /* 0x000fca0000010000 */
[----:B------:R-:W-:Y:S02]  /*9ec0*/  MOV R29, R14 ;  /* 0x0000000e001d7202 */ /* 0x000fe40000000f00 */
[----:B------:R-:W-:-:S07]  /*9ed0*/  MOV R24, R30 ;  /* 0x0000001e00187202 */ /* 0x000fce0000000f00 */
[----:B------:R-:W-:Y:S05]  /*9ee0*/  WARPSYNC.COLLECTIVE R26, `(.L_x_1024) ;  /* 0x000000001a087348 */ /* 0x000fea0003c00000 */
[----:B------:R0:W1:Y:S02]  /*9ef0*/  SHFL.BFLY P2, R30, R29, R28, R27 ;  /* 0x0c00001c1d1e7389 */ /* 0x000064000004001b */
[----:B01----:R-:W-:Y:S01]  /*9f00*/  ENDCOLLECTIVE ;  /* 0x000000000000791b */ /* 0x003fe20003800000 */
.L_x_1024:
[----:B------:R-:W-:Y:S01]  /*9f10*/  FADD.FTZ R24, R25, R24 ;  /* 0x0000001819187221 */ /* 0x000fe20000010000 */
[----:B------:R-:W-:Y:S06]  /*9f20*/  BRA `(.L_x_1025) ;  /* 0xffffffe800647947 */ /* 0x000fec000383ffff */
.L_x_995:
        /* <DEDUP_REMOVED lines=8> */
.L_x_1027:
[----:B------:R-:W-:Y:S05]  /*9fb0*/  BSYNC B0 ;  /* 0x0000000000007941 */ /* 0x000fea0003800000 */
.L_x_1026:
        /* <DEDUP_REMOVED lines=10> */
.L_x_1028:
[----:B------:R-:W-:Y:S01]  /*a060*/  @!P0 IADD3 R18, R15, 0x14, RZ ;  /* 0x000000140f128810 */ /* 0x000fe20007ffe0ff */
[----:B------:R-:W-:Y:S01]  /*a070*/  FADD.FTZ R25, R17, R16 ;  /* 0x0000001011197221 */ /* 0x000fe20000010000 */
[----:B------:R-:W-:Y:S02]  /*a080*/  @!P0 LEA R23, R10, UR4, 0x7 ;  /* 0x000000040a178c11 */ /* 0x000fe4000f8e38ff */
[----:B------:R-:W-:Y:S02]  /*a090*/  @!P0 LOP3.LUT R18, R18, R19, RZ, 0x3c, !PT ;  /* 0x0000001312128212 */ /* 0x000fe400078e3cff */
[----:B------:R-:W-:Y:S02]  /*a0a0*/  MOV R34, RZ ;  /* 0x000000ff00227202 */ /* 0x000fe40000000f00 */
[----:B------:R-:W-:Y:S02]  /*a0b0*/  @!P0 LEA R18, R18, R23, 0x2 ;  /* 0x0000001712128211 */ /* 0x000fe400078e10ff */
[----:B------:R-:W-:-:S02]  /*a0c0*/  @!P0 SHF.L.U32 R22, R10, 0x1, RZ ;  /* 0x000000010a168819 */ /* 0x000fc400000006ff */
[----:B------:R-:W-:Y:S01]  /*a0d0*/  @!P0 LEA R24, R10, UR4, 0x7 ;  /* 0x000000040a188c11 */ /* 0x000fe2000f8e38ff */
[----:B------:R-:W-:Y:S01]  /*a0e0*/  HFMA2.MMA R28, -RZ, RZ, 0, 2.384185791015625e-07 ;  /* 0x00000004ff1c7435 */ /* 0x000fe200000001ff */
[----:B------:R-:W-:Y:S01]  /*a0f0*/  MOV R29, R25 ;  /* 0x00000019001d7202 */ /* 0x000fe20000000f00 */
[----:B------:R0:W1:Y:S01]  /*a100*/  @!P0 LDS R20, [R18] ;  /* 0x0000000012148984 */ /* 0x0000620000000800 */
[----:B------:R-:W-:-:S03]  /*a110*/  MOV R23, RZ ;  /* 0x000000ff00177202 */ /* 0x000fc60000000f00 */
[----:B------:R0:W2:Y:S01]  /*a120*/  @!P0 LDS R21, [R18+0x500] ;  /* 0x0005000012158984 */ /* 0x0000a20000000800 */
[----:B------:R-:W-:-:S07]  /*a130*/  FADD.FTZ R17, R30, R14 ;  /* 0x0000000e1e117221 */ /* 0x000fce0000010000 */
[----:B012---:R-:W-:Y:S05]  /*a140*/  WARPSYNC.COLLECTIVE R26, `(.L_x_1029) ;  /* 0x000000001a087348 */ /* 0x007fea0003c00000 */
[----:B------:R3:W4:Y:S02]  /*a150*/  SHFL.BFLY P2, R30, R29, R28, R27 ;  /* 0x0c00001c1d1e7389 */ /* 0x000724000004001b */
[----:B01234-:R-:W-:Y:S01]  /*a160*/  ENDCOLLECTIVE ;  /* 0x000000000000791b */ /* 0x01ffe20003800000 */
.L_x_1029:
[----:B------:R-:W-:Y:S02]  /*a170*/  MOV R29, R17 ;  /* 0x00000011001d7202 */ /* 0x000fe40000000f00 */
[----:B------:R-:W-:-:S07]  /*a180*/  MOV R16, R30 ;  /* 0x0000001e00107202 */ /* 0x000fce0000000f00 */
[----:B------:R-:W-:Y:S05]  /*a190*/  WARPSYNC.COLLECTIVE R26, `(.L_x_1030) ;  /* 0x000000001a087348 */ /* 0x000fea0003c00000 */
[----:B------:R0:W1:Y:S02]  /*a1a0*/  SHFL.BFLY P2, R30, R29, R28, R27 ;  /* 0x0c00001c1d1e7389 */ /* 0x000064000004001b */
[----:B01----:R-:W-:Y:S01]  /*a1b0*/  ENDCOLLECTIVE ;  /* 0x000000000000791b */ /* 0x003fe20003800000 */
.L_x_1030:
[----:B------:R-:W-:Y:S01]  /*a1c0*/  FADD.FTZ R19, R25, R16 ;  /* 0x0000001019137221 */ /* 0x000fe20000010000 */
[----:B------:R-:W-:Y:S02]  /*a1d0*/  @!P0 MOV R32, R20 ;  /* 0x0000001400208202 */ /* 0x000fe40000000f00 */
[----:B------:R-:W-:Y:S02]  /*a1e0*/  @!P0 MOV R34, R21 ;  /* 0x0000001500228202 */ /* 0x000fe40000000f00 */
[----:B------:R-:W-:Y:S01]  /*a1f0*/  @!P0 IADD3 R21, R15, 0x28, RZ ;  /* 0x000000280f158810 */ /* 0x000fe20007ffe0ff */
[----:B------:R-:W-:Y:S01]  /*a200*/  HFMA2.MMA R28, -RZ, RZ, 0, 1.1920928955078125e-07 ;  /* 0x00000002ff1c7435 */ /* 0x000fe200000001ff */
[----:B------:R-:W-:Y:S02]  /*a210*/  MOV R29, R19 ;  /* 0x00000013001d7202 */ /* 0x000fe40000000f00 */
[----:B------:R-:W-:-:S04]  /*a220*/  @!P0 LOP3.LUT R21, R21, R22, RZ, 0x3c, !PT ;  /* 0x0000001615158212 */ /* 0x000fc800078e3cff */
[----:B------:R-:W-:Y:S01]  /*a230*/  @!P0 LEA R22, R21, R24, 0x2 ;  /* 0x0000001815168211 */ /* 0x000fe200078e10ff */
[----:B------:R-:W-:Y:S01]  /*a240*/  HFMA2.MMA R24, -RZ, RZ, 0, 0 ;  /* 0x00000000ff187435 */ /* 0x000fe200000001ff */
[----:B------:R-:W-:-:S10]  /*a250*/  FADD.FTZ R14, R17, R30 ;  /* 0x0000001e110e7221 */ /* 0x000fd40000010000 */
[----:B------:R-:W-:Y:S05]  /*a260*/  WARPSYNC.COLLECTIVE R26, `(.L_x_1031) ;  /* 0x000000001a087348 */ /* 0x000fea0003c00000 */
[----:B------:R0:W1:Y:S02]  /*a270*/  SHFL.BFLY P2, R30, R29, R28, R27 ;  /* 0x0c00001c1d1e7389 */ /* 0x000064000004001b */
[----:B01----:R-:W-:Y:S01]  /*a280*/  ENDCOLLECTIVE ;  /* 0x000000000000791b */ /* 0x003fe20003800000 */
.L_x_1031:
[----:B------:R0:W1:Y:S04]  /*a290*/  @!P0 LDS R37, [R22] ;  /* 0x0000000016258984 */ /* 0x0000680000000800 */
[----:B------:R0:W2:Y:S01]  /*a2a0*/  @!P0 LDS R38, [R22+0x500] ;  /* 0x0005000016268984 */ /* 0x0000a20000000800 */
[----:B------:R-:W-:Y:S02]  /*a2b0*/  MOV R29, R14 ;  /* 0x0000000e001d7202 */ /* 0x000fe40000000f00 */
[----:B------:R-:W-:-:S07]  /*a2c0*/  MOV R16, R30 ;  /* 0x0000001e00107202 */ /* 0x000fce0000000f00 */
[----:B012---:R-:W-:Y:S05]  /*a2d0*/  WARPSYNC.COLLECTIVE R26, `(.L_x_1032) ;  /* 0x000000001a087348 */ /* 0x007fea0003c00000 */
[----:B------:R3:W4:Y:S02]  /*a2e0*/  SHFL.BFLY P2, R30, R29, R28, R27 ;  /* 0x0c00001c1d1e7389 */ /* 0x000724000004001b */
[----:B01234-:R-:W-:Y:S01]  /*a2f0*/  ENDCOLLECTIVE ;  /* 0x000000000000791b */ /* 0x01ffe20003800000 */
.L_x_1032:
[----:B------:R-:W-:Y:S01]  /*a300*/  FADD.FTZ R16, R19, R16 ;  /* 0x0000001013107221 */ /* 0x000fe20000010000 */
[----:B------:R-:W-:-:S04]  /*a310*/  HFMA2.MMA R28, -RZ, RZ, 0, 5.9604644775390625e-08 ;  /* 0x00000001ff1c7435 */ /* 0x000fc800000001ff */
[----:B------:R-:W-:Y:S02]  /*a320*/  MOV R29, R16 ;  /* 0x00000010001d7202 */ /* 0x000fe40000000f00 */
[----:B------:R-:W-:Y:S02]  /*a330*/  @!P0 MOV R24, R37 ;  /* 0x0000002500188202 */ /* 0x000fe40000000f00 */
[----:B------:R-:W-:Y:S01]  /*a340*/  @!P0 MOV R23, R38 ;  /* 0x0000002600178202 */ /* 0x000fe20000000f00 */
[----:B------:R-:W-:-:S07]  /*a350*/  FADD.FTZ R17, R14, R30 ;  /* 0x0000001e0e117221 */ /* 0x000fce0000010000 */
[----:B------:R-:W-:Y:S05]  /*a360*/  WARPSYNC.COLLECTIVE R26, `(.L_x_1033) ;  /* 0x000000001a087348 */ /* 0x000fea0003c00000 */
[----:B------:R0:W1:Y:S02]  /*a370*/  SHFL.BFLY P2, R30, R29, R28, R27 ;  /* 0x0c00001c1d1e7389 */ /* 0x000064000004001b */
[----:B01----:R-:W-:Y:S01]  /*a380*/  ENDCOLLECTIVE ;  /* 0x000000000000791b */ /* 0x003fe20003800000 */
.L_x_1033:
[----:B------:R-:W-:Y:S02]  /*a390*/  MOV R29, R17 ;  /* 0x00000011001d7202 */ /* 0x000fe40000000f00 */
[----:B------:R-:W-:-:S07]  /*a3a0*/  MOV R19, R30 ;  /* 0x0000001e00137202 */ /* 0x000fce0000000f00 */
[----:B------:R-:W-:Y:S05]  /*a3b0*/  WARPSYNC.COLLECTIVE R26, `(.L_x_1034) ;  /* 0x000000001a087348 */ /* 0x000fea0003c00000 */
[----:B------:R0:W1:Y:S02]  /*a3c0*/  SHFL.BFLY P2, R30, R29, R28, R27 ;  /* 0x0c00001c1d1e7389 */ /* 0x000064000004001b */
[----:B01----:R-:W-:Y:S01]  /*a3d0*/  ENDCOLLECTIVE ;  /* 0x000000000000791b */ /* 0x003fe20003800000 */
.L_x_1034:
[----:B------:R-:W-:Y:S01]  /*a3e0*/  FADD.FTZ R16, R16, R19 ;  /* 0x0000001310107221 */ /* 0x000fe20000010000 */
[----:B------:R-:W-:Y:S01]  /*a3f0*/  HFMA2.MMA R28, -RZ, RZ, 0, 4.76837158203125e-07 ;  /* 0x00000008ff1c7435 */ /* 0x000fe200000001ff */
[----:B------:R-:W-:Y:S02]  /*a400*/  MOV R29, R32 ;  /* 0x00000020001d7202 */ /* 0x000fe40000000f00 */
[----:B------:R-:W-:-:S08]  /*a410*/  MOV R14, R30 ;  /* 0x0000001e000e7202 */ /* 0x000fd00000000f00 */
[----:B------:R-:W-:Y:S05]  /*a420*/  WARPSYNC.COLLECTIVE R26, `(.L_x_1035) ;  /* 0x000000001a087348 */ /* 0x000fea0003c00000 */
[----:B------:R0:W1:Y:S02]  /*a430*/  SHFL.BFLY P2, R30, R29, R28, R27 ;  /* 0x0c00001c1d1e7389 */ /* 0x000064000004001b */
[----:B01----:R-:W-:Y:S01]  /*a440*/  ENDCOLLECTIVE ;  /* 0x000000000000791b */ /* 0x003fe20003800000 */
.L_x_1035:
[----:B------:R-:W-:Y:S01]  /*a450*/  FADD.FTZ R44, R17, R14 ;  /* 0x0000000e112c7221 */ /* 0x000fe20000010000 */
[----:B------:R-:W-:Y:S02]  /*a460*/  MOV R29, R34 ;  /* 0x00000022001d7202 */ /* 0x000fe40000000f00 */
[----:B------:R-:W-:-:S07]  /*a470*/  MOV R31, R30 ;  /* 0x0000001e001f7202 */ /* 0x000fce0000000f00 */
[----:B------:R-:W-:Y:S05]  /*a480*/  WARPSYNC.COLLECTIVE R26, `(.L_x_1036) ;  /* 0x000000001a087348 */ /* 0x000fea0003c00000 */
[----:B------:R0:W1:Y:S02]  /*a490*/  SHFL.BFLY P2, R30, R29, R28, R27 ;  /* 0x0c00001c1d1e7389 */ /* 0x000064000004001b */
[----:B01----:R-:W-:Y:S01]  /*a4a0*/  ENDCOLLECTIVE ;  /* 0x000000000000791b */ /* 0x003fe20003800000 */
.L_x_1036:
[----:B------:R-:W-:Y:S01]  /*a4b0*/  FADD.FTZ R31, R31, R32 ;  /* 0x000000201f1f7221 */ /* 0x000fe20000010000 */
[----:B------:R-:W-:-:S04]  /*a4c0*/  HFMA2.MMA R28, -RZ, RZ, 0, 2.384185791015625e-07 ;  /* 0x00000004ff1c7435 */ /* 0x000fc800000001ff */
[----:B------:R-:W-:Y:S02]  /*a4d0*/  MOV R29, R31 ;  /* 0x0000001f001d7202 */ /* 0x000fe40000000f00 */
[----:B------:R-:W-:-:S07]  /*a4e0*/  MOV R33, R30 ;  /* 0x0000001e00217202 */ /* 0x000fce0000000f00 */
[----:B------:R-:W-:Y:S05]  /*a4f0*/  WARPSYNC.COLLECTIVE R26, `(.L_x_1037) ;  /* 0x000000001a087348 */ /* 0x000fea0003c00000 */
[----:B------:R0:W1:Y:S02]  /*a500*/  SHFL.BFLY P2, R30, R29, R28, R27 ;  /* 0x0c00001c1d1e7389 */ /* 0x000064000004001b */
[----:B01----:R-:W-:Y:S01]  /*a510*/  ENDCOLLECTIVE ;  /* 0x000000000000791b */ /* 0x003fe20003800000 */
.L_x_1037:
[----:B------:R-:W-:-:S05]  /*a520*/  FADD.FTZ R33, R33, R34 ;  /* 0x0000002221217221 */ /* 0x000fca0000010000 */
[----:B------:R-:W-:Y:S02]  /*a530*/  MOV R29, R33 ;  /* 0x00000021001d7202 */ /* 0x000fe40000000f00 */
[----:B------:R-:W-:-:S07]  /*a540*/  MOV R20, R30 ;  /* 0x0000001e00147202 */ /* 0x000fce0000000f00 */
[----:B------:R-:W-:Y:S05]  /*a550*/  WARPSYNC.COLLECTIVE R26, `(.L_x_1038) ;  /* 0x000000001a087348 */ /* 0x000fea0003c00000 */
[----:B------:R0:W1:Y:S02]  /*a560*/  SHFL.BFLY P2, R30, R29, R28, R27 ;  /* 0x0c00001c1d1e7389 */ /* 0x000064000004001b */
[----:B01----:R-:W-:Y:S01]  /*a570*/  ENDCOLLECTIVE ;  /* 0x000000000000791b */ /* 0x003fe20003800000 */
.L_x_1038:
[----:B------:R-:W-:Y:S01]  /*a580*/  FADD.FTZ R35, R31, R20 ;  /* 0x000000141f237221 */ /* 0x000fe20000010000 */
[----:B------:R-:W-:-:S04]  /*a590*/  HFMA2.MMA R28, -RZ, RZ, 0, 1.1920928955078125e-07 ;  /* 0x00000002ff1c7435 */ /* 0x000fc800000001ff */
[----:B------:R-:W-:Y:S02]  /*a5a0*/  MOV R29, R35 ;  /* 0x00000023001d7202 */ /* 0x000fe40000000f00 */
[----:B------:R-:W-:-:S07]  /*a5b0*/  MOV R36, R30 ;  /* 0x0000001e00247202 */ /* 0x000fce0000000f00 */
[----:B------:R-:W-:Y:S05]  /*a5c0*/  WARPSYNC.COLLECTIVE R26, `(.L_x_1039) ;  /* 0x000000001a087348 */ /* 0x000fea0003c00000 */
[----:B------:R0:W1:Y:S02]  /*a5d0*/  SHFL.BFLY P2, R30, R29, R28, R27 ;  /* 0x0c00001c1d1e7389 */ /* 0x000064000004001b */
[----:B01----:R-:W-:Y:S01]  /*a5e0*/  ENDCOLLECTIVE ;  /* 0x000000000000791b */ /* 0x003fe20003800000 */
.L_x_1039:
[----:B------:R-:W-:-:S05]  /*a5f0*/  FADD.FTZ R36, R33, R36 ;  /* 0x0000002421247221 */ /* 0x000fca0000010000 */
[----:B------:R-:W-:Y:S02]  /*a600*/  MOV R29, R36 ;  /* 0x00000024001d7202 */ /* 0x000fe40000000f00 */
[----:B------:R-:W-:-:S07]  /*a610*/  MOV R18, R30 ;  /* 0x0000001e00127202 */ /* 0x000fce0000000f00 */
[----:B------:R-:W-:Y:S05]  /*a620*/  WARPSYNC.COLLECTIVE R26, `(.L_x_1040) ;  /* 0x000000001a087348 */ /* 0x000fea0003c00000 */
[----:B------:R0:W1:Y:S02]  /*a630*/  SHFL.BFLY P2, R30, R29, R28, R27 ;  /* 0x0c00001c1d1e7389 */ /* 0x000064000004001b */
[----:B01----:R-:W-:Y:S01]  /*a640*/  ENDCOLLECTIVE ;  /* 0x000000000000791b */ /* 0x003fe20003800000 */
.L_x_1040:
        /* <DEDUP_REMOVED lines=8> */
.L_x_1041:
[----:B------:R-:W-:Y:S01]  /*a6d0*/  FADD.FTZ R36, R36, R21 ;  /* 0x0000001524247221 */ /* 0x000fe20000010000 */
[----:B------:R-:W-:-:S04]  /*a6e0*/  HFMA2.MMA R21, -RZ, RZ, 0, 0 ;  /* 0x00000000ff157435 */ /* 0x000fc800000001ff */
[----:B------:R-:W-:Y:S02]  /*a6f0*/  MOV R29, R36 ;  /* 0x00000024001d7202 */ /* 0x000fe40000000f00 */
[----:B------:R-:W-:-:S07]  /*a700*/  MOV R34, R30 ;  /* 0x0000001e00227202 */ /* 0x000fce0000000f00 */
[----:B------:R-:W-:Y:S05]  /*a710*/  WARPSYNC.COLLECTIVE R26, `(.L_x_1042) ;  /* 0x000000001a087348 */ /* 0x000fea0003c00000 */
[----:B------:R0:W1:Y:S02]  /*a720*/  SHFL.BFLY P2, R30, R29, R28, R27 ;  /* 0x0c00001c1d1e7389 */ /* 0x000064000004001b */
[----:B01----:R-:W-:Y:S01]  /*a730*/  ENDCOLLECTIVE ;  /* 0x000000000000791b */ /* 0x003fe20003800000 */
.L_x_1042:
[----:B------:R-:W-:Y:S01]  /*a740*/  FADD.FTZ R34, R35, R34 ;  /* 0x0000002223227221 */ /* 0x000fe20000010000 */
[----:B------:R-:W-:Y:S01]  /*a750*/  HFMA2.MMA R28, -RZ, RZ, 0, 4.76837158203125e-07 ;  /* 0x00000008ff1c7435 */ /* 0x000fe200000001ff */
[----:B------:R-:W-:Y:S02]  /*a760*/  MOV R29, R24 ;  /* 0x00000018001d7202 */ /* 0x000fe40000000f00 */
[----:B------:R-:W-:-:S08]  /*a770*/  MOV R33, R30 ;  /* 0x0000001e00217202 */ /* 0x000fd00000000f00 */
[----:B------:R-:W-:Y:S05]  /*a780*/  WARPSYNC.COLLECTIVE R26, `(.L_x_1043) ;  /* 0x000000001a087348 */ /* 0x000fea0003c00000 */
[----:B------:R0:W1:Y:S02]  /*a790*/  SHFL.BFLY P2, R30, R29, R28, R27 ;  /* 0x0c00001c1d1e7389 */ /* 0x000064000004001b */
[----:B01----:R-:W-:Y:S01]  /*a7a0*/  ENDCOLLECTIVE ;  /* 0x000000000000791b */ /* 0x003fe20003800000 */
.L_x_1043:
[----:B------:R-:W-:Y:S01]  /*a7b0*/  FADD.FTZ R33, R36, R33 ;  /* 0x0000002124217221 */ /* 0x000fe20000010000 */
[----:B------:R-:W-:Y:S02]  /*a7c0*/  MOV R29, R23 ;  /* 0x00000017001d7202 */ /* 0x000fe40000000f00 */
[----:B------:R-:W-:-:S07]  /*a7d0*/  MOV R37, R30 ;  /* 0x0000001e00257202 */ /* 0x000fce0000000f00 */
[----:B------:R-:W-:Y:S05]  /*a7e0*/  WARPSYNC.COLLECTIVE R26, `(.L_x_1044) ;  /* 0x000000001a087348 */ /* 0x000fea0003c00000 */
[----:B------:R0:W1:Y:S02]  /*a7f0*/  SHFL.BFLY P2, R30, R29, R28, R27 ;  /* 0x0c00001c1d1e7389 */ /* 0x000064000004001b */
[----:B01----:R-:W-:Y:S01]  /*a800*/  ENDCOLLECTIVE ;  /* 0x000000000000791b */ /* 0x003fe20003800000 */
.L_x_1044:
[----:B------:R-:W-:Y:S01]  /*a810*/  FADD.FTZ R25, R37, R24 ;  /* 0x0000001825197221 */ /* 0x000fe20000010000 */
[----:B------:R-:W-:Y:S01]  /*a820*/  @!P0 SHF.L.U32 R24, R10, 0x1, RZ ;  /* 0x000000010a188819 */ /* 0x000fe200000006ff */
[----:B------:R-:W-:-:S03]  /*a830*/  HFMA2.MMA R28, -RZ, RZ, 0, 2.384185791015625e-07 ;  /* 0x00000004ff1c7435 */ /* 0x000fc600000001ff */
[----:B------:R-:W-:Y:S02]  /*a840*/  MOV R29, R25 ;  /* 0x00000019001d7202 */ /* 0x000fe40000000f00 */
[----:B------:R-:W-:-:S07]  /*a850*/  MOV R38, R30 ;  /* 0x0000001e00267202 */ /* 0x000fce0000000f00 */
[----:B------:R-:W-:Y:S05]  /*a860*/  WARPSYNC.COLLECTIVE R26, `(.L_x_1045) ;  /* 0x000000001a087348 */ /* 0x000fea0003c00000 */
[----:B------:R0:W1:Y:S02]  /*a870*/  SHFL.BFLY P2, R30, R29, R28, R27 ;  /* 0x0c00001c1d1e7389 */ /* 0x000064000004001b */
[----:B01----:R-:W-:Y:S01]  /*a880*/  ENDCOLLECTIVE ;  /* 0x000000000000791b */ /* 0x003fe20003800000 */
.L_x_1045:
        /* <DEDUP_REMOVED lines=8> */
.L_x_1046:
[----:B------:R-:W-:Y:S01]  /*a910*/  FADD.FTZ R38, R25, R38 ;  /* 0x0000002619267221 */ /* 0x000fe20000010000 */
[----:B------:R-:W-:-:S04]  /*a920*/  HFMA2.MMA R28, -RZ, RZ, 0, 1.1920928955078125e-07 ;  /* 0x00000002ff1c7435 */ /* 0x000fc800000001ff */
[----:B------:R-:W-:Y:S02]  /*a930*/  MOV R29, R38 ;  /* 0x00000026001d7202 */ /* 0x000fe40000000f00 */
[----:B------:R-:W-:Y:S02]  /*a940*/  MOV R37, R30 ;  /* 0x0000001e00257202 */ /* 0x000fe40000000f00 */
[----:B------:R-:W-:-:S03]  /*a950*/  @!P0 LEA R30, R10, UR4, 0x7 ;  /* 0x000000040a1e8c11 */ /* 0x000fc6000f8e38ff */
[----:B------:R-:W-:Y:S01]  /*a960*/  FADD.FTZ R37, R32, R37 ;  /* 0x0000002520257221 */ /* 0x000fe20000010000 */
[----:B------:R-:W-:-:S07]  /*a970*/  @!P0 LEA R39, R23, R30, 0x2 ;  /* 0x0000001e17278211 */ /* 0x000fce00078e10ff */
[----:B------:R-:W-:Y:S05]  /*a980*/  WARPSYNC.COLLECTIVE R26, `(.L_x_1047) ;  /* 0x000000001a087348 */ /* 0x000fea0003c00000 */
[----:B------:R0:W1:Y:S02]  /*a990*/  SHFL.BFLY P2, R30, R29, R28, R27 ;  /* 0x0c00001c1d1e7389 */ /* 0x000064000004001b */
[----:B01----:R-:W-:Y:S01]  /*a9a0*/  ENDCOLLECTIVE ;  /* 0x000000000000791b */ /* 0x003fe20003800000 */
.L_x_1047:
[----:B------:R0:W1:Y:S04]  /*a9b0*/  @!P0 LDS R22, [R39] ;  /* 0x0000000027168984 */ /* 0x0000680000000800 */
[----:B------:R0:W2:Y:S01]  /*a9c0*/  @!P0 LDS R20, [R39+0x500] ;  /* 0x0005000027148984 */ /* 0x0000a20000000800 */
[----:B------:R-:W-:Y:S02]  /*a9d0*/  MOV R29, R37 ;  /* 0x00000025001d7202 */ /* 0x000fe40000000f00 */
[----:B------:R-:W-:-:S07]  /*a9e0*/  MOV R23, R30 ;  /* 0x0000001e00177202 */ /* 0x000fce0000000f00 */
[----:B012---:R-:W-:Y:S05]  /*a9f0*/  WARPSYNC.COLLECTIVE R26, `(.L_x_1048) ;  /* 0x000000001a087348 */ /* 0x007fea0003c00000 */
[----:B------:R3:W4:Y:S02]  /*aa00*/  SHFL.BFLY P2, R30, R29, R28, R27 ;  /* 0x0c00001c1d1e7389 */ /* 0x000724000004001b */
[----:B01234-:R-:W-:Y:S01]  /*aa10*/  ENDCOLLECTIVE ;  /* 0x000000000000791b */ /* 0x01ffe20003800000 */
.L_x_1048:
        /* <DEDUP_REMOVED lines=9> */
.L_x_1049:
[----:B------:R-:W-:Y:S01]  /*aab0*/  ISETP.NE.AND P0, PT, R10, RZ, PT ;  /* 0x000000ff0a00720c */ /* 0x000fe20003f05270 */
[----:B------:R-:W-:-:S05]  /*aac0*/  FADD.FTZ R37, R37, R24 ;  /* 0x0000001825257221 */ /* 0x000fca0000010000 */
[----:B------:R-:W-:-:S07]  /*aad0*/  MOV R29, R37 ;  /* 0x00000025001d7202 */ /* 0x000fce0000000f00 */
[----:B------:R-:W0:Y:S01]  /*aae0*/  @!P0 LDC.64 R24, c[0x0][0x218] ;  /* 0x00008600ff188b82 */ /* 0x000e220000000a00 */
[----:B------:R-:W-:Y:S02]  /*aaf0*/  @!P0 F2FP.BF16.F32.PACK_AB R44, RZ, R44 ;  /* 0x0000002cff2c823e */ /* 0x000fe400000010ff */
[----:B------:R-:W-:-:S07]  /*ab00*/  MOV R39, R30 ;  /* 0x0000001e00277202 */ /* 0x000fce0000000f00 */
[----:B0-----:R-:W-:Y:S05]  /*ab10*/  WARPSYNC.COLLECTIVE R26, `(.L_x_1050) ;  /* 0x000000001a087348 */ /* 0x001fea0003c00000 */
[----:B------:R1:W2:Y:S02]  /*ab20*/  SHFL.BFLY P2, R30, R29, R28, R27 ;  /* 0x0c00001c1d1e7389 */ /* 0x0002a4000004001b */
[----:B012---:R-:W-:Y:S01]  /*ab30*/  ENDCOLLECTIVE ;  /* 0x000000000000791b */ /* 0x007fe20003800000 */
.L_x_1050:
[----:B------:R-:W-:Y:S01]  /*ab40*/  FADD.FTZ R38, R38, R39 ;  /* 0x0000002726267221 */ /* 0x000fe20000010000 */
[----:B------:R-:W-:Y:S01]  /*ab50*/  HFMA2.MMA R28, -RZ, RZ, 0, 4.76837158203125e-07 ;  /* 0x00000008ff1c7435 */ /* 0x000fe200000001ff */
[----:B------:R-:W-:Y:S02]  /*ab60*/  MOV R29, R21 ;  /* 0x00000015001d7202 */ /* 0x000fe40000000f00 */
[----:B------:R-:W-:-:S08]  /*ab70*/  MOV R40, R30 ;  /* 0x0000001e00287202 */ /* 0x000fd00000000f00 */
[----:B------:R-:W-:Y:S05]  /*ab80*/  WARPSYNC.COLLECTIVE R26, `(.L_x_1051) ;  /* 0x000000001a087348 */ /* 0x000fea0003c00000 */
[----:B------:R0:W1:Y:S02]  /*ab90*/  SHFL.BFLY P2, R30, R29, R28, R27 ;  /* 0x0c00001c1d1e7389 */ /* 0x000064000004001b */
[----:B01----:R-:W-:Y:S01]  /*aba0*/  ENDCOLLECTIVE ;  /* 0x000000000000791b */ /* 0x003fe20003800000 */
.L_x_1051:
[----:B------:R-:W-:Y:S01]  /*abb0*/  FADD.FTZ R37, R37, R40 ;  /* 0x0000002825257221 */ /* 0x000fe20000010000 */
[----:B------:R-:W-:Y:S02]  /*abc0*/  MOV R29, R18 ;  /* 0x00000012001d7202 */ /* 0x000fe40000000f00 */
[----:B------:R-:W-:-:S07]  /*abd0*/  MOV R42, R30 ;  /* 0x0000001e002a7202 */ /* 0x000fce0000000f00 */
[----:B------:R-:W-:Y:S05]  /*abe0*/  WARPSYNC.COLLECTIVE R26, `(.L_x_1052) ;  /* 0x000000001a087348 */ /* 0x000fea0003c00000 */
[----:B------:R0:W1:Y:S02]  /*abf0*/  SHFL.BFLY P2, R30, R29, R28, R27 ;  /* 0x0c00001c1d1e7389 */ /* 0x000064000004001b */
[----:B01----:R-:W-:Y:S01]  /*ac00*/  ENDCOLLECTIVE ;  /* 0x000000000000791b */ /* 0x003fe20003800000 */
.L_x_1052:
[----:B------:R-:W-:Y:S01]  /*ac10*/  FADD.FTZ R42, R42, R21 ;  /* 0x000000152a2a7221 */ /* 0x000fe20000010000 */
[----:B------:R-:W-:-:S04]  /*ac20*/  HFMA2.MMA R28, -RZ, RZ, 0, 2.384185791015625e-07 ;  /* 0x00000004ff1c7435 */ /* 0x000fc800000001ff */
[----:B------:R-:W-:Y:S02]  /*ac30*/  MOV R29, R42 ;  /* 0x0000002a001d7202 */ /* 0x000fe40000000f00 */
[----:B------:R-:W-:-:S07]  /*ac40*/  MOV R23, R30 ;  /* 0x0000001e00177202 */ /* 0x000fce0000000f00 */
[----:B------:R-:W-:Y:S05]  /*ac50*/  WARPSYNC.COLLECTIVE R26, `(.L_x_1053) ;  /* 0x000000001a087348 */ /* 0x000fea0003c00000 */
[----:B------:R0:W1:Y:S02]  /*ac60*/  SHFL.BFLY P2, R30, R29, R28, R27 ;  /* 0x0c00001c1d1e7389 */ /* 0x000064000004001b */
[----:B01----:R-:W-:Y:S01]  /*ac70*/  ENDCOLLECTIVE ;  /* 0x000000000000791b */ /* 0x003fe20003800000 */
.L_x_1053:
        /* <DEDUP_REMOVED lines=8> */
.L_x_1054:
[----:B------:R-:W-:Y:S01]  /*ad00*/  FADD.FTZ R42, R42, R41 ;  /* 0x000000292a2a7221 */ /* 0x000fe20000010000 */
[----:B------:R-:W-:Y:S02]  /*ad10*/  IADD3 R41, R15, R6, RZ ;  /* 0x000000060f297210 */ /* 0x000fe40007ffe0ff */
[----:B------:R-:W0:Y:S03]  /*ad20*/  @!P0 LDC.64 R14, c[0x0][0x220] ;  /* 0x00008800ff0e8b82 */ /* 0x000e260000000a00 */
[----:B------:R-:W-:-:S04]  /*ad30*/  @!P0 IMAD.WIDE R24, R41, 0x2, R24 ;  /* 0x0000000229188825 */ /* 0x000fc800078e0218 */
[C---:B------:R-:W-:Y:S01]  /*ad40*/  @!P0 IMAD.WIDE R22, R41.reuse, 0x2, R22 ;  /* 0x0000000229168825 */ /* 0x040fe200078e0216 */
[----:B------:R-:W-:Y:S01]  /*ad50*/  HFMA2.MMA R28, -RZ, RZ, 0, 1.1920928955078125e-07 ;  /* 0x00000002ff1c7435 */ /* 0x000fe200000001ff */
[----:B------:R-:W-:Y:S02]  /*ad60*/  MOV R29, R42 ;  /* 0x0000002a001d7202 */ /* 0x000fe40000000f00 */
[----:B------:R-:W-:Y:S01]  /*ad70*/  @!P0 IMAD.WIDE R18, R41, 0x2, R18 ;  /* 0x0000000229128825 */ /* 0x000fe200078e0212 */
[----:B------:R-:W-:-:S07]  /*ad80*/  MOV R20, R30 ;  /* 0x0000001e00147202 */ /* 0x000fce0000000f00 */
[----:B0-----:R-:W-:Y:S05]  /*ad90*/  WARPSYNC.COLLECTIVE R26, `(.L_x_1055) ;  /* 0x000000001a087348 */ /* 0x001fea0003c00000 */
[----:B------:R1:W2:Y:S02]  /*ada0*/  SHFL.BFLY P2, R30, R29, R28, R27 ;  /* 0x0c00001c1d1e7389 */ /* 0x0002a4000004001b */
[----:B012---:R-:W-:Y:S01]  /*adb0*/  ENDCOLLECTIVE ;  /* 0x000000000000791b */ /* 0x007fe20003800000 */
.L_x_1055:
[----:B------:R-:W-:Y:S01]  /*adc0*/  FADD.FTZ R31, R31, R20 ;  /* 0x000000141f1f7221 */ /* 0x000fe20000010000 */
[C---:B------:R-:W-:Y:S01]  /*add0*/  @!P0 IMAD.WIDE R14, R41.reuse, 0x2, R14 ;  /* 0x00000002290e8825 */ /* 0x040fe200078e020e */
[----:B------:R-:W0:Y:S03]  /*ade0*/  @!P0 LDC.64 R20, c[0x0][0x218] ;  /* 0x00008600ff148b82 */ /* 0x000e260000000a00 */
        /* <DEDUP_REMOVED lines=10> */
.L_x_1056:
        /* <DEDUP_REMOVED lines=14> */
.L_x_1057:
        /* <DEDUP_REMOVED lines=11> */
.L_x_1058:
[----:B------:R-:W-:Y:S01]  /*b020*/  FADD.FTZ R35, R42, R35 ;  /* 0x000000232a237221 */ /* 0x000fe20000010000 */
[----:B------:R-:W-:Y:S06]  /*b030*/  BRA `(.L_x_1059) ;  /* 0xffffffe000d47947 */ /* 0x000fec000383ffff */
.L_x_1060:
        /* <DEDUP_REMOVED lines=12> */
.L_x_2638:


//--------------------- .text._ZN13group_norm_v218gn_bwd_cuda_kernelI13__nv_bfloat16Li320ELi3ELi16ELi80ELi1024ELb1ELb1ELi32ELi320ELi320ELi4ELb1ELi12ELb0ELb0ELNS_15WgradSyncMethodE3ENS_16CompileConditionILi900EEEEEvPT_S6_S6_PKS5_S8_S8_S8_PKfflPfPj --------------------------
	.section	.text._ZN13group_norm_v218gn_bwd_cuda_kernelI13__nv_bfloat16Li320ELi3ELi16ELi80ELi1024ELb1ELb1ELi32ELi320ELi320ELi4ELb1ELi12ELb0ELb0ELNS_15WgradSyncMethodE3ENS_16CompileConditionILi900EEEEEvPT_S6_S6_PKS5_S8_S8_S8_PKfflPfPj,"ax",@progbits
	.align	128
        .global         _ZN13group_norm_v218gn_bwd_cuda_kernelI13__nv_bfloat16Li320ELi3ELi16ELi80ELi1024ELb1ELb1ELi32ELi320ELi320ELi4ELb1ELi12ELb0ELb0ELNS_15WgradSyncMethodE3ENS_16CompileConditionILi900EEEEEvPT_S6_S6_PKS5_S8_S8_S8_PKfflPfPj
        .type           _ZN13group_norm_v218gn_bwd_cuda_kernelI13__nv_bfloat16Li320ELi3ELi16ELi80ELi1024ELb1ELb1ELi32ELi320ELi320ELi4ELb1ELi12ELb0ELb0ELNS_15WgradSyncMethodE3ENS_16CompileConditionILi900EEEEEvPT_S6_S6_PKS5_S8_S8_S8_PKfflPfPj,@function
        .size           _ZN13group_norm_v218gn_bwd_cuda_kernelI13__nv_bfloat16Li320ELi3ELi16ELi80ELi1024ELb1ELb1ELi32ELi320ELi320ELi4ELb1ELi12ELb0ELb0ELNS_15WgradSyncMethodE3ENS_16CompileConditionILi900EEEEEvPT_S6_S6_PKS5_S8_S8_S8_PKfflPfPj,(.L_x_2639 - _ZN13group_norm_v218gn_bwd_cuda_kernelI13__nv_bfloat16Li320ELi3ELi16ELi80ELi1024ELb1ELb1ELi32ELi320ELi320ELi4ELb1ELi12ELb0ELb0ELNS_15WgradSyncMethodE3ENS_16CompileConditionILi900EEEEEvPT_S6_S6_PKS5_S8_S8_S8_PKfflPfPj)
        .other          _ZN13group_norm_v218gn_bwd_cuda_kernelI13__nv_bfloat16Li320ELi3ELi16ELi80ELi1024ELb1ELb1ELi32ELi320ELi320ELi4ELb1ELi12ELb0ELb0ELNS_15WgradSyncMethodE3ENS_16CompileConditionILi900EEEEEvPT_S6_S6_PKS5_S8_S8_S8_PKfflPfPj,@"STO_CUDA_ENTRY STV_DEFAULT"
_ZN13group_norm_v218gn_bwd_cuda_kernelI13__nv_bfloat16Li320ELi3ELi16ELi80ELi1024ELb1ELb1ELi32ELi320ELi320ELi4ELb1ELi12ELb0ELb0ELNS_15WgradSyncMethodE3ENS_16CompileConditionILi900EEEEEvPT_S6_S6_PKS5_S8_S8_S8_PKfflPfPj:
.text._ZN13group_norm_v218gn_bwd_cuda_kernelI13__nv_bfloat16Li320ELi3ELi16ELi80ELi1024ELb1ELb1ELi32ELi320ELi320ELi4ELb1ELi12ELb0ELb0ELNS_15WgradSyncMethodE3ENS_16CompileConditionILi900EEEEEvPT_S6_S6_PKS5_S8_S8_S8_PKfflPfPj:
        /* <DEDUP_REMOVED lines=32> */
.L_x_1063:
[----:B------:R-:W2:Y:S04]  /*0200*/  LD.E.STRONG.GPU R0, desc[UR12][R2.64] ;  /* 0x0000000c02007980 */ /* 0x000ea8000c10f900 */
[----:B--2---:R-:W-:Y:S01]  /*0210*/  CCTL.IVALL ;  /* 0x00000000ff00798f */ /* 0x004fe20002000000 */
[----:B------:R-:W-:Y:S05]  /*0220*/  YIELD ;  /* 0x0000000000007946 */ /* 0x000fea0003800000 */
[----:B-----5:R-:W-:-:S04]  /*0230*/  LOP3.LUT R0, R0, R5, RZ, 0x3c, !PT ;  /* 0x0000000500007212 */ /* 0x020fc800078e3cff */
[----:B------:R-:W-:-:S13]  /*0240*/  ISETP.GT.AND P0, PT, R0, -0x1, PT ;  /* 0xffffffff0000780c */ /* 0x000fda0003f04270 */
[----:B------:R-:W-:Y:S05]  /*0250*/  @P0 BRA `(.L_x_1063) ;  /* 0xfffffffc00e80947 */ /* 0x000fea000383ffff */
.L_x_1062:
[----:B------:R-:W-:Y:S05]  /*0260*/  WARPSYNC.ALL ;  /* 0x0000000000007948 */ /* 0x000fea0003800000 */
[----:B------:R-:W-:Y:S06]  /*0270*/  BAR.SYNC.DEFER_BLOCKING 0x0 ;  /* 0x0000000000007b1d */ /* 0x000fec0000010000 */
[----:B------:R-:W-:Y:S05]  /*0280*/  BRA `(.L_x_1064) ;  /* 0x0000006c00cc7947 */ /* 0x000fea0003800000 */
.L_x_1061:
        /* <DEDUP_REMOVED lines=39> */
.L_x_1076:
        /* <DEDUP_REMOVED lines=930> */
.L_x_1065:
        /* <DEDUP_REMOVED lines=209> */
.L_x_1067:
[----:B------:R-:W-:Y:S05]  /*4c30*/  BSYNC B0 ;  /* 0x0000000000007941 */ /* 0x000fea0003800000 */
.L_x_1066:
        /* <DEDUP_REMOVED lines=27> */
.L_x_1069:
[----:B------:R-:W-:Y:S05]  /*4df0*/  BSYNC B0 ;  /* 0x0000000000007941 */ /* 0x000fea0003800000 */
.L_x_1068:
        /* <DEDUP_REMOVED lines=53> */
.L_x_1072:
[----:B------:R-:W2:Y:S04]  /*5150*/  LD.E.STRONG.GPU R50, desc[UR12][R30.64] ;  /* 0x0000000c1e327980 */ /* 0x000ea8000c10f900 */
[----:B--2---:R-:W-:Y:S01]  /*5160*/  CCTL.IVALL ;  /* 0x00000000ff00798f */ /* 0x004fe20002000000 */
[----:B------:R-:W-:Y:S05]  /*5170*/  YIELD ;  /* 0x0000000000007946 */ /* 0x000fea0003800000 */
[----:B-----5:R-:W-:-:S04]  /*5180*/  LOP3.LUT R50, R50, R49, RZ, 0x3c, !PT ;  /* 0x0000003132327212 */ /* 0x020fc800078e3cff */
[----:B------:R-:W-:-:S13]  /*5190*/  ISETP.GT.AND P1, PT, R50, -0x1, PT ;  /* 0xffffffff3200780c */ /* 0x000fda0003f24270 */
[----:B------:R-:W-:Y:S05]  /*51a0*/  @P1 BRA `(.L_x_1072) ;  /* 0xfffffffc00e81947 */ /* 0x000fea000383ffff */
.L_x_1071:
[----:B------:R-:W-:Y:S05]  /*51b0*/  WARPSYNC.ALL ;  /* 0x0000000000007948 */ /* 0x000fea0003800000 */
[----:B------:R-:W-:Y:S06]  /*51c0*/  BAR.SYNC.DEFER_BLOCKING 0x0 ;  /* 0x0000000000007b1d */ /* 0x000fec0000010000 */
[----:B------:R-:W-:Y:S05]  /*51d0*/  BRA `(.L_x_1073) ;  /* 0x0000000000687947 */ /* 0x000fea0003800000 */
.L_x_1070:
        /* <DEDUP_REMOVED lines=18> */
.L_x_1075:
[----:B------:R-:W2:Y:S04]  /*5300*/  LD.E.STRONG.GPU R50, desc[UR12][R30.64] ;  /* 0x0000000c1e327980 */ /* 0x000ea8000c10f900 */
[----:B--2---:R-:W-:Y:S01]  /*5310*/  CCTL.IVALL ;  /* 0x00000000ff00798f */ /* 0x004fe20002000000 */
[----:B------:R-:W-:Y:S05]  /*5320*/  YIELD ;  /* 0x0000000000007946 */ /* 0x000fea0003800000 */
[----:B-----5:R-:W-:-:S04]  /*5330*/  LOP3.LUT R50, R50, R49, RZ, 0x3c, !PT ;  /* 0x0000003132327212 */ /* 0x020fc800078e3cff */
[----:B------:R-:W-:-:S13]  /*5340*/  ISETP.GT.AND P1, PT, R50, -0x1, PT ;  /* 0xffffffff3200780c */ /* 0x000fda0003f24270 */
[----:B------:R-:W-:Y:S05]  /*5350*/  @P1 BRA `(.L_x_1075) ;  /* 0xfffffffc00e81947 */ /* 0x000fea000383ffff */
.L_x_1074:
[----:B------:R-:W-:Y:S05]  /*5360*/  WARPSYNC.ALL ;  /* 0x0000000000007948 */ /* 0x000fea0003800000 */
[----:B------:R-:W-:Y:S06]  /*5370*/  BAR.SYNC.DEFER_BLOCKING 0x0 ;  /* 0x0000000000007b1d */ /* 0x000fec0000010000 */
.L_x_1073:
        /* <DEDUP_REMOVED lines=484> */
.L_x_1064:
        /* <DEDUP_REMOVED lines=56> */
.L_x_1093:
        /* <DEDUP_REMOVED lines=45> */
.L_x_1080:
[----:B------:R-:W-:Y:S05]  /*7810*/  BSYNC B1 ;  /* 0x0000000000017941 */ /* 0x000fea0003800000 */
.L_x_1079:
        /* <DEDUP_REMOVED lines=21> */
.L_x_1083:
        /* <DEDUP_REMOVED lines=55> */
.L_x_1082:
[----:B------:R-:W-:Y:S05]  /*7ce0*/  BSYNC B1 ;  /* 0x0000000000017941 */ /* 0x000fea0003800000 */
.L_x_1081:
        /* <DEDUP_REMOVED lines=35> */
.L_x_1085:
[----:B------:R-:W-:Y:S05]  /*7f20*/  BSYNC B1 ;  /* 0x0000000000017941 */ /* 0x000fea0003800000 */
.L_x_1084:
        /* <DEDUP_REMOVED lines=15> */
.L_x_1078:
[----:B------:R-:W-:Y:S05]  /*8020*/  BSYNC B0 ;  /* 0x0000000000007941 */ /* 0x000fea0003800000 */
.L_x_1077:
        /* <DEDUP_REMOVED lines=50> */
.L_x_1102:
        /* <DEDUP_REMOVED lines=46> */
.L_x_1112:
        /* <DEDUP_REMOVED lines=41> */
.L_x_1122:
[----:B--2---:R-:W-:Y:S01]  /*88c0*/  FADD.FTZ R15, R14, R30 ;  /* 0x0000001e0e0f7221 */ /* 0x004fe20000010000 */
[----:B------:R-:W-:-:S04]  /*88d0*/  @!P1 F2FP.BF16.F32.PACK_AB R14, RZ, R24 ;  /* 0x00000018ff0e923e */ /* 0x000fc800000010ff */
[----:B------:R-:W-:Y:S01]  /*88e0*/  @!P1 F2FP.BF16.F32.PACK_AB R15, RZ, R15 ;  /* 0x0000000fff0f923e */ /* 0x000fe200000010ff */
[----:B------:R3:W-:Y:S03]  /*88f0*/  @!P1 STG.E.U16 desc[UR12][R16.64+0x50], R14 ;  /* 0x0000500e10009986 */ /* 0x0007e6000c10150c */
[----:B------:R-:W-:Y:S02]  /*8900*/  PRMT R20, R15, 0x7610, R20 ;  /* 0x000076100f147816 */ /* 0x000fe40000000014 */
[----:B------:R-:W-:-:S03]  /*8910*/  LEA.HI R15, R56, 0x3c, RZ, 0x1c ;  /* 0x0000003c380f7811 */ /* 0x000fc600078fe0ff */
[----:B------:R3:W-:Y:S04]  /*8920*/  @!P1 STG.E.U16 desc[UR12][R18.64+0x50], R20 ;  /* 0x0000501412009986 */ /* 0x0007e8000c10150c */
.L_x_1088:
[----:B------:R-:W-:Y:S05]  /*8930*/  BSYNC B0 ;  /* 0x0000000000007941 */ /* 0x000fea0003800000 */
.L_x_1087:
        /* <DEDUP_REMOVED lines=165> */
.L_x_1156:
        /* <DEDUP_REMOVED lines=9> */
.L_x_1086:
        /* <DEDUP_REMOVED lines=8> */
.L_x_1089:
[----:B------:R-:W-:Y:S01]  /*94a0*/  HFMA2.MMA R28, -RZ, RZ, 0, 4.76837158203125e-07 ;  /* 0x00000008ff1c7435 */ /* 0x000fe200000001ff */
[----:B-1----:R-:W-:Y:S02]  /*94b0*/  MOV R29, R14 ;  /* 0x0000000e001d7202 */ /* 0x002fe40000000f00 */
[----:B------:R-:W-:Y:S02]  /*94c0*/  MOV R27, 0x101f ;  /* 0x0000101f001b7802 */ /* 0x000fe40000000f00 */
[----:B------:R-:W-:-:S07]  /*94d0*/  MOV R26, 0xffff ;  /* 0x0000ffff001a7802 */ /* 0x000fce0000000f00 */
[----:B0-2---:R-:W-:Y:S05]  /*94e0*/  WARPSYNC.COLLECTIVE R26, `(.L_x_1094) ;  /* 0x000000001a087348 */ /* 0x005fea0003c00000 */
[----:B------:R1:W3:Y:S02]  /*94f0*/  SHFL.BFLY P2, R30, R29, R28, R27 ;  /* 0x0c00001c1d1e7389 */ /* 0x0002e4000004001b */
[----:B0123--:R-:W-:Y:S01]  /*9500*/  ENDCOLLECTIVE ;  /* 0x000000000000791b */ /* 0x00ffe20003800000 */
.L_x_1094:
[----:B------:R-:W-:Y:S02]  /*9510*/  MOV R29, R15 ;  /* 0x0000000f001d7202 */ /* 0x000fe40000000f00 */
[----:B------:R-:W-:-:S07]  /*9520*/  MOV R17, R30 ;  /* 0x0000001e00117202 */ /* 0x000fce0000000f00 */
[----:B------:R-:W-:Y:S05]  /*9530*/  WARPSYNC.COLLECTIVE R26, `(.L_x_1095) ;  /* 0x000000001a087348 */ /* 0x000fea0003c00000 */
[----:B------:R0:W1:Y:S02]  /*9540*/  SHFL.BFLY P2, R30, R29, R28, R27 ;  /* 0x0c00001c1d1e7389 */ /* 0x000064000004001b */
[----:B01----:R-:W-:Y:S01]  /*9550*/  ENDCOLLECTIVE ;  /* 0x000000000000791b */ /* 0x003fe20003800000 */
.L_x_1095:
[----:B------:R-:W-:Y:S01]  /*9560*/  FADD.FTZ R17, R17, R14 ;  /* 0x0000000e11117221 */ /* 0x000fe20000010000 */
[----:B------:R-:W-:-:S04]  /*9570*/  HFMA2.MMA R28, -RZ, RZ, 0, 2.384185791015625e-07 ;  /* 0x00000004ff1c7435 */ /* 0x000fc800000001ff */
[----:B------:R-:W-:Y:S02]  /*9580*/  MOV R29, R17 ;  /* 0x00000011001d7202 */ /* 0x000fe40000000f00 */
[----:B------:R-:W-:-:S07]  /*9590*/  MOV R16, R30 ;  /* 0x0000001e00107202 */ /* 0x000fce0000000f00 */
[----:B------:R-:W-:Y:S05]  /*95a0*/  WARPSYNC.COLLECTIVE R26, `(.L_x_1096) ;  /* 0x000000001a087348 */ /* 0x000fea0003c00000 */
[----:B------:R0:W1:Y:S02]  /*95b0*/  SHFL.BFLY P2, R30, R29, R28, R27 ;  /* 0x0c00001c1d1e7389 */ /* 0x000064000004001b */
[----:B01----:R-:W-:Y:S01]  /*95c0*/  ENDCOLLECTIVE ;  /* 0x000000000000791b */ /* 0x003fe20003800000 */
.L_x_1096:
[----:B------:R-:W-:-:S05]  /*95d0*/  FADD.FTZ R16, R16, R15 ;  /* 0x0000000f10107221 */ /* 0x000fca0000010000 */
[----:B------:R-:W-:Y:S02]  /*95e0*/  MOV R29, R16 ;  /* 0x00000010001d7202 */ /* 0x000fe40000000f00 */
[----:B------:R-:W-:-:S07]  /*95f0*/  MOV R18, R30 ;  /* 0x0000001e00127202 */ /* 0x000fce0000000f00 */
[----:B------:R-:W-:Y:S05]  /*9600*/  WARPSYNC.COLLECTIVE R26, `(.L_x_1097) ;  /* 0x000000001a087348 */ /* 0x000fea0003c00000 */
[----:B------:R0:W1:Y:S02]  /*9610*/  SHFL.BFLY P2, R30, R29, R28, R27 ;  /* 0x0c00001c1d1e7389 */ /* 0x000064000004001b */
[----:B01----:R-:W-:Y:S01]  /*9620*/  ENDCOLLECTIVE ;  /* 0x000000000000791b */ /* 0x003fe20003800000 */
.L_x_1097:
[----:B------:R-:W-:Y:S01]  /*9630*/  FADD.FTZ R18, R17, R18 ;  /* 0x0000001211127221 */ /* 0x000fe20000010000 */
[----:B------:R-:W-:-:S04]  /*9640*/  HFMA2.MMA R28, -RZ, RZ, 0, 1.1920928955078125e-07 ;  /* 0x00000002ff1c7435 */ /* 0x000fc800000001ff */
[----:B------:R-:W-:Y:S02]  /*9650*/  MOV R29, R18 ;  /* 0x00000012001d7202 */ /* 0x000fe40000000f00 */
[----:B------:R-:W-:-:S07]  /*9660*/  MOV R19, R30 ;  /* 0x0000001e00137202 */ /* 0x000fce0000000f00 */
[----:B------:R-:W-:Y:S05]  /*9670*/  WARPSYNC.COLLECTIVE R26, `(.L_x_1098) ;  /* 0x000000001a087348 */ /* 0x000fea0003c00000 */
[----:B------:R0:W1:Y:S02]  /*9680*/  SHFL.BFLY P2, R30, R29, R28, R27 ;  /* 0x0c00001c1d1e7389 */ /* 0x000064000004001b */
[----:B01----:R-:W-:Y:S01]  /*9690*/  ENDCOLLECTIVE ;  /* 0x000000000000791b */ /* 0x003fe20003800000 */
.L_x_1098:
[----:B------:R-:W-:-:S05]  /*96a0*/  FADD.FTZ R19, R16, R19 ;  /* 0x0000001310137221 */ /* 0x000fca0000010000 */
[----:B------:R-:W-:Y:S02]  /*96b0*/  MOV R29, R19 ;  /* 0x00000013001d7202 */ /* 0x000fe40000000f00 */
[----:B------:R-:W-:-:S07]  /*96c0*/  MOV R21, R30 ;  /* 0x0000001e00157202 */ /* 0x000fce0000000f00 */
[----:B------:R-:W-:Y:S05]  /*96d0*/  WARPSYNC.COLLECTIVE R26, `(.L_x_1099) ;  /* 0x000000001a087348 */ /* 0x000fea0003c00000 */
[----:B------:R0:W1:Y:S02]  /*96e0*/  SHFL.BFLY P2, R30, R29, R28, R27 ;  /* 0x0c00001c1d1e7389 */ /* 0x000064000004001b */
[----:B01----:R-:W-:Y:S01]  /*96f0*/  ENDCOLLECTIVE ;  /* 0x000000000000791b */ /* 0x003fe20003800000 */
.L_x_1099:
[----:B------:R-:W-:Y:S01]  /*9700*/  FADD.FTZ R21, R18, R21 ;  /* 0x0000001512157221 */ /* 0x000fe20000010000 */
[----:B------:R-:W-:-:S04]  /*9710*/  HFMA2.MMA R28, -RZ, RZ, 0, 5.9604644775390625e-08 ;  /* 0x00000001ff1c7435 */ /* 0x000fc800000001ff */
[----:B------:R-:W-:Y:S02]  /*9720*/  MOV R29, R21 ;  /* 0x00000015001d7202 */ /* 0x000fe40000000f00 */
[----:B------:R-:W-:-:S07]  /*9730*/  MOV R14, R30 ;  /* 0x0000001e000e7202 */ /* 0x000fce0000000f00 */
[----:B------:R-:W-:Y:S05]  /*9740*/  WARPSYNC.COLLECTIVE R26, `(.L_x_1100) ;  /* 0x000000001a087348 */ /* 0x000fea0003c00000 */
[----:B------:R0:W1:Y:S02]  /*9750*/  SHFL.BFLY P2, R30, R29, R28, R27 ;  /* 0x0c00001c1d1e7389 */ /* 0x000064000004001b */
[----:B01----:R-:W-:Y:S01]  /*9760*/  ENDCOLLECTIVE ;  /* 0x000000000000791b */ /* 0x003fe20003800000 */
.L_x_1100:
[----:B------:R-:W-:-:S05]  /*9770*/  FADD.FTZ R14, R19, R14 ;  /* 0x0000000e130e7221 */ /* 0x000fca0000010000 */
[----:B------:R-:W-:Y:S02]  /*9780*/  MOV R29, R14 ;  /* 0x0000000e001d7202 */ /* 0x000fe40000000f00 */
[----:B------:R-:W-:-:S07]  /*9790*/  MOV R20, R30 ;  /* 0x0000001e00147202 */ /* 0x000fce0000000f00 */
[----:B------:R-:W-:Y:S05]  /*97a0*/  WARPSYNC.COLLECTIVE R26, `(.L_x_1101) ;  /* 0x000000001a087348 */ /* 0x000fea0003c00000 */
[----:B------:R0:W1:Y:S02]  /*97b0*/  SHFL.BFLY P2, R30, R29, R28, R27 ;  /* 0x0c00001c1d1e7389 */ /* 0x000064000004001b */
[----:B01----:R-:W-:Y:S01]  /*97c0*/  ENDCOLLECTIVE ;  /* 0x000000000000791b */ /* 0x003fe20003800000 */
.L_x_1101:
[----:B------:R-:W-:Y:S01]  /*97d0*/  FADD.FTZ R20, R21, R20 ;  /* 0x0000001415147221 */ /* 0x000fe20000010000 */
[----:B------:R-:W-:Y:S06]  /*97e0*/  BRA `(.L_x_1102) ;  /* 0xffffffe800d87947 */ /* 0x000fec000383ffff */
.L_x_1090:
        /* <DEDUP_REMOVED lines=8> */
.L_x_1104:
[----:B------:R-:W-:Y:S05]  /*9870*/  BSYNC B1 ;  /* 0x0000000000017941 */ /* 0x000fea0003800000 */
.L_x_1103:
        /* <DEDUP_REMOVED lines=8> */
.L_x_1105:
[----:B------:R-:W-:Y:S01]  /*9900*/  FADD.FTZ R21, R21, R14 ;  /* 0x0000000e15157221 */ /* 0x000fe20000010000 */
[----:B------:R-:W-:-:S04]  /*9910*/  HFMA2.MMA R28, -RZ, RZ, 0, 2.384185791015625e-07 ;  /* 0x00000004ff1c7435 */ /* 0x000fc800000001ff */
[----:B------:R-:W-:Y:S02]  /*9920*/  MOV R29, R21 ;  /* 0x00000015001d7202 */ /* 0x000fe40000000f00 */
[----:B------:R-:W-:-:S07]  /*9930*/  MOV R20, R30 ;  /* 0x0000001e00147202 */ /* 0x000fce0000000f00 */
[----:B------:R-:W-:Y:S05]  /*9940*/  WARPSYNC.COLLECTIVE R26, `(.L_x_1106) ;  /* 0x000000001a087348 */ /* 0x000fea0003c00000 */
[----:B------:R0:W1:Y:S02]  /*9950*/  SHFL.BFLY P2, R30, R29, R28, R27 ;  /* 0x0c00001c1d1e7389 */ /* 0x000064000004001b */
[----:B01----:R-:W-:Y:S01]  /*9960*/  ENDCOLLECTIVE ;  /* 0x000000000000791b */ /* 0x003fe20003800000 */
.L_x_1106:
[----:B------:R-:W-:-:S05]  /*9970*/  FADD.FTZ R20, R20, R15 ;  /* 0x0000000f14147221 */ /* 0x000fca0000010000 */
[----:B------:R-:W-:Y:S02]  /*9980*/  MOV R29, R20 ;  /* 0x00000014001d7202 */ /* 0x000fe40000000f00 */
[----:B------:R-:W-:-:S07]  /*9990*/  MOV R22, R30 ;  /* 0x0000001e00167202 */ /* 0x000fce0000000f00 */
[----:B------:R-:W-:Y:S05]  /*99a0*/  WARPSYNC.COLLECTIVE R26, `(.L_x_1107) ;  /* 0x000000001a087348 */ /* 0x000fea0003c00000 */
[----:B------:R0:W1:Y:S02]  /*99b0*/  SHFL.BFLY P2, R30, R29, R28, R27 ;  /* 0x0c00001c1d1e7389 */ /* 0x000064000004001b */
[----:B01----:R-:W-:Y:S01]  /*99c0*/  ENDCOLLECTIVE ;  /* 0x000000000000791b */ /* 0x003fe20003800000 */
.L_x_1107:
[----:B------:R-:W-:Y:S01]  /*99d0*/  FADD.FTZ R22, R21, R22 ;  /* 0x0000001615167221 */ /* 0x000fe20000010000 */
[----:B------:R-:W-:-:S04]  /*99e0*/  HFMA2.MMA R28, -RZ, RZ, 0, 1.1920928955078125e-07 ;  /* 0x00000002ff1c7435 */ /* 0x000fc800000001ff */
[----:B------:R-:W-:Y:S02]  /*99f0*/  MOV R29, R22 ;  /* 0x00000016001d7202 */ /* 0x000fe40000000f00 */
[----:B------:R-:W-:-:S07]  /*9a00*/  MOV R23, R30 ;  /* 0x0000001e00177202 */ /* 0x000fce0000000f00 */
[----:B------:R-:W-:Y:S05]  /*9a10*/  WARPSYNC.COLLECTIVE R26, `(.L_x_1108) ;  /* 0x000000001a087348 */ /* 0x000fea0003c00000 */
[----:B------:R0:W1:Y:S02]  /*9a20*/  SHFL.BFLY P2, R30, R29, R28, R27 ;  /* 0x0c00001c1d1e7389 */ /* 0x000064000004001b */
[----:B01----:R-:W-:Y:S01]  /*9a30*/  ENDCOLLECTIVE ;  /* 0x000000000000791b */ /* 0x003fe20003800000 */
.L_x_1108:
[----:B------:R-:W-:-:S05]  /*9a40*/  FADD.FTZ R23, R20, R23 ;  /* 0x0000001714177221 */ /* 0x000fca0000010000 */
[----:B------:R-:W-:Y:S02]  /*9a50*/  MOV R29, R23 ;  /* 0x00000017001d7202 */ /* 0x000fe40000000f00 */
[----:B------:R-:W-:-:S07]  /*9a60*/  MOV R25, R30 ;  /* 0x0000001e00197202 */ /* 0x000fce0000000f00 */
[----:B------:R-:W-:Y:S05]  /*9a70*/  WARPSYNC.COLLECTIVE R26, `(.L_x_1109) ;  /* 0x000000001a087348 */ /* 0x000fea0003c00000 */
[----:B------:R0:W1:Y:S02]  /*9a80*/  SHFL.BFLY P2, R30, R29, R28, R27 ;  /* 0x0c00001c1d1e7389 */ /* 0x000064000004001b */
[----:B01----:R-:W-:Y:S01]  /*9a90*/  ENDCOLLECTIVE ;  /* 0x000000000000791b */ /* 0x003fe20003800000 */
.L_x_1109:
[----:B------:R-:W-:Y:S01]  /*9aa0*/  FADD.FTZ R25, R22, R25 ;  /* 0x0000001916197221 */ /* 0x000fe20000010000 */
[----:B------:R-:W-:-:S04]  /*9ab0*/  HFMA2.MMA R28, -RZ, RZ, 0, 5.9604644775390625e-08 ;  /* 0x00000001ff1c7435 */ /* 0x000fc800000001ff */
[----:B------:R-:W-:Y:S02]  /*9ac0*/  MOV R29, R25 ;  /* 0x00000019001d7202 */ /* 0x000fe40000000f00 */
[----:B------:R-:W-:-:S07]  /*9ad0*/  MOV R14, R30 ;  /* 0x0000001e000e7202 */ /* 0x000fce0000000f00 */
[----:B------:R-:W-:Y:S05]  /*9ae0*/  WARPSYNC.COLLECTIVE R26, `(.L_x_1110) ;  /* 0x000000001a087348 */ /* 0x000fea0003c00000 */
[----:B------:R0:W1:Y:S02]  /*9af0*/  SHFL.BFLY P2, R30, R29, R28, R27 ;  /* 0x0c00001c1d1e7389 */ /* 0x000064000004001b */
[----:B01----:R-:W-:Y:S01]  /*9b00*/  ENDCOLLECTIVE ;  /* 0x000000000000791b */ /* 0x003fe20003800000 */
.L_x_1110:
[----:B------:R-:W-:-:S05]  /*9b10*/  FADD.FTZ R14, R23, R14 ;  /* 0x0000000e170e7221 */ /* 0x000fca0000010000 */
[----:B------:R-:W-:Y:S02]  /*9b20*/  MOV R29, R14 ;  /* 0x0000000e001d7202 */ /* 0x000fe40000000f00 */
[----:B------:R-:W-:-:S07]  /*9b30*/  MOV R24, R30 ;  /* 0x0000001e00187202 */ /* 0x000fce0000000f00 */
[----:B------:R-:W-:Y:S05]  /*9b40*/  WARPSYNC.COLLECTIVE R26, `(.L_x_1111) ;  /* 0x000000001a087348 */ /* 0x000fea0003c00000 */
[----:B------:R0:W1:Y:S02]  /*9b50*/  SHFL.BFLY P2, R30, R29, R28, R27 ;  /* 0x0c00001c1d1e7389 */ /* 0x000064000004001b */
[----:B01----:R-:W-:Y:S01]  /*9b60*/  ENDCOLLECTIVE ;  /* 0x000000000000791b */ /* 0x003fe20003800000 */
.L_x_1111:
[----:B------:R-:W-:Y:S01]  /*9b70*/  FADD.FTZ R24, R25, R24 ;  /* 0x0000001819187221 */ /* 0x000fe20000010000 */
[----:B------:R-:W-:Y:S06]  /*9b80*/  BRA `(.L_x_1112) ;  /* 0xffffffe800a87947 */ /* 0x000fec000383ffff */
.L_x_1091:
        /* <DEDUP_REMOVED lines=8> */
.L_x_1114:
[----:B------:R-:W-:Y:S05]  /*9c10*/  BSYNC B1 ;  /* 0x0000000000017941 */ /* 0x000fea0003800000 */
.L_x_1113:
        /* <DEDUP_REMOVED lines=8> */
.L_x_1115:
[----:B------:R-:W-:Y:S01]  /*9ca0*/  FADD.FTZ R21, R21, R14 ;  /* 0x0000000e15157221 */ /* 0x000fe20000010000 */
[----:B------:R-:W-:-:S04]  /*9cb0*/  HFMA2.MMA R28, -RZ, RZ, 0, 2.384185791015625e-07 ;  /* 0x00000004ff1c7435 */ /* 0x000fc800000001ff */
[----:B------:R-:W-:Y:S02]  /*9cc0*/  MOV R29, R21 ;  /* 0x00000015001d7202 */ /* 0x000fe40000000f00 */
[----:B------:R-:W-:-:S07]  /*9cd0*/  MOV R20, R30 ;  /* 0x0000001e00147202 */ /* 0x000fce0000000f00 */
[----:B------:R-:W-:Y:S05]  /*9ce0*/  WARPSYNC.COLLECTIVE R26, `(.L_x_1116) ;  /* 0x000000001a087348 */ /* 0x000fea0003c00000 */
[----:B------:R0:W1:Y:S02]  /*9cf0*/  SHFL.BFLY P2, R30, R29, R28, R27 ;  /* 0x0c00001c1d1e7389 */ /* 0x000064000004001b */
[----:B01----:R-:W-:Y:S01]  /*9d00*/  ENDCOLLECTIVE ;  /* 0x000000000000791b */ /* 0x003fe20003800000 */
.L_x_1116:
[----:B------:R-:W-:-:S05]  /*9d10*/  FADD.FTZ R20, R20, R15 ;  /* 0x0000000f14147221 */ /* 0x000fca0000010000 */
[----:B------:R-:W-:Y:S02]  /*9d20*/  MOV R29, R20 ;  /* 0x00000014001d7202 */ /* 0x000fe40000000f00 */
[----:B------:R-:W-:-:S07]  /*9d30*/  MOV R22, R30 ;  /* 0x0000001e00167202 */ /* 0x000fce0000000f00 */
[----:B------:R-:W-:Y:S05]  /*9d40*/  WARPSYNC.COLLECTIVE R26, `(.L_x_1117) ;  /* 0x000000001a087348 */ /* 0x000fea0003c00000 */
[----:B------:R0:W1:Y:S02]  /*9d50*/  SHFL.BFLY P2, R30, R29, R28, R27 ;  /* 0x0c00001c1d1e7389 */ /* 0x000064000004001b */
[----:B01----:R-:W-:Y:S01]  /*9d60*/  ENDCOLLECTIVE ;  /* 0x000000000000791b */ /* 0x003fe20003800000 */
.L_x_1117:
[----:B------:R-:W-:Y:S01]  /*9d70*/  FADD.FTZ R22, R21, R22 ;  /* 0x0000001615167221 */ /* 0x000fe20000010000 */
[----:B------:R-:W-:-:S04]  /*9d80*/  HFMA2.MMA R28, -RZ, RZ, 0, 1.1920928955078125e-07 ;  /* 0x00000002ff1c7435 */ /* 0x000fc800000001ff */
[----:B------:R-:W-:Y:S02]  /*9d90*/  MOV R29, R22 ;  /* 0x00000016001d7202 */ /* 0x000fe40000000f00 */
[----:B------:R-:W-:-:S07]  /*9da0*/  MOV R23, R30 ;  /* 0x0000001e00177202 */ /* 0x000fce0000000f00 */
[----:B------:R-:W-:Y:S05]  /*9db0*/  WARPSYNC.COLLECTIVE R26, `(.L_x_1118) ;  /* 0x000000001a087348 */ /* 0x000fea0003c00000 */
[----:B------:R0:W1:Y:S02]  /*9dc0*/  SHFL.BFLY P2, R30, R29, R28, R27 ;  /* 0x0c00001c1d1e7389 */ /* 0x000064000004001b */
[----:B01----:R-:W-:Y:S01]  /*9dd0*/  ENDCOLLECTIVE ;  /* 0x000000000000791b */ /* 0x003fe20003800000 */
.L_x_1118:
[----:B------:R-:W-:-:S05]  /*9de0*/  FADD.FTZ R23, R20, R23 ;  /* 0x0000001714177221 */ /* 0x000fca0000010000 */
[----:B------:R-:W-:Y:S02]  /*9df0*/  MOV R29, R23 ;  /* 0x00000017001d7202 */ /* 0x000fe40000000f00 */
[----:B------:R-:W-:-:S07]  /*9e00*/  MOV R25, R30 ;  /* 0x0000001e00197202 */ /* 0x000fce0000000f00 */
[----:B------:R-:W-:Y:S05]  /*9e10*/  WARPSYNC.COLLECTIVE R26, `(.L_x_1119) ;  /* 0x000000001a087348 */ /* 0x000fea0003c00000 */
[----:B------:R0:W1:Y:S02]  /*9e20*/  SHFL.BFLY P2, R30, R29, R28, R27 ;  /* 0x0c00001c1d1e7389 */ /* 0x000064000004001b */
[----:B01----:R-:W-:Y:S01]  /*9e30*/  ENDCOLLECTIVE ;  /* 0x000000000000791b */ /* 0x003fe20003800000 */
.L_x_1119:
[----:B------:R-:W-:Y:S01]  /*9e40*/  FADD.FTZ R25, R22, R25 ;  /* 0x0000001916197221 */ /* 0x000fe20000010000 */
[----:B------:R-:W-:-:S04]  /*9e50*/  HFMA2.MMA R28, -RZ, RZ, 0, 5.9604644775390625e-08 ;  /* 0x00000001ff1c7435 */ /* 0x000fc800000001ff */
[----:B------:R-:W-:Y:S02]  /*9e60*/  MOV R29, R25 ;  /* 0x00000019001d7202 */ /* 0x000fe40000000f00 */
[----:B------:R-:W-:-:S07]  /*9e70*/  MOV R14, R30 ;  /* 0x0000001e000e7202 */ /* 0x000fce0000000f00 */
[----:B------:R-:W-:Y:S05]  /*9e80*/  WARPSYNC.COLLECTIVE R26, `(.L_x_1120) ;  /* 0x000000001a087348 */ /* 0x000fea0003c00000 */
[----:B------:R0:W1:Y:S02]  /*9e90*/  SHFL.BFLY P2, R30, R29, R28, R27 ;  /* 0x0c00001c1d1e7389 */ /* 0x000064000004001b */
[----:B01----:R-:W-:Y:S01]  /*9ea0*/  ENDCOLLECTIVE ;  /* 0x000000000000791b */ /* 0x003fe20003800000 */
.L_x_1120:
[----:B------:R-:W-:-:S05]  /*9eb0*/  FADD.FTZ R14, R23, R14 ;  /* 0x0000000e170e7221 */ /* 0x000fca0000010000 */
[----:B------:R-:W-:Y:S02]  /*9ec0*/  MOV R29, R14 ;  /* 0x0000000e001d7202 */ /* 0x000fe40000000f00 */
[----:B------:R-:W-:-:S07]  /*9ed0*/  MOV R24, R30 ;  /* 0x0000001e00187202 */ /* 0x000fce0000000f00 */
[----:B------:R-:W-:Y:S05]  /*9ee0*/  WARPSYNC.COLLECTIVE R26, `(.L_x_1121) ;  /* 0x000000001a087348 */ /* 0x000fea0003c00000 */
[----:B------:R0:W1:Y:S02]  /*9ef0*/  SHFL.BFLY P2, R30, R29, R28, R27 ;  /* 0x0c00001c1d1e7389 */ /* 0x000064000004001b */
[----:B01----:R-:W-:Y:S01]  /*9f00*/  ENDCOLLECTIVE ;  /* 0x000000000000791b */ /* 0x003fe20003800000 */
.L_x_1121:
[----:B------:R-:W-:Y:S01]  /*9f10*/  FADD.FTZ R24, R25, R24 ;  /* 0x0000001819187221 */ /* 0x000fe20000010000 */
[----:B------:R-:W-:Y:S06]  /*9f20*/  BRA `(.L_x_1122) ;  /* 0xffffffe800647947 */ /* 0x000fec000383ffff */
.L_x_1092:
        /* <DEDUP_REMOVED lines=8> */
.L_x_1124:
[----:B------:R-:W-:Y:S05]  /*9fb0*/  BSYNC B0 ;  /* 0x0000000000007941 */ /* 0x000fea0003800000 */
.L_x_1123:
        /* <DEDUP_REMOVED lines=10> */
.L_x_1125:
        /* <DEDUP_REMOVED lines=17> */
.L_x_1126:
[----:B------:R-:W-:Y:S02]  /*a170*/  MOV R29, R17 ;  /* 0x00000011001d7202 */ /* 0x000fe40000000f00 */
[----:B------:R-:W-:-:S07]  /*a180*/  MOV R16, R30 ;  /* 0x0000001e00107202 */ /* 0x000fce0000000f00 */
[----:B------:R-:W-:Y:S05]  /*a190*/  WARPSYNC.COLLECTIVE R26, `(.L_x_1127) ;  /* 0x000000001a087348 */ /* 0x000fea0003c00000 */
[----:B------:R0:W1:Y:S02]  /*a1a0*/  SHFL.BFLY P2, R30, R29, R28, R27 ;  /* 0x0c00001c1d1e7389 */ /* 0x000064000004001b */
[----:B01----:R-:W-:Y:S01]  /*a1b0*/  ENDCOLLECTIVE ;  /* 0x000000000000791b */ /* 0x003fe20003800000 */
.L_x_1127:
        /* <DEDUP_REMOVED lines=13> */
.L_x_1128:
[----:B------:R0:W1:Y:S04]  /*a290*/  @!P0 LDS R37, [R22] ;  /* 0x0000000016258984 */ /* 0x0000680000000800 */
[----:B------:R0:W2:Y:S01]  /*a2a0*/  @!P0 LDS R38, [R22+0x500] ;  /* 0x0005000016268984 */ /* 0x0000a20000000800 */
[----:B------:R-:W-:Y:S02]  /*a2b0*/  MOV R29, R14 ;  /* 0x0000000e001d7202 */ /* 0x000fe40000000f00 */
[----:B------:R-:W-:-:S07]  /*a2c0*/  MOV R16, R30 ;  /* 0x0000001e00107202 */ /* 0x000fce0000000f00 */
[----:B012---:R-:W-:Y:S05]  /*a2d0*/  WARPSYNC.COLLECTIVE R26, `(.L_x_1129) ;  /* 0x000000001a087348 */ /* 0x007fea0003c00000 */
[----:B------:R3:W4:Y:S02]  /*a2e0*/  SHFL.BFLY P2, R30, R29, R28, R27 ;  /* 0x0c00001c1d1e7389 */ /* 0x000724000004001b */
[----:B01234-:R-:W-:Y:S01]  /*a2f0*/  ENDCOLLECTIVE ;  /* 0x000000000000791b */ /* 0x01ffe20003800000 */
.L_x_1129:
        /* <DEDUP_REMOVED lines=9> */
.L_x_1130:
[----:B------:R-:W-:Y:S02]  /*a390*/  MOV R29, R17 ;  /* 0x00000011001d7202 */ /* 0x000fe40000000f00 */
[----:B------:R-:W-:-:S07]  /*a3a0*/  MOV R19, R30 ;  /* 0x0000001e00137202 */ /* 0x000fce0000000f00 */
[----:B------:R-:W-:Y:S05]  /*a3b0*/  WARPSYNC.COLLECTIVE R26, `(.L_x_1131) ;  /* 0x000000001a087348 */ /* 0x000fea0003c00000 */
[----:B------:R0:W1:Y:S02]  /*a3c0*/  SHFL.BFLY P2, R30, R29, R28, R27 ;  /* 0x0c00001c1d1e7389 */ /* 0x000064000004001b */
[----:B01----:R-:W-:Y:S01]  /*a3d0*/  ENDCOLLECTIVE ;  /* 0x000000000000791b */ /* 0x003fe20003800000 */
.L_x_1131:
[----:B------:R-:W-:Y:S01]  /*a3e0*/  FADD.FTZ R16, R16, R19 ;  /* 0x0000001310107221 */ /* 0x000fe20000010000 */
[----:B------:R-:W-:Y:S01]  /*a3f0*/  HFMA2.MMA R28, -RZ, RZ, 0, 4.76837158203125e-07 ;  /* 0x00000008ff1c7435 */ /* 0x000fe200000001ff */
[----:B------:R-:W-:Y:S02]  /*a400*/  MOV R29, R32 ;  /* 0x00000020001d7202 */ /* 0x000fe40000000f00 */
[----:B------:R-:W-:-:S08]  /*a410*/  MOV R14, R30 ;  /* 0x0000001e000e7202 */ /* 0x000fd00000000f00 */
[----:B------:R-:W-:Y:S05]  /*a420*/  WARPSYNC.COLLECTIVE R26, `(.L_x_1132) ;  /* 0x000000001a087348 */ /* 0x000fea0003c00000 */
[----:B------:R0:W1:Y:S02]  /*a430*/  SHFL.BFLY P2, R30, R29, R28, R27 ;  /* 0x0c00001c1d1e7389 */ /* 0x000064000004001b */
[----:B01----:R-:W-:Y:S01]  /*a440*/  ENDCOLLECTIVE ;  /* 0x000000000000791b */ /* 0x003fe20003800000 */
.L_x_1132:
[----:B------:R-:W-:Y:S01]  /*a450*/  FADD.FTZ R44, R17, R14 ;  /* 0x0000000e112c7221 */ /* 0x000fe20000010000 */
[----:B------:R-:W-:Y:S02]  /*a460*/  MOV R29, R34 ;  /* 0x00000022001d7202 */ /* 0x000fe40000000f00 */
[----:B------:R-:W-:-:S07]  /*a470*/  MOV R31, R30 ;  /* 0x0000001e001f7202 */ /* 0x000fce0000000f00 */
[----:B------:R-:W-:Y:S05]  /*a480*/  WARPSYNC.COLLECTIVE R26, `(.L_x_1133) ;  /* 0x000000001a087348 */ /* 0x000fea0003c00000 */
[----:B------:R0:W1:Y:S02]  /*a490*/  SHFL.BFLY P2, R30, R29, R28, R27 ;  /* 0x0c00001c1d1e7389 */ /* 0x000064000004001b */
[----:B01----:R-:W-:Y:S01]  /*a4a0*/  ENDCOLLECTIVE ;  /* 0x000000000000791b */ /* 0x003fe20003800000 */
.L_x_1133:
[----:B------:R-:W-:Y:S01]  /*a4b0*/  FADD.FTZ R31, R31, R32 ;  /* 0x000000201f1f7221 */ /* 0x000fe20000010000 */
[----:B------:R-:W-:-:S04]  /*a4c0*/  HFMA2.MMA R28, -RZ, RZ, 0, 2.384185791015625e-07 ;  /* 0x00000004ff1c7435 */ /* 0x000fc800000001ff */
[----:B------:R-:W-:Y:S02]  /*a4d0*/  MOV R29, R31 ;  /* 0x0000001f001d7202 */ /* 0x000fe40000000f00 */
[----:B------:R-:W-:-:S07]  /*a4e0*/  MOV R33, R30 ;  /* 0x0000001e00217202 */ /* 0x000fce0000000f00 */
[----:B------:R-:W-:Y:S05]  /*a4f0*/  WARPSYNC.COLLECTIVE R26, `(.L_x_1134) ;  /* 0x000000001a087348 */ /* 0x000fea0003c00000 */
[----:B------:R0:W1:Y:S02]  /*a500*/  SHFL.BFLY P2, R30, R29, R28, R27 ;  /* 0x0c00001c1d1e7389 */ /* 0x000064000004001b */
[----:B01----:R-:W-:Y:S01]  /*a510*/  ENDCOLLECTIVE ;  /* 0x000000000000791b */ /* 0x003fe20003800000 */
.L_x_1134:
[----:B------:R-:W-:-:S05]  /*a520*/  FADD.FTZ R33, R33, R34 ;  /* 0x0000002221217221 */ /* 0x000fca0000010000 */
[----:B------:R-:W-:Y:S02]  /*a530*/  MOV R29, R33 ;  /* 0x00000021001d7202 */ /* 0x000fe40000000f00 */
[----:B------:R-:W-:-:S07]  /*a540*/  MOV R20, R30 ;  /* 0x0000001e00147202 */ /* 0x000fce0000000f00 */
[----:B------:R-:W-:Y:S05]  /*a550*/  WARPSYNC.COLLECTIVE R26, `(.L_x_1135) ;  /* 0x000000001a087348 */ /* 0x000fea0003c00000 */
[----:B------:R0:W1:Y:S02]  /*a560*/  SHFL.BFLY P2, R30, R29, R28, R27 ;  /* 0x0c00001c1d1e7389 */ /* 0x000064000004001b */
[----:B01----:R-:W-:Y:S01]  /*a570*/  ENDCOLLECTIVE ;  /* 0x000000000000791b */ /* 0x003fe20003800000 */
.L_x_1135:
[----:B------:R-:W-:Y:S01]  /*a580*/  FADD.FTZ R35, R31, R20 ;  /* 0x000000141f237221 */ /* 0x000fe20000010000 */
[----:B------:R-:W-:-:S04]  /*a590*/  HFMA2.MMA R28, -RZ, RZ, 0, 1.1920928955078125e-07 ;  /* 0x00000002ff1c7435 */ /* 0x000fc800000001ff */
[----:B------:R-:W-:Y:S02]  /*a5a0*/  MOV R29, R35 ;  /* 0x00000023001d7202 */ /* 0x000fe40000000f00 */
[----:B------:R-:W-:-:S07]  /*a5b0*/  MOV R36, R30 ;  /* 0x0000001e00247202 */ /* 0x000fce0000000f00 */
[----:B------:R-:W-:Y:S05]  /*a5c0*/  WARPSYNC.COLLECTIVE R26, `(.L_x_1136) ;  /* 0x000000001a087348 */ /* 0x000fea0003c00000 */
[----:B------:R0:W1:Y:S02]  /*a5d0*/  SHFL.BFLY P2, R30, R29, R28, R27 ;  /* 0x0c00001c1d1e7389 */ /* 0x000064000004001b */
[----:B01----:R-:W-:Y:S01]  /*a5e0*/  ENDCOLLECTIVE ;  /* 0x000000000000791b */ /* 0x003fe20003800000 */
.L_x_1136:
[----:B------:R-:W-:-:S05]  /*a5f0*/  FADD.FTZ R36, R33, R36 ;  /* 0x0000002421247221 */ /* 0x000fca0000010000 */
[----:B------:R-:W-:Y:S02]  /*a600*/  MOV R29, R36 ;  /* 0x00000024001d7202 */ /* 0x000fe40000000f00 */
[----:B------:R-:W-:-:S07]  /*a610*/  MOV R18, R30 ;  /* 0x0000001e00127202 */ /* 0x000fce0000000f00 */
[----:B------:R-:W-:Y:S05]  /*a620*/  WARPSYNC.COLLECTIVE R26, `(.L_x_1137) ;  /* 0x000000001a087348 */ /* 0x000fea0003c00000 */
[----:B------:R0:W1:Y:S02]  /*a630*/  SHFL.BFLY P2, R30, R29, R28, R27 ;  /* 0x0c00001c1d1e7389 */ /* 0x000064000004001b */
[----:B01----:R-:W-:Y:S01]  /*a640*/  ENDCOLLECTIVE ;  /* 0x000000000000791b */ /* 0x003fe20003800000 */
.L_x_1137:
        /* <DEDUP_REMOVED lines=8> */
.L_x_1138:
[----:B------:R-:W-:Y:S01]  /*a6d0*/  FADD.FTZ R36, R36, R21 ;  /* 0x0000001524247221 */ /* 0x000fe20000010000 */
[----:B------:R-:W-:-:S04]  /*a6e0*/  HFMA2.MMA R21, -RZ, RZ, 0, 0 ;  /* 0x00000000ff157435 */ /* 0x000fc800000001ff */
[----:B------:R-:W-:Y:S02]  /*a6f0*/  MOV R29, R36 ;  /* 0x00000024001d7202 */ /* 0x000fe40000000f00 */
[----:B------:R-:W-:-:S07]  /*a700*/  MOV R34, R30 ;  /* 0x0000001e00227202 */ /* 0x000fce0000000f00 */
[----:B------:R-:W-:Y:S05]  /*a710*/  WARPSYNC.COLLECTIVE R26, `(.L_x_1139) ;  /* 0x000000001a087348 */ /* 0x000fea0003c00000 */
[----:B------:R0:W1:Y:S02]  /*a720*/  SHFL.BFLY P2, R30, R29, R28, R27 ;  /* 0x0c00001c1d1e7389 */ /* 0x000064000004001b */
[----:B01----:R-:W-:Y:S01]  /*a730*/  ENDCOLLECTIVE ;  /* 0x000000000000791b */ /* 0x003fe20003800000 */
.L_x_1139:
[----:B------:R-:W-:Y:S01]  /*a740*/  FADD.FTZ R34, R35, R34 ;  /* 0x0000002223227221 */ /* 0x000fe20000010000 */
[----:B------:R-:W-:Y:S01]  /*a750*/  HFMA2.MMA R28, -RZ, RZ, 0, 4.76837158203125e-07 ;  /* 0x00000008ff1c7435 */ /* 0x000fe200000001ff */
[----:B------:R-:W-:Y:S02]  /*a760*/  MOV R29, R24 ;  /* 0x00000018001d7202 */ /* 0x000fe40000000f00 */
[----:B------:R-:W-:-:S08]  /*a770*/  MOV R33, R30 ;  /* 0x0000001e00217202 */ /* 0x000fd00000000f00 */
[----:B------:R-:W-:Y:S05]  /*a780*/  WARPSYNC.COLLECTIVE R26, `(.L_x_1140) ;  /* 0x000000001a087348 */ /* 0x000fea0003c00000 */
[----:B------:R0:W1:Y:S02]  /*a790*/  SHFL.BFLY P2, R30, R29, R28, R27 ;  /* 0x0c00001c1d1e7389 */ /* 0x000064000004001b */
[----:B01----:R-:W-:Y:S01]  /*a7a0*/  ENDCOLLECTIVE ;  /* 0x000000000000791b */ /* 0x003fe20003800000 */
.L_x_1140:
[----:B------:R-:W-:Y:S01]  /*a7b0*/  FADD.FTZ R33, R36, R33 ;  /* 0x0000002124217221 */ /* 0x000fe20000010000 */
[----:B------:R-:W-:Y:S02]  /*a7c0*/  MOV R29, R23 ;  /* 0x00000017001d7202 */ /* 0x000fe40000000f00 */
[----:B------:R-:W-:-:S07]  /*a7d0*/  MOV R37, R30 ;  /* 0x0000001e00257202 */ /* 0x000fce0000000f00 */
[----:B------:R-:W-:Y:S05]  /*a7e0*/  WARPSYNC.COLLECTIVE R26, `(.L_x_1141) ;  /* 0x000000001a087348 */ /* 0x000fea0003c00000 */
[----:B------:R0:W1:Y:S02]  /*a7f0*/  SHFL.BFLY P2, R30, R29, R28, R27 ;  /* 0x0c00001c1d1e7389 */ /* 0x000064000004001b */
[----:B01----:R-:W-:Y:S01]  /*a800*/  ENDCOLLECTIVE ;  /* 0x000000000000791b */ /* 0x003fe20003800000 */
.L_x_1141:
        /* <DEDUP_REMOVED lines=8> */
.L_x_1142:
        /* <DEDUP_REMOVED lines=8> */
.L_x_1143:
        /* <DEDUP_REMOVED lines=10> */
.L_x_1144:
[----:B------:R0:W1:Y:S04]  /*a9b0*/  @!P0 LDS R22, [R39] ;  /* 0x0000000027168984 */ /* 0x0000680000000800 */
[----:B------:R0:W2:Y:S01]  /*a9c0*/  @!P0 LDS R20, [R39+0x500] ;  /* 0x0005000027148984 */ /* 0x0000a20000000800 */
[----:B------:R-:W-:Y:S02]  /*a9d0*/  MOV R29, R37 ;  /* 0x00000025001d7202 */ /* 0x000fe40000000f00 */
[----:B------:R-:W-:-:S07]  /*a9e0*/  MOV R23, R30 ;  /* 0x0000001e00177202 */ /* 0x000fce0000000f00 */
[----:B012---:R-:W-:Y:S05]  /*a9f0*/  WARPSYNC.COLLECTIVE R26, `(.L_x_1145) ;  /* 0x000000001a087348 */ /* 0x007fea0003c00000 */
[----:B------:R3:W4:Y:S02]  /*aa00*/  SHFL.BFLY P2, R30, R29, R28, R27 ;  /* 0x0c00001c1d1e7389 */ /* 0x000724000004001b */
[----:B01234-:R-:W-:Y:S01]  /*aa10*/  ENDCOLLECTIVE ;  /* 0x000000000000791b */ /* 0x01ffe20003800000 */
.L_x_1145:
        /* <DEDUP_REMOVED lines=9> */
.L_x_1146:
        /* <DEDUP_REMOVED lines=9> */
.L_x_1147:
[----:B------:R-:W-:Y:S01]  /*ab40*/  FADD.FTZ R38, R38, R39 ;  /* 0x0000002726267221 */ /* 0x000fe20000010000 */
[----:B------:R-:W-:Y:S01]  /*ab50*/  HFMA2.MMA R28, -RZ, RZ, 0, 4.76837158203125e-07 ;  /* 0x00000008ff1c7435 */ /* 0x000fe200000001ff */
[----:B------:R-:W-:Y:S02]  /*ab60*/  MOV R29, R21 ;  /* 0x00000015001d7202 */ /* 0x000fe40000000f00 */
[----:B------:R-:W-:-:S08]  /*ab70*/  MOV R40, R30 ;  /* 0x0000001e00287202 */ /* 0x000fd00000000f00 */
[----:B------:R-:W-:Y:S05]  /*ab80*/  WARPSYNC.COLLECTIVE R26, `(.L_x_1148) ;  /* 0x000000001a087348 */ /* 0x000fea0003c00000 */
[----:B------:R0:W1:Y:S02]  /*ab90*/  SHFL.BFLY P2, R30, R29, R28, R27 ;  /* 0x0c00001c1d1e7389 */ /* 0x000064000004001b */
[----:B01----:R-:W-:Y:S01]  /*aba0*/  ENDCOLLECTIVE ;  /* 0x000000000000791b */ /* 0x003fe20003800000 */
.L_x_1148:
[----:B------:R-:W-:Y:S01]  /*abb0*/  FADD.FTZ R37, R37, R40 ;  /* 0x0000002825257221 */ /* 0x000fe20000010000 */
[----:B------:R-:W-:Y:S02]  /*abc0*/  MOV R29, R18 ;  /* 0x00000012001d7202 */ /* 0x000fe40000000f00 */
[----:B------:R-:W-:-:S07]  /*abd0*/  MOV R42, R30 ;  /* 0x0000001e002a7202 */ /* 0x000fce0000000f00 */
[----:B------:R-:W-:Y:S05]  /*abe0*/  WARPSYNC.COLLECTIVE R26, `(.L_x_1149) ;  /* 0x000000001a087348 */ /* 0x000fea0003c00000 */
[----:B------:R0:W1:Y:S02]  /*abf0*/  SHFL.BFLY P2, R30, R29, R28, R27 ;  /* 0x0c00001c1d1e7389 */ /* 0x000064000004001b */
[----:B01----:R-:W-:Y:S01]  /*ac00*/  ENDCOLLECTIVE ;  /* 0x000000000000791b */ /* 0x003fe20003800000 */
.L_x_1149:
[----:B------:R-:W-:Y:S01]  /*ac10*/  FADD.FTZ R42, R42, R21 ;  /* 0x000000152a2a7221 */ /* 0x000fe20000010000 */
[----:B------:R-:W-:-:S04]  /*ac20*/  HFMA2.MMA R28, -RZ, RZ, 0, 2.384185791015625e-07 ;  /* 0x00000004ff1c7435 */ /* 0x000fc800000001ff */
[----:B------:R-:W-:Y:S02]  /*ac30*/  MOV R29, R42 ;  /* 0x0000002a001d7202 */ /* 0x000fe40000000f00 */
[----:B------:R-:W-:-:S07]  /*ac40*/  MOV R23, R30 ;  /* 0x0000001e00177202 */ /* 0x000fce0000000f00 */
[----:B------:R-:W-:Y:S05]  /*ac50*/  WARPSYNC.COLLECTIVE R26, `(.L_x_1150) ;  /* 0x000000001a087348 */ /* 0x000fea0003c00000 */
[----:B------:R0:W1:Y:S02]  /*ac60*/  SHFL.BFLY P2, R30, R29, R28, R27 ;  /* 0x0c00001c1d1e7389 */ /* 0x000064000004001b */
[----:B01----:R-:W-:Y:S01]  /*ac70*/  ENDCOLLECTIVE ;  /* 0x000000000000791b */ /* 0x003fe20003800000 */
.L_x_1150:
        /* <DEDUP_REMOVED lines=8> */
.L_x_1151:
        /* <DEDUP_REMOVED lines=12> */
.L_x_1152:
        /* <DEDUP_REMOVED lines=13> */
.L_x_1153:
        /* <DEDUP_REMOVED lines=14> */
.L_x_1154:
        /* <DEDUP_REMOVED lines=11> */
.L_x_1155:
[----:B------:R-:W-:Y:S01]  /*b020*/  FADD.FTZ R35, R42, R35 ;  /* 0x000000232a237221 */ /* 0x000fe20000010000 */
[----:B------:R-:W-:Y:S06]  /*b030*/  BRA `(.L_x_1156) ;  /* 0xffffffe000d47947 */ /* 0x000fec000383ffff */
.L_x_1157:
        /* <DEDUP_REMOVED lines=12> */
.L_x_2639:


//--------------------- .text._ZN13group_norm_v214gn_cuda_kernelI13__nv_bfloat16Li320ELi3ELi32ELi40ELi1024ELb0ELi16ELi320ELi320ELi4ELb1ELi5ELb0ELb0ENS_16CompileConditionILi900EEEEEvPT_PKS4_S7_S7_flPfS8_Pj --------------------------
	.section	.text._ZN13group_norm_v214gn_cuda_kernelI13__nv_bfloat16Li320ELi3ELi32ELi40ELi1024ELb0ELi16ELi320ELi320ELi4ELb1ELi5ELb0ELb0ENS_16CompileConditionILi900EEEEEvPT_PKS4_S7_S7_flPfS8_Pj,"ax",@progbits
	.align	128
        .global         _ZN13group_norm_v214gn_cuda_kernelI13__nv_bfloat16Li320ELi3ELi32ELi40ELi1024ELb0ELi16ELi320ELi320ELi4ELb1ELi5ELb0ELb0ENS_16CompileConditionILi900EEEEEvPT_PKS4_S7_S7_flPfS8_Pj
        .type           _ZN13group_norm_v214gn_cuda_kernelI13__nv_bfloat16Li320ELi3ELi32ELi40ELi1024ELb0ELi16ELi320ELi320ELi4ELb1ELi5ELb0ELb0ENS_16CompileConditionILi900EEEEEvPT_PKS4_S7_S7_flPfS8_Pj,@function
        .size           _ZN13group_norm_v214gn_cuda_kernelI13__nv_bfloat16Li320ELi3ELi32ELi40ELi1024ELb0ELi16ELi320ELi320ELi4ELb1ELi5ELb0ELb0ENS_16CompileConditionILi900EEEEEvPT_PKS4_S7_S7_flPfS8_Pj,(.L_x_2640 - _ZN13group_norm_v214gn_cuda_kernelI13__nv_bfloat16Li320ELi3ELi32ELi40ELi1024ELb0ELi16ELi320ELi320ELi4ELb1ELi5ELb0ELb0ENS_16CompileConditionILi900EEEEEvPT_PKS4_S7_S7_flPfS8_Pj)
        .other          _ZN13group_norm_v214gn_cuda_kernelI13__nv_bfloat16Li320ELi3ELi32ELi40ELi1024ELb0ELi16ELi320ELi320ELi4ELb1ELi5ELb0ELb0ENS_16CompileConditionILi900EEEEEvPT_PKS4_S7_S7_flPfS8_Pj,@"STO_CUDA_ENTRY STV_DEFAULT"
_ZN13group_norm_v214gn_cuda_kernelI13__nv_bfloat16Li320ELi3ELi32ELi40ELi1024ELb0ELi16ELi320ELi320ELi4ELb1ELi5ELb0ELb0ENS_16CompileConditionILi900EEEEEvPT_PKS4_S7_S7_flPfS8_Pj:
.text._ZN13group_norm_v214gn_cuda_kernelI13__nv_bfloat16Li320ELi3ELi32ELi40ELi1024ELb0ELi16ELi320ELi320ELi4ELb1ELi5ELb0ELb0ENS_16CompileConditionILi900EEEEEvPT_PKS4_S7_S7_flPfS8_Pj:
[----:B------:R-:W-:Y:S01]  /*0000*/  LDC R1, c[0x0][0x28] ;  /* 0x00000a00ff017b82 */ /* 0x000fe20000000800 */
[----:B------:R-:W0:Y:S01]  /*0010*/  S2R R0, SR_CTAID.Y ;  /* 0x0000000000007919 */ /* 0x000e220000002600 */
[----:B------:R-:W-:Y:S02]  /*0020*/  ULDC.64 UR4, c[0x0][0x238] ;  /* 0x00008e0000047ab9 */ /* 0x000fe40000000a00 */
[----:B------:R-:W-:Y:S02]  /*0030*/  USHF.L.U32 UR10, UR4, 0x2, URZ ;  /* 0x00000002040a7899 */ /* 0x000fe4000800063f */
[----:B------:R-:W-:-:S06]  /*0040*/  USHF.L.U64.HI UR5, UR4, 0x2, UR5 ;  /* 0x0000000204057899 */ /* 0x000fcc0008010205 */
[----:B------:R-:W-:Y:S02]  /*0050*/  MOV R2, UR5 ;  /* 0x0000000500027c02 */ /* 0x000fe40008000f00 */
[----:B0-----:R-:W-:-:S04]  /*0060*/  ISETP.LT.U32.AND P0, PT, R0, UR10, PT ;  /* 0x0000000a00007c0c */ /* 0x001fc8000bf01070 */
[----:B------:R-:W-:-:S13]  /*0070*/  ISETP.GT.AND.EX P0, PT, R2, RZ, PT, P0 ;  /* 0x000000ff0200720c */ /* 0x000fda0003f04300 */
[----:B------:R-:W-:Y:S05]  /*0080*/  @!P0 EXIT ;  /* 0x000000000000894d */ /* 0x000fea0003800000 */
[----:B------:R-:W0:Y:S01]  /*0090*/  S2R R2, SR_TID.X ;  /* 0x0000000000027919 */ /* 0x000e220000002100 */
[----:B------:R-:W-:Y:S01]  /*00a0*/  MOV R3, 0x400 ;  /* 0x0000040000037802 */ /* 0x000fe20000000f00 */
[----:B------:R-:W-:Y:S01]  /*00b0*/  IMAD.MOV.U32 R5, RZ, RZ, R0 ;  /* 0x000000ffff057224 */ /* 0x000fe200078e0000 */
[----:B------:R-:W-:Y:S01]  /*00c0*/  UMOV UR4, URZ ;  /* 0x0000003f00047c82 */ /* 0x000fe20008000000 */
[----:B------:R-:W1:Y:S01]  /*00d0*/  S2R R8, SR_CgaCtaId ;  /* 0x0000000000087919 */ /* 0x000e620000008800 */
[----:B------:R-:W-:Y:S01]  /*00e0*/  ULDC.64 UR8, c[0x0][0x208] ;  /* 0x0000820000087ab9 */ /* 0x000fe20000000a00 */
[----:B------:R-:W2:Y:S01]  /*00f0*/  S2R R4, SR_CTAID.X ;  /* 0x0000000000047919 */ /* 0x000ea20000002500 */
[----:B0-----:R-:W-:Y:S01]  /*0100*/  IMAD.WIDE.U32 R6, R2, -0x33333333, RZ ;  /* 0xcccccccd02067825 */ /* 0x001fe200078e00ff */
[----:B-1----:R-:W-:-:S03]  /*0110*/  LEA R6, R8, R3, 0x18 ;  /* 0x0000000308067211 */ /* 0x002fc600078ec0ff */
[----:B------:R-:W-:Y:S01]  /*0120*/  IMAD.MOV.U32 R8, RZ, RZ, RZ ;  /* 0x000000ffff087224 */ /* 0x000fe200078e00ff */
[----:B------:R-:W-:-:S05]  /*0130*/  SHF.R.U32.HI R7, RZ, 0x6, R7 ;  /* 0x00000006ff077819 */ /* 0x000fca0000011607 */
[----:B------:R-:W-:-:S04]  /*0140*/  IMAD R3, R7, -0x50, R2 ;  /* 0xffffffb007037824 */ /* 0x000fc800078e0202 */
[----:B------:R-:W-:-:S05]  /*0150*/  IMAD R6, R3, 0x28, R6 ;  /* 0x0000002803067824 */ /* 0x000fca00078e0206 */
[----:B--2---:R-:W-:-:S07]  /*0160*/  LEA R6, R7, R6, 0x3 ;  /* 0x0000000607067211 */ /* 0x004fce00078e18ff */
.L_x_1166:
[----:B-1----:R-:W-:Y:S01]  /*0170*/  IMAD.WIDE.U32 R10, R2, -0x33333333, RZ ;  /* 0xcccccccd020a7825 */ /* 0x002fe200078e00ff */
[----:B------:R-:W-:Y:S01]  /*0180*/  LOP3.LUT R7, R5, 0x3, RZ, 0xc0, !PT ;  /* 0x0000000305077812 */ /* 0x000fe200078ec0ff */
[----:B------:R-:W-:Y:S01]  /*0190*/  ULDC.64 UR6, c[0x0][0x218] ;  /* 0x0000860000067ab9 */ /* 0x000fe20000000a00 */
[----:B------:R-:W-:Y:S01]  /*01a0*/  SHF.L.U32 R3, R4, 0x4, RZ ;  /* 0x0000000404037819 */ /* 0x000fe200000006ff */
[----:B------:R-:W0:Y:S01]  /*01b0*/  LDC.64 R30, c[0x0][0x220] ;  /* 0x00008800ff1e7b82 */ /* 0x000e220000000a00 */
[----:B------:R-:W-:Y:S01]  /*01c0*/  SHF.R.U32.HI R12, RZ, 0x6, R11 ;  /* 0x00000006ff0c7819 */ /* 0x000fe2000001160b */
[----:B------:R-:W-:Y:S01]  /*01d0*/  IMAD R29, R7, 0x140, RZ ;  /* 0x00000140071d7824 */ /* 0x000fe200078e02ff */
[----:B------:R-:W-:Y:S02]  /*01e0*/  LOP3.LUT R3, R3, 0x3f0, RZ, 0xc0, !PT ;  /* 0x000003f003037812 */ /* 0x000fe400078ec0ff */
[----:B------:R-:W-:Y:S01]  /*01f0*/  SHF.R.U32.HI R11, RZ, 0x2, R8 ;  /* 0x00000002ff0b7819 */ /* 0x000fe20000011608 */
[----:B------:R-:W-:Y:S01]  /*0200*/  IMAD R10, R12, -0x50, R2 ;  /* 0xffffffb00c0a7824 */ /* 0x000fe200078e0202 */
[----:B------:R-:W-:-:S02]  /*0210*/  SHF.R.U64 R9, R5, 0x2, R8 ;  /* 0x0000000205097819 */ /* 0x000fc40000001208 */
[----:B------:R-:W-:Y:S01]  /*0220*/  IADD3 R3, R3, R12, RZ ;  /* 0x0000000c03037210 */ /* 0x000fe20007ffe0ff */
[----:B------:R-:W-:Y:S02]  /*0230*/  IMAD R24, R10, 0x4, R29 ;  /* 0x000000040a187824 */ /* 0x000fe400078e021d */
[----:B------:R-:W-:Y:S02]  /*0240*/  IMAD R11, R11, 0x140000, RZ ;  /* 0x001400000b0b7824 */ /* 0x000fe400078e02ff */
[----:B------:R-:W-:Y:S01]  /*0250*/  IMAD R12, R3, 0x500, RZ ;  /* 0x00000500030c7824 */ /* 0x000fe200078e02ff */
[----:B------:R-:W-:-:S03]  /*0260*/  SHF.R.S32.HI R25, RZ, 0x1f, R24 ;  /* 0x0000001fff197819 */ /* 0x000fc60000011418 */
[----:B------:R-:W-:Y:S02]  /*0270*/  VIADD R13, R12, 0x1400 ;  /* 0x000014000c0d7836 */ /* 0x000fe40000000000 */
[----:B------:R-:W-:-:S04]  /*0280*/  IMAD.WIDE.U32 R22, R9, 0x140000, R24 ;  /* 0x0014000009167825 */ /* 0x000fc800078e0018 */
[----:B------:R-:W-:Y:S01]  /*0290*/  IMAD.IADD R25, R23, 0x1, R11 ;  /* 0x0000000117197824 */ /* 0x000fe200078e020b */
[----:B------:R-:W-:-:S04]  /*02a0*/  IADD3 R3, P0, R12, R22, RZ ;  /* 0x000000160c037210 */ /* 0x000fc80007f1e0ff */
[----:B------:R-:W-:Y:S02]  /*02b0*/  IADD3.X R14, RZ, R25, RZ, P0, !PT ;  /* 0x00000019ff0e7210 */ /* 0x000fe400007fe4ff */
[----:B------:R-:W-:-:S04]  /*02c0*/  LEA R18, P0, R3, UR6, 0x1 ;  /* 0x0000000603127c11 */ /* 0x000fc8000f8008ff */
[----:B------:R-:W-:Y:S02]  /*02d0*/  LEA.HI.X R19, R3, UR7, R14, 0x1, P0 ;  /* 0x0000000703137c11 */ /* 0x000fe400080f0c0e */
[----:B------:R-:W-:-:S04]  /*02e0*/  IADD3 R3, P0, R13, R22, RZ ;  /* 0x000000160d037210 */ /* 0x000fc80007f1e0ff */
[----:B------:R-:W2:Y:S01]  /*02f0*/  LDG.E.64.CONSTANT R18, desc[UR8][R18.64] ;  /* 0x0000000812127981 */ /* 0x000ea2000c1e9b00 */
[----:B------:R-:W-:Y:S02]  /*0300*/  IADD3.X R14, RZ, R25, RZ, P0, !PT ;  /* 0x00000019ff0e7210 */ /* 0x000fe400007fe4ff */
[----:B------:R-:W-:-:S04]  /*0310*/  LEA R16, P0, R3, UR6, 0x1 ;  /* 0x0000000603107c11 */ /* 0x000fc8000f8008ff */
[----:B------:R-:W-:Y:S01]  /*0320*/  LEA.HI.X R17, R3, UR7, R14, 0x1, P0 ;  /* 0x0000000703117c11 */ /* 0x000fe200080f0c0e */
[----:B------:R-:W-:-:S05]  /*0330*/  VIADD R14, R12, 0x2800 ;  /* 0x000028000c0e7836 */ /* 0x000fca0000000000 */
[----:B------:R-:W3:Y:S01]  /*0340*/  LDG.E.64.CONSTANT R16, desc[UR8][R16.64] ;  /* 0x0000000810107981 */ /* 0x000ee2000c1e9b00 */
[----:B------:R-:W-:Y:S01]  /*0350*/  IADD3 R3, P0, R14, R22, RZ ;  /* 0x000000160e037210 */ /* 0x000fe20007f1e0ff */
[----:B------:R-:W-:-:S03]  /*0360*/  VIADD R15, R12, 0x3c00 ;  /* 0x00003c000c0f7836 */ /* 0x000fc60000000000 */
[----:B------:R-:W-:Y:S02]  /*0370*/  IADD3.X R26, RZ, R25, RZ, P0, !PT ;  /* 0x00000019ff1a7210 */ /* 0x000fe400007fe4ff */
[----:B------:R-:W-:-:S04]  /*0380*/  LEA R20, P0, R3, UR6, 0x1 ;  /* 0x0000000603147c11 */ /* 0x000fc8000f8008ff */
[----:B------:R-:W-:Y:S02]  /*0390*/  LEA.HI.X R21, R3, UR7, R26, 0x1, P0 ;  /* 0x0000000703157c11 */ /* 0x000fe400080f0c1a */
[----:B------:R-:W-:-:S04]  /*03a0*/  IADD3 R23, P0, R15, R22, RZ ;  /* 0x000000160f177210 */ /* 0x000fc80007f1e0ff */
[----:B------:R-:W4:Y:S01]  /*03b0*/  LDG.E.64.CONSTANT R20, desc[UR8][R20.64] ;  /* 0x0000000814147981 */ /* 0x000f22000c1e9b00 */
[----:B------:R-:W-:Y:S02]  /*03c0*/  IADD3.X R26, RZ, R25, RZ, P0, !PT ;  /* 0x00000019ff1a7210 */ /* 0x000fe400007fe4ff */
[----:B------:R-:W-:-:S04]  /*03d0*/  LEA R22, P0, R23, UR6, 0x1 ;  /* 0x0000000617167c11 */ /* 0x000fc8000f8008ff */
[----:B------:R-:W-:Y:S02]  /*03e0*/  LEA.HI.X R23, R23, UR7, R26, 0x1, P0 ;  /* 0x0000000717177c11 */ /* 0x000fe400080f0c1a */
[----:B------:R-:W1:Y:S04]  /*03f0*/  LDC.64 R26, c[0x0][0x228] ;  /* 0x00008a00ff1a7b82 */ /* 0x000e680000000a00 */
[----:B------:R-:W4:Y:S01]  /*0400*/  LDG.E.64.CONSTANT R22, desc[UR8][R22.64] ;  /* 0x0000000816167981 */ /* 0x000f22000c1e9b00 */
[----:B0-----:R-:W-:-:S04]  /*0410*/  IMAD.WIDE R30, R24, 0x2, R30 ;  /* 0x00000002181e7825 */ /* 0x001fc800078e021e */
[----:B-1----:R-:W-:Y:S02]  /*0420*/  IMAD.WIDE R26, R24, 0x2, R26 ;  /* 0x00000002181a7825 */ /* 0x002fe400078e021a */
[----:B------:R0:W5:Y:S04]  /*0430*/  LDG.E.64.CONSTANT R24, desc[UR8][R30.64] ;  /* 0x000000081e187981 */ /* 0x000168000c1e9b00 */
[----:B------:R-:W5:Y:S01]  /*0440*/  LDG.E.64.CONSTANT R26, desc[UR8][R26.64] ;  /* 0x000000081a1a7981 */ /* 0x000f62000c1e9b00 */
[----:B------:R-:W-:Y:S01]  /*0450*/  ISETP.GT.U32.AND P0, PT, R2, 0x1f, PT ;  /* 0x0000001f0200780c */ /* 0x000fe20003f04070 */
[----:B------:R-:W-:Y:S01]  /*0460*/  BSSY B0, `(.L_x_1158) ;  /* 0x000009f000007945 */ /* 0x000fe20003800000 */
[----:B------:R-:W-:Y:S02]  /*0470*/  CS2R R46, SRZ ;  /* 0x00000000002e7805 */ /* 0x000fe4000001ff00 */
[C---:B--2---:R-:W-:Y:S01]  /*0480*/  PRMT R28, R18.reuse, 0x7632, R28 ;  /* 0x00007632121c7816 */ /* 0x044fe2000000001c */
[----:B------:R-:W-:-:S02]  /*0490*/  IMAD.U32 R3, R18, 0x10000, RZ ;  /* 0x0001000012037824 */ /* 0x000fc400078e00ff */
[----:B------:R-:W-:Y:S01]  /*04a0*/  IMAD.U32 R49, R19, 0x10000, RZ ;  /* 0x0001000013317824 */ /* 0x000fe200078e00ff */
[----:B------:R-:W-:Y:S01]  /*04b0*/  SHF.L.U32 R34, R28, 0x10, RZ ;  /* 0x000000101c227819 */ /* 0x000fe200000006ff */
[----:B------:R-:W-:Y:S01]  /*04c0*/  FFMA.FTZ R33, R3, R3, RZ ;  /* 0x0000000303217223 */ /* 0x000fe200000100ff */
[----:B------:R-:W-:Y:S01]  /*04d0*/  FADD.FTZ R32, RZ, R3 ;  /* 0x00000003ff207221 */ /* 0x000fe20000010000 */
[----:B------:R-:W-:Y:S02]  /*04e0*/  PRMT R28, R19, 0x7632, R28 ;  /* 0x00007632131c7816 */ /* 0x000fe4000000001c */
[----:B------:R-:W-:Y:S01]  /*04f0*/  FFMA.FTZ R36, R34, R34, R33 ;  /* 0x0000002222247223 */ /* 0x000fe20000010021 */
[----:B------:R-:W-:Y:S01]  /*0500*/  FADD.FTZ R32, R32, R34 ;  /* 0x0000002220207221 */ /* 0x000fe20000010000 */
[----:B0-----:R-:W-:Y:S02]  /*0510*/  SHF.L.U32 R31, R28, 0x10, RZ ;  /* 0x000000101c1f7819 */ /* 0x001fe400000006ff */
[----:B------:R-:W-:Y:S01]  /*0520*/  FFMA.FTZ R36, R49, R49, R36 ;  /* 0x0000003131247223 */ /* 0x000fe20000010024 */
[----:B------:R-:W-:Y:S01]  /*0530*/  FADD.FTZ R32, R32, R49 ;  /* 0x0000003120207221 */ /* 0x000fe20000010000 */
[C---:B---3--:R-:W-:Y:S01]  /*0540*/  PRMT R28, R16.reuse, 0x7632, R28 ;  /* 0x00007632101c7816 */ /* 0x048fe2000000001c */
[----:B------:R-:W-:-:S02]  /*0550*/  IMAD.U32 R51, R16, 0x10000, RZ ;  /* 0x0001000010337824 */ /* 0x000fc400078e00ff */
[----:B------:R-:W-:Y:S01]  /*0560*/  FFMA.FTZ R36, R31, R31, R36 ;  /* 0x0000001f1f247223 */ /* 0x000fe20000010024 */
[----:B------:R-:W-:Y:S01]  /*0570*/  FADD.FTZ R32, R32, R31 ;  /* 0x0000001f20207221 */ /* 0x000fe20000010000 */
[----:B------:R-:W-:Y:S01]  /*0580*/  SHF.L.U32 R31, R28, 0x10, RZ ;  /* 0x000000101c1f7819 */ /* 0x000fe200000006ff */
[----:B------:R-:W-:Y:S02]  /*0590*/  IMAD.U32 R53, R17, 0x10000, RZ ;  /* 0x0001000011357824 */ /* 0x000fe400078e00ff */
[----:B------:R-:W-:Y:S01]  /*05a0*/  FFMA.FTZ R36, R51, R51, R36 ;  /* 0x0000003333247223 */ /* 0x000fe20000010024 */
[----:B------:R-:W-:Y:S01]  /*05b0*/  FADD.FTZ R32, R32, R51 ;  /* 0x0000003320207221 */ /* 0x000fe20000010000 */
[----:B------:R-:W-:Y:S02]  /*05c0*/  PRMT R28, R17, 0x7632, R28 ;  /* 0x00007632111c7816 */ /* 0x000fe4000000001c */
[----:B------:R-:W-:Y:S01]  /*05d0*/  FFMA.FTZ R36, R31, R31, R36 ;  /* 0x0000001f1f247223 */ /* 0x000fe20000010024 */
[----:B------:R-:W-:Y:S01]  /*05e0*/  FADD.FTZ R32, R32, R31 ;  /* 0x0000001f20207221 */ /* 0x000fe20000010000 */
[----:B------:R-:W-:-:S02]  /*05f0*/  SHF.L.U32 R31, R28, 0x10, RZ ;  /* 0x000000101c1f7819 */ /* 0x000fc400000006ff */
[----:B------:R-:W-:Y:S01]  /*0600*/  FFMA.FTZ R36, R53, R53, R36 ;  /* 0x0000003535247223 */ /* 0x000fe20000010024 */
[----:B------:R-:W-:Y:S01]  /*0610*/  FADD.FTZ R32, R32, R53 ;  /* 0x0000003520207221 */ /* 0x000fe20000010000 */
[C---:B----4-:R-:W-:Y:S01]  /*0620*/  PRMT R28, R20.reuse, 0x7632, R28 ;  /* 0x00007632141c7816 */ /* 0x050fe2000000001c */
[----:B------:R-:W-:Y:S02]  /*0630*/  IMAD.U32 R55, R20, 0x10000, RZ ;  /* 0x0001000014377824 */ /* 0x000fe400078e00ff */
[----:B------:R-:W-:Y:S01]  /*0640*/  FFMA.FTZ R36, R31, R31, R36 ;  /* 0x0000001f1f247223 */ /* 0x000fe20000010024 */
[----:B------:R-:W-:Y:S01]  /*0650*/  FADD.FTZ R32, R32, R31 ;  /* 0x0000001f20207221 */ /* 0x000fe20000010000 */
[----:B------:R-:W-:Y:S01]  /*0660*/  SHF.L.U32 R31, R28, 0x10, RZ ;  /* 0x000000101c1f7819 */ /* 0x000fe200000006ff */
[----:B------:R-:W-:Y:S02]  /*0670*/  IMAD.U32 R57, R21, 0x10000, RZ ;  /* 0x0001000015397824 */ /* 0x000fe400078e00ff */
[----:B------:R-:W-:Y:S01]  /*0680*/  FFMA.FTZ R36, R55, R55, R36 ;  /* 0x0000003737247223 */ /* 0x000fe20000010024 */
[----:B------:R-:W-:Y:S01]  /*0690*/  FADD.FTZ R32, R32, R55 ;  /* 0x0000003720207221 */ /* 0x000fe20000010000 */
[----:B------:R-:W-:-:S02]  /*06a0*/  PRMT R28, R21, 0x7632, R28 ;  /* 0x00007632151c7816 */ /* 0x000fc4000000001c */
[----:B------:R-:W-:Y:S01]  /*06b0*/  FFMA.FTZ R36, R31, R31, R36 ;  /* 0x0000001f1f247223 */ /* 0x000fe20000010024 */
[----:B------:R-:W-:Y:S01]  /*06c0*/  FADD.FTZ R32, R32, R31 ;  /* 0x0000001f20207221 */ /* 0x000fe20000010000 */
[----:B------:R-:W-:Y:S01]  /*06d0*/  SHF.L.U32 R31, R28, 0x10, RZ ;  /* 0x000000101c1f7819 */ /* 0x000fe200000006ff */
[----:B------:R-:W-:Y:S02]  /*06e0*/  IMAD.U32 R59, R22, 0x10000, RZ ;  /* 0x00010000163b7824 */ /* 0x000fe400078e00ff */
[----:B------:R-:W-:Y:S01]  /*06f0*/  FFMA.FTZ R36, R57, R57, R36 ;  /* 0x0000003939247223 */ /* 0x000fe20000010024 */
[----:B------:R-:W-:Y:S01]  /*0700*/  FADD.FTZ R32, R32, R57 ;  /* 0x0000003920207221 */ /* 0x000fe20000010000 */
[----:B------:R-:W-:Y:S01]  /*0710*/  PRMT R28, R22, 0x7632, R28 ;  /* 0x00007632161c7816 */ /* 0x000fe2000000001c */
[----:B------:R-:W-:Y:S02]  /*0720*/  IMAD.U32 R61, R23, 0x10000, RZ ;  /* 0x00010000173d7824 */ /* 0x000fe400078e00ff */
[----:B------:R-:W-:Y:S01]  /*0730*/  FFMA.FTZ R36, R31, R31, R36 ;  /* 0x0000001f1f247223 */ /* 0x000fe20000010024 */
[----:B------:R-:W-:Y:S01]  /*0740*/  FADD.FTZ R32, R32, R31 ;  /* 0x0000001f20207221 */ /* 0x000fe20000010000 */
[----:B------:R-:W-:-:S02]  /*0750*/  SHF.L.U32 R31, R28, 0x10, RZ ;  /* 0x000000101c1f7819 */ /* 0x000fc400000006ff */
[----:B------:R-:W-:Y:S01]  /*0760*/  FFMA.FTZ R36, R59, R59, R36 ;  /* 0x0000003b3b247223 */ /* 0x000fe20000010024 */
[----:B------:R-:W-:Y:S01]  /*0770*/  FADD.FTZ R32, R32, R59 ;  /* 0x0000003b20207221 */ /* 0x000fe20000010000 */
[----:B------:R-:W-:Y:S02]  /*0780*/  PRMT R28, R23, 0x7632, R28 ;  /* 0x00007632171c7816 */ /* 0x000fe4000000001c */
[----:B------:R-:W-:Y:S01]  /*0790*/  FFMA.FTZ R36, R31, R31, R36 ;  /* 0x0000001f1f247223 */ /* 0x000fe20000010024 */
[----:B------:R-:W-:Y:S01]  /*07a0*/  FADD.FTZ R32, R32, R31 ;  /* 0x0000001f20207221 */ /* 0x000fe20000010000 */
[----:B------:R-:W-:Y:S02]  /*07b0*/  SHF.L.U32 R28, R28, 0x10, RZ ;  /* 0x000000101c1c7819 */ /* 0x000fe400000006ff */
[----:B------:R-:W-:Y:S01]  /*07c0*/  FFMA.FTZ R31, R61, R61, R36 ;  /* 0x0000003d3d1f7223 */ /* 0x000fe20000010024 */
[----:B------:R-:W-:-:S03]  /*07d0*/  FADD.FTZ R30, R32, R61 ;  /* 0x0000003d201e7221 */ /* 0x000fc60000010000 */
[----:B------:R-:W-:Y:S01]  /*07e0*/  FFMA.FTZ R31, R28, R28, R31 ;  /* 0x0000001c1c1f7223 */ /* 0x000fe2000001001f */
[----:B------:R-:W-:-:S05]  /*07f0*/  FADD.FTZ R30, R30, R28 ;  /* 0x0000001c1e1e7221 */ /* 0x000fca0000010000 */
[----:B------:R0:W-:Y:S01]  /*0800*/  STS.64 [R6], R30 ;  /* 0x0000001e06007388 */ /* 0x0001e20000000a00 */
[----:B------:R-:W-:Y:S06]  /*0810*/  BAR.SYNC.DEFER_BLOCKING 0x0 ;  /* 0x0000000000007b1d */ /* 0x000fec0000010000 */
[----:B------:R-:W-:Y:S05]  /*0820*/  @P0 BRA `(.L_x_1159) ;  /* 0x0000000400880947 */ /* 0x000fea0003800000 */
[----:B------:R-:W1:Y:S01]  /*0830*/  S2R R35, SR_CgaCtaId ;  /* 0x0000000000237919 */ /* 0x000e620000008800 */
[----:B------:R-:W-:Y:S01]  /*0840*/  IMAD.SHL.U32 R28, R5, 0x8, RZ ;  /* 0x00000008051c7824 */ /* 0x000fe200078e00ff */
[----:B------:R-:W-:Y:S02]  /*0850*/  MOV R42, 0x400 ;  /* 0x00000400002a7802 */ /* 0x000fe40000000f00 */
[----:B------:R-:W-:Y:S02]  /*0860*/  SHF.L.U32 R44, R2, 0x3, RZ ;  /* 0x00000003022c7819 */ /* 0x000fe400000006ff */
[----:B0-----:R-:W-:Y:S02]  /*0870*/  LOP3.LUT R31, R28, 0x18, RZ, 0xc0, !PT ;  /* 0x000000181c1f7812 */ /* 0x001fe400078ec0ff */
[----:B------:R-:W-:Y:S02]  /*0880*/  LOP3.LUT R44, R44, 0x18, RZ, 0xc0, !PT ;  /* 0x000000182c2c7812 */ /* 0x000fe400078ec0ff */
[----:B------:R-:W-:-:S05]  /*0890*/  LEA.HI R28, R2, R31, RZ, 0x1e ;  /* 0x0000001f021c7211 */ /* 0x000fca00078ff0ff */
[----:B------:R-:W-:-:S04]  /*08a0*/  IMAD R29, R28, 0x28, -R29 ;  /* 0x000000281c1d7824 */ /* 0x000fc800078e0a1d */
[C---:B------:R-:W-:Y:S01]  /*08b0*/  VIADD R31, R29.reuse, 0x8 ;  /* 0x000000081d1f7836 */ /* 0x040fe20000000000 */
[C---:B------:R-:W-:Y:S01]  /*08c0*/  IADD3 R33, R29.reuse, 0x4, RZ ;  /* 0x000000041d217810 */ /* 0x040fe20007ffe0ff */
[C---:B------:R-:W-:Y:S01]  /*08d0*/  VIADD R32, R29.reuse, 0x10 ;  /* 0x000000101d207836 */ /* 0x040fe20000000000 */
[C---:B------:R-:W-:Y:S01]  /*08e0*/  IADD3 R30, R29.reuse, 0xc, RZ ;  /* 0x0000000c1d1e7810 */ /* 0x040fe20007ffe0ff */
[C---:B------:R-:W-:Y:S01]  /*08f0*/  VIADD R36, R29.reuse, 0x18 ;  /* 0x000000181d247836 */ /* 0x040fe20000000000 */
[----:B------:R-:W-:Y:S01]  /*0900*/  SHF.R.S32.HI R28, RZ, 0x1f, R33 ;  /* 0x0000001fff1c7819 */ /* 0x000fe20000011421 */
[C---:B------:R-:W-:Y:S01]  /*0910*/  VIADD R40, R29.reuse, 0x20 ;  /* 0x000000201d287836 */ /* 0x040fe20000000000 */
[----:B------:R-:W-:Y:S02]  /*0920*/  IADD3 R34, R29, 0x14, RZ ;  /* 0x000000141d227810 */ /* 0x000fe40007ffe0ff */
[----:B------:R-:W-:Y:S02]  /*0930*/  LEA.HI R33, R28, R33, RZ, 0x2 ;  /* 0x000000211c217211 */ /* 0x000fe400078f10ff */
[----:B------:R-:W-:-:S02]  /*0940*/  SHF.R.S32.HI R28, RZ, 0x1f, R31 ;  /* 0x0000001fff1c7819 */ /* 0x000fc4000001141f */
[----:B-1----:R-:W-:Y:S02]  /*0950*/  LEA R42, R35, R42, 0x18 ;  /* 0x0000002a232a7211 */ /* 0x002fe400078ec0ff */
[----:B------:R-:W-:Y:S02]  /*0960*/  SHF.R.S32.HI R35, RZ, 0x1f, R30 ;  /* 0x0000001fff237819 */ /* 0x000fe4000001141e */
[----:B------:R-:W-:Y:S02]  /*0970*/  SHF.R.S32.HI R37, RZ, 0x1f, R32 ;  /* 0x0000001fff257819 */ /* 0x000fe40000011420 */
[----:B------:R-:W-:Y:S02]  /*0980*/  SHF.R.S32.HI R39, RZ, 0x1f, R34 ;  /* 0x0000001fff277819 */ /* 0x000fe40000011422 */
[----:B------:R-:W-:Y:S02]  /*0990*/  LEA.HI R31, R28, R31, RZ, 0x2 ;  /* 0x0000001f1c1f7211 */ /* 0x000fe400078f10ff */
[----:B------:R-:W-:-:S02]  /*09a0*/  LEA.HI R28, R35, R30, RZ, 0x2 ;  /* 0x0000001e231c7211 */ /* 0x000fc400078f10ff */
[----:B------:R-:W-:Y:S02]  /*09b0*/  LEA.HI R30, R37, R32, RZ, 0x2 ;  /* 0x00000020251e7211 */ /* 0x000fe400078f10ff */
[----:B------:R-:W-:Y:S02]  /*09c0*/  LEA.HI R32, R39, R34, RZ, 0x2 ;  /* 0x0000002227207211 */ /* 0x000fe400078f10ff */
[----:B------:R-:W-:Y:S02]  /*09d0*/  SHF.R.S32.HI R34, RZ, 0x1f, R29 ;  /* 0x0000001fff227819 */ /* 0x000fe4000001141d */
[----:B------:R-:W-:Y:S02]  /*09e0*/  IADD3 R38, R29, 0x1c, RZ ;  /* 0x0000001c1d267810 */ /* 0x000fe40007ffe0ff */
[----:B------:R-:W-:Y:S02]  /*09f0*/  LEA.HI R35, R34, R29, RZ, 0x2 ;  /* 0x0000001d22237211 */ /* 0x000fe400078f10ff */
[----:B------:R-:W-:-:S02]  /*0a00*/  SHF.R.S32.HI R37, RZ, 0x1f, R36 ;  /* 0x0000001fff257819 */ /* 0x000fc40000011424 */
[----:B------:R-:W-:Y:S02]  /*0a10*/  SHF.R.S32.HI R39, RZ, 0x1f, R38 ;  /* 0x0000001fff277819 */ /* 0x000fe40000011426 */
[----:B------:R-:W-:Y:S02]  /*0a20*/  SHF.R.S32.HI R41, RZ, 0x1f, R40 ;  /* 0x0000001fff297819 */ /* 0x000fe40000011428 */
[----:B------:R-:W-:Y:S02]  /*0a30*/  SHF.R.S32.HI R35, RZ, 0x2, R35 ;  /* 0x00000002ff237819 */ /* 0x000fe40000011423 */
[----:B------:R-:W-:Y:S02]  /*0a40*/  LEA.HI R34, R37, R36, RZ, 0x2 ;  /* 0x0000002425227211 */ /* 0x000fe400078f10ff */
[----:B------:R-:W-:Y:S01]  /*0a50*/  LEA.HI R36, R39, R38, RZ, 0x2 ;  /* 0x0000002627247211 */ /* 0x000fe200078f10ff */
[----:B------:R-:W-:Y:S01]  /*0a60*/  IMAD R35, R35, 0x28, R42 ;  /* 0x0000002823237824 */ /* 0x000fe200078e022a */
[----:B------:R-:W-:Y:S01]  /*0a70*/  LEA.HI R38, R41, R40, RZ, 0x2 ;  /* 0x0000002829267211 */ /* 0x000fe200078f10ff */
[----:B------:R-:W-:Y:S01]  /*0a80*/  VIADD R40, R29, 0x24 ;  /* 0x000000241d287836 */ /* 0x000fe20000000000 */
[----:B------:R-:W-:-:S02]  /*0a90*/  SHF.R.S32.HI R33, RZ, 0x2, R33 ;  /* 0x00000002ff217819 */ /* 0x000fc40000011421 */
[----:B------:R-:W-:Y:S02]  /*0aa0*/  SHF.R.S32.HI R31, RZ, 0x2, R31 ;  /* 0x00000002ff1f7819 */ /* 0x000fe4000001141f */
[----:B------:R-:W-:Y:S01]  /*0ab0*/  SHF.R.S32.HI R37, RZ, 0x1f, R40 ;  /* 0x0000001fff257819 */ /* 0x000fe20000011428 */
[--C-:B------:R-:W-:Y:S01]  /*0ac0*/  IMAD R33, R33, 0x28, R42.reuse ;  /* 0x0000002821217824 */ /* 0x100fe200078e022a */
[----:B------:R-:W-:Y:S01]  /*0ad0*/  IADD3 R29, R35, R44, RZ ;  /* 0x0000002c231d7210 */ /* 0x000fe20007ffe0ff */
[----:B------:R-:W-:Y:S01]  /*0ae0*/  IMAD R35, R31, 0x28, R42 ;  /* 0x000000281f237824 */ /* 0x000fe200078e022a */
[----:B------:R-:W-:Y:S01]  /*0af0*/  LEA.HI R40, R37, R40, RZ, 0x2 ;  /* 0x0000002825287211 */ /* 0x000fe200078f10ff */
[----:B------:R-:W-:Y:S01]  /*0b00*/  IMAD.IADD R31, R44, 0x1, R33 ;  /* 0x000000012c1f7824 */ /* 0x000fe200078e0221 */
[----:B------:R-:W-:Y:S02]  /*0b10*/  SHF.R.S32.HI R37, RZ, 0x2, R28 ;  /* 0x00000002ff257819 */ /* 0x000fe4000001141c */
[----:B------:R-:W0:Y:S01]  /*0b20*/  LDS.64 R28, [R29] ;  /* 0x000000001d1c7984 */ /* 0x000e220000000a00 */
[----:B------:R-:W-:-:S02]  /*0b30*/  SHF.R.S32.HI R39, RZ, 0x2, R30 ;  /* 0x00000002ff277819 */ /* 0x000fc4000001141e */
[----:B------:R-:W-:Y:S01]  /*0b40*/  IMAD R37, R37, 0x28, R42 ;  /* 0x0000002825257824 */ /* 0x000fe200078e022a */
[C---:B------:R-:W-:Y:S01]  /*0b50*/  IADD3 R33, R44.reuse, R35, RZ ;  /* 0x000000232c217210 */ /* 0x040fe20007ffe0ff */
[----:B------:R-:W1:Y:S01]  /*0b60*/  LDS.64 R30, [R31] ;  /* 0x000000001f1e7984 */ /* 0x000e620000000a00 */
[----:B------:R-:W-:Y:S01]  /*0b70*/  SHF.R.S32.HI R41, RZ, 0x2, R32 ;  /* 0x00000002ff297819 */ /* 0x000fe20000011420 */
[----:B------:R-:W-:Y:S01]  /*0b80*/  IMAD R39, R39, 0x28, R42 ;  /* 0x0000002827277824 */ /* 0x000fe200078e022a */
[----:B------:R-:W-:Y:S01]  /*0b90*/  SHF.R.S32.HI R43, RZ, 0x2, R34 ;  /* 0x00000002ff2b7819 */ /* 0x000fe20000011422 */
[C---:B------:R-:W-:Y:S01]  /*0ba0*/  IMAD.IADD R35, R44.reuse, 0x1, R37 ;  /* 0x000000012c237824 */ /* 0x040fe200078e0225 */
[----:B------:R-:W2:Y:S01]  /*0bb0*/  LDS.64 R32, [R33] ;  /* 0x0000000021207984 */ /* 0x000ea20000000a00 */
[--C-:B------:R-:W-:Y:S01]  /*0bc0*/  IMAD R41, R41, 0x28, R42.reuse ;  /* 0x0000002829297824 */ /* 0x100fe200078e022a */
[C---:B------:R-:W-:Y:S01]  /*0bd0*/  IADD3 R37, R44.reuse, R39, RZ ;  /* 0x000000272c257210 */ /* 0x040fe20007ffe0ff */
[----:B------:R-:W-:Y:S01]  /*0be0*/  IMAD R43, R43, 0x28, R42 ;  /* 0x000000282b2b7824 */ /* 0x000fe200078e022a */
[----:B------:R-:W-:Y:S01]  /*0bf0*/  SHF.R.S32.HI R45, RZ, 0x2, R36 ;  /* 0x00000002ff2d7819 */ /* 0x000fe20000011424 */
[----:B------:R-:W3:Y:S01]  /*0c00*/  LDS.64 R34, [R35] ;  /* 0x0000000023227984 */ /* 0x000ee20000000a00 */
[----:B------:R-:W-:Y:S01]  /*0c10*/  IMAD.IADD R39, R44, 0x1, R41 ;  /* 0x000000012c277824 */ /* 0x000fe200078e0229 */
[----:B------:R-:W-:-:S02]  /*0c20*/  SHF.R.S32.HI R47, RZ, 0x2, R38 ;  /* 0x00000002ff2f7819 */ /* 0x000fc40000011426 */
[----:B------:R-:W4:Y:S01]  /*0c30*/  LDS.64 R36, [R37] ;  /* 0x0000000025247984 */ /* 0x000f220000000a00 */
[--C-:B------:R-:W-:Y:S01]  /*0c40*/  IMAD R45, R45, 0x28, R42.reuse ;  /* 0x000000282d2d7824 */ /* 0x100fe200078e022a */
[C---:B------:R-:W-:Y:S01]  /*0c50*/  IADD3 R41, R44.reuse, R43, RZ ;  /* 0x0000002b2c297210 */ /* 0x040fe20007ffe0ff */
[----:B------:R-:W-:Y:S01]  /*0c60*/  IMAD R47, R47, 0x28, R42 ;  /* 0x000000282f2f7824 */ /* 0x000fe200078e022a */
[----:B------:R-:W4:Y:S01]  /*0c70*/  LDS.64 R38, [R39] ;  /* 0x0000000027267984 */ /* 0x000f220000000a00 */
[----:B------:R-:W-:Y:S01]  /*0c80*/  SHF.R.S32.HI R46, RZ, 0x2, R40 ;  /* 0x00000002ff2e7819 */ /* 0x000fe20000011428 */
[C---:B------:R-:W-:Y:S02]  /*0c90*/  IMAD.IADD R43, R44.reuse, 0x1, R45 ;  /* 0x000000012c2b7824 */ /* 0x040fe400078e022d */
[----:B------:R-:W4:Y:S01]  /*0ca0*/  LDS.64 R40, [R41] ;  /* 0x0000000029287984 */ /* 0x000f220000000a00 */
[----:B------:R-:W-:Y:S01]  /*0cb0*/  IADD3 R45, R44, R47, RZ ;  /* 0x0000002f2c2d7210 */ /* 0x000fe20007ffe0ff */
[----:B------:R-:W-:-:S02]  /*0cc0*/  IMAD R46, R46, 0x28, R42 ;  /* 0x000000282e2e7824 */ /* 0x000fc400078e022a */
[----:B------:R-:W4:Y:S02]  /*0cd0*/  LDS.64 R42, [R43] ;  /* 0x000000002b2a7984 */ /* 0x000f240000000a00 */
[----:B------:R-:W-:Y:S02]  /*0ce0*/  IMAD.IADD R46, R44, 0x1, R46 ;  /* 0x000000012c2e7824 */ /* 0x000fe400078e022e */
[----:B------:R-:W4:Y:S04]  /*0cf0*/  LDS.64 R44, [R45] ;  /* 0x000000002d2c7984 */ /* 0x000f280000000a00 */
[----:B------:R-:W4:Y:S01]  /*0d00*/  LDS.64 R46, [R46] ;  /* 0x000000002e2e7984 */ /* 0x000f220000000a00 */
        /* <DEDUP_REMOVED lines=20> */
.L_x_1159:
[----:B------:R-:W-:Y:S05]  /*0e50*/  BSYNC B0 ;  /* 0x0000000000007941 */ /* 0x000fea0003800000 */
.L_x_1158:
[----:B------:R-:W0:Y:S01]  /*0e60*/  SHFL.BFLY PT, R29, R46, 0x2, 0x1f ;  /* 0x0c401f002e1d7f89 */ /* 0x000e2200000e0000 */
[----:B------:R-:W-:Y:S01]  /*0e70*/  LOP3.LUT P0, RZ, R2, 0xffffffe3, RZ, 0xc0, !PT ;  /* 0xffffffe302ff7812 */ /* 0x000fe2000780c0ff */
[----:B------:R-:W-:Y:S02]  /*0e80*/  BSSY B0, `(.L_x_1160) ;  /* 0x0000013000007945 */ /* 0x000fe40003800000 */
[----:B------:R-:W1:Y:S01]  /*0e90*/  SHFL.BFLY PT, R28, R47, 0x2, 0x1f ;  /* 0x0c401f002f1c7f89 */ /* 0x000e6200000e0000 */
        /* <DEDUP_REMOVED lines=8> */
[----:B------:R-:W-:-:S04]  /*0f20*/  SHF.R.U32.HI R32, RZ, 0x2, R2 ;  /* 0x00000002ff207819 */ /* 0x000fc80000011602 */
[----:B------:R-:W-:-:S03]  /*0f30*/  SHF.L.U32 R35, R32, 0x6, RZ ;  /* 0x0000000620237819 */ /* 0x000fc600000006ff */
[----:B------:R-:W1:Y:S01]  /*0f40*/  LDC.64 R30, c[0x0][0x248] ;  /* 0x00009200ff1e7b82 */ /* 0x000e620000000a00 */
[----:B0-----:R-:W-:Y:S01]  /*0f50*/  IMAD R32, R33, UR4, R0 ;  /* 0x0000000421207c24 */ /* 0x001fe2000f8e0200 */
[----:B------:R-:W-:-:S05]  /*0f60*/  LOP3.LUT R33, R35, 0xffffffc0, R4, 0xe2, !PT ;  /* 0xffffffc023217812 */ /* 0x000fca00078ee204 */
[----:B------:R-:W-:-:S05]  /*0f70*/  IMAD R32, R32, 0x200, R33 ;  /* 0x0000020020207824 */ /* 0x000fca00078e0221 */
[----:B------:R-:W-:-:S05]  /*0f80*/  SHF.L.U32 R33, R32, 0x1, RZ ;  /* 0x0000000120217819 */ /* 0x000fca00000006ff */
[----:B-1----:R-:W-:-:S05]  /*0f90*/  IMAD.WIDE.U32 R30, R33, 0x4, R30 ;  /* 0x00000004211e7825 */ /* 0x002fca00078e001e */
[----:B------:R0:W-:Y:S02]  /*0fa0*/  STG.E.64 desc[UR8][R30.64], R28 ;  /* 0x0000001c1e007986 */ /* 0x0001e4000c101b08 */
.L_x_1161:
[----:B------:R-:W-:Y:S05]  /*0fb0*/  BSYNC B0 ;  /* 0x0000000000007941 */ /* 0x000fea0003800000 */
.L_x_1160:
[----:B------:R-:W-:Y:S01]  /*0fc0*/  ISETP.NE.AND P0, PT, R2, RZ, PT ;  /* 0x000000ff0200720c */ /* 0x000fe20003f05270 */
[----:B------:R-:W-:Y:S01]  /*0fd0*/  BAR.SYNC.DEFER_BLOCKING 0x0 ;  /* 0x0000000000007b1d */ /* 0x000fe20000010000 */
[----:B0-----:R-:W-:Y:S02]  /*0fe0*/  PRMT R31, R16, 0x7632, R31 ;  /* 0x00007632101f7816 */ /* 0x001fe4000000001f */
[----:B------:R-:W-:Y:S02]  /*0ff0*/  PRMT R35, R18, 0x7632, R35 ;  /* 0x0000763212237816 */ /* 0x000fe40000000023 */
[----:B------:R-:W-:Y:S02]  /*1000*/  PRMT R30, R19, 0x7632, R30 ;  /* 0x00007632131e7816 */ /* 0x000fe4000000001e */
[----:B------:R-:W-:Y:S02]  /*1010*/  PRMT R17, R17, 0x7632, R17 ;  /* 0x0000763211117816 */ /* 0x000fe40000000011 */
[----:B------:R-:W-:-:S02]  /*1020*/  PRMT R20, R20, 0x7632, R20 ;  /* 0x0000763214147816 */ /* 0x000fc40000000014 */
[----:B------:R-:W-:Y:S02]  /*1030*/  PRMT R21, R21, 0x7632, R21 ;  /* 0x0000763215157816 */ /* 0x000fe40000000015 */
[----:B------:R-:W-:Y:S02]  /*1040*/  ISETP.GT.U32.AND P1, PT, R2, 0xff, PT ;  /* 0x000000ff0200780c */ /* 0x000fe40003f24070 */
[----:B------:R-:W-:Y:S02]  /*1050*/  PRMT R32, R22, 0x7632, R32 ;  /* 0x0000763216207816 */ /* 0x000fe40000000020 */
[----:B------:R-:W-:Y:S02]  /*1060*/  PRMT R28, R23, 0x7632, R28 ;  /* 0x00007632171c7816 */ /* 0x000fe4000000001c */
[----:B-----5:R-:W-:Y:S02]  /*1070*/  PRMT R16, R24, 0x7632, R16 ;  /* 0x0000763218107816 */ /* 0x020fe40000000010 */
[----:B------:R-:W-:-:S02]  /*1080*/  PRMT R29, R25, 0x7632, R29 ;  /* 0x00007632191d7816 */ /* 0x000fc4000000001d */
[----:B------:R-:W-:Y:S02]  /*1090*/  PRMT R34, R26, 0x7632, R34 ;  /* 0x000076321a227816 */ /* 0x000fe40000000022 */
[----:B------:R-:W-:Y:S01]  /*10a0*/  PRMT R33, R27, 0x7632, R33 ;  /* 0x000076321b217816 */ /* 0x000fe20000000021 */
[----:B------:R-:W-:Y:S06]  /*10b0*/  @P0 BRA `(.L_x_1162) ;  /* 0x00000000003c0947 */ /* 0x000fec0003800000 */
        /* <DEDUP_REMOVED lines=9> */
.L_x_1163:
[----:B------:R-:W2:Y:S04]  /*1150*/  LD.E.STRONG.GPU R22, desc[UR8][R18.64] ;  /* 0x0000000812167980 */ /* 0x000ea8000c10f900 */
[----:B--2---:R-:W-:Y:S01]  /*1160*/  CCTL.IVALL ;  /* 0x00000000ff00798f */ /* 0x004fe20002000000 */
[----:B------:R-:W-:Y:S05]  /*1170*/  YIELD ;  /* 0x0000000000007946 */ /* 0x000fea0003800000 */
[----:B-----5:R-:W-:-:S04]  /*1180*/  LOP3.LUT R22, R22, R23, RZ, 0x3c, !PT ;  /* 0x0000001716167212 */ /* 0x020fc800078e3cff */
[----:B------:R-:W-:-:S13]  /*1190*/  ISETP.GT.AND P0, PT, R22, -0x1, PT ;  /* 0xffffffff1600780c */ /* 0x000fda0003f04270 */
[----:B------:R-:W-:Y:S05]  /*11a0*/  @P0 BRA `(.L_x_1163) ;  /* 0xfffffffc00e80947 */ /* 0x000fea000383ffff */
.L_x_1162:
[----:B------:R-:W-:Y:S05]  /*11b0*/  WARPSYNC.ALL ;  /* 0x0000000000007948 */ /* 0x000fea0003800000 */
[----:B------:R-:W1:Y:S01]  /*11c0*/  @!P1 LDC R37, c[0x0][0x10] ;  /* 0x00000400ff259b82 */ /* 0x000e620000000800 */
[----:B------:R-:W-:-:S07]  /*11d0*/  @!P1 SHF.L.U32 R23, R2, 0x1, RZ ;  /* 0x0000000102179819 */ /* 0x000fce00000006ff */
[----:B------:R-:W-:Y:S01]  /*11e0*/  BAR.SYNC.DEFER_BLOCKING 0x0 ;  /* 0x0000000000007b1d */ /* 0x000fe20000010000 */
[----:B------:R-:W-:-:S07]  /*11f0*/  @!P1 LOP3.LUT R23, R23, 0x7fffffc0, RZ, 0xc0, !PT ;  /* 0x7fffffc017179812 */ /* 0x000fce00078ec0ff */
[----:B0-----:R-:W0:Y:S01]  /*1200*/  @!P1 LDC.64 R18, c[0x0][0x248] ;  /* 0x00009200ff129b82 */ /* 0x001e220000000a00 */
[C---:B------:R-:W-:Y:S01]  /*1210*/  LOP3.LUT P0, RZ, R2.reuse, 0xffffff1f, RZ, 0xc0, !PT ;  /* 0xffffff1f02ff7812 */ /* 0x040fe2000780c0ff */
[----:B------:R-:W-:Y:S01]  /*1220*/  ULDC.64 UR12, c[0x0][0x240] ;  /* 0x00009000000c7ab9 */ /* 0x000fe20000000a00 */
[----:B-1----:R-:W-:Y:S01]  /*1230*/  @!P1 IMAD R22, R37, UR4, R0 ;  /* 0x0000000425169c24 */ /* 0x002fe2000f8e0200 */
[----:B------:R-:W-:-:S03]  /*1240*/  @!P1 LOP3.LUT R37, R2, 0x1f, RZ, 0xc0, !PT ;  /* 0x0000001f02259812 */ /* 0x000fc600078ec0ff */
[----:B------:R-:W-:-:S05]  /*1250*/  @!P1 IMAD R22, R22, 0x200, R23 ;  /* 0x0000020016169824 */ /* 0x000fca00078e0217 */
[----:B------:R-:W-:-:S05]  /*1260*/  @!P1 IADD3 R22, R22, R37, RZ ;  /* 0x0000002516169210 */ /* 0x000fca0007ffe0ff */
[----:B------:R-:W-:-:S05]  /*1270*/  @!P1 IMAD.SHL.U32 R23, R22, 0x2, RZ ;  /* 0x0000000216179824 */ /* 0x000fca00078e00ff */
[C---:B------:R-:W-:Y:S01]  /*1280*/  @!P1 IADD3 R37, R23.reuse, 0x40, RZ ;  /* 0x0000004017259810 */ /* 0x040fe20007ffe0ff */
[----:B0-----:R-:W-:-:S04]  /*1290*/  @!P1 IMAD.WIDE.U32 R22, R23, 0x4, R18 ;  /* 0x0000000417169825 */ /* 0x001fc800078e0012 */
[----:B------:R-:W-:Y:S02]  /*12a0*/  @!P1 IMAD.WIDE.U32 R18, R37, 0x4, R18 ;  /* 0x0000000425129825 */ /* 0x000fe400078e0012 */
[----:B------:R-:W2:Y:S04]  /*12b0*/  @!P1 LDG.E.64 R22, desc[UR8][R22.64] ;  /* 0x0000000816169981 */ /* 0x000ea8000c1e1b00 */
[----:B------:R-:W3:Y:S01]  /*12c0*/  @!P1 LDG.E.64 R18, desc[UR8][R18.64] ;  /* 0x0000000812129981 */ /* 0x000ee2000c1e1b00 */
[----:B------:R-:W-:Y:S01]  /*12d0*/  CS2R R36, SRZ ;  /* 0x0000000000247805 */ /* 0x000fe2000001ff00 */
[----:B------:R-:W-:Y:S01]  /*12e0*/  BSSY B0, `(.L_x_1164) ;  /* 0x000003c000007945 */ /* 0x000fe20003800000 */
[----:B------:R-:W0:Y:S01]  /*12f0*/  @!P0 S2R R41, SR_CgaCtaId ;  /* 0x0000000000298919 */ /* 0x000e220000008800 */
[----:B--2---:R-:W-:Y:S01]  /*1300*/  @!P1 FADD.FTZ R39, RZ, R22 ;  /* 0x00000016ff279221 */ /* 0x004fe20000010000 */
[----:B------:R-:W-:-:S03]  /*1310*/  @!P1 FADD.FTZ R38, RZ, R23 ;  /* 0x00000017ff269221 */ /* 0x000fc60000010000 */
[----:B---3--:R-:W-:Y:S01]  /*1320*/  @!P1 FADD.FTZ R37, R18, R39 ;  /* 0x0000002712259221 */ /* 0x008fe20000010000 */
[----:B------:R-:W-:Y:S01]  /*1330*/  @!P1 FADD.FTZ R36, R19, R38 ;  /* 0x0000002613249221 */ /* 0x000fe20000010000 */
[----:B------:R-:W-:-:S03]  /*1340*/  ISETP.EQ.U32.AND P1, PT, RZ, UR12, PT ;  /* 0x0000000cff007c0c */ /* 0x000fc6000bf22070 */
[----:B------:R-:W1:Y:S04]  /*1350*/  SHFL.BFLY PT, R38, R37, 0x10, 0x1f ;  /* 0x0e001f0025267f89 */ /* 0x000e6800000e0000 */
[----:B------:R-:W2:Y:S01]  /*1360*/  SHFL.BFLY PT, R39, R36, 0x10, 0x1f ;  /* 0x0e001f0024277f89 */ /* 0x000ea200000e0000 */
[----:B-1----:R-:W-:Y:S01]  /*1370*/  FADD.FTZ R38, R38, R37 ;  /* 0x0000002526267221 */ /* 0x002fe20000010000 */
[----:B--2---:R-:W-:-:S04]  /*1380*/  FADD.FTZ R39, R39, R36 ;  /* 0x0000002427277221 */ /* 0x004fc80000010000 */
[----:B------:R-:W1:Y:S04]  /*1390*/  SHFL.BFLY PT, R19, R38, 0x8, 0x1f ;  /* 0x0d001f0026137f89 */ /* 0x000e6800000e0000 */
[----:B------:R-:W2:Y:S01]  /*13a0*/  SHFL.BFLY PT, R18, R39, 0x8, 0x1f ;  /* 0x0d001f0027127f89 */ /* 0x000ea200000e0000 */
[----:B-1----:R-:W-:Y:S01]  /*13b0*/  FADD.FTZ R19, R38, R19 ;  /* 0x0000001326137221 */ /* 0x002fe20000010000 */
[----:B--2---:R-:W-:-:S04]  /*13c0*/  FADD.FTZ R18, R39, R18 ;  /* 0x0000001227127221 */ /* 0x004fc80000010000 */
[----:B------:R-:W1:Y:S01]  /*13d0*/  SHFL.BFLY PT, R22, R19, 0x4, 0x1f ;  /* 0x0c801f0013167f89 */ /* 0x000e6200000e0000 */
[----:B------:R-:W-:-:S03]  /*13e0*/  @!P0 MOV R39, 0x400 ;  /* 0x0000040000278802 */ /* 0x000fc60000000f00 */
[----:B------:R-:W2:Y:S01]  /*13f0*/  SHFL.BFLY PT, R23, R18, 0x4, 0x1f ;  /* 0x0c801f0012177f89 */ /* 0x000ea200000e0000 */
[----:B-1----:R-:W-:Y:S01]  /*1400*/  FADD.FTZ R22, R19, R22 ;  /* 0x0000001613167221 */ /* 0x002fe20000010000 */
[----:B--2---:R-:W-:-:S04]  /*1410*/  FADD.FTZ R23, R18, R23 ;  /* 0x0000001712177221 */ /* 0x004fc80000010000 */
[----:B------:R-:W1:Y:S04]  /*1420*/  SHFL.BFLY PT, R37, R22, 0x2, 0x1f ;  /* 0x0c401f0016257f89 */ /* 0x000e6800000e0000 */
[----:B------:R-:W2:Y:S01]  /*1430*/  SHFL.BFLY PT, R36, R23, 0x2, 0x1f ;  /* 0x0c401f0017247f89 */ /* 0x000ea200000e0000 */
[----:B-1----:R-:W-:Y:S01]  /*1440*/  FADD.FTZ R37, R22, R37 ;  /* 0x0000002516257221 */ /* 0x002fe20000010000 */
[----:B------:R-:W-:Y:S01]  /*1450*/  @!P0 VIADD R22, R39, 0xc80 ;  /* 0x00000c8027168836 */ /* 0x000fe20000000000 */
[----:B------:R-:W-:Y:S01]  /*1460*/  @!P0 SHF.R.U32.HI R39, RZ, 0x2, R2 ;  /* 0x00000002ff278819 */ /* 0x000fe20000011602 */
[----:B--2---:R-:W-:Y:S02]  /*1470*/  FADD.FTZ R36, R23, R36 ;  /* 0x0000002417247221 */ /* 0x004fe40000010000 */
[----:B------:R-:W1:Y:S01]  /*1480*/  SHFL.BFLY PT, R38, R37, 0x1, 0x1f ;  /* 0x0c201f0025267f89 */ /* 0x000e6200000e0000 */
[----:B0-----:R-:W-:-:S02]  /*1490*/  @!P0 LEA R23, R41, R22, 0x18 ;  /* 0x0000001629178211 */ /* 0x001fc400078ec0ff */
[----:B------:R-:W-:Y:S01]  /*14a0*/  @!P0 LOP3.LUT R22, R39, 0x3ffffff8, RZ, 0xc0, !PT ;  /* 0x3ffffff827168812 */ /* 0x000fe200078ec0ff */
[----:B------:R-:W0:Y:S03]  /*14b0*/  SHFL.BFLY PT, R19, R36, 0x1, 0x1f ;  /* 0x0c201f0024137f89 */ /* 0x000e2600000e0000 */
[----:B------:R-:W-:Y:S01]  /*14c0*/  @!P0 IADD3 R22, R22, R23, RZ ;  /* 0x0000001716168210 */ /* 0x000fe20007ffe0ff */
[----:B-1----:R-:W-:-:S04]  /*14d0*/  FADD.FTZ R18, R37, R38 ;  /* 0x0000002625127221 */ /* 0x002fc80000010000 */
[----:B------:R-:W-:Y:S01]  /*14e0*/  @!P0 FMUL.FTZ R18, R18, 2.4414062863797880709e-05 ;  /* 0x37cccccd12128820 */ /* 0x000fe20000410000 */
[----:B0-----:R-:W-:-:S03]  /*14f0*/  FADD.FTZ R38, R36, R19 ;  /* 0x0000001324267221 */ /* 0x001fc60000010000 */
[----:B------:R-:W-:-:S04]  /*1500*/  @!P0 FMUL.FTZ R19, R18, R18 ;  /* 0x0000001212138220 */ /* 0x000fc80000410000 */
[----:B------:R-:W-:-:S05]  /*1510*/  @!P0 FFMA.FTZ R19, R38, 2.4414062863797880709e-05, -R19 ;  /* 0x37cccccd26138823 */ /* 0x000fca0000010813 */
[----:B------:R-:W-:-:S05]  /*1520*/  @!P0 FMNMX.FTZ R19, RZ, R19, !PT ;  /* 0x00000013ff138209 */ /* 0x000fca0007810000 */
[----:B------:R0:W-:Y:S01]  /*1530*/  @!P0 STS.64 [R22], R18 ;  /* 0x0000001216008388 */ /* 0x0001e20000000a00 */
[----:B------:R-:W-:Y:S01]  /*1540*/  BAR.SYNC.DEFER_BLOCKING 0x0 ;  /* 0x0000000000007b1d */ /* 0x000fe20000010000 */
[----:B------:R-:W-:-:S04]  /*1550*/  LOP3.LUT P0, RZ, R4, 0x3f, RZ, 0xc0, !PT ;  /* 0x0000003f04ff7812 */ /* 0x000fc8000780c0ff */
[----:B------:R-:W-:-:S04]  /*1560*/  ISETP.GT.U32.OR P0, PT, R2, 0x7, P0 ;  /* 0x000000070200780c */ /* 0x000fc80000704470 */
[----:B------:R-:W-:-:S13]  /*1570*/  ISETP.EQ.OR.EX P0, PT, RZ, UR13, P0, P1 ;  /* 0x0000000dff007c0c */ /* 0x000fda0008702710 */
[----:B0-----:R-:W-:Y:S05]  /*1580*/  @P0 BRA `(.L_x_1165) ;  /* 0x0000000000440947 */ /* 0x001fea0003800000 */
[----:B------:R-:W0:Y:S01]  /*1590*/  S2UR UR7, SR_CgaCtaId ;  /* 0x00000000000779c3 */ /* 0x000e220000008800 */
[----:B------:R-:W-:Y:S01]  /*15a0*/  UMOV UR6, 0x400 ;  /* 0x0000040000067882 */ /* 0x000fe20000000000 */
[C---:B------:R-:W-:Y:S01]  /*15b0*/  IMAD.SHL.U32 R23, R5.reuse, 0x8, RZ ;  /* 0x0000000805177824 */ /* 0x040fe200078e00ff */
[----:B------:R-:W-:Y:S01]  /*15c0*/  UIADD3 UR6, UR6, 0xc80, URZ ;  /* 0x00000c8006067890 */ /* 0x000fe2000fffe03f */
[----:B------:R-:W-:-:S03]  /*15d0*/  SHF.L.U64.HI R37, R5, 0x3, R8 ;  /* 0x0000000305257819 */ /* 0x000fc60000010208 */
[C---:B------:R-:W-:Y:S02]  /*15e0*/  LOP3.LUT R39, R23.reuse, 0x18, RZ, 0xc0, !PT ;  /* 0x0000001817277812 */ /* 0x040fe400078ec0ff */
[----:B------:R-:W-:Y:S02]  /*15f0*/  LOP3.LUT R23, R23, 0xffffffe0, RZ, 0xc0, !PT ;  /* 0xffffffe017177812 */ /* 0x000fe400078ec0ff */
[----:B------:R-:W-:Y:S02]  /*1600*/  IADD3 R22, R39, R2, RZ ;  /* 0x0000000227167210 */ /* 0x000fe40007ffe0ff */
[----:B------:R-:W-:Y:S02]  /*1610*/  LOP3.LUT R37, R37, 0x1fffffff, RZ, 0xc0, !PT ;  /* 0x1fffffff25257812 */ /* 0x000fe400078ec0ff */
[----:B------:R-:W-:-:S04]  /*1620*/  IADD3 R23, P0, R22, R23, RZ ;  /* 0x0000001716177210 */ /* 0x000fc80007f1e0ff */
[----:B------:R-:W-:Y:S02]  /*1630*/  LEA.HI.X.SX32 R36, R22, R37, 0x1, P0 ;  /* 0x0000002516247211 */ /* 0x000fe400000f0eff */
[----:B------:R-:W-:Y:S01]  /*1640*/  LEA R22, P0, R23, UR12, 0x3 ;  /* 0x0000000c17167c11 */ /* 0x000fe2000f8018ff */
[----:B0-----:R-:W-:-:S03]  /*1650*/  ULEA UR6, UR7, UR6, 0x18 ;  /* 0x0000000607067291 */ /* 0x001fc6000f8ec03f */
[----:B------:R-:W-:-:S03]  /*1660*/  LEA.HI.X R23, R23, UR13, R36, 0x3, P0 ;  /* 0x0000000d17177c11 */ /* 0x000fc600080f1c24 */
[----:B------:R-:W-:-:S06]  /*1670*/  LEA R18, R2, UR6, 0x3 ;  /* 0x0000000602127c11 */ /* 0x000fcc000f8e18ff */
[----:B------:R-:W0:Y:S04]  /*1680*/  LDS.64 R18, [R18] ;  /* 0x0000000012127984 */ /* 0x000e280000000a00 */
[----:B0-----:R0:W-:Y:S02]  /*1690*/  STG.E.64 desc[UR8][R22.64], R18 ;  /* 0x0000001216007986 */ /* 0x0011e4000c101b08 */
.L_x_1165:
[----:B------:R-:W-:Y:S05]  /*16a0*/  BSYNC B0 ;  /* 0x0000000000007941 */ /* 0x000fea0003800000 */
.L_x_1164:
[----:B------:R-:W1:Y:S01]  /*16b0*/  S2UR UR7, SR_CgaCtaId ;  /* 0x00000000000779c3 */ /* 0x000e620000008800 */
[----:B0-----:R-:W-:Y:S01]  /*16c0*/  IMAD.SHL.U32 R18, R5, 0x8, RZ ;  /* 0x0000000805127824 */ /* 0x001fe200078e00ff */
[----:B------:R-:W-:Y:S01]  /*16d0*/  UMOV UR6, 0x400 ;  /* 0x0000040000067882 */ /* 0x000fe20000000000 */
[----:B------:R-:W-:Y:S01]  /*16e0*/  IMAD R7, R7, 0x50, R10 ;  /* 0x0000005007077824 */ /* 0x000fe200078e020a */
[----:B------:R-:W-:Y:S01]  /*16f0*/  UIADD3 UR6, UR6, 0xc80, URZ ;  /* 0x00000c8006067890 */ /* 0x000fe2000fffe03f */
[----:B------:R-:W-:Y:S01]  /*1700*/  SHF.L.U32 R35, R35, 0x10, RZ ;  /* 0x0000001023237819 */ /* 0x000fe200000006ff */
[----:B------:R-:W-:Y:S01]  /*1710*/  IMAD.U32 R31, R31, 0x10000, RZ ;  /* 0x000100001f1f7824 */ /* 0x000fe200078e00ff */
[----:B------:R-:W-:Y:S01]  /*1720*/  LOP3.LUT R18, R18, 0x18, RZ, 0xc0, !PT ;  /* 0x0000001812127812 */ /* 0x000fe200078ec0ff */
[----:B------:R-:W-:Y:S01]  /*1730*/  IMAD.U32 R21, R21, 0x10000, RZ ;  /* 0x0001000015157824 */ /* 0x000fe200078e00ff */
[----:B------:R-:W-:Y:S01]  /*1740*/  SHF.L.U32 R22, R7, 0x2, RZ ;  /* 0x0000000207167819 */ /* 0x000fe200000006ff */
[----:B------:R-:W-:Y:S01]  /*1750*/  IMAD.U32 R34, R34, 0x10000, RZ ;  /* 0x0001000022227824 */ /* 0x000fe200078e00ff */
[----:B------:R-:W-:Y:S01]  /*1760*/  SHF.L.U32 R17, R17, 0x10, RZ ;  /* 0x0000001011117819 */ /* 0x000fe200000006ff */
[----:B------:R-:W-:Y:S01]  /*1770*/  IMAD.MOV R7, RZ, RZ, -R18 ;  /* 0x000000ffff077224 */ /* 0x000fe200078e0a12 */
[--C-:B------:R-:W-:Y:S01]  /*1780*/  SHF.R.S32.HI R23, RZ, 0x1f, R22.reuse ;  /* 0x0000001fff177819 */ /* 0x100fe20000011416 */
[----:B------:R-:W-:Y:S01]  /*1790*/  IMAD.WIDE.U32 R18, R22, -0x33333333, RZ ;  /* 0xcccccccd16127825 */ /* 0x000fe200078e00ff */
[----:B------:R-:W-:Y:S01]  /*17a0*/  SHF.L.U32 R37, R32, 0x10, RZ ;  /* 0x0000001020257819 */ /* 0x000fe200000006ff */
[----:B------:R-:W-:Y:S01]  /*17b0*/  ULOP3.LUT UR4, UR4, 0x1, URZ, 0x3c, !UPT ;  /* 0x0000000104047892 */ /* 0x000fe2000f8e3c3f */
[----:B------:R-:W-:Y:S01]  /*17c0*/  MOV R18, R7 ;  /* 0x0000000700127202 */ /* 0x000fe20000000f00 */
[----:B------:R-:W-:Y:S01]  /*17d0*/  IMAD.WIDE.U32 R22, R9, 0x140000, R22 ;  /* 0x0014000009167825 */ /* 0x000fe200078e0016 */
[----:B------:R-:W-:-:S02]  /*17e0*/  SHF.L.U32 R39, R28, 0x10, RZ ;  /* 0x000000101c277819 */ /* 0x000fc400000006ff */
[----:B------:R-:W-:Y:S01]  /*17f0*/  LEA.HI R18, R19, R18, RZ, 0x1b ;  /* 0x0000001213127211 */ /* 0x000fe200078fd8ff */
[----:B------:R-:W-:Y:S01]  /*1800*/  IMAD.IADD R11, R11, 0x1, R23 ;  /* 0x000000010b0b7824 */ /* 0x000fe200078e0217 */
[-C--:B------:R-:W-:Y:S01]  /*1810*/  IADD3 R7, P1, R14, R22.reuse, RZ ;  /* 0x000000160e077210 */ /* 0x080fe20007f3e0ff */
[----:B-1----:R-:W-:Y:S01]  /*1820*/  ULEA UR6, UR7, UR6, 0x18 ;  /* 0x0000000607067291 */ /* 0x002fe2000f8ec03f */
[-C--:B------:R-:W-:Y:S02]  /*1830*/  IADD3 R23, P3, R12, R22.reuse, RZ ;  /* 0x000000160c177210 */ /* 0x080fe40007f7e0ff */
[-C--:B------:R-:W-:Y:S01]  /*1840*/  IADD3 R9, P0, R15, R22.reuse, RZ ;  /* 0x000000160f097210 */ /* 0x080fe20007f1e0ff */
[--C-:B------:R-:W-:Y:S01]  /*1850*/  IMAD.X R40, RZ, RZ, R11.reuse, P1 ;  /* 0x000000ffff287224 */ /* 0x100fe200008e060b */
[----:B------:R-:W-:Y:S01]  /*1860*/  IADD3 R13, P2, R13, R22, RZ ;  /* 0x000000160d0d7210 */ /* 0x000fe20007f5e0ff */
[----:B------:R-:W-:Y:S01]  /*1870*/  IMAD.X R36, RZ, RZ, R11, P3 ;  /* 0x000000ffff247224 */ /* 0x000fe200018e060b */
[----:B------:R-:W-:Y:S01]  /*1880*/  LEA R18, R18, UR6, 0x3 ;  /* 0x0000000612127c11 */ /* 0x000fe2000f8e18ff */
[----:B------:R-:W-:Y:S01]  /*1890*/  ULDC.64 UR6, c[0x0][0x210] ;  /* 0x0000840000067ab9 */ /* 0x000fe20000000a00 */
[----:B------:R-:W-:-:S02]  /*18a0*/  IADD3.X R42, RZ, R11, RZ, P0, !PT ;  /* 0x0000000bff2a7210 */ /* 0x000fc400007fe4ff */
[----:B------:R-:W-:Y:S02]  /*18b0*/  IADD3.X R38, RZ, R11, RZ, P2, !PT ;  /* 0x0000000bff267210 */ /* 0x000fe400017fe4ff */
[----:B------:R-:W0:Y:S01]  /*18c0*/  LDS.64 R18, [R18] ;  /* 0x0000000012127984 */ /* 0x000e220000000a00 */
[----:B------:R-:W-:Y:S02]  /*18d0*/  LEA R22, P0, R23, UR6, 0x1 ;  /* 0x0000000617167c11 */ /* 0x000fe4000f8008ff */
[----:B------:R-:W-:Y:S02]  /*18e0*/  LEA R14, P1, R13, UR6, 0x1 ;  /* 0x000000060d0e7c11 */ /* 0x000fe4000f8208ff */
[----:B------:R-:W-:Y:S02]  /*18f0*/  LEA R12, P2, R7, UR6, 0x1 ;  /* 0x00000006070c7c11 */ /* 0x000fe4000f8408ff */
[----:B------:R-:W-:Y:S01]  /*1900*/  LEA R10, P3, R9, UR6, 0x1 ;  /* 0x00000006090a7c11 */ /* 0x000fe2000f8608ff */
[----:B------:R-:W-:Y:S01]  /*1910*/  ULDC UR6, c[0x0][0x230] ;  /* 0x00008c0000067ab9 */ /* 0x000fe20000000800 */
[----:B------:R-:W-:-:S02]  /*1920*/  LEA.HI.X R15, R13, UR7, R38, 0x1, P1 ;  /* 0x000000070d0f7c11 */ /* 0x000fc400088f0c26 */
[----:B------:R-:W-:Y:S02]  /*1930*/  LEA.HI.X R11, R9, UR7, R42, 0x1, P3 ;  /* 0x00000007090b7c11 */ /* 0x000fe400098f0c2a */
[----:B------:R-:W-:Y:S02]  /*1940*/  SHF.L.U32 R9, R20, 0x10, RZ ;  /* 0x0000001014097819 */ /* 0x000fe400000006ff */
[----:B------:R-:W-:Y:S02]  /*1950*/  LEA.HI.X R13, R7, UR7, R40, 0x1, P2 ;  /* 0x00000007070d7c11 */ /* 0x000fe400090f0c28 */
[----:B------:R-:W-:Y:S02]  /*1960*/  SHF.L.U32 R7, R30, 0x10, RZ ;  /* 0x000000101e077819 */ /* 0x000fe400000006ff */
[----:B------:R-:W-:Y:S02]  /*1970*/  LEA.HI.X R23, R23, UR7, R36, 0x1, P0 ;  /* 0x0000000717177c11 */ /* 0x000fe400080f0c24 */
[----:B------:R-:W-:-:S02]  /*1980*/  SHF.L.U32 R28, R26, 0x10, RZ ;  /* 0x000000101a1c7819 */ /* 0x000fc400000006ff */
[----:B------:R-:W-:Y:S02]  /*1990*/  SHF.L.U32 R27, R27, 0x10, RZ ;  /* 0x000000101b1b7819 */ /* 0x000fe400000006ff */
[----:B------:R-:W-:-:S04]  /*19a0*/  IADD3 R5, P0, R5, 0x5, RZ ;  /* 0x0000000505057810 */ /* 0x000fc80007f1e0ff */
[----:B------:R-:W-:Y:S02]  /*19b0*/  IADD3.X R8, RZ, R8, RZ, P0, !PT ;  /* 0x00000008ff087210 */ /* 0x000fe400007fe4ff */
[----:B------:R-:W-:-:S04]  /*19c0*/  ISETP.GE.U32.AND P0, PT, R5, UR10, PT ;  /* 0x0000000a05007c0c */ /* 0x000fc8000bf06070 */
[----:B------:R-:W-:Y:S01]  /*19d0*/  ISETP.GE.AND.EX P0, PT, R8, UR5, PT, P0 ;  /* 0x0000000508007c0c */ /* 0x000fe2000bf06300 */
[----:B0-----:R-:W-:Y:S01]  /*19e0*/  FADD.FTZ R19, R19, UR6 ;  /* 0x0000000613137e21 */ /* 0x001fe20008010000 */
[--C-:B------:R-:W-:Y:S01]  /*19f0*/  FADD.FTZ R20, R3, -R18.reuse ;  /* 0x8000001203147221 */ /* 0x100fe20000010000 */
[--C-:B------:R-:W-:Y:S01]  /*1a00*/  FADD.FTZ R38, R51, -R18.reuse ;  /* 0x8000001233267221 */ /* 0x100fe20000010000 */
[--C-:B------:R-:W-:Y:S01]  /*1a10*/  FADD.FTZ R46, R55, -R18.reuse ;  /* 0x80000012372e7221 */ /* 0x100fe20000010000 */
[----:B------:R-:W0:Y:S01]  /*1a20*/  MUFU.RSQ R3, R19 ;  /* 0x0000001300037308 */ /* 0x000e220000001400 */
[--C-:B------:R-:W-:Y:S01]  /*1a30*/  FADD.FTZ R54, R59, -R18.reuse ;  /* 0x800000123b367221 */ /* 0x100fe20000010000 */
[C---:B------:R-:W-:Y:S01]  /*1a40*/  FADD.FTZ R40, -R18.reuse, R31 ;  /* 0x0000001f12287221 */ /* 0x040fe20000010100 */
[----:B------:R-:W-:Y:S01]  /*1a50*/  FADD.FTZ R30, -R18, R35 ;  /* 0x00000023121e7221 */ /* 0x000fe20000010100 */
[----:B------:R-:W-:Y:S02]  /*1a60*/  IMAD.U32 R31, R24, 0x10000, RZ ;  /* 0x00010000181f7824 */ /* 0x000fe400078e00ff */
[--C-:B------:R-:W-:Y:S01]  /*1a70*/  FADD.FTZ R32, R49, -R18.reuse ;  /* 0x8000001231207221 */ /* 0x100fe20000010000 */
[C---:B------:R-:W-:Y:S01]  /*1a80*/  FADD.FTZ R36, -R18.reuse, R7 ;  /* 0x0000000712247221 */ /* 0x040fe20000010100 */
[--C-:B------:R-:W-:Y:S01]  /*1a90*/  FADD.FTZ R42, R53, -R18.reuse ;  /* 0x80000012352a7221 */ /* 0x100fe20000010000 */
[C---:B------:R-:W-:Y:S01]  /*1aa0*/  FADD.FTZ R44, -R18.reuse, R17 ;  /* 0x00000011122c7221 */ /* 0x040fe20000010100 */
[C---:B------:R-:W-:Y:S01]  /*1ab0*/  FADD.FTZ R48, -R18.reuse, R9 ;  /* 0x0000000912307221 */ /* 0x040fe20000010100 */
[--C-:B------:R-:W-:Y:S01]  /*1ac0*/  FADD.FTZ R50, R57, -R18.reuse ;  /* 0x8000001239327221 */ /* 0x100fe20000010000 */
[C---:B------:R-:W-:Y:S01]  /*1ad0*/  FADD.FTZ R52, -R18.reuse, R21 ;  /* 0x0000001512347221 */ /* 0x040fe20000010100 */
[C---:B------:R-:W-:Y:S01]  /*1ae0*/  FADD.FTZ R56, -R18.reuse, R37 ;  /* 0x0000002512387221 */ /* 0x040fe20000010100 */
[----:B------:R-:W-:Y:S01]  /*1af0*/  FADD.FTZ R58, R61, -R18 ;  /* 0x800000123d3a7221 */ /* 0x000fe20000010000 */
[----:B------:R-:W-:Y:S01]  /*1b00*/  FADD.FTZ R60, -R18, R39 ;  /* 0x00000027123c7221 */ /* 0x000fe20000010100 */
[----:B0-----:R-:W-:Y:S01]  /*1b10*/  FMUL.FTZ R24, R20, R3 ;  /* 0x0000000314187220 */ /* 0x001fe20000410000 */
        /* <DEDUP_REMOVED lines=15> */
[--C-:B------:R-:W-:Y:S01]  /*1c10*/  FFMA.FTZ R30, R24, R31, R28.reuse ;  /* 0x0000001f181e7223 */ /* 0x100fe2000001001c */
[C-C-:B------:R-:W-:Y:S01]  /*1c20*/  FFMA.FTZ R26, R31.reuse, R26, R28.reuse ;  /* 0x0000001a1f1a7223 */ /* 0x140fe2000001001c */
[C-C-:B------:R-:W-:Y:S01]  /*1c30*/  FFMA.FTZ R3, R31.reuse, R35, R28.reuse ;  /* 0x000000231f037223 */ /* 0x140fe2000001001c */
[----:B------:R-:W-:Y:S01]  /*1c40*/  FFMA.FTZ R24, R31, R39, R28 ;  /* 0x000000271f187223 */ /* 0x000fe2000001001c */
[----:B------:R-:W-:Y:S01]  /*1c50*/  SHF.L.U32 R31, R16, 0x10, RZ ;  /* 0x00000010101f7819 */ /* 0x000fe200000006ff */
[----:B------:R-:W-:Y:S01]  /*1c60*/  IMAD.U32 R28, R29, 0x10000, RZ ;  /* 0x000100001d1c7824 */ /* 0x000fe200078e00ff */
[----:B------:R-:W-:-:S02]  /*1c70*/  SHF.L.U32 R16, R25, 0x10, RZ ;  /* 0x0000001019107819 */ /* 0x000fc400000006ff */
[----:B------:R-:W-:Y:S01]  /*1c80*/  SHF.L.U32 R32, R33, 0x10, RZ ;  /* 0x0000001021207819 */ /* 0x000fe200000006ff */
[--C-:B------:R-:W-:Y:S01]  /*1c90*/  FFMA.FTZ R25, R20, R31, R34.reuse ;  /* 0x0000001f14197223 */ /* 0x100fe20000010022 */
[----:B------:R-:W-:Y:S01]  /*1ca0*/  FFMA.FTZ R29, R31, R40, R34 ;  /* 0x000000281f1d7223 */ /* 0x000fe20000010022 */
[--C-:B------:R-:W-:Y:S01]  /*1cb0*/  FFMA.FTZ R17, R17, R16, R27.reuse ;  /* 0x0000001011117223 */ /* 0x100fe2000001001b */
[--C-:B------:R-:W-:Y:S01]  /*1cc0*/  FFMA.FTZ R18, R16, R18, R27.reuse ;  /* 0x0000001210127223 */ /* 0x100fe2000001001b */
[--C-:B------:R-:W-:Y:S01]  /*1cd0*/  FFMA.FTZ R20, R9, R28, R32.reuse ;  /* 0x0000001c09147223 */ /* 0x100fe20000010020 */
[----:B------:R-:W-:Y:S01]  /*1ce0*/  FFMA.FTZ R7, R28, R7, R32 ;  /* 0x000000071c077223 */ /* 0x000fe20000010020 */
[----:B------:R-:W-:Y:S01]  /*1cf0*/  F2FP.BF16.F32.PACK_AB R30, R25, R30 ;  /* 0x0000001e191e723e */ /* 0x000fe200000010ff */
[----:B------:R-:W-:Y:S01]  /*1d00*/  FFMA.FTZ R36, R31, R37, R34 ;  /* 0x000000251f247223 */ /* 0x000fe20000010022 */
[----:B------:R-:W-:Y:S01]  /*1d10*/  F2FP.BF16.F32.PACK_AB R26, R29, R26 ;  /* 0x0000001a1d1a723e */ /* 0x000fe200000010ff */
[--C-:B------:R-:W-:Y:S01]  /*1d20*/  FFMA.FTZ R50, R16, R50, R27.reuse ;  /* 0x0000003210327223 */ /* 0x100fe2000001001b */
[----:B------:R-:W-:Y:S01]  /*1d30*/  F2FP.BF16.F32.PACK_AB R17, R20, R17 ;  /* 0x000000111411723e */ /* 0x000fe200000010ff */
[----:B------:R-:W-:Y:S01]  /*1d40*/  FFMA.FTZ R19, R28, R19, R32 ;  /* 0x000000131c137223 */ /* 0x000fe20000010020 */
[----:B------:R-:W-:Y:S01]  /*1d50*/  F2FP.BF16.F32.PACK_AB R18, R7, R18 ;  /* 0x000000120712723e */ /* 0x000fe200000010ff */
[----:B------:R-:W-:Y:S01]  /*1d60*/  FFMA.FTZ R58, R16, R58, R27 ;  /* 0x0000003a103a7223 */ /* 0x000fe2000001001b */
[----:B------:R-:W-:Y:S01]  /*1d70*/  PRMT R9, R30, 0x7632, R9 ;  /* 0x000076321e097816 */ /* 0x000fe20000000009 */
[----:B------:R-:W-:Y:S01]  /*1d80*/  FFMA.FTZ R41, R31, R41, R34 ;  /* 0x000000291f297223 */ /* 0x000fe20000010022 */
[----:B------:R-:W-:Y:S01]  /*1d90*/  PRMT R16, R17, 0x7632, R16 ;  /* 0x0000763211107816 */ /* 0x000fe20000000010 */
[----:B------:R-:W-:Y:S01]  /*1da0*/  FFMA.FTZ R21, R28, R21, R32 ;  /* 0x000000151c157223 */ /* 0x000fe20000010020 */
[----:B------:R-:W-:Y:S01]  /*1db0*/  PRMT R7, R26, 0x7632, R7 ;  /* 0x000076321a077816 */ /* 0x000fe20000000007 */
[----:B------:R-:W-:Y:S01]  /*1dc0*/  STG.E.U16 desc[UR8][R22.64], R30 ;  /* 0x0000001e16007986 */ /* 0x000fe2000c101508 */
[----:B------:R-:W-:-:S02]  /*1dd0*/  PRMT R20, R18, 0x7632, R20 ;  /* 0x0000763212147816 */ /* 0x000fc40000000014 */
[----:B------:R-:W-:Y:S01]  /*1de0*/  F2FP.BF16.F32.PACK_AB R3, R36, R3 ;  /* 0x000000032403723e */ /* 0x000fe200000010ff */
[----:B------:R0:W-:Y:S01]  /*1df0*/  STG.E.U16 desc[UR8][R22.64+0x2], R9 ;  /* 0x0000020916007986 */ /* 0x0001e2000c101508 */
[----:B------:R-:W-:Y:S02]  /*1e00*/  F2FP.BF16.F32.PACK_AB R50, R19, R50 ;  /* 0x000000321332723e */ /* 0x000fe400000010ff */
[----:B------:R-:W-:Y:S01]  /*1e10*/  F2FP.BF16.F32.PACK_AB R24, R41, R24 ;  /* 0x000000182918723e */ /* 0x000fe200000010ff */
[----:B------:R-:W-:Y:S01]  /*1e20*/  STG.E.U16 desc[UR8][R22.64+0x4], R17 ;  /* 0x0000041116007986 */ /* 0x000fe2000c101508 */
[----:B------:R-:W-:-:S03]  /*1e30*/  F2FP.BF16.F32.PACK_AB R58, R21, R58 ;  /* 0x0000003a153a723e */ /* 0x000fc600000010ff */
[----:B------:R-:W-:Y:S04]  /*1e40*/  STG.E.U16 desc[UR8][R22.64+0x6], R16 ;  /* 0x0000061016007986 */ /* 0x000fe8000c101508 */
[----:B------:R-:W-:Y:S01]  /*1e50*/  STG.E.U16 desc[UR8][R14.64], R26 ;  /* 0x0000001a0e007986 */ /* 0x000fe2000c101508 */
[----:B0-----:R-:W-:-:S03]  /*1e60*/  PRMT R9, R3, 0x7632, R9 ;  /* 0x0000763203097816 */ /* 0x001fc60000000009 */
[----:B------:R0:W-:Y:S04]  /*1e70*/  STG.E.U16 desc[UR8][R14.64+0x2], R7 ;  /* 0x000002070e007986 */ /* 0x0001e8000c101508 */
[----:B------:R-:W-:Y:S04]  /*1e80*/  STG.E.U16 desc[UR8][R14.64+0x4], R18 ;  /* 0x000004120e007986 */ /* 0x000fe8000c101508 */
[----:B------:R1:W-:Y:S04]  /*1e90*/  STG.E.U16 desc[UR8][R14.64+0x6], R20 ;  /* 0x000006140e007986 */ /* 0x0003e8000c101508 */
[----:B------:R-:W-:Y:S01]  /*1ea0*/  STG.E.U16 desc[UR8][R12.64], R3 ;  /* 0x000000030c007986 */ /* 0x000fe2000c101508 */
[----:B0-----:R-:W-:-:S03]  /*1eb0*/  PRMT R7, R24, 0x7632, R7 ;  /* 0x0000763218077816 */ /* 0x001fc60000000007 */
[----:B------:R-:W-:Y:S01]  /*1ec0*/  STG.E.U16 desc[UR8][R12.64+0x2], R9 ;  /* 0x000002090c007986 */ /* 0x000fe2000c101508 */
[----:B-1----:R-:W-:-:S03]  /*1ed0*/  PRMT R15, R50, 0x7632, R15 ;  /* 0x00007632320f7816 */ /* 0x002fc6000000000f */
[----:B------:R-:W-:Y:S04]  /*1ee0*/  STG.E.U16 desc[UR8][R12.64+0x4], R50 ;  /* 0x000004320c007986 */ /* 0x000fe8000c101508 */
[----:B------:R0:W-:Y:S04]  /*1ef0*/  STG.E.U16 desc[UR8][R12.64+0x6], R15 ;  /* 0x0000060f0c007986 */ /* 0x0001e8000c101508 */
[----:B------:R1:W-:Y:S04]  /*1f00*/  STG.E.U16 desc[UR8][R10.64], R24 ;  /* 0x000000180a007986 */ /* 0x0003e8000c101508 */
[----:B------:R1:W-:Y:S01]  /*1f10*/  STG.E.U16 desc[UR8][R10.64+0x2], R7 ;  /* 0x000002070a007986 */ /* 0x0003e2000c101508 */
[----:B0-----:R-:W-:-:S03]  /*1f20*/  PRMT R13, R58, 0x7632, R13 ;  /* 0x000076323a0d7816 */ /* 0x001fc6000000000d */
[----:B------:R1:W-:Y:S04]  /*1f30*/  STG.E.U16 desc[UR8][R10.64+0x4], R58 ;  /* 0x0000043a0a007986 */ /* 0x0003e8000c101508 */
[----:B------:R1:W-:Y:S01]  /*1f40*/  STG.E.U16 desc[UR8][R10.64+0x6], R13 ;  /* 0x0000060d0a007986 */ /* 0x0003e2000c101508 */
[----:B------:R-:W-:Y:S05]  /*1f50*/  @!P0 BRA `(.L_x_1166) ;  /* 0xffffffe000848947 */ /* 0x000fea000383ffff */
[----:B------:R-:W-:Y:S05]  /*1f60*/  EXIT ;  /* 0x000000000000794d */ /* 0x000fea0003800000 */
.L_x_1167:
        /* <DEDUP_REMOVED lines=9> */
.L_x_2640:


//--------------------- .text._ZN13group_norm_v214gn_cuda_kernelI13__nv_bfloat16Li320ELi1ELi32ELi40ELi1024ELb0ELi32ELi320ELi320ELi4ELb1ELi4ELb0ELb0ENS_16CompileConditionILi900EEEEEvPT_PKS4_S7_S7_flPfS8_Pj --------------------------
	.section	.text._ZN13group_norm_v214gn_cuda_kernelI13__nv_bfloat16Li320ELi1ELi32ELi40ELi1024ELb0ELi32ELi320ELi320ELi4ELb1ELi4ELb0ELb0ENS_16CompileConditionILi900EEEEEvPT_PKS4_S7_S7_flPfS8_Pj,"ax",@progbits
	.align	128
        .global         _ZN13group_norm_v214gn_cuda_kernelI13__nv_bfloat16Li320ELi1ELi32ELi40ELi1024ELb0ELi32ELi320ELi320ELi4ELb1ELi4ELb0ELb0ENS_16CompileConditionILi900EEEEEvPT_PKS4_S7_S7_flPfS8_Pj
        .type           _ZN13group_norm_v214gn_cuda_kernelI13__nv_bfloat16Li320ELi1ELi32ELi40ELi1024ELb0ELi32ELi320ELi320ELi4ELb1ELi4ELb0ELb0ENS_16CompileConditionILi900EEEEEvPT_PKS4_S7_S7_flPfS8_Pj,@function
        .size           _ZN13group_norm_v214gn_cuda_kernelI13__nv_bfloat16Li320ELi1ELi32ELi40ELi1024ELb0ELi32ELi320ELi320ELi4ELb1ELi4ELb0ELb0ENS_16CompileConditionILi900EEEEEvPT_PKS4_S7_S7_flPfS8_Pj,(.L_x_2641 - _ZN13group_norm_v214gn_cuda_kernelI13__nv_bfloat16Li320ELi1ELi32ELi40ELi1024ELb0ELi32ELi320ELi320ELi4ELb1ELi4ELb0ELb0ENS_16CompileConditionILi900EEEEEvPT_PKS4_S7_S7_flPfS8_Pj)
        .other          _ZN13group_norm_v214gn_cuda_kernelI13__nv_bfloat16Li320ELi1ELi32ELi40ELi1024ELb0ELi32ELi320ELi320ELi4ELb1ELi4ELb0ELb0ENS_16CompileConditionILi900EEEEEvPT_PKS4_S7_S7_flPfS8_Pj,@"STO_CUDA_ENTRY STV_DEFAULT"
_ZN13group_norm_v214gn_cuda_kernelI13__nv_bfloat16Li320ELi1ELi32ELi40ELi1024ELb0ELi32ELi320ELi320ELi4ELb1ELi4ELb0ELb0ENS_16CompileConditionILi900EEEEEvPT_PKS4_S7_S7_flPfS8_Pj:
.text._ZN13group_norm_v214gn_cuda_kernelI13__nv_bfloat16Li320ELi1ELi32ELi40ELi1024ELb0ELi32ELi320ELi320ELi4ELb1ELi4ELb0ELb0ENS_16CompileConditionILi900EEEEEvPT_PKS4_S7_S7_flPfS8_Pj:
[----:B------:R-:W-:Y:S01]  /*0000*/  LDC R1, c[0x0][0x28] ;  /* 0x00000a00ff017b82 */ /* 0x000fe20000000800 */
[----:B------:R-:W0:Y:S01]  /*0010*/  S2R R2, SR_CTAID.Y ;  /* 0x0000000000027919 */ /* 0x000e220000002600 */
[----:B------:R-:W-:Y:S01]  /*0020*/  ULDC.64 UR4, c[0x0][0x238] ;  /* 0x00008e0000047ab9 */ /* 0x000fe20000000a00 */
[----:B0-----:R-:W-:-:S04]  /*0030*/  SHF.R.U32.HI R12, RZ, 0x2, R2 ;  /* 0x00000002ff0c7819 */ /* 0x001fc80000011602 */
[----:B------:R-:W-:-:S04]  /*0040*/  ISETP.GE.U32.AND P0, PT, R12, UR4, PT ;  /* 0x000000040c007c0c */ /* 0x000fc8000bf06070 */
[----:B------:R-:W-:-:S13]  /*0050*/  ISETP.GE.AND.EX P0, PT, RZ, UR5, PT, P0 ;  /* 0x00000005ff007c0c */ /* 0x000fda000bf06300 */
[----:B------:R-:W-:Y:S05]  /*0060*/  @P0 EXIT ;  /* 0x000000000000094d */ /* 0x000fea0003800000 */
[----:B------:R-:W0:Y:S01]  /*0070*/  S2R R3, SR_TID.X ;  /* 0x0000000000037919 */ /* 0x000e220000002100 */
[----:B------:R-:W1:Y:S01]  /*0080*/  S2UR UR5, SR_CgaCtaId ;  /* 0x00000000000579c3 */ /* 0x000e620000008800 */
[----:B------:R-:W-:Y:S01]  /*0090*/  LOP3.LUT R0, R2, 0x3, RZ, 0xc0, !PT ;  /* 0x0000000302007812 */ /* 0x000fe200078ec0ff */
[----:B------:R-:W-:Y:S01]  /*00a0*/  UMOV UR4, 0x400 ;  /* 0x0000040000047882 */ /* 0x000fe20000000000 */
[----:B------:R-:W2:Y:S01]  /*00b0*/  S2R R86, SR_CTAID.X ;  /* 0x0000000000567919 */ /* 0x000ea20000002500 */
[----:B------:R-:W-:Y:S02]  /*00c0*/  ULDC.64 UR8, c[0x0][0x208] ;  /* 0x0000820000087ab9 */ /* 0x000fe40000000a00 */
[----:B------:R-:W-:Y:S02]  /*00d0*/  IMAD R0, R0, 0x140, RZ ;  /* 0x0000014000007824 */ /* 0x000fe400078e02ff */
[----:B------:R-:W3:Y:S01]  /*00e0*/  LDC.64 R88, c[0x0][0x250] ;  /* 0x00009400ff587b82 */ /* 0x000ee20000000a00 */
[----:B-1----:R-:W-:-:S02]  /*00f0*/  ULEA UR6, UR5, UR4, 0x18 ;  /* 0x0000000405067291 */ /* 0x002fc4000f8ec03f */
[----:B------:R-:W-:-:S04]  /*0100*/  UIADD3 UR4, UR4, 0xc80, URZ ;  /* 0x00000c8004047890 */ /* 0x000fc8000fffe03f */
[----:B------:R-:W-:Y:S01]  /*0110*/  MOV R22, UR6 ;  /* 0x0000000600167c02 */ /* 0x000fe20008000f00 */
[----:B0-----:R-:W-:Y:S01]  /*0120*/  IMAD.WIDE.U32 R4, R3, -0x33333333, RZ ;  /* 0xcccccccd03047825 */ /* 0x001fe200078e00ff */
[C---:B------:R-:W-:Y:S01]  /*0130*/  SHF.L.U32 R4, R2.reuse, 0x3, RZ ;  /* 0x0000000302047819 */ /* 0x040fe200000006ff */
[----:B------:R-:W-:Y:S01]  /*0140*/  ULDC.64 UR6, c[0x0][0x240] ;  /* 0x0000900000067ab9 */ /* 0x000fe20000000a00 */
[----:B------:R-:W-:Y:S01]  /*0150*/  SHF.R.U32.HI R6, RZ, 0x2, R3 ;  /* 0x00000002ff067819 */ /* 0x000fe20000011603 */
[----:B------:R-:W-:Y:S01]  /*0160*/  ULEA UR5, UR5, UR4, 0x18 ;  /* 0x0000000405057291 */ /* 0x000fe2000f8ec03f */
[----:B------:R-:W-:Y:S01]  /*0170*/  SHF.R.U32.HI R8, RZ, 0x6, R5 ;  /* 0x00000006ff087819 */ /* 0x000fe20000011605 */
[----:B---3--:R-:W-:Y:S01]  /*0180*/  IMAD.WIDE.U32 R88, R2, 0x4, R88 ;  /* 0x0000000402587825 */ /* 0x008fe200078e0058 */
[----:B------:R-:W-:Y:S01]  /*0190*/  LOP3.LUT R84, R4, 0x18, RZ, 0xc0, !PT ;  /* 0x0000001804547812 */ /* 0x000fe200078ec0ff */
[----:B------:R-:W-:Y:S01]  /*01a0*/  UMOV UR4, URZ ;  /* 0x0000003f00047c82 */ /* 0x000fe20008000000 */
[----:B--2---:R-:W-:Y:S01]  /*01b0*/  LOP3.LUT P0, RZ, R86, 0x1f, RZ, 0xc0, !PT ;  /* 0x0000001f56ff7812 */ /* 0x004fe2000780c0ff */
[----:B------:R-:W-:Y:S01]  /*01c0*/  IMAD R5, R8, -0x50, R3 ;  /* 0xffffffb008057824 */ /* 0x000fe200078e0203 */
[----:B------:R-:W-:Y:S01]  /*01d0*/  IADD3 R7, R6, R84, RZ ;  /* 0x0000005406077210 */ /* 0x000fe20007ffe0ff */
[----:B------:R-:W-:Y:S01]  /*01e0*/  IMAD.MOV R85, RZ, RZ, -R84 ;  /* 0x000000ffff557224 */ /* 0x000fe200078e0a54 */
[----:B------:R-:W-:Y:S01]  /*01f0*/  LOP3.LUT R86, R86, 0x1f, RZ, 0xc0, !PT ;  /* 0x0000001f56567812 */ /* 0x000fe200078ec0ff */
[C---:B------:R-:W-:Y:S01]  /*0200*/  IMAD R87, R5.reuse, 0x28, R22 ;  /* 0x0000002805577824 */ /* 0x040fe200078e0216 */
[----:B------:R-:W-:Y:S01]  /*0210*/  LEA R4, R5, R0, 0x2 ;  /* 0x0000000005047211 */ /* 0x000fe200078e10ff */
[----:B------:R-:W-:Y:S01]  /*0220*/  IMAD R7, R7, 0x28, -R0 ;  /* 0x0000002807077824 */ /* 0x000fe200078e0a00 */
[----:B------:R-:W-:-:S02]  /*0230*/  SHF.L.U32 R9, R6, 0x5, RZ ;  /* 0x0000000506097819 */ /* 0x000fc400000006ff */
[----:B------:R-:W-:Y:S01]  /*0240*/  LEA R87, R8, R87, 0x3 ;  /* 0x0000005708577211 */ /* 0x000fe200078e18ff */
[----:B------:R-:W-:Y:S01]  /*0250*/  IMAD.WIDE.U32 R4, R4, -0x33333333, RZ ;  /* 0xcccccccd04047825 */ /* 0x000fe200078e00ff */
[----:B------:R-:W-:Y:S02]  /*0260*/  LOP3.LUT R86, R9, 0xffffffe0, R86, 0xe2, !PT ;  /* 0xffffffe009567812 */ /* 0x000fe400078ee256 */
[C---:B------:R-:W-:Y:S01]  /*0270*/  IADD3 R9, R7.reuse, 0x10, RZ ;  /* 0x0000001007097810 */ /* 0x040fe20007ffe0ff */
[----:B------:R-:W-:Y:S01]  /*0280*/  VIADD R10, R7, 0x14 ;  /* 0x00000014070a7836 */ /* 0x000fe20000000000 */
[----:B------:R-:W-:Y:S01]  /*0290*/  LEA.HI R85, R5, R85, RZ, 0x1b ;  /* 0x0000005505557211 */ /* 0x000fe200078fd8ff */
[C---:B------:R-:W-:Y:S01]  /*02a0*/  VIADD R16, R7.reuse, 0x24 ;  /* 0x0000002407107836 */ /* 0x040fe20000000000 */
[----:B------:R-:W-:Y:S01]  /*02b0*/  IADD3 R6, R7, 0x8, RZ ;  /* 0x0000000807067810 */ /* 0x000fe20007ffe0ff */
[----:B------:R-:W-:Y:S01]  /*02c0*/  IMAD.SHL.U32 R4, R3, 0x8, RZ ;  /* 0x0000000803047824 */ /* 0x000fe200078e00ff */
[----:B------:R-:W-:-:S02]  /*02d0*/  LOP3.LUT R5, R7, 0x4, RZ, 0xfc, !PT ;  /* 0x0000000407057812 */ /* 0x000fc400078efcff */
[C---:B------:R-:W-:Y:S02]  /*02e0*/  IADD3 R8, R7.reuse, 0xc, RZ ;  /* 0x0000000c07087810 */ /* 0x040fe40007ffe0ff */
[C---:B------:R-:W-:Y:S02]  /*02f0*/  IADD3 R11, R7.reuse, 0x18, RZ ;  /* 0x00000018070b7810 */ /* 0x040fe40007ffe0ff */
[C---:B------:R-:W-:Y:S02]  /*0300*/  IADD3 R13, R7.reuse, 0x1c, RZ ;  /* 0x0000001c070d7810 */ /* 0x040fe40007ffe0ff */
[----:B------:R-:W-:Y:S02]  /*0310*/  IADD3 R14, R7, 0x20, RZ ;  /* 0x00000020070e7810 */ /* 0x000fe40007ffe0ff */
[----:B------:R-:W-:Y:S02]  /*0320*/  SHF.R.S32.HI R9, RZ, 0x2, R9 ;  /* 0x00000002ff097819 */ /* 0x000fe40000011409 */
[----:B------:R-:W-:-:S02]  /*0330*/  SHF.R.S32.HI R0, RZ, 0x2, R7 ;  /* 0x00000002ff007819 */ /* 0x000fc40000011407 */
[----:B------:R-:W-:Y:S02]  /*0340*/  SHF.R.S32.HI R6, RZ, 0x2, R6 ;  /* 0x00000002ff067819 */ /* 0x000fe40000011406 */
[----:B------:R-:W-:Y:S01]  /*0350*/  SHF.R.S32.HI R5, RZ, 0x2, R5 ;  /* 0x00000002ff057819 */ /* 0x000fe20000011405 */
[----:B------:R-:W-:Y:S01]  /*0360*/  IMAD R0, R0, 0x28, R22 ;  /* 0x0000002800007824 */ /* 0x000fe200078e0216 */
[----:B------:R-:W-:Y:S01]  /*0370*/  SHF.R.S32.HI R8, RZ, 0x2, R8 ;  /* 0x00000002ff087819 */ /* 0x000fe20000011408 */
[----:B------:R-:W-:Y:S01]  /*0380*/  IMAD R6, R6, 0x28, R22 ;  /* 0x0000002806067824 */ /* 0x000fe200078e0216 */
[----:B------:R-:W-:Y:S01]  /*0390*/  SHF.R.S32.HI R7, RZ, 0x2, R10 ;  /* 0x00000002ff077819 */ /* 0x000fe2000001140a */
[--C-:B------:R-:W-:Y:S01]  /*03a0*/  IMAD R10, R9, 0x28, R22.reuse ;  /* 0x00000028090a7824 */ /* 0x100fe200078e0216 */
[----:B------:R-:W-:Y:S01]  /*03b0*/  SHF.R.S32.HI R11, RZ, 0x2, R11 ;  /* 0x00000002ff0b7819 */ /* 0x000fe2000001140b */
[--C-:B------:R-:W-:Y:S01]  /*03c0*/  IMAD R82, R5, 0x28, R22.reuse ;  /* 0x0000002805527824 */ /* 0x100fe200078e0216 */
[----:B------:R-:W-:Y:S01]  /*03d0*/  SHF.R.S32.HI R13, RZ, 0x2, R13 ;  /* 0x00000002ff0d7819 */ /* 0x000fe2000001140d */
[----:B------:R-:W-:Y:S01]  /*03e0*/  IMAD R8, R8, 0x28, R22 ;  /* 0x0000002808087824 */ /* 0x000fe200078e0216 */
[----:B------:R-:W-:Y:S01]  /*03f0*/  SHF.R.S32.HI R15, RZ, 0x2, R14 ;  /* 0x00000002ff0f7819 */ /* 0x000fe2000001140e */
[----:B------:R-:W-:Y:S01]  /*0400*/  IMAD R14, R7, 0x28, R22 ;  /* 0x00000028070e7824 */ /* 0x000fe200078e0216 */
[----:B------:R-:W-:Y:S01]  /*0410*/  SHF.R.S32.HI R17, RZ, 0x2, R16 ;  /* 0x00000002ff117819 */ /* 0x000fe20000011410 */
[--C-:B------:R-:W-:Y:S01]  /*0420*/  IMAD R16, R11, 0x28, R22.reuse ;  /* 0x000000280b107824 */ /* 0x100fe200078e0216 */
[----:B------:R-:W-:Y:S01]  /*0430*/  LOP3.LUT R9, R4, 0x18, RZ, 0xc0, !PT ;  /* 0x0000001804097812 */ /* 0x000fe200078ec0ff */
[--C-:B------:R-:W-:Y:S01]  /*0440*/  IMAD R18, R13, 0x28, R22.reuse ;  /* 0x000000280d127824 */ /* 0x100fe200078e0216 */
[----:B------:R-:W-:Y:S01]  /*0450*/  ISETP.EQ.U32.AND P1, PT, RZ, UR6, PT ;  /* 0x00000006ff007c0c */ /* 0x000fe2000bf22070 */
[--C-:B------:R-:W-:Y:S01]  /*0460*/  IMAD R20, R15, 0x28, R22.reuse ;  /* 0x000000280f147824 */ /* 0x100fe200078e0216 */
[----:B------:R-:W-:Y:S01]  /*0470*/  ISETP.GT.U32.OR P0, PT, R3, 0x7, P0 ;  /* 0x000000070300780c */ /* 0x000fe20000704470 */
[----:B------:R-:W-:Y:S01]  /*0480*/  IMAD R22, R17, 0x28, R22 ;  /* 0x0000002811167824 */ /* 0x000fe200078e0216 */
[----:B------:R-:W-:Y:S01]  /*0490*/  IADD3 R84, R84, R3, RZ ;  /* 0x0000000354547210 */ /* 0x000fe20007ffe0ff */
[C---:B------:R-:W-:Y:S01]  /*04a0*/  IMAD.IADD R80, R9.reuse, 0x1, R8 ;  /* 0x0000000109507824 */ /* 0x040fe200078e0208 */
[C---:B------:R-:W-:Y:S01]  /*04b0*/  IADD3 R81, R9.reuse, R6, RZ ;  /* 0x0000000609517210 */ /* 0x040fe20007ffe0ff */
[----:B------:R-:W-:Y:S01]  /*04c0*/  IMAD.IADD R7, R9, 0x1, R18 ;  /* 0x0000000109077824 */ /* 0x000fe200078e0212 */
[----:B------:R-:W-:-:S02]  /*04d0*/  IADD3 R83, R0, R9, RZ ;  /* 0x0000000900537210 */ /* 0x000fc40007ffe0ff */
[C---:B------:R-:W-:Y:S02]  /*04e0*/  IADD3 R82, R9.reuse, R82, RZ ;  /* 0x0000005209527210 */ /* 0x040fe40007ffe0ff */
[C---:B------:R-:W-:Y:S01]  /*04f0*/  IADD3 R4, R9.reuse, R10, RZ ;  /* 0x0000000a09047210 */ /* 0x040fe20007ffe0ff */
[----:B------:R-:W-:Y:S01]  /*0500*/  IMAD.MOV.U32 R10, RZ, RZ, RZ ;  /* 0x000000ffff0a7224 */ /* 0x000fe200078e00ff */
[C---:B------:R-:W-:Y:S02]  /*0510*/  IADD3 R5, R9.reuse, R14, RZ ;  /* 0x0000000e09057210 */ /* 0x040fe40007ffe0ff */
[C---:B------:R-:W-:Y:S02]  /*0520*/  IADD3 R6, R9.reuse, R16, RZ ;  /* 0x0000001009067210 */ /* 0x040fe40007ffe0ff */
[C---:B------:R-:W-:Y:S02]  /*0530*/  IADD3 R8, R9.reuse, R20, RZ ;  /* 0x0000001409087210 */ /* 0x040fe40007ffe0ff */
[----:B------:R-:W-:-:S02]  /*0540*/  IADD3 R9, R9, R22, RZ ;  /* 0x0000001609097210 */ /* 0x000fc40007ffe0ff */
[----:B------:R-:W-:Y:S02]  /*0550*/  ISETP.EQ.OR.EX P0, PT, RZ, UR7, P0, P1 ;  /* 0x00000007ff007c0c */ /* 0x000fe40008702710 */
[----:B------:R-:W-:Y:S02]  /*0560*/  SHF.R.S32.HI R11, RZ, 0x1f, R84 ;  /* 0x0000001fff0b7819 */ /* 0x000fe40000011454 */
[----:B------:R-:W-:-:S09]  /*0570*/  LEA R85, R85, UR5, 0x3 ;  /* 0x0000000555557c11 */ /* 0x000fd2000f8e18ff */
.L_x_1174:
[----:B0-----:R-:W0:Y:S01]  /*0580*/  S2UR UR12, SR_CTAID.X ;  /* 0x00000000000c79c3 */ /* 0x001e220000002500 */
[----:B------:R-:W-:Y:S01]  /*0590*/  IMAD.WIDE.U32 R14, R3, -0x33333333, RZ ;  /* 0xcccccccd030e7825 */ /* 0x000fe200078e00ff */
[----:B------:R-:W-:Y:S01]  /*05a0*/  LOP3.LUT R13, R2, 0x3, RZ, 0xc0, !PT ;  /* 0x00000003020d7812 */ /* 0x000fe200078ec0ff */
[----:B------:R-:W-:Y:S01]  /*05b0*/  HFMA2.MMA R49, -RZ, RZ, 0, 0 ;  /* 0x00000000ff317435 */ /* 0x000fe200000001ff */
[----:B------:R-:W-:Y:S02]  /*05c0*/  ULDC.64 UR10, c[0x0][0x228] ;  /* 0x00008a00000a7ab9 */ /* 0x000fe40000000a00 */
[----:B------:R-:W-:-:S05]  /*05d0*/  SHF.R.U32.HI R14, RZ, 0x6, R15 ;  /* 0x00000006ff0e7819 */ /* 0x000fca000001160f */
[----:B------:R-:W-:-:S04]  /*05e0*/  IMAD R48, R14, -0x50, R3 ;  /* 0xffffffb00e307824 */ /* 0x000fc800078e0203 */
[----:B------:R-:W-:Y:S02]  /*05f0*/  IMAD R48, R13, 0x50, R48 ;  /* 0x000000500d307824 */ /* 0x000fe400078e0230 */
[----:B------:R-:W-:-:S03]  /*0600*/  IMAD R13, R10, 0x140000, RZ ;  /* 0x001400000a0d7824 */ /* 0x000fc600078e02ff */
[----:B------:R-:W-:Y:S01]  /*0610*/  SHF.L.U32 R48, R48, 0x2, RZ ;  /* 0x0000000230307819 */ /* 0x000fe200000006ff */
[----:B0-----:R-:W-:-:S04]  /*0620*/  USHF.L.U32 UR6, UR12, 0x5, URZ ;  /* 0x000000050c067899 */ /* 0x001fc8000800063f */
[----:B------:R-:W-:Y:S01]  /*0630*/  IMAD.WIDE.U32 R16, R12, 0x140000, R48 ;  /* 0x001400000c107825 */ /* 0x000fe200078e0030 */
[----:B------:R-:W-:-:S03]  /*0640*/  ULOP3.LUT UR6, UR6, 0x3e0, URZ, 0xc0, !UPT ;  /* 0x000003e006067892 */ /* 0x000fc6000f8ec03f */
[----:B------:R-:W-:-:S03]  /*0650*/  IMAD.IADD R74, R17, 0x1, R13 ;  /* 0x00000001114a7824 */ /* 0x000fc600078e020d */
[----:B------:R-:W-:Y:S01]  /*0660*/  IADD3 R0, R14, UR6, RZ ;  /* 0x000000060e007c10 */ /* 0x000fe2000fffe0ff */
[----:B------:R-:W-:-:S04]  /*0670*/  ULDC.64 UR6, c[0x0][0x218] ;  /* 0x0000860000067ab9 */ /* 0x000fc80000000a00 */
[----:B------:R-:W-:-:S05]  /*0680*/  IMAD R19, R0, 0x500, RZ ;  /* 0x0000050000137824 */ /* 0x000fca00078e02ff */
[C---:B------:R-:W-:Y:S02]  /*0690*/  IADD3 R23, P1, R19.reuse, R16, RZ ;  /* 0x0000001013177210 */ /* 0x040fe40007f3e0ff */
[----:B------:R-:W-:Y:S02]  /*06a0*/  IADD3 R13, R19, 0x1400, RZ ;  /* 0x00001400130d7810 */ /* 0x000fe40007ffe0ff */
[----:B------:R-:W-:Y:S02]  /*06b0*/  IADD3.X R20, RZ, R74, RZ, P1, !PT ;  /* 0x0000004aff147210 */ /* 0x000fe40000ffe4ff */
[----:B------:R-:W-:-:S04]  /*06c0*/  LEA R44, P1, R23, UR6, 0x1 ;  /* 0x00000006172c7c11 */ /* 0x000fc8000f8208ff */
[----:B------:R-:W-:Y:S02]  /*06d0*/  LEA.HI.X R45, R23, UR7, R20, 0x1, P1 ;  /* 0x00000007172d7c11 */ /* 0x000fe400088f0c14 */
[----:B------:R-:W-:-:S04]  /*06e0*/  IADD3 R28, P1, R13, R16, RZ ;  /* 0x000000100d1c7210 */ /* 0x000fc80007f3e0ff */
[----:B------:R-:W2:Y:S01]  /*06f0*/  LDG.E.64.CONSTANT R44, desc[UR8][R44.64] ;  /* 0x000000082c2c7981 */ /* 0x000ea2000c1e9b00 */
[----:B------:R-:W-:Y:S01]  /*0700*/  IADD3.X R26, RZ, R74, RZ, P1, !PT ;  /* 0x0000004aff1a7210 */ /* 0x000fe20000ffe4ff */
[----:B------:R-:W-:Y:S01]  /*0710*/  VIADD R79, R19, 0x2800 ;  /* 0x00002800134f7836 */ /* 0x000fe20000000000 */
[----:B------:R-:W-:-:S04]  /*0720*/  LEA R42, P1, R28, UR6, 0x1 ;  /* 0x000000061c2a7c11 */ /* 0x000fc8000f8208ff */
[----:B------:R-:W-:Y:S02]  /*0730*/  LEA.HI.X R43, R28, UR7, R26, 0x1, P1 ;  /* 0x000000071c2b7c11 */ /* 0x000fe400088f0c1a */
[----:B------:R-:W-:-:S04]  /*0740*/  IADD3 R79, P1, R79, R16, RZ ;  /* 0x000000104f4f7210 */ /* 0x000fc80007f3e0ff */
[----:B------:R-:W3:Y:S01]  /*0750*/  LDG.E.64.CONSTANT R42, desc[UR8][R42.64] ;  /* 0x000000082a2a7981 */ /* 0x000ee2000c1e9b00 */
[----:B------:R-:W-:Y:S02]  /*0760*/  IADD3.X R72, RZ, R74, RZ, P1, !PT ;  /* 0x0000004aff487210 */ /* 0x000fe40000ffe4ff */
[----:B------:R-:W-:Y:S02]  /*0770*/  LEA R40, P1, R79, UR6, 0x1 ;  /* 0x000000064f287c11 */ /* 0x000fe4000f8208ff */
[----:B------:R-:W-:Y:S02]  /*0780*/  IADD3 R77, R19, 0x3c00, RZ ;  /* 0x00003c00134d7810 */ /* 0x000fe40007ffe0ff */
[----:B------:R-:W-:Y:S02]  /*0790*/  LEA.HI.X R41, R79, UR7, R72, 0x1, P1 ;  /* 0x000000074f297c11 */ /* 0x000fe400088f0c48 */
[----:B------:R-:W-:-:S04]  /*07a0*/  IADD3 R77, P1, R77, R16, RZ ;  /* 0x000000104d4d7210 */ /* 0x000fc80007f3e0ff */
[----:B------:R-:W4:Y:S01]  /*07b0*/  LDG.E.64.CONSTANT R40, desc[UR8][R40.64] ;  /* 0x0000000828287981 */ /* 0x000f22000c1e9b00 */
[----:B------:R-:W-:Y:S01]  /*07c0*/  IADD3.X R78, RZ, R74, RZ, P1, !PT ;  /* 0x0000004aff4e7210 */ /* 0x000fe20000ffe4ff */
[----:B------:R-:W-:Y:S01]  /*07d0*/  VIADD R13, R19, 0x5000 ;  /* 0x00005000130d7836 */ /* 0x000fe20000000000 */
[----:B------:R-:W-:-:S04]  /*07e0*/  LEA R38, P1, R77, UR6, 0x1 ;  /* 0x000000064d267c11 */ /* 0x000fc8000f8208ff */
[----:B------:R-:W-:Y:S02]  /*07f0*/  LEA.HI.X R39, R77, UR7, R78, 0x1, P1 ;  /* 0x000000074d277c11 */ /* 0x000fe400088f0c4e */
[----:B------:R-:W-:-:S04]  /*0800*/  IADD3 R14, P1, R13, R16, RZ ;  /* 0x000000100d0e7210 */ /* 0x000fc80007f3e0ff */
[----:B------:R-:W5:Y:S01]  /*0810*/  LDG.E.64.CONSTANT R38, desc[UR8][R38.64] ;  /* 0x0000000826267981 */ /* 0x000f62000c1e9b00 */
[----:B------:R-:W-:Y:S02]  /*0820*/  IADD3.X R13, RZ, R74, RZ, P1, !PT ;  /* 0x0000004aff0d7210 */ /* 0x000fe40000ffe4ff */
[C---:B------:R-:W-:Y:S02]  /*0830*/  LEA R36, P1, R14.reuse, UR6, 0x1 ;  /* 0x000000060e247c11 */ /* 0x040fe4000f8208ff */
[----:B------:R-:W-:Y:S02]  /*0840*/  IADD3 R15, R19, 0x6400, RZ ;  /* 0x00006400130f7810 */ /* 0x000fe40007ffe0ff */
[----:B------:R-:W-:Y:S02]  /*0850*/  LEA.HI.X R37, R14, UR7, R13, 0x1, P1 ;  /* 0x000000070e257c11 */ /* 0x000fe400088f0c0d */
[----:B------:R-:W-:-:S04]  /*0860*/  IADD3 R18, P1, R15, R16, RZ ;  /* 0x000000100f127210 */ /* 0x000fc80007f3e0ff */
[----:B------:R-:W5:Y:S01]  /*0870*/  LDG.E.64.CONSTANT R36, desc[UR8][R36.64] ;  /* 0x0000000824247981 */ /* 0x000f62000c1e9b00 */
[----:B------:R-:W-:Y:S01]  /*0880*/  IADD3.X R15, RZ, R74, RZ, P1, !PT ;  /* 0x0000004aff0f7210 */ /* 0x000fe20000ffe4ff */
[----:B------:R-:W-:Y:S01]  /*0890*/  VIADD R75, R19, 0x7800 ;  /* 0x00007800134b7836 */ /* 0x000fe20000000000 */
[----:B------:R-:W-:-:S04]  /*08a0*/  LEA R34, P1, R18, UR6, 0x1 ;  /* 0x0000000612227c11 */ /* 0x000fc8000f8208ff */
[----:B------:R-:W-:Y:S02]  /*08b0*/  LEA.HI.X R35, R18, UR7, R15, 0x1, P1 ;  /* 0x0000000712237c11 */ /* 0x000fe400088f0c0f */
[----:B------:R-:W-:-:S04]  /*08c0*/  IADD3 R75, P1, R75, R16, RZ ;  /* 0x000000104b4b7210 */ /* 0x000fc80007f3e0ff */
[----:B------:R-:W5:Y:S01]  /*08d0*/  LDG.E.64.CONSTANT R34, desc[UR8][R34.64] ;  /* 0x0000000822227981 */ /* 0x000f62000c1e9b00 */
[----:B------:R-:W-:Y:S02]  /*08e0*/  IADD3.X R76, RZ, R74, RZ, P1, !PT ;  /* 0x0000004aff4c7210 */ /* 0x000fe40000ffe4ff */
[----:B------:R-:W-:Y:S02]  /*08f0*/  LEA R32, P1, R75, UR6, 0x1 ;  /* 0x000000064b207c11 */ /* 0x000fe4000f8208ff */
[----:B------:R-:W-:Y:S02]  /*0900*/  IADD3 R73, R19, 0x8c00, RZ ;  /* 0x00008c0013497810 */ /* 0x000fe40007ffe0ff */
[----:B------:R-:W-:Y:S02]  /*0910*/  LEA.HI.X R33, R75, UR7, R76, 0x1, P1 ;  /* 0x000000074b217c11 */ /* 0x000fe400088f0c4c */
[----:B------:R-:W-:-:S04]  /*0920*/  IADD3 R73, P1, R73, R16, RZ ;  /* 0x0000001049497210 */ /* 0x000fc80007f3e0ff */
[----:B------:R-:W5:Y:S01]  /*0930*/  LDG.E.64.CONSTANT R32, desc[UR8][R32.64] ;  /* 0x0000000820207981 */ /* 0x000f62000c1e9b00 */
[----:B------:R-:W-:Y:S02]  /*0940*/  IADD3.X R74, RZ, R74, RZ, P1, !PT ;  /* 0x0000004aff4a7210 */ /* 0x000fe40000ffe4ff */
[----:B------:R-:W-:-:S04]  /*0950*/  LEA R30, P1, R73, UR6, 0x1 ;  /* 0x00000006491e7c11 */ /* 0x000fc8000f8208ff */
[----:B------:R-:W-:Y:S01]  /*0960*/  LEA.HI.X R31, R73, UR7, R74, 0x1, P1 ;  /* 0x00000007491f7c11 */ /* 0x000fe200088f0c4a */
[----:B------:R-:W-:Y:S01]  /*0970*/  IMAD.SHL.U32 R90, R48, 0x2, RZ ;  /* 0x00000002305a7824 */ /* 0x000fe200078e00ff */
[----:B------:R-:W-:-:S04]  /*0980*/  ULDC.64 UR6, c[0x0][0x220] ;  /* 0x0000880000067ab9 */ /* 0x000fc80000000a00 */
[----:B------:R-:W5:Y:S01]  /*0990*/  LDG.E.64.CONSTANT R30, desc[UR8][R30.64] ;  /* 0x000000081e1e7981 */ /* 0x000f62000c1e9b00 */
[----:B------:R-:W-:Y:S01]  /*09a0*/  ISETP.GT.U32.AND P1, PT, R3, 0x1f, PT ;  /* 0x0000001f0300780c */ /* 0x000fe20003f24070 */
[----:B------:R-:W-:Y:S01]  /*09b0*/  BSSY B0, `(.L_x_1168) ;  /* 0x0000098000007945 */ /* 0x000fe20003800000 */
[C---:B------:R-:W-:Y:S02]  /*09c0*/  IADD3 R92, P2, R90.reuse, UR6, RZ ;  /* 0x000000065a5c7c10 */ /* 0x040fe4000ff5e0ff */
[----:B------:R-:W-:Y:S02]  /*09d0*/  CS2R R64, SRZ ;  /* 0x0000000000407805 */ /* 0x000fe4000001ff00 */
[----:B------:R-:W-:Y:S02]  /*09e0*/  SHF.R.U32.HI R48, RZ, 0x1f, R48 ;  /* 0x0000001fff307819 */ /* 0x000fe40000011630 */
[----:B------:R-:W-:Y:S02]  /*09f0*/  IADD3 R90, P3, R90, UR10, RZ ;  /* 0x0000000a5a5a7c10 */ /* 0x000fe4000ff7e0ff */
[----:B------:R-:W-:-:S02]  /*0a00*/  IADD3.X R93, R48, UR7, RZ, P2, !PT ;  /* 0x00000007305d7c10 */ /* 0x000fc400097fe4ff */
[----:B------:R-:W-:Y:S02]  /*0a10*/  IADD3.X R91, R48, UR11, RZ, P3, !PT ;  /* 0x0000000b305b7c10 */ /* 0x000fe40009ffe4ff */
[C---:B--2---:R-:W-:Y:S01]  /*0a20*/  PRMT R16, R44.reuse, 0x7632, R16 ;  /* 0x000076322c107816 */ /* 0x044fe20000000010 */
[----:B------:R-:W-:Y:S01]  /*0a30*/  IMAD.U32 R0, R44, 0x10000, RZ ;  /* 0x000100002c007824 */ /* 0x000fe200078e00ff */
[C---:B------:R-:W-:Y:S02]  /*0a40*/  SHF.L.U32 R17, R45.reuse, 0x10, RZ ;  /* 0x000000102d117819 */ /* 0x040fe400000006ff */
[----:B------:R-:W-:Y:S01]  /*0a50*/  SHF.L.U32 R22, R16, 0x10, RZ ;  /* 0x0000001010167819 */ /* 0x000fe200000006ff */
[----:B------:R-:W-:Y:S01]  /*0a60*/  FFMA.FTZ R21, R0, R0, RZ ;  /* 0x0000000000157223 */ /* 0x000fe200000100ff */
[----:B------:R-:W-:Y:S01]  /*0a70*/  FADD.FTZ R19, RZ, R0 ;  /* 0x00000000ff137221 */ /* 0x000fe20000010000 */
[----:B------:R-:W-:Y:S02]  /*0a80*/  PRMT R16, R45, 0x7632, R16 ;  /* 0x000076322d107816 */ /* 0x000fe40000000010 */
[----:B------:R-:W-:Y:S01]  /*0a90*/  FFMA.FTZ R24, R22, R22, R21 ;  /* 0x0000001616187223 */ /* 0x000fe20000010015 */
[----:B------:R-:W-:Y:S01]  /*0aa0*/  FADD.FTZ R22, R19, R22 ;  /* 0x0000001613167221 */ /* 0x000fe20000010000 */
[----:B------:R-:W-:-:S02]  /*0ab0*/  SHF.L.U32 R21, R16, 0x10, RZ ;  /* 0x0000001010157819 */ /* 0x000fc400000006ff */
[----:B------:R-:W-:Y:S01]  /*0ac0*/  FFMA.FTZ R24, R17, R17, R24 ;  /* 0x0000001111187223 */ /* 0x000fe20000010018 */
[----:B------:R-:W-:Y:S01]  /*0ad0*/  FADD.FTZ R22, R22, R17 ;  /* 0x0000001116167221 */ /* 0x000fe20000010000 */
[C---:B---3--:R-:W-:Y:S01]  /*0ae0*/  PRMT R19, R42.reuse, 0x7632, R19 ;  /* 0x000076322a137816 */ /* 0x048fe20000000013 */
[----:B------:R-:W-:Y:S02]  /*0af0*/  IMAD.U32 R16, R42, 0x10000, RZ ;  /* 0x000100002a107824 */ /* 0x000fe400078e00ff */
[----:B------:R-:W-:Y:S01]  /*0b00*/  FFMA.FTZ R25, R21, R21, R24 ;  /* 0x0000001515197223 */ /* 0x000fe20000010018 */
[----:B------:R-:W-:Y:S01]  /*0b10*/  FADD.FTZ R21, R22, R21 ;  /* 0x0000001516157221 */ /* 0x000fe20000010000 */
[----:B------:R-:W-:Y:S02]  /*0b20*/  SHF.L.U32 R22, R19, 0x10, RZ ;  /* 0x0000001013167819 */ /* 0x000fe400000006ff */
[----:B------:R-:W-:Y:S01]  /*0b30*/  FFMA.FTZ R25, R16, R16, R25 ;  /* 0x0000001010197223 */ /* 0x000fe20000010019 */
[----:B------:R-:W-:Y:S01]  /*0b40*/  FADD.FTZ R21, R21, R16 ;  /* 0x0000001015157221 */ /* 0x000fe20000010000 */
[----:B------:R-:W-:-:S02]  /*0b50*/  SHF.L.U32 R69, R43, 0x10, RZ ;  /* 0x000000102b457819 */ /* 0x000fc400000006ff */
[----:B------:R-:W-:Y:S01]  /*0b60*/  PRMT R19, R43, 0x7632, R19 ;  /* 0x000076322b137816 */ /* 0x000fe20000000013 */
[----:B------:R-:W-:Y:S01]  /*0b70*/  FFMA.FTZ R24, R22, R22, R25 ;  /* 0x0000001616187223 */ /* 0x000fe20000010019 */
[----:B------:R-:W-:Y:S01]  /*0b80*/  FADD.FTZ R22, R21, R22 ;  /* 0x0000001615167221 */ /* 0x000fe20000010000 */
[----:B----4-:R-:W-:Y:S02]  /*0b90*/  PRMT R21, R40, 0x7632, R21 ;  /* 0x0000763228157816 */ /* 0x010fe40000000015 */
[----:B------:R-:W-:Y:S01]  /*0ba0*/  SHF.L.U32 R25, R19, 0x10, RZ ;  /* 0x0000001013197819 */ /* 0x000fe200000006ff */
[----:B------:R-:W-:Y:S01]  /*0bb0*/  FFMA.FTZ R24, R69, R69, R24 ;  /* 0x0000004545187223 */ /* 0x000fe20000010018 */
[----:B------:R-:W-:Y:S01]  /*0bc0*/  FADD.FTZ R22, R22, R69 ;  /* 0x0000004516167221 */ /* 0x000fe20000010000 */
[----:B------:R-:W-:Y:S01]  /*0bd0*/  IMAD.U32 R19, R40, 0x10000, RZ ;  /* 0x0001000028137824 */ /* 0x000fe200078e00ff */
[----:B------:R-:W-:Y:S01]  /*0be0*/  SHF.L.U32 R68, R41, 0x10, RZ ;  /* 0x0000001029447819 */ /* 0x000fe200000006ff */
[----:B------:R-:W-:Y:S01]  /*0bf0*/  FFMA.FTZ R24, R25, R25, R24 ;  /* 0x0000001919187223 */ /* 0x000fe20000010018 */
[----:B------:R-:W-:Y:S01]  /*0c00*/  FADD.FTZ R22, R22, R25 ;  /* 0x0000001916167221 */ /* 0x000fe20000010000 */
[----:B------:R-:W-:-:S02]  /*0c10*/  SHF.L.U32 R25, R21, 0x10, RZ ;  /* 0x0000001015197819 */ /* 0x000fc400000006ff */
[----:B------:R-:W-:Y:S01]  /*0c20*/  FFMA.FTZ R24, R19, R19, R24 ;  /* 0x0000001313187223 */ /* 0x000fe20000010018 */
[----:B------:R-:W-:Y:S01]  /*0c30*/  FADD.FTZ R22, R22, R19 ;  /* 0x0000001316167221 */ /* 0x000fe20000010000 */
[----:B------:R-:W-:Y:S01]  /*0c40*/  PRMT R21, R41, 0x7632, R21 ;  /* 0x0000763229157816 */ /* 0x000fe20000000015 */
[----:B-----5:R-:W-:Y:S02]  /*0c50*/  IMAD.U32 R67, R38, 0x10000, RZ ;  /* 0x0001000026437824 */ /* 0x020fe400078e00ff */
[----:B------:R-:W-:Y:S01]  /*0c60*/  FFMA.FTZ R27, R25, R25, R24 ;  /* 0x00000019191b7223 */ /* 0x000fe20000010018 */
[----:B------:R-:W-:Y:S01]  /*0c70*/  FADD.FTZ R25, R22, R25 ;  /* 0x0000001916197221 */ /* 0x000fe20000010000 */
[----:B------:R-:W-:Y:S02]  /*0c80*/  SHF.L.U32 R22, R21, 0x10, RZ ;  /* 0x0000001015167819 */ /* 0x000fe400000006ff */
        /* <DEDUP_REMOVED lines=9> */
[C---:B------:R-:W-:Y:S02]  /*0d20*/  SHF.L.U32 R66, R39.reuse, 0x10, RZ ;  /* 0x0000001027427819 */ /* 0x040fe400000006ff */
[----:B------:R-:W-:Y:S01]  /*0d30*/  PRMT R21, R39, 0x7632, R21 ;  /* 0x0000763227157816 */ /* 0x000fe20000000015 */
[----:B------:R-:W-:Y:S01]  /*0d40*/  FFMA.FTZ R27, R25, R25, R24 ;  /* 0x00000019191b7223 */ /* 0x000fe20000010018 */
[----:B------:R-:W-:Y:S01]  /*0d50*/  FADD.FTZ R25, R22, R25 ;  /* 0x0000001916197221 */ /* 0x000fe20000010000 */
[----:B------:R-:W-:-:S02]  /*0d60*/  SHF.L.U32 R71, R37, 0x10, RZ ;  /* 0x0000001025477819 */ /* 0x000fc400000006ff */
[----:B------:R-:W-:Y:S01]  /*0d70*/  SHF.L.U32 R22, R21, 0x10, RZ ;  /* 0x0000001015167819 */ /* 0x000fe200000006ff */
[----:B------:R-:W-:Y:S01]  /*0d80*/  FFMA.FTZ R27, R66, R66, R27 ;  /* 0x00000042421b7223 */ /* 0x000fe2000001001b */
[----:B------:R-:W-:Y:S01]  /*0d90*/  FADD.FTZ R25, R25, R66 ;  /* 0x0000004219197221 */ /* 0x000fe20000010000 */
[----:B------:R-:W-:Y:S02]  /*0da0*/  PRMT R21, R36, 0x7632, R21 ;  /* 0x0000763224157816 */ /* 0x000fe40000000015 */
        /* <DEDUP_REMOVED lines=9> */
[----:B------:R-:W-:Y:S02]  /*0e40*/  SHF.L.U32 R25, R21, 0x10, RZ ;  /* 0x0000001015197819 */ /* 0x000fe400000006ff */
        /* <DEDUP_REMOVED lines=8> */
[C---:B------:R-:W-:Y:S02]  /*0ed0*/  SHF.L.U32 R25, R35.reuse, 0x10, RZ ;  /* 0x0000001023197819 */ /* 0x040fe400000006ff */
[----:B------:R-:W-:Y:S01]  /*0ee0*/  PRMT R21, R35, 0x7632, R21 ;  /* 0x0000763223157816 */ /* 0x000fe20000000015 */
[----:B------:R-:W-:Y:S01]  /*0ef0*/  FFMA.FTZ R24, R47, R47, R24 ;  /* 0x0000002f2f187223 */ /* 0x000fe20000010018 */
[----:B------:R-:W-:Y:S01]  /*0f00*/  FADD.FTZ R22, R22, R47 ;  /* 0x0000002f16167221 */ /* 0x000fe20000010000 */
[----:B------:R-:W-:Y:S02]  /*0f10*/  SHF.L.U32 R70, R31, 0x10, RZ ;  /* 0x000000101f467819 */ /* 0x000fe400000006ff */
[----:B------:R-:W-:Y:S01]  /*0f20*/  SHF.L.U32 R47, R21, 0x10, RZ ;  /* 0x00000010152f7819 */ /* 0x000fe200000006ff */
[----:B------:R-:W-:Y:S01]  /*0f30*/  FFMA.FTZ R46, R25, R25, R24 ;  /* 0x00000019192e7223 */ /* 0x000fe20000010018 */
[----:B------:R-:W-:Y:S01]  /*0f40*/  FADD.FTZ R22, R22, R25 ;  /* 0x0000001916167221 */ /* 0x000fe20000010000 */
[C---:B------:R-:W-:Y:S01]  /*0f50*/  PRMT R21, R32.reuse, 0x7632, R21 ;  /* 0x0000763220157816 */ /* 0x040fe20000000015 */
[----:B------:R-:W-:-:S02]  /*0f60*/  IMAD.U32 R24, R32, 0x10000, RZ ;  /* 0x0001000020187824 */ /* 0x000fc400078e00ff */
[----:B------:R-:W-:Y:S01]  /*0f70*/  FFMA.FTZ R49, R47, R47, R46 ;  /* 0x0000002f2f317223 */ /* 0x000fe2000001002e */
[----:B------:R-:W-:Y:S01]  /*0f80*/  FADD.FTZ R47, R22, R47 ;  /* 0x0000002f162f7221 */ /* 0x000fe20000010000 */
[----:B------:R-:W-:Y:S02]  /*0f90*/  SHF.L.U32 R46, R21, 0x10, RZ ;  /* 0x00000010152e7819 */ /* 0x000fe400000006ff */
[----:B------:R-:W-:Y:S01]  /*0fa0*/  FFMA.FTZ R49, R24, R24, R49 ;  /* 0x0000001818317223 */ /* 0x000fe20000010031 */
[----:B------:R-:W-:Y:S01]  /*0fb0*/  FADD.FTZ R47, R47, R24 ;  /* 0x000000182f2f7221 */ /* 0x000fe20000010000 */
[C---:B------:R-:W-:Y:S02]  /*0fc0*/  SHF.L.U32 R22, R33.reuse, 0x10, RZ ;  /* 0x0000001021167819 */ /* 0x040fe400000006ff */
[----:B------:R-:W-:Y:S01]  /*0fd0*/  PRMT R21, R33, 0x7632, R21 ;  /* 0x0000763221157816 */ /* 0x000fe20000000015 */
[----:B------:R-:W-:Y:S01]  /*0fe0*/  FFMA.FTZ R49, R46, R46, R49 ;  /* 0x0000002e2e317223 */ /* 0x000fe20000010031 */
[--C-:B------:R-:W-:Y:S01]  /*0ff0*/  FADD.FTZ R47, R47, R46.reuse ;  /* 0x0000002e2f2f7221 */ /* 0x100fe20000010000 */
[----:B------:R-:W-:-:S02]  /*1000*/  PRMT R46, R30, 0x7632, R46 ;  /* 0x000076321e2e7816 */ /* 0x000fc4000000002e */
[----:B------:R-:W-:Y:S01]  /*1010*/  SHF.L.U32 R50, R21, 0x10, RZ ;  /* 0x0000001015327819 */ /* 0x000fe200000006ff */
[----:B------:R-:W-:Y:S01]  /*1020*/  FFMA.FTZ R49, R22, R22, R49 ;  /* 0x0000001616317223 */ /* 0x000fe20000010031 */
[----:B------:R-:W-:Y:S01]  /*1030*/  FADD.FTZ R47, R47, R22 ;  /* 0x000000162f2f7221 */ /* 0x000fe20000010000 */
[----:B------:R-:W-:Y:S02]  /*1040*/  IMAD.U32 R21, R30, 0x10000, RZ ;  /* 0x000100001e157824 */ /* 0x000fe400078e00ff */
        /* <DEDUP_REMOVED lines=16> */
[----:B0-----:R-:W0:Y:S04]  /*1150*/  LDS.64 R46, [R83] ;  /* 0x00000000532e7984 */ /* 0x001e280000000a00 */
[----:B------:R-:W1:Y:S04]  /*1160*/  LDS.64 R48, [R82] ;  /* 0x0000000052307984 */ /* 0x000e680000000a00 */
[----:B------:R-:W2:Y:S04]  /*1170*/  LDS.64 R50, [R81] ;  /* 0x0000000051327984 */ /* 0x000ea80000000a00 */
[----:B------:R-:W3:Y:S04]  /*1180*/  LDS.64 R52, [R80] ;  /* 0x0000000050347984 */ /* 0x000ee80000000a00 */
[----:B------:R-:W4:Y:S04]  /*1190*/  LDS.64 R54, [R4] ;  /* 0x0000000004367984 */ /* 0x000f280000000a00 */
[----:B------:R-:W5:Y:S04]  /*11a0*/  LDS.64 R56, [R5] ;  /* 0x0000000005387984 */ /* 0x000f680000000a00 */
[----:B------:R-:W5:Y:S04]  /*11b0*/  LDS.64 R58, [R6] ;  /* 0x00000000063a7984 */ /* 0x000f680000000a00 */
[----:B------:R-:W5:Y:S04]  /*11c0*/  LDS.64 R60, [R7] ;  /* 0x00000000073c7984 */ /* 0x000f680000000a00 */
        /* <DEDUP_REMOVED lines=22> */
.L_x_1169:
[----:B------:R-:W-:Y:S05]  /*1330*/  BSYNC B0 ;  /* 0x0000000000007941 */ /* 0x000fea0003800000 */
.L_x_1168:
[----:B0-----:R-:W0:Y:S01]  /*1340*/  SHFL.BFLY PT, R47, R64, 0x2, 0x1f ;  /* 0x0c401f00402f7f89 */ /* 0x001e2200000e0000 */
[C---:B------:R-:W-:Y:S02]  /*1350*/  LOP3.LUT P2, RZ, R3.reuse, 0xffffffe3, RZ, 0xc0, !PT ;  /* 0xffffffe303ff7812 */ /* 0x040fe4000784c0ff */
[C---:B------:R-:W-:Y:S01]  /*1360*/  ISETP.GT.U32.AND P1, PT, R3.reuse, 0xff, PT ;  /* 0x000000ff0300780c */ /* 0x040fe20003f24070 */
[----:B------:R-:W1:Y:S01]  /*1370*/  SHFL.BFLY PT, R48, R65, 0x2, 0x1f ;  /* 0x0c401f0041307f89 */ /* 0x000e6200000e0000 */
[----:B------:R-:W-:-:S09]  /*1380*/  ISETP.NE.AND P3, PT, R3, RZ, PT ;  /* 0x000000ff0300720c */ /* 0x000fd20003f65270 */
[----:B------:R-:W2:Y:S08]  /*1390*/  @!P2 LDC R55, c[0x0][0x10] ;  /* 0x00000400ff37ab82 */ /* 0x000eb00000000800 */
[----:B------:R-:W3:Y:S01]  /*13a0*/  @!P1 LDC R57, c[0x0][0x10] ;  /* 0x00000400ff399b82 */ /* 0x000ee20000000800 */
[----:B0-----:R-:W-:Y:S01]  /*13b0*/  FADD.FTZ R46, R47, R64 ;  /* 0x000000402f2e7221 */ /* 0x001fe20000010000 */
[----:B-1----:R-:W-:-:S04]  /*13c0*/  FADD.FTZ R47, R48, R65 ;  /* 0x00000041302f7221 */ /* 0x002fc80000010000 */
[----:B------:R-:W0:Y:S02]  /*13d0*/  SHFL.BFLY PT, R53, R46, 0x1, 0x1f ;  /* 0x0c201f002e357f89 */ /* 0x000e2400000e0000 */
[----:B------:R-:W1:Y:S02]  /*13e0*/  @!P2 LDC.64 R50, c[0x0][0x248] ;  /* 0x00009200ff32ab82 */ /* 0x000e640000000a00 */
[----:B------:R-:W4:Y:S06]  /*13f0*/  SHFL.BFLY PT, R52, R47, 0x1, 0x1f ;  /* 0x0c201f002f347f89 */ /* 0x000f2c00000e0000 */
[----:B------:R-:W5:Y:S01]  /*1400*/  @!P1 LDC.64 R48, c[0x0][0x248] ;  /* 0x00009200ff309b82 */ /* 0x000f620000000a00 */
[----:B--2---:R-:W-:-:S05]  /*1410*/  @!P2 IMAD R55, R55, UR4, R2 ;  /* 0x000000043737ac24 */ /* 0x004fca000f8e0202 */
[----:B------:R-:W-:Y:S01]  /*1420*/  @!P2 LEA R55, R55, R86, 0x8 ;  /* 0x000000563737a211 */ /* 0x000fe200078e40ff */
[----:B---3--:R-:W-:Y:S01]  /*1430*/  @!P1 IMAD R54, R57, UR4, R2 ;  /* 0x0000000439369c24 */ /* 0x008fe2000f8e0202 */
[----:B------:R-:W-:Y:S02]  /*1440*/  @!P1 LOP3.LUT R57, R3, 0x7fffffe0, RZ, 0xc0, !PT ;  /* 0x7fffffe003399812 */ /* 0x000fe400078ec0ff */
[----:B------:R-:W-:Y:S02]  /*1450*/  @!P2 SHF.L.U32 R55, R55, 0x1, RZ ;  /* 0x000000013737a819 */ /* 0x000fe400000006ff */
[----:B------:R-:W-:Y:S02]  /*1460*/  @!P1 LEA R54, R54, R57, 0x8 ;  /* 0x0000003936369211 */ /* 0x000fe400078e40ff */
[----:B------:R-:W-:Y:S01]  /*1470*/  @!P1 LOP3.LUT R57, R3, 0x1f, RZ, 0xc0, !PT ;  /* 0x0000001f03399812 */ /* 0x000fe200078ec0ff */
[----:B-1----:R-:W-:-:S04]  /*1480*/  @!P2 IMAD.WIDE.U32 R50, R55, 0x4, R50 ;  /* 0x000000043732a825 */ /* 0x002fc800078e0032 */
[----:B0-----:R-:W-:Y:S01]  /*1490*/  FADD.FTZ R46, R46, R53 ;  /* 0x000000352e2e7221 */ /* 0x001fe20000010000 */
[----:B----4-:R-:W-:Y:S01]  /*14a0*/  FADD.FTZ R47, R47, R52 ;  /* 0x000000342f2f7221 */ /* 0x010fe20000010000 */
[----:B------:R-:W-:-:S04]  /*14b0*/  @!P1 IMAD.IADD R54, R54, 0x1, R57 ;  /* 0x0000000136369824 */ /* 0x000fc800078e0239 */
[----:B------:R0:W-:Y:S01]  /*14c0*/  @!P2 STG.E.64 desc[UR8][R50.64], R46 ;  /* 0x0000002e3200a986 */ /* 0x0001e2000c101b08 */
[----:B------:R-:W-:-:S05]  /*14d0*/  @!P1 SHF.L.U32 R53, R54, 0x1, RZ ;  /* 0x0000000136359819 */ /* 0x000fca00000006ff */
[----:B-----5:R-:W-:Y:S01]  /*14e0*/  @!P1 IMAD.WIDE.U32 R48, R53, 0x4, R48 ;  /* 0x0000000435309825 */ /* 0x020fe200078e0030 */
[----:B------:R-:W-:Y:S06]  /*14f0*/  BAR.SYNC.DEFER_BLOCKING 0x0 ;  /* 0x0000000000007b1d */ /* 0x000fec0000010000 */
[----:B------:R-:W-:Y:S05]  /*1500*/  @P3 BRA `(.L_x_1170) ;  /* 0x0000000000343947 */ /* 0x000fea0003800000 */
[----:B------:R-:W-:Y:S02]  /*1510*/  ISETP.NE.AND P2, PT, RZ, UR12, PT ;  /* 0x0000000cff007c0c */ /* 0x000fe4000bf45270 */
[----:B0-----:R-:W-:-:S04]  /*1520*/  MOV R47, 0x7fffffe1 ;  /* 0x7fffffe1002f7802 */ /* 0x001fc80000000f00 */
[----:B------:R-:W-:Y:S01]  /*1530*/  SEL R47, R47, 0x1, !P2 ;  /* 0x000000012f2f7807 */ /* 0x000fe20005000000 */
[----:B------:R-:W-:Y:S06]  /*1540*/  MEMBAR.ALL.GPU ;  /* 0x0000000000007992 */ /* 0x000fec000000a000 */
[----:B------:R-:W-:-:S00]  /*1550*/  ERRBAR ;  /* 0x00000000000079ab */ /* 0x000fc00000000000 */
[----:B------:R-:W-:Y:S06]  /*1560*/  CGAERRBAR ;  /* 0x00000000000075ab */ /* 0x000fec0000000000 */
[----:B------:R0:W5:Y:S02]  /*1570*/  ATOM.E.ADD.STRONG.GPU PT, R47, desc[UR8][R88.64], R47 ;  /* 0x0000002f582f798a */ /* 0x00016400081ee1c8 */
.L_x_1171:
[----:B------:R-:W2:Y:S04]  /*1580*/  LD.E.STRONG.GPU R46, desc[UR8][R88.64] ;  /* 0x00000008582e7980 */ /* 0x000ea8000c10f900 */
[----:B--2---:R-:W-:Y:S01]  /*1590*/  CCTL.IVALL ;  /* 0x00000000ff00798f */ /* 0x004fe20002000000 */
[----:B------:R-:W-:Y:S05]  /*15a0*/  YIELD ;  /* 0x0000000000007946 */ /* 0x000fea0003800000 */
[----:B-----5:R-:W-:-:S04]  /*15b0*/  LOP3.LUT R46, R46, R47, RZ, 0x3c, !PT ;  /* 0x0000002f2e2e7212 */ /* 0x020fc800078e3cff */
[----:B------:R-:W-:-:S13]  /*15c0*/  ISETP.GT.AND P2, PT, R46, -0x1, PT ;  /* 0xffffffff2e00780c */ /* 0x000fda0003f44270 */
[----:B------:R-:W-:Y:S05]  /*15d0*/  @P2 BRA `(.L_x_1171) ;  /* 0xfffffffc00e82947 */ /* 0x000fea000383ffff */
.L_x_1170:
[----:B------:R-:W-:Y:S05]  /*15e0*/  WARPSYNC.ALL ;  /* 0x0000000000007948 */ /* 0x000fea0003800000 */
[----:B------:R-:W-:Y:S06]  /*15f0*/  BAR.SYNC.DEFER_BLOCKING 0x0 ;  /* 0x0000000000007b1d */ /* 0x000fec0000010000 */
[----:B0-----:R-:W2:Y:S04]  /*1600*/  LDG.E.64.CONSTANT R46, desc[UR8][R92.64] ;  /* 0x000000085c2e7981 */ /* 0x001ea8000c1e9b00 */
[----:B------:R-:W3:Y:S04]  /*1610*/  @!P1 LDG.E.64 R50, desc[UR8][R48.64] ;  /* 0x0000000830329981 */ /* 0x000ee8000c1e1b00 */
[----:B------:R-:W4:Y:S01]  /*1620*/  LDG.E.64.CONSTANT R48, desc[UR8][R90.64] ;  /* 0x000000085a307981 */ /* 0x000f22000c1e9b00 */
[----:B------:R-:W-:Y:S01]  /*1630*/  HFMA2.MMA R52, -RZ, RZ, 0, 0 ;  /* 0x00000000ff347435 */ /* 0x000fe200000001ff */
[----:B------:R-:W-:Y:S01]  /*1640*/  BSSY B0, `(.L_x_1172) ;  /* 0x000003e000007945 */ /* 0x000fe20003800000 */
[----:B------:R-:W-:-:S02]  /*1650*/  PRMT R65, R44, 0x7632, R65 ;  /* 0x000076322c417816 */ /* 0x000fc40000000041 */
[----:B------:R-:W-:Y:S02]  /*1660*/  PRMT R60, R42, 0x7632, R60 ;  /* 0x000076322a3c7816 */ /* 0x000fe4000000003c */
[----:B------:R-:W-:Y:S02]  /*1670*/  PRMT R43, R43, 0x7632, R43 ;  /* 0x000076322b2b7816 */ /* 0x000fe4000000002b */
[----:B------:R-:W-:Y:S02]  /*1680*/  PRMT R44, R40, 0x7632, R44 ;  /* 0x00007632282c7816 */ /* 0x000fe4000000002c */
[----:B------:R-:W-:Y:S02]  /*1690*/  PRMT R42, R41, 0x7632, R42 ;  /* 0x00007632292a7816 */ /* 0x000fe4000000002a */
[----:B------:R-:W-:Y:S02]  /*16a0*/  PRMT R62, R38, 0x7632, R62 ;  /* 0x00007632263e7816 */ /* 0x000fe4000000003e */
[----:B------:R-:W-:Y:S01]  /*16b0*/  PRMT R61, R39, 0x7632, R61 ;  /* 0x00007632273d7816 */ /* 0x000fe2000000003d */
[----:B---3--:R-:W-:Y:S01]  /*16c0*/  @!P1 FADD.FTZ R52, RZ, R50 ;  /* 0x00000032ff349221 */ /* 0x008fe20000010000 */
[----:B------:R-:W-:Y:S01]  /*16d0*/  MOV R50, RZ ;  /* 0x000000ff00327202 */ /* 0x000fe20000000f00 */
[----:B------:R-:W-:-:S03]  /*16e0*/  @!P1 FADD.FTZ R50, RZ, R51 ;  /* 0x00000033ff329221 */ /* 0x000fc60000010000 */
[----:B------:R-:W0:Y:S04]  /*16f0*/  SHFL.BFLY PT, R53, R52, 0x10, 0x1f ;  /* 0x0e001f0034357f89 */ /* 0x000e2800000e0000 */
[----:B------:R-:W1:Y:S01]  /*1700*/  SHFL.BFLY PT, R51, R50, 0x10, 0x1f ;  /* 0x0e001f0032337f89 */ /* 0x000e6200000e0000 */
[----:B0-----:R-:W-:-:S05]  /*1710*/  FADD.FTZ R53, R53, R52 ;  /* 0x0000003435357221 */ /* 0x001fca0000010000 */
[----:B------:R-:W0:Y:S01]  /*1720*/  SHFL.BFLY PT, R54, R53, 0x8, 0x1f ;  /* 0x0d001f0035367f89 */ /* 0x000e2200000e0000 */
[----:B-1----:R-:W-:-:S05]  /*1730*/  FADD.FTZ R51, R51, R50 ;  /* 0x0000003233337221 */ /* 0x002fca0000010000 */
        /* <DEDUP_REMOVED lines=13> */
[----:B------:R-:W-:Y:S01]  /*1810*/  LOP3.LUT P1, RZ, R3, 0xffffff1f, RZ, 0xc0, !PT ;  /* 0xffffff1f03ff7812 */ /* 0x000fe2000782c0ff */
[----:B0-----:R-:W-:-:S12]  /*1820*/  FADD.FTZ R50, R52, R59 ;  /* 0x0000003b34327221 */ /* 0x001fd80000010000 */
[----:B------:R-:W-:Y:S01]  /*1830*/  @!P1 FMUL.FTZ R50, R50, 2.4414062863797880709e-05 ;  /* 0x37cccccd32329820 */ /* 0x000fe20000410000 */
[----:B-1----:R-:W-:-:S03]  /*1840*/  FADD.FTZ R58, R53, R58 ;  /* 0x0000003a353a7221 */ /* 0x002fc60000010000 */
[----:B------:R-:W-:Y:S01]  /*1850*/  @!P1 FMUL.FTZ R51, R50, R50 ;  /* 0x0000003232339220 */ /* 0x000fe20000410000 */
[----:B------:R-:W-:-:S03]  /*1860*/  @!P1 SHF.R.U32.HI R54, RZ, 0x2, R3 ;  /* 0x00000002ff369819 */ /* 0x000fc60000011603 */
[----:B------:R-:W-:Y:S01]  /*1870*/  @!P1 FFMA.FTZ R51, R58, 2.4414062863797880709e-05, -R51 ;  /* 0x37cccccd3a339823 */ /* 0x000fe20000010833 */
[----:B------:R-:W-:-:S04]  /*1880*/  @!P1 LOP3.LUT R54, R54, 0x3ffffff8, RZ, 0xc0, !PT ;  /* 0x3ffffff836369812 */ /* 0x000fc800078ec0ff */
[----:B------:R-:W-:-:S05]  /*1890*/  @!P1 FMNMX.FTZ R51, RZ, R51, !PT ;  /* 0x00000033ff339209 */ /* 0x000fca0007810000 */
[----:B------:R0:W-:Y:S01]  /*18a0*/  @!P1 STS.64 [R54+UR5], R50 ;  /* 0x0000003236009988 */ /* 0x0001e20008000a05 */
        /* <DEDUP_REMOVED lines=9> */
[----:B--2---:R-:W-:Y:S02]  /*1940*/  PRMT R45, R46, 0x7632, R45 ;  /* 0x000076322e2d7816 */ /* 0x004fe4000000002d */
[----:B------:R-:W-:Y:S02]  /*1950*/  PRMT R50, R47, 0x7632, R50 ;  /* 0x000076322f327816 */ /* 0x000fe40000000032 */
[----:B----4-:R-:W-:-:S02]  /*1960*/  PRMT R64, R48, 0x7632, R64 ;  /* 0x0000763230407816 */ /* 0x010fc40000000040 */
[----:B------:R-:W-:Y:S01]  /*1970*/  PRMT R63, R49, 0x7632, R63 ;  /* 0x00007632313f7816 */ /* 0x000fe2000000003f */
[----:B------:R-:W-:Y:S06]  /*1980*/  BAR.SYNC.DEFER_BLOCKING 0x0 ;  /* 0x0000000000007b1d */ /* 0x000fec0000010000 */
[----:B------:R-:W-:Y:S05]  /*1990*/  @P0 BRA `(.L_x_1173) ;  /* 0x0000000000200947 */ /* 0x000fea0003800000 */
[----:B------:R-:W-:Y:S01]  /*19a0*/  LEA R30, R3, UR5, 0x3 ;  /* 0x00000005031e7c11 */ /* 0x000fe2000f8e18ff */
[----:B------:R-:W-:Y:S01]  /*19b0*/  ULDC.64 UR6, c[0x0][0x240] ;  /* 0x0000900000067ab9 */ /* 0x000fe20000000a00 */
[----:B------:R-:W-:-:S04]  /*19c0*/  LEA R33, P1, R12, R84, 0x5 ;  /* 0x000000540c217211 */ /* 0x000fc800078228ff */
[----:B------:R-:W0:Y:S01]  /*19d0*/  LDS.64 R30, [R30] ;  /* 0x000000001e1e7984 */ /* 0x000e220000000a00 */
[----:B------:R-:W-:Y:S02]  /*19e0*/  LEA.HI.X R34, R12, R11, R10, 0x5, P1 ;  /* 0x0000000b0c227211 */ /* 0x000fe400008f2c0a */
[----:B------:R-:W-:-:S04]  /*19f0*/  LEA R32, P1, R33, UR6, 0x3 ;  /* 0x0000000621207c11 */ /* 0x000fc8000f8218ff */
[----:B------:R-:W-:-:S05]  /*1a00*/  LEA.HI.X R33, R33, UR7, R34, 0x3, P1 ;  /* 0x0000000721217c11 */ /* 0x000fca00088f1c22 */
[----:B0-----:R0:W-:Y:S04]  /*1a10*/  STG.E.64 desc[UR8][R32.64], R30 ;  /* 0x0000001e20007986 */ /* 0x0011e8000c101b08 */
.L_x_1173:
[----:B------:R-:W-:Y:S05]  /*1a20*/  BSYNC B0 ;  /* 0x0000000000007941 */ /* 0x000fea0003800000 */
.L_x_1172:
[----:B0-----:R-:W0:Y:S01]  /*1a30*/  LDS.64 R30, [R85] ;  /* 0x00000000551e7984 */ /* 0x001e220000000a00 */
[----:B------:R-:W-:Y:S01]  /*1a40*/  ULDC.64 UR6, c[0x0][0x210] ;  /* 0x0000840000067ab9 */ /* 0x000fe20000000a00 */
[----:B------:R-:W-:Y:S01]  /*1a50*/  SHF.L.U32 R59, R59, 0x10, RZ ;  /* 0x000000103b3b7819 */ /* 0x000fe200000006ff */
[----:B------:R-:W-:Y:S01]  /*1a60*/  IMAD.U32 R65, R65, 0x10000, RZ ;  /* 0x0001000041417824 */ /* 0x000fe200078e00ff */
[----:B------:R-:W-:Y:S01]  /*1a70*/  LEA R38, P1, R23, UR6, 0x1 ;  /* 0x0000000617267c11 */ /* 0x000fe2000f8208ff */
[----:B------:R-:W-:Y:S01]  /*1a80*/  IMAD.U32 R57, R57, 0x10000, RZ ;  /* 0x0001000039397824 */ /* 0x000fe200078e00ff */
[----:B------:R-:W-:Y:S01]  /*1a90*/  LEA R36, P2, R28, UR6, 0x1 ;  /* 0x000000061c247c11 */ /* 0x000fe2000f8408ff */
[----:B------:R-:W-:Y:S01]  /*1aa0*/  IMAD.U32 R52, R52, 0x10000, RZ ;  /* 0x0001000034347824 */ /* 0x000fe200078e00ff */
[----:B------:R-:W-:Y:S01]  /*1ab0*/  LEA R34, P3, R79, UR6, 0x1 ;  /* 0x000000064f227c11 */ /* 0x000fe2000f8608ff */
[----:B------:R-:W-:Y:S01]  /*1ac0*/  ULOP3.LUT UR4, UR4, 0x1, URZ, 0x3c, !UPT ;  /* 0x0000000104047892 */ /* 0x000fe2000f8e3c3f */
[----:B------:R-:W-:-:S02]  /*1ad0*/  LEA R32, P4, R77, UR6, 0x1 ;  /* 0x000000064d207c11 */ /* 0x000fc4000f8808ff */
[----:B------:R-:W-:Y:S01]  /*1ae0*/  LEA.HI.X R39, R23, UR7, R20, 0x1, P1 ;  /* 0x0000000717277c11 */ /* 0x000fe200088f0c14 */
[----:B------:R-:W-:Y:S01]  /*1af0*/  IMAD.U32 R23, R42, 0x10000, RZ ;  /* 0x000100002a177824 */ /* 0x000fe200078e00ff */
[----:B------:R-:W-:Y:S01]  /*1b00*/  LEA.HI.X R37, R28, UR7, R26, 0x1, P2 ;  /* 0x000000071c257c11 */ /* 0x000fe200090f0c1a */
[----:B------:R-:W-:Y:S01]  /*1b10*/  IMAD.U32 R28, R47, 0x10000, RZ ;  /* 0x000100002f1c7824 */ /* 0x000fe200078e00ff */
[----:B------:R-:W-:Y:S02]  /*1b20*/  LEA.HI.X R35, R79, UR7, R72, 0x1, P3 ;  /* 0x000000074f237c11 */ /* 0x000fe400098f0c48 */
[----:B------:R-:W-:Y:S02]  /*1b30*/  LEA.HI.X R33, R77, UR7, R78, 0x1, P4 ;  /* 0x000000074d217c11 */ /* 0x000fe4000a0f0c4e */
[----:B------:R-:W-:Y:S02]  /*1b40*/  LEA R92, P1, R14, UR6, 0x1 ;  /* 0x000000060e5c7c11 */ /* 0x000fe4000f8208ff */
[----:B------:R-:W-:-:S02]  /*1b50*/  LEA R90, P2, R18, UR6, 0x1 ;  /* 0x00000006125a7c11 */ /* 0x000fc4000f8408ff */
[----:B------:R-:W-:Y:S02]  /*1b60*/  LEA R78, P3, R75, UR6, 0x1 ;  /* 0x000000064b4e7c11 */ /* 0x000fe4000f8608ff */
[C---:B------:R-:W-:Y:S01]  /*1b70*/  LEA R40, P4, R73.reuse, UR6, 0x1 ;  /* 0x0000000649287c11 */ /* 0x040fe2000f8808ff */
[----:B------:R-:W-:Y:S01]  /*1b80*/  ULDC UR6, c[0x0][0x230] ;  /* 0x00008c0000067ab9 */ /* 0x000fe20000000800 */
[----:B------:R-:W-:Y:S02]  /*1b90*/  LEA.HI.X R93, R14, UR7, R13, 0x1, P1 ;  /* 0x000000070e5d7c11 */ /* 0x000fe400088f0c0d */
[----:B------:R-:W-:Y:S02]  /*1ba0*/  LEA.HI.X R91, R18, UR7, R15, 0x1, P2 ;  /* 0x00000007125b7c11 */ /* 0x000fe400090f0c0f */
[----:B------:R-:W-:Y:S02]  /*1bb0*/  LEA.HI.X R41, R73, UR7, R74, 0x1, P4 ;  /* 0x0000000749297c11 */ /* 0x000fe4000a0f0c4a */
[----:B------:R-:W-:-:S02]  /*1bc0*/  SHF.L.U32 R13, R60, 0x10, RZ ;  /* 0x000000103c0d7819 */ /* 0x000fc400000006ff */
[----:B------:R-:W-:Y:S02]  /*1bd0*/  SHF.L.U32 R15, R44, 0x10, RZ ;  /* 0x000000102c0f7819 */ /* 0x000fe400000006ff */
[----:B------:R-:W-:Y:S01]  /*1be0*/  SHF.L.U32 R73, R62, 0x10, RZ ;  /* 0x000000103e497819 */ /* 0x000fe200000006ff */
[----:B0-----:R-:W-:Y:S01]  /*1bf0*/  FADD.FTZ R31, R31, UR6 ;  /* 0x000000061f1f7e21 */ /* 0x001fe20008010000 */
[----:B------:R-:W-:Y:S01]  /*1c00*/  SHF.L.U32 R55, R55, 0x10, RZ ;  /* 0x0000001037377819 */ /* 0x000fe200000006ff */
[----:B------:R-:W-:Y:S01]  /*1c10*/  FADD.FTZ R24, R24, -R30 ;  /* 0x8000001e18187221 */ /* 0x000fe20000010000 */
[----:B------:R-:W-:Y:S01]  /*1c20*/  SHF.L.U32 R53, R53, 0x10, RZ ;  /* 0x0000001035357819 */ /* 0x000fe200000006ff */
[----:B------:R0:W1:Y:S01]  /*1c30*/  MUFU.RSQ R14, R31 ;  /* 0x0000001f000e7308 */ /* 0x0000620000001400 */
[----:B------:R-:W-:Y:S01]  /*1c40*/  LEA.HI.X R79, R75, UR7, R76, 0x1, P3 ;  /* 0x000000074b4f7c11 */ /* 0x000fe200098f0c4c */
[C---:B------:R-:W-:Y:S01]  /*1c50*/  FADD.FTZ R65, -R30.reuse, R65 ;  /* 0x000000411e417221 */ /* 0x040fe20000010100 */
[----:B------:R-:W-:Y:S01]  /*1c60*/  SHF.L.U32 R51, R51, 0x10, RZ ;  /* 0x0000001033337819 */ /* 0x000fe200000006ff */
[C---:B------:R-:W-:Y:S01]  /*1c70*/  FADD.FTZ R13, -R30.reuse, R13 ;  /* 0x0000000d1e0d7221 */ /* 0x040fe20000010100 */
        /* <DEDUP_REMOVED lines=10> */
[C---:B------:R-:W-:Y:S01]  /*1d20*/  FADD.FTZ R53, -R30.reuse, R53 ;  /* 0x000000351e357221 */ /* 0x040fe20000010100 */
[--C-:B------:R-:W-:Y:S01]  /*1d30*/  FADD.FTZ R17, R17, -R30.reuse ;  /* 0x8000001e11117221 */ /* 0x100fe20000010000 */
[----:B------:R-:W-:Y:S01]  /*1d40*/  FADD.FTZ R51, -R30, R51 ;  /* 0x000000331e337221 */ /* 0x000fe20000010100 */
[--C-:B------:R-:W-:Y:S01]  /*1d50*/  FADD.FTZ R0, R0, -R30.reuse ;  /* 0x8000001e00007221 */ /* 0x100fe20000010000 */
[--C-:B------:R-:W-:Y:S01]  /*1d60*/  FADD.FTZ R16, R16, -R30.reuse ;  /* 0x8000001e10107221 */ /* 0x100fe20000010000 */
[--C-:B------:R-:W-:Y:S01]  /*1d70*/  FADD.FTZ R69, R69, -R30.reuse ;  /* 0x8000001e45457221 */ /* 0x100fe20000010000 */
[----:B------:R-:W-:Y:S01]  /*1d80*/  FADD.FTZ R43, -R30, R43 ;  /* 0x0000002b1e2b7221 */ /* 0x000fe20000010100 */
[--C-:B------:R-:W-:Y:S01]  /*1d90*/  FADD.FTZ R19, R19, -R30.reuse ;  /* 0x8000001e13137221 */ /* 0x100fe20000010000 */
[--C-:B------:R-:W-:Y:S01]  /*1da0*/  FADD.FTZ R68, R68, -R30.reuse ;  /* 0x8000001e44447221 */ /* 0x100fe20000010000 */
[----:B------:R-:W-:Y:S01]  /*1db0*/  FADD.FTZ R23, -R30, R23 ;  /* 0x000000171e177221 */ /* 0x000fe20000010100 */
[--C-:B------:R-:W-:Y:S01]  /*1dc0*/  FADD.FTZ R67, R67, -R30.reuse ;  /* 0x8000001e43437221 */ /* 0x100fe20000010000 */
[--C-:B------:R-:W-:Y:S01]  /*1dd0*/  FADD.FTZ R66, R66, -R30.reuse ;  /* 0x8000001e42427221 */ /* 0x100fe20000010000 */
[C---:B------:R-:W-:Y:S01]  /*1de0*/  FADD.FTZ R61, -R30.reuse, R61 ;  /* 0x0000003d1e3d7221 */ /* 0x040fe20000010100 */
[--C-:B------:R-:W-:Y:S01]  /*1df0*/  FADD.FTZ R29, R29, -R30.reuse ;  /* 0x8000001e1d1d7221 */ /* 0x100fe20000010000 */
[--C-:B------:R-:W-:Y:S01]  /*1e00*/  FADD.FTZ R71, R71, -R30.reuse ;  /* 0x8000001e47477221 */ /* 0x100fe20000010000 */
[C---:B------:R-:W-:Y:S01]  /*1e10*/  FADD.FTZ R75, -R30.reuse, R75 ;  /* 0x0000004b1e4b7221 */ /* 0x040fe20000010100 */
[--C-:B------:R-:W-:Y:S01]  /*1e20*/  FADD.FTZ R27, R27, -R30.reuse ;  /* 0x8000001e1b1b7221 */ /* 0x100fe20000010000 */
[--C-:B------:R-:W-:Y:S01]  /*1e30*/  FADD.FTZ R25, R25, -R30.reuse ;  /* 0x8000001e19197221 */ /* 0x100fe20000010000 */
[----:B------:R-:W-:Y:S01]  /*1e40*/  FADD.FTZ R77, -R30, R77 ;  /* 0x0000004d1e4d7221 */ /* 0x000fe20000010100 */
[----:B------:R-:W-:Y:S01]  /*1e50*/  FADD.FTZ R22, R22, -R30 ;  /* 0x8000001e16167221 */ /* 0x000fe20000010000 */
[----:B------:R-:W-:Y:S01]  /*1e60*/  FADD.FTZ R54, -R30, R54 ;  /* 0x000000361e367221 */ /* 0x000fe20000010100 */
[--C-:B------:R-:W-:Y:S01]  /*1e70*/  FADD.FTZ R21, R21, -R30.reuse ;  /* 0x8000001e15157221 */ /* 0x100fe20000010000 */
[----:B0-----:R-:W-:Y:S01]  /*1e80*/  FADD.FTZ R31, R70, -R30 ;  /* 0x8000001e461f7221 */ /* 0x001fe20000010000 */
[----:B------:R-:W-:Y:S01]  /*1e90*/  FADD.FTZ R52, -R30, R52 ;  /* 0x000000341e347221 */ /* 0x000fe20000010100 */
[----:B------:R-:W-:Y:S01]  /*1ea0*/  SHF.L.U32 R46, R46, 0x10, RZ ;  /* 0x000000102e2e7819 */ /* 0x000fe200000006ff */
[----:B-1----:R-:W-:Y:S01]  /*1eb0*/  FMUL.FTZ R24, R14, R24 ;  /* 0x000000180e187220 */ /* 0x002fe20000410000 */
[----:B------:R-:W-:Y:S01]  /*1ec0*/  SHF.L.U32 R48, R48, 0x10, RZ ;  /* 0x0000001030307819 */ /* 0x000fe200000006ff */
[C---:B------:R-:W-:Y:S01]  /*1ed0*/  FMUL.FTZ R65, R14.reuse, R65 ;  /* 0x000000410e417220 */ /* 0x040fe20000410000 */
[----:B------:R-:W-:Y:S01]  /*1ee0*/  SHF.L.U32 R30, R45, 0x10, RZ ;  /* 0x000000102d1e7819 */ /* 0x000fe200000006ff */
[----:B------:R-:W-:Y:S01]  /*1ef0*/  FMUL.FTZ R13, R14, R13 ;  /* 0x0000000d0e0d7220 */ /* 0x000fe20000410000 */
[----:B------:R-:W-:Y:S01]  /*1f00*/  SHF.L.U32 R64, R64, 0x10, RZ ;  /* 0x0000001040407819 */ /* 0x000fe200000006ff */
[C---:B------:R-:W-:Y:S01]  /*1f10*/  FMUL.FTZ R15, R14.reuse, R15 ;  /* 0x0000000f0e0f7220 */ /* 0x040fe20000410000 */
[C---:B------:R-:W-:Y:S01]  /*1f20*/  FMUL.FTZ R73, R14.reuse, R73 ;  /* 0x000000490e497220 */ /* 0x040fe20000410000 */
[C---:B------:R-:W-:Y:S01]  /*1f30*/  FMUL.FTZ R59, R14.reuse, R59 ;  /* 0x0000003b0e3b7220 */ /* 0x040fe20000410000 */
[C---:B------:R-:W-:Y:S01]  /*1f40*/  FMUL.FTZ R57, R14.reuse, R57 ;  /* 0x000000390e397220 */ /* 0x040fe20000410000 */
[C---:B------:R-:W-:Y:S01]  /*1f50*/  FMUL.FTZ R55, R14.reuse, R55 ;  /* 0x000000370e377220 */ /* 0x040fe20000410000 */
[C---:B------:R-:W-:Y:S01]  /*1f60*/  FMUL.FTZ R53, R14.reuse, R53 ;  /* 0x000000350e357220 */ /* 0x040fe20000410000 */
[----:B------:R-:W-:Y:S01]  /*1f70*/  SHF.L.U32 R49, R49, 0x10, RZ ;  /* 0x0000001031317819 */ /* 0x000fe200000006ff */
[----:B------:R-:W-:Y:S01]  /*1f80*/  FMUL.FTZ R17, R14, R17 ;  /* 0x000000110e117220 */ /* 0x000fe20000410000 */
[----:B------:R-:W-:Y:S01]  /*1f90*/  SHF.L.U32 R50, R50, 0x10, RZ ;  /* 0x0000001032327819 */ /* 0x000fe200000006ff */
[----:B------:R-:W-:Y:S01]  /*1fa0*/  FMUL.FTZ R51, R14, R51 ;  /* 0x000000330e337220 */ /* 0x000fe20000410000 */
[----:B------:R-:W-:Y:S01]  /*1fb0*/  SHF.L.U32 R63, R63, 0x10, RZ ;  /* 0x000000103f3f7819 */ /* 0x000fe200000006ff */
[----:B------:R-:W-:Y:S01]  /*1fc0*/  FMUL.FTZ R0, R0, R14 ;  /* 0x0000000e00007220 */ /* 0x000fe20000410000 */
        /* <DEDUP_REMOVED lines=20> */
[----:B------:R-:W-:Y:S01]  /*2110*/  FFMA.FTZ R14, R46, R24, R48 ;  /* 0x000000182e0e7223 */ /* 0x000fe20000010030 */
[--C-:B------:R-:W-:Y:S01]  /*2120*/  FFMA.FTZ R65, R65, R30, R64.reuse ;  /* 0x0000001e41417223 */ /* 0x100fe20000010040 */
[C-C-:B------:R-:W-:Y:S01]  /*2130*/  FFMA.FTZ R13, R30.reuse, R13, R64.reuse ;  /* 0x0000000d1e0d7223 */ /* 0x140fe20000010040 */
[C-C-:B------:R-:W-:Y:S01]  /*2140*/  FFMA.FTZ R20, R30.reuse, R15, R64.reuse ;  /* 0x0000000f1e147223 */ /* 0x140fe20000010040 */
[C-C-:B------:R-:W-:Y:S01]  /*2150*/  FFMA.FTZ R24, R30.reuse, R73, R64.reuse ;  /* 0x000000491e187223 */ /* 0x140fe20000010040 */
[C-C-:B------:R-:W-:Y:S01]  /*2160*/  FFMA.FTZ R26, R30.reuse, R59, R64.reuse ;  /* 0x0000003b1e1a7223 */ /* 0x140fe20000010040 */
[C-C-:B------:R-:W-:Y:S01]  /*2170*/  FFMA.FTZ R57, R30.reuse, R57, R64.reuse ;  /* 0x000000391e397223 */ /* 0x140fe20000010040 */
[C-C-:B------:R-:W-:Y:S01]  /*2180*/  FFMA.FTZ R55, R30.reuse, R55, R64.reuse ;  /* 0x000000371e377223 */ /* 0x140fe20000010040 */
[----:B------:R-:W-:Y:S01]  /*2190*/  FFMA.FTZ R53, R30, R53, R64 ;  /* 0x000000351e357223 */ /* 0x000fe20000010040 */
[----:B------:R-:W-:Y:S01]  /*21a0*/  FFMA.FTZ R15, R17, R28, R49 ;  /* 0x0000001c110f7223 */ /* 0x000fe20000010031 */
[----:B------:R-:W-:Y:S01]  /*21b0*/  FFMA.FTZ R30, R51, R50, R63 ;  /* 0x00000032331e7223 */ /* 0x000fe2000001003f */
[--C-:B------:R-:W-:Y:S01]  /*21c0*/  FFMA.FTZ R0, R0, R46, R48.reuse ;  /* 0x0000002e00007223 */ /* 0x100fe20000010030 */
[C-C-:B------:R-:W-:Y:S01]  /*21d0*/  FFMA.FTZ R16, R46.reuse, R16, R48.reuse ;  /* 0x000000102e107223 */ /* 0x140fe20000010030 */
[C-C-:B------:R-:W-:Y:S01]  /*21e0*/  FFMA.FTZ R19, R46.reuse, R19, R48.reuse ;  /* 0x000000132e137223 */ /* 0x140fe20000010030 */
[C-C-:B------:R-:W-:Y:S01]  /*21f0*/  FFMA.FTZ R67, R46.reuse, R67, R48.reuse ;  /* 0x000000432e437223 */ /* 0x140fe20000010030 */
[C-C-:B------:R-:W-:Y:S01]  /*2200*/  FFMA.FTZ R29, R46.reuse, R29, R48.reuse ;  /* 0x0000001d2e1d7223 */ /* 0x140fe20000010030 */
[C-C-:B------:R-:W-:Y:S01]  /*2210*/  FFMA.FTZ R18, R46.reuse, R27, R48.reuse ;  /* 0x0000001b2e127223 */ /* 0x140fe20000010030 */
[----:B------:R-:W-:Y:S01]  /*2220*/  FFMA.FTZ R46, R46, R21, R48 ;  /* 0x000000152e2e7223 */ /* 0x000fe20000010030 */
[----:B------:R-:W-:Y:S01]  /*2230*/  F2FP.BF16.F32.PACK_AB R21, R30, R15 ;  /* 0x0000000f1e15723e */ /* 0x000fe200000010ff */
[----:B------:R-:W-:Y:S01]  /*2240*/  FFMA.FTZ R69, R28, R69, R49 ;  /* 0x000000451c457223 */ /* 0x000fe20000010031 */
[----:B------:R-:W-:Y:S01]  /*2250*/  F2FP.BF16.F32.PACK_AB R17, R65, R0 ;  /* 0x000000004111723e */ /* 0x000fe200000010ff */
[----:B------:R-:W-:Y:S01]  /*2260*/  FFMA.FTZ R30, R50, R43, R63 ;  /* 0x0000002b321e7223 */ /* 0x000fe2000001003f */
[----:B------:R-:W-:Y:S01]  /*2270*/  FFMA.FTZ R68, R28, R68, R49 ;  /* 0x000000441c447223 */ /* 0x000fe20000010031 */
[----:B------:R-:W-:Y:S01]  /*2280*/  FFMA.FTZ R23, R50, R23, R63 ;  /* 0x0000001732177223 */ /* 0x000fe2000001003f */
[----:B------:R-:W-:Y:S01]  /*2290*/  F2FP.BF16.F32.PACK_AB R13, R13, R16 ;  /* 0x000000100d0d723e */ /* 0x000fe200000010ff */
[C---:B------:R-:W-:Y:S01]  /*22a0*/  FFMA.FTZ R66, R28.reuse, R66, R49 ;  /* 0x000000421c427223 */ /* 0x040fe20000010031 */
[----:B------:R-:W-:Y:S01]  /*22b0*/  PRMT R27, R17, 0x7632, R27 ;  /* 0x00007632111b7816 */ /* 0x000fe2000000001b */
[C-C-:B------:R-:W-:Y:S01]  /*22c0*/  FFMA.FTZ R71, R28.reuse, R71, R49.reuse ;  /* 0x000000471c477223 */ /* 0x140fe20000010031 */
[----:B------:R-:W-:Y:S01]  /*22d0*/  PRMT R16, R21, 0x7632, R16 ;  /* 0x0000763215107816 */ /* 0x000fe20000000010 */
[--C-:B------:R-:W-:Y:S01]  /*22e0*/  FFMA.FTZ R25, R28, R25, R49.reuse ;  /* 0x000000191c197223 */ /* 0x100fe20000010031 */
[----:B------:R-:W-:Y:S01]  /*22f0*/  F2FP.BF16.F32.PACK_AB R69, R30, R69 ;  /* 0x000000451e45723e */ /* 0x000fe200000010ff */
[C-C-:B------:R-:W-:Y:S01]  /*2300*/  FFMA.FTZ R22, R28.reuse, R22, R49.reuse ;  /* 0x000000161c167223 */ /* 0x140fe20000010031 */
[----:B------:R-:W-:Y:S01]  /*2310*/  FFMA.FTZ R31, R28, R31, R49 ;  /* 0x0000001f1c1f7223 */ /* 0x000fe20000010031 */
[--C-:B------:R-:W-:Y:S01]  /*2320*/  FFMA.FTZ R61, R50, R61, R63.reuse ;  /* 0x0000003d323d7223 */ /* 0x100fe2000001003f */
[----:B------:R-:W-:Y:S01]  /*2330*/  F2FP.BF16.F32.PACK_AB R19, R20, R19 ;  /* 0x000000131413723e */ /* 0x000fe200000010ff */
[C-C-:B------:R-:W-:Y:S01]  /*2340*/  FFMA.FTZ R28, R50.reuse, R75, R63.reuse ;  /* 0x0000004b321c7223 */ /* 0x140fe2000001003f */
[----:B------:R-:W-:Y:S01]  /*2350*/  F2FP.BF16.F32.PACK_AB R68, R23, R68 ;  /* 0x000000441744723e */ /* 0x000fe200000010ff */
[----:B------:R0:W-:Y:S01]  /*2360*/  STG.E.U16 desc[UR8][R38.64], R17 ;  /* 0x0000001126007986 */ /* 0x0001e2000c101508 */
[----:B------:R-:W-:Y:S01]  /*2370*/  PRMT R30, R13, 0x7632, R30 ;  /* 0x000076320d1e7816 */ /* 0x000fe2000000001e */
[--C-:B------:R-:W-:Y:S01]  /*2380*/  FFMA.FTZ R0, R50, R77, R63.reuse ;  /* 0x0000004d32007223 */ /* 0x100fe2000001003f */
[----:B------:R-:W-:Y:S01]  /*2390*/  F2FP.BF16.F32.PACK_AB R24, R24, R67 ;  /* 0x000000431818723e */ /* 0x000fe200000010ff */
[----:B------:R-:W-:Y:S01]  /*23a0*/  STG.E.U16 desc[UR8][R38.64+0x2], R27 ;  /* 0x0000021b26007986 */ /* 0x000fe2000c101508 */
[----:B------:R-:W-:Y:S01]  /*23b0*/  F2FP.BF16.F32.PACK_AB R66, R61, R66 ;  /* 0x000000423d42723e */ /* 0x000fe200000010ff */
[--C-:B------:R-:W-:Y:S01]  /*23c0*/  FFMA.FTZ R15, R50, R54, R63.reuse ;  /* 0x00000036320f7223 */ /* 0x100fe2000001003f */
[----:B------:R-:W-:Y:S01]  /*23d0*/  F2FP.BF16.F32.PACK_AB R26, R26, R29 ;  /* 0x0000001d1a1a723e */ /* 0x000fe200000010ff */
[----:B------:R-:W-:Y:S01]  /*23e0*/  STG.E.U16 desc[UR8][R38.64+0x4], R21 ;  /* 0x0000041526007986 */ /* 0x000fe2000c101508 */
[----:B------:R-:W-:Y:S01]  /*23f0*/  F2FP.BF16.F32.PACK_AB R28, R28, R71 ;  /* 0x000000471c1c723e */ /* 0x000fe200000010ff */
[----:B------:R-:W-:Y:S01]  /*2400*/  FFMA.FTZ R52, R50, R52, R63 ;  /* 0x0000003432347223 */ /* 0x000fe2000001003f */
[----:B------:R-:W-:Y:S01]  /*2410*/  F2FP.BF16.F32.PACK_AB R18, R57, R18 ;  /* 0x000000123912723e */ /* 0x000fe200000010ff */
[----:B------:R1:W-:Y:S01]  /*2420*/  STG.E.U16 desc[UR8][R38.64+0x6], R16 ;  /* 0x0000061026007986 */ /* 0x0003e2000c101508 */
[----:B0-----:R-:W-:Y:S01]  /*2430*/  PRMT R17, R69, 0x7632, R17 ;  /* 0x0000763245117816 */ /* 0x001fe20000000011 */
[----:B------:R-:W-:Y:S01]  /*2440*/  ULDC.64 UR6, c[0x0][0x238] ;  /* 0x00008e0000067ab9 */ /* 0x000fe20000000a00 */
[----:B------:R-:W-:Y:S01]  /*2450*/  F2FP.BF16.F32.PACK_AB R0, R0, R25 ;  /* 0x000000190000723e */ /* 0x000fe200000010ff */
[----:B------:R0:W-:Y:S01]  /*2460*/  STG.E.U16 desc[UR8][R36.64], R13 ;  /* 0x0000000d24007986 */ /* 0x0001e2000c101508 */
[----:B------:R-:W-:-:S02]  /*2470*/  F2FP.BF16.F32.PACK_AB R14, R55, R14 ;  /* 0x0000000e370e723e */ /* 0x000fc400000010ff */
[----:B------:R-:W-:Y:S01]  /*2480*/  F2FP.BF16.F32.PACK_AB R15, R15, R22 ;  /* 0x000000160f0f723e */ /* 0x000fe200000010ff */
[----:B------:R-:W-:Y:S01]  /*2490*/  STG.E.U16 desc[UR8][R36.64+0x2], R30 ;  /* 0x0000021e24007986 */ /* 0x000fe2000c101508 */
[----:B------:R-:W-:Y:S02]  /*24a0*/  F2FP.BF16.F32.PACK_AB R46, R53, R46 ;  /* 0x0000002e352e723e */ /* 0x000fe400000010ff */
[----:B------:R-:W-:Y:S01]  /*24b0*/  F2FP.BF16.F32.PACK_AB R31, R52, R31 ;  /* 0x0000001f341f723e */ /* 0x000fe200000010ff */
[----:B------:R-:W-:Y:S01]  /*24c0*/  STG.E.U16 desc[UR8][R36.64+0x4], R69 ;  /* 0x0000044524007986 */ /* 0x000fe2000c101508 */
[----:B-1----:R-:W-:Y:S02]  /*24d0*/  PRMT R16, R19, 0x7632, R16 ;  /* 0x0000763213107816 */ /* 0x002fe40000000010 */
[----:B------:R-:W-:Y:S01]  /*24e0*/  PRMT R45, R18, 0x7632, R45 ;  /* 0x00007632122d7816 */ /* 0x000fe2000000002d */
[----:B------:R1:W-:Y:S01]  /*24f0*/  STG.E.U16 desc[UR8][R36.64+0x6], R17 ;  /* 0x0000061124007986 */ /* 0x0003e2000c101508 */
[----:B0-----:R-:W-:-:S02]  /*2500*/  PRMT R13, R68, 0x7632, R13 ;  /* 0x00007632440d7816 */ /* 0x001fc4000000000d */
[----:B------:R-:W-:Y:S01]  /*2510*/  PRMT R39, R14, 0x7632, R39 ;  /* 0x000076320e277816 */ /* 0x000fe20000000027 */
[----:B------:R0:W-:Y:S01]  /*2520*/  STG.E.U16 desc[UR8][R34.64], R19 ;  /* 0x0000001322007986 */ /* 0x0001e2000c101508 */
[----:B------:R-:W-:Y:S02]  /*2530*/  PRMT R20, R46, 0x7632, R20 ;  /* 0x000076322e147816 */ /* 0x000fe40000000014 */
[----:B------:R-:W-:Y:S01]  /*2540*/  IADD3 R12, P1, R12, 0x1, RZ ;  /* 0x000000010c0c7810 */ /* 0x000fe20007f3e0ff */
[----:B------:R2:W-:Y:S03]  /*2550*/  STG.E.U16 desc[UR8][R34.64+0x2], R16 ;  /* 0x0000021022007986 */ /* 0x0005e6000c101508 */
[----:B------:R-:W-:Y:S01]  /*2560*/  IADD3.X R10, RZ, R10, RZ, P1, !PT ;  /* 0x0000000aff0a7210 */ /* 0x000fe20000ffe4ff */
[----:B------:R3:W-:Y:S01]  /*2570*/  STG.E.U16 desc[UR8][R34.64+0x6], R13 ;  /* 0x0000060d22007986 */ /* 0x0007e2000c101508 */
[----:B-1----:R-:W-:-:S02]  /*2580*/  PRMT R17, R24, 0x7632, R17 ;  /* 0x0000763218117816 */ /* 0x002fc40000000011 */
[----:B------:R-:W-:Y:S01]  /*2590*/  ISETP.GE.U32.AND P1, PT, R12, UR6, PT ;  /* 0x000000060c007c0c */ /* 0x000fe2000bf26070 */
[----:B------:R-:W-:Y:S01]  /*25a0*/  STG.E.U16 desc[UR8][R34.64+0x4], R68 ;  /* 0x0000044422007986 */ /* 0x000fe2000c101508 */
[----:B0-----:R-:W-:Y:S02]  /*25b0*/  PRMT R19, R66, 0x7632, R19 ;  /* 0x0000763242137816 */ /* 0x001fe40000000013 */
[----:B------:R-:W-:Y:S01]  /*25c0*/  ISETP.GE.AND.EX P1, PT, R10, UR7, PT, P1 ;  /* 0x000000070a007c0c */ /* 0x000fe2000bf26310 */
[----:B------:R-:W-:Y:S01]  /*25d0*/  STG.E.U16 desc[UR8][R32.64], R24 ;  /* 0x0000001820007986 */ /* 0x000fe2000c101508 */
[----:B--2---:R-:W-:Y:S02]  /*25e0*/  PRMT R16, R28, 0x7632, R16 ;  /* 0x000076321c107816 */ /* 0x004fe40000000010 */
[----:B---3--:R-:W-:Y:S01]  /*25f0*/  PRMT R13, R26, 0x7632, R13 ;  /* 0x000076321a0d7816 */ /* 0x008fe2000000000d */
[----:B------:R0:W-:Y:S04]  /*2600*/  STG.E.U16 desc[UR8][R32.64+0x2], R17 ;  /* 0x0000021120007986 */ /* 0x0001e8000c101508 */
[----:B------:R-:W-:Y:S04]  /*2610*/  STG.E.U16 desc[UR8][R32.64+0x4], R66 ;  /* 0x0000044220007986 */ /* 0x000fe8000c101508 */
[----:B------:R-:W-:Y:S04]  /*2620*/  STG.E.U16 desc[UR8][R32.64+0x6], R19 ;  /* 0x0000061320007986 */ /* 0x000fe8000c101508 */
[----:B------:R-:W-:Y:S01]  /*2630*/  STG.E.U16 desc[UR8][R92.64], R26 ;  /* 0x0000001a5c007986 */ /* 0x000fe2000c101508 */
[----:B0-----:R-:W-:-:S03]  /*2640*/  PRMT R17, R0, 0x7632, R17 ;  /* 0x0000763200117816 */ /* 0x001fc60000000011 */
[----:B------:R0:W-:Y:S04]  /*2650*/  STG.E.U16 desc[UR8][R92.64+0x2], R13 ;  /* 0x0000020d5c007986 */ /* 0x0001e8000c101508 */
[----:B------:R-:W-:Y:S04]  /*2660*/  STG.E.U16 desc[UR8][R92.64+0x4], R28 ;  /* 0x0000041c5c007986 */ /* 0x000fe8000c101508 */
[----:B------:R-:W-:Y:S04]  /*2670*/  STG.E.U16 desc[UR8][R92.64+0x6], R16 ;  /* 0x000006105c007986 */ /* 0x000fe8000c101508 */
[----:B------:R1:W-:Y:S01]  /*2680*/  STG.E.U16 desc[UR8][R90.64+0x4], R0 ;  /* 0x000004005a007986 */ /* 0x0003e2000c101508 */
[----:B0-----:R-:W-:-:S03]  /*2690*/  PRMT R13, R15, 0x7632, R13 ;  /* 0x000076320f0d7816 */ /* 0x001fc6000000000d */
        /* <DEDUP_REMOVED lines=13> */
[----:B------:R-:W-:Y:S05]  /*2770*/  EXIT ;  /* 0x000000000000794d */ /* 0x000fea0003800000 */
.L_x_1175:
        /* <DEDUP_REMOVED lines=16> */
.L_x_2641:


//--------------------- .text._ZN13group_norm_v214gn_cuda_kernelI13__nv_bfloat16Li320ELi3ELi32ELi40ELi1024ELb0ELi32ELi320ELi320ELi4ELb1ELi10ELb0ELb0ENS_16CompileConditionILi900EEEEEvPT_PKS4_S7_S7_flPfS8_Pj --------------------------
	.section	.text._ZN13group_norm_v214gn_cuda_kernelI13__nv_bfloat16Li320ELi3ELi32ELi40ELi1024ELb0ELi32ELi320ELi320ELi4ELb1ELi10ELb0ELb0ENS_16CompileConditionILi900EEEEEvPT_PKS4_S7_S7_flPfS8_Pj,"ax",@progbits
	.align	128
        .global         _ZN13group_norm_v214gn_cuda_kernelI13__nv_bfloat16Li320ELi3ELi32ELi40ELi1024ELb0ELi32ELi320ELi320ELi4ELb1ELi10ELb0ELb0ENS_16CompileConditionILi900EEEEEvPT_PKS4_S7_S7_flPfS8_Pj
        .type           _ZN13group_norm_v214gn_cuda_kernelI13__nv_bfloat16Li320ELi3ELi32ELi40ELi1024ELb0ELi32ELi320ELi320ELi4ELb1ELi10ELb0ELb0ENS_16CompileConditionILi900EEEEEvPT_PKS4_S7_S7_flPfS8_Pj,@function
        .size           _ZN13group_norm_v214gn_cuda_kernelI13__nv_bfloat16Li320ELi3ELi32ELi40ELi1024ELb0ELi32ELi320ELi320ELi4ELb1ELi10ELb0ELb0ENS_16CompileConditionILi900EEEEEvPT_PKS4_S7_S7_flPfS8_Pj,(.L_x_2642 - _ZN13group_norm_v214gn_cuda_kernelI13__nv_bfloat16Li320ELi3ELi32ELi40ELi1024ELb0ELi32ELi320ELi320ELi4ELb1ELi10ELb0ELb0ENS_16CompileConditionILi900EEEEEvPT_PKS4_S7_S7_flPfS8_Pj)
        .other          _ZN13group_norm_v214gn_cuda_kernelI13__nv_bfloat16Li320ELi3ELi32ELi40ELi1024ELb0ELi32ELi320ELi320ELi4ELb1ELi10ELb0ELb0ENS_16CompileConditionILi900EEEEEvPT_PKS4_S7_S7_flPfS8_Pj,@"STO_CUDA_ENTRY STV_DEFAULT"
_ZN13group_norm_v214gn_cuda_kernelI13__nv_bfloat16Li320ELi3ELi32ELi40ELi1024ELb0ELi32ELi320ELi320ELi4ELb1ELi10ELb0ELb0ENS_16CompileConditionILi900EEEEEvPT_PKS4_S7_S7_flPfS8_Pj:
.text._ZN13group_norm_v214gn_cuda_kernelI13__nv_bfloat16Li320ELi3ELi32ELi40ELi1024ELb0ELi32ELi320ELi320ELi4ELb1ELi10ELb0ELb0ENS_16CompileConditionILi900EEEEEvPT_PKS4_S7_S7_flPfS8_Pj:
[----:B------:R-:W-:Y:S08]  /*0000*/  LDC R1, c[0x0][0x28] ;  /* 0x00000a00ff017b82 */ /* 0x000ff00000000800 */
[----:B------:R-:W0:Y:S01]  /*0010*/  S2UR UR7, SR_CTAID.Y ;  /* 0x00000000000779c3 */ /* 0x000e220000002600 */
[----:B------:R-:W-:Y:S02]  /*0020*/  ULDC.64 UR10, c[0x0][0x238] ;  /* 0x00008e00000a7ab9 */ /* 0x000fe40000000a00 */
[----:B------:R-:W-:-:S02]  /*0030*/  USHF.L.U32 UR17, UR10, 0x2, URZ ;  /* 0x000000020a117899 */ /* 0x000fc4000800063f */
[----:B------:R-:W-:Y:S02]  /*0040*/  USHF.L.U64.HI UR10, UR10, 0x2, UR11 ;  /* 0x000000020a0a7899 */ /* 0x000fe4000801020b */
[----:B0-----:R-:W-:-:S04]  /*0050*/  UISETP.GT.U32.AND UP0, UPT, UR17, UR7, UPT ;  /* 0x000000071100728c */ /* 0x001fc8000bf04070 */
[----:B------:R-:W-:-:S06]  /*0060*/  UISETP.GT.AND.EX UP0, UPT, UR10, URZ, UPT, UP0 ;  /* 0x0000003f0a00728c */ /* 0x000fcc000bf04300 */
[----:B------:R-:W-:-:S13]  /*0070*/  PLOP3.LUT P0, PT, PT, PT, UP0, 0x80, 0x0 ;  /* 0x000000000000781c */ /* 0x000fda0003f0f008 */
[----:B------:R-:W-:Y:S05]  /*0080*/  @!P0 EXIT ;  /* 0x000000000000894d */ /* 0x000fea0003800000 */
[----:B------:R-:W0:Y:S01]  /*0090*/  S2R R2, SR_TID.X ;  /* 0x0000000000027919 */ /* 0x000e220000002100 */
[----:B------:R-:W-:Y:S01]  /*00a0*/  MOV R0, 0x400 ;  /* 0x0000040000007802 */ /* 0x000fe20000000f00 */
[----:B------:R-:W-:Y:S01]  /*00b0*/  UMOV UR9, UR7 ;  /* 0x0000000700097c82 */ /* 0x000fe20008000000 */
[----:B------:R-:W-:Y:S01]  /*00c0*/  UMOV UR5, URZ ;  /* 0x0000003f00057c82 */ /* 0x000fe20008000000 */
[----:B------:R-:W1:Y:S01]  /*00d0*/  S2R R7, SR_CgaCtaId ;  /* 0x0000000000077919 */ /* 0x000e620000008800 */
[----:B------:R-:W-:Y:S01]  /*00e0*/  UMOV UR4, URZ ;  /* 0x0000003f00047c82 */ /* 0x000fe20008000000 */
[----:B------:R-:W-:Y:S01]  /*00f0*/  ULDC.64 UR14, c[0x0][0x208] ;  /* 0x00008200000e7ab9 */ /* 0x000fe20000000a00 */
[----:B------:R-:W2:Y:S01]  /*0100*/  S2R R3, SR_CTAID.X ;  /* 0x0000000000037919 */ /* 0x000ea20000002500 */
[----:B0-----:R-:W-:-:S05]  /*0110*/  IMAD.WIDE.U32 R4, R2, -0x33333333, RZ ;  /* 0xcccccccd02047825 */ /* 0x001fca00078e00ff */
[----:B------:R-:W-:Y:S02]  /*0120*/  SHF.R.U32.HI R9, RZ, 0x6, R5 ;  /* 0x00000006ff097819 */ /* 0x000fe40000011605 */
[----:B-1----:R-:W-:-:S03]  /*0130*/  LEA R5, R7, R0, 0x18 ;  /* 0x0000000007057211 */ /* 0x002fc600078ec0ff */
[----:B------:R-:W-:-:S04]  /*0140*/  IMAD R0, R9, -0x50, R2 ;  /* 0xffffffb009007824 */ /* 0x000fc800078e0202 */
[----:B------:R-:W-:-:S05]  /*0150*/  IMAD R0, R0, 0x28, R5 ;  /* 0x0000002800007824 */ /* 0x000fca00078e0205 */
[----:B--2---:R-:W-:-:S07]  /*0160*/  LEA R56, R9, R0, 0x3 ;  /* 0x0000000009387211 */ /* 0x004fce00078e18ff */
.L_x_1184:
[----:B0-----:R-:W-:Y:S01]  /*0170*/  IMAD.WIDE.U32 R4, R2, -0x33333333, RZ ;  /* 0xcccccccd02047825 */ /* 0x001fe200078e00ff */
[----:B------:R-:W-:Y:S01]  /*0180*/  ULOP3.LUT UR13, UR9, 0x3, URZ, 0xc0, !UPT ;  /* 0x00000003090d7892 */ /* 0x000fe2000f8ec03f */
[----:B------:R-:W0:Y:S01]  /*0190*/  LDC.64 R20, c[0x0][0x220] ;  /* 0x00008800ff147b82 */ /* 0x000e220000000a00 */
[----:B------:R-:W-:Y:S01]  /*01a0*/  USHF.R.U64 UR16, UR9, 0x2, UR5 ;  /* 0x0000000209107899 */ /* 0x000fe20008001205 */
[----:B------:R-:W-:Y:S01]  /*01b0*/  IMAD.SHL.U32 R0, R3, 0x20, RZ ;  /* 0x0000002003007824 */ /* 0x000fe200078e00ff */
[----:B------:R-:W-:Y:S01]  /*01c0*/  SHF.R.U32.HI R5, RZ, 0x6, R5 ;  /* 0x00000006ff057819 */ /* 0x000fe20000011605 */
[----:B------:R-:W-:Y:S02]  /*01d0*/  UIMAD UR8, UR13, 0x140, URZ ;  /* 0x000001400d0878a4 */ /* 0x000fe4000f8e023f */
[----:B------:R-:W-:Y:S01]  /*01e0*/  USHF.R.U32.HI UR6, URZ, 0x2, UR5 ;  /* 0x000000023f067899 */ /* 0x000fe20008011605 */
[----:B------:R-:W-:Y:S01]  /*01f0*/  LOP3.LUT R0, R0, 0x3e0, RZ, 0xc0, !PT ;  /* 0x000003e000007812 */ /* 0x000fe200078ec0ff */
[----:B------:R-:W-:Y:S01]  /*0200*/  IMAD R4, R5, -0x50, R2 ;  /* 0xffffffb005047824 */ /* 0x000fe200078e0202 */
[----:B------:R-:W-:Y:S01]  /*0210*/  MOV R9, UR16 ;  /* 0x0000001000097c02 */ /* 0x000fe20008000f00 */
[----:B------:R-:W-:Y:S01]  /*0220*/  UIMAD UR11, UR6, 0x140000, URZ ;  /* 0x00140000060b78a4 */ /* 0x000fe2000f8e023f */
[----:B------:R-:W1:Y:S01]  /*0230*/  LDC.64 R18, c[0x0][0x228] ;  /* 0x00008a00ff127b82 */ /* 0x000e620000000a00 */
[----:B------:R-:W-:Y:S01]  /*0240*/  IMAD.IADD R0, R0, 0x1, R5 ;  /* 0x0000000100007824 */ /* 0x000fe200078e0205 */
[----:B------:R-:W-:Y:S01]  /*0250*/  LEA R6, R4, UR8, 0x2 ;  /* 0x0000000804067c11 */ /* 0x000fe2000f8e10ff */
[----:B------:R-:W-:-:S02]  /*0260*/  ULDC.64 UR18, c[0x0][0x218] ;  /* 0x0000860000127ab9 */ /* 0x000fc40000000a00 */
[----:B------:R-:W-:Y:S01]  /*0270*/  IMAD R55, R0, 0x500, RZ ;  /* 0x0000050000377824 */ /* 0x000fe200078e02ff */
[----:B------:R-:W-:-:S04]  /*0280*/  SHF.R.S32.HI R7, RZ, 0x1f, R6 ;  /* 0x0000001fff077819 */ /* 0x000fc80000011406 */
[----:B------:R-:W-:Y:S01]  /*0290*/  IADD3 R54, R55, 0x1400, RZ ;  /* 0x0000140037367810 */ /* 0x000fe20007ffe0ff */
[----:B------:R-:W-:-:S05]  /*02a0*/  IMAD.WIDE.U32 R8, R9, 0x140000, R6 ;  /* 0x0014000009087825 */ /* 0x000fca00078e0006 */
[----:B------:R-:W-:Y:S02]  /*02b0*/  IADD3 R7, R9, UR11, RZ ;  /* 0x0000000b09077c10 */ /* 0x000fe4000fffe0ff */
[----:B------:R-:W-:-:S05]  /*02c0*/  IADD3 R0, P0, R55, R8, RZ ;  /* 0x0000000837007210 */ /* 0x000fca0007f1e0ff */
[----:B------:R-:W-:Y:S01]  /*02d0*/  IMAD.X R5, RZ, RZ, R7, P0 ;  /* 0x000000ffff057224 */ /* 0x000fe200000e0607 */
[----:B------:R-:W-:-:S04]  /*02e0*/  LEA R36, P0, R0, UR18, 0x1 ;  /* 0x0000001200247c11 */ /* 0x000fc8000f8008ff */
[----:B------:R-:W-:Y:S02]  /*02f0*/  LEA.HI.X R37, R0, UR19, R5, 0x1, P0 ;  /* 0x0000001300257c11 */ /* 0x000fe400080f0c05 */
[----:B------:R-:W-:-:S04]  /*0300*/  IADD3 R0, P0, R54, R8, RZ ;  /* 0x0000000836007210 */ /* 0x000fc80007f1e0ff */
[----:B------:R-:W2:Y:S01]  /*0310*/  LDG.E.64.CONSTANT R36, desc[UR14][R36.64] ;  /* 0x0000000e24247981 */ /* 0x000ea2000c1e9b00 */
[----:B------:R-:W-:Y:S01]  /*0320*/  IMAD.X R5, RZ, RZ, R7, P0 ;  /* 0x000000ffff057224 */ /* 0x000fe200000e0607 */
[C---:B------:R-:W-:Y:S02]  /*0330*/  LEA R34, P0, R0.reuse, UR18, 0x1 ;  /* 0x0000001200227c11 */ /* 0x040fe4000f8008ff */
[----:B------:R-:W-:Y:S02]  /*0340*/  IADD3 R53, R55, 0x2800, RZ ;  /* 0x0000280037357810 */ /* 0x000fe40007ffe0ff */
[----:B------:R-:W-:Y:S02]  /*0350*/  LEA.HI.X R35, R0, UR19, R5, 0x1, P0 ;  /* 0x0000001300237c11 */ /* 0x000fe400080f0c05 */
[----:B------:R-:W-:-:S04]  /*0360*/  IADD3 R0, P0, R53, R8, RZ ;  /* 0x0000000835007210 */ /* 0x000fc80007f1e0ff */
[----:B------:R-:W3:Y:S01]  /*0370*/  LDG.E.64.CONSTANT R34, desc[UR14][R34.64] ;  /* 0x0000000e22227981 */ /* 0x000ee2000c1e9b00 */
[----:B------:R-:W-:Y:S01]  /*0380*/  IMAD.X R5, RZ, RZ, R7, P0 ;  /* 0x000000ffff057224 */ /* 0x000fe200000e0607 */
[C---:B------:R-:W-:Y:S02]  /*0390*/  LEA R32, P0, R0.reuse, UR18, 0x1 ;  /* 0x0000001200207c11 */ /* 0x040fe4000f8008ff */
[----:B------:R-:W-:Y:S02]  /*03a0*/  IADD3 R52, R55, 0x3c00, RZ ;  /* 0x00003c0037347810 */ /* 0x000fe40007ffe0ff */
[----:B------:R-:W-:Y:S02]  /*03b0*/  LEA.HI.X R33, R0, UR19, R5, 0x1, P0 ;  /* 0x0000001300217c11 */ /* 0x000fe400080f0c05 */
[----:B------:R-:W-:-:S04]  /*03c0*/  IADD3 R0, P0, R52, R8, RZ ;  /* 0x0000000834007210 */ /* 0x000fc80007f1e0ff */
[----:B------:R-:W4:Y:S01]  /*03d0*/  LDG.E.64.CONSTANT R32, desc[UR14][R32.64] ;  /* 0x0000000e20207981 */ /* 0x000f22000c1e9b00 */
        /* <DEDUP_REMOVED lines=25> */
[----:B------:R-:W-:-:S04]  /*0570*/  LEA R22, P0, R8, UR18, 0x1 ;  /* 0x0000001208167c11 */ /* 0x000fc8000f8008ff */
[----:B------:R-:W-:-:S06]  /*0580*/  LEA.HI.X R23, R8, UR19, R5, 0x1, P0 ;  /* 0x0000001308177c11 */ /* 0x000fcc00080f0c05 */
[----:B------:R-:W4:Y:S01]  /*0590*/  LDG.E.64.CONSTANT R22, desc[UR14][R22.64] ;  /* 0x0000000e16167981 */ /* 0x000f22000c1e9b00 */
[----:B0-----:R-:W-:-:S04]  /*05a0*/  IMAD.WIDE R20, R6, 0x2, R20 ;  /* 0x0000000206147825 */ /* 0x001fc800078e0214 */
[----:B-1----:R-:W-:Y:S02]  /*05b0*/  IMAD.WIDE R18, R6, 0x2, R18 ;  /* 0x0000000206127825 */ /* 0x002fe400078e0212 */
[----:B------:R-:W5:Y:S04]  /*05c0*/  LDG.E.64.CONSTANT R20, desc[UR14][R20.64] ;  /* 0x0000000e14147981 */ /* 0x000f68000c1e9b00 */
[----:B------:R-:W5:Y:S01]  /*05d0*/  LDG.E.64.CONSTANT R18, desc[UR14][R18.64] ;  /* 0x0000000e12127981 */ /* 0x000f62000c1e9b00 */
[----:B------:R-:W-:Y:S01]  /*05e0*/  ISETP.GT.U32.AND P0, PT, R2, 0x1f, PT ;  /* 0x0000001f0200780c */ /* 0x000fe20003f04070 */
[----:B------:R-:W-:Y:S01]  /*05f0*/  BSSY B0, `(.L_x_1176) ;  /* 0x00000d9000007945 */ /* 0x000fe20003800000 */
[C---:B--2---:R-:W-:Y:S02]  /*0600*/  PRMT R5, R36.reuse, 0x7632, R5 ;  /* 0x0000763224057816 */ /* 0x044fe40000000005 */
[----:B------:R-:W-:-:S02]  /*0610*/  SHF.L.U32 R0, R36, 0x10, RZ ;  /* 0x0000001024007819 */ /* 0x000fc400000006ff */
[----:B------:R-:W-:Y:S01]  /*0620*/  PRMT R6, R37, 0x7632, R6 ;  /* 0x0000763225067816 */ /* 0x000fe20000000006 */
[----:B------:R-:W-:Y:S01]  /*0630*/  IMAD.U32 R9, R5, 0x10000, RZ ;  /* 0x0001000005097824 */ /* 0x000fe200078e00ff */
[----:B------:R-:W-:Y:S01]  /*0640*/  SHF.L.U32 R5, R37, 0x10, RZ ;  /* 0x0000001025057819 */ /* 0x000fe200000006ff */
[----:B------:R-:W-:Y:S01]  /*0650*/  FFMA.FTZ R8, R0, R0, RZ ;  /* 0x0000000000087223 */ /* 0x000fe200000100ff */
[----:B------:R-:W-:-:S03]  /*0660*/  FADD.FTZ R7, RZ, R0 ;  /* 0x00000000ff077221 */ /* 0x000fc60000010000 */
[----:B------:R-:W-:Y:S01]  /*0670*/  FFMA.FTZ R10, R9, R9, R8 ;  /* 0x00000009090a7223 */ /* 0x000fe20000010008 */
[----:B------:R-:W-:Y:S01]  /*0680*/  FADD.FTZ R8, R7, R9 ;  /* 0x0000000907087221 */ /* 0x000fe20000010000 */
[----:B------:R-:W-:Y:S01]  /*0690*/  SHF.L.U32 R9, R6, 0x10, RZ ;  /* 0x0000001006097819 */ /* 0x000fe200000006ff */
[----:B---3--:R-:W-:Y:S02]  /*06a0*/  IMAD.U32 R6, R34, 0x10000, RZ ;  /* 0x0001000022067824 */ /* 0x008fe400078e00ff */
        /* <DEDUP_REMOVED lines=12> */
[----:B----4-:R-:W-:Y:S02]  /*0770*/  PRMT R9, R32, 0x7632, R9 ;  /* 0x0000763220097816 */ /* 0x010fe40000000009 */
[----:B------:R-:W-:Y:S02]  /*0780*/  IMAD.U32 R11, R8, 0x10000, RZ ;  /* 0x00010000080b7824 */ /* 0x000fe400078e00ff */
[----:B------:R-:W-:Y:S01]  /*0790*/  FFMA.FTZ R12, R7, R7, R12 ;  /* 0x00000007070c7223 */ /* 0x000fe2000001000c */
[----:B------:R-:W-:Y:S01]  /*07a0*/  FADD.FTZ R10, R10, R7 ;  /* 0x000000070a0a7221 */ /* 0x000fe20000010000 */
[----:B------:R-:W-:-:S02]  /*07b0*/  SHF.L.U32 R8, R32, 0x10, RZ ;  /* 0x0000001020087819 */ /* 0x000fc400000006ff */
        /* <DEDUP_REMOVED lines=16> */
[----:B------:R-:W-:Y:S02]  /*08c0*/  PRMT R12, R31, 0x7632, R12 ;  /* 0x000076321f0c7816 */ /* 0x000fe4000000000c */
        /* <DEDUP_REMOVED lines=24> */
[----:B------:R-:W-:Y:S01]  /*0a50*/  SHF.L.U32 R14, R26, 0x10, RZ ;  /* 0x000000101a0e7819 */ /* 0x000fe200000006ff */
        /* <DEDUP_REMOVED lines=33> */
[C---:B------:R-:W-:Y:S02]  /*0c70*/  PRMT R38, R23.reuse, 0x7632, R38 ;  /* 0x0000763217267816 */ /* 0x040fe40000000026 */
[----:B------:R-:W-:Y:S01]  /*0c80*/  SHF.L.U32 R47, R23, 0x10, RZ ;  /* 0x00000010172f7819 */ /* 0x000fe200000006ff */
[----:B------:R-:W-:Y:S01]  /*0c90*/  FFMA.FTZ R42, R40, R40, R41 ;  /* 0x00000028282a7223 */ /* 0x000fe20000010029 */
[----:B------:R-:W-:Y:S01]  /*0ca0*/  FADD.FTZ R40, R39, R40 ;  /* 0x0000002827287221 */ /* 0x000fe20000010000 */
[----:B------:R-:W-:Y:S02]  /*0cb0*/  IMAD.U32 R44, R38, 0x10000, RZ ;  /* 0x00010000262c7824 */ /* 0x000fe400078e00ff */
[----:B------:R-:W-:Y:S01]  /*0cc0*/  FFMA.FTZ R39, R47, R47, R42 ;  /* 0x0000002f2f277223 */ /* 0x000fe2000001002a */
[----:B------:R-:W-:Y:S01]  /*0cd0*/  FADD.FTZ R38, R40, R47 ;  /* 0x0000002f28267221 */ /* 0x000fe20000010000 */
[----:B------:R-:W-:-:S02]  /*0ce0*/  HFMA2.MMA R40, -RZ, RZ, 0, 0 ;  /* 0x00000000ff287435 */ /* 0x000fc400000001ff */
[----:B------:R-:W-:Y:S01]  /*0cf0*/  FFMA.FTZ R39, R44, R44, R39 ;  /* 0x0000002c2c277223 */ /* 0x000fe20000010027 */
[----:B------:R-:W-:Y:S01]  /*0d00*/  FADD.FTZ R38, R38, R44 ;  /* 0x0000002c26267221 */ /* 0x000fe20000010000 */
[----:B------:R-:W-:-:S04]  /*0d10*/  MOV R44, RZ ;  /* 0x000000ff002c7202 */ /* 0x000fc80000000f00 */
[----:B------:R0:W-:Y:S01]  /*0d20*/  STS.64 [R56], R38 ;  /* 0x0000002638007388 */ /* 0x0001e20000000a00 */
[----:B------:R-:W-:Y:S06]  /*0d30*/  BAR.SYNC.DEFER_BLOCKING 0x0 ;  /* 0x0000000000007b1d */ /* 0x000fec0000010000 */
[----:B------:R-:W-:Y:S05]  /*0d40*/  @P0 BRA `(.L_x_1177) ;  /* 0x00000004008c0947 */ /* 0x000fea0003800000 */
[----:B------:R-:W1:Y:S01]  /*0d50*/  S2R R41, SR_CgaCtaId ;  /* 0x0000000000297919 */ /* 0x000e620000008800 */
[----:B------:R-:W-:Y:S01]  /*0d60*/  USHF.L.U32 UR6, UR9, 0x3, URZ ;  /* 0x0000000309067899 */ /* 0x000fe2000800063f */
[----:B0-----:R-:W-:Y:S01]  /*0d70*/  IMAD.MOV.U32 R38, RZ, RZ, 0x28 ;  /* 0x00000028ff267424 */ /* 0x001fe200078e00ff */
[----:B------:R-:W-:Y:S02]  /*0d80*/  MOV R44, 0x400 ;  /* 0x00000400002c7802 */ /* 0x000fe40000000f00 */
[----:B------:R-:W-:Y:S01]  /*0d90*/  ULOP3.LUT UR6, UR6, 0x18, URZ, 0xc0, !UPT ;  /* 0x0000001806067892 */ /* 0x000fe2000f8ec03f */
[----:B------:R-:W-:-:S04]  /*0da0*/  SHF.L.U32 R45, R2, 0x3, RZ ;  /* 0x00000003022d7819 */ /* 0x000fc800000006ff */
[----:B------:R-:W-:Y:S02]  /*0db0*/  LOP3.LUT R45, R45, 0x18, RZ, 0xc0, !PT ;  /* 0x000000182d2d7812 */ /* 0x000fe400078ec0ff */
[----:B------:R-:W-:-:S05]  /*0dc0*/  LEA.HI R57, R2, UR6, RZ, 0x1e ;  /* 0x0000000602397c11 */ /* 0x000fca000f8ff0ff */
[----:B------:R-:W-:-:S05]  /*0dd0*/  IMAD R57, R57, R38, -UR8 ;  /* 0x8000000839397e24 */ /* 0x000fca000f8e0226 */
[----:B------:R-:W-:Y:S02]  /*0de0*/  IADD3 R39, R57, 0x4, RZ ;  /* 0x0000000439277810 */ /* 0x000fe40007ffe0ff */
[----:B------:R-:W-:Y:S02]  /*0df0*/  SHF.R.S32.HI R38, RZ, 0x1f, R57 ;  /* 0x0000001fff267819 */ /* 0x000fe40000011439 */
[----:B------:R-:W-:Y:S02]  /*0e00*/  SHF.R.S32.HI R40, RZ, 0x1f, R39 ;  /* 0x0000001fff287819 */ /* 0x000fe40000011427 */
[----:B------:R-:W-:Y:S02]  /*0e10*/  LEA.HI R38, R38, R57, RZ, 0x2 ;  /* 0x0000003926267211 */ /* 0x000fe400078f10ff */
[----:B------:R-:W-:Y:S02]  /*0e20*/  LEA.HI R40, R40, R39, RZ, 0x2 ;  /* 0x0000002728287211 */ /* 0x000fe400078f10ff */
[----:B-1----:R-:W-:-:S02]  /*0e30*/  LEA R44, R41, R44, 0x18 ;  /* 0x0000002c292c7211 */ /* 0x002fc400078ec0ff */
[----:B------:R-:W-:Y:S02]  /*0e40*/  SHF.R.S32.HI R39, RZ, 0x2, R38 ;  /* 0x00000002ff277819 */ /* 0x000fe40000011426 */
[----:B------:R-:W-:-:S03]  /*0e50*/  SHF.R.S32.HI R41, RZ, 0x2, R40 ;  /* 0x00000002ff297819 */ /* 0x000fc60000011428 */
[--C-:B------:R-:W-:Y:S02]  /*0e60*/  IMAD R38, R39, 0x28, R44.reuse ;  /* 0x0000002827267824 */ /* 0x100fe400078e022c */
[----:B------:R-:W-:Y:S02]  /*0e70*/  IMAD R42, R41, 0x28, R44 ;  /* 0x00000028292a7824 */ /* 0x000fe400078e022c */
[----:B------:R-:W-:Y:S01]  /*0e80*/  IMAD.IADD R40, R38, 0x1, R45 ;  /* 0x0000000126287824 */ /* 0x000fe200078e022d */
[----:B------:R-:W-:Y:S02]  /*0e90*/  IADD3 R38, R57, 0x8, RZ ;  /* 0x0000000839267810 */ /* 0x000fe40007ffe0ff */
[----:B------:R-:W-:Y:S02]  /*0ea0*/  IADD3 R42, R45, R42, RZ ;  /* 0x0000002a2d2a7210 */ /* 0x000fe40007ffe0ff */
[----:B------:R-:W-:Y:S01]  /*0eb0*/  SHF.R.S32.HI R39, RZ, 0x1f, R38 ;  /* 0x0000001fff277819 */ /* 0x000fe20000011426 */
[----:B------:R-:W0:Y:S03]  /*0ec0*/  LDS.64 R40, [R40] ;  /* 0x0000000028287984 */ /* 0x000e260000000a00 */
[----:B------:R-:W-:Y:S01]  /*0ed0*/  LEA.HI R39, R39, R38, RZ, 0x2 ;  /* 0x0000002627277211 */ /* 0x000fe200078f10ff */
[----:B------:R-:W1:Y:S03]  /*0ee0*/  LDS.64 R42, [R42] ;  /* 0x000000002a2a7984 */ /* 0x000e660000000a00 */
[----:B------:R-:W-:-:S05]  /*0ef0*/  SHF.R.S32.HI R39, RZ, 0x2, R39 ;  /* 0x00000002ff277819 */ /* 0x000fca0000011427 */
[----:B------:R-:W-:-:S04]  /*0f00*/  IMAD R38, R39, 0x28, R44 ;  /* 0x0000002827267824 */ /* 0x000fc800078e022c */
[----:B------:R-:W-:-:S06]  /*0f10*/  IMAD.IADD R38, R45, 0x1, R38 ;  /* 0x000000012d267824 */ /* 0x000fcc00078e0226 */
[----:B------:R-:W2:Y:S01]  /*0f20*/  LDS.64 R38, [R38] ;  /* 0x0000000026267984 */ /* 0x000ea20000000a00 */
[----:B0-----:R-:W-:Y:S01]  /*0f30*/  FADD.FTZ R59, RZ, R40 ;  /* 0x00000028ff3b7221 */ /* 0x001fe20000010000 */
[----:B------:R-:W-:Y:S01]  /*0f40*/  FADD.FTZ R58, RZ, R41 ;  /* 0x00000029ff3a7221 */ /* 0x000fe20000010000 */
[----:B------:R-:W-:Y:S02]  /*0f50*/  IADD3 R40, R57, 0xc, RZ ;  /* 0x0000000c39287810 */ /* 0x000fe40007ffe0ff */
[----:B-1----:R-:W-:Y:S01]  /*0f60*/  FADD.FTZ R41, R59, R42 ;  /* 0x0000002a3b297221 */ /* 0x002fe20000010000 */
[----:B------:R-:W-:Y:S01]  /*0f70*/  FADD.FTZ R58, R58, R43 ;  /* 0x0000002b3a3a7221 */ /* 0x000fe20000010000 */
[----:B------:R-:W-:-:S04]  /*0f80*/  SHF.R.S32.HI R43, RZ, 0x1f, R40 ;  /* 0x0000001fff2b7819 */ /* 0x000fc80000011428 */
[----:B------:R-:W-:Y:S02]  /*0f90*/  LEA.HI R43, R43, R40, RZ, 0x2 ;  /* 0x000000282b2b7211 */ /* 0x000fe400078f10ff */
[----:B------:R-:W-:Y:S02]  /*0fa0*/  IADD3 R40, R57, 0x10, RZ ;  /* 0x0000001039287810 */ /* 0x000fe40007ffe0ff */
[----:B------:R-:W-:Y:S02]  /*0fb0*/  SHF.R.S32.HI R43, RZ, 0x2, R43 ;  /* 0x00000002ff2b7819 */ /* 0x000fe4000001142b */
[----:B------:R-:W-:-:S04]  /*0fc0*/  SHF.R.S32.HI R59, RZ, 0x1f, R40 ;  /* 0x0000001fff3b7819 */ /* 0x000fc80000011428 */
[----:B------:R-:W-:Y:S01]  /*0fd0*/  LEA.HI R59, R59, R40, RZ, 0x2 ;  /* 0x000000283b3b7211 */ /* 0x000fe200078f10ff */
[----:B------:R-:W-:Y:S02]  /*0fe0*/  IMAD R40, R43, 0x28, R44 ;  /* 0x000000282b287824 */ /* 0x000fe400078e022c */
[----:B--2---:R-:W-:Y:S01]  /*0ff0*/  FADD.FTZ R58, R58, R39 ;  /* 0x000000273a3a7221 */ /* 0x004fe20000010000 */
[----:B------:R-:W-:Y:S01]  /*1000*/  SHF.R.S32.HI R59, RZ, 0x2, R59 ;  /* 0x00000002ff3b7819 */ /* 0x000fe2000001143b */
[----:B------:R-:W-:-:S04]  /*1010*/  IMAD.IADD R60, R45, 0x1, R40 ;  /* 0x000000012d3c7824 */ /* 0x000fc800078e0228 */
[----:B------:R-:W-:Y:S02]  /*1020*/  IMAD R42, R59, 0x28, R44 ;  /* 0x000000283b2a7824 */ /* 0x000fe400078e022c */
[----:B------:R-:W-:Y:S01]  /*1030*/  FADD.FTZ R59, R41, R38 ;  /* 0x00000026293b7221 */ /* 0x000fe20000010000 */
[----:B------:R-:W-:Y:S01]  /*1040*/  IADD3 R38, R57, 0x14, RZ ;  /* 0x0000001439267810 */ /* 0x000fe20007ffe0ff */
[----:B------:R-:W0:Y:S01]  /*1050*/  LDS.64 R40, [R60] ;  /* 0x000000003c287984 */ /* 0x000e220000000a00 */
[----:B------:R-:W-:Y:S02]  /*1060*/  IADD3 R42, R45, R42, RZ ;  /* 0x0000002a2d2a7210 */ /* 0x000fe40007ffe0ff */
[----:B------:R-:W-:-:S04]  /*1070*/  SHF.R.S32.HI R39, RZ, 0x1f, R38 ;  /* 0x0000001fff277819 */ /* 0x000fc80000011426 */
[----:B------:R-:W1:Y:S01]  /*1080*/  LDS.64 R42, [R42] ;  /* 0x000000002a2a7984 */ /* 0x000e620000000a00 */
[----:B------:R-:W-:-:S04]  /*1090*/  LEA.HI R39, R39, R38, RZ, 0x2 ;  /* 0x0000002627277211 */ /* 0x000fc800078f10ff */
[----:B------:R-:W-:Y:S01]  /*10a0*/  SHF.R.S32.HI R39, RZ, 0x2, R39 ;  /* 0x00000002ff277819 */ /* 0x000fe20000011427 */
[----:B0-----:R-:W-:Y:S01]  /*10b0*/  FADD.FTZ R59, R59, R40 ;  /* 0x000000283b3b7221 */ /* 0x001fe20000010000 */
[----:B------:R-:W-:Y:S01]  /*10c0*/  FADD.FTZ R40, R58, R41 ;  /* 0x000000293a287221 */ /* 0x000fe20000010000 */
[----:B------:R-:W-:-:S03]  /*10d0*/  IADD3 R58, R57, 0x20, RZ ;  /* 0x00000020393a7810 */ /* 0x000fc60007ffe0ff */
[----:B-1----:R-:W-:Y:S01]  /*10e0*/  FADD.FTZ R40, R40, R43 ;  /* 0x0000002b28287221 */ /* 0x002fe20000010000 */
[----:B------:R-:W-:Y:S02]  /*10f0*/  VIADD R43, R57, 0x18 ;  /* 0x00000018392b7836 */ /* 0x000fe40000000000 */
[----:B------:R-:W-:Y:S01]  /*1100*/  FADD.FTZ R41, R59, R42 ;  /* 0x0000002a3b297221 */ /* 0x000fe20000010000 */
[----:B------:R-:W-:Y:S02]  /*1110*/  IADD3 R42, R57, 0x1c, RZ ;  /* 0x0000001c392a7810 */ /* 0x000fe40007ffe0ff */
[----:B------:R-:W-:Y:S02]  /*1120*/  SHF.R.S32.HI R38, RZ, 0x1f, R43 ;  /* 0x0000001fff267819 */ /* 0x000fe4000001142b */
[----:B------:R-:W-:Y:S02]  /*1130*/  SHF.R.S32.HI R59, RZ, 0x1f, R42 ;  /* 0x0000001fff3b7819 */ /* 0x000fe4000001142a */
[----:B------:R-:W-:Y:S01]  /*1140*/  LEA.HI R43, R38, R43, RZ, 0x2 ;  /* 0x0000002b262b7211 */ /* 0x000fe200078f10ff */
[----:B------:R-:W-:Y:S01]  /*1150*/  IMAD R38, R39, 0x28, R44 ;  /* 0x0000002827267824 */ /* 0x000fe200078e022c */
[----:B------:R-:W-:-:S02]  /*1160*/  SHF.R.S32.HI R39, RZ, 0x1f, R58 ;  /* 0x0000001fff277819 */ /* 0x000fc4000001143a */
[----:B------:R-:W-:Y:S01]  /*1170*/  LEA.HI R42, R59, R42, RZ, 0x2 ;  /* 0x0000002a3b2a7211 */ /* 0x000fe200078f10ff */
[----:B------:R-:W-:Y:S01]  /*1180*/  VIADD R59, R57, 0x24 ;  /* 0x00000024393b7836 */ /* 0x000fe20000000000 */
[----:B------:R-:W-:Y:S02]  /*1190*/  IADD3 R38, R45, R38, RZ ;  /* 0x000000262d267210 */ /* 0x000fe40007ffe0ff */
[----:B------:R-:W-:Y:S02]  /*11a0*/  LEA.HI R57, R39, R58, RZ, 0x2 ;  /* 0x0000003a27397211 */ /* 0x000fe400078f10ff */
[----:B------:R-:W-:Y:S02]  /*11b0*/  SHF.R.S32.HI R58, RZ, 0x1f, R59 ;  /* 0x0000001fff3a7819 */ /* 0x000fe4000001143b */
[----:B------:R-:W0:Y:S01]  /*11c0*/  LDS.64 R38, [R38] ;  /* 0x0000000026267984 */ /* 0x000e220000000a00 */
[----:B------:R-:W-:Y:S02]  /*11d0*/  SHF.R.S32.HI R43, RZ, 0x2, R43 ;  /* 0x00000002ff2b7819 */ /* 0x000fe4000001142b */
[----:B------:R-:W-:-:S02]  /*11e0*/  LEA.HI R58, R58, R59, RZ, 0x2 ;  /* 0x0000003b3a3a7211 */ /* 0x000fc400078f10ff */
[----:B------:R-:W-:Y:S01]  /*11f0*/  SHF.R.S32.HI R59, RZ, 0x2, R42 ;  /* 0x00000002ff3b7819 */ /* 0x000fe2000001142a */
[----:B------:R-:W-:Y:S01]  /*1200*/  IMAD R60, R43, 0x28, R44 ;  /* 0x000000282b3c7824 */ /* 0x000fe200078e022c */
[----:B------:R-:W-:Y:S02]  /*1210*/  SHF.R.S32.HI R57, RZ, 0x2, R57 ;  /* 0x00000002ff397819 */ /* 0x000fe40000011439 */
[----:B------:R-:W-:Y:S01]  /*1220*/  SHF.R.S32.HI R61, RZ, 0x2, R58 ;  /* 0x00000002ff3d7819 */ /* 0x000fe2000001143a */
[--C-:B------:R-:W-:Y:S01]  /*1230*/  IMAD R42, R59, 0x28, R44.reuse ;  /* 0x000000283b2a7824 */ /* 0x100fe200078e022c */
[----:B------:R-:W-:Y:S01]  /*1240*/  IADD3 R60, R45, R60, RZ ;  /* 0x0000003c2d3c7210 */ /* 0x000fe20007ffe0ff */
[----:B------:R-:W-:Y:S02]  /*1250*/  IMAD R58, R57, 0x28, R44 ;  /* 0x00000028393a7824 */ /* 0x000fe400078e022c */
[----:B------:R-:W-:Y:S02]  /*1260*/  IMAD.IADD R59, R45, 0x1, R42 ;  /* 0x000000012d3b7824 */ /* 0x000fe400078e022a */
[----:B------:R-:W-:Y:S01]  /*1270*/  IMAD R44, R61, 0x28, R44 ;  /* 0x000000283d2c7824 */ /* 0x000fe200078e022c */
[----:B------:R-:W-:-:S04]  /*1280*/  IADD3 R42, R45, R58, RZ ;  /* 0x0000003a2d2a7210 */ /* 0x000fc80007ffe0ff */
[----:B------:R-:W-:Y:S02]  /*1290*/  IADD3 R45, R45, R44, RZ ;  /* 0x0000002c2d2d7210 */ /* 0x000fe40007ffe0ff */
[----:B------:R-:W-:Y:S04]  /*12a0*/  LDS.64 R42, [R42] ;  /* 0x000000002a2a7984 */ /* 0x000fe80000000a00 */
[----:B------:R-:W-:Y:S01]  /*12b0*/  LDS.64 R44, [R45] ;  /* 0x000000002d2c7984 */ /* 0x000fe20000000a00 */
[----:B0-----:R-:W-:Y:S01]  /*12c0*/  FADD.FTZ R57, R41, R38 ;  /* 0x0000002629397221 */ /* 0x001fe20000010000 */
[----:B------:R-:W-:Y:S02]  /*12d0*/  FADD.FTZ R58, R40, R39 ;  /* 0x00000027283a7221 */ /* 0x000fe40000010000 */
[----:B------:R-:W0:Y:S04]  /*12e0*/  LDS.64 R38, [R60] ;  /* 0x000000003c267984 */ /* 0x000e280000000a00 */
[----:B------:R-:W1:Y:S01]  /*12f0*/  LDS.64 R40, [R59] ;  /* 0x000000003b287984 */ /* 0x000e620000000a00 */
[----:B0-----:R-:W-:Y:S01]  /*1300*/  FADD.FTZ R57, R57, R38 ;  /* 0x0000002639397221 */ /* 0x001fe20000010000 */
[----:B------:R-:W-:-:S03]  /*1310*/  FADD.FTZ R58, R58, R39 ;  /* 0x000000273a3a7221 */ /* 0x000fc60000010000 */
[----:B-1----:R-:W-:Y:S01]  /*1320*/  FADD.FTZ R57, R57, R40 ;  /* 0x0000002839397221 */ /* 0x002fe20000010000 */
[----:B------:R-:W-:-:S03]  /*1330*/  FADD.FTZ R58, R58, R41 ;  /* 0x000000293a3a7221 */ /* 0x000fc60000010000 */
[----:B------:R-:W-:Y:S01]  /*1340*/  FADD.FTZ R57, R57, R42 ;  /* 0x0000002a39397221 */ /* 0x000fe20000010000 */
[----:B------:R-:W-:-:S03]  /*1350*/  FADD.FTZ R58, R58, R43 ;  /* 0x0000002b3a3a7221 */ /* 0x000fc60000010000 */
[----:B------:R-:W-:Y:S01]  /*1360*/  FADD.FTZ R44, R57, R44 ;  /* 0x0000002c392c7221 */ /* 0x000fe20000010000 */
[----:B------:R-:W-:-:S07]  /*1370*/  FADD.FTZ R40, R58, R45 ;  /* 0x0000002d3a287221 */ /* 0x000fce0000010000 */
.L_x_1177:
[----:B------:R-:W-:Y:S05]  /*1380*/  BSYNC B0 ;  /* 0x0000000000007941 */ /* 0x000fea0003800000 */
.L_x_1176:
[----:B0-----:R-:W0:Y:S01]  /*1390*/  SHFL.BFLY PT, R39, R44, 0x2, 0x1f ;  /* 0x0c401f002c277f89 */ /* 0x001e2200000e0000 */
        /* <DEDUP_REMOVED lines=10> */
[----:B------:R-:W0:Y:S01]  /*1440*/  LDC.64 R40, c[0x0][0x248] ;  /* 0x00009200ff287b82 */ /* 0x000e220000000a00 */
[----:B------:R-:W-:Y:S01]  /*1450*/  SHF.R.U32.HI R42, RZ, 0x2, R2 ;  /* 0x00000002ff2a7819 */ /* 0x000fe20000011602 */
[----:B------:R-:W-:Y:S02]  /*1460*/  ULDC UR6, c[0x0][0x10] ;  /* 0x0000040000067ab9 */ /* 0x000fe40000000800 */
[----:B------:R-:W-:Y:S02]  /*1470*/  UIMAD UR6, UR6, UR4, UR7 ;  /* 0x00000004060672a4 */ /* 0x000fe4000f8e0207 */
[----:B------:R-:W-:-:S04]  /*1480*/  IMAD.SHL.U32 R42, R42, 0x20, RZ ;  /* 0x000000202a2a7824 */ /* 0x000fc800078e00ff */
[----:B------:R-:W-:Y:S02]  /*1490*/  MOV R43, UR6 ;  /* 0x00000006002b7c02 */ /* 0x000fe40008000f00 */
[----:B------:R-:W-:-:S04]  /*14a0*/  LOP3.LUT R42, R42, 0xffffffe0, R3, 0xe2, !PT ;  /* 0xffffffe02a2a7812 */ /* 0x000fc800078ee203 */
[----:B------:R-:W-:-:S05]  /*14b0*/  LEA R42, R43, R42, 0x8 ;  /* 0x0000002a2b2a7211 */ /* 0x000fca00078e40ff */
[----:B------:R-:W-:-:S04]  /*14c0*/  IMAD.SHL.U32 R43, R42, 0x2, RZ ;  /* 0x000000022a2b7824 */ /* 0x000fc800078e00ff */
[----:B0-----:R-:W-:-:S05]  /*14d0*/  IMAD.WIDE.U32 R40, R43, 0x4, R40 ;  /* 0x000000042b287825 */ /* 0x001fca00078e0028 */
[----:B------:R0:W-:Y:S02]  /*14e0*/  STG.E.64 desc[UR14][R40.64], R38 ;  /* 0x0000002628007986 */ /* 0x0001e4000c101b0e */
.L_x_1179:
[----:B------:R-:W-:Y:S05]  /*14f0*/  BSYNC B0 ;  /* 0x0000000000007941 */ /* 0x000fea0003800000 */
.L_x_1178:
[----:B------:R-:W-:Y:S01]  /*1500*/  ISETP.NE.AND P0, PT, R2, RZ, PT ;  /* 0x000000ff0200720c */ /* 0x000fe20003f05270 */
[----:B------:R-:W-:Y:S01]  /*1510*/  BAR.SYNC.DEFER_BLOCKING 0x0 ;  /* 0x0000000000007b1d */ /* 0x000fe20000010000 */
        /* <DEDUP_REMOVED lines=14> */
[----:B------:R-:W-:Y:S02]  /*1600*/  ISETP.GT.U32.AND P1, PT, R2, 0xff, PT ;  /* 0x000000ff0200780c */ /* 0x000fe40003f24070 */
[----:B0-----:R-:W-:Y:S02]  /*1610*/  PRMT R38, R22, 0x7632, R38 ;  /* 0x0000763216267816 */ /* 0x001fe40000000026 */
[----:B------:R-:W-:-:S02]  /*1620*/  PRMT R39, R23, 0x7632, R39 ;  /* 0x0000763217277816 */ /* 0x000fc40000000027 */
[----:B-----5:R-:W-:Y:S02]  /*1630*/  PRMT R40, R20, 0x7632, R40 ;  /* 0x0000763214287816 */ /* 0x020fe40000000028 */
[----:B------:R-:W-:Y:S02]  /*1640*/  PRMT R41, R21, 0x7632, R41 ;  /* 0x0000763215297816 */ /* 0x000fe40000000029 */
[----:B------:R-:W-:Y:S02]  /*1650*/  PRMT R42, R18, 0x7632, R42 ;  /* 0x00007632122a7816 */ /* 0x000fe4000000002a */
[----:B------:R-:W-:Y:S01]  /*1660*/  PRMT R43, R19, 0x7632, R43 ;  /* 0x00007632132b7816 */ /* 0x000fe2000000002b */
[----:B------:R-:W-:Y:S06]  /*1670*/  @P0 BRA `(.L_x_1180) ;  /* 0x0000000000400947 */ /* 0x000fec0003800000 */
[----:B------:R-:W0:Y:S01]  /*1680*/  LDC.64 R22, c[0x0][0x250] ;  /* 0x00009400ff167b82 */ /* 0x000e220000000a00 */
[----:B------:R-:W-:Y:S02]  /*1690*/  MOV R57, UR7 ;  /* 0x0000000700397c02 */ /* 0x000fe40008000f00 */
        /* <DEDUP_REMOVED lines=8> */
.L_x_1181:
[----:B------:R-:W2:Y:S04]  /*1720*/  LD.E.STRONG.GPU R44, desc[UR14][R22.64] ;  /* 0x0000000e162c7980 */ /* 0x000ea8000c10f900 */
[----:B--2---:R-:W-:Y:S01]  /*1730*/  CCTL.IVALL ;  /* 0x00000000ff00798f */ /* 0x004fe20002000000 */
[----:B------:R-:W-:Y:S05]  /*1740*/  YIELD ;  /* 0x0000000000007946 */ /* 0x000fea0003800000 */
[----:B-----5:R-:W-:-:S04]  /*1750*/  LOP3.LUT R44, R44, R45, RZ, 0x3c, !PT ;  /* 0x0000002d2c2c7212 */ /* 0x020fc800078e3cff */
[----:B------:R-:W-:-:S13]  /*1760*/  ISETP.GT.AND P0, PT, R44, -0x1, PT ;  /* 0xffffffff2c00780c */ /* 0x000fda0003f04270 */
[----:B------:R-:W-:Y:S05]  /*1770*/  @P0 BRA `(.L_x_1181) ;  /* 0xfffffffc00e80947 */ /* 0x000fea000383ffff */
.L_x_1180:
[----:B------:R-:W-:Y:S05]  /*1780*/  WARPSYNC.ALL ;  /* 0x0000000000007948 */ /* 0x000fea0003800000 */
[----:B------:R-:W1:Y:S01]  /*1790*/  @!P1 LDC R44, c[0x0][0x10] ;  /* 0x00000400ff2c9b82 */ /* 0x000e620000000800 */
[----:B------:R-:W-:-:S07]  /*17a0*/  IMAD.U32 R45, RZ, RZ, UR4 ;  /* 0x00000004ff2d7e24 */ /* 0x000fce000f8e00ff */
[----:B------:R-:W-:Y:S08]  /*17b0*/  BAR.SYNC.DEFER_BLOCKING 0x0 ;  /* 0x0000000000007b1d */ /* 0x000ff00000010000 */
[----:B0-----:R-:W0:Y:S01]  /*17c0*/  @!P1 LDC.64 R22, c[0x0][0x248] ;  /* 0x00009200ff169b82 */ /* 0x001e220000000a00 */
[----:B------:R-:W-:Y:S01]  /*17d0*/  LOP3.LUT P0, RZ, R2, 0xffffff1f, RZ, 0xc0, !PT ;  /* 0xffffff1f02ff7812 */ /* 0x000fe2000780c0ff */
[----:B------:R-:W-:Y:S01]  /*17e0*/  ULDC.64 UR18, c[0x0][0x240] ;  /* 0x0000900000127ab9 */ /* 0x000fe20000000a00 */
[----:B-1----:R-:W-:Y:S01]  /*17f0*/  @!P1 IMAD R44, R44, R45, UR7 ;  /* 0x000000072c2c9e24 */ /* 0x002fe2000f8e022d */
[----:B------:R-:W-:-:S04]  /*1800*/  @!P1 LOP3.LUT R45, R2, 0x7fffffe0, RZ, 0xc0, !PT ;  /* 0x7fffffe0022d9812 */ /* 0x000fc800078ec0ff */
[----:B------:R-:W-:Y:S02]  /*1810*/  @!P1 LEA R44, R44, R45, 0x8 ;  /* 0x0000002d2c2c9211 */ /* 0x000fe400078e40ff */
[----:B------:R-:W-:-:S04]  /*1820*/  @!P1 LOP3.LUT R45, R2, 0x1f, RZ, 0xc0, !PT ;  /* 0x0000001f022d9812 */ /* 0x000fc800078ec0ff */
[----:B------:R-:W-:-:S05]  /*1830*/  @!P1 IADD3 R44, R44, R45, RZ ;  /* 0x0000002d2c2c9210 */ /* 0x000fca0007ffe0ff */
[----:B------:R-:W-:-:S04]  /*1840*/  @!P1 IMAD.SHL.U32 R45, R44, 0x2, RZ ;  /* 0x000000022c2d9824 */ /* 0x000fc800078e00ff */
[----:B0-----:R-:W-:-:S06]  /*1850*/  @!P1 IMAD.WIDE.U32 R22, R45, 0x4, R22 ;  /* 0x000000042d169825 */ /* 0x001fcc00078e0016 */
[----:B------:R-:W2:Y:S01]  /*1860*/  @!P1 LDG.E.64 R22, desc[UR14][R22.64] ;  /* 0x0000000e16169981 */ /* 0x000ea2000c1e1b00 */
[----:B------:R-:W-:Y:S01]  /*1870*/  CS2R R44, SRZ ;  /* 0x00000000002c7805 */ /* 0x000fe2000001ff00 */
[----:B------:R-:W-:Y:S01]  /*1880*/  BSSY B0, `(.L_x_1182) ;  /* 0x000003a000007945 */ /* 0x000fe20003800000 */
[----:B--2---:R-:W-:Y:S01]  /*1890*/  @!P1 FADD.FTZ R45, RZ, R22 ;  /* 0x00000016ff2d9221 */ /* 0x004fe20000010000 */
[----:B------:R-:W-:Y:S01]  /*18a0*/  @!P1 FADD.FTZ R44, RZ, R23 ;  /* 0x00000017ff2c9221 */ /* 0x000fe20000010000 */
[----:B------:R-:W-:-:S03]  /*18b0*/  ISETP.EQ.U32.AND P1, PT, RZ, UR18, PT ;  /* 0x00000012ff007c0c */ /* 0x000fc6000bf22070 */
        /* <DEDUP_REMOVED lines=13> */
[----:B------:R-:W-:-:S03]  /*1990*/  @!P0 MOV R60, 0x400 ;  /* 0x00000400003c8802 */ /* 0x000fc60000000f00 */
[----:B------:R-:W1:Y:S01]  /*19a0*/  SHFL.BFLY PT, R44, R61, 0x2, 0x1f ;  /* 0x0c401f003d2c7f89 */ /* 0x000e6200000e0000 */
[----:B------:R-:W-:Y:S01]  /*19b0*/  @!P0 IADD3 R60, R60, 0xc80, RZ ;  /* 0x00000c803c3c8810 */ /* 0x000fe20007ffe0ff */
[----:B------:R-:W2:Y:S01]  /*19c0*/  @!P0 S2R R23, SR_CgaCtaId ;  /* 0x0000000000178919 */ /* 0x000ea20000008800 */
[----:B0-----:R-:W-:Y:S01]  /*19d0*/  FADD.FTZ R58, R22, R45 ;  /* 0x0000002d163a7221 */ /* 0x001fe20000010000 */
[----:B-1----:R-:W-:-:S04]  /*19e0*/  FADD.FTZ R45, R61, R44 ;  /* 0x0000002c3d2d7221 */ /* 0x002fc80000010000 */
[----:B------:R-:W0:Y:S04]  /*19f0*/  SHFL.BFLY PT, R57, R58, 0x1, 0x1f ;  /* 0x0c201f003a397f89 */ /* 0x000e2800000e0000 */
[----:B------:R-:W1:Y:S01]  /*1a00*/  SHFL.BFLY PT, R44, R45, 0x1, 0x1f ;  /* 0x0c201f002d2c7f89 */ /* 0x000e6200000e0000 */
[----:B0-----:R-:W-:-:S04]  /*1a10*/  FADD.FTZ R57, R58, R57 ;  /* 0x000000393a397221 */ /* 0x001fc80000010000 */
[----:B------:R-:W-:Y:S01]  /*1a20*/  @!P0 FMUL.FTZ R22, R57, 2.4414062863797880709e-05 ;  /* 0x37cccccd39168820 */ /* 0x000fe20000410000 */
[----:B--2---:R-:W-:Y:S01]  /*1a30*/  @!P0 LEA R57, R23, R60, 0x18 ;  /* 0x0000003c17398211 */ /* 0x004fe200078ec0ff */
[----:B-1----:R-:W-:Y:S02]  /*1a40*/  FADD.FTZ R44, R45, R44 ;  /* 0x0000002c2d2c7221 */ /* 0x002fe40000010000 */
[----:B------:R-:W-:-:S04]  /*1a50*/  @!P0 FMUL.FTZ R23, R22, R22 ;  /* 0x0000001616178220 */ /* 0x000fc80000410000 */
[----:B------:R-:W-:Y:S01]  /*1a60*/  @!P0 FFMA.FTZ R23, R44, 2.4414062863797880709e-05, -R23 ;  /* 0x37cccccd2c178823 */ /* 0x000fe20000010817 */
[----:B------:R-:W-:-:S04]  /*1a70*/  @!P0 SHF.R.U32.HI R44, RZ, 0x2, R2 ;  /* 0x00000002ff2c8819 */ /* 0x000fc80000011602 */
[----:B------:R-:W-:Y:S02]  /*1a80*/  @!P0 LOP3.LUT R44, R44, 0x3ffffff8, RZ, 0xc0, !PT ;  /* 0x3ffffff82c2c8812 */ /* 0x000fe400078ec0ff */
[----:B------:R-:W-:Y:S02]  /*1a90*/  @!P0 FMNMX.FTZ R23, RZ, R23, !PT ;  /* 0x00000017ff178209 */ /* 0x000fe40007810000 */
[----:B------:R-:W-:-:S05]  /*1aa0*/  @!P0 IADD3 R44, R44, R57, RZ ;  /* 0x000000392c2c8210 */ /* 0x000fca0007ffe0ff */
[----:B------:R0:W-:Y:S01]  /*1ab0*/  @!P0 STS.64 [R44], R22 ;  /* 0x000000162c008388 */ /* 0x0001e20000000a00 */
[----:B------:R-:W-:Y:S01]  /*1ac0*/  BAR.SYNC.DEFER_BLOCKING 0x0 ;  /* 0x0000000000007b1d */ /* 0x000fe20000010000 */
[----:B------:R-:W-:-:S04]  /*1ad0*/  LOP3.LUT P0, RZ, R3, 0x1f, RZ, 0xc0, !PT ;  /* 0x0000001f03ff7812 */ /* 0x000fc8000780c0ff */
[----:B------:R-:W-:-:S04]  /*1ae0*/  ISETP.GT.U32.OR P0, PT, R2, 0x7, P0 ;  /* 0x000000070200780c */ /* 0x000fc80000704470 */
[----:B------:R-:W-:-:S13]  /*1af0*/  ISETP.EQ.OR.EX P0, PT, RZ, UR19, P0, P1 ;  /* 0x00000013ff007c0c */ /* 0x000fda0008702710 */
[----:B0-----:R-:W-:Y:S05]  /*1b00*/  @P0 BRA `(.L_x_1183) ;  /* 0x0000000000440947 */ /* 0x001fea0003800000 */
[----:B------:R-:W0:Y:S01]  /*1b10*/  S2UR UR8, SR_CgaCtaId ;  /* 0x00000000000879c3 */ /* 0x000e220000008800 */
[----:B------:R-:W-:Y:S02]  /*1b20*/  UMOV UR6, 0x400 ;  /* 0x0000040000067882 */ /* 0x000fe40000000000 */
[----:B------:R-:W-:-:S04]  /*1b30*/  UIADD3 UR6, UR6, 0xc80, URZ ;  /* 0x00000c8006067890 */ /* 0x000fc8000fffe03f */
[----:B0-----:R-:W-:Y:S02]  /*1b40*/  ULEA UR6, UR8, UR6, 0x18 ;  /* 0x0000000608067291 */ /* 0x001fe4000f8ec03f */
[----:B------:R-:W-:-:S04]  /*1b50*/  USHF.L.U64.HI UR8, UR9, 0x3, UR5 ;  /* 0x0000000309087899 */ /* 0x000fc80008010205 */
[----:B------:R-:W-:Y:S01]  /*1b60*/  LEA R22, R2, UR6, 0x3 ;  /* 0x0000000602167c11 */ /* 0x000fe2000f8e18ff */
[----:B------:R-:W-:Y:S02]  /*1b70*/  USHF.L.U32 UR6, UR9, 0x3, URZ ;  /* 0x0000000309067899 */ /* 0x000fe4000800063f */
[----:B------:R-:W-:Y:S02]  /*1b80*/  ULOP3.LUT UR8, UR8, 0x1fffffff, URZ, 0xc0, !UPT ;  /* 0x1fffffff08087892 */ /* 0x000fe4000f8ec03f */
[----:B------:R-:W-:Y:S01]  /*1b90*/  ULOP3.LUT UR12, UR6, 0x18, URZ, 0xc0, !UPT ;  /* 0x00000018060c7892 */ /* 0x000fe2000f8ec03f */
[----:B------:R-:W0:Y:S01]  /*1ba0*/  LDS.64 R22, [R22] ;  /* 0x0000000016167984 */ /* 0x000e220000000a00 */
[----:B------:R-:W-:-:S04]  /*1bb0*/  ULOP3.LUT UR6, UR6, 0xffffffe0, URZ, 0xc0, !UPT ;  /* 0xffffffe006067892 */ /* 0x000fc8000f8ec03f */
[----:B------:R-:W-:-:S05]  /*1bc0*/  VIADD R44, R2, UR12 ;  /* 0x0000000c022c7c36 */ /* 0x000fca0008000000 */
[----:B------:R-:W-:-:S04]  /*1bd0*/  IADD3 R45, P0, R44, UR6, RZ ;  /* 0x000000062c2d7c10 */ /* 0x000fc8000ff1e0ff */
[----:B------:R-:W-:Y:S02]  /*1be0*/  LEA.HI.X.SX32 R58, R44, UR8, 0x1, P0 ;  /* 0x000000082c3a7c11 */ /* 0x000fe400080f0eff */
[----:B------:R-:W-:-:S04]  /*1bf0*/  LEA R44, P0, R45, UR18, 0x3 ;  /* 0x000000122d2c7c11 */ /* 0x000fc8000f8018ff */
[----:B------:R-:W-:-:S05]  /*1c00*/  LEA.HI.X R45, R45, UR19, R58, 0x3, P0 ;  /* 0x000000132d2d7c11 */ /* 0x000fca00080f1c3a */
[----:B0-----:R0:W-:Y:S04]  /*1c10*/  STG.E.64 desc[UR14][R44.64], R22 ;  /* 0x000000162c007986 */ /* 0x0011e8000c101b0e */
.L_x_1183:
[----:B------:R-:W-:Y:S05]  /*1c20*/  BSYNC B0 ;  /* 0x0000000000007941 */ /* 0x000fea0003800000 */
.L_x_1182:
[----:B------:R-:W1:Y:S01]  /*1c30*/  S2UR UR12, SR_CgaCtaId ;  /* 0x00000000000c79c3 */ /* 0x000e620000008800 */
[----:B0-----:R-:W-:Y:S01]  /*1c40*/  MOV R23, UR13 ;  /* 0x0000000d00177c02 */ /* 0x001fe20008000f00 */
[----:B------:R-:W-:Y:S01]  /*1c50*/  USHF.L.U32 UR6, UR9, 0x3, URZ ;  /* 0x0000000309067899 */ /* 0x000fe2000800063f */
[----:B------:R-:W-:Y:S01]  /*1c60*/  MOV R57, UR16 ;  /* 0x0000001000397c02 */ /* 0x000fe20008000f00 */
[----:B------:R-:W-:Y:S01]  /*1c70*/  UMOV UR8, 0x400 ;  /* 0x0000040000087882 */ /* 0x000fe20000000000 */
[----:B------:R-:W-:Y:S01]  /*1c80*/  SHF.L.U32 R36, R36, 0x10, RZ ;  /* 0x0000001024247819 */ /* 0x000fe200000006ff */
[----:B------:R-:W-:Y:S01]  /*1c90*/  IMAD R4, R23, 0x50, R4 ;  /* 0x0000005017047824 */ /* 0x000fe200078e0204 */
[----:B------:R-:W-:Y:S01]  /*1ca0*/  ULOP3.LUT UR6, UR6, 0x18, URZ, 0xc0, !UPT ;  /* 0x0000001806067892 */ /* 0x000fe2000f8ec03f */
[----:B------:R-:W-:Y:S01]  /*1cb0*/  SHF.L.U32 R20, R20, 0x10, RZ ;  /* 0x0000001014147819 */ /* 0x000fe200000006ff */
[----:B------:R-:W-:Y:S01]  /*1cc0*/  UIADD3 UR8, UR8, 0xc80, URZ ;  /* 0x00000c8008087890 */ /* 0x000fe2000fffe03f */
[----:B------:R-:W-:Y:S01]  /*1cd0*/  IMAD.U32 R37, R37, 0x10000, RZ ;  /* 0x0001000025257824 */ /* 0x000fe200078e00ff */
[----:B------:R-:W-:Y:S01]  /*1ce0*/  SHF.L.U32 R44, R4, 0x2, RZ ;  /* 0x00000002042c7819 */ /* 0x000fe200000006ff */
[----:B------:R-:W-:Y:S01]  /*1cf0*/  IMAD.U32 R18, R18, 0x10000, RZ ;  /* 0x0001000012127824 */ /* 0x000fe200078e00ff */
[----:B------:R-:W-:Y:S01]  /*1d00*/  SHF.L.U32 R34, R34, 0x10, RZ ;  /* 0x0000001022227819 */ /* 0x000fe200000006ff */
[----:B------:R-:W-:Y:S01]  /*1d10*/  IMAD R4, RZ, RZ, -UR6 ;  /* 0x80000006ff047e24 */ /* 0x000fe2000f8e02ff */
[--C-:B------:R-:W-:Y:S01]  /*1d20*/  SHF.R.S32.HI R45, RZ, 0x1f, R44.reuse ;  /* 0x0000001fff2d7819 */ /* 0x100fe2000001142c */
[----:B------:R-:W-:Y:S01]  /*1d30*/  IMAD.WIDE.U32 R22, R44, -0x33333333, RZ ;  /* 0xcccccccd2c167825 */ /* 0x000fe200078e00ff */
[----:B------:R-:W-:Y:S01]  /*1d40*/  ULDC UR6, c[0x0][0x230] ;  /* 0x00008c0000067ab9 */ /* 0x000fe20000000800 */
[----:B------:R-:W-:Y:S01]  /*1d50*/  SHF.L.U32 R24, R24, 0x10, RZ ;  /* 0x0000001018187819 */ /* 0x000fe200000006ff */
[----:B------:R-:W-:Y:S01]  /*1d60*/  ULOP3.LUT UR4, UR4, 0x1, URZ, 0x3c, !UPT ;  /* 0x0000000104047892 */ /* 0x000fe2000f8e3c3f */
[----:B------:R-:W-:Y:S01]  /*1d70*/  MOV R22, R4 ;  /* 0x0000000400167202 */ /* 0x000fe20000000f00 */
[----:B------:R-:W-:Y:S01]  /*1d80*/  IMAD.WIDE.U32 R44, R57, 0x140000, R44 ;  /* 0x00140000392c7825 */ /* 0x000fe200078e002c */
[----:B------:R-:W-:Y:S01]  /*1d90*/  SHF.L.U32 R40, R40, 0x10, RZ ;  /* 0x0000001028287819 */ /* 0x000fe200000006ff */
[----:B-1----:R-:W-:Y:S01]  /*1da0*/  ULEA UR8, UR12, UR8, 0x18 ;  /* 0x000000080c087291 */ /* 0x002fe2000f8ec03f */
[----:B------:R-:W-:Y:S01]  /*1db0*/  LEA.HI R22, R23, R22, RZ, 0x1b ;  /* 0x0000001617167211 */ /* 0x000fe200078fd8ff */
[----:B------:R-:W-:Y:S01]  /*1dc0*/  IMAD.U32 R25, R25, 0x10000, RZ ;  /* 0x0001000019197824 */ /* 0x000fe200078e00ff */
[-C--:B------:R-:W-:Y:S01]  /*1dd0*/  IADD3 R54, P6, R54, R44.reuse, RZ ;  /* 0x0000002c36367210 */ /* 0x080fe20007fde0ff */
[----:B------:R-:W-:Y:S01]  /*1de0*/  ULDC.64 UR12, c[0x0][0x210] ;  /* 0x00008400000c7ab9 */ /* 0x000fe20000000a00 */
[-C--:B------:R-:W-:Y:S01]  /*1df0*/  IADD3 R4, P1, R48, R44.reuse, RZ ;  /* 0x0000002c30047210 */ /* 0x080fe20007f3e0ff */
[----:B------:R-:W-:Y:S01]  /*1e00*/  IMAD.U32 R32, R32, 0x10000, RZ ;  /* 0x0001000020207824 */ /* 0x000fe200078e00ff */
[----:B------:R-:W-:Y:S01]  /*1e10*/  LEA R22, R22, UR8, 0x3 ;  /* 0x0000000816167c11 */ /* 0x000fe2000f8e18ff */
[----:B------:R-:W-:Y:S01]  /*1e20*/  IMAD.U32 R31, R31, 0x10000, RZ ;  /* 0x000100001f1f7824 */ /* 0x000fe200078e00ff */
[-C--:B------:R-:W-:Y:S01]  /*1e30*/  IADD3 R57, P0, R49, R44.reuse, RZ ;  /* 0x0000002c31397210 */ /* 0x080fe20007f1e0ff */
[----:B------:R-:W-:Y:S01]  /*1e40*/  IMAD.U32 R26, R26, 0x10000, RZ ;  /* 0x000100001a1a7824 */ /* 0x000fe200078e00ff */
[-C--:B------:R-:W-:Y:S01]  /*1e50*/  IADD3 R50, P2, R50, R44.reuse, RZ ;  /* 0x0000002c32327210 */ /* 0x080fe20007f5e0ff */
[----:B------:R-:W-:Y:S01]  /*1e60*/  IMAD.U32 R43, R43, 0x10000, RZ ;  /* 0x000100002b2b7824 */ /* 0x000fe200078e00ff */
[----:B------:R-:W0:Y:S01]  /*1e70*/  LDS.64 R22, [R22] ;  /* 0x0000000016167984 */ /* 0x000e220000000a00 */
[----:B------:R-:W-:-:S02]  /*1e80*/  IADD3 R51, P3, R51, R44, RZ ;  /* 0x0000002c33337210 */ /* 0x000fc40007f7e0ff */
[-C--:B------:R-:W-:Y:S02]  /*1e90*/  IADD3 R52, P4, R52, R44.reuse, RZ ;  /* 0x0000002c34347210 */ /* 0x080fe40007f9e0ff */
[----:B------:R-:W-:Y:S02]  /*1ea0*/  IADD3 R53, P5, R53, R44, RZ ;  /* 0x0000002c35357210 */ /* 0x000fe40007fbe0ff */
        /* <DEDUP_REMOVED lines=10> */
[----:B------:R-:W-:Y:S01]  /*1f50*/  SHF.L.U32 R41, R41, 0x10, RZ ;  /* 0x0000001029297819 */ /* 0x000fe200000006ff */
[----:B0-----:R-:W-:Y:S01]  /*1f60*/  FADD.FTZ R58, R23, UR6 ;  /* 0x00000006173a7e21 */ /* 0x001fe20008010000 */
[----:B------:R-:W-:Y:S02]  /*1f70*/  VIADD R23, R45, UR11 ;  /* 0x0000000b2d177c36 */ /* 0x000fe40008000000 */
[--C-:B------:R-:W-:Y:S01]  /*1f80*/  FADD.FTZ R0, R0, -R22.reuse ;  /* 0x8000001600007221 */ /* 0x100fe20000010000 */
[--C-:B------:R-:W-:Y:S01]  /*1f90*/  FADD.FTZ R6, R6, -R22.reuse ;  /* 0x8000001606067221 */ /* 0x100fe20000010000 */
[--C-:B------:R-:W-:Y:S01]  /*1fa0*/  FADD.FTZ R8, R8, -R22.reuse ;  /* 0x8000001608087221 */ /* 0x100fe20000010000 */
[--C-:B------:R-:W-:Y:S01]  /*1fb0*/  FADD.FTZ R10, R10, -R22.reuse ;  /* 0x800000160a0a7221 */ /* 0x100fe20000010000 */
[----:B------:R-:W0:Y:S01]  /*1fc0*/  MUFU.RSQ R58, R58 ;  /* 0x0000003a003a7308 */ /* 0x000e220000001400 */
[-C--:B------:R-:W-:Y:S01]  /*1fd0*/  IADD3.X R45, RZ, R23.reuse, RZ, P6, !PT ;  /* 0x00000017ff2d7210 */ /* 0x080fe200037fe4ff */
[--C-:B------:R-:W-:Y:S01]  /*1fe0*/  FADD.FTZ R12, R12, -R22.reuse ;  /* 0x800000160c0c7221 */ /* 0x100fe20000010000 */
[----:B------:R-:W-:Y:S01]  /*1ff0*/  IADD3 R44, P6, R55, R44, RZ ;  /* 0x0000002c372c7210 */ /* 0x000fe20007fde0ff */
[--C-:B------:R-:W-:Y:S01]  /*2000*/  FADD.FTZ R14, R14, -R22.reuse ;  /* 0x800000160e0e7221 */ /* 0x100fe20000010000 */
[--C-:B------:R-:W-:Y:S01]  /*2010*/  FADD.FTZ R16, R16, -R22.reuse ;  /* 0x8000001610107221 */ /* 0x100fe20000010000 */
[----:B------:R-:W-:Y:S01]  /*2020*/  FADD.FTZ R46, R46, -R22 ;  /* 0x800000162e2e7221 */ /* 0x000fe20000010000 */
[----:B------:R-:W-:Y:S01]  /*2030*/  IADD3.X R49, RZ, R23, RZ, P6, !PT ;  /* 0x00000017ff317210 */ /* 0x000fe200037fe4ff */
[----:B------:R-:W-:Y:S01]  /*2040*/  FADD.FTZ R36, -R22, R36 ;  /* 0x0000002416247221 */ /* 0x000fe20000010100 */
[----:B------:R-:W-:Y:S01]  /*2050*/  LEA R48, P6, R44, UR12, 0x1 ;  /* 0x0000000c2c307c11 */ /* 0x000fe2000f8c08ff */
[C---:B------:R-:W-:Y:S01]  /*2060*/  FADD.FTZ R37, -R22.reuse, R37 ;  /* 0x0000002516257221 */ /* 0x040fe20000010100 */
[----:B------:R-:W-:Y:S01]  /*2070*/  FADD.FTZ R34, -R22, R34 ;  /* 0x0000002216227221 */ /* 0x000fe20000010100 */
[--C-:B------:R-:W-:Y:S01]  /*2080*/  FADD.FTZ R5, R5, -R22.reuse ;  /* 0x8000001605057221 */ /* 0x100fe20000010000 */
[----:B------:R-:W-:Y:S01]  /*2090*/  LEA.HI.X R49, R44, UR13, R49, 0x1, P6 ;  /* 0x0000000d2c317c11 */ /* 0x000fe2000b0f0c31 */
[----:B------:R-:W-:Y:S01]  /*20a0*/  FADD.FTZ R55, -R22, R25 ;  /* 0x0000001916377221 */ /* 0x000fe20000010100 */
[----:B------:R-:W-:Y:S01]  /*20b0*/  LEA R44, P6, R54, UR12, 0x1 ;  /* 0x0000000c362c7c11 */ /* 0x000fe2000f8c08ff */
[----:B------:R-:W-:Y:S01]  /*20c0*/  FADD.FTZ R7, R7, -R22 ;  /* 0x8000001607077221 */ /* 0x000fe20000010000 */
[----:B0-----:R-:W-:Y:S01]  /*20d0*/  FMUL.FTZ R0, R0, R58 ;  /* 0x0000003a00007220 */ /* 0x001fe20000410000 */
        /* <DEDUP_REMOVED lines=15> */
[----:B------:R-:W-:Y:S01]  /*21d0*/  LEA.HI.X R45, R54, UR13, R45, 0x1, P6 ;  /* 0x0000000d362d7c11 */ /* 0x000fe2000b0f0c2d */
[----:B------:R-:W-:Y:S01]  /*21e0*/  FADD.FTZ R54, -R22, R24 ;  /* 0x0000001816367221 */ /* 0x000fe20000010100 */
[----:B------:R-:W-:-:S02]  /*21f0*/  IMAD.X R18, RZ, RZ, R23, P5 ;  /* 0x000000ffff127224 */ /* 0x000fc400028e0617 */
[C---:B------:R-:W-:Y:S01]  /*2200*/  FMUL.FTZ R61, R58.reuse, R36 ;  /* 0x000000243a3d7220 */ /* 0x040fe20000410000 */
[----:B------:R-:W-:Y:S01]  /*2210*/  LEA R24, P5, R53, UR12, 0x1 ;  /* 0x0000000c35187c11 */ /* 0x000fe2000f8a08ff */
[C---:B------:R-:W-:Y:S01]  /*2220*/  FMUL.FTZ R20, R58.reuse, R37 ;  /* 0x000000253a147220 */ /* 0x040fe20000410000 */
[C---:B------:R-:W-:Y:S01]  /*2230*/  FMUL.FTZ R37, R58.reuse, R34 ;  /* 0x000000223a257220 */ /* 0x040fe20000410000 */
[----:B------:R-:W-:Y:S01]  /*2240*/  FFMA.FTZ R61, R61, R40, R42 ;  /* 0x000000283d3d7223 */ /* 0x000fe2000001002a */
[----:B------:R-:W-:Y:S01]  /*2250*/  LEA.HI.X R25, R53, UR13, R18, 0x1, P5 ;  /* 0x0000000d35197c11 */ /* 0x000fe2000a8f0c12 */
[----:B------:R-:W-:Y:S02]  /*2260*/  IMAD.U32 R53, R21, 0x10000, RZ ;  /* 0x0001000015357824 */ /* 0x000fe400078e00ff */
[----:B------:R-:W-:Y:S01]  /*2270*/  FMUL.FTZ R18, R58, R5 ;  /* 0x000000053a127220 */ /* 0x000fe20000410000 */
[----:B------:R-:W-:Y:S01]  /*2280*/  FFMA.FTZ R37, R40, R37, R42 ;  /* 0x0000002528257223 */ /* 0x000fe2000001002a */
[----:B------:R-:W-:Y:S01]  /*2290*/  F2FP.BF16.F32.PACK_AB R5, R61, R0 ;  /* 0x000000003d05723e */ /* 0x000fe200000010ff */
[C---:B------:R-:W-:Y:S01]  /*22a0*/  FADD.FTZ R35, -R22.reuse, R35 ;  /* 0x0000002316237221 */ /* 0x040fe20000010100 */
[C---:B------:R-:W-:Y:S01]  /*22b0*/  FADD.FTZ R32, -R22.reuse, R32 ;  /* 0x0000002016207221 */ /* 0x040fe20000010100 */
[----:B------:R-:W-:Y:S01]  /*22c0*/  FADD.FTZ R9, R9, -R22 ;  /* 0x8000001609097221 */ /* 0x000fe20000010000 */
        /* <DEDUP_REMOVED lines=8> */
[--C-:B------:R-:W-:Y:S01]  /*2350*/  FADD.FTZ R15, R15, -R22.reuse ;  /* 0x800000160f0f7221 */ /* 0x100fe20000010000 */
[C---:B------:R-:W-:Y:S01]  /*2360*/  FADD.FTZ R27, -R22.reuse, R27 ;  /* 0x0000001b161b7221 */ /* 0x040fe20000010100 */
[----:B------:R-:W-:Y:S01]  /*2370*/  FADD.FTZ R17, R17, -R22 ;  /* 0x8000001611117221 */ /* 0x000fe20000010000 */
[C---:B------:R-:W-:Y:S01]  /*2380*/  FADD.FTZ R38, -R22.reuse, R38 ;  /* 0x0000002616267221 */ /* 0x040fe20000010100 */
[----:B------:R-:W-:Y:S01]  /*2390*/  FADD.FTZ R47, R47, -R22 ;  /* 0x800000162f2f7221 */ /* 0x000fe20000010000 */
[----:B------:R-:W-:Y:S01]  /*23a0*/  FADD.FTZ R39, -R22, R39 ;  /* 0x0000002716277221 */ /* 0x000fe20000010100 */
[----:B------:R-:W-:Y:S01]  /*23b0*/  FFMA.FTZ R0, R18, R53, R59 ;  /* 0x0000003512007223 */ /* 0x000fe2000001003b */
[--C-:B------:R-:W-:Y:S01]  /*23c0*/  FFMA.FTZ R21, R20, R41, R43.reuse ;  /* 0x0000002914157223 */ /* 0x100fe2000001002b */
[----:B------:R-:W-:Y:S01]  /*23d0*/  IADD3.X R19, RZ, R23, RZ, P4, !PT ;  /* 0x00000017ff137210 */ /* 0x000fe200027fe4ff */
[C---:B------:R-:W-:Y:S01]  /*23e0*/  FMUL.FTZ R60, R58.reuse, R31 ;  /* 0x0000001f3a3c7220 */ /* 0x040fe20000410000 */
[----:B------:R-:W-:Y:S01]  /*23f0*/  IADD3.X R22, RZ, R23, RZ, P3, !PT ;  /* 0x00000017ff167210 */ /* 0x000fe20001ffe4ff */
[----:B------:R-:W-:Y:S01]  /*2400*/  FMUL.FTZ R29, R58, R29 ;  /* 0x0000001d3a1d7220 */ /* 0x000fe20000410000 */
[----:B------:R-:W-:Y:S01]  /*2410*/  LEA R18, P4, R52, UR12, 0x1 ;  /* 0x0000000c34127c11 */ /* 0x000fe2000f8808ff */
[----:B------:R-:W-:Y:S01]  /*2420*/  FMUL.FTZ R27, R58, R27 ;  /* 0x0000001b3a1b7220 */ /* 0x000fe20000410000 */
[----:B------:R-:W-:Y:S01]  /*2430*/  LEA R20, P3, R51, UR12, 0x1 ;  /* 0x0000000c33147c11 */ /* 0x000fe2000f8608ff */
[----:B------:R-:W-:Y:S01]  /*2440*/  FFMA.FTZ R29, R41, R29, R43 ;  /* 0x0000001d291d7223 */ /* 0x000fe2000001002b */
[----:B------:R-:W-:Y:S01]  /*2450*/  F2FP.BF16.F32.PACK_AB R6, R37, R6 ;  /* 0x000000062506723e */ /* 0x000fe200000010ff */
[----:B------:R-:W-:Y:S01]  /*2460*/  IMAD.X R37, RZ, RZ, R23, P2 ;  /* 0x000000ffff257224 */ /* 0x000fe200010e0617 */
[----:B------:R-:W-:Y:S01]  /*2470*/  LEA R36, P2, R50, UR12, 0x1 ;  /* 0x0000000c32247c11 */ /* 0x000fe2000f8408ff */
[----:B------:R-:W-:Y:S01]  /*2480*/  FFMA.FTZ R27, R41, R27, R43 ;  /* 0x0000001b291b7223 */ /* 0x000fe2000001002b */
[----:B------:R-:W-:Y:S01]  /*2490*/  F2FP.BF16.F32.PACK_AB R0, R21, R0 ;  /* 0x000000001500723e */ /* 0x000fe200000010ff */
[----:B------:R-:W-:Y:S01]  /*24a0*/  FMUL.FTZ R55, R58, R55 ;  /* 0x000000373a377220 */ /* 0x000fe20000410000 */
[----:B------:R-:W-:Y:S01]  /*24b0*/  LEA.HI.X R19, R52, UR13, R19, 0x1, P4 ;  /* 0x0000000d34137c11 */ /* 0x000fe2000a0f0c13 */
[----:B------:R-:W-:Y:S01]  /*24c0*/  UIADD3 UR6, UP0, UR9, 0xa, URZ ;  /* 0x0000000a09067890 */ /* 0x000fe2000ff1e03f */
[----:B------:R-:W-:Y:S01]  /*24d0*/  LEA.HI.X R21, R51, UR13, R22, 0x1, P3 ;  /* 0x0000000d33157c11 */ /* 0x000fe200098f0c16 */
[----:B------:R-:W-:Y:S01]  /*24e0*/  STG.E.U16 desc[UR14][R48.64+0x4], R0 ;  /* 0x0000040030007986 */ /* 0x000fe2000c10150e */
[----:B------:R-:W-:Y:S01]  /*24f0*/  PRMT R51, R5, 0x7610, R51 ;  /* 0x0000761005337816 */ /* 0x000fe20000000033 */
[----:B------:R-:W-:Y:S01]  /*2500*/  FFMA.FTZ R55, R41, R55, R43 ;  /* 0x0000003729377223 */ /* 0x000fe2000001002b */
[----:B------:R-:W-:Y:S01]  /*2510*/  PRMT R52, R5, 0x7632, R52 ;  /* 0x0000763205347816 */ /* 0x000fe20000000034 */
[----:B------:R-:W-:Y:S01]  /*2520*/  UIADD3.X UR5, URZ, UR5, URZ, UP0, !UPT ;  /* 0x000000053f057290 */ /* 0x000fe200087fe43f */
[----:B------:R-:W-:Y:S01]  /*2530*/  LEA.HI.X R37, R50, UR13, R37, 0x1, P2 ;  /* 0x0000000d32257c11 */ /* 0x000fe200090f0c25 */
[----:B------:R0:W-:Y:S01]  /*2540*/  STG.E.U16 desc[UR14][R48.64], R51 ;  /* 0x0000003330007986 */ /* 0x0001e2000c10150e */
[-C--:B------:R-:W-:Y:S01]  /*2550*/  IADD3.X R5, RZ, R23.reuse, RZ, P1, !PT ;  /* 0x00000017ff057210 */ /* 0x080fe20000ffe4ff */
[----:B------:R-:W-:Y:S01]  /*2560*/  UISETP.GE.U32.AND UP0, UPT, UR6, UR17, UPT ;  /* 0x000000110600728c */ /* 0x000fe2000bf06070 */
[----:B------:R-:W-:Y:S01]  /*2570*/  IADD3.X R34, RZ, R23, RZ, P0, !PT ;  /* 0x00000017ff227210 */ /* 0x000fe200007fe4ff */
[----:B------:R1:W-:Y:S01]  /*2580*/  STG.E.U16 desc[UR14][R48.64+0x2], R52 ;  /* 0x0000023430007986 */ /* 0x0003e2000c10150e */
[----:B------:R-:W-:Y:S01]  /*2590*/  LEA R50, P0, R57, UR12, 0x1 ;  /* 0x0000000c39327c11 */ /* 0x000fe2000f8008ff */
[----:B------:R-:W-:Y:S01]  /*25a0*/  UISETP.GE.AND.EX UP0, UPT, UR5, UR10, UPT, UP0 ;  /* 0x0000000a0500728c */ /* 0x000fe2000bf06300 */
[----:B------:R-:W-:Y:S01]  /*25b0*/  LEA R22, P1, R4, UR12, 0x1 ;  /* 0x0000000c04167c11 */ /* 0x000fe2000f8208ff */
[----:B------:R-:W-:-:S03]  /*25c0*/  UMOV UR9, UR6 ;  /* 0x0000000600097c82 */ /* 0x000fc60008000000 */
[----:B------:R-:W-:Y:S01]  /*25d0*/  LEA.HI.X R23, R4, UR13, R5, 0x1, P1 ;  /* 0x0000000d04177c11 */ /* 0x000fe200088f0c05 */
[C---:B------:R-:W-:Y:S01]  /*25e0*/  FMUL.FTZ R4, R58.reuse, R7 ;  /* 0x000000073a047220 */ /* 0x040fe20000410000 */
[----:B0-----:R-:W-:Y:S01]  /*25f0*/  LEA.HI.X R51, R57, UR13, R34, 0x1, P0 ;  /* 0x0000000d39337c11 */ /* 0x001fe200080f0c22 */
[C---:B------:R-:W-:Y:S01]  /*2600*/  FMUL.FTZ R34, R58.reuse, R35 ;  /* 0x000000233a227220 */ /* 0x040fe20000410000 */
[C---:B------:R-:W-:Y:S01]  /*2610*/  FMUL.FTZ R5, R58.reuse, R32 ;  /* 0x000000203a057220 */ /* 0x040fe20000410000 */
[C---:B------:R-:W-:Y:S01]  /*2620*/  FMUL.FTZ R32, R58.reuse, R9 ;  /* 0x000000093a207220 */ /* 0x040fe20000410000 */
[C---:B-1----:R-:W-:Y:S01]  /*2630*/  FMUL.FTZ R52, R58.reuse, R33 ;  /* 0x000000213a347220 */ /* 0x042fe20000410000 */
[----:B------:R-:W-:Y:S01]  /*2640*/  FMUL.FTZ R7, R58, R30 ;  /* 0x0000001e3a077220 */ /* 0x000fe20000410000 */
[----:B------:R-:W-:Y:S01]  /*2650*/  FFMA.FTZ R4, R53, R4, R59 ;  /* 0x0000000435047223 */ /* 0x000fe2000001003b */
[----:B------:R-:W-:Y:S01]  /*2660*/  FFMA.FTZ R33, R41, R34, R43 ;  /* 0x0000002229217223 */ /* 0x000fe2000001002b */
[--C-:B------:R-:W-:Y:S01]  /*2670*/  FFMA.FTZ R5, R40, R5, R42.reuse ;  /* 0x0000000528057223 */ /* 0x100fe2000001002a */
[----:B------:R-:W-:Y:S01]  /*2680*/  FFMA.FTZ R32, R53, R32, R59 ;  /* 0x0000002035207223 */ /* 0x000fe2000001003b */
[----:B------:R-:W-:Y:S01]  /*2690*/  FFMA.FTZ R31, R41, R52, R43 ;  /* 0x00000034291f7223 */ /* 0x000fe2000001002b */
[C---:B------:R-:W-:Y:S01]  /*26a0*/  FMUL.FTZ R30, R58.reuse, R11 ;  /* 0x0000000b3a1e7220 */ /* 0x040fe20000410000 */
[----:B------:R-:W-:Y:S01]  /*26b0*/  FMUL.FTZ R9, R58, R28 ;  /* 0x0000001c3a097220 */ /* 0x000fe20000410000 */
[----:B------:R-:W-:Y:S01]  /*26c0*/  FFMA.FTZ R7, R40, R7, R42 ;  /* 0x0000000728077223 */ /* 0x000fe2000001002a */
[C---:B------:R-:W-:Y:S01]  /*26d0*/  FMUL.FTZ R28, R58.reuse, R13 ;  /* 0x0000000d3a1c7220 */ /* 0x040fe20000410000 */
[----:B------:R-:W-:Y:S01]  /*26e0*/  FMUL.FTZ R11, R58, R26 ;  /* 0x0000001a3a0b7220 */ /* 0x000fe20000410000 */
[----:B------:R-:W-:Y:S01]  /*26f0*/  PRMT R34, R0, 0x7632, R34 ;  /* 0x0000763200227816 */ /* 0x000fe20000000022 */
[C---:B------:R-:W-:Y:S01]  /*2700*/  FMUL.FTZ R26, R58.reuse, R15 ;  /* 0x0000000f3a1a7220 */ /* 0x040fe20000410000 */
[C---:B------:R-:W-:Y:S01]  /*2710*/  FMUL.FTZ R13, R58.reuse, R54 ;  /* 0x000000363a0d7220 */ /* 0x040fe20000410000 */
[----:B------:R-:W-:Y:S01]  /*2720*/  F2FP.BF16.F32.PACK_AB R4, R33, R4 ;  /* 0x000000042104723e */ /* 0x000fe200000010ff */
[----:B------:R-:W-:Y:S01]  /*2730*/  FMUL.FTZ R54, R58, R17 ;  /* 0x000000113a367220 */ /* 0x000fe20000410000 */
[----:B------:R-:W-:Y:S01]  /*2740*/  FFMA.FTZ R30, R53, R30, R59 ;  /* 0x0000001e351e7223 */ /* 0x000fe2000001003b */
[----:B------:R-:W-:Y:S01]  /*2750*/  FFMA.FTZ R17, R41, R60, R43 ;  /* 0x0000003c29117223 */ /* 0x000fe2000001002b */
[----:B------:R-:W-:Y:S01]  /*2760*/  F2FP.BF16.F32.PACK_AB R5, R5, R8 ;  /* 0x000000080505723e */ /* 0x000fe200000010ff */
[----:B------:R-:W-:Y:S01]  /*2770*/  FFMA.FTZ R9, R40, R9, R42 ;  /* 0x0000000928097223 */ /* 0x000fe2000001002a */
[----:B------:R-:W-:Y:S01]  /*2780*/  F2FP.BF16.F32.PACK_AB R31, R31, R32 ;  /* 0x000000201f1f723e */ /* 0x000fe200000010ff */
[--C-:B------:R-:W-:Y:S01]  /*2790*/  FFMA.FTZ R28, R53, R28, R59.reuse ;  /* 0x0000001c351c7223 */ /* 0x100fe2000001003b */
[----:B------:R-:W-:Y:S01]  /*27a0*/  F2FP.BF16.F32.PACK_AB R7, R7, R10 ;  /* 0x0000000a0707723e */ /* 0x000fe200000010ff */
[----:B------:R-:W-:Y:S01]  /*27b0*/  FMUL.FTZ R15, R58, R38 ;  /* 0x000000263a0f7220 */ /* 0x000fe20000410000 */
[----:B------:R-:W-:Y:S01]  /*27c0*/  FFMA.FTZ R26, R53, R26, R59 ;  /* 0x0000001a351a7223 */ /* 0x000fe2000001003b */
[----:B------:R-:W-:Y:S01]  /*27d0*/  STG.E.U16 desc[UR14][R48.64+0x6], R34 ;  /* 0x0000062230007986 */ /* 0x000fe2000c10150e */
[----:B------:R-:W-:Y:S01]  /*27e0*/  PRMT R33, R6, 0x7632, R33 ;  /* 0x0000763206217816 */ /* 0x000fe20000000021 */
[----:B------:R-:W-:Y:S01]  /*27f0*/  FMUL.FTZ R38, R58, R47 ;  /* 0x0000002f3a267220 */ /* 0x000fe20000410000 */
[----:B------:R-:W-:Y:S01]  /*2800*/  PRMT R8, R4, 0x7632, R8 ;  /* 0x0000763204087816 */ /* 0x000fe20000000008 */
[----:B------:R0:W-:Y:S01]  /*2810*/  STG.E.U16 desc[UR14][R44.64], R6 ;  /* 0x000000062c007986 */ /* 0x0001e2000c10150e */
[----:B------:R-:W-:Y:S01]  /*2820*/  FMUL.FTZ R58, R58, R39 ;  /* 0x000000273a3a7220 */ /* 0x000fe20000410000 */
[----:B------:R-:W-:Y:S01]  /*2830*/  PRMT R0, R5, 0x7632, R0 ;  /* 0x0000763205007816 */ /* 0x000fe20000000000 */
[C-C-:B------:R-:W-:Y:S01]  /*2840*/  FFMA.FTZ R11, R40.reuse, R11, R42.reuse ;  /* 0x0000000b280b7223 */ /* 0x140fe2000001002a */
[----:B------:R1:W-:Y:S01]  /*2850*/  STG.E.U16 desc[UR14][R44.64+0x4], R4 ;  /* 0x000004042c007986 */ /* 0x0003e2000c10150e */
[----:B------:R-:W-:Y:S01]  /*2860*/  F2FP.BF16.F32.PACK_AB R17, R17, R30 ;  /* 0x0000001e1111723e */ /* 0x000fe200000010ff */
[C-C-:B------:R-:W-:Y:S01]  /*2870*/  FFMA.FTZ R13, R40.reuse, R13, R42.reuse ;  /* 0x0000000d280d7223 */ /* 0x140fe2000001002a */
[----:B------:R-:W-:Y:S01]  /*2880*/  F2FP.BF16.F32.PACK_AB R9, R9, R12 ;  /* 0x0000000c0909723e */ /* 0x000fe200000010ff */
[--C-:B------:R-:W-:Y:S01]  /*2890*/  FFMA.FTZ R54, R53, R54, R59.reuse ;  /* 0x0000003635367223 */ /* 0x100fe2000001003b */
[----:B------:R-:W-:Y:S01]  /*28a0*/  F2FP.BF16.F32.PACK_AB R28, R29, R28 ;  /* 0x0000001c1d1c723e */ /* 0x000fe200000010ff */
[----:B------:R-:W-:Y:S01]  /*28b0*/  STG.E.U16 desc[UR14][R44.64+0x2], R33 ;  /* 0x000002212c007986 */ /* 0x000fe2000c10150e */
[----:B------:R-:W-:Y:S01]  /*28c0*/  F2FP.BF16.F32.PACK_AB R26, R27, R26 ;  /* 0x0000001a1b1a723e */ /* 0x000fe200000010ff */
[----:B------:R-:W-:Y:S01]  /*28d0*/  FFMA.FTZ R15, R40, R15, R42 ;  /* 0x0000000f280f7223 */ /* 0x000fe2000001002a */
[----:B0-----:R-:W-:Y:S01]  /*28e0*/  PRMT R6, R31, 0x7632, R6 ;  /* 0x000076321f067816 */ /* 0x001fe20000000006 */
[----:B------:R-:W-:Y:S01]  /*28f0*/  STG.E.U16 desc[UR14][R44.64+0x6], R8 ;  /* 0x000006082c007986 */ /* 0x000fe2000c10150e */
[----:B------:R-:W-:Y:S01]  /*2900*/  FFMA.FTZ R38, R53, R38, R59 ;  /* 0x0000002635267223 */ /* 0x000fe2000001003b */
[----:B-1----:R-:W-:Y:S01]  /*2910*/  PRMT R4, R7, 0x7632, R4 ;  /* 0x0000763207047816 */ /* 0x002fe20000000004 */
[----:B------:R-:W-:Y:S01]  /*2920*/  FFMA.FTZ R41, R41, R58, R43 ;  /* 0x0000003a29297223 */ /* 0x000fe2000001002b */
[----:B------:R0:W-:Y:S01]  /*2930*/  STG.E.U16 desc[UR14][R24.64], R5 ;  /* 0x0000000518007986 */ /* 0x0001e2000c10150e */
[----:B------:R-:W-:-:S02]  /*2940*/  PRMT R10, R9, 0x7632, R10 ;  /* 0x00007632090a7816 */ /* 0x000fc4000000000a */
[----:B------:R-:W-:Y:S01]  /*2950*/  F2FP.BF16.F32.PACK_AB R11, R11, R14 ;  /* 0x0000000e0b0b723e */ /* 0x000fe200000010ff */
[----:B------:R1:W-:Y:S01]  /*2960*/  STG.E.U16 desc[UR14][R24.64+0x2], R0 ;  /* 0x0000020018007986 */ /* 0x0003e2000c10150e */
[----:B------:R-:W-:Y:S02]  /*2970*/  F2FP.BF16.F32.PACK_AB R13, R13, R16 ;  /* 0x000000100d0d723e */ /* 0x000fe400000010ff */
[----:B------:R-:W-:Y:S01]  /*2980*/  F2FP.BF16.F32.PACK_AB R54, R55, R54 ;  /* 0x000000363736723e */ /* 0x000fe200000010ff */
[----:B------:R-:W-:Y:S01]  /*2990*/  STG.E.U16 desc[UR14][R24.64+0x4], R31 ;  /* 0x0000041f18007986 */ /* 0x000fe2000c10150e */
[----:B------:R-:W-:Y:S02]  /*29a0*/  F2FP.BF16.F32.PACK_AB R15, R15, R46 ;  /* 0x0000002e0f0f723e */ /* 0x000fe400000010ff */
[----:B------:R-:W-:Y:S01]  /*29b0*/  F2FP.BF16.F32.PACK_AB R38, R41, R38 ;  /* 0x000000262926723e */ /* 0x000fe200000010ff */
[----:B------:R2:W-:Y:S01]  /*29c0*/  STG.E.U16 desc[UR14][R24.64+0x6], R6 ;  /* 0x0000060618007986 */ /* 0x0005e2000c10150e */
[----:B0-----:R-:W-:-:S02]  /*29d0*/  PRMT R5, R17, 0x7632, R5 ;  /* 0x0000763211057816 */ /* 0x001fc40000000005 */
[----:B------:R-:W-:Y:S01]  /*29e0*/  PLOP3.LUT P0, PT, PT, PT, UP0, 0x80, 0x0 ;  /* 0x000000000000781c */ /* 0x000fe20003f0f008 */
[----:B------:R0:W-:Y:S01]  /*29f0*/  STG.E.U16 desc[UR14][R18.64+0x2], R4 ;  /* 0x0000020412007986 */ /* 0x0001e2000c10150e */
[----:B-1----:R-:W-:-:S03]  /*2a00*/  PRMT R0, R28, 0x7632, R0 ;  /* 0x000076321c007816 */ /* 0x002fc60000000000 */
[----:B------:R-:W-:Y:S04]  /*2a10*/  STG.E.U16 desc[UR14][R18.64], R7 ;  /* 0x0000000712007986 */ /* 0x000fe8000c10150e */
[----:B------:R-:W-:Y:S01]  /*2a20*/  STG.E.U16 desc[UR14][R18.64+0x4], R17 ;  /* 0x0000041112007986 */ /* 0x000fe2000c10150e */
[----:B--2---:R-:W-:Y:S02]  /*2a30*/  PRMT R25, R13, 0x7632, R25 ;  /* 0x000076320d197816 */ /* 0x004fe40000000019 */
[----:B0-----:R-:W-:Y:S01]  /*2a40*/  PRMT R4, R26, 0x7632, R4 ;  /* 0x000076321a047816 */ /* 0x001fe20000000004 */
[----:B------:R0:W-:Y:S04]  /*2a50*/  STG.E.U16 desc[UR14][R18.64+0x6], R5 ;  /* 0x0000060512007986 */ /* 0x0001e8000c10150e */
[----:B------:R-:W-:Y:S04]  /*2a60*/  STG.E.U16 desc[UR14][R20.64], R9 ;  /* 0x0000000914007986 */ /* 0x000fe8000c10150e */
[----:B------:R-:W-:Y:S04]  /*2a70*/  STG.E.U16 desc[UR14][R20.64+0x2], R10 ;  /* 0x0000020a14007986 */ /* 0x000fe8000c10150e */
[----:B------:R-:W-:Y:S01]  /*2a80*/  STG.E.U16 desc[UR14][R20.64+0x4], R28 ;  /* 0x0000041c14007986 */ /* 0x000fe2000c10150e */
[----:B0-----:R-:W-:-:S03]  /*2a90*/  PRMT R18, R11, 0x7632, R18 ;  /* 0x000076320b127816 */ /* 0x001fc60000000012 */
[----:B------:R0:W-:Y:S04]  /*2aa0*/  STG.E.U16 desc[UR14][R20.64+0x6], R0 ;  /* 0x0000060014007986 */ /* 0x0001e8000c10150e */
[----:B------:R1:W-:Y:S04]  /*2ab0*/  STG.E.U16 desc[UR14][R36.64], R11 ;  /* 0x0000000b24007986 */ /* 0x0003e8000c10150e */
[----:B------:R2:W-:Y:S01]  /*2ac0*/  STG.E.U16 desc[UR14][R36.64+0x6], R4 ;  /* 0x0000060424007986 */ /* 0x0005e2000c10150e */
[----:B0-----:R-:W-:-:S03]  /*2ad0*/  PRMT R0, R54, 0x7632, R0 ;  /* 0x0000763236007816 */ /* 0x001fc60000000000 */
[----:B------:R0:W-:Y:S01]  /*2ae0*/  STG.E.U16 desc[UR14][R36.64+0x2], R18 ;  /* 0x0000021224007986 */ /* 0x0001e2000c10150e */
[----:B-1----:R-:W-:-:S03]  /*2af0*/  PRMT R11, R15, 0x7632, R11 ;  /* 0x000076320f0b7816 */ /* 0x002fc6000000000b */
[----:B------:R0:W-:Y:S01]  /*2b00*/  STG.E.U16 desc[UR14][R36.64+0x4], R26 ;  /* 0x0000041a24007986 */ /* 0x0001e2000c10150e */
[----:B--2---:R-:W-:-:S03]  /*2b10*/  PRMT R4, R38, 0x7632, R4 ;  /* 0x0000763226047816 */ /* 0x004fc60000000004 */
        /* <DEDUP_REMOVED lines=10> */
.L_x_1185:
        /* <DEDUP_REMOVED lines=12> */
.L_x_2642:


//--------------------- .text._ZN13group_norm_v214gn_cuda_kernelI13__nv_bfloat16Li320ELi1ELi32ELi40ELi1024ELb0ELi64ELi320ELi320ELi4ELb1ELi9ELb0ELb0ENS_16CompileConditionILi900EEEEEvPT_PKS4_S7_S7_flPfS8_Pj --------------------------
	.section	.text._ZN13group_norm_v214gn_cuda_kernelI13__nv_bfloat16Li320ELi1ELi32ELi40ELi1024ELb0ELi64ELi320ELi320ELi4ELb1ELi9ELb0ELb0ENS_16CompileConditionILi900EEEEEvPT_PKS4_S7_S7_flPfS8_Pj,"ax",@progbits
	.align	128
        .global         _ZN13group_norm_v214gn_cuda_kernelI13__nv_bfloat16Li320ELi1ELi32ELi40ELi1024ELb0ELi64ELi320ELi320ELi4ELb1ELi9ELb0ELb0ENS_16CompileConditionILi900EEEEEvPT_PKS4_S7_S7_flPfS8_Pj
        .type           _ZN13group_norm_v214gn_cuda_kernelI13__nv_bfloat16Li320ELi1ELi32ELi40ELi1024ELb0ELi64ELi320ELi320ELi4ELb1ELi9ELb0ELb0ENS_16CompileConditionILi900EEEEEvPT_PKS4_S7_S7_flPfS8_Pj,@function
        .size           _ZN13group_norm_v214gn_cuda_kernelI13__nv_bfloat16Li320ELi1ELi32ELi40ELi1024ELb0ELi64ELi320ELi320ELi4ELb1ELi9ELb0ELb0ENS_16CompileConditionILi900EEEEEvPT_PKS4_S7_S7_flPfS8_Pj,(.L_x_2643 - _ZN13group_norm_v214gn_cuda_kernelI13__nv_bfloat16Li320ELi1ELi32ELi40ELi1024ELb0ELi64ELi320ELi320ELi4ELb1ELi9ELb0ELb0ENS_16CompileConditionILi900EEEEEvPT_PKS4_S7_S7_flPfS8_Pj)
        .other          _ZN13group_norm_v214gn_cuda_kernelI13__nv_bfloat16Li320ELi1ELi32ELi40ELi1024ELb0ELi64ELi320ELi320ELi4ELb1ELi9ELb0ELb0ENS_16CompileConditionILi900EEEEEvPT_PKS4_S7_S7_flPfS8_Pj,@"STO_CUDA_ENTRY STV_DEFAULT"
_ZN13group_norm_v214gn_cuda_kernelI13__nv_bfloat16Li320ELi1ELi32ELi40ELi1024ELb0ELi64ELi320ELi320ELi4ELb1ELi9ELb0ELb0ENS_16CompileConditionILi900EEEEEvPT_PKS4_S7_S7_flPfS8_Pj:
.text._ZN13group_norm_v214gn_cuda_kernelI13__nv_bfloat16Li320ELi1ELi32ELi40ELi1024ELb0ELi64ELi320ELi320ELi4ELb1ELi9ELb0ELb0ENS_16CompileConditionILi900EEEEEvPT_PKS4_S7_S7_flPfS8_Pj:
[----:B------:R-:W-:Y:S08]  /*0000*/  LDC R1, c[0x0][0x28] ;  /* 0x00000a00ff017b82 */ /* 0x000ff00000000800 */
[----:B------:R-:W0:Y:S08]  /*0010*/  LDC.64 R28, c[0x0][0x238] ;  /* 0x00008e00ff1c7b82 */ /* 0x000e300000000a00 */
[----:B------:R-:W1:Y:S01]  /*0020*/  S2UR UR8, SR_CTAID.Y ;  /* 0x00000000000879c3 */ /* 0x000e620000002600 */
[----:B0-----:R-:W-:-:S02]  /*0030*/  SHF.L.U32 R27, R28, 0x2, RZ ;  /* 0x000000021c1b7819 */ /* 0x001fc400000006ff */
[----:B------:R-:W-:Y:S02]  /*0040*/  SHF.L.U64.HI R28, R28, 0x2, R29 ;  /* 0x000000021c1c7819 */ /* 0x000fe4000001021d */
[----:B-1----:R-:W-:-:S04]  /*0050*/  ISETP.GT.U32.AND P0, PT, R27, UR8, PT ;  /* 0x000000081b007c0c */ /* 0x002fc8000bf04070 */
[----:B------:R-:W-:-:S13]  /*0060*/  ISETP.GT.AND.EX P0, PT, R28, RZ, PT, P0 ;  /* 0x000000ff1c00720c */ /* 0x000fda0003f04300 */
[----:B------:R-:W-:Y:S05]  /*0070*/  @!P0 EXIT ;  /* 0x000000000000894d */ /* 0x000fea0003800000 */
[----:B------:R-:W0:Y:S01]  /*0080*/  S2R R26, SR_TID.X ;  /* 0x00000000001a7919 */ /* 0x000e220000002100 */
[----:B------:R-:W1:Y:S01]  /*0090*/  S2UR UR5, SR_CgaCtaId ;  /* 0x00000000000579c3 */ /* 0x000e620000008800 */
[----:B------:R-:W-:Y:S01]  /*00a0*/  UMOV UR4, 0x400 ;  /* 0x0000040000047882 */ /* 0x000fe20000000000 */
[----:B------:R-:W-:Y:S01]  /*00b0*/  HFMA2.MMA R20, -RZ, RZ, 0, 5.9604644775390625e-08 ;  /* 0x00000001ff147435 */ /* 0x000fe200000001ff */
[----:B------:R-:W2:Y:S01]  /*00c0*/  S2R R4, SR_CTAID.X ;  /* 0x0000000000047919 */ /* 0x000ea20000002500 */
[----:B------:R-:W-:Y:S01]  /*00d0*/  ULDC.64 UR10, c[0x0][0x240] ;  /* 0x00009000000a7ab9 */ /* 0x000fe20000000a00 */
[----:B------:R-:W-:Y:S01]  /*00e0*/  HFMA2.MMA R21, -RZ, RZ, 0, 0 ;  /* 0x00000000ff157435 */ /* 0x000fe200000001ff */
[----:B------:R-:W-:Y:S01]  /*00f0*/  ISETP.EQ.U32.AND P2, PT, RZ, UR10, PT ;  /* 0x0000000aff007c0c */ /* 0x000fe2000bf42070 */
[----:B------:R-:W-:Y:S01]  /*0100*/  IMAD.U32 R22, RZ, RZ, UR8 ;  /* 0x00000008ff167e24 */ /* 0x000fe2000f8e00ff */
[----:B------:R-:W-:Y:S01]  /*0110*/  MOV R23, RZ ;  /* 0x000000ff00177202 */ /* 0x000fe20000000f00 */
[----:B-1----:R-:W-:-:S02]  /*0120*/  ULEA UR6, UR5, UR4, 0x18 ;  /* 0x0000000405067291 */ /* 0x002fc4000f8ec03f */
[----:B------:R-:W-:-:S04]  /*0130*/  UIADD3 UR4, UR4, 0xc80, URZ ;  /* 0x00000c8004047890 */ /* 0x000fc8000fffe03f */
[----:B------:R-:W-:Y:S01]  /*0140*/  IMAD.U32 R5, RZ, RZ, UR6 ;  /* 0x00000006ff057e24 */ /* 0x000fe2000f8e00ff */
[----:B0-----:R-:W-:Y:S01]  /*0150*/  SHF.R.U32.HI R0, RZ, 0x2, R26 ;  /* 0x00000002ff007819 */ /* 0x001fe2000001161a */
[----:B------:R-:W-:Y:S01]  /*0160*/  IMAD.WIDE.U32 R2, R26, -0x33333333, RZ ;  /* 0xcccccccd1a027825 */ /* 0x000fe200078e00ff */
[----:B------:R-:W-:Y:S01]  /*0170*/  ULDC.64 UR6, c[0x0][0x250] ;  /* 0x0000940000067ab9 */ /* 0x000fe20000000a00 */
[----:B------:R-:W-:Y:S01]  /*0180*/  ULEA UR4, UR5, UR4, 0x18 ;  /* 0x0000000405047291 */ /* 0x000fe2000f8ec03f */
[C---:B--2---:R-:W-:Y:S01]  /*0190*/  SHF.L.U32 R2, R4.reuse, 0x6, RZ ;  /* 0x0000000604027819 */ /* 0x044fe200000006ff */
[----:B------:R-:W-:Y:S01]  /*01a0*/  ULEA UR6, UP0, UR8, UR6, 0x2 ;  /* 0x0000000608067291 */ /* 0x000fe2000f80103f */
[----:B------:R-:W-:Y:S02]  /*01b0*/  SHF.R.U32.HI R3, RZ, 0x6, R3 ;  /* 0x00000006ff037819 */ /* 0x000fe40000011603 */
[----:B------:R-:W-:Y:S01]  /*01c0*/  LOP3.LUT R25, R4, 0xf, RZ, 0xc0, !PT ;  /* 0x0000000f04197812 */ /* 0x000fe200078ec0ff */
[----:B------:R-:W-:Y:S01]  /*01d0*/  ULEA.HI.X UR7, UR8, UR7, URZ, 0x2, UP0 ;  /* 0x0000000708077291 */ /* 0x000fe200080f143f */
[----:B------:R-:W-:-:S02]  /*01e0*/  SHF.L.U32 R0, R0, 0x4, RZ ;  /* 0x0000000400007819 */ /* 0x000fc400000006ff */
[----:B------:R-:W-:Y:S02]  /*01f0*/  LOP3.LUT R2, R2, 0x3c0, RZ, 0xc0, !PT ;  /* 0x000003c002027812 */ /* 0x000fe400078ec0ff */
[----:B------:R-:W-:Y:S01]  /*0200*/  LOP3.LUT R25, R0, 0xfffffff0, R25, 0xe2, !PT ;  /* 0xfffffff000197812 */ /* 0x000fe200078ee219 */
[C-C-:B------:R-:W-:Y:S01]  /*0210*/  IMAD R0, R3.reuse, -0x50, R26.reuse ;  /* 0xffffffb003007824 */ /* 0x140fe200078e021a */
[----:B------:R-:W-:Y:S01]  /*0220*/  IADD3 R2, R2, R3, RZ ;  /* 0x0000000302027210 */ /* 0x000fe20007ffe0ff */
[----:B------:R-:W-:Y:S01]  /*0230*/  IMAD.U32 R79, RZ, RZ, UR7 ;  /* 0x00000007ff4f7e24 */ /* 0x000fe2000f8e00ff */
[----:B------:R-:W-:Y:S01]  /*0240*/  LOP3.LUT P0, RZ, R4, 0xf, RZ, 0xc0, !PT ;  /* 0x0000000f04ff7812 */ /* 0x000fe2000780c0ff */
[----:B------:R-:W-:Y:S01]  /*0250*/  IMAD R0, R0, 0x28, R5 ;  /* 0x0000002800007824 */ /* 0x000fe200078e0205 */
[----:B------:R-:W-:Y:S01]  /*0260*/  ISETP.NE.AND P1, PT, R4, RZ, PT ;  /* 0x000000ff0400720c */ /* 0x000fe20003f25270 */
[----:B------:R-:W-:Y:S01]  /*0270*/  IMAD R19, R2, 0x500, RZ ;  /* 0x0000050002137824 */ /* 0x000fe200078e02ff */
[----:B------:R-:W-:Y:S01]  /*0280*/  SHF.R.U32.HI R18, RZ, 0x1, R26 ;  /* 0x00000001ff127819 */ /* 0x000fe2000001161a */
[----:B------:R-:W-:Y:S01]  /*0290*/  IMAD R24, R3, 0x8, R0 ;  /* 0x0000000803187824 */ /* 0x000fe200078e0200 */
[----:B------:R-:W-:Y:S01]  /*02a0*/  ISETP.GT.U32.OR P0, PT, R26, 0x7, P0 ;  /* 0x000000071a00780c */ /* 0x000fe20000704470 */
[C---:B------:R-:W-:Y:S01]  /*02b0*/  VIADD R14, R19.reuse, 0x3c00 ;  /* 0x00003c00130e7836 */ /* 0x040fe20000000000 */
[----:B------:R-:W-:Y:S01]  /*02c0*/  SEL R20, R20, 0x7ffffff1, P1 ;  /* 0x7ffffff114147807 */ /* 0x000fe20000800000 */
[C---:B------:R-:W-:Y:S01]  /*02d0*/  VIADD R11, R19.reuse, 0x7800 ;  /* 0x00007800130b7836 */ /* 0x040fe20000000000 */
[----:B------:R-:W-:Y:S01]  /*02e0*/  LOP3.LUT R18, R18, 0x7ffffff8, RZ, 0xc0, !PT ;  /* 0x7ffffff812127812 */ /* 0x000fe200078ec0ff */
[C---:B------:R-:W-:Y:S01]  /*02f0*/  VIADD R8, R19.reuse, 0xb400 ;  /* 0x0000b40013087836 */ /* 0x040fe20000000000 */
[----:B------:R-:W-:Y:S01]  /*0300*/  MOV R78, UR6 ;  /* 0x00000006004e7c02 */ /* 0x000fe20008000f00 */
[C---:B------:R-:W-:Y:S01]  /*0310*/  VIADD R5, R19.reuse, 0xf000 ;  /* 0x0000f00013057836 */ /* 0x040fe20000000000 */
[----:B------:R-:W-:Y:S01]  /*0320*/  LEA R17, R26, UR4, 0x3 ;  /* 0x000000041a117c11 */ /* 0x000fe2000f8e18ff */
[C---:B------:R-:W-:Y:S01]  /*0330*/  VIADD R0, R19.reuse, 0x12c00 ;  /* 0x00012c0013007836 */ /* 0x040fe20000000000 */
[----:B------:R-:W-:-:S02]  /*0340*/  IADD3 R16, R19, 0x1400, RZ ;  /* 0x0000140013107810 */ /* 0x000fc40007ffe0ff */
[C---:B------:R-:W-:Y:S02]  /*0350*/  IADD3 R15, R19.reuse, 0x2800, RZ ;  /* 0x00002800130f7810 */ /* 0x040fe40007ffe0ff */
[C---:B------:R-:W-:Y:S02]  /*0360*/  IADD3 R13, R19.reuse, 0x5000, RZ ;  /* 0x00005000130d7810 */ /* 0x040fe40007ffe0ff */
[C---:B------:R-:W-:Y:S02]  /*0370*/  IADD3 R12, R19.reuse, 0x6400, RZ ;  /* 0x00006400130c7810 */ /* 0x040fe40007ffe0ff */
[C---:B------:R-:W-:Y:S02]  /*0380*/  IADD3 R10, R19.reuse, 0x8c00, RZ ;  /* 0x00008c00130a7810 */ /* 0x040fe40007ffe0ff */
[C---:B------:R-:W-:Y:S02]  /*0390*/  IADD3 R9, R19.reuse, 0xa000, RZ ;  /* 0x0000a00013097810 */ /* 0x040fe40007ffe0ff */
[----:B------:R-:W-:-:S02]  /*03a0*/  IADD3 R7, R19, 0xc800, RZ ;  /* 0x0000c80013077810 */ /* 0x000fc40007ffe0ff */
[C---:B------:R-:W-:Y:S02]  /*03b0*/  IADD3 R6, R19.reuse, 0xdc00, RZ ;  /* 0x0000dc0013067810 */ /* 0x040fe40007ffe0ff */
[C---:B------:R-:W-:Y:S02]  /*03c0*/  IADD3 R4, R19.reuse, 0x10400, RZ ;  /* 0x0001040013047810 */ /* 0x040fe40007ffe0ff */
[----:B------:R-:W-:Y:S02]  /*03d0*/  IADD3 R2, R19, 0x11800, RZ ;  /* 0x0001180013027810 */ /* 0x000fe40007ffe0ff */
[----:B------:R-:W-:Y:S01]  /*03e0*/  ISETP.EQ.OR.EX P0, PT, RZ, UR11, P0, P2 ;  /* 0x0000000bff007c0c */ /* 0x000fe20008702720 */
[----:B------:R-:W-:-:S12]  /*03f0*/  ULDC.64 UR10, c[0x0][0x208] ;  /* 0x00008200000a7ab9 */ /* 0x000fd80000000a00 */
.L_x_1196:
[----:B---3--:R-:W-:Y:S01]  /*0400*/  IMAD.WIDE.U32 R30, R26, -0x33333333, RZ ;  /* 0xcccccccd1a1e7825 */ /* 0x008fe200078e00ff */
[----:B------:R-:W-:Y:S01]  /*0410*/  LOP3.LUT R140, R22, 0x3, RZ, 0xc0, !PT ;  /* 0x00000003168c7812 */ /* 0x000fe200078ec0ff */
[----:B------:R-:W-:Y:S01]  /*0420*/  ULDC.64 UR6, c[0x0][0x218] ;  /* 0x0000860000067ab9 */ /* 0x000fe20000000a00 */
[----:B------:R-:W-:Y:S01]  /*0430*/  SHF.R.U32.HI R136, RZ, 0x2, R21 ;  /* 0x00000002ff887819 */ /* 0x000fe20000011615 */
[----:B0-----:R-:W0:Y:S01]  /*0440*/  LDC.64 R88, c[0x0][0x220] ;  /* 0x00008800ff587b82 */ /* 0x001e220000000a00 */
[----:B------:R-:W-:Y:S01]  /*0450*/  SHF.R.U32.HI R31, RZ, 0x6, R31 ;  /* 0x00000006ff1f7819 */ /* 0x000fe2000001161f */
[----:B------:R-:W-:Y:S01]  /*0460*/  IMAD R95, R140, 0x140, RZ ;  /* 0x000001408c5f7824 */ /* 0x000fe200078e02ff */
[----:B------:R-:W-:Y:S01]  /*0470*/  SHF.R.U64 R134, R22, 0x2, R21 ;  /* 0x0000000216867819 */ /* 0x000fe20000001215 */
[----:B------:R-:W-:Y:S02]  /*0480*/  IMAD R3, R136, 0x140000, RZ ;  /* 0x0014000088037824 */ /* 0x000fe400078e02ff */
[----:B------:R-:W-:-:S02]  /*0490*/  IMAD R138, R31, -0x50, R26 ;  /* 0xffffffb01f8a7824 */ /* 0x000fc400078e021a */
[----:B------:R-:W1:Y:S03]  /*04a0*/  LDC.64 R90, c[0x0][0x228] ;  /* 0x00008a00ff5a7b82 */ /* 0x000e660000000a00 */
[----:B------:R-:W-:-:S04]  /*04b0*/  LEA R92, R138, R95, 0x2 ;  /* 0x0000005f8a5c7211 */ /* 0x000fc800078e10ff */
[----:B------:R-:W-:-:S03]  /*04c0*/  SHF.R.S32.HI R93, RZ, 0x1f, R92 ;  /* 0x0000001fff5d7819 */ /* 0x000fc6000001145c */
[----:B------:R-:W-:-:S05]  /*04d0*/  IMAD.WIDE.U32 R84, R134, 0x140000, R92 ;  /* 0x0014000086547825 */ /* 0x000fca00078e005c */
[----:B------:R-:W-:Y:S02]  /*04e0*/  IADD3 R86, R85, R3, RZ ;  /* 0x0000000355567210 */ /* 0x000fe40007ffe0ff */
[----:B------:R-:W-:-:S04]  /*04f0*/  IADD3 R30, P1, R19, R84, RZ ;  /* 0x00000054131e7210 */ /* 0x000fc80007f3e0ff */
[----:B------:R-:W-:Y:S01]  /*0500*/  SHF.L.U32 R29, R30, 0x1, RZ ;  /* 0x000000011e1d7819 */ /* 0x000fe200000006ff */
[----:B------:R-:W-:-:S03]  /*0510*/  IMAD.X R3, RZ, RZ, R86, P1 ;  /* 0x000000ffff037224 */ /* 0x000fc600008e0656 */
[----:B------:R-:W-:Y:S02]  /*0520*/  IADD3 R76, P1, R29, UR6, RZ ;  /* 0x000000061d4c7c10 */ /* 0x000fe4000ff3e0ff */
[----:B------:R-:W-:-:S04]  /*0530*/  SHF.L.U64.HI R30, R30, 0x1, R3 ;  /* 0x000000011e1e7819 */ /* 0x000fc80000010203 */
[----:B------:R-:W-:Y:S02]  /*0540*/  IADD3.X R77, R30, UR7, RZ, P1, !PT ;  /* 0x000000071e4d7c10 */ /* 0x000fe40008ffe4ff */
[----:B------:R-:W-:-:S04]  /*0550*/  IADD3 R32, P1, R16, R84, RZ ;  /* 0x0000005410207210 */ /* 0x000fc80007f3e0ff */
[----:B------:R-:W2:Y:S01]  /*0560*/  LDG.E.64.CONSTANT R76, desc[UR10][R76.64] ;  /* 0x0000000a4c4c7981 */ /* 0x000ea2000c1e9b00 */
[----:B------:R-:W-:Y:S01]  /*0570*/  IMAD.SHL.U32 R31, R32, 0x2, RZ ;  /* 0x00000002201f7824 */ /* 0x000fe200078e00ff */
[----:B------:R-:W-:-:S04]  /*0580*/  IADD3.X R3, RZ, R86, RZ, P1, !PT ;  /* 0x00000056ff037210 */ /* 0x000fc80000ffe4ff */
[----:B------:R-:W-:Y:S02]  /*0590*/  SHF.L.U64.HI R32, R32, 0x1, R3 ;  /* 0x0000000120207819 */ /* 0x000fe40000010203 */
[----:B------:R-:W-:-:S04]  /*05a0*/  IADD3 R74, P1, R31, UR6, RZ ;  /* 0x000000061f4a7c10 */ /* 0x000fc8000ff3e0ff */
[----:B------:R-:W-:Y:S02]  /*05b0*/  IADD3.X R75, R32, UR7, RZ, P1, !PT ;  /* 0x00000007204b7c10 */ /* 0x000fe40008ffe4ff */
[----:B------:R-:W-:-:S04]  /*05c0*/  IADD3 R34, P1, R15, R84, RZ ;  /* 0x000000540f227210 */ /* 0x000fc80007f3e0ff */
[----:B------:R-:W3:Y:S01]  /*05d0*/  LDG.E.64.CONSTANT R74, desc[UR10][R74.64] ;  /* 0x0000000a4a4a7981 */ /* 0x000ee2000c1e9b00 */
[----:B------:R-:W-:Y:S02]  /*05e0*/  IADD3.X R3, RZ, R86, RZ, P1, !PT ;  /* 0x00000056ff037210 */ /* 0x000fe40000ffe4ff */
[C---:B------:R-:W-:Y:S02]  /*05f0*/  SHF.L.U32 R33, R34.reuse, 0x1, RZ ;  /* 0x0000000122217819 */ /* 0x040fe400000006ff */
[----:B------:R-:W-:Y:S02]  /*0600*/  SHF.L.U64.HI R34, R34, 0x1, R3 ;  /* 0x0000000122227819 */ /* 0x000fe40000010203 */
[----:B------:R-:W-:-:S04]  /*0610*/  IADD3 R72, P1, R33, UR6, RZ ;  /* 0x0000000621487c10 */ /* 0x000fc8000ff3e0ff */
[----:B------:R-:W-:Y:S02]  /*0620*/  IADD3.X R73, R34, UR7, RZ, P1, !PT ;  /* 0x0000000722497c10 */ /* 0x000fe40008ffe4ff */
[----:B------:R-:W-:-:S04]  /*0630*/  IADD3 R36, P1, R14, R84, RZ ;  /* 0x000000540e247210 */ /* 0x000fc80007f3e0ff */
[----:B------:R-:W4:Y:S01]  /*0640*/  LDG.E.64.CONSTANT R72, desc[UR10][R72.64] ;  /* 0x0000000a48487981 */ /* 0x000f22000c1e9b00 */
[----:B------:R-:W-:Y:S01]  /*0650*/  IMAD.X R3, RZ, RZ, R86, P1 ;  /* 0x000000ffff037224 */ /* 0x000fe200008e0656 */
[----:B------:R-:W-:-:S04]  /*0660*/  SHF.L.U32 R35, R36, 0x1, RZ ;  /* 0x0000000124237819 */ /* 0x000fc800000006ff */
[----:B------:R-:W-:Y:S02]  /*0670*/  SHF.L.U64.HI R36, R36, 0x1, R3 ;  /* 0x0000000124247819 */ /* 0x000fe40000010203 */
[----:B------:R-:W-:-:S04]  /*0680*/  IADD3 R70, P1, R35, UR6, RZ ;  /* 0x0000000623467c10 */ /* 0x000fc8000ff3e0ff */
[----:B------:R-:W-:Y:S02]  /*0690*/  IADD3.X R71, R36, UR7, RZ, P1, !PT ;  /* 0x0000000724477c10 */ /* 0x000fe40008ffe4ff */
[----:B------:R-:W-:-:S04]  /*06a0*/  IADD3 R38, P1, R13, R84, RZ ;  /* 0x000000540d267210 */ /* 0x000fc80007f3e0ff */
[----:B------:R-:W4:Y:S01]  /*06b0*/  LDG.E.64.CONSTANT R70, desc[UR10][R70.64] ;  /* 0x0000000a46467981 */ /* 0x000f22000c1e9b00 */
[----:B------:R-:W-:Y:S01]  /*06c0*/  IMAD.SHL.U32 R37, R38, 0x2, RZ ;  /* 0x0000000226257824 */ /* 0x000fe200078e00ff */
[----:B------:R-:W-:-:S04]  /*06d0*/  IADD3.X R3, RZ, R86, RZ, P1, !PT ;  /* 0x00000056ff037210 */ /* 0x000fc80000ffe4ff */
[----:B------:R-:W-:Y:S02]  /*06e0*/  SHF.L.U64.HI R38, R38, 0x1, R3 ;  /* 0x0000000126267819 */ /* 0x000fe40000010203 */
[----:B------:R-:W-:-:S04]  /*06f0*/  IADD3 R68, P1, R37, UR6, RZ ;  /* 0x0000000625447c10 */ /* 0x000fc8000ff3e0ff */
[----:B------:R-:W-:Y:S02]  /*0700*/  IADD3.X R69, R38, UR7, RZ, P1, !PT ;  /* 0x0000000726457c10 */ /* 0x000fe40008ffe4ff */
[----:B------:R-:W-:-:S04]  /*0710*/  IADD3 R40, P1, R12, R84, RZ ;  /* 0x000000540c287210 */ /* 0x000fc80007f3e0ff */
[----:B------:R-:W4:Y:S01]  /*0720*/  LDG.E.64.CONSTANT R68, desc[UR10][R68.64] ;  /* 0x0000000a44447981 */ /* 0x000f22000c1e9b00 */
        /* <DEDUP_REMOVED lines=68> */
[----:B------:R-:W-:-:S03]  /*0b70*/  IADD3 R118, P1, R0, R84, RZ ;  /* 0x0000005400767210 */ /* 0x000fc60007f3e0ff */
[----:B------:R2:W4:Y:S01]  /*0b80*/  LDG.E.64.CONSTANT R84, desc[UR10][R96.64] ;  /* 0x0000000a60547981 */ /* 0x000522000c1e9b00 */
[----:B------:R-:W-:Y:S01]  /*0b90*/  SHF.L.U32 R117, R118, 0x1, RZ ;  /* 0x0000000176757819 */ /* 0x000fe200000006ff */
[----:B------:R-:W-:-:S03]  /*0ba0*/  IMAD.X R3, RZ, RZ, R86, P1 ;  /* 0x000000ffff037224 */ /* 0x000fc600008e0656 */
[----:B------:R-:W-:Y:S02]  /*0bb0*/  IADD3 R86, P1, R117, UR6, RZ ;  /* 0x0000000675567c10 */ /* 0x000fe4000ff3e0ff */
[----:B------:R-:W-:-:S04]  /*0bc0*/  SHF.L.U64.HI R118, R118, 0x1, R3 ;  /* 0x0000000176767819 */ /* 0x000fc80000010203 */
[----:B------:R-:W-:-:S06]  /*0bd0*/  IADD3.X R87, R118, UR7, RZ, P1, !PT ;  /* 0x0000000776577c10 */ /* 0x000fcc0008ffe4ff */
[----:B------:R-:W4:Y:S01]  /*0be0*/  LDG.E.64.CONSTANT R86, desc[UR10][R86.64] ;  /* 0x0000000a56567981 */ /* 0x000f22000c1e9b00 */
[----:B0-----:R-:W-:-:S04]  /*0bf0*/  IMAD.WIDE R88, R92, 0x2, R88 ;  /* 0x000000025c587825 */ /* 0x001fc800078e0258 */
[----:B-1----:R-:W-:Y:S02]  /*0c00*/  IMAD.WIDE R90, R92, 0x2, R90 ;  /* 0x000000025c5a7825 */ /* 0x002fe400078e025a */
[----:B------:R-:W5:Y:S04]  /*0c10*/  LDG.E.64.CONSTANT R88, desc[UR10][R88.64] ;  /* 0x0000000a58587981 */ /* 0x000f68000c1e9b00 */
[----:B------:R-:W5:Y:S01]  /*0c20*/  LDG.E.64.CONSTANT R90, desc[UR10][R90.64] ;  /* 0x0000000a5a5a7981 */ /* 0x000f62000c1e9b00 */
[----:B------:R-:W-:Y:S01]  /*0c30*/  ISETP.GT.U32.AND P1, PT, R26, 0x1f, PT ;  /* 0x0000001f1a00780c */ /* 0x000fe20003f24070 */
[----:B------:R-:W-:Y:S01]  /*0c40*/  IMAD.SHL.U32 R142, R22, 0x8, RZ ;  /* 0x00000008168e7824 */ /* 0x000fe200078e00ff */
[----:B------:R-:W-:Y:S01]  /*0c50*/  BSSY B0, `(.L_x_1186) ;  /* 0x0000146000007945 */ /* 0x000fe20003800000 */
[----:B------:R-:W-:-:S03]  /*0c60*/  CS2R R110, SRZ ;  /* 0x00000000006e7805 */ /* 0x000fc6000001ff00 */
[----:B------:R-:W-:Y:S02]  /*0c70*/  LOP3.LUT R142, R142, 0x18, RZ, 0xc0, !PT ;  /* 0x000000188e8e7812 */ /* 0x000fe400078ec0ff */
[C---:B--2---:R-:W-:Y:S02]  /*0c80*/  PRMT R92, R76.reuse, 0x7632, R92 ;  /* 0x000076324c5c7816 */ /* 0x044fe4000000005c */
[----:B------:R-:W-:Y:S02]  /*0c90*/  SHF.L.U32 R3, R76, 0x10, RZ ;  /* 0x000000104c037819 */ /* 0x000fe400000006ff */
[C---:B------:R-:W-:Y:S01]  /*0ca0*/  SHF.L.U32 R119, R77.reuse, 0x10, RZ ;  /* 0x000000104d777819 */ /* 0x040fe200000006ff */
[----:B------:R-:W-:Y:S01]  /*0cb0*/  IMAD.U32 R97, R92, 0x10000, RZ ;  /* 0x000100005c617824 */ /* 0x000fe200078e00ff */
[----:B------:R-:W-:Y:S01]  /*0cc0*/  PRMT R92, R77, 0x7632, R92 ;  /* 0x000076324d5c7816 */ /* 0x000fe2000000005c */
[----:B------:R-:W-:Y:S01]  /*0cd0*/  FFMA.FTZ R94, R3, R3, RZ ;  /* 0x00000003035e7223 */ /* 0x000fe200000100ff */
[----:B------:R-:W-:-:S03]  /*0ce0*/  FADD.FTZ R93, RZ, R3 ;  /* 0x00000003ff5d7221 */ /* 0x000fc60000010000 */
[----:B------:R-:W-:Y:S01]  /*0cf0*/  FFMA.FTZ R96, R97, R97, R94 ;  /* 0x0000006161607223 */ /* 0x000fe2000001005e */
[----:B------:R-:W-:Y:S01]  /*0d00*/  FADD.FTZ R94, R93, R97 ;  /* 0x000000615d5e7221 */ /* 0x000fe20000010000 */
[----:B------:R-:W-:Y:S02]  /*0d10*/  SHF.L.U32 R93, R92, 0x10, RZ ;  /* 0x000000105c5d7819 */ /* 0x000fe400000006ff */
[----:B------:R-:W-:Y:S01]  /*0d20*/  FFMA.FTZ R96, R119, R119, R96 ;  /* 0x0000007777607223 */ /* 0x000fe20000010060 */
[----:B------:R-:W-:Y:S01]  /*0d30*/  FADD.FTZ R94, R94, R119 ;  /* 0x000000775e5e7221 */ /* 0x000fe20000010000 */
[C---:B---3--:R-:W-:Y:S01]  /*0d40*/  PRMT R92, R74.reuse, 0x7632, R92 ;  /* 0x000076324a5c7816 */ /* 0x048fe2000000005c */
[----:B------:R-:W-:Y:S02]  /*0d50*/  IMAD.U32 R121, R74, 0x10000, RZ ;  /* 0x000100004a797824 */ /* 0x000fe400078e00ff */
        /* <DEDUP_REMOVED lines=8> */
[----:B------:R-:W-:-:S03]  /*0de0*/  FADD.FTZ R94, R94, R93 ;  /* 0x0000005d5e5e7221 */ /* 0x000fc60000010000 */
[----:B------:R-:W-:Y:S02]  /*0df0*/  IMAD.U32 R93, R92, 0x10000, RZ ;  /* 0x000100005c5d7824 */ /* 0x000fe400078e00ff */
[----:B------:R-:W-:Y:S01]  /*0e00*/  FFMA.FTZ R96, R123, R123, R96 ;  /* 0x0000007b7b607223 */ /* 0x000fe20000010060 */
[----:B------:R-:W-:Y:S01]  /*0e10*/  FADD.FTZ R94, R94, R123 ;  /* 0x0000007b5e5e7221 */ /* 0x000fe20000010000 */
[C---:B----4-:R-:W-:Y:S01]  /*0e20*/  SHF.L.U32 R125, R72.reuse, 0x10, RZ ;  /* 0x00000010487d7819 */ /* 0x050fe200000006ff */
[----:B------:R-:W-:Y:S01]  /*0e30*/  IMAD.U32 R127, R73, 0x10000, RZ ;  /* 0x00010000497f7824 */ /* 0x000fe200078e00ff */
[----:B------:R-:W-:Y:S01]  /*0e40*/  PRMT R92, R72, 0x7632, R92 ;  /* 0x00007632485c7816 */ /* 0x000fe2000000005c */
[----:B------:R-:W-:Y:S01]  /*0e50*/  FFMA.FTZ R96, R93, R93, R96 ;  /* 0x0000005d5d607223 */ /* 0x000fe20000010060 */
[----:B------:R-:W-:Y:S02]  /*0e60*/  FADD.FTZ R94, R94, R93 ;  /* 0x0000005d5e5e7221 */ /* 0x000fe40000010000 */
[----:B------:R-:W-:Y:S01]  /*0e70*/  SHF.L.U32 R93, R92, 0x10, RZ ;  /* 0x000000105c5d7819 */ /* 0x000fe200000006ff */
        /* <DEDUP_REMOVED lines=11> */
[----:B------:R-:W-:Y:S01]  /*0f30*/  FADD.FTZ R94, R94, R93 ;  /* 0x0000005d5e5e7221 */ /* 0x000fe20000010000 */
[----:B------:R-:W-:-:S02]  /*0f40*/  SHF.L.U32 R131, R71, 0x10, RZ ;  /* 0x0000001047837819 */ /* 0x000fc400000006ff */
[----:B------:R-:W-:Y:S02]  /*0f50*/  IMAD.U32 R93, R92, 0x10000, RZ ;  /* 0x000100005c5d7824 */ /* 0x000fe400078e00ff */
[----:B------:R-:W-:Y:S01]  /*0f60*/  FFMA.FTZ R96, R129, R129, R96 ;  /* 0x0000008181607223 */ /* 0x000fe20000010060 */
[----:B------:R-:W-:Y:S01]  /*0f70*/  FADD.FTZ R94, R94, R129 ;  /* 0x000000815e5e7221 */ /* 0x000fe20000010000 */
[----:B------:R-:W-:Y:S02]  /*0f80*/  PRMT R92, R71, 0x7632, R92 ;  /* 0x00007632475c7816 */ /* 0x000fe4000000005c */
[----:B------:R-:W-:Y:S01]  /*0f90*/  FFMA.FTZ R96, R93, R93, R96 ;  /* 0x0000005d5d607223 */ /* 0x000fe20000010060 */
[----:B------:R-:W-:Y:S01]  /*0fa0*/  FADD.FTZ R94, R94, R93 ;  /* 0x0000005d5e5e7221 */ /* 0x000fe20000010000 */
[----:B------:R-:W-:Y:S02]  /*0fb0*/  SHF.L.U32 R93, R92, 0x10, RZ ;  /* 0x000000105c5d7819 */ /* 0x000fe400000006ff */
        /* <DEDUP_REMOVED lines=16> */
[C---:B------:R-:W-:Y:S01]  /*10c0*/  SHF.L.U32 R137, R66.reuse, 0x10, RZ ;  /* 0x0000001042897819 */ /* 0x040fe200000006ff */
        /* <DEDUP_REMOVED lines=159> */
[C---:B0-----:R-:W-:Y:S02]  /*1ac0*/  LEA.HI R92, R26.reuse, R142, RZ, 0x1e ;  /* 0x0000008e1a5c7211 */ /* 0x041fe400078ff0ff */
[----:B------:R-:W-:Y:S02]  /*1ad0*/  MOV R104, 0x400 ;  /* 0x0000040000687802 */ /* 0x000fe40000000f00 */
[----:B------:R-:W-:Y:S01]  /*1ae0*/  SHF.L.U32 R106, R26, 0x3, RZ ;  /* 0x000000031a6a7819 */ /* 0x000fe200000006ff */
[----:B------:R-:W-:-:S03]  /*1af0*/  IMAD R97, R92, 0x28, -R95 ;  /* 0x000000285c617824 */ /* 0x000fc600078e0a5f */
[----:B------:R-:W-:Y:S01]  /*1b00*/  LOP3.LUT R106, R106, 0x18, RZ, 0xc0, !PT ;  /* 0x000000186a6a7812 */ /* 0x000fe200078ec0ff */
[C---:B------:R-:W-:Y:S01]  /*1b10*/  VIADD R102, R97.reuse, 0x1c ;  /* 0x0000001c61667836 */ /* 0x040fe20000000000 */
[C---:B------:R-:W-:Y:S02]  /*1b20*/  IADD3 R92, R97.reuse, 0x4, RZ ;  /* 0x00000004615c7810 */ /* 0x040fe40007ffe0ff */
[C---:B------:R-:W-:Y:S02]  /*1b30*/  IADD3 R94, R97.reuse, 0x8, RZ ;  /* 0x00000008615e7810 */ /* 0x040fe40007ffe0ff */
[----:B------:R-:W-:Y:S02]  /*1b40*/  SHF.R.S32.HI R93, RZ, 0x1f, R92 ;  /* 0x0000001fff5d7819 */ /* 0x000fe4000001145c */
[----:B------:R-:W-:Y:S02]  /*1b50*/  IADD3 R96, R97, 0x10, RZ ;  /* 0x0000001061607810 */ /* 0x000fe40007ffe0ff */
[----:B------:R-:W-:Y:S01]  /*1b60*/  LEA.HI R101, R93, R92, RZ, 0x2 ;  /* 0x0000005c5d657211 */ /* 0x000fe200078f10ff */
[C---:B------:R-:W-:Y:S01]  /*1b70*/  VIADD R92, R97.reuse, 0xc ;  /* 0x0000000c615c7836 */ /* 0x040fe20000000000 */
[----:B------:R-:W-:-:S02]  /*1b80*/  IADD3 R98, R97, 0x14, RZ ;  /* 0x0000001461627810 */ /* 0x000fc40007ffe0ff */
[----:B------:R-:W-:Y:S02]  /*1b90*/  SHF.R.S32.HI R93, RZ, 0x1f, R94 ;  /* 0x0000001fff5d7819 */ /* 0x000fe4000001145e */
[----:B------:R-:W-:Y:S02]  /*1ba0*/  SHF.R.S32.HI R95, RZ, 0x1f, R92 ;  /* 0x0000001fff5f7819 */ /* 0x000fe4000001145c */
[----:B------:R-:W-:Y:S02]  /*1bb0*/  SHF.R.S32.HI R103, RZ, 0x1f, R98 ;  /* 0x0000001fff677819 */ /* 0x000fe40000011462 */
[----:B------:R-:W-:Y:S02]  /*1bc0*/  IADD3 R100, R97, 0x18, RZ ;  /* 0x0000001861647810 */ /* 0x000fe40007ffe0ff */
[----:B------:R-:W-:Y:S02]  /*1bd0*/  LEA.HI R92, R95, R92, RZ, 0x2 ;  /* 0x0000005c5f5c7211 */ /* 0x000fe400078f10ff */
[----:B-1----:R-:W-:-:S02]  /*1be0*/  LEA R104, R99, R104, 0x18 ;  /* 0x0000006863687211 */ /* 0x002fc400078ec0ff */
[----:B------:R-:W-:Y:S02]  /*1bf0*/  SHF.R.S32.HI R99, RZ, 0x1f, R96 ;  /* 0x0000001fff637819 */ /* 0x000fe40000011460 */
[----:B------:R-:W-:Y:S02]  /*1c00*/  LEA.HI R93, R93, R94, RZ, 0x2 ;  /* 0x0000005e5d5d7211 */ /* 0x000fe400078f10ff */
[----:B------:R-:W-:Y:S02]  /*1c10*/  LEA.HI R95, R99, R96, RZ, 0x2 ;  /* 0x00000060635f7211 */ /* 0x000fe400078f10ff */
[----:B------:R-:W-:Y:S02]  /*1c20*/  LEA.HI R94, R103, R98, RZ, 0x2 ;  /* 0x00000062675e7211 */ /* 0x000fe400078f10ff */
[----:B------:R-:W-:Y:S02]  /*1c30*/  SHF.R.S32.HI R99, RZ, 0x1f, R100 ;  /* 0x0000001fff637819 */ /* 0x000fe40000011464 */
[----:B------:R-:W-:-:S02]  /*1c40*/  SHF.R.S32.HI R98, RZ, 0x1f, R97 ;  /* 0x0000001fff627819 */ /* 0x000fc40000011461 */
[----:B------:R-:W-:Y:S02]  /*1c50*/  LEA.HI R96, R99, R100, RZ, 0x2 ;  /* 0x0000006463607211 */ /* 0x000fe400078f10ff */
[----:B------:R-:W-:Y:S02]  /*1c60*/  LEA.HI R99, R98, R97, RZ, 0x2 ;  /* 0x0000006162637211 */ /* 0x000fe400078f10ff */
[C---:B------:R-:W-:Y:S02]  /*1c70*/  IADD3 R105, R97.reuse, 0x20, RZ ;  /* 0x0000002061697810 */ /* 0x040fe40007ffe0ff */
[----:B------:R-:W-:Y:S02]  /*1c80*/  SHF.R.S32.HI R103, RZ, 0x1f, R102 ;  /* 0x0000001fff677819 */ /* 0x000fe40000011466 */
[----:B------:R-:W-:Y:S02]  /*1c90*/  IADD3 R97, R97, 0x24, RZ ;  /* 0x0000002461617810 */ /* 0x000fe40007ffe0ff */
[----:B------:R-:W-:-:S02]  /*1ca0*/  SHF.R.S32.HI R99, RZ, 0x2, R99 ;  /* 0x00000002ff637819 */ /* 0x000fc40000011463 */
[----:B------:R-:W-:Y:S02]  /*1cb0*/  LEA.HI R98, R103, R102, RZ, 0x2 ;  /* 0x0000006667627211 */ /* 0x000fe400078f10ff */
[----:B------:R-:W-:Y:S01]  /*1cc0*/  SHF.R.S32.HI R102, RZ, 0x1f, R97 ;  /* 0x0000001fff667819 */ /* 0x000fe20000011461 */
[--C-:B------:R-:W-:Y:S01]  /*1cd0*/  IMAD R99, R99, 0x28, R104.reuse ;  /* 0x0000002863637824 */ /* 0x100fe200078e0268 */
[----:B------:R-:W-:Y:S02]  /*1ce0*/  SHF.R.S32.HI R101, RZ, 0x2, R101 ;  /* 0x00000002ff657819 */ /* 0x000fe40000011465 */
[----:B------:R-:W-:Y:S02]  /*1cf0*/  LEA.HI R102, R102, R97, RZ, 0x2 ;  /* 0x0000006166667211 */ /* 0x000fe400078f10ff */
[----:B------:R-:W-:Y:S01]  /*1d00*/  SHF.R.S32.HI R97, RZ, 0x2, R93 ;  /* 0x00000002ff617819 */ /* 0x000fe2000001145d */
[----:B------:R-:W-:Y:S01]  /*1d10*/  IMAD R101, R101, 0x28, R104 ;  /* 0x0000002865657824 */ /* 0x000fe200078e0268 */
[----:B------:R-:W-:Y:S01]  /*1d20*/  SHF.R.S32.HI R103, RZ, 0x2, R95 ;  /* 0x00000002ff677819 */ /* 0x000fe2000001145f */
[----:B------:R-:W-:Y:S01]  /*1d30*/  IMAD.IADD R93, R99, 0x1, R106 ;  /* 0x00000001635d7824 */ /* 0x000fe200078e026a */
[----:B------:R-:W-:Y:S01]  /*1d40*/  SHF.R.S32.HI R99, RZ, 0x2, R92 ;  /* 0x00000002ff637819 */ /* 0x000fe2000001145c */
[--C-:B------:R-:W-:Y:S01]  /*1d50*/  IMAD R97, R97, 0x28, R104.reuse ;  /* 0x0000002861617824 */ /* 0x100fe200078e0268 */
[C---:B------:R-:W-:Y:S01]  /*1d60*/  IADD3 R95, R106.reuse, R101, RZ ;  /* 0x000000656a5f7210 */ /* 0x040fe20007ffe0ff */
[----:B------:R-:W-:Y:S01]  /*1d70*/  IMAD R103, R103, 0x28, R104 ;  /* 0x0000002867677824 */ /* 0x000fe200078e0268 */
[----:B------:R-:W-:Y:S01]  /*1d80*/  SHF.R.S32.HI R101, RZ, 0x2, R94 ;  /* 0x00000002ff657819 */ /* 0x000fe2000001145e */
[----:B------:R-:W0:Y:S01]  /*1d90*/  LDS.64 R92, [R93] ;  /* 0x000000005d5c7984 */ /* 0x000e220000000a00 */
[----:B------:R-:W-:Y:S01]  /*1da0*/  IMAD R99, R99, 0x28, R104 ;  /* 0x0000002863637824 */ /* 0x000fe200078e0268 */
[----:B------:R-:W-:-:S02]  /*1db0*/  IADD3 R97, R106, R97, RZ ;  /* 0x000000616a617210 */ /* 0x000fc40007ffe0ff */
[----:B------:R-:W-:Y:S01]  /*1dc0*/  SHF.R.S32.HI R100, RZ, 0x1f, R105 ;  /* 0x0000001fff647819 */ /* 0x000fe20000011469 */
[----:B------:R-:W1:Y:S01]  /*1dd0*/  LDS.64 R94, [R95] ;  /* 0x000000005f5e7984 */ /* 0x000e620000000a00 */
[----:B------:R-:W-:Y:S02]  /*1de0*/  IADD3 R99, R106, R99, RZ ;  /* 0x000000636a637210 */ /* 0x000fe40007ffe0ff */
[----:B------:R-:W-:Y:S02]  /*1df0*/  SHF.R.S32.HI R107, RZ, 0x2, R96 ;  /* 0x00000002ff6b7819 */ /* 0x000fe40000011460 */
[----:B------:R-:W-:Y:S01]  /*1e00*/  LEA.HI R100, R100, R105, RZ, 0x2 ;  /* 0x0000006964647211 */ /* 0x000fe200078f10ff */
[----:B------:R-:W2:Y:S01]  /*1e10*/  LDS.64 R96, [R97] ;  /* 0x0000000061607984 */ /* 0x000ea20000000a00 */
[----:B------:R-:W-:Y:S01]  /*1e20*/  IMAD R105, R101, 0x28, R104 ;  /* 0x0000002865697824 */ /* 0x000fe200078e0268 */
[----:B------:R-:W-:Y:S01]  /*1e30*/  SHF.R.S32.HI R109, RZ, 0x2, R98 ;  /* 0x00000002ff6d7819 */ /* 0x000fe20000011462 */
[C---:B------:R-:W-:Y:S01]  /*1e40*/  IMAD.IADD R101, R106.reuse, 0x1, R103 ;  /* 0x000000016a657824 */ /* 0x040fe200078e0267 */
[----:B------:R-:W3:Y:S01]  /*1e50*/  LDS.64 R98, [R99] ;  /* 0x0000000063627984 */ /* 0x000ee20000000a00 */
[--C-:B------:R-:W-:Y:S01]  /*1e60*/  IMAD R107, R107, 0x28, R104.reuse ;  /* 0x000000286b6b7824 */ /* 0x100fe200078e0268 */
[----:B------:R-:W-:Y:S01]  /*1e70*/  IADD3 R103, R106, R105, RZ ;  /* 0x000000696a677210 */ /* 0x000fe20007ffe0ff */
[----:B------:R-:W-:Y:S01]  /*1e80*/  IMAD R109, R109, 0x28, R104 ;  /* 0x000000286d6d7824 */ /* 0x000fe200078e0268 */
[----:B------:R-:W-:-:S02]  /*1e90*/  SHF.R.S32.HI R111, RZ, 0x2, R100 ;  /* 0x00000002ff6f7819 */ /* 0x000fc40000011464 */
[----:B------:R-:W4:Y:S01]  /*1ea0*/  LDS.64 R100, [R101] ;  /* 0x0000000065647984 */ /* 0x000f220000000a00 */
[----:B------:R-:W-:Y:S02]  /*1eb0*/  SHF.R.S32.HI R108, RZ, 0x2, R102 ;  /* 0x00000002ff6c7819 */ /* 0x000fe40000011466 */
[C---:B------:R-:W-:Y:S01]  /*1ec0*/  IADD3 R105, R106.reuse, R107, RZ ;  /* 0x0000006b6a697210 */ /* 0x040fe20007ffe0ff */
[----:B------:R-:W4:Y:S01]  /*1ed0*/  LDS.64 R102, [R103] ;  /* 0x0000000067667984 */ /* 0x000f220000000a00 */
[--C-:B------:R-:W-:Y:S01]  /*1ee0*/  IMAD R111, R111, 0x28, R104.reuse ;  /* 0x000000286f6f7824 */ /* 0x100fe200078e0268 */
[----:B------:R-:W-:Y:S01]  /*1ef0*/  IADD3 R107, R106, R109, RZ ;  /* 0x0000006d6a6b7210 */ /* 0x000fe20007ffe0ff */
[----:B------:R-:W-:Y:S02]  /*1f00*/  IMAD R110, R108, 0x28, R104 ;  /* 0x000000286c6e7824 */ /* 0x000fe400078e0268 */
[----:B------:R-:W4:Y:S01]  /*1f10*/  LDS.64 R104, [R105] ;  /* 0x0000000069687984 */ /* 0x000f220000000a00 */
[----:B------:R-:W-:-:S02]  /*1f20*/  IMAD.IADD R108, R106, 0x1, R111 ;  /* 0x000000016a6c7824 */ /* 0x000fc400078e026f */
[----:B------:R-:W-:Y:S02]  /*1f30*/  IADD3 R110, R106, R110, RZ ;  /* 0x0000006e6a6e7210 */ /* 0x000fe40007ffe0ff */
[----:B------:R-:W4:Y:S04]  /*1f40*/  LDS.64 R106, [R107] ;  /* 0x000000006b6a7984 */ /* 0x000f280000000a00 */
[----:B------:R-:W4:Y:S01]  /*1f50*/  LDS.64 R108, [R108] ;  /* 0x000000006c6c7984 */ /* 0x000f220000000a00 */
[----:B0-----:R-:W-:Y:S01]  /*1f60*/  FADD.FTZ R144, RZ, R92 ;  /* 0x0000005cff907221 */ /* 0x001fe20000010000 */
[----:B------:R-:W-:Y:S02]  /*1f70*/  FADD.FTZ R92, RZ, R93 ;  /* 0x0000005dff5c7221 */ /* 0x000fe40000010000 */
[----:B------:R-:W0:Y:S01]  /*1f80*/  LDS.64 R110, [R110] ;  /* 0x000000006e6e7984 */ /* 0x000e220000000a00 */
        /* <DEDUP_REMOVED lines=16> */
[----:B0-----:R-:W-:Y:S01]  /*2090*/  FADD.FTZ R110, R93, R110 ;  /* 0x0000006e5d6e7221 */ /* 0x001fe20000010000 */
[----:B------:R-:W-:-:S07]  /*20a0*/  FADD.FTZ R111, R92, R111 ;  /* 0x0000006f5c6f7221 */ /* 0x000fce0000010000 */
.L_x_1187:
[----:B------:R-:W-:Y:S05]  /*20b0*/  BSYNC B0 ;  /* 0x0000000000007941 */ /* 0x000fea0003800000 */
.L_x_1186:
[----:B0-----:R-:W0:Y:S01]  /*20c0*/  SHFL.BFLY PT, R93, R110, 0x2, 0x1f ;  /* 0x0c401f006e5d7f89 */ /* 0x001e2200000e0000 */
[C---:B------:R-:W-:Y:S01]  /*20d0*/  LOP3.LUT P2, RZ, R26.reuse, 0xffffffe3, RZ, 0xc0, !PT ;  /* 0xffffffe31aff7812 */ /* 0x040fe2000784c0ff */
[----:B------:R-:W-:Y:S01]  /*20e0*/  BSSY B0, `(.L_x_1188) ;  /* 0x0000012000007945 */ /* 0x000fe20003800000 */
[C---:B------:R-:W-:Y:S01]  /*20f0*/  ISETP.NE.AND P3, PT, R26.reuse, RZ, PT ;  /* 0x000000ff1a00720c */ /* 0x040fe20003f65270 */
[----:B------:R-:W1:Y:S01]  /*2100*/  SHFL.BFLY PT, R92, R111, 0x2, 0x1f ;  /* 0x0c401f006f5c7f89 */ /* 0x000e6200000e0000 */
[----:B------:R-:W-:Y:S01]  /*2110*/  ISETP.GT.U32.AND P1, PT, R26, 0x7f, PT ;  /* 0x0000007f1a00780c */ /* 0x000fe20003f24070 */
[----:B0-----:R-:W-:Y:S01]  /*2120*/  FADD.FTZ R96, R93, R110 ;  /* 0x0000006e5d607221 */ /* 0x001fe20000010000 */
[----:B-1----:R-:W-:-:S04]  /*2130*/  FADD.FTZ R95, R92, R111 ;  /* 0x0000006f5c5f7221 */ /* 0x002fc80000010000 */
[----:B------:R0:W1:Y:S04]  /*2140*/  SHFL.BFLY PT, R99, R96, 0x1, 0x1f ;  /* 0x0c201f0060637f89 */ /* 0x00006800000e0000 */
[----:B------:R0:W2:Y:S01]  /*2150*/  SHFL.BFLY PT, R98, R95, 0x1, 0x1f ;  /* 0x0c201f005f627f89 */ /* 0x0000a200000e0000 */
[----:B------:R-:W-:Y:S05]  /*2160*/  @P2 BRA `(.L_x_1189) ;  /* 0x0000000000242947 */ /* 0x000fea0003800000 */
[----:B------:R-:W3:Y:S01]  /*2170*/  LDC R94, c[0x0][0x10] ;  /* 0x00000400ff5e7b82 */ /* 0x000ee20000000800 */
[----:B0-2---:R-:W-:-:S07]  /*2180*/  FADD.FTZ R95, R95, R98 ;  /* 0x000000625f5f7221 */ /* 0x005fce0000010000 */
[----:B------:R-:W0:Y:S01]  /*2190*/  LDC.64 R92, c[0x0][0x248] ;  /* 0x00009200ff5c7b82 */ /* 0x000e220000000a00 */
[----:B---3--:R-:W-:-:S05]  /*21a0*/  IMAD R94, R94, R23, UR8 ;  /* 0x000000085e5e7e24 */ /* 0x008fca000f8e0217 */
[----:B------:R-:W-:-:S04]  /*21b0*/  LEA R94, R94, R25, 0x7 ;  /* 0x000000195e5e7211 */ /* 0x000fc800078e38ff */
[----:B------:R-:W-:Y:S01]  /*21c0*/  SHF.L.U32 R97, R94, 0x1, RZ ;  /* 0x000000015e617819 */ /* 0x000fe200000006ff */
[----:B-1----:R-:W-:-:S04]  /*21d0*/  FADD.FTZ R94, R96, R99 ;  /* 0x00000063605e7221 */ /* 0x002fc80000010000 */
[----:B0-----:R-:W-:-:S05]  /*21e0*/  IMAD.WIDE.U32 R92, R97, 0x4, R92 ;  /* 0x00000004615c7825 */ /* 0x001fca00078e005c */
[----:B------:R3:W-:Y:S02]  /*21f0*/  STG.E.64 desc[UR10][R92.64], R94 ;  /* 0x0000005e5c007986 */ /* 0x0007e4000c101b0a */
.L_x_1189:
[----:B------:R-:W-:Y:S05]  /*2200*/  BSYNC B0 ;  /* 0x0000000000007941 */ /* 0x000fea0003800000 */
.L_x_1188:
[----:B------:R-:W-:Y:S01]  /*2210*/  BAR.SYNC.DEFER_BLOCKING 0x0 ;  /* 0x0000000000007b1d */ /* 0x000fe20000010000 */
[----:B0--3--:R-:W-:-:S05]  /*2220*/  CS2R R94, SRZ ;  /* 0x00000000005e7805 */ /* 0x009fca000001ff00 */
[----:B------:R-:W-:Y:S05]  /*2230*/  @P3 BRA `(.L_x_1190) ;  /* 0x0000000000283947 */ /* 0x000fea0003800000 */
[----:B------:R-:W-:Y:S06]  /*2240*/  MEMBAR.ALL.GPU ;  /* 0x0000000000007992 */ /* 0x000fec000000a000 */
[----:B------:R-:W-:-:S00]  /*2250*/  ERRBAR ;  /* 0x00000000000079ab */ /* 0x000fc00000000000 */
[----:B------:R-:W-:Y:S06]  /*2260*/  CGAERRBAR ;  /* 0x00000000000075ab */ /* 0x000fec0000000000 */
[----:B------:R0:W5:Y:S02]  /*2270*/  ATOM.E.ADD.STRONG.GPU PT, R92, desc[UR10][R78.64], R20 ;  /* 0x000000144e5c798a */ /* 0x00016400081ee1ca */
.L_x_1191:
[----:B------:R-:W3:Y:S04]  /*2280*/  LD.E.STRONG.GPU R93, desc[UR10][R78.64] ;  /* 0x0000000a4e5d7980 */ /* 0x000ee8000c10f900 */
[----:B---3--:R-:W-:Y:S01]  /*2290*/  CCTL.IVALL ;  /* 0x00000000ff00798f */ /* 0x008fe20002000000 */
[----:B------:R-:W-:Y:S05]  /*22a0*/  YIELD ;  /* 0x0000000000007946 */ /* 0x000fea0003800000 */
[----:B-----5:R-:W-:-:S04]  /*22b0*/  LOP3.LUT R93, R93, R92, RZ, 0x3c, !PT ;  /* 0x0000005c5d5d7212 */ /* 0x020fc800078e3cff */
[----:B------:R-:W-:-:S13]  /*22c0*/  ISETP.GT.AND P2, PT, R93, -0x1, PT ;  /* 0xffffffff5d00780c */ /* 0x000fda0003f44270 */
[----:B------:R-:W-:Y:S05]  /*22d0*/  @P2 BRA `(.L_x_1191) ;  /* 0xfffffffc00e82947 */ /* 0x000fea000383ffff */
.L_x_1190:
[----:B------:R-:W-:Y:S05]  /*22e0*/  WARPSYNC.ALL ;  /* 0x0000000000007948 */ /* 0x000fea0003800000 */
[----:B------:R-:W-:Y:S06]  /*22f0*/  BAR.SYNC.DEFER_BLOCKING 0x0 ;  /* 0x0000000000007b1d */ /* 0x000fec0000010000 */
[----:B------:R-:W-:Y:S04]  /*2300*/  BSSY B0, `(.L_x_1192) ;  /* 0x000000e000007945 */ /* 0x000fe80003800000 */
[----:B------:R-:W-:Y:S05]  /*2310*/  @P1 BRA `(.L_x_1193) ;  /* 0x0000000000301947 */ /* 0x000fea0003800000 */
[----:B------:R-:W3:Y:S01]  /*2320*/  LDC R94, c[0x0][0x10] ;  /* 0x00000400ff5e7b82 */ /* 0x000ee20000000800 */
[C---:B------:R-:W-:Y:S02]  /*2330*/  LOP3.LUT R95, R26.reuse, 0x7ffffff0, RZ, 0xc0, !PT ;  /* 0x7ffffff01a5f7812 */ /* 0x040fe400078ec0ff */
[----:B------:R-:W-:-:S05]  /*2340*/  LOP3.LUT R97, R26, 0xf, RZ, 0xc0, !PT ;  /* 0x0000000f1a617812 */ /* 0x000fca00078ec0ff */
[----:B------:R-:W4:Y:S01]  /*2350*/  LDC.64 R92, c[0x0][0x248] ;  /* 0x00009200ff5c7b82 */ /* 0x000f220000000a00 */
[----:B---3--:R-:W-:-:S04]  /*2360*/  IMAD R94, R94, R23, UR8 ;  /* 0x000000085e5e7e24 */ /* 0x008fc8000f8e0217 */
[----:B------:R-:W-:-:S05]  /*2370*/  IMAD R94, R94, 0x80, R95 ;  /* 0x000000805e5e7824 */ /* 0x000fca00078e025f */
[----:B------:R-:W-:-:S04]  /*2380*/  IADD3 R94, R94, R97, RZ ;  /* 0x000000615e5e7210 */ /* 0x000fc80007ffe0ff */
[----:B------:R-:W-:-:S05]  /*2390*/  SHF.L.U32 R95, R94, 0x1, RZ ;  /* 0x000000015e5f7819 */ /* 0x000fca00000006ff */
[----:B----4-:R-:W-:-:S06]  /*23a0*/  IMAD.WIDE.U32 R92, R95, 0x4, R92 ;  /* 0x000000045f5c7825 */ /* 0x010fcc00078e005c */
[----:B------:R-:W3:Y:S02]  /*23b0*/  LDG.E.64 R92, desc[UR10][R92.64] ;  /* 0x0000000a5c5c7981 */ /* 0x000ee4000c1e1b00 */
[----:B---3--:R-:W-:Y:S01]  /*23c0*/  FADD.FTZ R95, RZ, R92 ;  /* 0x0000005cff5f7221 */ /* 0x008fe20000010000 */
[----:B------:R-:W-:-:S07]  /*23d0*/  FADD.FTZ R94, RZ, R93 ;  /* 0x0000005dff5e7221 */ /* 0x000fce0000010000 */
.L_x_1193:
[----:B------:R-:W-:Y:S05]  /*23e0*/  BSYNC B0 ;  /* 0x0000000000007941 */ /* 0x000fea0003800000 */
.L_x_1192:
[----:B------:R-:W3:Y:S01]  /*23f0*/  SHFL.BFLY PT, R92, R95, 0x8, 0x1f ;  /* 0x0d001f005f5c7f89 */ /* 0x000ee200000e0000 */
[----:B------:R-:W-:Y:S01]  /*2400*/  LOP3.LUT P1, RZ, R26, 0xffffff8f, RZ, 0xc0, !PT ;  /* 0xffffff8f1aff7812 */ /* 0x000fe2000782c0ff */
[----:B------:R-:W-:Y:S01]  /*2410*/  BSSY B0, `(.L_x_1194) ;  /* 0x0000044000007945 */ /* 0x000fe20003800000 */
[----:B------:R-:W-:Y:S01]  /*2420*/  PRMT R69, R70, 0x7632, R69 ;  /* 0x0000763246457816 */ /* 0x000fe20000000045 */
[----:B------:R-:W4:Y:S01]  /*2430*/  SHFL.BFLY PT, R93, R94, 0x8, 0x1f ;  /* 0x0d001f005e5d7f89 */ /* 0x000f2200000e0000 */
        /* <DEDUP_REMOVED lines=10> */
[----:B---3--:R-:W-:Y:S01]  /*24e0*/  FADD.FTZ R92, R92, R95 ;  /* 0x0000005f5c5c7221 */ /* 0x008fe20000010000 */
[----:B------:R-:W-:-:S02]  /*24f0*/  PRMT R70, R71, 0x7632, R70 ;  /* 0x0000763247467816 */ /* 0x000fc40000000046 */
[----:B------:R-:W-:Y:S01]  /*2500*/  PRMT R111, R67, 0x7632, R111 ;  /* 0x00007632436f7816 */ /* 0x000fe2000000006f */
[----:B----4-:R-:W-:Y:S01]  /*2510*/  FADD.FTZ R93, R93, R94 ;  /* 0x0000005e5d5d7221 */ /* 0x010fe20000010000 */
[----:B------:R-:W3:Y:S01]  /*2520*/  SHFL.BFLY PT, R97, R92, 0x4, 0x1f ;  /* 0x0c801f005c617f89 */ /* 0x000ee200000e0000 */
[----:B------:R-:W-:Y:S02]  /*2530*/  PRMT R109, R65, 0x7632, R109 ;  /* 0x00007632416d7816 */ /* 0x000fe4000000006d */
[----:B------:R-:W-:Y:S01]  /*2540*/  PRMT R107, R63, 0x7632, R107 ;  /* 0x000076323f6b7816 */ /* 0x000fe2000000006b */
[----:B------:R-:W4:Y:S01]  /*2550*/  SHFL.BFLY PT, R96, R93, 0x4, 0x1f ;  /* 0x0c801f005d607f89 */ /* 0x000f2200000e0000 */
        /* <DEDUP_REMOVED lines=10> */
[----:B---3--:R-:W-:Y:S01]  /*2600*/  FADD.FTZ R97, R92, R97 ;  /* 0x000000615c617221 */ /* 0x008fe20000010000 */
[----:B------:R-:W-:Y:S02]  /*2610*/  PRMT R62, R85, 0x7632, R62 ;  /* 0x00007632553e7816 */ /* 0x000fe4000000003e */
[----:B------:R-:W-:Y:S01]  /*2620*/  PRMT R63, R86, 0x7632, R63 ;  /* 0x00007632563f7816 */ /* 0x000fe2000000003f */
[----:B----4-:R-:W-:Y:S01]  /*2630*/  FADD.FTZ R96, R93, R96 ;  /* 0x000000605d607221 */ /* 0x010fe20000010000 */
[----:B--2---:R-:W2:Y:S01]  /*2640*/  SHFL.BFLY PT, R98, R97, 0x2, 0x1f ;  /* 0x0c401f0061627f89 */ /* 0x004ea200000e0000 */
[----:B------:R-:W-:Y:S02]  /*2650*/  PRMT R67, R87, 0x7632, R67 ;  /* 0x0000763257437816 */ /* 0x000fe40000000043 */
[----:B-----5:R-:W-:Y:S01]  /*2660*/  PRMT R60, R88, 0x7632, R60 ;  /* 0x00007632583c7816 */ /* 0x020fe2000000003c */
[----:B-1----:R-:W1:Y:S01]  /*2670*/  SHFL.BFLY PT, R99, R96, 0x2, 0x1f ;  /* 0x0c401f0060637f89 */ /* 0x002e6200000e0000 */
[----:B------:R-:W-:-:S02]  /*2680*/  PRMT R58, R89, 0x7632, R58 ;  /* 0x00007632593a7816 */ /* 0x000fc4000000003a */
[----:B------:R-:W-:Y:S02]  /*2690*/  PRMT R61, R90, 0x7632, R61 ;  /* 0x000076325a3d7816 */ /* 0x000fe4000000003d */
[----:B------:R-:W-:Y:S01]  /*26a0*/  PRMT R59, R91, 0x7632, R59 ;  /* 0x000076325b3b7816 */ /* 0x000fe2000000003b */
[----:B--2---:R-:W-:Y:S01]  /*26b0*/  FADD.FTZ R98, R97, R98 ;  /* 0x0000006261627221 */ /* 0x004fe20000010000 */
[----:B------:R-:W-:Y:S01]  /*26c0*/  PRMT R97, R55, 0x7632, R97 ;  /* 0x0000763237617816 */ /* 0x000fe20000000061 */
[----:B-1----:R-:W-:-:S03]  /*26d0*/  FADD.FTZ R99, R96, R99 ;  /* 0x0000006360637221 */ /* 0x002fc60000010000 */
[----:B------:R-:W1:Y:S04]  /*26e0*/  SHFL.BFLY PT, R95, R98, 0x1, 0x1f ;  /* 0x0c201f00625f7f89 */ /* 0x000e6800000e0000 */
[----:B------:R-:W2:Y:S01]  /*26f0*/  SHFL.BFLY PT, R94, R99, 0x1, 0x1f ;  /* 0x0c201f00635e7f89 */ /* 0x000ea200000e0000 */
[--C-:B-1----:R-:W-:Y:S01]  /*2700*/  @!P1 FADD.FTZ R92, R98, R95.reuse ;  /* 0x0000005f625c9221 */ /* 0x102fe20000010000 */
[----:B------:R-:W-:-:S03]  /*2710*/  PRMT R95, R80, 0x7632, R95 ;  /* 0x00007632505f7816 */ /* 0x000fc6000000005f */
[----:B------:R-:W-:Y:S01]  /*2720*/  @!P1 FMUL.FTZ R92, R92, 2.4414062863797880709e-05 ;  /* 0x37cccccd5c5c9820 */ /* 0x000fe20000410000 */
[----:B--2---:R-:W-:Y:S01]  /*2730*/  @!P1 FADD.FTZ R94, R99, R94 ;  /* 0x0000005e635e9221 */ /* 0x004fe20000010000 */
[----:B------:R-:W-:Y:S02]  /*2740*/  PRMT R99, R81, 0x7632, R99 ;  /* 0x0000763251637816 */ /* 0x000fe40000000063 */
[----:B------:R-:W-:-:S04]  /*2750*/  @!P1 FMUL.FTZ R93, R92, R92 ;  /* 0x0000005c5c5d9220 */ /* 0x000fc80000410000 */
[----:B------:R-:W-:-:S05]  /*2760*/  @!P1 FFMA.FTZ R93, R94, 2.4414062863797880709e-05, -R93 ;  /* 0x37cccccd5e5d9823 */ /* 0x000fca000001085d */
[----:B------:R-:W-:-:S05]  /*2770*/  @!P1 FMNMX.FTZ R93, RZ, R93, !PT ;  /* 0x0000005dff5d9209 */ /* 0x000fca0007810000 */
[----:B------:R1:W-:Y:S02]  /*2780*/  @!P1 STS.64 [R18+UR4], R92 ;  /* 0x0000005c12009988 */ /* 0x0003e40008000a04 */
[----:B-1----:R-:W-:Y:S01]  /*2790*/  PRMT R93, R54, 0x7632, R93 ;  /* 0x00007632365d7816 */ /* 0x002fe2000000005d */
[----:B------:R-:W-:Y:S06]  /*27a0*/  BAR.SYNC.DEFER_BLOCKING 0x0 ;  /* 0x0000000000007b1d */ /* 0x000fec0000010000 */
[----:B------:R-:W-:Y:S05]  /*27b0*/  @P0 BRA `(.L_x_1195) ;  /* 0x0000000000240947 */ /* 0x000fea0003800000 */
[----:B------:R-:W1:Y:S01]  /*27c0*/  LDS.64 R54, [R17] ;  /* 0x0000000011367984 */ /* 0x000e620000000a00 */
[----:B------:R-:W-:Y:S01]  /*27d0*/  IADD3 R57, R142, R26, RZ ;  /* 0x0000001a8e397210 */ /* 0x000fe20007ffe0ff */
[----:B------:R-:W-:-:S03]  /*27e0*/  ULDC.64 UR6, c[0x0][0x240] ;  /* 0x0000900000067ab9 */ /* 0x000fc60000000a00 */
[----:B------:R-:W-:Y:S02]  /*27f0*/  SHF.R.S32.HI R56, RZ, 0x1f, R57 ;  /* 0x0000001fff387819 */ /* 0x000fe40000011439 */
[----:B------:R-:W-:-:S04]  /*2800*/  LEA R57, P1, R134, R57, 0x5 ;  /* 0x0000003986397211 */ /* 0x000fc800078228ff */
[----:B------:R-:W-:Y:S02]  /*2810*/  LEA.HI.X R134, R134, R56, R136, 0x5, P1 ;  /* 0x0000003886867211 */ /* 0x000fe400008f2c88 */
[----:B------:R-:W-:-:S04]  /*2820*/  LEA R56, P1, R57, UR6, 0x3 ;  /* 0x0000000639387c11 */ /* 0x000fc8000f8218ff */
[----:B------:R-:W-:-:S05]  /*2830*/  LEA.HI.X R57, R57, UR7, R134, 0x3, P1 ;  /* 0x0000000739397c11 */ /* 0x000fca00088f1c86 */
[----:B-1----:R1:W-:Y:S04]  /*2840*/  STG.E.64 desc[UR10][R56.64], R54 ;  /* 0x0000003638007986 */ /* 0x0023e8000c101b0a */
.L_x_1195:
[----:B------:R-:W-:Y:S05]  /*2850*/  BSYNC B0 ;  /* 0x0000000000007941 */ /* 0x000fea0003800000 */
.L_x_1194:
[----:B------:R-:W2:Y:S01]  /*2860*/  S2UR UR6, SR_CgaCtaId ;  /* 0x00000000000679c3 */ /* 0x000ea20000008800 */
[----:B-1----:R-:W-:Y:S01]  /*2870*/  IMAD R54, R140, 0x50, R138 ;  /* 0x000000508c367824 */ /* 0x002fe200078e028a */
[----:B------:R-:W-:Y:S01]  /*2880*/  UMOV UR5, 0x400 ;  /* 0x0000040000057882 */ /* 0x000fe20000000000 */
[----:B------:R-:W-:Y:S01]  /*2890*/  IADD3 R142, RZ, -R142, RZ ;  /* 0x8000008eff8e7210 */ /* 0x000fe20007ffe0ff */
[----:B------:R-:W-:Y:S01]  /*28a0*/  UIADD3 UR5, UR5, 0xc80, URZ ;  /* 0x00000c8005057890 */ /* 0x000fe2000fffe03f */
[----:B------:R-:W-:Y:S01]  /*28b0*/  IMAD.SHL.U32 R54, R54, 0x4, RZ ;  /* 0x0000000436367824 */ /* 0x000fe200078e00ff */
[----:B------:R-:W-:Y:S01]  /*28c0*/  SHF.L.U32 R80, R80, 0x10, RZ ;  /* 0x0000001050507819 */ /* 0x000fe200000006ff */
[----:B------:R-:W-:Y:S01]  /*28d0*/  IMAD.U32 R56, R64, 0x10000, RZ ;  /* 0x0001000040387824 */ /* 0x000fe200078e00ff */
[----:B------:R-:W-:Y:S01]  /*28e0*/  SHF.L.U32 R107, R107, 0x10, RZ ;  /* 0x000000106b6b7819 */ /* 0x000fe200000006ff */
[----:B------:R-:W-:Y:S01]  /*28f0*/  IMAD.WIDE.U32 R54, R54, -0x33333333, RZ ;  /* 0xcccccccd36367825 */ /* 0x000fe200078e00ff */
[----:B------:R-:W-:-:S02]  /*2900*/  MOV R54, R142 ;  /* 0x0000008e00367202 */ /* 0x000fc40000000f00 */
[----:B------:R-:W-:Y:S01]  /*2910*/  SHF.L.U32 R64, R66, 0x10, RZ ;  /* 0x0000001042407819 */ /* 0x000fe200000006ff */
[----:B------:R-:W-:Y:S01]  /*2920*/  IMAD.U32 R105, R105, 0x10000, RZ ;  /* 0x0001000069697824 */ /* 0x000fe200078e00ff */
[----:B------:R-:W-:Y:S01]  /*2930*/  LEA.HI R54, R55, R54, RZ, 0x1b ;  /* 0x0000003637367211 */ /* 0x000fe200078fd8ff */
[----:B------:R-:W-:Y:S01]  /*2940*/  IMAD.U32 R109, R109, 0x10000, RZ ;  /* 0x000100006d6d7824 */ /* 0x000fe200078e00ff */
[----:B------:R-:W-:Y:S01]  /*2950*/  SHF.L.U32 R65, R65, 0x10, RZ ;  /* 0x0000001041417819 */ /* 0x000fe200000006ff */
[----:B------:R-:W-:Y:S01]  /*2960*/  IMAD.U32 R101, R101, 0x10000, RZ ;  /* 0x0001000065657824 */ /* 0x000fe200078e00ff */
[----:B------:R-:W-:Y:S01]  /*2970*/  SHF.L.U32 R76, R76, 0x10, RZ ;  /* 0x000000104c4c7819 */ /* 0x000fe200000006ff */
[----:B------:R-:W-:Y:S01]  /*2980*/  IMAD.U32 R68, R68, 0x10000, RZ ;  /* 0x0001000044447824 */ /* 0x000fe200078e00ff */
[----:B------:R-:W-:Y:S01]  /*2990*/  SHF.L.U32 R66, R72, 0x10, RZ ;  /* 0x0000001048427819 */ /* 0x000fe200000006ff */
[----:B------:R-:W-:Y:S01]  /*29a0*/  IMAD.U32 R99, R99, 0x10000, RZ ;  /* 0x0001000063637824 */ /* 0x000fe200078e00ff */
[----:B------:R-:W-:Y:S01]  /*29b0*/  SHF.L.U32 R72, R73, 0x10, RZ ;  /* 0x0000001049487819 */ /* 0x000fe200000006ff */
[----:B------:R-:W-:Y:S01]  /*29c0*/  IMAD.U32 R73, R82, 0x10000, RZ ;  /* 0x0001000052497824 */ /* 0x000fe200078e00ff */
[----:B--2---:R-:W-:Y:S01]  /*29d0*/  ULEA UR5, UR6, UR5, 0x18 ;  /* 0x0000000506057291 */ /* 0x004fe2000f8ec03f */
[----:B------:R-:W-:Y:S01]  /*29e0*/  SHF.L.U32 R111, R111, 0x10, RZ ;  /* 0x000000106f6f7819 */ /* 0x000fe200000006ff */
[----:B------:R-:W-:Y:S01]  /*29f0*/  IMAD.U32 R57, R62, 0x10000, RZ ;  /* 0x000100003e397824 */ /* 0x000fe200078e00ff */
[----:B------:R-:W-:Y:S01]  /*2a00*/  SHF.L.U32 R103, R103, 0x10, RZ ;  /* 0x0000001067677819 */ /* 0x000fe200000006ff */
[----:B------:R-:W-:Y:S01]  /*2a10*/  IMAD.U32 R90, R90, 0x10000, RZ ;  /* 0x000100005a5a7824 */ /* 0x000fe200078e00ff */
[----:B------:R-:W-:Y:S01]  /*2a20*/  SHF.L.U32 R97, R97, 0x10, RZ ;  /* 0x0000001061617819 */ /* 0x000fe200000006ff */
[----:B------:R-:W-:Y:S01]  /*2a30*/  ULDC.64 UR6, c[0x0][0x210] ;  /* 0x0000840000067ab9 */ /* 0x000fe20000000a00 */
[----:B------:R-:W-:Y:S01]  /*2a40*/  LEA R54, R54, UR5, 0x3 ;  /* 0x0000000536367c11 */ /* 0x000fe2000f8e18ff */
[----:B------:R-:W-:Y:S01]  /*2a50*/  ULDC UR5, c[0x0][0x230] ;  /* 0x00008c0000057ab9 */ /* 0x000fe20000000800 */
[----:B------:R-:W-:-:S02]  /*2a60*/  SHF.L.U32 R69, R69, 0x10, RZ ;  /* 0x0000001045457819 */ /* 0x000fc400000006ff */
[----:B------:R-:W-:Y:S02]  /*2a70*/  SHF.L.U32 R70, R70, 0x10, RZ ;  /* 0x0000001046467819 */ /* 0x000fe400000006ff */
[----:B------:R-:W1:Y:S01]  /*2a80*/  LDS.64 R54, [R54] ;  /* 0x0000000036367984 */ /* 0x000e620000000a00 */
        /* <DEDUP_REMOVED lines=13> */
[----:B------:R-:W-:Y:S01]  /*2b60*/  LOP3.LUT R23, R23, 0x1, RZ, 0x3c, !PT ;  /* 0x0000000117177812 */ /* 0x000fe200078e3cff */
[----:B-1----:R-:W-:Y:S01]  /*2b70*/  FADD.FTZ R96, R55, UR5 ;  /* 0x0000000537607e21 */ /* 0x002fe20008010000 */
[----:B------:R-:W-:Y:S01]  /*2b80*/  FADD.FTZ R3, R3, -R54 ;  /* 0x8000003603037221 */ /* 0x000fe20000010000 */
[C---:B------:R-:W-:Y:S01]  /*2b90*/  FADD.FTZ R55, -R54.reuse, R80 ;  /* 0x0000005036377221 */ /* 0x040fe20000010100 */
[C---:B------:R-:W-:Y:S01]  /*2ba0*/  FADD.FTZ R82, -R54.reuse, R107 ;  /* 0x0000006b36527221 */ /* 0x040fe20000010100 */
[----:B------:R-:W-:Y:S01]  /*2bb0*/  FADD.FTZ R84, -R54, R105 ;  /* 0x0000006936547221 */ /* 0x000fe20000010100 */
[--C-:B------:R-:W-:Y:S01]  /*2bc0*/  FADD.FTZ R105, R126, -R54.reuse ;  /* 0x800000367e697221 */ /* 0x100fe20000010000 */
[----:B------:R-:W1:Y:S01]  /*2bd0*/  MUFU.RSQ R96, R96 ;  /* 0x0000006000607308 */ /* 0x000e620000001400 */
[----:B------:R-:W-:Y:S01]  /*2be0*/  FADD.FTZ R65, -R54, R65 ;  /* 0x0000004136417221 */ /* 0x000fe20000010100 */
[----:B------:R-:W-:Y:S01]  /*2bf0*/  FADD.FTZ R107, R128, -R54 ;  /* 0x80000036806b7221 */ /* 0x000fe20000010000 */
[----:B------:R-:W-:Y:S01]  /*2c00*/  FADD.FTZ R62, -R54, R76 ;  /* 0x0000004c363e7221 */ /* 0x000fe20000010100 */
[----:B------:R-:W-:Y:S01]  /*2c10*/  SHF.L.U32 R126, R60, 0x10, RZ ;  /* 0x000000103c7e7819 */ /* 0x000fe200000006ff */
[C---:B------:R-:W-:Y:S01]  /*2c20*/  FADD.FTZ R76, -R54.reuse, R111 ;  /* 0x0000006f364c7221 */ /* 0x040fe20000010100 */
[----:B------:R-:W-:Y:S01]  /*2c30*/  SHF.L.U32 R128, R61, 0x10, RZ ;  /* 0x000000103d807819 */ /* 0x000fe200000006ff */
[C---:B------:R-:W-:Y:S01]  /*2c40*/  FADD.FTZ R80, -R54.reuse, R109 ;  /* 0x0000006d36507221 */ /* 0x040fe20000010100 */
[C---:B------:R-:W-:Y:S01]  /*2c50*/  FADD.FTZ R86, -R54.reuse, R103 ;  /* 0x0000006736567221 */ /* 0x040fe20000010100 */
[C---:B------:R-:W-:Y:S01]  /*2c60*/  FADD.FTZ R92, -R54.reuse, R101 ;  /* 0x00000065365c7221 */ /* 0x040fe20000010100 */
[C---:B------:R-:W-:Y:S01]  /*2c70*/  FADD.FTZ R94, -R54.reuse, R97 ;  /* 0x00000061365e7221 */ /* 0x040fe20000010100 */
[----:B------:R-:W-:Y:S01]  /*2c80*/  FADD.FTZ R119, R119, -R54 ;  /* 0x8000003677777221 */ /* 0x000fe20000010000 */
[C---:B------:R-:W-:Y:S01]  /*2c90*/  FADD.FTZ R56, -R54.reuse, R56 ;  /* 0x0000003836387221 */ /* 0x040fe20000010100 */
[--C-:B------:R-:W-:Y:S01]  /*2ca0*/  FADD.FTZ R121, R121, -R54.reuse ;  /* 0x8000003679797221 */ /* 0x100fe20000010000 */
[----:B------:R-:W-:Y:S01]  /*2cb0*/  FADD.FTZ R123, R123, -R54 ;  /* 0x800000367b7b7221 */ /* 0x000fe20000010000 */
[----:B------:R-:W-:Y:S01]  /*2cc0*/  FADD.FTZ R64, -R54, R64 ;  /* 0x0000004036407221 */ /* 0x000fe20000010100 */
[----:B------:R-:W-:Y:S01]  /*2cd0*/  FADD.FTZ R125, R125, -R54 ;  /* 0x800000367d7d7221 */ /* 0x000fe20000010000 */
[----:B-1----:R-:W-:Y:S01]  /*2ce0*/  FMUL.FTZ R3, R3, R96 ;  /* 0x0000006003037220 */ /* 0x002fe20000410000 */
[----:B------:R-:W-:Y:S01]  /*2cf0*/  FMUL.FTZ R55, R96, R55 ;  /* 0x0000003760377220 */ /* 0x000fe20000410000 */
[C---:B------:R-:W-:Y:S01]  /*2d00*/  FADD.FTZ R66, -R54.reuse, R66 ;  /* 0x0000004236427221 */ /* 0x040fe20000010100 */
[----:B------:R-:W-:Y:S01]  /*2d10*/  FADD.FTZ R127, R127, -R54 ;  /* 0x800000367f7f7221 */ /* 0x000fe20000010000 */
[C---:B------:R-:W-:Y:S01]  /*2d20*/  FADD.FTZ R68, -R54.reuse, R68 ;  /* 0x0000004436447221 */ /* 0x040fe20000010100 */
[--C-:B------:R-:W-:Y:S01]  /*2d30*/  FADD.FTZ R129, R129, -R54.reuse ;  /* 0x8000003681817221 */ /* 0x100fe20000010000 */
[C---:B------:R-:W-:Y:S01]  /*2d40*/  FADD.FTZ R69, -R54.reuse, R69 ;  /* 0x0000004536457221 */ /* 0x040fe20000010100 */
[----:B------:R-:W-:Y:S01]  /*2d50*/  FADD.FTZ R131, R131, -R54 ;  /* 0x8000003683837221 */ /* 0x000fe20000010000 */
[C---:B------:R-:W-:Y:S01]  /*2d60*/  FADD.FTZ R70, -R54.reuse, R70 ;  /* 0x0000004636467221 */ /* 0x040fe20000010100 */
[----:B------:R-:W-:Y:S01]  /*2d70*/  FADD.FTZ R133, R133, -R54 ;  /* 0x8000003685857221 */ /* 0x000fe20000010000 */
[C---:B------:R-:W-:Y:S01]  /*2d80*/  FADD.FTZ R72, -R54.reuse, R72 ;  /* 0x0000004836487221 */ /* 0x040fe20000010100 */
[--C-:B------:R-:W-:Y:S01]  /*2d90*/  FADD.FTZ R135, R135, -R54.reuse ;  /* 0x8000003687877221 */ /* 0x100fe20000010000 */
[C---:B------:R-:W-:Y:S01]  /*2da0*/  FADD.FTZ R73, -R54.reuse, R73 ;  /* 0x0000004936497221 */ /* 0x040fe20000010100 */
[----:B------:R-:W-:Y:S01]  /*2db0*/  FADD.FTZ R137, R137, -R54 ;  /* 0x8000003689897221 */ /* 0x000fe20000010000 */
[C---:B------:R-:W-:Y:S01]  /*2dc0*/  FADD.FTZ R74, -R54.reuse, R74 ;  /* 0x0000004a364a7221 */ /* 0x040fe20000010100 */
        /* <DEDUP_REMOVED lines=21> */
[--C-:B------:R-:W-:Y:S01]  /*2f20*/  FADD.FTZ R97, R120, -R54.reuse ;  /* 0x8000003678617221 */ /* 0x100fe20000010000 */
[----:B------:R-:W-:Y:S01]  /*2f30*/  FADD.FTZ R99, -R54, R99 ;  /* 0x0000006336637221 */ /* 0x000fe20000010100 */
[--C-:B------:R-:W-:Y:S01]  /*2f40*/  FADD.FTZ R101, R122, -R54.reuse ;  /* 0x800000367a657221 */ /* 0x100fe20000010000 */
[----:B------:R-:W-:Y:S01]  /*2f50*/  FADD.FTZ R75, -R54, R75 ;  /* 0x0000004b364b7221 */ /* 0x000fe20000010100 */
[--C-:B------:R-:W-:Y:S01]  /*2f60*/  FADD.FTZ R103, R124, -R54.reuse ;  /* 0x800000367c677221 */ /* 0x100fe20000010000 */
[C---:B------:R-:W-:Y:S01]  /*2f70*/  FADD.FTZ R71, -R54.reuse, R71 ;  /* 0x0000004736477221 */ /* 0x040fe20000010100 */
[----:B------:R-:W-:Y:S01]  /*2f80*/  FADD.FTZ R57, -R54, R57 ;  /* 0x0000003936397221 */ /* 0x000fe20000010100 */
[--C-:B------:R-:W-:Y:S01]  /*2f90*/  FADD.FTZ R109, R130, -R54.reuse ;  /* 0x80000036826d7221 */ /* 0x100fe20000010000 */
[----:B------:R-:W-:Y:S01]  /*2fa0*/  FADD.FTZ R63, -R54, R63 ;  /* 0x0000003f363f7221 */ /* 0x000fe20000010100 */
[----:B------:R-:W-:Y:S01]  /*2fb0*/  FADD.FTZ R111, R132, -R54 ;  /* 0x80000036846f7221 */ /* 0x000fe20000010000 */
[----:B------:R-:W-:Y:S01]  /*2fc0*/  FADD.FTZ R67, -R54, R67 ;  /* 0x0000004336437221 */ /* 0x000fe20000010100 */
[----:B------:R-:W-:Y:S01]  /*2fd0*/  FMUL.FTZ R54, R96, R65 ;  /* 0x0000004160367220 */ /* 0x000fe20000410000 */
[----:B------:R-:W-:Y:S01]  /*2fe0*/  FFMA.FTZ R102, R3, R88, R90 ;  /* 0x0000005803667223 */ /* 0x000fe2000001005a */
[----:B------:R-:W-:Y:S01]  /*2ff0*/  SHF.L.U32 R122, R89, 0x10, RZ ;  /* 0x00000010597a7819 */ /* 0x000fe200000006ff */
[----:B------:R-:W-:Y:S01]  /*3000*/  FFMA.FTZ R55, R55, R126, R128 ;  /* 0x0000007e37377223 */ /* 0x000fe20000010080 */
[----:B------:R-:W-:Y:S01]  /*3010*/  SHF.L.U32 R61, R58, 0x10, RZ ;  /* 0x000000103a3d7819 */ /* 0x000fe200000006ff */
[C---:B------:R-:W-:Y:S01]  /*3020*/  FMUL.FTZ R119, R96.reuse, R119 ;  /* 0x0000007760777220 */ /* 0x040fe20000410000 */
[----:B------:R-:W-:Y:S01]  /*3030*/  SHF.L.U32 R120, R59, 0x10, RZ ;  /* 0x000000103b787819 */ /* 0x000fe200000006ff */
        /* <DEDUP_REMOVED lines=16> */
[----:B------:R-:W-:-:S02]  /*3140*/  IMAD.U32 R124, R91, 0x10000, RZ ;  /* 0x000100005b7c7824 */ /* 0x000fc400078e00ff */
[C---:B------:R-:W-:Y:S01]  /*3150*/  FMUL.FTZ R121, R96.reuse, R121 ;  /* 0x0000007960797220 */ /* 0x040fe20000410000 */
[C---:B------:R-:W-:Y:S01]  /*3160*/  FMUL.FTZ R62, R96.reuse, R62 ;  /* 0x0000003e603e7220 */ /* 0x040fe20000410000 */
[----:B------:R-:W-:Y:S01]  /*3170*/  FMUL.FTZ R64, R96, R64 ;  /* 0x0000004060407220 */ /* 0x000fe20000410000 */
[----:B------:R-:W-:Y:S01]  /*3180*/  FFMA.FTZ R110, R126, R54, R128 ;  /* 0x000000367e6e7223 */ /* 0x000fe20000010080 */
[----:B------:R-:W-:Y:S01]  /*3190*/  IADD3 R54, P1, R29, UR6, RZ ;  /* 0x000000061d367c10 */ /* 0x000fe2000ff3e0ff */
        /* <DEDUP_REMOVED lines=14> */
[----:B------:R-:W-:Y:S01]  /*3280*/  FFMA.FTZ R56, R56, R61, R120 ;  /* 0x0000003d38387223 */ /* 0x000fe20000010078 */
[C-C-:B------:R-:W-:Y:S01]  /*3290*/  FFMA.FTZ R123, R122.reuse, R123, R124.reuse ;  /* 0x0000007b7a7b7223 */ /* 0x140fe2000001007c */
        /* <DEDUP_REMOVED lines=13> */
[----:B------:R-:W-:Y:S01]  /*3370*/  FFMA.FTZ R111, R122, R111, R124 ;  /* 0x0000006f7a6f7223 */ /* 0x000fe2000001007c */
[----:B------:R-:W-:Y:S01]  /*3380*/  F2FP.BF16.F32.PACK_AB R102, R55, R102 ;  /* 0x000000663766723e */ /* 0x000fe200000010ff */
[C---:B------:R-:W-:Y:S01]  /*3390*/  FMUL.FTZ R66, R96.reuse, R66 ;  /* 0x0000004260427220 */ /* 0x040fe20000410000 */
[----:B------:R-:W-:Y:S01]  /*33a0*/  FMUL.FTZ R109, R96, R109 ;  /* 0x0000006d606d7220 */ /* 0x000fe20000410000 */
[----:B------:R-:W-:Y:S01]  /*33b0*/  FFMA.FTZ R121, R88, R121, R90 ;  /* 0x0000007958797223 */ /* 0x000fe2000001005a */
[----:B------:R-:W-:Y:S01]  /*33c0*/  FFMA.FTZ R108, R126, R62, R128 ;  /* 0x0000003e7e6c7223 */ /* 0x000fe20000010080 */
[----:B------:R-:W-:Y:S01]  /*33d0*/  FFMA.FTZ R122, R61, R64, R120 ;  /* 0x000000403d7a7223 */ /* 0x000fe20000010078 */
        /* <DEDUP_REMOVED lines=12> */
[----:B------:R-:W-:Y:S01]  /*34a0*/  IADD3.X R55, R30, UR7, RZ, P1, !PT ;  /* 0x000000071e377c10 */ /* 0x000fe20008ffe4ff */
        /* <DEDUP_REMOVED lines=27> */
[--C-:B------:R-:W-:Y:S01]  /*3660*/  FFMA.FTZ R3, R88, R106, R90.reuse ;  /* 0x0000006a58037223 */ /* 0x100fe2000001005a */
[----:B------:R-:W-:Y:S01]  /*3670*/  PRMT R29, R102, 0x7632, R29 ;  /* 0x00007632661d7816 */ /* 0x000fe2000000001d */
[----:B------:R-:W-:Y:S01]  /*3680*/  FFMA.FTZ R88, R88, R109, R90 ;  /* 0x0000006d58587223 */ /* 0x000fe2000001005a */
[--C-:B------:R-:W-:Y:S01]  /*3690*/  FFMA.FTZ R104, R126, R66, R128.reuse ;  /* 0x000000427e687223 */ /* 0x100fe20000010080 */
[----:B------:R-:W-:Y:S01]  /*36a0*/  F2FP.BF16.F32.PACK_AB R119, R56, R119 ;  /* 0x000000773877723e */ /* 0x000fe200000010ff */
        /* <DEDUP_REMOVED lines=13> */
[C-C-:B------:R-:W-:Y:S01]  /*3780*/  FFMA.FTZ R124, R61.reuse, R68, R120.reuse ;  /* 0x000000443d7c7223 */ /* 0x140fe20000010078 */
[----:B------:R-:W-:Y:S01]  /*3790*/  F2FP.BF16.F32.PACK_AB R123, R122, R123 ;  /* 0x0000007b7a7b723e */ /* 0x000fe200000010ff */
[C-C-:B------:R-:W-:Y:S01]  /*37a0*/  FFMA.FTZ R126, R61.reuse, R70, R120.reuse ;  /* 0x000000463d7e7223 */ /* 0x140fe20000010078 */
[----:B------:R-:W-:Y:S01]  /*37b0*/  IADD3.X R31, R32, UR7, RZ, P1, !PT ;  /* 0x00000007201f7c10 */ /* 0x000fe20008ffe4ff */
        /* <DEDUP_REMOVED lines=11> */
[----:B------:R-:W-:Y:S01]  /*3870*/  IADD3 R32, P1, R33, UR6, RZ ;  /* 0x0000000621207c10 */ /* 0x000fe2000ff3e0ff */
[----:B------:R-:W-:Y:S01]  /*3880*/  FFMA.FTZ R120, R61, R101, R120 ;  /* 0x000000653d787223 */ /* 0x000fe20000010078 */
[----:B------:R1:W-:Y:S01]  /*3890*/  STG.E.U16 desc[UR10][R54.64+0x2], R29 ;  /* 0x0000021d36007986 */ /* 0x0003e2000c10150a */
[----:B------:R-:W-:-:S02]  /*38a0*/  PRMT R57, R119, 0x7632, R57 ;  /* 0x0000763277397816 */ /* 0x000fc40000000039 */
[----:B------:R-:W-:Y:S01]  /*38b0*/  PRMT R61, R108, 0x7632, R61 ;  /* 0x000076326c3d7816 */ /* 0x000fe2000000003d */
[----:B------:R-:W-:Y:S01]  /*38c0*/  STG.E.U16 desc[UR10][R54.64], R102 ;  /* 0x0000006636007986 */ /* 0x000fe2000c10150a */
[----:B------:R-:W-:Y:S02]  /*38d0*/  F2FP.BF16.F32.PACK_AB R104, R104, R125 ;  /* 0x0000007d6868723e */ /* 0x000fe400000010ff */
[----:B------:R-:W-:Y:S01]  /*38e0*/  F2FP.BF16.F32.PACK_AB R127, R124, R127 ;  /* 0x0000007f7c7f723e */ /* 0x000fe200000010ff */
[----:B------:R-:W-:Y:S01]  /*38f0*/  STG.E.U16 desc[UR10][R54.64+0x4], R119 ;  /* 0x0000047736007986 */ /* 0x000fe2000c10150a */
[----:B------:R-:W-:Y:S02]  /*3900*/  IADD3.X R33, R34, UR7, RZ, P1, !PT ;  /* 0x0000000722217c10 */ /* 0x000fe40008ffe4ff */
[----:B------:R-:W-:Y:S01]  /*3910*/  IADD3 R34, P1, R35, UR6, RZ ;  /* 0x0000000623227c10 */ /* 0x000fe2000ff3e0ff */
[----:B------:R2:W-:Y:S01]  /*3920*/  STG.E.U16 desc[UR10][R54.64+0x6], R57 ;  /* 0x0000063936007986 */ /* 0x0005e2000c10150a */
[----:B-1----:R-:W-:-:S02]  /*3930*/  PRMT R29, R123, 0x7632, R29 ;  /* 0x000076327b1d7816 */ /* 0x002fc4000000001d */
[----:B------:R-:W-:Y:S01]  /*3940*/  F2FP.BF16.F32.PACK_AB R66, R66, R129 ;  /* 0x000000814242723e */ /* 0x000fe200000010ff */
[----:B------:R-:W-:Y:S01]  /*3950*/  STG.E.U16 desc[UR10][R30.64], R108 ;  /* 0x0000006c1e007986 */ /* 0x000fe2000c10150a */
[----:B------:R-:W-:Y:S02]  /*3960*/  F2FP.BF16.F32.PACK_AB R131, R126, R131 ;  /* 0x000000837e83723e */ /* 0x000fe400000010ff */
[----:B------:R-:W-:Y:S01]  /*3970*/  IADD3.X R35, R36, UR7, RZ, P1, !PT ;  /* 0x0000000724237c10 */ /* 0x000fe20008ffe4ff */
[----:B------:R-:W-:Y:S01]  /*3980*/  STG.E.U16 desc[UR10][R30.64+0x2], R61 ;  /* 0x0000023d1e007986 */ /* 0x000fe2000c10150a */
[----:B------:R-:W-:Y:S02]  /*3990*/  F2FP.BF16.F32.PACK_AB R72, R72, R133 ;  /* 0x000000854848723e */ /* 0x000fe400000010ff */
[----:B------:R-:W-:Y:S01]  /*39a0*/  PRMT R36, R66, 0x7632, R36 ;  /* 0x0000763242247816 */ /* 0x000fe20000000024 */
[----:B------:R-:W-:Y:S01]  /*39b0*/  STG.E.U16 desc[UR10][R30.64+0x4], R123 ;  /* 0x0000047b1e007986 */ /* 0x000fe2000c10150a */
[----:B--2---:R-:W-:-:S02]  /*39c0*/  PRMT R55, R104, 0x7632, R55 ;  /* 0x0000763268377816 */ /* 0x004fc40000000037 */
[----:B------:R-:W-:Y:S01]  /*39d0*/  F2FP.BF16.F32.PACK_AB R70, R70, R135 ;  /* 0x000000874646723e */ /* 0x000fe200000010ff */
[----:B------:R1:W-:Y:S01]  /*39e0*/  STG.E.U16 desc[UR10][R30.64+0x6], R29 ;  /* 0x0000061d1e007986 */ /* 0x0003e2000c10150a */
[----:B------:R-:W-:Y:S02]  /*39f0*/  F2FP.BF16.F32.PACK_AB R74, R74, R137 ;  /* 0x000000894a4a723e */ /* 0x000fe400000010ff */
[----:B------:R-:W-:Y:S01]  /*3a00*/  F2FP.BF16.F32.PACK_AB R76, R76, R139 ;  /* 0x0000008b4c4c723e */ /* 0x000fe200000010ff */
[----:B------:R-:W-:Y:S01]  /*3a10*/  STG.E.U16 desc[UR10][R32.64], R104 ;  /* 0x0000006820007986 */ /* 0x000fe2000c10150a */
[----:B------:R-:W-:Y:S02]  /*3a20*/  F2FP.BF16.F32.PACK_AB R60, R60, R141 ;  /* 0x0000008d3c3c723e */ /* 0x000fe400000010ff */
[----:B------:R-:W-:Y:S01]  /*3a30*/  F2FP.BF16.F32.PACK_AB R80, R80, R143 ;  /* 0x0000008f5050723e */ /* 0x000fe200000010ff */
[----:B------:R-:W-:Y:S01]  /*3a40*/  STG.E.U16 desc[UR10][R32.64+0x2], R55 ;  /* 0x0000023720007986 */ /* 0x000fe2000c10150a */
[----:B------:R-:W-:-:S02]  /*3a50*/  F2FP.BF16.F32.PACK_AB R58, R58, R145 ;  /* 0x000000913a3a723e */ /* 0x000fc400000010ff */
[----:B------:R-:W-:Y:S01]  /*3a60*/  F2FP.BF16.F32.PACK_AB R82, R82, R147 ;  /* 0x000000935252723e */ /* 0x000fe200000010ff */
[----:B------:R-:W-:Y:S01]  /*3a70*/  STG.E.U16 desc[UR10][R32.64+0x4], R127 ;  /* 0x0000047f20007986 */ /* 0x000fe2000c10150a */
[----:B-1----:R-:W-:Y:S02]  /*3a80*/  PRMT R31, R127, 0x7632, R31 ;  /* 0x000076327f1f7816 */ /* 0x002fe4000000001f */
[----:B------:R-:W-:Y:S02]  /*3a90*/  IADD3 R30, P1, R37, UR6, RZ ;  /* 0x00000006251e7c10 */ /* 0x000fe4000ff3e0ff */
[----:B------:R-:W-:Y:S01]  /*3aa0*/  PRMT R29, R131, 0x7632, R29 ;  /* 0x00007632831d7816 */ /* 0x000fe2000000001d */
[----:B------:R1:W-:Y:S01]  /*3ab0*/  STG.E.U16 desc[UR10][R32.64+0x6], R31 ;  /* 0x0000061f20007986 */ /* 0x0003e2000c10150a */
[----:B------:R-:W-:Y:S02]  /*3ac0*/  F2FP.BF16.F32.PACK_AB R83, R83, R100 ;  /* 0x000000645353723e */ /* 0x000fe400000010ff */
[----:B------:R-:W-:Y:S01]  /*3ad0*/  F2FP.BF16.F32.PACK_AB R84, R84, R151 ;  /* 0x000000975454723e */ /* 0x000fe200000010ff */
[----:B------:R-:W-:Y:S01]  /*3ae0*/  STG.E.U16 desc[UR10][R34.64], R66 ;  /* 0x0000004222007986 */ /* 0x000fe2000c10150a */
[----:B------:R-:W-:-:S02]  /*3af0*/  F2FP.BF16.F32.PACK_AB R85, R85, R98 ;  /* 0x000000625555723e */ /* 0x000fc400000010ff */
[----:B------:R-:W-:Y:S01]  /*3b00*/  F2FP.BF16.F32.PACK_AB R86, R86, R155 ;  /* 0x0000009b5656723e */ /* 0x000fe200000010ff */
[----:B------:R2:W-:Y:S01]  /*3b10*/  STG.E.U16 desc[UR10][R34.64+0x2], R36 ;  /* 0x0000022422007986 */ /* 0x0005e2000c10150a */
[----:B------:R-:W-:Y:S02]  /*3b20*/  F2FP.BF16.F32.PACK_AB R87, R87, R96 ;  /* 0x000000605757723e */ /* 0x000fe400000010ff */
[----:B------:R-:W-:Y:S01]  /*3b30*/  F2FP.BF16.F32.PACK_AB R92, R92, R159 ;  /* 0x0000009f5c5c723e */ /* 0x000fe200000010ff */
[----:B------:R-:W-:Y:S01]  /*3b40*/  STG.E.U16 desc[UR10][R34.64+0x4], R131 ;  /* 0x0000048322007986 */ /* 0x000fe2000c10150a */
[----:B-1----:R-:W-:Y:S02]  /*3b50*/  IADD3.X R31, R38, UR7, RZ, P1, !PT ;  /* 0x00000007261f7c10 */ /* 0x002fe40008ffe4ff */
[----:B------:R-:W-:Y:S01]  /*3b60*/  PRMT R33, R72, 0x7632, R33 ;  /* 0x0000763248217816 */ /* 0x000fe20000000021 */
[----:B------:R1:W-:Y:S01]  /*3b70*/  STG.E.U16 desc[UR10][R34.64+0x6], R29 ;  /* 0x0000061d22007986 */ /* 0x0003e2000c10150a */
[----:B------:R-:W-:-:S02]  /*3b80*/  IADD3 R32, P1, R39, UR6, RZ ;  /* 0x0000000627207c10 */ /* 0x000fc4000ff3e0ff */
[----:B------:R-:W-:Y:S01]  /*3b90*/  F2FP.BF16.F32.PACK_AB R62, R62, R67 ;  /* 0x000000433e3e723e */ /* 0x000fe200000010ff */
[----:B------:R3:W-:Y:S01]  /*3ba0*/  STG.E.U16 desc[UR10][R30.64+0x2], R33 ;  /* 0x000002211e007986 */ /* 0x0007e2000c10150a */
[----:B--2---:R-:W-:Y:S02]  /*3bb0*/  PRMT R36, R74, 0x7632, R36 ;  /* 0x000076324a247816 */ /* 0x004fe40000000024 */
[----:B------:R-:W-:Y:S01]  /*3bc0*/  F2FP.BF16.F32.PACK_AB R94, R94, R163 ;  /* 0x000000a35e5e723e */ /* 0x000fe200000010ff */
[----:B------:R-:W-:Y:S01]  /*3bd0*/  STG.E.U16 desc[UR10][R30.64], R72 ;  /* 0x000000481e007986 */ /* 0x000fe2000c10150a */
[----:B------:R-:W-:Y:S02]  /*3be0*/  F2FP.BF16.F32.PACK_AB R65, R90, R65 ;  /* 0x000000415a41723e */ /* 0x000fe400000010ff */
[----:B------:R-:W-:Y:S01]  /*3bf0*/  F2FP.BF16.F32.PACK_AB R68, R68, R97 ;  /* 0x000000614444723e */ /* 0x000fe200000010ff */
[----:B------:R-:W-:Y:S01]  /*3c00*/  STG.E.U16 desc[UR10][R30.64+0x4], R70 ;  /* 0x000004461e007986 */ /* 0x000fe2000c10150a */
[----:B-1----:R-:W-:-:S02]  /*3c10*/  PRMT R35, R70, 0x7632, R35 ;  /* 0x0000763246237816 */ /* 0x002fc40000000023 */
[----:B------:R-:W-:Y:S02]  /*3c20*/  PRMT R29, R76, 0x7632, R29 ;  /* 0x000076324c1d7816 */ /* 0x000fe4000000001d */
[----:B---3--:R-:W-:Y:S01]  /*3c30*/  IADD3.X R33, R40, UR7, RZ, P1, !PT ;  /* 0x0000000728217c10 */ /* 0x008fe20008ffe4ff */
[----:B------:R1:W-:Y:S01]  /*3c40*/  STG.E.U16 desc[UR10][R30.64+0x6], R35 ;  /* 0x000006231e007986 */ /* 0x0003e2000c10150a */
[----:B------:R-:W-:Y:S02]  /*3c50*/  IADD3 R34, P1, R41, UR6, RZ ;  /* 0x0000000629227c10 */ /* 0x000fe4000ff3e0ff */
[----:B------:R-:W-:Y:S01]  /*3c60*/  F2FP.BF16.F32.PACK_AB R63, R106, R63 ;  /* 0x0000003f6a3f723e */ /* 0x000fe200000010ff */
[----:B------:R-:W-:Y:S01]  /*3c70*/  STG.E.U16 desc[UR10][R32.64], R74 ;  /* 0x0000004a20007986 */ /* 0x000fe2000c10150a */
[----:B------:R-:W-:Y:S02]  /*3c80*/  F2FP.BF16.F32.PACK_AB R64, R64, R103 ;  /* 0x000000674040723e */ /* 0x000fe400000010ff */
[----:B------:R-:W-:Y:S01]  /*3c90*/  F2FP.BF16.F32.PACK_AB R3, R110, R3 ;  /* 0x000000036e03723e */ /* 0x000fe200000010ff */
[----:B------:R2:W-:Y:S01]  /*3ca0*/  STG.E.U16 desc[UR10][R32.64+0x2], R36 ;  /* 0x0000022420007986 */ /* 0x0005e2000c10150a */
[----:B------:R-:W-:-:S02]  /*3cb0*/  F2FP.BF16.F32.PACK_AB R56, R56, R107 ;  /* 0x0000006b3838723e */ /* 0x000fc400000010ff */
[----:B------:R-:W-:Y:S01]  /*3cc0*/  F2FP.BF16.F32.PACK_AB R59, R59, R88 ;  /* 0x000000583b3b723e */ /* 0x000fe200000010ff */
[----:B------:R-:W-:Y:S01]  /*3cd0*/  STG.E.U16 desc[UR10][R32.64+0x4], R76 ;  /* 0x0000044c20007986 */ /* 0x000fe2000c10150a */
[----:B-1----:R-:W-:Y:S02]  /*3ce0*/  IADD3.X R35, R42, UR7, RZ, P1, !PT ;  /* 0x000000072a237c10 */ /* 0x002fe40008ffe4ff */
[----:B------:R-:W-:Y:S01]  /*3cf0*/  PRMT R31, R60, 0x7632, R31 ;  /* 0x000076323c1f7816 */ /* 0x000fe2000000001f */
[----:B------:R1:W-:Y:S01]  /*3d00*/  STG.E.U16 desc[UR10][R32.64+0x6], R29 ;  /* 0x0000061d20007986 */ /* 0x0003e2000c10150a */
[----:B------:R-:W-:Y:S02]  /*3d10*/  IADD3 R30, P1, R43, UR6, RZ ;  /* 0x000000062b1e7c10 */ /* 0x000fe4000ff3e0ff */
[----:B------:R-:W-:Y:S01]  /*3d20*/  F2FP.BF16.F32.PACK_AB R111, R120, R111 ;  /* 0x0000006f786f723e */ /* 0x000fe200000010ff */
[----:B------:R3:W-:Y:S01]  /*3d30*/  STG.E.U16 desc[UR10][R34.64+0x2], R31 ;  /* 0x0000021f22007986 */ /* 0x0007e2000c10150a */
[----:B--2---:R-:W-:-:S03]  /*3d40*/  PRMT R36, R58, 0x7632, R36 ;  /* 0x000076323a247816 */ /* 0x004fc60000000024 */
[----:B------:R-:W-:Y:S01]  /*3d50*/  STG.E.U16 desc[UR10][R34.64], R60 ;  /* 0x0000003c22007986 */ /* 0x000fe2000c10150a */
[----:B-1----:R-:W-:-:S03]  /*3d60*/  PRMT R33, R80, 0x7632, R33 ;  /* 0x0000763250217816 */ /* 0x002fc60000000021 */
[----:B------:R-:W-:Y:S01]  /*3d70*/  STG.E.U16 desc[UR10][R34.64+0x4], R80 ;  /* 0x0000045022007986 */ /* 0x000fe2000c10150a */
[----:B------:R-:W-:Y:S02]  /*3d80*/  PRMT R29, R82, 0x7632, R29 ;  /* 0x00007632521d7816 */ /* 0x000fe4000000001d */
[----:B---3--:R-:W-:Y:S01]  /*3d90*/  IADD3.X R31, R44, UR7, RZ, P1, !PT ;  /* 0x000000072c1f7c10 */ /* 0x008fe20008ffe4ff */
[----:B------:R1:W-:Y:S01]  /*3da0*/  STG.E.U16 desc[UR10][R34.64+0x6], R33 ;  /* 0x0000062122007986 */ /* 0x0003e2000c10150a */
[----:B------:R-:W-:-:S03]  /*3db0*/  IADD3 R32, P1, R45, UR6, RZ ;  /* 0x000000062d207c10 */ /* 0x000fc6000ff3e0ff */
[----:B------:R-:W-:Y:S04]  /*3dc0*/  STG.E.U16 desc[UR10][R30.64], R58 ;  /* 0x0000003a1e007986 */ /* 0x000fe8000c10150a */
[----:B------:R2:W-:Y:S01]  /*3dd0*/  STG.E.U16 desc[UR10][R30.64+0x2], R36 ;  /* 0x000002241e007986 */ /* 0x0005e2000c10150a */
[----:B-1----:R-:W-:-:S03]  /*3de0*/  IADD3.X R33, R46, UR7, RZ, P1, !PT ;  /* 0x000000072e217c10 */ /* 0x002fc60008ffe4ff */
[----:B------:R-:W-:Y:S01]  /*3df0*/  STG.E.U16 desc[UR10][R30.64+0x4], R82 ;  /* 0x000004521e007986 */ /* 0x000fe2000c10150a */
[----:B------:R-:W-:Y:S02]  /*3e00*/  PRMT R35, R83, 0x7632, R35 ;  /* 0x0000763253237816 */ /* 0x000fe40000000023 */
[----:B------:R-:W-:Y:S01]  /*3e10*/  IADD3 R34, P1, R47, UR6, RZ ;  /* 0x000000062f227c10 */ /* 0x000fe2000ff3e0ff */
[----:B------:R1:W-:Y:S01]  /*3e20*/  STG.E.U16 desc[UR10][R30.64+0x6], R29 ;  /* 0x0000061d1e007986 */ /* 0x0003e2000c10150a */
[----:B--2---:R-:W-:-:S03]  /*3e30*/  PRMT R36, R85, 0x7632, R36 ;  /* 0x0000763255247816 */ /* 0x004fc60000000024 */
[----:B------:R2:W-:Y:S04]  /*3e40*/  STG.E.U16 desc[UR10][R32.64+0x2], R35 ;  /* 0x0000022320007986 */ /* 0x0005e8000c10150a */
[----:B------:R-:W-:Y:S01]  /*3e50*/  STG.E.U16 desc[UR10][R32.64], R83 ;  /* 0x0000005320007986 */ /* 0x000fe2000c10150a */
[----:B-1----:R-:W-:-:S03]  /*3e60*/  PRMT R31, R84, 0x7632, R31 ;  /* 0x00007632541f7816 */ /* 0x002fc6000000001f */
[----:B------:R-:W-:Y:S01]  /*3e70*/  STG.E.U16 desc[UR10][R32.64+0x4], R84 ;  /* 0x0000045420007986 */ /* 0x000fe2000c10150a */
[----:B------:R-:W-:Y:S02]  /*3e80*/  PRMT R29, R86, 0x7632, R29 ;  /* 0x00007632561d7816 */ /* 0x000fe4000000001d */
[----:B--2---:R-:W-:Y:S01]  /*3e90*/  IADD3.X R35, R48, UR7, RZ, P1, !PT ;  /* 0x0000000730237c10 */ /* 0x004fe20008ffe4ff */
        /* <DEDUP_REMOVED lines=19> */
[----:B------:R-:W-:Y:S01]  /*3fd0*/  STG.E.U16 desc[UR10][R32.64+0x2], R36 ;  /* 0x0000022420007986 */ /* 0x000fe2000c10150a */
[----:B-1----:R-:W-:-:S03]  /*3fe0*/  IADD3.X R35, R112, UR7, RZ, P1, !PT ;  /* 0x0000000770237c10 */ /* 0x002fc60008ffe4ff */
[----:B------:R-:W-:Y:S01]  /*3ff0*/  STG.E.U16 desc[UR10][R32.64+0x4], R94 ;  /* 0x0000045e20007986 */ /* 0x000fe2000c10150a */
[----:B------:R-:W-:Y:S02]  /*4000*/  PRMT R31, R65, 0x7632, R31 ;  /* 0x00007632411f7816 */ /* 0x000fe4000000001f */
[----:B------:R-:W-:Y:S01]  /*4010*/  IADD3 R30, P1, R113, UR6, RZ ;  /* 0x00000006711e7c10 */ /* 0x000fe2000ff3e0ff */
[----:B------:R1:W-:Y:S04]  /*4020*/  STG.E.U16 desc[UR10][R32.64+0x6], R29 ;  /* 0x0000061d20007986 */ /* 0x0003e8000c10150a */
        /* <DEDUP_REMOVED lines=10> */
[----:B-1----:R-:W-:-:S03]  /*40d0*/  PRMT R35, R64, 0x7632, R35 ;  /* 0x0000763240237816 */ /* 0x002fc60000000023 */
[----:B------:R-:W-:Y:S01]  /*40e0*/  STG.E.U16 desc[UR10][R30.64+0x4], R64 ;  /* 0x000004401e007986 */ /* 0x000fe2000c10150a */
[----:B------:R-:W-:Y:S02]  /*40f0*/  IADD3.X R33, R116, UR7, RZ, P1, !PT ;  /* 0x0000000774217c10 */ /* 0x000fe40008ffe4ff */
[----:B------:R-:W-:Y:S01]  /*4100*/  IADD3 R34, P1, R117, UR6, RZ ;  /* 0x0000000675227c10 */ /* 0x000fe2000ff3e0ff */
[----:B------:R1:W-:Y:S01]  /*4110*/  STG.E.U16 desc[UR10][R30.64+0x6], R35 ;  /* 0x000006231e007986 */ /* 0x0003e2000c10150a */
[----:B--2---:R-:W-:-:S03]  /*4120*/  PRMT R29, R56, 0x7632, R29 ;  /* 0x00007632381d7816 */ /* 0x004fc6000000001d */
[----:B------:R2:W-:Y:S04]  /*4130*/  STG.E.U16 desc[UR10][R32.64], R3 ;  /* 0x0000000320007986 */ /* 0x0005e8000c10150a */
[----:B------:R3:W-:Y:S01]  /*4140*/  STG.E.U16 desc[UR10][R32.64+0x4], R56 ;  /* 0x0000043820007986 */ /* 0x0007e2000c10150a */
[----:B-1----:R-:W-:-:S03]  /*4150*/  PRMT R31, R3, 0x7632, R31 ;  /* 0x00007632031f7816 */ /* 0x002fc6000000001f */
[----:B------:R3:W-:Y:S01]  /*4160*/  STG.E.U16 desc[UR10][R32.64+0x6], R29 ;  /* 0x0000061d20007986 */ /* 0x0007e2000c10150a */
[----:B------:R-:W-:Y:S02]  /*4170*/  IADD3.X R35, R118, UR7, RZ, P1, !PT ;  /* 0x0000000776237c10 */ /* 0x000fe40008ffe4ff */
[----:B------:R-:W-:Y:S01]  /*4180*/  PRMT R30, R59, 0x7632, R30 ;  /* 0x000076323b1e7816 */ /* 0x000fe2000000001e */
[----:B------:R3:W-:Y:S01]  /*4190*/  STG.E.U16 desc[UR10][R32.64+0x2], R31 ;  /* 0x0000021f20007986 */ /* 0x0007e2000c10150a */
[----:B--2---:R-:W-:Y:S02]  /*41a0*/  PRMT R3, R111, 0x7632, R3 ;  /* 0x000076326f037816 */ /* 0x004fe40000000003 */
[----:B------:R-:W-:Y:S01]  /*41b0*/  IADD3 R22, P1, R22, 0x9, RZ ;  /* 0x0000000916167810 */ /* 0x000fe20007f3e0ff */
[----:B------:R3:W-:Y:S03]  /*41c0*/  STG.E.U16 desc[UR10][R34.64], R59 ;  /* 0x0000003b22007986 */ /* 0x0007e6000c10150a */
[----:B------:R-:W-:Y:S01]  /*41d0*/  IADD3.X R21, RZ, R21, RZ, P1, !PT ;  /* 0x00000015ff157210 */ /* 0x000fe20000ffe4ff */
[----:B------:R3:W-:Y:S01]  /*41e0*/  STG.E.U16 desc[UR10][R34.64+0x2], R30 ;  /* 0x0000021e22007986 */ /* 0x0007e2000c10150a */
[----:B------:R-:W-:-:S03]  /*41f0*/  ISETP.GE.U32.AND P1, PT, R22, R27, PT ;  /* 0x0000001b1600720c */ /* 0x000fc60003f26070 */
[----:B------:R3:W-:Y:S01]  /*4200*/  STG.E.U16 desc[UR10][R34.64+0x4], R111 ;  /* 0x0000046f22007986 */ /* 0x0007e2000c10150a */
[----:B------:R-:W-:-:S03]  /*4210*/  ISETP.GE.AND.EX P1, PT, R21, R28, PT, P1 ;  /* 0x0000001c1500720c */ /* 0x000fc60003f26310 */
[----:B------:R3:W-:Y:S10]  /*4220*/  STG.E.U16 desc[UR10][R34.64+0x6], R3 ;  /* 0x0000060322007986 */ /* 0x0007f4000c10150a */
[----:B------:R-:W-:Y:S05]  /*4230*/  @!P1 BRA `(.L_x_1196) ;  /* 0xffffffc000709947 */ /* 0x000fea000383ffff */
[----:B------:R-:W-:Y:S05]  /*4240*/  EXIT ;  /* 0x000000000000794d */ /* 0x000fea0003800000 */
.L_x_1197:
        /* <DEDUP_REMOVED lines=11> */
.L_x_2643:


//--------------------- .text._ZN13group_norm_v214gn_cuda_kernelI13__nv_bfloat16Li320ELi1ELi32ELi40ELi1024ELb0ELi128ELi320ELi320ELi4ELb1ELi18ELb0ELb0ENS_16CompileConditionILi900EEEEEvPT_PKS4_S7_S7_flPfS8_Pj --------------------------
	.section	.text._ZN13group_norm_v214gn_cuda_kernelI13__nv_bfloat16Li320ELi1ELi32ELi40ELi1024ELb0ELi128ELi320ELi320ELi4ELb1ELi18ELb0ELb0ENS_16CompileConditionILi900EEEEEvPT_PKS4_S7_S7_flPfS8_Pj,"ax",@progbits
	.align	128
        .global         _ZN13group_norm_v214gn_cuda_kernelI13__nv_bfloat16Li320ELi1ELi32ELi40ELi1024ELb0ELi128ELi320ELi320ELi4ELb1ELi18ELb0ELb0ENS_16CompileConditionILi900EEEEEvPT_PKS4_S7_S7_flPfS8_Pj
        .type           _ZN13group_norm_v214gn_cuda_kernelI13__nv_bfloat16Li320ELi1ELi32ELi40ELi1024ELb0ELi128ELi320ELi320ELi4ELb1ELi18ELb0ELb0ENS_16CompileConditionILi900EEEEEvPT_PKS4_S7_S7_flPfS8_Pj,@function
        .size           _ZN13group_norm_v214gn_cuda_kernelI13__nv_bfloat16Li320ELi1ELi32ELi40ELi1024ELb0ELi128ELi320ELi320ELi4ELb1ELi18ELb0ELb0ENS_16CompileConditionILi900EEEEEvPT_PKS4_S7_S7_flPfS8_Pj,(.L_x_2644 - _ZN13group_norm_v214gn_cuda_kernelI13__nv_bfloat16Li320ELi1ELi32ELi40ELi1024ELb0ELi128ELi320ELi320ELi4ELb1ELi18ELb0ELb0ENS_16CompileConditionILi900EEEEEvPT_PKS4_S7_S7_flPfS8_Pj)
        .other          _ZN13group_norm_v214gn_cuda_kernelI13__nv_bfloat16Li320ELi1ELi32ELi40ELi1024ELb0ELi128ELi320ELi320ELi4ELb1ELi18ELb0ELb0ENS_16CompileConditionILi900EEEEEvPT_PKS4_S7_S7_flPfS8_Pj,@"STO_CUDA_ENTRY STV_DEFAULT"
_ZN13group_norm_v214gn_cuda_kernelI13__nv_bfloat16Li320ELi1ELi32ELi40ELi1024ELb0ELi128ELi320ELi320ELi4ELb1ELi18ELb0ELb0ENS_16CompileConditionILi900EEEEEvPT_PKS4_S7_S7_flPfS8_Pj:
.text._ZN13group_norm_v214gn_cuda_kernelI13__nv_bfloat16Li320ELi1ELi32ELi40ELi1024ELb0ELi128ELi320ELi320ELi4ELb1ELi18ELb0ELb0ENS_16CompileConditionILi900EEEEEvPT_PKS4_S7_S7_flPfS8_Pj:
[----:B------:R-:W0:Y:S08]  /*0000*/  LDC R1, c[0x0][0x28] ;  /* 0x00000a00ff017b82 */ /* 0x000e300000000800 */
[----:B------:R-:W1:Y:S01]  /*0010*/  S2UR UR4, SR_CTAID.Y ;  /* 0x00000000000479c3 */ /* 0x000e620000002600 */
[----:B------:R-:W-:Y:S01]  /*0020*/  ULDC.64 UR10, c[0x0][0x238] ;  /* 0x00008e00000a7ab9 */ /* 0x000fe20000000a00 */
[----:B0-----:R-:W-:Y:S01]  /*0030*/  IADD3 R1, R1, -0x128, RZ ;  /* 0xfffffed801017810 */ /* 0x001fe20007ffe0ff */
[----:B------:R-:W-:-:S02]  /*0040*/  USHF.L.U32 UR20, UR10, 0x2, URZ ;  /* 0x000000020a147899 */ /* 0x000fc4000800063f */
[----:B------:R-:W-:Y:S02]  /*0050*/  USHF.L.U64.HI UR11, UR10, 0x2, UR11 ;  /* 0x000000020a0b7899 */ /* 0x000fe4000801020b */
[----:B-1----:R-:W-:-:S04]  /*0060*/  UISETP.GT.U32.AND UP0, UPT, UR20, UR4, UPT ;  /* 0x000000041400728c */ /* 0x002fc8000bf04070 */
[----:B------:R-:W-:-:S06]  /*0070*/  UISETP.GT.AND.EX UP0, UPT, UR11, URZ, UPT, UP0 ;  /* 0x0000003f0b00728c */ /* 0x000fcc000bf04300 */
[----:B------:R-:W-:-:S13]  /*0080*/  PLOP3.LUT P0, PT, PT, PT, UP0, 0x80, 0x0 ;  /* 0x000000000000781c */ /* 0x000fda0003f0f008 */
[----:B------:R-:W-:Y:S05]  /*0090*/  @!P0 EXIT ;  /* 0x000000000000894d */ /* 0x000fea0003800000 */
[----:B------:R-:W0:Y:S01]  /*00a0*/  S2R R6, SR_TID.X ;  /* 0x0000000000067919 */ /* 0x000e220000002100 */
[----:B------:R-:W-:Y:S01]  /*00b0*/  MOV R0, 0x400 ;  /* 0x0000040000007802 */ /* 0x000fe20000000f00 */
[----:B------:R-:W-:Y:S01]  /*00c0*/  ULDC.64 UR8, c[0x0][0x240] ;  /* 0x0000900000087ab9 */ /* 0x000fe20000000a00 */
[----:B------:R-:W-:Y:S01]  /*00d0*/  LOP3.LUT R135, R135, 0xffffffdf, RZ, 0xc0, !PT ;  /* 0xffffffdf87877812 */ /* 0x000fe200078ec0ff */
[----:B------:R-:W1:Y:S01]  /*00e0*/  S2R R5, SR_CgaCtaId ;  /* 0x0000000000057919 */ /* 0x000e620000008800 */
[----:B------:R-:W-:Y:S01]  /*00f0*/  ISETP.EQ.U32.AND P1, PT, RZ, UR8, PT ;  /* 0x00000008ff007c0c */ /* 0x000fe2000bf22070 */
[----:B------:R-:W-:Y:S01]  /*0100*/  UMOV UR10, UR4 ;  /* 0x00000004000a7c82 */ /* 0x000fe20008000000 */
[----:B------:R-:W-:Y:S01]  /*0110*/  ULDC.64 UR6, c[0x0][0x250] ;  /* 0x0000940000067ab9 */ /* 0x000fe20000000a00 */
[----:B------:R-:W2:Y:S01]  /*0120*/  S2R R4, SR_CTAID.X ;  /* 0x0000000000047919 */ /* 0x000ea20000002500 */
[----:B------:R-:W-:Y:S01]  /*0130*/  ULEA UR6, UP0, UR10, UR6, 0x2 ;  /* 0x000000060a067291 */ /* 0x000fe2000f80103f */
[----:B------:R-:W-:Y:S01]  /*0140*/  UMOV UR5, URZ ;  /* 0x0000003f00057c82 */ /* 0x000fe20008000000 */
[----:B------:R-:W-:-:S02]  /*0150*/  UMOV UR4, URZ ;  /* 0x0000003f00047c82 */ /* 0x000fc40008000000 */
[----:B------:R-:W-:Y:S01]  /*0160*/  ULEA.HI.X UR7, UR10, UR7, UR5, 0x2, UP0 ;  /* 0x000000070a077291 */ /* 0x000fe200080f1405 */
[----:B------:R-:W-:Y:S01]  /*0170*/  ULDC.64 UR14, c[0x0][0x208] ;  /* 0x00008200000e7ab9 */ /* 0x000fe20000000a00 */
[----:B0-----:R-:W-:Y:S01]  /*0180*/  IMAD.WIDE.U32 R2, R6, -0x33333333, RZ ;  /* 0xcccccccd06027825 */ /* 0x001fe200078e00ff */
[----:B-1----:R-:W-:-:S04]  /*0190*/  LEA R5, R5, R0, 0x18 ;  /* 0x0000000005057211 */ /* 0x002fc800078ec0ff */
[----:B------:R-:W-:Y:S02]  /*01a0*/  SHF.R.U32.HI R7, RZ, 0x6, R3 ;  /* 0x00000006ff077819 */ /* 0x000fe40000011603 */
[--C-:B------:R-:W-:Y:S02]  /*01b0*/  SHF.R.U32.HI R3, RZ, 0x2, R6.reuse ;  /* 0x00000002ff037819 */ /* 0x100fe40000011606 */
[----:B--2---:R-:W-:Y:S01]  /*01c0*/  LOP3.LUT P0, R0, R4, 0x7, RZ, 0xc0, !PT ;  /* 0x0000000704007812 */ /* 0x004fe2000780c0ff */
[----:B------:R-:W-:Y:S01]  /*01d0*/  IMAD R2, R7, -0x50, R6 ;  /* 0xffffffb007027824 */ /* 0x000fe200078e0206 */
[----:B------:R-:W-:Y:S02]  /*01e0*/  SHF.L.U32 R3, R3, 0x3, RZ ;  /* 0x0000000303037819 */ /* 0x000fe400000006ff */
[----:B------:R-:W-:Y:S01]  /*01f0*/  ISETP.GT.U32.OR P0, PT, R6, 0x7, P0 ;  /* 0x000000070600780c */ /* 0x000fe20000704470 */
[----:B------:R-:W-:Y:S01]  /*0200*/  IMAD R2, R2, 0x28, R5 ;  /* 0x0000002802027824 */ /* 0x000fe200078e0205 */
[----:B------:R-:W-:-:S02]  /*0210*/  LOP3.LUT R0, R3, 0xfffffff8, R0, 0xe2, !PT ;  /* 0xfffffff803007812 */ /* 0x000fc400078ee200 */
[----:B------:R-:W-:-:S03]  /*0220*/  ISETP.EQ.OR.EX P0, PT, RZ, UR9, P0, P1 ;  /* 0x00000009ff007c0c */ /* 0x000fc60008702710 */
[----:B------:R0:W-:Y:S02]  /*0230*/  STL [R1+0xd8], R0 ;  /* 0x0000d80001007387 */ /* 0x0001e40000100800 */
[----:B0-----:R-:W-:-:S08]  /*0240*/  IMAD R0, R7, 0x8, R2 ;  /* 0x0000000807007824 */ /* 0x001fd000078e0202 */
[----:B------:R-:W-:Y:S01]  /*0250*/  @P0 LOP3.LUT R135, R135, 0x20, RZ, 0xfc, !PT ;  /* 0x0000002087870812 */ /* 0x000fe200078efcff */
[----:B------:R0:W-:Y:S06]  /*0260*/  STL [R1+0xdc], R0 ;  /* 0x0000dc0001007387 */ /* 0x0001ec0000100800 */
.L_x_1204:
[----:B------:R-:W1:Y:S01]  /*0270*/  S2R R164, SR_TID.X ;  /* 0x0000000000a47919 */ /* 0x000e620000002100 */
[----:B------:R-:W2:Y:S01]  /*0280*/  S2UR UR22, SR_CTAID.X ;  /* 0x00000000001679c3 */ /* 0x000ea20000002500 */
[----:B------:R-:W-:Y:S02]  /*0290*/  ULOP3.LUT UR16, UR10, 0x3, URZ, 0xc0, !UPT ;  /* 0x000000030a107892 */ /* 0x000fe4000f8ec03f */
[----:B------:R-:W-:Y:S02]  /*02a0*/  USHF.R.U64 UR19, UR10, 0x2, UR5 ;  /* 0x000000020a137899 */ /* 0x000fe40008001205 */
[----:B------:R-:W-:Y:S02]  /*02b0*/  UIMAD UR18, UR16, 0x140, URZ ;  /* 0x00000140101278a4 */ /* 0x000fe4000f8e023f */
[----:B------:R-:W-:Y:S01]  /*02c0*/  USHF.R.U32.HI UR9, URZ, 0x2, UR5 ;  /* 0x000000023f097899 */ /* 0x000fe20008011605 */
[----:B------:R-:W3:Y:S01]  /*02d0*/  LDC.64 R150, c[0x0][0x220] ;  /* 0x00008800ff967b82 */ /* 0x000ee20000000a00 */
[----:B------:R-:W-:Y:S01]  /*02e0*/  MOV R21, UR19 ;  /* 0x0000001300157c02 */ /* 0x000fe20008000f00 */
[----:B------:R-:W-:Y:S01]  /*02f0*/  ULDC.64 UR12, c[0x0][0x218] ;  /* 0x00008600000c7ab9 */ /* 0x000fe20000000a00 */
[----:B------:R-:W-:-:S05]  /*0300*/  UIMAD UR9, UR9, 0x140000, URZ ;  /* 0x00140000090978a4 */ /* 0x000fca000f8e023f */
[----:B------:R-:W4:Y:S01]  /*0310*/  LDC.64 R148, c[0x0][0x228] ;  /* 0x00008a00ff947b82 */ /* 0x000f220000000a00 */
[----:B--2---:R-:W-:-:S04]  /*0320*/  USHF.L.U32 UR8, UR22, 0x7, URZ ;  /* 0x0000000716087899 */ /* 0x004fc8000800063f */
[----:B------:R-:W-:Y:S01]  /*0330*/  ULOP3.LUT UR8, UR8, 0x380, URZ, 0xc0, !UPT ;  /* 0x0000038008087892 */ /* 0x000fe2000f8ec03f */
[----:B-1----:R-:W-:-:S05]  /*0340*/  IMAD.WIDE.U32 R2, R164, -0x33333333, RZ ;  /* 0xcccccccda4027825 */ /* 0x002fca00078e00ff */
[----:B------:R-:W-:-:S05]  /*0350*/  SHF.R.U32.HI R3, RZ, 0x6, R3 ;  /* 0x00000006ff037819 */ /* 0x000fca0000011603 */
[C---:B------:R-:W-:Y:S01]  /*0360*/  IMAD R147, R3.reuse, -0x50, R164 ;  /* 0xffffffb003937824 */ /* 0x040fe200078e02a4 */
[----:B------:R-:W-:-:S04]  /*0370*/  IADD3 R3, R3, UR8, RZ ;  /* 0x0000000803037c10 */ /* 0x000fc8000fffe0ff */
[----:B------:R-:W-:Y:S01]  /*0380*/  LEA R112, R147, UR18, 0x2 ;  /* 0x0000001293707c11 */ /* 0x000fe2000f8e10ff */
[----:B------:R-:W-:-:S03]  /*0390*/  IMAD R3, R3, 0x500, RZ ;  /* 0x0000050003037824 */ /* 0x000fc600078e02ff */
[----:B------:R-:W-:-:S03]  /*03a0*/  SHF.R.S32.HI R113, RZ, 0x1f, R112 ;  /* 0x0000001fff717819 */ /* 0x000fc60000011470 */
[----:B------:R-:W-:-:S04]  /*03b0*/  IMAD.WIDE.U32 R20, R21, 0x140000, R112 ;  /* 0x0014000015147825 */ /* 0x000fc800078e0070 */
[----:B------:R-:W-:Y:S01]  /*03c0*/  VIADD R25, R21, UR9 ;  /* 0x0000000915197c36 */ /* 0x000fe20008000000 */
[----:B0-----:R-:W-:-:S04]  /*03d0*/  IADD3 R0, P0, R3, R20, RZ ;  /* 0x0000001403007210 */ /* 0x001fc80007f1e0ff */
[----:B------:R-:W-:Y:S02]  /*03e0*/  IADD3.X R5, RZ, R25, RZ, P0, !PT ;  /* 0x00000019ff057210 */ /* 0x000fe400007fe4ff */
[----:B------:R-:W-:-:S04]  /*03f0*/  LEA R110, P0, R0, UR12, 0x1 ;  /* 0x0000000c006e7c11 */ /* 0x000fc8000f8008ff */
[----:B------:R-:W-:-:S06]  /*0400*/  LEA.HI.X R111, R0, UR13, R5, 0x1, P0 ;  /* 0x0000000d006f7c11 */ /* 0x000fcc00080f0c05 */
[----:B------:R-:W2:Y:S01]  /*0410*/  LDG.E.64.CONSTANT R110, desc[UR14][R110.64] ;  /* 0x0000000e6e6e7981 */ /* 0x000ea2000c1e9b00 */
[----:B------:R-:W-:-:S04]  /*0420*/  IADD3 R4, R3, 0x1400, RZ ;  /* 0x0000140003047810 */ /* 0x000fc80007ffe0ff */
[----:B------:R-:W-:Y:S01]  /*0430*/  IADD3 R0, P0, R4, R20, RZ ;  /* 0x0000001404007210 */ /* 0x000fe20007f1e0ff */
[----:B------:R0:W-:Y:S04]  /*0440*/  STL [R1+0x74], R4 ;  /* 0x0000740401007387 */ /* 0x0001e80000100800 */
[----:B------:R-:W-:Y:S01]  /*0450*/  IMAD.X R5, RZ, RZ, R25, P0 ;  /* 0x000000ffff057224 */ /* 0x000fe200000e0619 */
[----:B------:R-:W-:-:S04]  /*0460*/  LEA R48, P0, R0, UR12, 0x1 ;  /* 0x0000000c00307c11 */ /* 0x000fc8000f8008ff */
[----:B------:R-:W-:Y:S02]  /*0470*/  LEA.HI.X R49, R0, UR13, R5, 0x1, P0 ;  /* 0x0000000d00317c11 */ /* 0x000fe400080f0c05 */
[----:B0-----:R-:W-:-:S04]  /*0480*/  IADD3 R4, R3, 0x2800, RZ ;  /* 0x0000280003047810 */ /* 0x001fc80007ffe0ff */
[----:B-----5:R-:W5:Y:S01]  /*0490*/  LDG.E.64.CONSTANT R48, desc[UR14][R48.64] ;  /* 0x0000000e30307981 */ /* 0x020f62000c1e9b00 */
[----:B------:R-:W-:-:S03]  /*04a0*/  IADD3 R0, P0, R4, R20, RZ ;  /* 0x0000001404007210 */ /* 0x000fc60007f1e0ff */
[----:B------:R0:W-:Y:S01]  /*04b0*/  STL [R1+0x6c], R4 ;  /* 0x00006c0401007387 */ /* 0x0001e20000100800 */
[----:B------:R-:W-:Y:S02]  /*04c0*/  IADD3.X R5, RZ, R25, RZ, P0, !PT ;  /* 0x00000019ff057210 */ /* 0x000fe400007fe4ff */
[----:B------:R-:W-:-:S04]  /*04d0*/  LEA R50, P0, R0, UR12, 0x1 ;  /* 0x0000000c00327c11 */ /* 0x000fc8000f8008ff */
[----:B------:R-:W-:Y:S01]  /*04e0*/  LEA.HI.X R51, R0, UR13, R5, 0x1, P0 ;  /* 0x0000000d00337c11 */ /* 0x000fe200080f0c05 */
[----:B0-----:R-:W-:-:S05]  /*04f0*/  VIADD R4, R3, 0x3c00 ;  /* 0x00003c0003047836 */ /* 0x001fca0000000000 */
[----:B------:R-:W3:Y:S01]  /*0500*/  LDG.E.64.CONSTANT R50, desc[UR14][R50.64] ;  /* 0x0000000e32327981 */ /* 0x000ee2000c1e9b00 */
[----:B------:R-:W-:-:S03]  /*0510*/  IADD3 R0, P0, R4, R20, RZ ;  /* 0x0000001404007210 */ /* 0x000fc60007f1e0ff */
[----:B------:R0:W-:Y:S01]  /*0520*/  STL [R1+0x68], R4 ;  /* 0x0000680401007387 */ /* 0x0001e20000100800 */
[----:B------:R-:W-:Y:S02]  /*0530*/  IADD3.X R5, RZ, R25, RZ, P0, !PT ;  /* 0x00000019ff057210 */ /* 0x000fe400007fe4ff */
[----:B------:R-:W-:-:S04]  /*0540*/  LEA R52, P0, R0, UR12, 0x1 ;  /* 0x0000000c00347c11 */ /* 0x000fc8000f8008ff */
[----:B------:R-:W-:-:S06]  /*0550*/  LEA.HI.X R53, R0, UR13, R5, 0x1, P0 ;  /* 0x0000000d00357c11 */ /* 0x000fcc00080f0c05 */
[----:B------:R-:W4:Y:S01]  /*0560*/  LDG.E.64.CONSTANT R52, desc[UR14][R52.64] ;  /* 0x0000000e34347981 */ /* 0x000f22000c1e9b00 */
[----:B0-----:R-:W-:-:S04]  /*0570*/  IADD3 R4, R3, 0x5000, RZ ;  /* 0x0000500003047810 */ /* 0x001fc80007ffe0ff */
[----:B------:R-:W-:Y:S01]  /*0580*/  IADD3 R0, P0, R4, R20, RZ ;  /* 0x0000001404007210 */ /* 0x000fe20007f1e0ff */
[----:B------:R0:W-:Y:S04]  /*0590*/  STL [R1+0x64], R4 ;  /* 0x0000640401007387 */ /* 0x0001e80000100800 */
[----:B------:R-:W-:Y:S01]  /*05a0*/  IMAD.X R5, RZ, RZ, R25, P0 ;  /* 0x000000ffff057224 */ /* 0x000fe200000e0619 */
[----:B------:R-:W-:-:S04]  /*05b0*/  LEA R54, P0, R0, UR12, 0x1 ;  /* 0x0000000c00367c11 */ /* 0x000fc8000f8008ff */
[----:B------:R-:W-:Y:S02]  /*05c0*/  LEA.HI.X R55, R0, UR13, R5, 0x1, P0 ;  /* 0x0000000d00377c11 */ /* 0x000fe400080f0c05 */
[----:B0-----:R-:W-:-:S04]  /*05d0*/  IADD3 R4, R3, 0x6400, RZ ;  /* 0x0000640003047810 */ /* 0x001fc80007ffe0ff */
[----:B------:R-:W4:Y:S01]  /*05e0*/  LDG.E.64.CONSTANT R54, desc[UR14][R54.64] ;  /* 0x0000000e36367981 */ /* 0x000f22000c1e9b00 */
[----:B------:R-:W-:-:S03]  /*05f0*/  IADD3 R0, P0, R4, R20, RZ ;  /* 0x0000001404007210 */ /* 0x000fc60007f1e0ff */
[----:B------:R0:W-:Y:S01]  /*0600*/  STL [R1+0x40], R4 ;  /* 0x0000400401007387 */ /* 0x0001e20000100800 */
[----:B------:R-:W-:Y:S02]  /*0610*/  IADD3.X R5, RZ, R25, RZ, P0, !PT ;  /* 0x00000019ff057210 */ /* 0x000fe400007fe4ff */
[----:B------:R-:W-:-:S04]  /*0620*/  LEA R56, P0, R0, UR12, 0x1 ;  /* 0x0000000c00387c11 */ /* 0x000fc8000f8008ff */
[----:B------:R-:W-:-:S06]  /*0630*/  LEA.HI.X R57, R0, UR13, R5, 0x1, P0 ;  /* 0x0000000d00397c11 */ /* 0x000fcc00080f0c05 */
[----:B------:R-:W4:Y:S01]  /*0640*/  LDG.E.64.CONSTANT R56, desc[UR14][R56.64] ;  /* 0x0000000e38387981 */ /* 0x000f22000c1e9b00 */
[----:B0-----:R-:W-:-:S05]  /*0650*/  VIADD R4, R3, 0x7800 ;  /* 0x0000780003047836 */ /* 0x001fca0000000000 */
[----:B------:R-:W-:Y:S01]  /*0660*/  IADD3 R0, P0, R4, R20, RZ ;  /* 0x0000001404007210 */ /* 0x000fe20007f1e0ff */
[----:B------:R0:W-:Y:S03]  /*0670*/  STL [R1+0x3c], R4 ;  /* 0x00003c0401007387 */ /* 0x0001e60000100800 */
        /* <DEDUP_REMOVED lines=20> */
[C---:B------:R-:W-:Y:S01]  /*07c0*/  VIADD R162, R3.reuse, 0xf000 ;  /* 0x0000f00003a27836 */ /* 0x040fe20000000000 */
[C---:B------:R-:W-:Y:S01]  /*07d0*/  IADD3 R165, R3.reuse, 0xc800, RZ ;  /* 0x0000c80003a57810 */ /* 0x040fe20007ffe0ff */
[----:B------:R-:W-:Y:S01]  /*07e0*/  VIADD R160, R3, 0x11800 ;  /* 0x0001180003a07836 */ /* 0x000fe20000000000 */
[----:B------:R-:W-:Y:S01]  /*07f0*/  IADD3.X R5, RZ, R25, RZ, P0, !PT ;  /* 0x00000019ff057210 */ /* 0x000fe200007fe4ff */
[----:B------:R0:W-:Y:S01]  /*0800*/  STL [R1+0x28], R4 ;  /* 0x0000280401007387 */ /* 0x0001e20000100800 */
[----:B------:R-:W-:-:S04]  /*0810*/  LEA R64, P0, R0, UR12, 0x1 ;  /* 0x0000000c00407c11 */ /* 0x000fc8000f8008ff */
[----:B------:R-:W-:-:S06]  /*0820*/  LEA.HI.X R65, R0, UR13, R5, 0x1, P0 ;  /* 0x0000000d00417c11 */ /* 0x000fcc00080f0c05 */
[----:B------:R-:W4:Y:S01]  /*0830*/  LDG.E.64.CONSTANT R64, desc[UR14][R64.64] ;  /* 0x0000000e40407981 */ /* 0x000f22000c1e9b00 */
[----:B------:R-:W-:Y:S02]  /*0840*/  IADD3 R0, P0, R165, R20, RZ ;  /* 0x00000014a5007210 */ /* 0x000fe40007f1e0ff */
[----:B------:R-:W-:-:S03]  /*0850*/  IADD3 R163, R3, 0xdc00, RZ ;  /* 0x0000dc0003a37810 */ /* 0x000fc60007ffe0ff */
[----:B------:R-:W-:Y:S01]  /*0860*/  IMAD.X R5, RZ, RZ, R25, P0 ;  /* 0x000000ffff057224 */ /* 0x000fe200000e0619 */
[----:B------:R-:W-:-:S04]  /*0870*/  LEA R66, P0, R0, UR12, 0x1 ;  /* 0x0000000c00427c11 */ /* 0x000fc8000f8008ff */
[----:B------:R-:W-:Y:S02]  /*0880*/  LEA.HI.X R67, R0, UR13, R5, 0x1, P0 ;  /* 0x0000000d00437c11 */ /* 0x000fe400080f0c05 */
[----:B------:R-:W-:-:S04]  /*0890*/  IADD3 R0, P0, R163, R20, RZ ;  /* 0x00000014a3007210 */ /* 0x000fc80007f1e0ff */
[----:B------:R-:W4:Y:S01]  /*08a0*/  LDG.E.64.CONSTANT R66, desc[UR14][R66.64] ;  /* 0x0000000e42427981 */ /* 0x000f22000c1e9b00 */
[----:B------:R-:W-:Y:S02]  /*08b0*/  IADD3.X R5, RZ, R25, RZ, P0, !PT ;  /* 0x00000019ff057210 */ /* 0x000fe400007fe4ff */
[----:B------:R-:W-:-:S04]  /*08c0*/  LEA R68, P0, R0, UR12, 0x1 ;  /* 0x0000000c00447c11 */ /* 0x000fc8000f8008ff */
[----:B------:R-:W-:Y:S02]  /*08d0*/  LEA.HI.X R69, R0, UR13, R5, 0x1, P0 ;  /* 0x0000000d00457c11 */ /* 0x000fe400080f0c05 */
[----:B------:R-:W-:-:S04]  /*08e0*/  IADD3 R0, P0, R162, R20, RZ ;  /* 0x00000014a2007210 */ /* 0x000fc80007f1e0ff */
[----:B------:R-:W4:Y:S01]  /*08f0*/  LDG.E.64.CONSTANT R68, desc[UR14][R68.64] ;  /* 0x0000000e44447981 */ /* 0x000f22000c1e9b00 */
[----:B------:R-:W-:Y:S02]  /*0900*/  IADD3.X R5, RZ, R25, RZ, P0, !PT ;  /* 0x00000019ff057210 */ /* 0x000fe400007fe4ff */
[C---:B------:R-:W-:Y:S02]  /*0910*/  LEA R70, P0, R0.reuse, UR12, 0x1 ;  /* 0x0000000c00467c11 */ /* 0x040fe4000f8008ff */
[----:B------:R-:W-:Y:S02]  /*0920*/  IADD3 R161, R3, 0x10400, RZ ;  /* 0x0001040003a17810 */ /* 0x000fe40007ffe0ff */
[----:B------:R-:W-:Y:S02]  /*0930*/  LEA.HI.X R71, R0, UR13, R5, 0x1, P0 ;  /* 0x0000000d00477c11 */ /* 0x000fe400080f0c05 */
[----:B------:R-:W-:-:S04]  /*0940*/  IADD3 R0, P0, R161, R20, RZ ;  /* 0x00000014a1007210 */ /* 0x000fc80007f1e0ff */
[----:B------:R-:W4:Y:S01]  /*0950*/  LDG.E.64.CONSTANT R70, desc[UR14][R70.64] ;  /* 0x0000000e46467981 */ /* 0x000f22000c1e9b00 */
[-C--:B------:R-:W-:Y:S02]  /*0960*/  IADD3.X R5, RZ, R25.reuse, RZ, P0, !PT ;  /* 0x00000019ff057210 */ /* 0x080fe400007fe4ff */
[----:B------:R-:W-:Y:S02]  /*0970*/  LEA R72, P0, R0, UR12, 0x1 ;  /* 0x0000000c00487c11 */ /* 0x000fe4000f8008ff */
[----:B------:R-:W-:Y:S02]  /*0980*/  IADD3 R8, P1, R160, R20, RZ ;  /* 0x00000014a0087210 */ /* 0x000fe40007f3e0ff */
[----:B------:R-:W-:Y:S02]  /*0990*/  LEA.HI.X R73, R0, UR13, R5, 0x1, P0 ;  /* 0x0000000d00497c11 */ /* 0x000fe400080f0c05 */
[----:B------:R-:W-:Y:S02]  /*09a0*/  IADD3.X R9, RZ, R25, RZ, P1, !PT ;  /* 0x00000019ff097210 */ /* 0x000fe40000ffe4ff */
[----:B------:R-:W-:-:S02]  /*09b0*/  LEA R74, P0, R8, UR12, 0x1 ;  /* 0x0000000c084a7c11 */ /* 0x000fc4000f8008ff */
[----:B------:R-:W4:Y:S02]  /*09c0*/  LDG.E.64.CONSTANT R72, desc[UR14][R72.64] ;  /* 0x0000000e48487981 */ /* 0x000f24000c1e9b00 */
[----:B------:R-:W-:Y:S02]  /*09d0*/  LEA.HI.X R75, R8, UR13, R9, 0x1, P0 ;  /* 0x0000000d084b7c11 */ /* 0x000fe400080f0c09 */
[----:B------:R-:W-:-:S04]  /*09e0*/  IADD3 R159, R3, 0x12c00, RZ ;  /* 0x00012c00039f7810 */ /* 0x000fc80007ffe0ff */
[----:B------:R-:W4:Y:S01]  /*09f0*/  LDG.E.64.CONSTANT R74, desc[UR14][R74.64] ;  /* 0x0000000e4a4a7981 */ /* 0x000f22000c1e9b00 */
[C---:B------:R-:W-:Y:S02]  /*0a00*/  VIADD R157, R3.reuse, 0x14000 ;  /* 0x00014000039d7836 */ /* 0x040fe40000000000 */
[----:B------:R-:W-:Y:S01]  /*0a10*/  VIADD R10, R3, 0x15400 ;  /* 0x00015400030a7836 */ /* 0x000fe20000000000 */
[C---:B--2---:R-:W-:Y:S01]  /*0a20*/  PRMT R2, R110.reuse, 0x7632, R2 ;  /* 0x000076326e027816 */ /* 0x044fe20000000002 */
[----:B------:R-:W-:-:S03]  /*0a30*/  IMAD.U32 R0, R110, 0x10000, RZ ;  /* 0x000100006e007824 */ /* 0x000fc600078e00ff */
[----:B------:R-:W-:Y:S01]  /*0a40*/  SHF.L.U32 R6, R2, 0x10, RZ ;  /* 0x0000001002067819 */ /* 0x000fe200000006ff */
[----:B0-----:R-:W-:Y:S01]  /*0a50*/  FADD.FTZ R4, RZ, R0 ;  /* 0x00000000ff047221 */ /* 0x001fe20000010000 */
[C---:B------:R-:W-:Y:S02]  /*0a60*/  SHF.L.U32 R146, R111.reuse, 0x10, RZ ;  /* 0x000000106f927819 */ /* 0x040fe400000006ff */
[----:B------:R-:W-:Y:S01]  /*0a70*/  PRMT R2, R111, 0x7632, R2 ;  /* 0x000076326f027816 */ /* 0x000fe20000000002 */
[----:B------:R-:W-:-:S04]  /*0a80*/  FADD.FTZ R7, R4, R6 ;  /* 0x0000000604077221 */ /* 0x000fc80000010000 */
[----:B------:R-:W-:Y:S02]  /*0a90*/  IMAD.U32 R2, R2, 0x10000, RZ ;  /* 0x0001000002027824 */ /* 0x000fe400078e00ff */
[----:B------:R-:W-:-:S04]  /*0aa0*/  FADD.FTZ R7, R7, R146 ;  /* 0x0000009207077221 */ /* 0x000fc80000010000 */
[----:B------:R-:W-:Y:S01]  /*0ab0*/  FADD.FTZ R4, R7, R2 ;  /* 0x0000000207047221 */ /* 0x000fe20000010000 */
[----:B------:R-:W-:Y:S01]  /*0ac0*/  IADD3 R7, P0, R159, R20, RZ ;  /* 0x000000149f077210 */ /* 0x000fe20007f1e0ff */
[----:B------:R-:W-:-:S03]  /*0ad0*/  FFMA.FTZ R5, R0, R0, RZ ;  /* 0x0000000000057223 */ /* 0x000fc600000100ff */
[----:B------:R-:W-:Y:S02]  /*0ae0*/  IADD3.X R8, RZ, R25, RZ, P0, !PT ;  /* 0x00000019ff087210 */ /* 0x000fe400007fe4ff */
[----:B------:R-:W-:Y:S01]  /*0af0*/  LEA R76, P0, R7, UR12, 0x1 ;  /* 0x0000000c074c7c11 */ /* 0x000fe2000f8008ff */
[----:B------:R-:W-:-:S03]  /*0b00*/  FFMA.FTZ R5, R6, R6, R5 ;  /* 0x0000000606057223 */ /* 0x000fc60000010005 */
[----:B------:R-:W-:Y:S01]  /*0b10*/  LEA.HI.X R77, R7, UR13, R8, 0x1, P0 ;  /* 0x0000000d074d7c11 */ /* 0x000fe200080f0c08 */
[----:B------:R-:W-:Y:S01]  /*0b20*/  FFMA.FTZ R5, R146, R146, R5 ;  /* 0x0000009292057223 */ /* 0x000fe20000010005 */
[----:B------:R-:W-:-:S04]  /*0b30*/  IADD3 R8, P0, R157, R20, RZ ;  /* 0x000000149d087210 */ /* 0x000fc80007f1e0ff */
[----:B------:R-:W2:Y:S01]  /*0b40*/  LDG.E.64.CONSTANT R76, desc[UR14][R76.64] ;  /* 0x0000000e4c4c7981 */ /* 0x000ea2000c1e9b00 */
[----:B------:R-:W-:Y:S01]  /*0b50*/  FFMA.FTZ R6, R2, R2, R5 ;  /* 0x0000000202067223 */ /* 0x000fe20000010005 */
[C---:B-----5:R-:W-:Y:S02]  /*0b60*/  SHF.L.U32 R145, R48.reuse, 0x10, RZ ;  /* 0x0000001030917819 */ /* 0x060fe400000006ff */
[----:B------:R-:W-:Y:S02]  /*0b70*/  PRMT R2, R48, 0x7632, R2 ;  /* 0x0000763230027816 */ /* 0x000fe40000000002 */
[----:B------:R-:W-:Y:S02]  /*0b80*/  IADD3.X R9, RZ, R25, RZ, P0, !PT ;  /* 0x00000019ff097210 */ /* 0x000fe400007fe4ff */
[----:B------:R-:W-:Y:S01]  /*0b90*/  LEA R78, P0, R8, UR12, 0x1 ;  /* 0x0000000c084e7c11 */ /* 0x000fe2000f8008ff */
[----:B------:R-:W-:Y:S01]  /*0ba0*/  FADD.FTZ R4, R4, R145 ;  /* 0x0000009104047221 */ /* 0x000fe20000010000 */
[----:B------:R-:W-:Y:S01]  /*0bb0*/  SHF.L.U32 R5, R2, 0x10, RZ ;  /* 0x0000001002057819 */ /* 0x000fe200000006ff */
[----:B------:R-:W-:Y:S01]  /*0bc0*/  FFMA.FTZ R6, R145, R145, R6 ;  /* 0x0000009191067223 */ /* 0x000fe20000010006 */
[----:B------:R-:W-:-:S02]  /*0bd0*/  LEA.HI.X R79, R8, UR13, R9, 0x1, P0 ;  /* 0x0000000d084f7c11 */ /* 0x000fc400080f0c09 */
[C---:B------:R-:W-:Y:S01]  /*0be0*/  SHF.L.U32 R144, R49.reuse, 0x10, RZ ;  /* 0x0000001031907819 */ /* 0x040fe200000006ff */
[----:B------:R-:W-:Y:S01]  /*0bf0*/  FADD.FTZ R7, R4, R5 ;  /* 0x0000000504077221 */ /* 0x000fe20000010000 */
[----:B------:R-:W-:Y:S01]  /*0c00*/  PRMT R2, R49, 0x7632, R2 ;  /* 0x0000763231027816 */ /* 0x000fe20000000002 */
[----:B------:R-:W-:Y:S01]  /*0c10*/  FFMA.FTZ R5, R5, R5, R6 ;  /* 0x0000000505057223 */ /* 0x000fe20000010006 */
[----:B------:R-:W5:Y:S01]  /*0c20*/  LDG.E.64.CONSTANT R78, desc[UR14][R78.64] ;  /* 0x0000000e4e4e7981 */ /* 0x000f62000c1e9b00 */
[----:B------:R-:W-:Y:S01]  /*0c30*/  FADD.FTZ R7, R7, R144 ;  /* 0x0000009007077221 */ /* 0x000fe20000010000 */
[----:B------:R-:W-:Y:S01]  /*0c40*/  IADD3 R9, P0, R10, R20, RZ ;  /* 0x000000140a097210 */ /* 0x000fe20007f1e0ff */
[----:B------:R-:W-:Y:S02]  /*0c50*/  IMAD.U32 R2, R2, 0x10000, RZ ;  /* 0x0001000002027824 */ /* 0x000fe400078e00ff */
[----:B------:R-:W-:Y:S01]  /*0c60*/  FFMA.FTZ R5, R144, R144, R5 ;  /* 0x0000009090057223 */ /* 0x000fe20000010005 */
[----:B------:R0:W-:Y:S01]  /*0c70*/  STL [R1+0x34], R10 ;  /* 0x0000340a01007387 */ /* 0x0001e20000100800 */
[----:B------:R-:W-:-:S02]  /*0c80*/  FADD.FTZ R4, R7, R2 ;  /* 0x0000000207047221 */ /* 0x000fc40000010000 */
[----:B------:R-:W-:Y:S01]  /*0c90*/  FFMA.FTZ R6, R2, R2, R5 ;  /* 0x0000000202067223 */ /* 0x000fe20000010005 */
[C---:B---3--:R-:W-:Y:S01]  /*0ca0*/  PRMT R2, R50.reuse, 0x7632, R2 ;  /* 0x0000763232027816 */ /* 0x048fe20000000002 */
[----:B------:R-:W-:Y:S01]  /*0cb0*/  IMAD.U32 R143, R50, 0x10000, RZ ;  /* 0x00010000328f7824 */ /* 0x000fe200078e00ff */
[----:B0-----:R-:W-:Y:S02]  /*0cc0*/  IADD3.X R10, RZ, R25, RZ, P0, !PT ;  /* 0x00000019ff0a7210 */ /* 0x001fe400007fe4ff */
[C---:B------:R-:W-:Y:S01]  /*0cd0*/  LEA R80, P0, R9.reuse, UR12, 0x1 ;  /* 0x0000000c09507c11 */ /* 0x040fe2000f8008ff */
[----:B------:R-:W-:Y:S01]  /*0ce0*/  FADD.FTZ R4, R4, R143 ;  /* 0x0000008f04047221 */ /* 0x000fe20000010000 */
[----:B------:R-:W-:Y:S02]  /*0cf0*/  SHF.L.U32 R5, R2, 0x10, RZ ;  /* 0x0000001002057819 */ /* 0x000fe400000006ff */
[----:B------:R-:W-:Y:S01]  /*0d00*/  LEA.HI.X R81, R9, UR13, R10, 0x1, P0 ;  /* 0x0000000d09517c11 */ /* 0x000fe200080f0c0a */
[----:B------:R-:W-:Y:S01]  /*0d10*/  FFMA.FTZ R6, R143, R143, R6 ;  /* 0x0000008f8f067223 */ /* 0x000fe20000010006 */
[----:B------:R-:W-:Y:S01]  /*0d20*/  IADD3 R8, R3, 0x16800, RZ ;  /* 0x0001680003087810 */ /* 0x000fe20007ffe0ff */
[----:B------:R-:W-:Y:S01]  /*0d30*/  FADD.FTZ R7, R4, R5 ;  /* 0x0000000504077221 */ /* 0x000fe20000010000 */
[C---:B------:R-:W-:Y:S01]  /*0d40*/  PRMT R2, R51.reuse, 0x7632, R2 ;  /* 0x0000763233027816 */ /* 0x040fe20000000002 */
[----:B------:R-:W-:-:S02]  /*0d50*/  IMAD.U32 R142, R51, 0x10000, RZ ;  /* 0x00010000338e7824 */ /* 0x000fc400078e00ff */
[----:B------:R-:W-:Y:S01]  /*0d60*/  FFMA.FTZ R5, R5, R5, R6 ;  /* 0x0000000505057223 */ /* 0x000fe20000010006 */
[----:B------:R-:W3:Y:S01]  /*0d70*/  LDG.E.64.CONSTANT R80, desc[UR14][R80.64] ;  /* 0x0000000e50507981 */ /* 0x000ee2000c1e9b00 */
[----:B------:R-:W-:Y:S01]  /*0d80*/  SHF.L.U32 R4, R2, 0x10, RZ ;  /* 0x0000001002047819 */ /* 0x000fe200000006ff */
[----:B------:R-:W-:Y:S02]  /*0d90*/  FADD.FTZ R7, R7, R142 ;  /* 0x0000008e07077221 */ /* 0x000fe40000010000 */
[----:B------:R0:W-:Y:S01]  /*0da0*/  STL [R1+0x30], R8 ;  /* 0x0000300801007387 */ /* 0x0001e20000100800 */
[----:B------:R-:W-:Y:S01]  /*0db0*/  FFMA.FTZ R5, R142, R142, R5 ;  /* 0x0000008e8e057223 */ /* 0x000fe20000010005 */
[C---:B----4-:R-:W-:Y:S01]  /*0dc0*/  SHF.L.U32 R141, R52.reuse, 0x10, RZ ;  /* 0x00000010348d7819 */ /* 0x050fe200000006ff */
[----:B------:R-:W-:Y:S01]  /*0dd0*/  FADD.FTZ R6, R7, R4 ;  /* 0x0000000407067221 */ /* 0x000fe20000010000 */
[----:B------:R-:W-:Y:S02]  /*0de0*/  PRMT R2, R52, 0x7632, R2 ;  /* 0x0000763234027816 */ /* 0x000fe40000000002 */
[----:B0-----:R-:W-:Y:S01]  /*0df0*/  IADD3 R8, P1, R8, R20, RZ ;  /* 0x0000001408087210 */ /* 0x001fe20007f3e0ff */
[----:B------:R-:W-:-:S03]  /*0e00*/  FFMA.FTZ R4, R4, R4, R5 ;  /* 0x0000000404047223 */ /* 0x000fc60000010005 */
[----:B------:R-:W-:Y:S02]  /*0e10*/  IADD3.X R9, RZ, R25, RZ, P1, !PT ;  /* 0x00000019ff097210 */ /* 0x000fe40000ffe4ff */
[----:B------:R-:W-:Y:S01]  /*0e20*/  LEA R82, P0, R8, UR12, 0x1 ;  /* 0x0000000c08527c11 */ /* 0x000fe2000f8008ff */
[----:B------:R-:W-:Y:S01]  /*0e30*/  FADD.FTZ R6, R6, R141 ;  /* 0x0000008d06067221 */ /* 0x000fe20000010000 */
[----:B------:R-:W-:Y:S02]  /*0e40*/  SHF.L.U32 R5, R2, 0x10, RZ ;  /* 0x0000001002057819 */ /* 0x000fe400000006ff */
[----:B------:R-:W-:Y:S01]  /*0e50*/  LEA.HI.X R83, R8, UR13, R9, 0x1, P0 ;  /* 0x0000000d08537c11 */ /* 0x000fe200080f0c09 */
[----:B------:R-:W-:Y:S01]  /*0e60*/  FFMA.FTZ R4, R141, R141, R4 ;  /* 0x0000008d8d047223 */ /* 0x000fe20000010004 */
[----:B------:R-:W-:Y:S02]  /*0e70*/  VIADD R11, R3, 0x17c00 ;  /* 0x00017c00030b7836 */ /* 0x000fe40000000000 */
[----:B------:R-:W-:Y:S01]  /*0e80*/  FADD.FTZ R7, R6, R5 ;  /* 0x0000000506077221 */ /* 0x000fe20000010000 */
[----:B------:R-:W-:Y:S01]  /*0e90*/  FFMA.FTZ R5, R5, R5, R4 ;  /* 0x0000000505057223 */ /* 0x000fe20000010004 */
[----:B------:R-:W4:Y:S01]  /*0ea0*/  LDG.E.64.CONSTANT R82, desc[UR14][R82.64] ;  /* 0x0000000e52527981 */ /* 0x000f22000c1e9b00 */
[----:B------:R-:W-:-:S04]  /*0eb0*/  IADD3 R4, P0, R11, R20, RZ ;  /* 0x000000140b047210 */ /* 0x000fc80007f1e0ff */
[----:B------:R-:W-:Y:S02]  /*0ec0*/  IADD3.X R9, RZ, R25, RZ, P0, !PT ;  /* 0x00000019ff097210 */ /* 0x000fe400007fe4ff */
[----:B------:R-:W-:-:S04]  /*0ed0*/  LEA R84, P0, R4, UR12, 0x1 ;  /* 0x0000000c04547c11 */ /* 0x000fc8000f8008ff */
[----:B------:R-:W-:Y:S02]  /*0ee0*/  LEA.HI.X R85, R4, UR13, R9, 0x1, P0 ;  /* 0x0000000d04557c11 */ /* 0x000fe400080f0c09 */
[----:B------:R-:W-:Y:S02]  /*0ef0*/  IADD3 R158, R3, 0x19000, RZ ;  /* 0x00019000039e7810 */ /* 0x000fe40007ffe0ff */
[C---:B------:R-:W-:Y:S02]  /*0f00*/  SHF.L.U32 R140, R53.reuse, 0x10, RZ ;  /* 0x00000010358c7819 */ /* 0x040fe400000006ff */
[----:B------:R-:W-:Y:S01]  /*0f10*/  PRMT R2, R53, 0x7632, R2 ;  /* 0x0000763235027816 */ /* 0x000fe20000000002 */
[----:B------:R-:W4:Y:S01]  /*0f20*/  LDG.E.64.CONSTANT R84, desc[UR14][R84.64] ;  /* 0x0000000e54547981 */ /* 0x000f22000c1e9b00 */
[----:B------:R-:W-:Y:S01]  /*0f30*/  IADD3 R9, P0, R158, R20, RZ ;  /* 0x000000149e097210 */ /* 0x000fe20007f1e0ff */
[----:B------:R-:W-:Y:S01]  /*0f40*/  FADD.FTZ R7, R7, R140 ;  /* 0x0000008c07077221 */ /* 0x000fe20000010000 */
[----:B------:R-:W-:Y:S01]  /*0f50*/  FFMA.FTZ R5, R140, R140, R5 ;  /* 0x0000008c8c057223 */ /* 0x000fe20000010005 */
[----:B------:R-:W-:Y:S01]  /*0f60*/  IMAD.U32 R2, R2, 0x10000, RZ ;  /* 0x0001000002027824 */ /* 0x000fe200078e00ff */
[----:B------:R-:W-:-:S02]  /*0f70*/  IADD3.X R10, RZ, R25, RZ, P0, !PT ;  /* 0x00000019ff0a7210 */ /* 0x000fc400007fe4ff */
[----:B------:R-:W-:Y:S01]  /*0f80*/  LEA R86, P0, R9, UR12, 0x1 ;  /* 0x0000000c09567c11 */ /* 0x000fe2000f8008ff */
[--C-:B------:R-:W-:Y:S01]  /*0f90*/  FADD.FTZ R4, R7, R2.reuse ;  /* 0x0000000207047221 */ /* 0x100fe20000010000 */
[----:B------:R-:W-:Y:S01]  /*0fa0*/  FFMA.FTZ R6, R2, R2, R5 ;  /* 0x0000000202067223 */ /* 0x000fe20000010005 */
[C---:B------:R-:W-:Y:S02]  /*0fb0*/  SHF.L.U32 R139, R54.reuse, 0x10, RZ ;  /* 0x00000010368b7819 */ /* 0x040fe400000006ff */
[----:B------:R-:W-:Y:S02]  /*0fc0*/  PRMT R2, R54, 0x7632, R2 ;  /* 0x0000763236027816 */ /* 0x000fe40000000002 */
[----:B------:R-:W-:Y:S01]  /*0fd0*/  LEA.HI.X R87, R9, UR13, R10, 0x1, P0 ;  /* 0x0000000d09577c11 */ /* 0x000fe200080f0c0a */
[----:B------:R-:W-:Y:S01]  /*0fe0*/  FADD.FTZ R4, R4, R139 ;  /* 0x0000008b04047221 */ /* 0x000fe20000010000 */
[----:B------:R-:W-:Y:S01]  /*0ff0*/  IADD3 R156, R3, 0x1a400, RZ ;  /* 0x0001a400039c7810 */ /* 0x000fe20007ffe0ff */
[----:B------:R-:W-:-:S02]  /*1000*/  IMAD.U32 R5, R2, 0x10000, RZ ;  /* 0x0001000002057824 */ /* 0x000fc400078e00ff */
[----:B------:R-:W-:Y:S01]  /*1010*/  FFMA.FTZ R6, R139, R139, R6 ;  /* 0x0000008b8b067223 */ /* 0x000fe20000010006 */
[----:B------:R-:W4:Y:S01]  /*1020*/  LDG.E.64.CONSTANT R86, desc[UR14][R86.64] ;  /* 0x0000000e56567981 */ /* 0x000f22000c1e9b00 */
[----:B------:R-:W-:Y:S01]  /*1030*/  IADD3 R8, P1, R156, R20, RZ ;  /* 0x000000149c087210 */ /* 0x000fe20007f3e0ff */
[----:B------:R-:W-:Y:S01]  /*1040*/  FADD.FTZ R7, R4, R5 ;  /* 0x0000000504077221 */ /* 0x000fe20000010000 */
[----:B------:R-:W-:Y:S01]  /*1050*/  SHF.L.U32 R138, R55, 0x10, RZ ;  /* 0x00000010378a7819 */ /* 0x000fe200000006ff */
[----:B------:R-:W-:Y:S01]  /*1060*/  FFMA.FTZ R5, R5, R5, R6 ;  /* 0x0000000505057223 */ /* 0x000fe20000010006 */
[----:B------:R-:W-:Y:S01]  /*1070*/  PRMT R2, R55, 0x7632, R2 ;  /* 0x0000763237027816 */ /* 0x000fe20000000002 */
[----:B------:R0:W-:Y:S01]  /*1080*/  STL [R1+0x70], R11 ;  /* 0x0000700b01007387 */ /* 0x0001e20000100800 */
[----:B------:R-:W-:Y:S01]  /*1090*/  LEA R88, P0, R8, UR12, 0x1 ;  /* 0x0000000c08587c11 */ /* 0x000fe2000f8008ff */
[----:B------:R-:W-:Y:S01]  /*10a0*/  FADD.FTZ R7, R7, R138 ;  /* 0x0000008a07077221 */ /* 0x000fe20000010000 */
[----:B------:R-:W-:Y:S01]  /*10b0*/  SHF.L.U32 R9, R2, 0x10, RZ ;  /* 0x0000001002097819 */ /* 0x000fe200000006ff */
[----:B------:R-:W-:Y:S01]  /*10c0*/  FFMA.FTZ R2, R138, R138, R5 ;  /* 0x0000008a8a027223 */ /* 0x000fe20000010005 */
[----:B------:R-:W-:Y:S01]  /*10d0*/  VIADD R5, R3, 0x1b800 ;  /* 0x0001b80003057836 */ /* 0x000fe20000000000 */
[----:B------:R-:W-:-:S02]  /*10e0*/  SHF.L.U32 R137, R56, 0x10, RZ ;  /* 0x0000001038897819 */ /* 0x000fc400000006ff */
[----:B0-----:R-:W-:Y:S01]  /*10f0*/  IADD3.X R11, RZ, R25, RZ, P1, !PT ;  /* 0x00000019ff0b7210 */ /* 0x001fe20000ffe4ff */
[----:B------:R-:W-:Y:S01]  /*1100*/  FADD.FTZ R6, R7, R9 ;  /* 0x0000000907067221 */ /* 0x000fe20000010000 */
[----:B------:R-:W-:Y:S02]  /*1110*/  PRMT R4, R56, 0x7632, R4 ;  /* 0x0000763238047816 */ /* 0x000fe40000000004 */
[----:B------:R-:W-:Y:S01]  /*1120*/  LEA.HI.X R89, R8, UR13, R11, 0x1, P0 ;  /* 0x0000000d08597c11 */ /* 0x000fe200080f0c0b */
[----:B------:R-:W-:Y:S01]  /*1130*/  FFMA.FTZ R8, R9, R9, R2 ;  /* 0x0000000909087223 */ /* 0x000fe20000010002 */
[----:B------:R-:W-:Y:S01]  /*1140*/  IADD3 R2, P0, R5, R20, RZ ;  /* 0x0000001405027210 */ /* 0x000fe20007f1e0ff */
[----:B------:R-:W-:Y:S01]  /*1150*/  FADD.FTZ R6, R6, R137 ;  /* 0x0000008906067221 */ /* 0x000fe20000010000 */
[----:B------:R-:W-:Y:S01]  /*1160*/  SHF.L.U32 R5, R4, 0x10, RZ ;  /* 0x0000001004057819 */ /* 0x000fe200000006ff */
[----:B------:R-:W-:Y:S01]  /*1170*/  FFMA.FTZ R8, R137, R137, R8 ;  /* 0x0000008989087223 */ /* 0x000fe20000010008 */
[----:B------:R-:W4:Y:S01]  /*1180*/  LDG.E.64.CONSTANT R88, desc[UR14][R88.64] ;  /* 0x0000000e58587981 */ /* 0x000f22000c1e9b00 */
[----:B------:R-:W-:-:S02]  /*1190*/  SHF.L.U32 R136, R57, 0x10, RZ ;  /* 0x0000001039887819 */ /* 0x000fc400000006ff */
[----:B------:R-:W-:Y:S01]  /*11a0*/  PRMT R4, R57, 0x7632, R4 ;  /* 0x0000763239047816 */ /* 0x000fe20000000004 */
[----:B------:R-:W-:Y:S01]  /*11b0*/  FADD.FTZ R7, R6, R5 ;  /* 0x0000000506077221 */ /* 0x000fe20000010000 */
[----:B------:R-:W-:Y:S01]  /*11c0*/  FFMA.FTZ R5, R5, R5, R8 ;  /* 0x0000000505057223 */ /* 0x000fe20000010008 */
[----:B------:R-:W-:Y:S01]  /*11d0*/  IMAD.X R12, RZ, RZ, R25, P0 ;  /* 0x000000ffff0c7224 */ /* 0x000fe200000e0619 */
[----:B------:R-:W-:Y:S02]  /*11e0*/  LEA R90, P0, R2, UR12, 0x1 ;  /* 0x0000000c025a7c11 */ /* 0x000fe4000f8008ff */
[----:B------:R-:W-:Y:S01]  /*11f0*/  SHF.L.U32 R4, R4, 0x10, RZ ;  /* 0x0000001004047819 */ /* 0x000fe200000006ff */
[----:B------:R-:W-:Y:S01]  /*1200*/  FFMA.FTZ R5, R136, R136, R5 ;  /* 0x0000008888057223 */ /* 0x000fe20000010005 */
[----:B------:R-:W-:-:S03]  /*1210*/  LEA.HI.X R91, R2, UR13, R12, 0x1, P0 ;  /* 0x0000000d025b7c11 */ /* 0x000fc600080f0c0c */
[----:B------:R-:W-:Y:S01]  /*1220*/  FFMA.FTZ R11, R4, R4, R5 ;  /* 0x00000004040b7223 */ /* 0x000fe20000010005 */
[----:B------:R-:W-:Y:S02]  /*1230*/  IADD3 R5, R3, 0x1cc00, RZ ;  /* 0x0001cc0003057810 */ /* 0x000fe40007ffe0ff */
[----:B------:R-:W4:Y:S02]  /*1240*/  LDG.E.64.CONSTANT R90, desc[UR14][R90.64] ;  /* 0x0000000e5a5a7981 */ /* 0x000f24000c1e9b00 */
[----:B------:R-:W-:Y:S01]  /*1250*/  IADD3 R5, P0, R5, R20, RZ ;  /* 0x0000001405057210 */ /* 0x000fe20007f1e0ff */
[----:B------:R-:W-:-:S03]  /*1260*/  FADD.FTZ R7, R7, R136 ;  /* 0x0000008807077221 */ /* 0x000fc60000010000 */
[----:B------:R-:W-:Y:S02]  /*1270*/  IADD3.X R13, RZ, R25, RZ, P0, !PT ;  /* 0x00000019ff0d7210 */ /* 0x000fe400007fe4ff */
[----:B------:R-:W-:Y:S01]  /*1280*/  LEA R92, P0, R5, UR12, 0x1 ;  /* 0x0000000c055c7c11 */ /* 0x000fe2000f8008ff */
[----:B------:R-:W-:Y:S01]  /*1290*/  FADD.FTZ R9, R7, R4 ;  /* 0x0000000407097221 */ /* 0x000fe20000010000 */
[C---:B------:R-:W-:Y:S01]  /*12a0*/  PRMT R6, R58.reuse, 0x7632, R6 ;  /* 0x000076323a067816 */ /* 0x040fe20000000006 */
[----:B------:R-:W-:Y:S01]  /*12b0*/  IMAD.U32 R4, R58, 0x10000, RZ ;  /* 0x000100003a047824 */ /* 0x000fe200078e00ff */
[----:B------:R-:W-:Y:S02]  /*12c0*/  LEA.HI.X R93, R5, UR13, R13, 0x1, P0 ;  /* 0x0000000d055d7c11 */ /* 0x000fe400080f0c0d */
[----:B------:R-:W-:Y:S01]  /*12d0*/  SHF.L.U32 R6, R6, 0x10, RZ ;  /* 0x0000001006067819 */ /* 0x000fe200000006ff */
[----:B------:R-:W-:Y:S01]  /*12e0*/  FADD.FTZ R9, R9, R4 ;  /* 0x0000000409097221 */ /* 0x000fe20000010000 */
[----:B------:R-:W-:Y:S01]  /*12f0*/  FFMA.FTZ R11, R4, R4, R11 ;  /* 0x00000004040b7223 */ /* 0x000fe2000001000b */
[----:B------:R-:W-:Y:S01]  /*1300*/  IADD3 R7, R3, 0x1e000, RZ ;  /* 0x0001e00003077810 */ /* 0x000fe20007ffe0ff */
[----:B------:R0:W-:Y:S01]  /*1310*/  STL [R1+0x4], R12 ;  /* 0x0000040c01007387 */ /* 0x0001e20000100800 */
[----:B------:R-:W-:-:S03]  /*1320*/  FADD.FTZ R10, R9, R6 ;  /* 0x00000006090a7221 */ /* 0x000fc60000010000 */
[----:B------:R-:W4:Y:S01]  /*1330*/  LDG.E.64.CONSTANT R92, desc[UR14][R92.64] ;  /* 0x0000000e5c5c7981 */ /* 0x000f22000c1e9b00 */
[----:B0-----:R-:W-:Y:S01]  /*1340*/  FFMA.FTZ R12, R6, R6, R11 ;  /* 0x00000006060c7223 */ /* 0x001fe2000001000b */
[----:B------:R-:W-:Y:S02]  /*1350*/  IADD3 R6, P1, R7, R20, RZ ;  /* 0x0000001407067210 */ /* 0x000fe40007f3e0ff */
[----:B------:R0:W-:Y:S02]  /*1360*/  STL [R1+0x8], R13 ;  /* 0x0000080d01007387 */ /* 0x0001e40000100800 */
[----:B------:R-:W-:Y:S01]  /*1370*/  LEA R94, P0, R6, UR12, 0x1 ;  /* 0x0000000c065e7c11 */ /* 0x000fe2000f8008ff */
[C---:B------:R-:W-:Y:S01]  /*1380*/  IMAD.U32 R7, R59.reuse, 0x10000, RZ ;  /* 0x000100003b077824 */ /* 0x040fe200078e00ff */
[----:B------:R-:W-:Y:S02]  /*1390*/  PRMT R8, R59, 0x7632, R8 ;  /* 0x000076323b087816 */ /* 0x000fe40000000008 */
[----:B0-----:R-:W-:-:S04]  /*13a0*/  IADD3.X R13, RZ, R25, RZ, P1, !PT ;  /* 0x00000019ff0d7210 */ /* 0x001fc80000ffe4ff */
[----:B------:R-:W-:Y:S02]  /*13b0*/  LEA.HI.X R95, R6, UR13, R13, 0x1, P0 ;  /* 0x0000000d065f7c11 */ /* 0x000fe400080f0c0d */
[----:B------:R-:W-:Y:S01]  /*13c0*/  IADD3 R9, R3, 0x1f400, RZ ;  /* 0x0001f40003097810 */ /* 0x000fe20007ffe0ff */
[----:B------:R-:W-:Y:S01]  /*13d0*/  FADD.FTZ R10, R10, R7 ;  /* 0x000000070a0a7221 */ /* 0x000fe20000010000 */
[----:B------:R-:W-:Y:S02]  /*13e0*/  SHF.L.U32 R11, R8, 0x10, RZ ;  /* 0x00000010080b7819 */ /* 0x000fe400000006ff */
[----:B------:R-:W4:Y:S01]  /*13f0*/  LDG.E.64.CONSTANT R94, desc[UR14][R94.64] ;  /* 0x0000000e5e5e7981 */ /* 0x000f22000c1e9b00 */
[----:B------:R-:W-:Y:S01]  /*1400*/  IADD3 R8, P1, R9, R20, RZ ;  /* 0x0000001409087210 */ /* 0x000fe20007f3e0ff */
[----:B------:R-:W-:Y:S01]  /*1410*/  FFMA.FTZ R12, R7, R7, R12 ;  /* 0x00000007070c7223 */ /* 0x000fe2000001000c */
[----:B------:R-:W-:Y:S01]  /*1420*/  FADD.FTZ R14, R10, R11 ;  /* 0x0000000b0a0e7221 */ /* 0x000fe20000010000 */
[C---:B------:R-:W-:Y:S01]  /*1430*/  PRMT R10, R60.reuse, 0x7632, R10 ;  /* 0x000076323c0a7816 */ /* 0x040fe2000000000a */
[----:B------:R-:W-:Y:S01]  /*1440*/  IMAD.U32 R9, R60, 0x10000, RZ ;  /* 0x000100003c097824 */ /* 0x000fe200078e00ff */
[----:B------:R-:W-:Y:S01]  /*1450*/  IADD3.X R15, RZ, R25, RZ, P1, !PT ;  /* 0x00000019ff0f7210 */ /* 0x000fe20000ffe4ff */
[----:B------:R-:W-:Y:S01]  /*1460*/  FFMA.FTZ R12, R11, R11, R12 ;  /* 0x0000000b0b0c7223 */ /* 0x000fe2000001000c */
[----:B------:R-:W-:Y:S01]  /*1470*/  LEA R96, P0, R8, UR12, 0x1 ;  /* 0x0000000c08607c11 */ /* 0x000fe2000f8008ff */
[----:B------:R0:W-:Y:S01]  /*1480*/  STL [R1+0x14], R13 ;  /* 0x0000140d01007387 */ /* 0x0001e20000100800 */
[----:B------:R-:W-:Y:S01]  /*1490*/  FADD.FTZ R14, R14, R9 ;  /* 0x000000090e0e7221 */ /* 0x000fe20000010000 */
[----:B------:R-:W-:Y:S01]  /*14a0*/  FFMA.FTZ R12, R9, R9, R12 ;  /* 0x00000009090c7223 */ /* 0x000fe2000001000c */
[----:B------:R-:W-:Y:S01]  /*14b0*/  LEA.HI.X R97, R8, UR13, R15, 0x1, P0 ;  /* 0x0000000d08617c11 */ /* 0x000fe200080f0c0f */
[----:B------:R1:W-:Y:S01]  /*14c0*/  STL [R1+0x18], R15 ;  /* 0x0000180f01007387 */ /* 0x0003e20000100800 */
[----:B------:R-:W-:-:S04]  /*14d0*/  IADD3 R11, R3, 0x20800, RZ ;  /* 0x00020800030b7810 */ /* 0x000fc80007ffe0ff */
[----:B------:R-:W4:Y:S01]  /*14e0*/  LDG.E.64.CONSTANT R96, desc[UR14][R96.64] ;  /* 0x0000000e60607981 */ /* 0x000f22000c1e9b00 */
[----:B0-----:R-:W-:Y:S02]  /*14f0*/  SHF.L.U32 R13, R10, 0x10, RZ ;  /* 0x000000100a0d7819 */ /* 0x001fe400000006ff */
[----:B------:R-:W-:-:S03]  /*1500*/  SHF.L.U32 R10, R61, 0x10, RZ ;  /* 0x000000103d0a7819 */ /* 0x000fc600000006ff */
[----:B-1----:R-:W-:Y:S01]  /*1510*/  FADD.FTZ R15, R14, R13 ;  /* 0x0000000d0e0f7221 */ /* 0x002fe20000010000 */
[--C-:B------:R-:W-:Y:S01]  /*1520*/  FFMA.FTZ R13, R13, R13, R12.reuse ;  /* 0x0000000d0d0d7223 */ /* 0x100fe2000001000c */
[----:B------:R-:W-:Y:S02]  /*1530*/  PRMT R12, R61, 0x7632, R12 ;  /* 0x000076323d0c7816 */ /* 0x000fe4000000000c */
[----:B------:R-:W-:Y:S01]  /*1540*/  IADD3 R11, P0, R11, R20, RZ ;  /* 0x000000140b0b7210 */ /* 0x000fe20007f1e0ff */
[----:B------:R-:W-:Y:S01]  /*1550*/  FADD.FTZ R15, R15, R10 ;  /* 0x0000000a0f0f7221 */ /* 0x000fe20000010000 */
[----:B------:R-:W-:Y:S01]  /*1560*/  FFMA.FTZ R14, R10, R10, R13 ;  /* 0x0000000a0a0e7223 */ /* 0x000fe2000001000d */
[----:B------:R-:W-:Y:S01]  /*1570*/  IMAD.U32 R17, R12, 0x10000, RZ ;  /* 0x000100000c117824 */ /* 0x000fe200078e00ff */
[----:B------:R-:W-:Y:S02]  /*1580*/  IADD3.X R16, RZ, R25, RZ, P0, !PT ;  /* 0x00000019ff107210 */ /* 0x000fe400007fe4ff */
[----:B------:R-:W-:-:S02]  /*1590*/  LEA R98, P0, R11, UR12, 0x1 ;  /* 0x0000000c0b627c11 */ /* 0x000fc4000f8008ff */
[C---:B------:R-:W-:Y:S01]  /*15a0*/  PRMT R13, R62.reuse, 0x7632, R13 ;  /* 0x000076323e0d7816 */ /* 0x040fe2000000000d */
[----:B------:R-:W-:Y:S01]  /*15b0*/  FADD.FTZ R15, R15, R17 ;  /* 0x000000110f0f7221 */ /* 0x000fe20000010000 */
[----:B------:R-:W-:Y:S01]  /*15c0*/  FFMA.FTZ R17, R17, R17, R14 ;  /* 0x0000001111117223 */ /* 0x000fe2000001000e */
[----:B------:R-:W-:Y:S02]  /*15d0*/  LEA.HI.X R99, R11, UR13, R16, 0x1, P0 ;  /* 0x0000000d0b637c11 */ /* 0x000fe400080f0c10 */
[----:B------:R-:W-:Y:S01]  /*15e0*/  SHF.L.U32 R14, R13, 0x10, RZ ;  /* 0x000000100d0e7819 */ /* 0x000fe200000006ff */
[----:B------:R-:W-:Y:S01]  /*15f0*/  VIADD R13, R3, 0x21c00 ;  /* 0x00021c00030d7836 */ /* 0x000fe20000000000 */
[----:B------:R-:W-:Y:S02]  /*1600*/  SHF.L.U32 R12, R62, 0x10, RZ ;  /* 0x000000103e0c7819 */ /* 0x000fe400000006ff */
[----:B------:R-:W4:Y:S02]  /*1610*/  LDG.E.64.CONSTANT R98, desc[UR14][R98.64] ;  /* 0x0000000e62627981 */ /* 0x000f24000c1e9b00 */
[----:B------:R-:W-:Y:S01]  /*1620*/  IADD3 R13, P0, R13, R20, RZ ;  /* 0x000000140d0d7210 */ /* 0x000fe20007f1e0ff */
[----:B------:R-:W-:Y:S01]  /*1630*/  FADD.FTZ R15, R15, R12 ;  /* 0x0000000c0f0f7221 */ /* 0x000fe20000010000 */
[----:B------:R-:W-:-:S02]  /*1640*/  FFMA.FTZ R17, R12, R12, R17 ;  /* 0x0000000c0c117223 */ /* 0x000fc40000010011 */
[----:B------:R-:W-:Y:S01]  /*1650*/  IADD3.X R24, RZ, R25, RZ, P0, !PT ;  /* 0x00000019ff187210 */ /* 0x000fe200007fe4ff */
[----:B------:R-:W-:Y:S01]  /*1660*/  FADD.FTZ R21, R15, R14 ;  /* 0x0000000e0f157221 */ /* 0x000fe20000010000 */
[----:B------:R-:W-:Y:S01]  /*1670*/  FFMA.FTZ R17, R14, R14, R17 ;  /* 0x0000000e0e117223 */ /* 0x000fe20000010011 */
[C---:B------:R-:W-:Y:S02]  /*1680*/  SHF.L.U32 R14, R63.reuse, 0x10, RZ ;  /* 0x000000103f0e7819 */ /* 0x040fe400000006ff */
[----:B------:R-:W-:Y:S02]  /*1690*/  PRMT R15, R63, 0x7632, R15 ;  /* 0x000076323f0f7816 */ /* 0x000fe4000000000f */
[----:B------:R-:W-:Y:S01]  /*16a0*/  LEA R100, P0, R13, UR12, 0x1 ;  /* 0x0000000c0d647c11 */ /* 0x000fe2000f8008ff */
[----:B------:R0:W-:Y:S01]  /*16b0*/  STL [R1+0x1c], R16 ;  /* 0x00001c1001007387 */ /* 0x0001e20000100800 */
[----:B------:R-:W-:Y:S01]  /*16c0*/  IADD3 R19, R3, 0x23000, RZ ;  /* 0x0002300003137810 */ /* 0x000fe20007ffe0ff */
[----:B------:R-:W-:Y:S01]  /*16d0*/  IMAD.U32 R23, R15, 0x10000, RZ ;  /* 0x000100000f177824 */ /* 0x000fe200078e00ff */
[----:B------:R-:W-:Y:S01]  /*16e0*/  LEA.HI.X R101, R13, UR13, R24, 0x1, P0 ;  /* 0x0000000d0d657c11 */ /* 0x000fe200080f0c18 */
[----:B------:R-:W-:Y:S01]  /*16f0*/  FADD.FTZ R21, R21, R14 ;  /* 0x0000000e15157221 */ /* 0x000fe20000010000 */
[----:B0-----:R-:W-:-:S04]  /*1700*/  FFMA.FTZ R16, R14, R14, R17 ;  /* 0x0000000e0e107223 */ /* 0x001fc80000010011 */
[----:B------:R-:W4:Y:S01]  /*1710*/  LDG.E.64.CONSTANT R100, desc[UR14][R100.64] ;  /* 0x0000000e64647981 */ /* 0x000f22000c1e9b00 */
[----:B------:R-:W-:Y:S01]  /*1720*/  FFMA.FTZ R22, R23, R23, R16 ;  /* 0x0000001717167223 */ /* 0x000fe20000010010 */
[----:B------:R-:W-:Y:S01]  /*1730*/  IADD3 R16, P0, R19, R20, RZ ;  /* 0x0000001413107210 */ /* 0x000fe20007f1e0ff */
[----:B------:R-:W-:Y:S01]  /*1740*/  FADD.FTZ R18, R21, R23 ;  /* 0x0000001715127221 */ /* 0x000fe20000010000 */
[C---:B------:R-:W-:Y:S02]  /*1750*/  SHF.L.U32 R15, R64.reuse, 0x10, RZ ;  /* 0x00000010400f7819 */ /* 0x040fe400000006ff */
[----:B------:R-:W-:Y:S01]  /*1760*/  PRMT R17, R64, 0x7632, R17 ;  /* 0x0000763240117816 */ /* 0x000fe20000000011 */
[----:B------:R-:W-:Y:S01]  /*1770*/  IMAD.X R26, RZ, RZ, R25, P0 ;  /* 0x000000ffff1a7224 */ /* 0x000fe200000e0619 */
[----:B------:R-:W-:Y:S01]  /*1780*/  LEA R102, P0, R16, UR12, 0x1 ;  /* 0x0000000c10667c11 */ /* 0x000fe2000f8008ff */
[----:B------:R-:W-:Y:S01]  /*1790*/  FADD.FTZ R18, R18, R15 ;  /* 0x0000000f12127221 */ /* 0x000fe20000010000 */
[----:B------:R-:W-:Y:S01]  /*17a0*/  SHF.L.U32 R17, R17, 0x10, RZ ;  /* 0x0000001011117819 */ /* 0x000fe200000006ff */
[----:B------:R-:W-:Y:S01]  /*17b0*/  FFMA.FTZ R22, R15, R15, R22 ;  /* 0x0000000f0f167223 */ /* 0x000fe20000010016 */
[----:B------:R0:W-:Y:S01]  /*17c0*/  STL [R1+0x20], R24 ;  /* 0x0000201801007387 */ /* 0x0001e20000100800 */
[----:B------:R-:W-:-:S02]  /*17d0*/  LEA.HI.X R103, R16, UR13, R26, 0x1, P0 ;  /* 0x0000000d10677c11 */ /* 0x000fc400080f0c1a */
[----:B------:R-:W-:Y:S01]  /*17e0*/  FFMA.FTZ R22, R17, R17, R22 ;  /* 0x0000001111167223 */ /* 0x000fe20000010016 */
[----:B------:R-:W-:-:S03]  /*17f0*/  IADD3 R19, R3, 0x25800, RZ ;  /* 0x0002580003137810 */ /* 0x000fc60007ffe0ff */
[----:B------:R-:W4:Y:S01]  /*1800*/  LDG.E.64.CONSTANT R102, desc[UR14][R102.64] ;  /* 0x0000000e66667981 */ /* 0x000f22000c1e9b00 */
[----:B0-----:R-:W-:Y:S01]  /*1810*/  FADD.FTZ R24, R18, R17 ;  /* 0x0000001112187221 */ /* 0x001fe20000010000 */
[----:B------:R-:W-:Y:S02]  /*1820*/  IADD3 R17, R3, 0x24400, RZ ;  /* 0x0002440003117810 */ /* 0x000fe40007ffe0ff */
[-C--:B------:R-:W-:Y:S02]  /*1830*/  IADD3 R18, P2, R19, R20.reuse, RZ ;  /* 0x0000001413127210 */ /* 0x080fe40007f5e0ff */
[----:B------:R-:W-:Y:S02]  /*1840*/  IADD3 R17, P1, R17, R20, RZ ;  /* 0x0000001411117210 */ /* 0x000fe40007f3e0ff */
        /* <DEDUP_REMOVED lines=9> */
[----:B------:R-:W-:Y:S01]  /*18e0*/  FADD.FTZ R24, R24, R21 ;  /* 0x0000001518187221 */ /* 0x000fe20000010000 */
[----:B------:R-:W-:Y:S01]  /*18f0*/  IADD3 R23, R3, 0x26c00, RZ ;  /* 0x00026c0003177810 */ /* 0x000fe20007ffe0ff */
[----:B------:R1:W-:Y:S04]  /*1900*/  STL [R1+0x44], R27 ;  /* 0x0000441b01007387 */ /* 0x0003e80000100800 */
[----:B------:R-:W4:Y:S01]  /*1910*/  LDG.E.64.CONSTANT R104, desc[UR14][R104.64] ;  /* 0x0000000e68687981 */ /* 0x000f22000c1e9b00 */
[--C-:B0-----:R-:W-:Y:S01]  /*1920*/  FFMA.FTZ R26, R21, R21, R22.reuse ;  /* 0x00000015151a7223 */ /* 0x101fe20000010016 */
[C---:B------:R-:W-:Y:S02]  /*1930*/  SHF.L.U32 R21, R66.reuse, 0x10, RZ ;  /* 0x0000001042157819 */ /* 0x040fe400000006ff */
[----:B------:R-:W-:-:S03]  /*1940*/  PRMT R22, R66, 0x7632, R22 ;  /* 0x0000763242167816 */ /* 0x000fc60000000016 */
[----:B------:R-:W-:Y:S01]  /*1950*/  FADD.FTZ R24, R24, R21 ;  /* 0x0000001518187221 */ /* 0x000fe20000010000 */
[----:B------:R-:W-:Y:S01]  /*1960*/  FFMA.FTZ R26, R21, R21, R26 ;  /* 0x00000015151a7223 */ /* 0x000fe2000001001a */
[----:B-1----:R-:W-:Y:S01]  /*1970*/  IMAD.U32 R27, R22, 0x10000, RZ ;  /* 0x00010000161b7824 */ /* 0x002fe200078e00ff */
[----:B------:R-:W-:Y:S02]  /*1980*/  IADD3 R20, P1, R23, R20, RZ ;  /* 0x0000001417147210 */ /* 0x000fe40007f3e0ff */
[C---:B------:R-:W-:Y:S01]  /*1990*/  SHF.L.U32 R22, R67.reuse, 0x10, RZ ;  /* 0x0000001043167819 */ /* 0x040fe200000006ff */
[----:B------:R-:W-:Y:S01]  /*19a0*/  FADD.FTZ R29, R24, R27 ;  /* 0x0000001b181d7221 */ /* 0x000fe20000010000 */
[----:B------:R-:W-:Y:S01]  /*19b0*/  PRMT R23, R67, 0x7632, R23 ;  /* 0x0000763243177816 */ /* 0x000fe20000000017 */
[----:B------:R-:W-:Y:S01]  /*19c0*/  FFMA.FTZ R27, R27, R27, R26 ;  /* 0x0000001b1b1b7223 */ /* 0x000fe2000001001a */
[----:B------:R-:W-:Y:S02]  /*19d0*/  IADD3.X R28, RZ, R25, RZ, P2, !PT ;  /* 0x00000019ff1c7210 */ /* 0x000fe400017fe4ff */
[----:B------:R-:W-:Y:S01]  /*19e0*/  LEA R106, P0, R18, UR12, 0x1 ;  /* 0x0000000c126a7c11 */ /* 0x000fe2000f8008ff */
[----:B------:R-:W-:Y:S01]  /*19f0*/  FADD.FTZ R29, R29, R22 ;  /* 0x000000161d1d7221 */ /* 0x000fe20000010000 */
[----:B------:R-:W-:Y:S01]  /*1a00*/  SHF.L.U32 R26, R23, 0x10, RZ ;  /* 0x00000010171a7819 */ /* 0x000fe200000006ff */
[----:B------:R-:W-:Y:S01]  /*1a10*/  FFMA.FTZ R27, R22, R22, R27 ;  /* 0x00000016161b7223 */ /* 0x000fe2000001001b */
[----:B------:R-:W-:Y:S01]  /*1a20*/  LEA.HI.X R107, R18, UR13, R28, 0x1, P0 ;  /* 0x0000000d126b7c11 */ /* 0x000fe200080f0c1c */
[----:B------:R0:W-:Y:S01]  /*1a30*/  STL [R1+0x48], R28 ;  /* 0x0000481c01007387 */ /* 0x0001e20000100800 */
[----:B------:R-:W-:-:S02]  /*1a40*/  SHF.L.U32 R23, R68, 0x10, RZ ;  /* 0x0000001044177819 */ /* 0x000fc400000006ff */
[----:B------:R-:W-:Y:S02]  /*1a50*/  PRMT R24, R68, 0x7632, R24 ;  /* 0x0000763244187816 */ /* 0x000fe40000000018 */
[----:B------:R-:W4:Y:S01]  /*1a60*/  LDG.E.64.CONSTANT R106, desc[UR14][R106.64] ;  /* 0x0000000e6a6a7981 */ /* 0x000f22000c1e9b00 */
[----:B0-----:R-:W-:Y:S01]  /*1a70*/  FADD.FTZ R28, R29, R26 ;  /* 0x0000001a1d1c7221 */ /* 0x001fe20000010000 */
[----:B------:R-:W-:Y:S01]  /*1a80*/  FFMA.FTZ R26, R26, R26, R27 ;  /* 0x0000001a1a1a7223 */ /* 0x000fe2000001001b */
[----:B------:R-:W-:Y:S02]  /*1a90*/  IMAD.U32 R30, R24, 0x10000, RZ ;  /* 0x00010000181e7824 */ /* 0x000fe400078e00ff */
[----:B------:R-:W-:Y:S01]  /*1aa0*/  FADD.FTZ R28, R28, R23 ;  /* 0x000000171c1c7221 */ /* 0x000fe20000010000 */
[--C-:B------:R-:W-:Y:S01]  /*1ab0*/  FFMA.FTZ R27, R23, R23, R26.reuse ;  /* 0x00000017171b7223 */ /* 0x100fe2000001001a */
[C---:B------:R-:W-:Y:S02]  /*1ac0*/  SHF.L.U32 R24, R69.reuse, 0x10, RZ ;  /* 0x0000001045187819 */ /* 0x040fe400000006ff */
[----:B------:R-:W-:Y:S01]  /*1ad0*/  PRMT R26, R69, 0x7632, R26 ;  /* 0x00007632451a7816 */ /* 0x000fe2000000001a */
[----:B------:R-:W-:Y:S01]  /*1ae0*/  FADD.FTZ R29, R28, R30 ;  /* 0x0000001e1c1d7221 */ /* 0x000fe20000010000 */
[----:B------:R-:W-:-:S02]  /*1af0*/  FFMA.FTZ R27, R30, R30, R27 ;  /* 0x0000001e1e1b7223 */ /* 0x000fc4000001001b */
[----:B------:R-:W-:Y:S01]  /*1b00*/  SHF.L.U32 R28, R26, 0x10, RZ ;  /* 0x000000101a1c7819 */ /* 0x000fe200000006ff */
[----:B------:R-:W-:Y:S01]  /*1b10*/  FADD.FTZ R29, R29, R24 ;  /* 0x000000181d1d7221 */ /* 0x000fe20000010000 */
[----:B------:R-:W-:Y:S01]  /*1b20*/  FFMA.FTZ R27, R24, R24, R27 ;  /* 0x00000018181b7223 */ /* 0x000fe2000001001b */
[----:B------:R-:W-:Y:S01]  /*1b30*/  IADD3.X R31, RZ, R25, RZ, P1, !PT ;  /* 0x00000019ff1f7210 */ /* 0x000fe20000ffe4ff */
[----:B------:R-:W-:Y:S01]  /*1b40*/  IMAD.U32 R25, R70, 0x10000, RZ ;  /* 0x0001000046197824 */ /* 0x000fe200078e00ff */
[----:B------:R-:W-:Y:S01]  /*1b50*/  LEA R108, P0, R20, UR12, 0x1 ;  /* 0x0000000c146c7c11 */ /* 0x000fe2000f8008ff */
[----:B------:R-:W-:Y:S01]  /*1b60*/  FADD.FTZ R30, R29, R28 ;  /* 0x0000001c1d1e7221 */ /* 0x000fe20000010000 */
[----:B------:R-:W-:Y:S01]  /*1b70*/  PRMT R26, R70, 0x7632, R26 ;  /* 0x00007632461a7816 */ /* 0x000fe2000000001a */
[----:B------:R-:W-:Y:S01]  /*1b80*/  FFMA.FTZ R28, R28, R28, R27 ;  /* 0x0000001c1c1c7223 */ /* 0x000fe2000001001b */
[----:B------:R-:W-:Y:S01]  /*1b90*/  LEA.HI.X R109, R20, UR13, R31, 0x1, P0 ;  /* 0x0000000d146d7c11 */ /* 0x000fe200080f0c1f */
[----:B------:R-:W-:Y:S01]  /*1ba0*/  FADD.FTZ R30, R30, R25 ;  /* 0x000000191e1e7221 */ /* 0x000fe20000010000 */
[----:B------:R-:W-:Y:S01]  /*1bb0*/  SHF.L.U32 R29, R26, 0x10, RZ ;  /* 0x000000101a1d7819 */ /* 0x000fe200000006ff */
[----:B------:R-:W-:Y:S01]  /*1bc0*/  FFMA.FTZ R28, R25, R25, R28 ;  /* 0x00000019191c7223 */ /* 0x000fe2000001001c */
[----:B------:R0:W-:Y:S01]  /*1bd0*/  STL [R1+0x4c], R31 ;  /* 0x00004c1f01007387 */ /* 0x0001e20000100800 */
[----:B------:R-:W-:-:S02]  /*1be0*/  SHF.L.U32 R26, R71, 0x10, RZ ;  /* 0x00000010471a7819 */ /* 0x000fc400000006ff */
[----:B------:R-:W-:Y:S01]  /*1bf0*/  PRMT R27, R71, 0x7632, R27 ;  /* 0x00007632471b7816 */ /* 0x000fe2000000001b */
[----:B------:R-:W4:Y:S04]  /*1c00*/  LDG.E.64.CONSTANT R108, desc[UR14][R108.64] ;  /* 0x0000000e6c6c7981 */ /* 0x000f28000c1e9b00 */
[----:B------:R-:W4:Y:S01]  /*1c10*/  LDL R152, [R1+0xdc] ;  /* 0x0000dc0001987983 */ /* 0x000f220000100800 */
[----:B0-----:R-:W-:Y:S01]  /*1c20*/  FADD.FTZ R31, R30, R29 ;  /* 0x0000001d1e1f7221 */ /* 0x001fe20000010000 */
[----:B------:R-:W-:Y:S01]  /*1c30*/  FFMA.FTZ R29, R29, R29, R28 ;  /* 0x0000001d1d1d7223 */ /* 0x000fe2000001001c */
[----:B------:R-:W-:Y:S02]  /*1c40*/  SHF.L.U32 R30, R27, 0x10, RZ ;  /* 0x000000101b1e7819 */ /* 0x000fe400000006ff */
[----:B------:R-:W-:Y:S01]  /*1c50*/  FADD.FTZ R31, R31, R26 ;  /* 0x0000001a1f1f7221 */ /* 0x000fe20000010000 */
[----:B------:R-:W-:Y:S01]  /*1c60*/  FFMA.FTZ R29, R26, R26, R29 ;  /* 0x0000001a1a1d7223 */ /* 0x000fe2000001001d */
[C---:B------:R-:W-:Y:S01]  /*1c70*/  PRMT R28, R72.reuse, 0x7632, R28 ;  /* 0x00007632481c7816 */ /* 0x040fe2000000001c */
[----:B------:R-:W-:-:S02]  /*1c80*/  IMAD.U32 R27, R72, 0x10000, RZ ;  /* 0x00010000481b7824 */ /* 0x000fc400078e00ff */
[----:B------:R-:W-:Y:S01]  /*1c90*/  FADD.FTZ R32, R31, R30 ;  /* 0x0000001e1f207221 */ /* 0x000fe20000010000 */
[----:B------:R-:W-:Y:S01]  /*1ca0*/  FFMA.FTZ R30, R30, R30, R29 ;  /* 0x0000001e1e1e7223 */ /* 0x000fe2000001001d */
[----:B------:R-:W-:Y:S02]  /*1cb0*/  SHF.L.U32 R31, R28, 0x10, RZ ;  /* 0x000000101c1f7819 */ /* 0x000fe400000006ff */
[----:B------:R-:W-:Y:S01]  /*1cc0*/  FADD.FTZ R32, R32, R27 ;  /* 0x0000001b20207221 */ /* 0x000fe20000010000 */
[----:B------:R-:W-:Y:S01]  /*1cd0*/  FFMA.FTZ R30, R27, R27, R30 ;  /* 0x0000001b1b1e7223 */ /* 0x000fe2000001001e */
[C---:B------:R-:W-:Y:S02]  /*1ce0*/  SHF.L.U32 R28, R73.reuse, 0x10, RZ ;  /* 0x00000010491c7819 */ /* 0x040fe400000006ff */
[----:B------:R-:W-:Y:S01]  /*1cf0*/  PRMT R29, R73, 0x7632, R29 ;  /* 0x00007632491d7816 */ /* 0x000fe2000000001d */
[----:B------:R-:W-:Y:S01]  /*1d00*/  FADD.FTZ R33, R32, R31 ;  /* 0x0000001f20217221 */ /* 0x000fe20000010000 */
[----:B------:R-:W-:-:S02]  /*1d10*/  FFMA.FTZ R31, R31, R31, R30 ;  /* 0x0000001f1f1f7223 */ /* 0x000fc4000001001e */
[----:B------:R-:W-:Y:S01]  /*1d20*/  SHF.L.U32 R32, R29, 0x10, RZ ;  /* 0x000000101d207819 */ /* 0x000fe200000006ff */
[----:B------:R-:W-:Y:S01]  /*1d30*/  FADD.FTZ R33, R33, R28 ;  /* 0x0000001c21217221 */ /* 0x000fe20000010000 */
[----:B------:R-:W-:Y:S01]  /*1d40*/  FFMA.FTZ R31, R28, R28, R31 ;  /* 0x0000001c1c1f7223 */ /* 0x000fe2000001001f */
[C---:B------:R-:W-:Y:S01]  /*1d50*/  PRMT R30, R74.reuse, 0x7632, R30 ;  /* 0x000076324a1e7816 */ /* 0x040fe2000000001e */
[----:B------:R-:W-:Y:S02]  /*1d60*/  IMAD.U32 R29, R74, 0x10000, RZ ;  /* 0x000100004a1d7824 */ /* 0x000fe400078e00ff */
[----:B------:R-:W-:Y:S01]  /*1d70*/  FADD.FTZ R34, R33, R32 ;  /* 0x0000002021227221 */ /* 0x000fe20000010000 */
[----:B------:R-:W-:Y:S01]  /*1d80*/  FFMA.FTZ R32, R32, R32, R31 ;  /* 0x0000002020207223 */ /* 0x000fe2000001001f */
[----:B------:R-:W-:Y:S02]  /*1d90*/  SHF.L.U32 R33, R30, 0x10, RZ ;  /* 0x000000101e217819 */ /* 0x000fe400000006ff */
[----:B------:R-:W-:Y:S01]  /*1da0*/  FADD.FTZ R34, R34, R29 ;  /* 0x0000001d22227221 */ /* 0x000fe20000010000 */
[----:B------:R-:W-:Y:S01]  /*1db0*/  FFMA.FTZ R32, R29, R29, R32 ;  /* 0x0000001d1d207223 */ /* 0x000fe20000010020 */
[----:B------:R-:W-:-:S02]  /*1dc0*/  SHF.L.U32 R30, R75, 0x10, RZ ;  /* 0x000000104b1e7819 */ /* 0x000fc400000006ff */
[----:B------:R-:W-:Y:S01]  /*1dd0*/  PRMT R31, R75, 0x7632, R31 ;  /* 0x000076324b1f7816 */ /* 0x000fe2000000001f */
[----:B------:R-:W-:Y:S01]  /*1de0*/  FADD.FTZ R35, R34, R33 ;  /* 0x0000002122237221 */ /* 0x000fe20000010000 */
[----:B------:R-:W-:Y:S02]  /*1df0*/  FFMA.FTZ R33, R33, R33, R32 ;  /* 0x0000002121217223 */ /* 0x000fe40000010020 */
[----:B------:R-:W-:Y:S01]  /*1e00*/  SHF.L.U32 R34, R31, 0x10, RZ ;  /* 0x000000101f227819 */ /* 0x000fe200000006ff */
[----:B------:R-:W-:Y:S01]  /*1e10*/  FADD.FTZ R35, R35, R30 ;  /* 0x0000001e23237221 */ /* 0x000fe20000010000 */
[----:B------:R-:W-:Y:S01]  /*1e20*/  FFMA.FTZ R33, R30, R30, R33 ;  /* 0x0000001e1e217223 */ /* 0x000fe20000010021 */
[C---:B--2---:R-:W-:Y:S01]  /*1e30*/  PRMT R32, R76.reuse, 0x7632, R32 ;  /* 0x000076324c207816 */ /* 0x044fe20000000020 */
[----:B------:R-:W-:Y:S02]  /*1e40*/  IMAD.U32 R31, R76, 0x10000, RZ ;  /* 0x000100004c1f7824 */ /* 0x000fe400078e00ff */
[----:B------:R-:W-:Y:S01]  /*1e50*/  FADD.FTZ R36, R35, R34 ;  /* 0x0000002223247221 */ /* 0x000fe20000010000 */
[----:B------:R-:W-:Y:S01]  /*1e60*/  FFMA.FTZ R34, R34, R34, R33 ;  /* 0x0000002222227223 */ /* 0x000fe20000010021 */
[----:B------:R-:W-:-:S02]  /*1e70*/  SHF.L.U32 R35, R32, 0x10, RZ ;  /* 0x0000001020237819 */ /* 0x000fc400000006ff */
[----:B------:R-:W-:Y:S01]  /*1e80*/  FADD.FTZ R36, R36, R31 ;  /* 0x0000001f24247221 */ /* 0x000fe20000010000 */
[----:B------:R-:W-:Y:S01]  /*1e90*/  FFMA.FTZ R34, R31, R31, R34 ;  /* 0x0000001f1f227223 */ /* 0x000fe20000010022 */
[C---:B------:R-:W-:Y:S02]  /*1ea0*/  SHF.L.U32 R32, R77.reuse, 0x10, RZ ;  /* 0x000000104d207819 */ /* 0x040fe400000006ff */
[----:B------:R-:W-:Y:S01]  /*1eb0*/  PRMT R33, R77, 0x7632, R33 ;  /* 0x000076324d217816 */ /* 0x000fe20000000021 */
[----:B------:R-:W-:Y:S01]  /*1ec0*/  FADD.FTZ R37, R36, R35 ;  /* 0x0000002324257221 */ /* 0x000fe20000010000 */
[----:B------:R-:W-:Y:S02]  /*1ed0*/  FFMA.FTZ R35, R35, R35, R34 ;  /* 0x0000002323237223 */ /* 0x000fe40000010022 */
[----:B------:R-:W-:Y:S01]  /*1ee0*/  SHF.L.U32 R36, R33, 0x10, RZ ;  /* 0x0000001021247819 */ /* 0x000fe200000006ff */
[----:B------:R-:W-:Y:S01]  /*1ef0*/  FADD.FTZ R37, R37, R32 ;  /* 0x0000002025257221 */ /* 0x000fe20000010000 */
[----:B------:R-:W-:Y:S01]  /*1f00*/  FFMA.FTZ R35, R32, R32, R35 ;  /* 0x0000002020237223 */ /* 0x000fe20000010023 */
[C---:B-----5:R-:W-:Y:S01]  /*1f10*/  PRMT R34, R78.reuse, 0x7632, R34 ;  /* 0x000076324e227816 */ /* 0x060fe20000000022 */
        /* <DEDUP_REMOVED lines=13> */
[C---:B---3--:R-:W-:Y:S01]  /*1ff0*/  PRMT R36, R80.reuse, 0x7632, R36 ;  /* 0x0000763250247816 */ /* 0x048fe20000000024 */
        /* <DEDUP_REMOVED lines=13> */
[C---:B----4-:R-:W-:Y:S01]  /*20d0*/  PRMT R38, R82.reuse, 0x7632, R38 ;  /* 0x0000763252267816 */ /* 0x050fe20000000026 */
        /* <DEDUP_REMOVED lines=41> */
[C---:B------:R-:W-:Y:S01]  /*2370*/  PRMT R44, R88.reuse, 0x7632, R44 ;  /* 0x00007632582c7816 */ /* 0x040fe2000000002c */
        /* <DEDUP_REMOVED lines=12> */
[--C-:B------:R-:W-:Y:S01]  /*2440*/  FFMA.FTZ R46, R44, R44, R47.reuse ;  /* 0x0000002c2c2e7223 */ /* 0x100fe2000001002f */
        /* <DEDUP_REMOVED lines=38> */
[--C-:B------:R-:W-:Y:S02]  /*26b0*/  FFMA.FTZ R114, R114, R114, R115.reuse ;  /* 0x0000007272727223 */ /* 0x100fe40000010073 */
        /* <DEDUP_REMOVED lines=80> */
[----:B------:R-:W-:Y:S02]  /*2bc0*/  SHF.L.U32 R132, R107, 0x10, RZ ;  /* 0x000000106b847819 */ /* 0x000fe400000006ff */
[--C-:B------:R-:W-:Y:S01]  /*2bd0*/  FADD.FTZ R113, R113, R114.reuse ;  /* 0x0000007271717221 */ /* 0x100fe20000010000 */
[----:B------:R-:W-:Y:S01]  /*2be0*/  FFMA.FTZ R115, R114, R114, R115 ;  /* 0x0000007272737223 */ /* 0x000fe20000010073 */
[----:B------:R-:W-:Y:S02]  /*2bf0*/  PRMT R114, R107, 0x7632, R114 ;  /* 0x000076326b727816 */ /* 0x000fe40000000072 */
[----:B------:R-:W-:Y:S02]  /*2c00*/  FADD.FTZ R113, R113, R132 ;  /* 0x0000008471717221 */ /* 0x000fe40000010000 */
[----:B------:R-:W-:Y:S01]  /*2c10*/  SHF.L.U32 R114, R114, 0x10, RZ ;  /* 0x0000001072727819 */ /* 0x000fe200000006ff */
[----:B------:R-:W-:Y:S01]  /*2c20*/  FFMA.FTZ R115, R132, R132, R115 ;  /* 0x0000008484737223 */ /* 0x000fe20000010073 */
[----:B------:R-:W-:-:S03]  /*2c30*/  IMAD.U32 R133, R108, 0x10000, RZ ;  /* 0x000100006c857824 */ /* 0x000fc600078e00ff */
[----:B------:R-:W-:Y:S01]  /*2c40*/  FADD.FTZ R113, R113, R114 ;  /* 0x0000007271717221 */ /* 0x000fe20000010000 */
[--C-:B------:R-:W-:Y:S01]  /*2c50*/  FFMA.FTZ R114, R114, R114, R115.reuse ;  /* 0x0000007272727223 */ /* 0x100fe20000010073 */
[----:B------:R-:W-:Y:S02]  /*2c60*/  PRMT R115, R108, 0x7632, R115 ;  /* 0x000076326c737816 */ /* 0x000fe40000000073 */
[----:B------:R-:W-:Y:S02]  /*2c70*/  FADD.FTZ R113, R113, R133 ;  /* 0x0000008571717221 */ /* 0x000fe40000010000 */
[----:B------:R-:W-:Y:S01]  /*2c80*/  SHF.L.U32 R115, R115, 0x10, RZ ;  /* 0x0000001073737819 */ /* 0x000fe200000006ff */
[----:B------:R-:W-:Y:S01]  /*2c90*/  FFMA.FTZ R114, R133, R133, R114 ;  /* 0x0000008585727223 */ /* 0x000fe20000010072 */
[----:B------:R-:W-:-:S03]  /*2ca0*/  SHF.L.U32 R134, R109, 0x10, RZ ;  /* 0x000000106d867819 */ /* 0x000fc600000006ff */
[----:B------:R-:W-:Y:S01]  /*2cb0*/  FADD.FTZ R113, R113, R115 ;  /* 0x0000007371717221 */ /* 0x000fe20000010000 */
[--C-:B------:R-:W-:Y:S01]  /*2cc0*/  FFMA.FTZ R115, R115, R115, R114.reuse ;  /* 0x0000007373737223 */ /* 0x100fe20000010072 */
[----:B------:R-:W-:Y:S02]  /*2cd0*/  PRMT R114, R109, 0x7632, R114 ;  /* 0x000076326d727816 */ /* 0x000fe40000000072 */
[----:B------:R-:W-:Y:S01]  /*2ce0*/  ISETP.GT.U32.AND P0, PT, R164, 0x1f, PT ;  /* 0x0000001fa400780c */ /* 0x000fe20003f04070 */
[----:B------:R-:W-:Y:S01]  /*2cf0*/  FFMA.FTZ R115, R134, R134, R115 ;  /* 0x0000008686737223 */ /* 0x000fe20000010073 */
[----:B------:R-:W-:Y:S01]  /*2d00*/  SHF.L.U32 R114, R114, 0x10, RZ ;  /* 0x0000001072727819 */ /* 0x000fe200000006ff */
[----:B------:R-:W-:Y:S01]  /*2d10*/  FADD.FTZ R113, R113, R134 ;  /* 0x0000008671717221 */ /* 0x000fe20000010000 */
[----:B------:R-:W-:-:S03]  /*2d20*/  USHF.L.U32 UR17, UR10, 0x3, URZ ;  /* 0x000000030a117899 */ /* 0x000fc6000800063f */
[----:B------:R-:W-:Y:S01]  /*2d30*/  FFMA.FTZ R115, R114, R114, R115 ;  /* 0x0000007272737223 */ /* 0x000fe20000010073 */
[----:B------:R-:W-:Y:S01]  /*2d40*/  FADD.FTZ R114, R113, R114 ;  /* 0x0000007271727221 */ /* 0x000fe20000010000 */
[----:B------:R-:W-:Y:S01]  /*2d50*/  ULOP3.LUT UR21, UR17, 0x18, URZ, 0xc0, !UPT ;  /* 0x0000001811157892 */ /* 0x000fe2000f8ec03f */
[----:B------:R-:W-:Y:S03]  /*2d60*/  BSSY B0, `(.L_x_1198) ;  /* 0x0000068000007945 */ /* 0x000fe60003800000 */
[----:B------:R0:W-:Y:S01]  /*2d70*/  STS.64 [R152], R114 ;  /* 0x0000007298007388 */ /* 0x0001e20000000a00 */
[----:B------:R-:W-:-:S04]  /*2d80*/  IMAD.WIDE R150, R112, 0x2, R150 ;  /* 0x0000000270967825 */ /* 0x000fc800078e0296 */
[----:B------:R-:W-:Y:S01]  /*2d90*/  IMAD.WIDE R148, R112, 0x2, R148 ;  /* 0x0000000270947825 */ /* 0x000fe200078e0294 */
[----:B------:R-:W-:Y:S01]  /*2da0*/  CS2R R112, SRZ ;  /* 0x0000000000707805 */ /* 0x000fe2000001ff00 */
[----:B------:R-:W-:Y:S06]  /*2db0*/  BAR.SYNC.DEFER_BLOCKING 0x0 ;  /* 0x0000000000007b1d */ /* 0x000fec0000010000 */
[----:B------:R-:W-:Y:S05]  /*2dc0*/  @P0 BRA `(.L_x_1199) ;  /* 0x0000000400840947 */ /* 0x000fea0003800000 */
[----:B0-----:R-:W0:Y:S01]  /*2dd0*/  S2R R114, SR_CgaCtaId ;  /* 0x0000000000727919 */ /* 0x001e220000008800 */
[C---:B------:R-:W-:Y:S01]  /*2de0*/  LEA.HI R116, R164.reuse, UR21, RZ, 0x1e ;  /* 0x00000015a4747c11 */ /* 0x040fe2000f8ff0ff */
[----:B------:R-:W-:Y:S01]  /*2df0*/  IMAD.MOV.U32 R112, RZ, RZ, 0x28 ;  /* 0x00000028ff707424 */ /* 0x000fe200078e00ff */
[----:B------:R-:W-:Y:S02]  /*2e00*/  MOV R117, 0x400 ;  /* 0x0000040000757802 */ /* 0x000fe40000000f00 */
[----:B------:R-:W-:Y:S01]  /*2e10*/  SHF.L.U32 R152, R164, 0x3, RZ ;  /* 0x00000003a4987819 */ /* 0x000fe200000006ff */
[----:B------:R-:W-:-:S03]  /*2e20*/  IMAD R116, R116, R112, -UR18 ;  /* 0x8000001274747e24 */ /* 0x000fc6000f8e0270 */
[----:B------:R-:W-:Y:S01]  /*2e30*/  LOP3.LUT R152, R152, 0x18, RZ, 0xc0, !PT ;  /* 0x0000001898987812 */ /* 0x000fe200078ec0ff */
[C---:B------:R-:W-:Y:S01]  /*2e40*/  VIADD R154, R116.reuse, 0x18 ;  /* 0x00000018749a7836 */ /* 0x040fe20000000000 */
[----:B------:R-:W-:Y:S02]  /*2e50*/  SHF.R.S32.HI R112, RZ, 0x1f, R116 ;  /* 0x0000001fff707819 */ /* 0x000fe40000011474 */
[----:B------:R-:W-:Y:S02]  /*2e60*/  IADD3 R113, R116, 0x4, RZ ;  /* 0x0000000474717810 */ /* 0x000fe40007ffe0ff */
[----:B------:R-:W-:Y:S02]  /*2e70*/  LEA.HI R112, R112, R116, RZ, 0x2 ;  /* 0x0000007470707211 */ /* 0x000fe400078f10ff */
[----:B------:R-:W-:Y:S02]  /*2e80*/  IADD3 R153, R116, 0x1c, RZ ;  /* 0x0000001c74997810 */ /* 0x000fe40007ffe0ff */
[----:B------:R-:W-:-:S02]  /*2e90*/  SHF.R.S32.HI R112, RZ, 0x2, R112 ;  /* 0x00000002ff707819 */ /* 0x000fc40000011470 */
[----:B0-----:R-:W-:Y:S02]  /*2ea0*/  LEA R117, R114, R117, 0x18 ;  /* 0x0000007572757211 */ /* 0x001fe400078ec0ff */
[----:B------:R-:W-:-:S03]  /*2eb0*/  SHF.R.S32.HI R114, RZ, 0x1f, R113 ;  /* 0x0000001fff727819 */ /* 0x000fc60000011471 */
[----:B------:R-:W-:Y:S01]  /*2ec0*/  IMAD R112, R112, 0x28, R117 ;  /* 0x0000002870707824 */ /* 0x000fe200078e0275 */
[----:B------:R-:W-:-:S04]  /*2ed0*/  LEA.HI R114, R114, R113, RZ, 0x2 ;  /* 0x0000007172727211 */ /* 0x000fc800078f10ff */
[----:B------:R-:W-:Y:S02]  /*2ee0*/  SHF.R.S32.HI R114, RZ, 0x2, R114 ;  /* 0x00000002ff727819 */ /* 0x000fe40000011472 */
[----:B------:R-:W-:-:S03]  /*2ef0*/  IADD3 R112, R112, R152, RZ ;  /* 0x0000009870707210 */ /* 0x000fc60007ffe0ff */
[----:B------:R-:W-:-:S03]  /*2f00*/  IMAD R114, R114, 0x28, R117 ;  /* 0x0000002872727824 */ /* 0x000fc600078e0275 */
[----:B------:R-:W0:Y:S01]  /*2f10*/  LDS.64 R112, [R112] ;  /* 0x0000000070707984 */ /* 0x000e220000000a00 */
        /* <DEDUP_REMOVED lines=10> */
[----:B------:R-:W-:-:S05]  /*2fc0*/  IMAD R113, R113, 0x28, R117 ;  /* 0x0000002871717824 */ /* 0x000fca00078e0275 */
[----:B------:R-:W-:-:S06]  /*2fd0*/  IADD3 R113, R152, R113, RZ ;  /* 0x0000007198717210 */ /* 0x000fcc0007ffe0ff */
[----:B------:R-:W0:Y:S02]  /*2fe0*/  LDS.64 R112, [R113] ;  /* 0x0000000071707984 */ /* 0x000e240000000a00 */
[----:B0-----:R-:W-:Y:S01]  /*2ff0*/  FADD.FTZ R114, R114, R112 ;  /* 0x0000007072727221 */ /* 0x001fe20000010000 */
[----:B------:R-:W-:Y:S01]  /*3000*/  IADD3 R112, R116, 0xc, RZ ;  /* 0x0000000c74707810 */ /* 0x000fe20007ffe0ff */
[----:B------:R-:W-:-:S03]  /*3010*/  FADD.FTZ R115, R115, R113 ;  /* 0x0000007173737221 */ /* 0x000fc60000010000 */
[----:B------:R-:W-:-:S04]  /*3020*/  SHF.R.S32.HI R113, RZ, 0x1f, R112 ;  /* 0x0000001fff717819 */ /* 0x000fc80000011470 */
[----:B------:R-:W-:-:S04]  /*3030*/  LEA.HI R113, R113, R112, RZ, 0x2 ;  /* 0x0000007071717211 */ /* 0x000fc800078f10ff */
[----:B------:R-:W-:-:S05]  /*3040*/  SHF.R.S32.HI R113, RZ, 0x2, R113 ;  /* 0x00000002ff717819 */ /* 0x000fca0000011471 */
[----:B------:R-:W-:-:S04]  /*3050*/  IMAD R113, R113, 0x28, R117 ;  /* 0x0000002871717824 */ /* 0x000fc800078e0275 */
[----:B------:R-:W-:-:S06]  /*3060*/  IMAD.IADD R113, R152, 0x1, R113 ;  /* 0x0000000198717824 */ /* 0x000fcc00078e0271 */
[----:B------:R-:W0:Y:S02]  /*3070*/  LDS.64 R112, [R113] ;  /* 0x0000000071707984 */ /* 0x000e240000000a00 */
[----:B0-----:R-:W-:Y:S01]  /*3080*/  FADD.FTZ R114, R114, R112 ;  /* 0x0000007072727221 */ /* 0x001fe20000010000 */
        /* <DEDUP_REMOVED lines=12> */
[----:B------:R-:W-:Y:S02]  /*3150*/  LEA.HI R112, R113, R112, RZ, 0x2 ;  /* 0x0000007071707211 */ /* 0x000fe400078f10ff */
[----:B------:R-:W-:Y:S02]  /*3160*/  SHF.R.S32.HI R113, RZ, 0x1f, R154 ;  /* 0x0000001fff717819 */ /* 0x000fe4000001149a */
[----:B------:R-:W-:Y:S02]  /*3170*/  SHF.R.S32.HI R112, RZ, 0x2, R112 ;  /* 0x00000002ff707819 */ /* 0x000fe40000011470 */
[----:B------:R-:W-:Y:S02]  /*3180*/  LEA.HI R154, R113, R154, RZ, 0x2 ;  /* 0x0000009a719a7211 */ /* 0x000fe400078f10ff */
[----:B------:R-:W-:Y:S01]  /*3190*/  SHF.R.S32.HI R113, RZ, 0x1f, R153 ;  /* 0x0000001fff717819 */ /* 0x000fe20000011499 */
[----:B------:R-:W-:Y:S01]  /*31a0*/  IMAD R112, R112, 0x28, R117 ;  /* 0x0000002870707824 */ /* 0x000fe200078e0275 */
[----:B------:R-:W-:-:S02]  /*31b0*/  SHF.R.S32.HI R154, RZ, 0x2, R154 ;  /* 0x00000002ff9a7819 */ /* 0x000fc4000001149a */
[----:B------:R-:W-:Y:S01]  /*31c0*/  LEA.HI R153, R113, R153, RZ, 0x2 ;  /* 0x0000009971997211 */ /* 0x000fe200078f10ff */
[----:B------:R-:W-:Y:S01]  /*31d0*/  IMAD.IADD R112, R152, 0x1, R112 ;  /* 0x0000000198707824 */ /* 0x000fe200078e0270 */
[----:B------:R-:W-:Y:S01]  /*31e0*/  IADD3 R113, R116, 0x20, RZ ;  /* 0x0000002074717810 */ /* 0x000fe20007ffe0ff */
[----:B------:R-:W-:Y:S01]  /*31f0*/  IMAD R154, R154, 0x28, R117 ;  /* 0x000000289a9a7824 */ /* 0x000fe200078e0275 */
[----:B------:R-:W-:Y:S02]  /*3200*/  IADD3 R116, R116, 0x24, RZ ;  /* 0x0000002474747810 */ /* 0x000fe40007ffe0ff */
[----:B------:R-:W-:Y:S02]  /*3210*/  SHF.R.S32.HI R155, RZ, 0x1f, R113 ;  /* 0x0000001fff9b7819 */ /* 0x000fe40000011471 */
[----:B------:R-:W-:Y:S02]  /*3220*/  SHF.R.S32.HI R153, RZ, 0x2, R153 ;  /* 0x00000002ff997819 */ /* 0x000fe40000011499 */
[----:B------:R-:W-:-:S02]  /*3230*/  LEA.HI R113, R155, R113, RZ, 0x2 ;  /* 0x000000719b717211 */ /* 0x000fc400078f10ff */
[----:B------:R-:W-:Y:S01]  /*3240*/  SHF.R.S32.HI R155, RZ, 0x1f, R116 ;  /* 0x0000001fff9b7819 */ /* 0x000fe20000011474 */
[----:B------:R-:W-:Y:S01]  /*3250*/  IMAD R153, R153, 0x28, R117 ;  /* 0x0000002899997824 */ /* 0x000fe200078e0275 */
[----:B------:R-:W-:Y:S02]  /*3260*/  SHF.R.S32.HI R113, RZ, 0x2, R113 ;  /* 0x00000002ff717819 */ /* 0x000fe40000011471 */
[----:B------:R-:W-:Y:S02]  /*3270*/  LEA.HI R116, R155, R116, RZ, 0x2 ;  /* 0x000000749b747211 */ /* 0x000fe400078f10ff */
[C---:B------:R-:W-:Y:S01]  /*3280*/  IADD3 R154, R152.reuse, R154, RZ ;  /* 0x0000009a989a7210 */ /* 0x040fe20007ffe0ff */
[----:B------:R-:W-:Y:S01]  /*3290*/  IMAD R113, R113, 0x28, R117 ;  /* 0x0000002871717824 */ /* 0x000fe200078e0275 */
[----:B------:R-:W-:Y:S02]  /*32a0*/  SHF.R.S32.HI R116, RZ, 0x2, R116 ;  /* 0x00000002ff747819 */ /* 0x000fe40000011474 */
[----:B------:R-:W-:-:S03]  /*32b0*/  IADD3 R153, R152, R153, RZ ;  /* 0x0000009998997210 */ /* 0x000fc60007ffe0ff */
[----:B------:R-:W-:Y:S01]  /*32c0*/  IMAD R116, R116, 0x28, R117 ;  /* 0x0000002874747824 */ /* 0x000fe200078e0275 */
[C---:B------:R-:W-:Y:S02]  /*32d0*/  IADD3 R117, R152.reuse, R113, RZ ;  /* 0x0000007198757210 */ /* 0x040fe40007ffe0ff */
[----:B------:R-:W0:Y:S01]  /*32e0*/  LDS.64 R112, [R112] ;  /* 0x0000000070707984 */ /* 0x000e220000000a00 */
[----:B------:R-:W-:Y:S02]  /*32f0*/  IMAD.IADD R116, R152, 0x1, R116 ;  /* 0x0000000198747824 */ /* 0x000fe400078e0274 */
[----:B0-----:R-:W-:Y:S01]  /*3300*/  FADD.FTZ R112, R114, R112 ;  /* 0x0000007072707221 */ /* 0x001fe20000010000 */
[----:B------:R-:W-:Y:S02]  /*3310*/  FADD.FTZ R152, R115, R113 ;  /* 0x0000007173987221 */ /* 0x000fe40000010000 */
[----:B------:R-:W0:Y:S02]  /*3320*/  LDS.64 R114, [R154] ;  /* 0x000000009a727984 */ /* 0x000e240000000a00 */
[----:B0-----:R-:W-:Y:S01]  /*3330*/  FADD.FTZ R114, R112, R114 ;  /* 0x0000007270727221 */ /* 0x001fe20000010000 */
[----:B------:R-:W-:Y:S01]  /*3340*/  FADD.FTZ R152, R152, R115 ;  /* 0x0000007398987221 */ /* 0x000fe20000010000 */
[----:B------:R-:W0:Y:S02]  /*3350*/  LDS.64 R112, [R153] ;  /* 0x0000000099707984 */ /* 0x000e240000000a00 */
[----:B0-----:R-:W-:Y:S01]  /*3360*/  FADD.FTZ R112, R114, R112 ;  /* 0x0000007072707221 */ /* 0x001fe20000010000 */
[----:B------:R-:W-:Y:S01]  /*3370*/  FADD.FTZ R113, R152, R113 ;  /* 0x0000007198717221 */ /* 0x000fe20000010000 */
[----:B------:R-:W0:Y:S04]  /*3380*/  LDS.64 R114, [R117] ;  /* 0x0000000075727984 */ /* 0x000e280000000a00 */
[----:B------:R-:W1:Y:S01]  /*3390*/  LDS.64 R116, [R116] ;  /* 0x0000000074747984 */ /* 0x000e620000000a00 */
[----:B0-----:R-:W-:Y:S01]  /*33a0*/  FADD.FTZ R112, R112, R114 ;  /* 0x0000007270707221 */ /* 0x001fe20000010000 */
[----:B------:R-:W-:-:S03]  /*33b0*/  FADD.FTZ R113, R113, R115 ;  /* 0x0000007371717221 */ /* 0x000fc60000010000 */
[----:B-1----:R-:W-:Y:S01]  /*33c0*/  FADD.FTZ R112, R112, R116 ;  /* 0x0000007470707221 */ /* 0x002fe20000010000 */
[----:B------:R-:W-:-:S07]  /*33d0*/  FADD.FTZ R113, R113, R117 ;  /* 0x0000007571717221 */ /* 0x000fce0000010000 */
.L_x_1199:
[----:B------:R-:W-:Y:S05]  /*33e0*/  BSYNC B0 ;  /* 0x0000000000007941 */ /* 0x000fea0003800000 */
.L_x_1198:
[----:B------:R-:W2:Y:S01]  /*33f0*/  LDL R155, [R1+0xd8] ;  /* 0x0000d800019b7983 */ /* 0x000ea20000100800 */
[C---:B------:R-:W-:Y:S02]  /*3400*/  LOP3.LUT P0, RZ, R164.reuse, 0xffffffe3, RZ, 0xc0, !PT ;  /* 0xffffffe3a4ff7812 */ /* 0x040fe4000780c0ff */
[----:B------:R-:W-:Y:S01]  /*3410*/  ISETP.GT.U32.AND P1, PT, R164, 0x3f, PT ;  /* 0x0000003fa400780c */ /* 0x000fe20003f24070 */
[----:B0-----:R-:W0:Y:S04]  /*3420*/  SHFL.BFLY PT, R115, R112, 0x2, 0x1f ;  /* 0x0c401f0070737f89 */ /* 0x001e2800000e0000 */
[----:B------:R-:W1:Y:S01]  /*3430*/  SHFL.BFLY PT, R114, R113, 0x2, 0x1f ;  /* 0x0c401f0071727f89 */ /* 0x000e6200000e0000 */
[----:B------:R-:W3:Y:S05]  /*3440*/  S2R R154, SR_CTAID.Y ;  /* 0x00000000009a7919 */ /* 0x000eea0000002600 */
[----:B------:R-:W3:Y:S08]  /*3450*/  @!P0 LDC R153, c[0x0][0x10] ;  /* 0x00000400ff998b82 */ /* 0x000ef00000000800 */
[----:B------:R-:W4:Y:S01]  /*3460*/  @!P1 LDC R116, c[0x0][0x10] ;  /* 0x00000400ff749b82 */ /* 0x000f220000000800 */
[----:B0-----:R-:W-:Y:S01]  /*3470*/  FADD.FTZ R112, R115, R112 ;  /* 0x0000007073707221 */ /* 0x001fe20000010000 */
[----:B-1----:R-:W-:-:S04]  /*3480*/  FADD.FTZ R113, R114, R113 ;  /* 0x0000007172717221 */ /* 0x002fc80000010000 */
[----:B------:R-:W0:Y:S02]  /*3490*/  SHFL.BFLY PT, R152, R112, 0x1, 0x1f ;  /* 0x0c201f0070987f89 */ /* 0x000e2400000e0000 */
[----:B------:R-:W1:Y:S02]  /*34a0*/  @!P0 LDC.64 R114, c[0x0][0x248] ;  /* 0x00009200ff728b82 */ /* 0x000e640000000a00 */
[----:B------:R-:W5:Y:S01]  /*34b0*/  SHFL.BFLY PT, R117, R113, 0x1, 0x1f ;  /* 0x0c201f0071757f89 */ /* 0x000f6200000e0000 */
[----:B---3--:R-:W-:Y:S02]  /*34c0*/  @!P0 IMAD R153, R153, UR4, R154 ;  /* 0x0000000499998c24 */ /* 0x008fe4000f8e029a */
[----:B0-----:R-:W-:Y:S01]  /*34d0*/  FADD.FTZ R112, R112, R152 ;  /* 0x0000009870707221 */ /* 0x001fe20000010000 */
[----:B-----5:R-:W-:Y:S02]  /*34e0*/  FADD.FTZ R113, R113, R117 ;  /* 0x0000007571717221 */ /* 0x020fe40000010000 */
[----:B--2---:R-:W-:-:S04]  /*34f0*/  @!P0 LEA R153, R153, R155, 0x6 ;  /* 0x0000009b99998211 */ /* 0x004fc800078e30ff */
[----:B------:R-:W-:-:S05]  /*3500*/  @!P0 SHF.L.U32 R153, R153, 0x1, RZ ;  /* 0x0000000199998819 */ /* 0x000fca00000006ff */
[----:B-1----:R-:W-:-:S05]  /*3510*/  @!P0 IMAD.WIDE.U32 R114, R153, 0x4, R114 ;  /* 0x0000000499728825 */ /* 0x002fca00078e0072 */
[----:B------:R4:W-:Y:S01]  /*3520*/  @!P0 STG.E.64 desc[UR14][R114.64], R112 ;  /* 0x0000007072008986 */ /* 0x0009e2000c101b0e */
[----:B------:R-:W-:Y:S01]  /*3530*/  BAR.SYNC.DEFER_BLOCKING 0x0 ;  /* 0x0000000000007b1d */ /* 0x000fe20000010000 */
[----:B------:R-:W-:Y:S01]  /*3540*/  ISETP.NE.AND P0, PT, R164, RZ, PT ;  /* 0x000000ffa400720c */ /* 0x000fe20003f05270 */
[----:B----4-:R-:W-:Y:S01]  /*3550*/  @!P1 IMAD R112, R116, UR4, R154 ;  /* 0x0000000474709c24 */ /* 0x010fe2000f8e029a */
[----:B------:R-:W-:-:S05]  /*3560*/  @!P1 LOP3.LUT R113, R164, 0x7ffffff8, RZ, 0xc0, !PT ;  /* 0x7ffffff8a4719812 */ /* 0x000fca00078ec0ff */
[----:B------:R-:W0:Y:S01]  /*3570*/  @!P1 LDC.64 R116, c[0x0][0x248] ;  /* 0x00009200ff749b82 */ /* 0x000e220000000a00 */
[----:B------:R-:W-:Y:S02]  /*3580*/  @!P1 LEA R112, R112, R113, 0x6 ;  /* 0x0000007170709211 */ /* 0x000fe400078e30ff */
[----:B------:R-:W-:-:S05]  /*3590*/  @!P1 LOP3.LUT R113, R164, 0x7, RZ, 0xc0, !PT ;  /* 0x00000007a4719812 */ /* 0x000fca00078ec0ff */
[----:B------:R-:W-:-:S05]  /*35a0*/  @!P1 IMAD.IADD R112, R112, 0x1, R113 ;  /* 0x0000000170709824 */ /* 0x000fca00078e0271 */
[----:B------:R-:W-:-:S05]  /*35b0*/  @!P1 SHF.L.U32 R112, R112, 0x1, RZ ;  /* 0x0000000170709819 */ /* 0x000fca00000006ff */
[----:B0-----:R-:W-:Y:S01]  /*35c0*/  @!P1 IMAD.WIDE.U32 R116, R112, 0x4, R116 ;  /* 0x0000000470749825 */ /* 0x001fe200078e0074 */
[----:B------:R-:W-:Y:S06]  /*35d0*/  @P0 BRA `(.L_x_1200) ;  /* 0x0000000000440947 */ /* 0x000fec0003800000 */
        /* <DEDUP_REMOVED lines=9> */
.L_x_1201:
        /* <DEDUP_REMOVED lines=8> */
.L_x_1200:
[----:B------:R-:W-:Y:S05]  /*36f0*/  WARPSYNC.ALL ;  /* 0x0000000000007948 */ /* 0x000fea0003800000 */
[----:B------:R-:W-:Y:S01]  /*3700*/  BAR.SYNC.DEFER_BLOCKING 0x0 ;  /* 0x0000000000007b1d */ /* 0x000fe20000010000 */
[----:B------:R-:W-:-:S05]  /*3710*/  LOP3.LUT P2, RZ, R135, 0x20, RZ, 0xc0, !PT ;  /* 0x0000002087ff7812 */ /* 0x000fca000784c0ff */
[----:B------:R-:W2:Y:S04]  /*3720*/  LDG.E.64.CONSTANT R112, desc[UR14][R150.64] ;  /* 0x0000000e96707981 */ /* 0x000ea8000c1e9b00 */
[----:B------:R0:W3:Y:S04]  /*3730*/  LDG.E.64.CONSTANT R114, desc[UR14][R148.64] ;  /* 0x0000000e94727981 */ /* 0x0000e8000c1e9b00 */
[----:B------:R-:W4:Y:S01]  /*3740*/  @!P1 LDG.E.64 R116, desc[UR14][R116.64] ;  /* 0x0000000e74749981 */ /* 0x000f22000c1e1b00 */
[----:B0-----:R-:W-:Y:S01]  /*3750*/  CS2R R148, SRZ ;  /* 0x0000000000947805 */ /* 0x001fe2000001ff00 */
[----:B------:R-:W0:Y:S02]  /*3760*/  S2R R152, SR_TID.X ;  /* 0x0000000000987919 */ /* 0x000e240000002100 */
[----:B0-----:R-:W-:-:S02]  /*3770*/  LOP3.LUT P0, RZ, R152, 0xffffffc7, RZ, 0xc0, !PT ;  /* 0xffffffc798ff7812 */ /* 0x001fc4000780c0ff */
[----:B------:R-:W-:Y:S02]  /*3780*/  PRMT R53, R50, 0x7632, R53 ;  /* 0x0000763232357816 */ /* 0x000fe40000000035 */
[----:B------:R-:W-:Y:S02]  /*3790*/  PRMT R55, R49, 0x7632, R55 ;  /* 0x0000763231377816 */ /* 0x000fe40000000037 */
[----:B------:R-:W-:Y:S02]  /*37a0*/  PRMT R50, R57, 0x7632, R50 ;  /* 0x0000763239327816 */ /* 0x000fe40000000032 */
[----:B------:R-:W-:Y:S01]  /*37b0*/  PRMT R49, R59, 0x7632, R49 ;  /* 0x000076323b317816 */ /* 0x000fe20000000031 */
[----:B------:R-:W-:Y:S01]  /*37c0*/  BSSY B0, `(.L_x_1202) ;  /* 0x0000073000007945 */ /* 0x000fe20003800000 */
        /* <DEDUP_REMOVED lines=55> */
[----:B----4-:R-:W-:Y:S01]  /*3b40*/  @!P1 FADD.FTZ R149, RZ, R116 ;  /* 0x00000074ff959221 */ /* 0x010fe20000010000 */
[----:B------:R-:W-:-:S04]  /*3b50*/  @!P1 FADD.FTZ R148, RZ, R117 ;  /* 0x00000075ff949221 */ /* 0x000fc80000010000 */
        /* <DEDUP_REMOVED lines=8> */
[----:B-1----:R-:W-:Y:S01]  /*3be0*/  FADD.FTZ R148, R148, R149 ;  /* 0x0000009594947221 */ /* 0x002fe20000010000 */
[----:B------:R-:W1:Y:S04]  /*3bf0*/  @!P0 S2R R117, SR_CgaCtaId ;  /* 0x0000000000758919 */ /* 0x000e680000008800 */
[----:B------:R-:W4:Y:S01]  /*3c00*/  SHFL.BFLY PT, R149, R148, 0x1, 0x1f ;  /* 0x0c201f0094957f89 */ /* 0x000f2200000e0000 */
[----:B0-----:R-:W-:Y:S01]  /*3c10*/  FADD.FTZ R116, R116, R150 ;  /* 0x0000009674747221 */ /* 0x001fe20000010000 */
[----:B------:R-:W-:-:S03]  /*3c20*/  @!P0 MOV R150, 0x400 ;  /* 0x0000040000968802 */ /* 0x000fc60000000f00 */
[----:B------:R-:W-:Y:S01]  /*3c30*/  @!P0 FMUL.FTZ R116, R116, 2.4414062863797880709e-05 ;  /* 0x37cccccd74748820 */ /* 0x000fe20000410000 */
[----:B------:R-:W-:Y:S01]  /*3c40*/  @!P0 IADD3 R150, R150, 0xc80, RZ ;  /* 0x00000c8096968810 */ /* 0x000fe20007ffe0ff */
[----:B----4-:R-:W-:Y:S02]  /*3c50*/  FADD.FTZ R149, R148, R149 ;  /* 0x0000009594957221 */ /* 0x010fe40000010000 */
[----:B------:R-:W-:Y:S01]  /*3c60*/  @!P0 FMUL.FTZ R148, R116, R116 ;  /* 0x0000007474948220 */ /* 0x000fe20000410000 */
[----:B-1----:R-:W-:-:S03]  /*3c70*/  @!P0 LEA R117, R117, R150, 0x18 ;  /* 0x0000009675758211 */ /* 0x002fc600078ec0ff */
[----:B------:R-:W-:Y:S01]  /*3c80*/  @!P0 FFMA.FTZ R148, R149, 2.4414062863797880709e-05, -R148 ;  /* 0x37cccccd95948823 */ /* 0x000fe20000010894 */
[----:B------:R-:W-:-:S05]  /*3c90*/  @!P0 LOP3.LUT R149, R152, 0xfffffff8, RZ, 0xc0, !PT ;  /* 0xfffffff898958812 */ /* 0x000fca00078ec0ff */
[----:B------:R-:W-:Y:S01]  /*3ca0*/  @!P0 IMAD.IADD R149, R149, 0x1, R117 ;  /* 0x0000000195958824 */ /* 0x000fe200078e0275 */
[----:B------:R-:W-:Y:S02]  /*3cb0*/  @!P0 FMNMX.FTZ R117, RZ, R148, !PT ;  /* 0x00000094ff758209 */ /* 0x000fe40007810000 */
[----:B------:R-:W-:-:S03]  /*3cc0*/  PRMT R148, R48, 0x7632, R148 ;  /* 0x0000763230947816 */ /* 0x000fc60000000094 */
[----:B------:R0:W-:Y:S01]  /*3cd0*/  @!P0 STS.64 [R149], R116 ;  /* 0x0000007495008388 */ /* 0x0001e20000000a00 */
[----:B------:R-:W-:-:S03]  /*3ce0*/  PRMT R48, R61, 0x7632, R48 ;  /* 0x000076323d307816 */ /* 0x000fc60000000030 */
[----:B------:R1:W-:Y:S01]  /*3cf0*/  STL.S16 [R1], R148 ;  /* 0x0000009401007387 */ /* 0x0003e20000100600 */
[----:B0-----:R-:W-:Y:S02]  /*3d00*/  PRMT R117, R51, 0x7632, R117 ;  /* 0x0000763233757816 */ /* 0x001fe40000000075 */
[----:B------:R-:W-:Y:S02]  /*3d10*/  PRMT R116, R53, 0x7632, R116 ;  /* 0x0000763235747816 */ /* 0x000fe40000000074 */
[----:B------:R-:W-:Y:S01]  /*3d20*/  PRMT R51, R55, 0x7632, R51 ;  /* 0x0000763237337816 */ /* 0x000fe20000000033 */
[----:B------:R1:W-:Y:S04]  /*3d30*/  STL.S16 [R1+0xc], R117 ;  /* 0x00000c7501007387 */ /* 0x0003e80000100600 */
[----:B------:R1:W-:Y:S04]  /*3d40*/  STL.S16 [R1+0x60], R116 ;  /* 0x0000607401007387 */ /* 0x0003e80000100600 */
[----:B------:R1:W-:Y:S04]  /*3d50*/  STL.S16 [R1+0x5c], R51 ;  /* 0x00005c3301007387 */ /* 0x0003e80000100600 */
[----:B------:R1:W-:Y:S04]  /*3d60*/  STL.S16 [R1+0x58], R50 ;  /* 0x0000583201007387 */ /* 0x0003e80000100600 */
[----:B------:R1:W-:Y:S04]  /*3d70*/  STL.S16 [R1+0x54], R49 ;  /* 0x0000543101007387 */ /* 0x0003e80000100600 */
[----:B------:R1:W-:Y:S01]  /*3d80*/  STL.S16 [R1+0x50], R48 ;  /* 0x0000503001007387 */ /* 0x0003e20000100600 */
[----:B--2---:R-:W-:-:S02]  /*3d90*/  PRMT R59, R112, 0x7632, R59 ;  /* 0x00007632703b7816 */ /* 0x004fc4000000003b */
[----:B------:R-:W-:Y:S02]  /*3da0*/  PRMT R57, R113, 0x7632, R57 ;  /* 0x0000763271397816 */ /* 0x000fe40000000039 */
[----:B---3--:R-:W-:Y:S02]  /*3db0*/  PRMT R61, R114, 0x7632, R61 ;  /* 0x00007632723d7816 */ /* 0x008fe4000000003d */
[----:B------:R-:W-:Y:S01]  /*3dc0*/  PRMT R58, R115, 0x7632, R58 ;  /* 0x00007632733a7816 */ /* 0x000fe2000000003a */
[----:B------:R-:W-:Y:S06]  /*3dd0*/  BAR.SYNC.DEFER_BLOCKING 0x0 ;  /* 0x0000000000007b1d */ /* 0x000fec0000010000 */
[----:B------:R-:W-:Y:S05]  /*3de0*/  @P2 BRA `(.L_x_1203) ;  /* 0x0000000000402947 */ /* 0x000fea0003800000 */
[----:B------:R-:W0:Y:S01]  /*3df0*/  S2UR UR13, SR_CgaCtaId ;  /* 0x00000000000d79c3 */ /* 0x000e220000008800 */
[----:B------:R-:W-:Y:S01]  /*3e00*/  USHF.L.U64.HI UR8, UR10, 0x3, UR5 ;  /* 0x000000030a087899 */ /* 0x000fe20008010205 */
[----:B-1----:R-:W-:Y:S01]  /*3e10*/  IADD3 R50, R152, UR21, RZ ;  /* 0x0000001598327c10 */ /* 0x002fe2000fffe0ff */
[----:B------:R-:W-:Y:S01]  /*3e20*/  ULOP3.LUT UR18, UR17, 0xffffffe0, URZ, 0xc0, !UPT ;  /* 0xffffffe011127892 */ /* 0x000fe2000f8ec03f */
[----:B------:R-:W-:Y:S01]  /*3e30*/  UMOV UR12, 0x400 ;  /* 0x00000400000c7882 */ /* 0x000fe20000000000 */
[----:B------:R-:W-:Y:S02]  /*3e40*/  ULOP3.LUT UR8, UR8, 0x1fffffff, URZ, 0xc0, !UPT ;  /* 0x1fffffff08087892 */ /* 0x000fe4000f8ec03f */
[----:B------:R-:W-:Y:S02]  /*3e50*/  UIADD3 UR12, UR12, 0xc80, URZ ;  /* 0x00000c800c0c7890 */ /* 0x000fe4000fffe03f */
[----:B------:R-:W-:Y:S01]  /*3e60*/  IADD3 R49, P0, R50, UR18, RZ ;  /* 0x0000001232317c10 */ /* 0x000fe2000ff1e0ff */
[----:B------:R-:W-:-:S03]  /*3e70*/  ULDC.64 UR24, c[0x0][0x240] ;  /* 0x0000900000187ab9 */ /* 0x000fc60000000a00 */
[----:B------:R-:W-:Y:S02]  /*3e80*/  LEA.HI.X.SX32 R50, R50, UR8, 0x1, P0 ;  /* 0x0000000832327c11 */ /* 0x000fe400080f0eff */
[----:B------:R-:W-:-:S04]  /*3e90*/  LEA R48, P0, R49, UR24, 0x3 ;  /* 0x0000001831307c11 */ /* 0x000fc8000f8018ff */
[----:B------:R-:W-:Y:S01]  /*3ea0*/  LEA.HI.X R49, R49, UR25, R50, 0x3, P0 ;  /* 0x0000001931317c11 */ /* 0x000fe200080f1c32 */
[----:B0-----:R-:W-:-:S06]  /*3eb0*/  ULEA UR12, UR13, UR12, 0x18 ;  /* 0x0000000c0d0c7291 */ /* 0x001fcc000f8ec03f */
[----:B------:R-:W-:-:S06]  /*3ec0*/  LEA R50, R152, UR12, 0x3 ;  /* 0x0000000c98327c11 */ /* 0x000fcc000f8e18ff */
[----:B------:R-:W0:Y:S04]  /*3ed0*/  LDS.64 R50, [R50] ;  /* 0x0000000032327984 */ /* 0x000e280000000a00 */
[----:B0-----:R0:W-:Y:S02]  /*3ee0*/  STG.E.64 desc[UR14][R48.64], R50 ;  /* 0x0000003230007986 */ /* 0x0011e4000c101b0e */
.L_x_1203:
[----:B------:R-:W-:Y:S05]  /*3ef0*/  BSYNC B0 ;  /* 0x0000000000007941 */ /* 0x000fea0003800000 */
.L_x_1202:
[----:B01----:R-:W-:Y:S01]  /*3f00*/  MOV R48, UR16 ;  /* 0x0000001000307c02 */ /* 0x003fe20008000f00 */
[----:B------:R0:W-:Y:S01]  /*3f10*/  STL [R1+0x10c], R2 ;  /* 0x00010c0201007387 */ /* 0x0001e20000100800 */
[----:B------:R-:W-:-:S03]  /*3f20*/  ULDC.64 UR12, c[0x0][0x210] ;  /* 0x00008400000c7ab9 */ /* 0x000fc60000000a00 */
[----:B------:R-:W-:Y:S01]  /*3f30*/  IMAD R48, R48, 0x50, R147 ;  /* 0x0000005030307824 */ /* 0x000fe200078e0293 */
[----:B------:R-:W2:Y:S03]  /*3f40*/  LDL.LU R153, [R1+0x28] ;  /* 0x0000280001997983 */ /* 0x000ea60000300800 */
[----:B------:R-:W-:Y:S01]  /*3f50*/  IMAD.SHL.U32 R50, R48, 0x4, RZ ;  /* 0x0000000430327824 */ /* 0x000fe200078e00ff */
[----:B------:R-:W-:Y:S01]  /*3f60*/  MOV R48, UR19 ;  /* 0x0000001300307c02 */ /* 0x000fe20008000f00 */
[----:B------:R-:W3:Y:S01]  /*3f70*/  LDL.LU R154, [R1+0x2c] ;  /* 0x00002c00019a7983 */ /* 0x000ee20000300800 */
[----:B0-----:R-:W-:Y:S02]  /*3f80*/  MOV R2, R111 ;  /* 0x0000006f00027202 */ /* 0x001fe40000000f00 */
[--C-:B------:R-:W-:Y:S01]  /*3f90*/  SHF.R.S32.HI R51, RZ, 0x1f, R50.reuse ;  /* 0x0000001fff337819 */ /* 0x100fe20000011432 */
[----:B------:R-:W4:Y:S01]  /*3fa0*/  LDL.LU R155, [R1+0x30] ;  /* 0x00003000019b7983 */ /* 0x000f220000300800 */
[----:B------:R-:W-:Y:S01]  /*3fb0*/  IADD3 R111, RZ, -UR21, RZ ;  /* 0x80000015ff6f7c10 */ /* 0x000fe2000fffe0ff */
[----:B------:R-:W-:-:S02]  /*3fc0*/  IMAD.WIDE.U32 R48, R48, 0x140000, R50 ;  /* 0x0014000030307825 */ /* 0x000fc400078e0032 */
[----:B------:R0:W-:Y:S02]  /*3fd0*/  STL [R1+0x108], R5 ;  /* 0x0001080501007387 */ /* 0x0001e40000100800 */
[----:B------:R-:W-:Y:S02]  /*3fe0*/  IMAD.WIDE.U32 R50, R50, -0x33333333, RZ ;  /* 0xcccccccd32327825 */ /* 0x000fe400078e00ff */
[----:B0-----:R-:W2:Y:S04]  /*3ff0*/  LDL.LU R5, [R1+0x34] ;  /* 0x0000340001057983 */ /* 0x001ea80000300800 */
[----:B------:R0:W-:Y:S02]  /*4000*/  STL [R1+0x104], R6 ;  /* 0x0001040601007387 */ /* 0x0001e40000100800 */
[----:B0-----:R-:W-:-:S02]  /*4010*/  LEA.HI R6, R51, R111, RZ, 0x1b ;  /* 0x0000006f33067211 */ /* 0x001fc400078fd8ff */
[-C--:B------:R-:W-:Y:S02]  /*4020*/  IADD3 R51, P0, R3, R48.reuse, RZ ;  /* 0x0000003003337210 */ /* 0x080fe40007f1e0ff */
[----:B------:R-:W-:Y:S02]  /*4030*/  IADD3 R3, R49, UR9, RZ ;  /* 0x0000000931037c10 */ /* 0x000fe4000fffe0ff */
[----:B------:R-:W-:-:S03]  /*4040*/  IADD3 R111, P1, R156, R48, RZ ;  /* 0x000000309c6f7210 */ /* 0x000fc60007f3e0ff */
[----:B------:R-:W-:Y:S01]  /*4050*/  IMAD.X R49, RZ, RZ, R3, P0 ;  /* 0x000000ffff317224 */ /* 0x000fe200000e0603 */
[----:B------:R-:W-:Y:S01]  /*4060*/  LEA R50, P0, R51, UR12, 0x1 ;  /* 0x0000000c33327c11 */ /* 0x000fe2000f8008ff */
[----:B------:R-:W-:Y:S01]  /*4070*/  STL [R1+0x100], R8 ;  /* 0x0001000801007387 */ /* 0x000fe20000100800 */
[----:B------:R-:W-:Y:S02]  /*4080*/  LOP3.LUT R135, R135, 0xffffffef, RZ, 0xc0, !PT ;  /* 0xffffffef87877812 */ /* 0x000fe400078ec0ff */
[----:B------:R-:W-:Y:S01]  /*4090*/  LEA.HI.X R51, R51, UR13, R49, 0x1, P0 ;  /* 0x0000000d33337c11 */ /* 0x000fe200080f0c31 */
[----:B------:R-:W-:Y:S01]  /*40a0*/  STL [R1+0xfc], R11 ;  /* 0x0000fc0b01007387 */ /* 0x000fe20000100800 */
[----:B------:R-:W-:-:S03]  /*40b0*/  IADD3 R116, P0, R157, R48, RZ ;  /* 0x000000309d747210 */ /* 0x000fc60007f1e0ff */
[----:B------:R-:W-:Y:S01]  /*40c0*/  STL [R1+0xf8], R13 ;  /* 0x0000f80d01007387 */ /* 0x000fe20000100800 */
[----:B------:R-:W-:-:S03]  /*40d0*/  IADD3 R117, P2, R158, R48, RZ ;  /* 0x000000309e757210 */ /* 0x000fc60007f5e0ff */
[----:B------:R-:W-:Y:S01]  /*40e0*/  STL [R1+0xf4], R16 ;  /* 0x0000f41001007387 */ /* 0x000fe20000100800 */
[----:B------:R-:W-:Y:S02]  /*40f0*/  @P1 LOP3.LUT R135, R135, 0x10, RZ, 0xfc, !PT ;  /* 0x0000001087871812 */ /* 0x000fe400078efcff */
[-C--:B------:R-:W-:Y:S01]  /*4100*/  IADD3 R147, P3, R159, R48.reuse, RZ ;  /* 0x000000309f937210 */ /* 0x080fe20007f7e0ff */
[----:B------:R-:W-:Y:S01]  /*4110*/  STL [R1+0xf0], R17 ;  /* 0x0000f01101007387 */ /* 0x000fe20000100800 */
[----:B------:R-:W-:-:S03]  /*4120*/  IADD3 R148, P1, R160, R48, RZ ;  /* 0x00000030a0947210 */ /* 0x000fc60007f3e0ff */
[----:B------:R-:W-:Y:S04]  /*4130*/  STL [R1+0xec], R18 ;  /* 0x0000ec1201007387 */ /* 0x000fe80000100800 */
[----:B------:R-:W-:Y:S04]  /*4140*/  STL [R1+0xe8], R20 ;  /* 0x0000e81401007387 */ /* 0x000fe80000100800 */
[----:B------:R-:W-:Y:S04]  /*4150*/  STL [R1+0x110], R111 ;  /* 0x0001106f01007387 */ /* 0x000fe80000100800 */
[----:B------:R-:W-:Y:S04]  /*4160*/  STL [R1+0x114], R116 ;  /* 0x0001147401007387 */ /* 0x000fe80000100800 */
[----:B------:R-:W-:Y:S04]  /*4170*/  STL [R1+0x118], R117 ;  /* 0x0001187501007387 */ /* 0x000fe80000100800 */
[----:B------:R-:W-:Y:S04]  /*4180*/  STL [R1+0x11c], R147 ;  /* 0x00011c9301007387 */ /* 0x000fe80000100800 */
[----:B------:R0:W-:Y:S04]  /*4190*/  STL [R1+0x120], R148 ;  /* 0x0001209401007387 */ /* 0x0001e80000100800 */
[----:B------:R-:W3:Y:S04]  /*41a0*/  LDL.LU R157, [R1+0x38] ;  /* 0x00003800019d7983 */ /* 0x000ee80000300800 */
[----:B------:R-:W3:Y:S04]  /*41b0*/  LDL.LU R158, [R1+0x3c] ;  /* 0x00003c00019e7983 */ /* 0x000ee80000300800 */
[----:B------:R-:W3:Y:S04]  /*41c0*/  LDL.LU R159, [R1+0x40] ;  /* 0x00004000019f7983 */ /* 0x000ee80000300800 */
[----:B------:R-:W3:Y:S04]  /*41d0*/  LDL.LU R160, [R1+0x64] ;  /* 0x0000640001a07983 */ /* 0x000ee80000300800 */
[----:B0-----:R-:W3:Y:S04]  /*41e0*/  LDL.LU R148, [R1+0x68] ;  /* 0x0000680001947983 */ /* 0x001ee80000300800 */
[----:B------:R-:W3:Y:S04]  /*41f0*/  LDL.LU R117, [R1+0x6c] ;  /* 0x00006c0001757983 */ /* 0x000ee80000300800 */
[----:B------:R-:W3:Y:S04]  /*4200*/  LDL.LU R116, [R1+0x70] ;  /* 0x0000700001747983 */ /* 0x000ee80000300800 */
[----:B------:R-:W3:Y:S01]  /*4210*/  LDL.LU R111, [R1+0x74] ;  /* 0x00007400016f7983 */ /* 0x000ee20000300800 */
[----:B------:R-:W-:-:S02]  /*4220*/  IADD3.X R18, RZ, R3, RZ, P3, !PT ;  /* 0x00000003ff127210 */ /* 0x000fc40001ffe4ff */
[-C--:B------:R-:W-:Y:S01]  /*4230*/  IADD3 R151, P3, R163, R48.reuse, RZ ;  /* 0x00000030a3977210 */ /* 0x080fe20007f7e0ff */
[----:B------:R-:W0:Y:S01]  /*4240*/  S2UR UR9, SR_CgaCtaId ;  /* 0x00000000000979c3 */ /* 0x000e220000008800 */
[----:B------:R-:W-:Y:S02]  /*4250*/  LOP3.LUT R135, R135, 0xfffffff7, RZ, 0xc0, !PT ;  /* 0xfffffff787877812 */ /* 0x000fe400078ec0ff */
[-C--:B------:R-:W-:Y:S02]  /*4260*/  IADD3.X R11, RZ, R3.reuse, RZ, P3, !PT ;  /* 0x00000003ff0b7210 */ /* 0x080fe40001ffe4ff */
[----:B------:R-:W-:Y:S02]  /*4270*/  IADD3.X R17, RZ, R3, RZ, P1, !PT ;  /* 0x00000003ff117210 */ /* 0x000fe40000ffe4ff */
[----:B------:R-:W-:Y:S02]  /*4280*/  IADD3 R152, P1, R165, R48, RZ ;  /* 0x00000030a5987210 */ /* 0x000fe40007f3e0ff */
[----:B------:R-:W-:-:S03]  /*4290*/  @P2 LOP3.LUT R135, R135, 0x8, RZ, 0xfc, !PT ;  /* 0x0000000887872812 */ /* 0x000fc600078efcff */
[----:B------:R-:W-:Y:S01]  /*42a0*/  IMAD.X R8, RZ, RZ, R3, P1 ;  /* 0x000000ffff087224 */ /* 0x000fe200008e0603 */
[----:B------:R-:W-:Y:S01]  /*42b0*/  LOP3.LUT R135, R135, 0xfffffffd, RZ, 0xc0, !PT ;  /* 0xfffffffd87877812 */ /* 0x000fe200078ec0ff */
[----:B------:R-:W-:Y:S01]  /*42c0*/  UMOV UR8, 0x400 ;  /* 0x0000040000087882 */ /* 0x000fe20000000000 */
[----:B------:R-:W-:Y:S02]  /*42d0*/  IADD3.X R20, RZ, R3, RZ, P0, !PT ;  /* 0x00000003ff147210 */ /* 0x000fe400007fe4ff */
[-C--:B------:R-:W-:Y:S01]  /*42e0*/  IADD3 R149, P2, R161, R48.reuse, RZ ;  /* 0x00000030a1957210 */ /* 0x080fe20007f5e0ff */
[----:B------:R-:W-:Y:S01]  /*42f0*/  UIADD3 UR8, UR8, 0xc80, URZ ;  /* 0x00000c8008087890 */ /* 0x000fe2000fffe03f */
[----:B------:R-:W-:-:S03]  /*4300*/  IADD3 R150, P0, R162, R48, RZ ;  /* 0x00000030a2967210 */ /* 0x000fc60007f1e0ff */
[----:B------:R-:W-:Y:S01]  /*4310*/  IMAD.X R16, RZ, RZ, R3, P2 ;  /* 0x000000ffff107224 */ /* 0x000fe200010e0603 */
[----:B------:R-:W-:Y:S01]  /*4320*/  IADD3.X R13, RZ, R3, RZ, P0, !PT ;  /* 0x00000003ff0d7210 */ /* 0x000fe200007fe4ff */
[----:B0-----:R-:W-:Y:S01]  /*4330*/  ULEA UR8, UR9, UR8, 0x18 ;  /* 0x0000000809087291 */ /* 0x001fe2000f8ec03f */
[----:B------:R-:W-:Y:S01]  /*4340*/  MOV R147, R6 ;  /* 0x0000000600937202 */ /* 0x000fe20000000f00 */
[----:B------:R-:W-:Y:S01]  /*4350*/  IMAD.U32 R164, R164, 0x10000, RZ ;  /* 0x00010000a4a47824 */ /* 0x000fe200078e00ff */
[----:B------:R-:W-:Y:S01]  /*4360*/  SHF.L.U32 R112, R112, 0x10, RZ ;  /* 0x0000001070707819 */ /* 0x000fe200000006ff */
[----:B------:R-:W-:Y:S01]  /*4370*/  IMAD.U32 R61, R61, 0x10000, RZ ;  /* 0x000100003d3d7824 */ /* 0x000fe200078e00ff */
[----:B------:R-:W-:Y:S02]  /*4380*/  SHF.L.U32 R114, R114, 0x10, RZ ;  /* 0x0000001072727819 */ /* 0x000fe400000006ff */
[----:B------:R-:W-:Y:S01]  /*4390*/  SHF.L.U32 R59, R59, 0x10, RZ ;  /* 0x000000103b3b7819 */ /* 0x000fe200000006ff */
[----:B------:R-:W-:Y:S01]  /*43a0*/  IMAD.U32 R115, R115, 0x10000, RZ ;  /* 0x0001000073737824 */ /* 0x000fe200078e00ff */
[----:B------:R-:W-:-:S02]  /*43b0*/  SHF.L.U32 R113, R113, 0x10, RZ ;  /* 0x0000001071717819 */ /* 0x000fc400000006ff */
[----:B------:R-:W-:Y:S02]  /*43c0*/  SHF.L.U32 R57, R57, 0x10, RZ ;  /* 0x0000001039397819 */ /* 0x000fe400000006ff */
[----:B------:R-:W-:Y:S02]  /*43d0*/  SHF.L.U32 R58, R58, 0x10, RZ ;  /* 0x000000103a3a7819 */ /* 0x000fe400000006ff */
[-C--:B----4-:R-:W-:Y:S02]  /*43e0*/  IADD3 R155, P3, R155, R48.reuse, RZ ;  /* 0x000000309b9b7210 */ /* 0x090fe40007f7e0ff */
[----:B--2---:R-:W-:-:S11]  /*43f0*/  IADD3 R156, P1, R5, R48, RZ ;  /* 0x00000030059c7210 */ /* 0x004fd60007f3e0ff */
[----:B------:R-:W-:-:S04]  /*4400*/  @P3 LOP3.LUT R135, R135, 0x2, RZ, 0xfc, !PT ;  /* 0x0000000287873812 */ /* 0x000fc800078efcff */
[----:B------:R-:W-:Y:S02]  /*4410*/  LOP3.LUT R135, R135, 0xfffffffe, RZ, 0xc0, !PT ;  /* 0xfffffffe87877812 */ /* 0x000fe400078ec0ff */
[-C--:B------:R-:W-:Y:S02]  /*4420*/  IADD3 R153, P2, R153, R48.reuse, RZ ;  /* 0x0000003099997210 */ /* 0x080fe40007f5e0ff */
[----:B------:R-:W-:Y:S02]  /*4430*/  @P1 LOP3.LUT R135, R135, 0x1, RZ, 0xfc, !PT ;  /* 0x0000000187871812 */ /* 0x000fe400078efcff */
[----:B---3--:R-:W-:Y:S02]  /*4440*/  IADD3 R154, P0, R154, R48, RZ ;  /* 0x000000309a9a7210 */ /* 0x008fe40007f1e0ff */
[----:B------:R-:W-:Y:S02]  /*4450*/  LOP3.LUT R135, R135, 0xfffffffb, RZ, 0xc0, !PT ;  /* 0xfffffffb87877812 */ /* 0x000fe400078ec0ff */
[----:B------:R-:W-:-:S02]  /*4460*/  IADD3.X R6, RZ, R3, RZ, P2, !PT ;  /* 0x00000003ff067210 */ /* 0x000fc400017fe4ff */
[----:B------:R-:W-:Y:S02]  /*4470*/  IADD3.X R5, RZ, R3, RZ, P0, !PT ;  /* 0x00000003ff057210 */ /* 0x000fe400007fe4ff */
[-C--:B------:R-:W-:Y:S02]  /*4480*/  IADD3 R157, P0, R157, R48.reuse, RZ ;  /* 0x000000309d9d7210 */ /* 0x080fe40007f1e0ff */
[-C--:B------:R-:W-:Y:S02]  /*4490*/  IADD3 R158, P1, R158, R48.reuse, RZ ;  /* 0x000000309e9e7210 */ /* 0x080fe40007f3e0ff */
[-C--:B------:R-:W-:Y:S02]  /*44a0*/  IADD3 R159, P2, R159, R48.reuse, RZ ;  /* 0x000000309f9f7210 */ /* 0x080fe40007f5e0ff */
[-C--:B------:R-:W-:Y:S02]  /*44b0*/  IADD3 R163, P6, R116, R48.reuse, RZ ;  /* 0x0000003074a37210 */ /* 0x080fe40007fde0ff */
[----:B------:R-:W-:-:S02]  /*44c0*/  IADD3 R160, P3, R160, R48, RZ ;  /* 0x00000030a0a07210 */ /* 0x000fc40007f7e0ff */
[-C--:B------:R-:W-:Y:S02]  /*44d0*/  IADD3 R161, P4, R148, R48.reuse, RZ ;  /* 0x0000003094a17210 */ /* 0x080fe40007f9e0ff */
[----:B------:R-:W-:-:S07]  /*44e0*/  IADD3 R162, P5, R117, R48, RZ ;  /* 0x0000003075a27210 */ /* 0x000fce0007fbe0ff */
[----:B------:R-:W-:Y:S02]  /*44f0*/  @P6 LOP3.LUT R135, R135, 0x4, RZ, 0xfc, !PT ;  /* 0x0000000487876812 */ /* 0x000fe400078efcff */
[----:B------:R-:W-:Y:S02]  /*4500*/  IADD3 R165, P6, R111, R48, RZ ;  /* 0x000000306fa57210 */ /* 0x000fe40007fde0ff */
[----:B------:R-:W-:Y:S01]  /*4510*/  LEA R48, R147, UR8, 0x3 ;  /* 0x0000000893307c11 */ /* 0x000fe2000f8e18ff */
[----:B------:R-:W-:-:S05]  /*4520*/  ULDC UR8, c[0x0][0x230] ;  /* 0x00008c0000087ab9 */ /* 0x000fca0000000800 */
[----:B------:R-:W0:Y:S01]  /*4530*/  LDS.64 R48, [R48] ;  /* 0x0000000030307984 */ /* 0x000e220000000a00 */
[----:B------:R-:W-:Y:S01]  /*4540*/  MOV R148, R2 ;  /* 0x0000000200947202 */ /* 0x000fe20000000f00 */
[----:B0-----:R-:W-:-:S06]  /*4550*/  FADD.FTZ R49, R49, UR8 ;  /* 0x0000000831317e21 */ /* 0x001fcc0008010000 */
[----:B------:R-:W0:Y:S01]  /*4560*/  MUFU.RSQ R49, R49 ;  /* 0x0000003100317308 */ /* 0x000e220000001400 */
[----:B------:R-:W-:Y:S01]  /*4570*/  FADD.FTZ R0, R0, -R48 ;  /* 0x8000003000007221 */ /* 0x000fe20000010000 */
[----:B------:R-:W-:-:S03]  /*4580*/  FADD.FTZ R164, -R48, R164 ;  /* 0x000000a430a47221 */ /* 0x000fc60000010100 */
[----:B0-----:R-:W-:Y:S01]  /*4590*/  FMUL.FTZ R0, R0, R49 ;  /* 0x0000003100007220 */ /* 0x001fe20000410000 */
[----:B------:R-:W-:-:S03]  /*45a0*/  FMUL.FTZ R164, R49, R164 ;  /* 0x000000a431a47220 */ /* 0x000fc60000410000 */
[----:B------:R-:W-:Y:S01]  /*45b0*/  FFMA.FTZ R0, R0, R112, R114 ;  /* 0x0000007000007223 */ /* 0x000fe20000010072 */
[----:B------:R-:W-:-:S05]  /*45c0*/  FFMA.FTZ R164, R164, R59, R61 ;  /* 0x0000003ba4a47223 */ /* 0x000fca000001003d */
[----:B------:R-:W-:Y:S02]  /*45d0*/  F2FP.BF16.F32.PACK_AB R0, R164, R0 ;  /* 0x00000000a400723e */ /* 0x000fe400000010ff */
[----:B------:R-:W-:Y:S01]  /*45e0*/  SHF.L.U32 R164, R148, 0x10, RZ ;  /* 0x0000001094a47819 */ /* 0x000fe200000006ff */
[----:B------:R-:W-:-:S04]  /*45f0*/  FADD.FTZ R146, R146, -R48 ;  /* 0x8000003092927221 */ /* 0x000fc80000010000 */
[----:B------:R-:W-:Y:S01]  /*4600*/  FADD.FTZ R164, -R48, R164 ;  /* 0x000000a430a47221 */ /* 0x000fe20000010100 */
[----:B------:R-:W-:-:S03]  /*4610*/  FMUL.FTZ R146, R49, R146 ;  /* 0x0000009231927220 */ /* 0x000fc60000410000 */
[----:B------:R-:W-:Y:S01]  /*4620*/  FMUL.FTZ R164, R49, R164 ;  /* 0x000000a431a47220 */ /* 0x000fe20000410000 */
[----:B------:R-:W-:-:S03]  /*4630*/  FFMA.FTZ R146, R146, R113, R115 ;  /* 0x0000007192927223 */ /* 0x000fc60000010073 */
[----:B------:R-:W-:-:S05]  /*4640*/  FFMA.FTZ R164, R164, R57, R58 ;  /* 0x00000039a4a47223 */ /* 0x000fca000001003a */
[----:B------:R-:W-:Y:S02]  /*4650*/  F2FP.BF16.F32.PACK_AB R146, R164, R146 ;  /* 0x00000092a492723e */ /* 0x000fe400000010ff */
[----:B------:R-:W2:Y:S01]  /*4660*/  LDL.LU R164, [R1] ;  /* 0x0000000001a47983 */ /* 0x000ea20000300800 */
[----:B------:R-:W-:Y:S01]  /*4670*/  FADD.FTZ R145, R145, -R48 ;  /* 0x8000003091917221 */ /* 0x000fe20000010000 */
[----:B------:R-:W-:-:S03]  /*4680*/  SHF.L.U32 R55, R55, 0x10, RZ ;  /* 0x0000001037377819 */ /* 0x000fc600000006ff */
[----:B------:R-:W-:Y:S01]  /*4690*/  FMUL.FTZ R145, R49, R145 ;  /* 0x0000009131917220 */ /* 0x000fe20000410000 */
[----:B------:R-:W-:-:S03]  /*46a0*/  FADD.FTZ R144, R144, -R48 ;  /* 0x8000003090907221 */ /* 0x000fc60000010000 */
[----:B------:R-:W-:Y:S01]  /*46b0*/  FFMA.FTZ R145, R112, R145, R114 ;  /* 0x0000009170917223 */ /* 0x000fe20000010072 */
[----:B------:R-:W-:Y:S01]  /*46c0*/  FADD.FTZ R55, -R48, R55 ;  /* 0x0000003730377221 */ /* 0x000fe20000010100 */
[----:B------:R-:W-:Y:S01]  /*46d0*/  SHF.L.U32 R53, R53, 0x10, RZ ;  /* 0x0000001035357819 */ /* 0x000fe200000006ff */
[----:B------:R-:W-:-:S04]  /*46e0*/  FADD.FTZ R143, R143, -R48 ;  /* 0x800000308f8f7221 */ /* 0x000fc80000010000 */
[----:B------:R-:W-:Y:S01]  /*46f0*/  FADD.FTZ R53, -R48, R53 ;  /* 0x0000003530357221 */ /* 0x000fe20000010100 */
[-C--:B------:R-:W-:Y:S01]  /*4700*/  IADD3.X R111, RZ, R3.reuse, RZ, P1, !PT ;  /* 0x00000003ff6f7210 */ /* 0x080fe20000ffe4ff */
[----:B------:R0:W-:Y:S01]  /*4710*/  STL [R1+0xe0], R135 ;  /* 0x0000e08701007387 */ /* 0x0001e20000100800 */
[-C--:B------:R-:W-:Y:S02]  /*4720*/  IADD3.X R116, RZ, R3.reuse, RZ, P2, !PT ;  /* 0x00000003ff747210 */ /* 0x080fe400017fe4ff */
[-C--:B------:R-:W-:Y:S02]  /*4730*/  IADD3.X R117, RZ, R3.reuse, RZ, P3, !PT ;  /* 0x00000003ff757210 */ /* 0x080fe40001ffe4ff */
[-C--:B------:R-:W-:Y:S02]  /*4740*/  IADD3.X R147, RZ, R3.reuse, RZ, P4, !PT ;  /* 0x00000003ff937210 */ /* 0x080fe400027fe4ff */
[----:B------:R-:W-:Y:S02]  /*4750*/  IADD3.X R148, RZ, R3, RZ, P5, !PT ;  /* 0x00000003ff947210 */ /* 0x000fe40002ffe4ff */
[----:B------:R-:W-:-:S02]  /*4760*/  LOP3.LUT P1, RZ, R135, 0x1, RZ, 0xc0, !PT ;  /* 0x0000000187ff7812 */ /* 0x000fc4000782c0ff */
[C---:B------:R-:W-:Y:S02]  /*4770*/  LOP3.LUT P2, RZ, R135.reuse, 0x8, RZ, 0xc0, !PT ;  /* 0x0000000887ff7812 */ /* 0x040fe4000784c0ff */
[C---:B------:R-:W-:Y:S02]  /*4780*/  LOP3.LUT P3, RZ, R135.reuse, 0x10, RZ, 0xc0, !PT ;  /* 0x0000001087ff7812 */ /* 0x040fe4000786c0ff */
[C---:B------:R-:W-:Y:S02]  /*4790*/  LOP3.LUT P4, RZ, R135.reuse, 0x4, RZ, 0xc0, !PT ;  /* 0x0000000487ff7812 */ /* 0x040fe4000788c0ff */
[----:B------:R-:W-:Y:S02]  /*47a0*/  LOP3.LUT P5, RZ, R135, 0x2, RZ, 0xc0, !PT ;  /* 0x0000000287ff7812 */ /* 0x000fe400078ac0ff */
[----:B0-----:R-:W3:Y:S01]  /*47b0*/  LDL.LU R135, [R1+0x5c] ;  /* 0x00005c0001877983 */ /* 0x001ee20000300800 */
[----:B--2---:R-:W-:-:S04]  /*47c0*/  IMAD.U32 R164, R164, 0x10000, RZ ;  /* 0x00010000a4a47824 */ /* 0x004fc800078e00ff */
[----:B------:R-:W-:-:S04]  /*47d0*/  FADD.FTZ R164, -R48, R164 ;  /* 0x000000a430a47221 */ /* 0x000fc80000010100 */
[----:B------:R-:W-:-:S04]  /*47e0*/  FMUL.FTZ R164, R49, R164 ;  /* 0x000000a431a47220 */ /* 0x000fc80000410000 */
[----:B------:R-:W-:-:S05]  /*47f0*/  FFMA.FTZ R164, R59, R164, R61 ;  /* 0x000000a43ba47223 */ /* 0x000fca000001003d */
[----:B------:R-:W-:Y:S01]  /*4800*/  F2FP.BF16.F32.PACK_AB R145, R164, R145 ;  /* 0x00000091a491723e */ /* 0x000fe200000010ff */
[C---:B------:R-:W-:Y:S01]  /*4810*/  FMUL.FTZ R164, R49.reuse, R144 ;  /* 0x0000009031a47220 */ /* 0x040fe20000410000 */
[----:B------:R-:W-:-:S03]  /*4820*/  FMUL.FTZ R144, R49, R55 ;  /* 0x0000003731907220 */ /* 0x000fc60000410000 */
[----:B------:R-:W-:Y:S01]  /*4830*/  FFMA.FTZ R55, R113, R164, R115 ;  /* 0x000000a471377223 */ /* 0x000fe20000010073 */
[----:B------:R-:W-:Y:S01]  /*4840*/  FFMA.FTZ R144, R57, R144, R58 ;  /* 0x0000009039907223 */ /* 0x000fe2000001003a */
[----:B------:R-:W2:Y:S04]  /*4850*/  LDL.LU R164, [R1+0x60] ;  /* 0x0000600001a47983 */ /* 0x000ea80000300800 */
[----:B------:R-:W-:Y:S01]  /*4860*/  F2FP.BF16.F32.PACK_AB R55, R144, R55 ;  /* 0x000000379037723e */ /* 0x000fe200000010ff */
[C---:B------:R-:W-:Y:S01]  /*4870*/  FMUL.FTZ R144, R49.reuse, R143 ;  /* 0x0000008f31907220 */ /* 0x040fe20000410000 */
[----:B------:R-:W-:-:S03]  /*4880*/  FMUL.FTZ R143, R49, R53 ;  /* 0x00000035318f7220 */ /* 0x000fc60000410000 */
[----:B------:R-:W-:Y:S01]  /*4890*/  FFMA.FTZ R53, R112, R144, R114 ;  /* 0x0000009070357223 */ /* 0x000fe20000010072 */
[----:B------:R-:W-:-:S05]  /*48a0*/  FFMA.FTZ R143, R59, R143, R61 ;  /* 0x0000008f3b8f7223 */ /* 0x000fca000001003d */
[----:B------:R-:W-:Y:S02]  /*48b0*/  F2FP.BF16.F32.PACK_AB R53, R143, R53 ;  /* 0x000000358f35723e */ /* 0x000fe400000010ff */
[----:B------:R-:W4:Y:S01]  /*48c0*/  LDL.LU R143, [R1+0xc] ;  /* 0x00000c00018f7983 */ /* 0x000f220000300800 */
[----:B------:R-:W-:-:S04]  /*48d0*/  FADD.FTZ R142, R142, -R48 ;  /* 0x800000308e8e7221 */ /* 0x000fc80000010000 */
[----:B------:R-:W-:-:S04]  /*48e0*/  FMUL.FTZ R142, R49, R142 ;  /* 0x0000008e318e7220 */ /* 0x000fc80000410000 */
[----:B------:R-:W-:Y:S01]  /*48f0*/  FFMA.FTZ R142, R113, R142, R115 ;  /* 0x0000008e718e7223 */ /* 0x000fe20000010073 */
[----:B------:R-:W-:Y:S01]  /*4900*/  FADD.FTZ R139, R139, -R48 ;  /* 0x800000308b8b7221 */ /* 0x000fe20000010000 */
[----:B------:R-:W-:Y:S01]  /*4910*/  PRMT R144, R0, 0x7610, R144 ;  /* 0x0000761000907816 */ /* 0x000fe20000000090 */
[--C-:B------:R-:W-:Y:S01]  /*4920*/  FADD.FTZ R137, R137, -R48.reuse ;  /* 0x8000003089897221 */ /* 0x100fe20000010000 */
[--C-:B------:R-:W-:Y:S01]  /*4930*/  FADD.FTZ R4, R4, -R48.reuse ;  /* 0x8000003004047221 */ /* 0x100fe20000010000 */
[----:B------:R-:W-:Y:S01]  /*4940*/  FMUL.FTZ R139, R49, R139 ;  /* 0x0000008b318b7220 */ /* 0x000fe20000410000 */
[--C-:B------:R-:W-:Y:S01]  /*4950*/  FADD.FTZ R9, R9, -R48.reuse ;  /* 0x8000003009097221 */ /* 0x100fe20000010000 */
[C---:B------:R-:W-:Y:S01]  /*4960*/  FMUL.FTZ R137, R49.reuse, R137 ;  /* 0x0000008931897220 */ /* 0x040fe20000410000 */
[----:B------:R-:W-:Y:S01]  /*4970*/  FMUL.FTZ R4, R49, R4 ;  /* 0x0000000431047220 */ /* 0x000fe20000410000 */
[----:B------:R3:W-:Y:S01]  /*4980*/  STG.E.U16 desc[UR14][R50.64], R144 ;  /* 0x0000009032007986 */ /* 0x0007e2000c10150e */
[--C-:B------:R-:W-:Y:S01]  /*4990*/  FADD.FTZ R12, R12, -R48.reuse ;  /* 0x800000300c0c7221 */ /* 0x100fe20000010000 */
[----:B------:R-:W-:-:S02]  /*49a0*/  FADD.FTZ R15, R15, -R48 ;  /* 0x800000300f0f7221 */ /* 0x000fc40000010000 */
[----:B------:R-:W-:Y:S01]  /*49b0*/  STG.E.U16 desc[UR14][R50.64+0x4], R146 ;  /* 0x0000049232007986 */ /* 0x000fe2000c10150e */
[C---:B------:R-:W-:Y:S01]  /*49c0*/  FMUL.FTZ R9, R49.reuse, R9 ;  /* 0x0000000931097220 */ /* 0x040fe20000410000 */
[----:B------:R-:W-:Y:S01]  /*49d0*/  FMUL.FTZ R12, R49, R12 ;  /* 0x0000000c310c7220 */ /* 0x000fe20000410000 */
[--C-:B------:R-:W-:Y:S01]  /*49e0*/  FADD.FTZ R21, R21, -R48.reuse ;  /* 0x8000003015157221 */ /* 0x100fe20000010000 */
[----:B------:R-:W-:Y:S01]  /*49f0*/  FMUL.FTZ R15, R49, R15 ;  /* 0x0000000f310f7220 */ /* 0x000fe20000410000 */
[--C-:B------:R-:W-:Y:S01]  /*4a00*/  FADD.FTZ R23, R23, -R48.reuse ;  /* 0x8000003017177221 */ /* 0x100fe20000010000 */
[----:B------:R-:W-:Y:S01]  /*4a10*/  FADD.FTZ R25, R25, -R48 ;  /* 0x8000003019197221 */ /* 0x000fe20000010000 */
[----:B------:R-:W-:Y:S01]  /*4a20*/  FFMA.FTZ R9, R112, R9, R114 ;  /* 0x0000000970097223 */ /* 0x000fe20000010072 */
[C---:B------:R-:W-:Y:S01]  /*4a30*/  FMUL.FTZ R21, R49.reuse, R21 ;  /* 0x0000001531157220 */ /* 0x040fe20000410000 */
[----:B------:R-:W-:Y:S01]  /*4a40*/  FMUL.FTZ R23, R49, R23 ;  /* 0x0000001731177220 */ /* 0x000fe20000410000 */
[--C-:B------:R-:W-:Y:S01]  /*4a50*/  FADD.FTZ R27, R27, -R48.reuse ;  /* 0x800000301b1b7221 */ /* 0x100fe20000010000 */
[----:B------:R-:W-:Y:S01]  /*4a60*/  FMUL.FTZ R25, R49, R25 ;  /* 0x0000001931197220 */ /* 0x000fe20000410000 */
[--C-:B------:R-:W-:Y:S01]  /*4a70*/  FADD.FTZ R29, R29, -R48.reuse ;  /* 0x800000301d1d7221 */ /* 0x100fe20000010000 */
[--C-:B------:R-:W-:Y:S01]  /*4a80*/  FADD.FTZ R31, R31, -R48.reuse ;  /* 0x800000301f1f7221 */ /* 0x100fe20000010000 */
[----:B------:R-:W-:Y:S01]  /*4a90*/  FMUL.FTZ R27, R49, R27 ;  /* 0x0000001b311b7220 */ /* 0x000fe20000410000 */
[--C-:B------:R-:W-:Y:S01]  /*4aa0*/  FADD.FTZ R33, R33, -R48.reuse ;  /* 0x8000003021217221 */ /* 0x100fe20000010000 */
[C---:B------:R-:W-:Y:S01]  /*4ab0*/  FMUL.FTZ R29, R49.reuse, R29 ;  /* 0x0000001d311d7220 */ /* 0x040fe20000410000 */
        /* <DEDUP_REMOVED lines=27> */
[C---:B------:R-:W-:Y:S01]  /*4c70*/  FMUL.FTZ R127, R49.reuse, R127 ;  /* 0x0000007f317f7220 */ /* 0x040fe20000410000 */
[----:B------:R-:W-:Y:S01]  /*4c80*/  SHF.L.U32 R54, R54, 0x10, RZ ;  /* 0x0000001036367819 */ /* 0x000fe200000006ff */
[C---:B------:R-:W-:Y:S01]  /*4c90*/  FMUL.FTZ R129, R49.reuse, R129 ;  /* 0x0000008131817220 */ /* 0x040fe20000410000 */
[----:B------:R-:W-:Y:S01]  /*4ca0*/  FMUL.FTZ R131, R49, R131 ;  /* 0x0000008331837220 */ /* 0x000fe20000410000 */
[----:B------:R-:W-:Y:S01]  /*4cb0*/  SHF.L.U32 R56, R56, 0x10, RZ ;  /* 0x0000001038387819 */ /* 0x000fe200000006ff */
[----:B------:R-:W-:Y:S01]  /*4cc0*/  IMAD.U32 R110, R110, 0x10000, RZ ;  /* 0x000100006e6e7824 */ /* 0x000fe200078e00ff */
[----:B------:R-:W-:Y:S01]  /*4cd0*/  SHF.L.U32 R60, R60, 0x10, RZ ;  /* 0x000000103c3c7819 */ /* 0x000fe200000006ff */
[----:B------:R-:W-:Y:S01]  /*4ce0*/  FADD.FTZ R133, R133, -R48 ;  /* 0x8000003085857221 */ /* 0x000fe20000010000 */
[C---:B------:R-:W-:Y:S01]  /*4cf0*/  FADD.FTZ R54, -R48.reuse, R54 ;  /* 0x0000003630367221 */ /* 0x040fe20000010100 */
[----:B------:R-:W-:Y:S01]  /*4d00*/  FADD.FTZ R56, -R48, R56 ;  /* 0x0000003830387221 */ /* 0x000fe20000010100 */
[----:B------:R-:W-:Y:S01]  /*4d10*/  SHF.L.U32 R62, R62, 0x10, RZ ;  /* 0x000000103e3e7819 */ /* 0x000fe200000006ff */
[----:B------:R-:W-:Y:S01]  /*4d20*/  FADD.FTZ R110, -R48, R110 ;  /* 0x0000006e306e7221 */ /* 0x000fe20000010100 */
[C---:B------:R-:W-:Y:S01]  /*4d30*/  FMUL.FTZ R133, R49.reuse, R133 ;  /* 0x0000008531857220 */ /* 0x040fe20000410000 */
[----:B------:R-:W-:Y:S01]  /*4d40*/  SHF.L.U32 R64, R64, 0x10, RZ ;  /* 0x0000001040407819 */ /* 0x000fe200000006ff */
[----:B------:R-:W-:Y:S01]  /*4d50*/  FADD.FTZ R60, -R48, R60 ;  /* 0x0000003c303c7221 */ /* 0x000fe20000010100 */
[----:B------:R-:W-:Y:S01]  /*4d60*/  FMUL.FTZ R54, R49, R54 ;  /* 0x0000003631367220 */ /* 0x000fe20000410000 */
[----:B------:R-:W-:-:S02]  /*4d70*/  IMAD.U32 R66, R66, 0x10000, RZ ;  /* 0x0001000042427824 */ /* 0x000fc400078e00ff */
[C---:B------:R-:W-:Y:S01]  /*4d80*/  FMUL.FTZ R110, R49.reuse, R110 ;  /* 0x0000006e316e7220 */ /* 0x040fe20000410000 */
[----:B---3--:R-:W-:Y:S02]  /*4d90*/  IMAD.MOV.U32 R144, RZ, RZ, R135 ;  /* 0x000000ffff907224 */ /* 0x008fe400078e0087 */
[----:B------:R-:W-:Y:S01]  /*4da0*/  FFMA.FTZ R135, R112, R133, R114 ;  /* 0x0000008570877223 */ /* 0x000fe20000010072 */
[----:B------:R-:W-:Y:S01]  /*4db0*/  FADD.FTZ R62, -R48, R62 ;  /* 0x0000003e303e7221 */ /* 0x000fe20000010100 */
[C---:B------:R-:W-:Y:S01]  /*4dc0*/  FMUL.FTZ R60, R49.reuse, R60 ;  /* 0x0000003c313c7220 */ /* 0x040fe20000410000 */
[----:B------:R-:W-:Y:S01]  /*4dd0*/  SHF.L.U32 R68, R68, 0x10, RZ ;  /* 0x0000001044447819 */ /* 0x000fe200000006ff */
[----:B------:R-:W-:Y:S01]  /*4de0*/  FADD.FTZ R64, -R48, R64 ;  /* 0x0000004030407221 */ /* 0x000fe20000010100 */
[----:B------:R-:W-:Y:S01]  /*4df0*/  SHF.L.U32 R70, R70, 0x10, RZ ;  /* 0x0000001046467819 */ /* 0x000fe200000006ff */
[----:B------:R-:W-:Y:S01]  /*4e00*/  FADD.FTZ R66, -R48, R66 ;  /* 0x0000004230427221 */ /* 0x000fe20000010100 */
[----:B------:R-:W-:Y:S01]  /*4e10*/  SHF.L.U32 R72, R72, 0x10, RZ ;  /* 0x0000001048487819 */ /* 0x000fe200000006ff */
[C---:B------:R-:W-:Y:S01]  /*4e20*/  FMUL.FTZ R62, R49.reuse, R62 ;  /* 0x0000003e313e7220 */ /* 0x040fe20000410000 */
[C---:B------:R-:W-:Y:S01]  /*4e30*/  FMUL.FTZ R64, R49.reuse, R64 ;  /* 0x0000004031407220 */ /* 0x040fe20000410000 */
[C---:B------:R-:W-:Y:S01]  /*4e40*/  FADD.FTZ R68, -R48.reuse, R68 ;  /* 0x0000004430447221 */ /* 0x040fe20000010100 */
[C---:B------:R-:W-:Y:S01]  /*4e50*/  FMUL.FTZ R66, R49.reuse, R66 ;  /* 0x0000004231427220 */ /* 0x040fe20000410000 */
[C---:B------:R-:W-:Y:S01]  /*4e60*/  FADD.FTZ R70, -R48.reuse, R70 ;  /* 0x0000004630467221 */ /* 0x040fe20000010100 */
[----:B------:R-:W-:Y:S01]  /*4e70*/  FADD.FTZ R72, -R48, R72 ;  /* 0x0000004830487221 */ /* 0x000fe20000010100 */
[----:B------:R-:W-:-:S02]  /*4e80*/  FMUL.FTZ R68, R49, R68 ;  /* 0x0000004431447220 */ /* 0x000fc40000410000 */
[C---:B------:R-:W-:Y:S01]  /*4e90*/  FMUL.FTZ R70, R49.reuse, R70 ;  /* 0x0000004631467220 */ /* 0x040fe20000410000 */
[----:B------:R-:W-:Y:S01]  /*4ea0*/  FMUL.FTZ R72, R49, R72 ;  /* 0x0000004831487220 */ /* 0x000fe20000410000 */
[----:B----4-:R-:W-:-:S05]  /*4eb0*/  SHF.L.U32 R143, R143, 0x10, RZ ;  /* 0x000000108f8f7819 */ /* 0x010fca00000006ff */
[----:B------:R-:W-:-:S04]  /*4ec0*/  FADD.FTZ R143, -R48, R143 ;  /* 0x0000008f308f7221 */ /* 0x000fc80000010100 */
[----:B------:R-:W-:-:S04]  /*4ed0*/  FMUL.FTZ R143, R49, R143 ;  /* 0x0000008f318f7220 */ /* 0x000fc80000410000 */
[----:B------:R-:W-:-:S05]  /*4ee0*/  FFMA.FTZ R143, R57, R143, R58 ;  /* 0x0000008f398f7223 */ /* 0x000fca000001003a */
[----:B------:R-:W-:Y:S02]  /*4ef0*/  F2FP.BF16.F32.PACK_AB R142, R143, R142 ;  /* 0x0000008e8f8e723e */ /* 0x000fe400000010ff */
[----:B------:R-:W-:Y:S02]  /*4f00*/  PRMT R143, R0, 0x7632, R143 ;  /* 0x00007632008f7816 */ /* 0x000fe4000000008f */
[----:B------:R-:W-:-:S03]  /*4f10*/  PRMT R0, R146, 0x7632, R0 ;  /* 0x0000763292007816 */ /* 0x000fc60000000000 */
[----:B------:R-:W-:Y:S04]  /*4f20*/  STG.E.U16 desc[UR14][R50.64+0x2], R143 ;  /* 0x0000028f32007986 */ /* 0x000fe8000c10150e */
[----:B------:R0:W-:Y:S02]  /*4f30*/  STG.E.U16 desc[UR14][R50.64+0x6], R0 ;  /* 0x0000060032007986 */ /* 0x0001e4000c10150e */
[C-C-:B0-----:R-:W-:Y:S01]  /*4f40*/  FFMA.FTZ R51, R112.reuse, R139, R114.reuse ;  /* 0x0000008b70337223 */ /* 0x141fe20000010072 */
[C-C-:B------:R-:W-:Y:S01]  /*4f50*/  FFMA.FTZ R50, R112.reuse, R137, R114.reuse ;  /* 0x0000008970327223 */ /* 0x140fe20000010072 */
[C-C-:B------:R-:W-:Y:S01]  /*4f60*/  FFMA.FTZ R0, R112.reuse, R4, R114.reuse ;  /* 0x0000000470007223 */ /* 0x140fe20000010072 */
[C-C-:B------:R-:W-:Y:S02]  /*4f70*/  FFMA.FTZ R4, R112.reuse, R12, R114.reuse ;  /* 0x0000000c70047223 */ /* 0x140fe40000010072 */
[----:B------:R-:W-:Y:S04]  /*4f80*/  STL [R1+0xc8], R51 ;  /* 0x0000c83301007387 */ /* 0x000fe80000100800 */
[----:B------:R-:W-:Y:S04]  /*4f90*/  STL [R1+0xd0], R50 ;  /* 0x0000d03201007387 */ /* 0x000fe80000100800 */
[----:B------:R0:W-:Y:S04]  /*4fa0*/  STL [R1+0xd4], R0 ;  /* 0x0000d40001007387 */ /* 0x0001e80000100800 */
[----:B------:R1:W-:Y:S01]  /*4fb0*/  STL [R1+0xcc], R9 ;  /* 0x0000cc0901007387 */ /* 0x0003e20000100800 */
[----:B0-----:R-:W-:-:S03]  /*4fc0*/  FFMA.FTZ R0, R112, R15, R114 ;  /* 0x0000000f70007223 */ /* 0x001fc60000010072 */
[----:B------:R0:W-:Y:S01]  /*4fd0*/  STL [R1+0xc4], R4 ;  /* 0x0000c40401007387 */ /* 0x0001e20000100800 */
[----:B-1----:R-:W-:-:S03]  /*4fe0*/  FFMA.FTZ R9, R112, R21, R114 ;  /* 0x0000001570097223 */ /* 0x002fc60000010072 */
[----:B------:R1:W-:Y:S01]  /*4ff0*/  STL [R1+0xc0], R0 ;  /* 0x0000c00001007387 */ /* 0x0003e20000100800 */
[----:B0-----:R-:W-:-:S03]  /*5000*/  FFMA.FTZ R4, R112, R23, R114 ;  /* 0x0000001770047223 */ /* 0x001fc60000010072 */
[----:B------:R0:W-:Y:S01]  /*5010*/  STL [R1+0xbc], R9 ;  /* 0x0000bc0901007387 */ /* 0x0001e20000100800 */
[----:B-1----:R-:W-:-:S03]  /*5020*/  FFMA.FTZ R0, R112, R25, R114 ;  /* 0x0000001970007223 */ /* 0x002fc60000010072 */
[----:B------:R1:W-:Y:S04]  /*5030*/  STL [R1+0xb8], R4 ;  /* 0x0000b80401007387 */ /* 0x0003e80000100800 */
[----:B------:R3:W-:Y:S01]  /*5040*/  STL [R1+0xb4], R0 ;  /* 0x0000b40001007387 */ /* 0x0007e20000100800 */
[C-C-:B0-----:R-:W-:Y:S01]  /*5050*/  FFMA.FTZ R9, R112.reuse, R27, R114.reuse ;  /* 0x0000001b70097223 */ /* 0x141fe20000010072 */
[----:B-1----:R-:W-:-:S04]  /*5060*/  FFMA.FTZ R4, R112, R29, R114 ;  /* 0x0000001d70047223 */ /* 0x002fc80000010072 */
[----:B------:R0:W-:Y:S01]  /*5070*/  STL [R1+0xb0], R9 ;  /* 0x0000b00901007387 */ /* 0x0001e20000100800 */
[----:B---3--:R-:W-:-:S03]  /*5080*/  FFMA.FTZ R0, R112, R31, R114 ;  /* 0x0000001f70007223 */ /* 0x008fc60000010072 */
        /* <DEDUP_REMOVED lines=28> */
[----:B------:R-:W-:Y:S01]  /*5250*/  STL [R1+0x74], R9 ;  /* 0x0000740901007387 */ /* 0x000fe20000100800 */
[----:B---3--:R-:W-:-:S03]  /*5260*/  FFMA.FTZ R0, R112, R131, R114 ;  /* 0x0000008370007223 */ /* 0x008fc60000010072 */
[----:B------:R-:W-:Y:S04]  /*5270*/  STL [R1+0x70], R4 ;  /* 0x0000700401007387 */ /* 0x000fe80000100800 */
[----:B------:R0:W-:Y:S01]  /*5280*/  STL [R1+0x6c], R0 ;  /* 0x00006c0001007387 */ /* 0x0001e20000100800 */
[C-C-:B------:R-:W-:Y:S01]  /*5290*/  FFMA.FTZ R39, R59.reuse, R54, R61.reuse ;  /* 0x000000363b277223 */ /* 0x140fe2000001003d */
[--C-:B------:R-:W-:Y:S01]  /*52a0*/  FFMA.FTZ R35, R59, R110, R61.reuse ;  /* 0x0000006e3b237223 */ /* 0x100fe2000001003d */
[----:B0-----:R-:W-:Y:S01]  /*52b0*/  FMUL.FTZ R0, R49, R56 ;  /* 0x0000003831007220 */ /* 0x001fe20000410000 */
[----:B------:R-:W-:Y:S03]  /*52c0*/  STL [R1+0xe4], R135 ;  /* 0x0000e48701007387 */ /* 0x000fe60000100800 */
[C-C-:B------:R-:W-:Y:S01]  /*52d0*/  FFMA.FTZ R37, R59.reuse, R0, R61.reuse ;  /* 0x000000003b257223 */ /* 0x140fe2000001003d */
[C-C-:B------:R-:W-:Y:S01]  /*52e0*/  FFMA.FTZ R0, R59.reuse, R60, R61.reuse ;  /* 0x0000003c3b007223 */ /* 0x140fe2000001003d */
[----:B------:R-:W-:Y:S04]  /*52f0*/  STL [R1+0x40], R39 ;  /* 0x0000402701007387 */ /* 0x000fe80000100800 */
[----:B------:R0:W-:Y:S04]  /*5300*/  STL [R1+0x3c], R37 ;  /* 0x00003c2501007387 */ /* 0x0001e80000100800 */
        /* <DEDUP_REMOVED lines=13> */
[----:B------:R0:W-:Y:S04]  /*53e0*/  STL [R1], R0 ;  /* 0x0000000001007387 */ /* 0x0001e80000100800 */
[----:B------:R-:W3:Y:S04]  /*53f0*/  LDL.LU R119, [R1+0x58] ;  /* 0x0000580001777983 */ /* 0x000ee80000300800 */
[----:B------:R-:W4:Y:S04]  /*5400*/  LDL.LU R137, [R1+0x54] ;  /* 0x0000540001897983 */ /* 0x000f280000300800 */
[----:B------:R-:W4:Y:S01]  /*5410*/  LDL.LU R139, [R1+0x50] ;  /* 0x00005000018b7983 */ /* 0x000f220000300800 */
        /* <DEDUP_REMOVED lines=18> */
[----:B------:R-:W-:Y:S01]  /*5540*/  SHF.L.U32 R108, R108, 0x10, RZ ;  /* 0x000000106c6c7819 */ /* 0x000fe200000006ff */
        /* <DEDUP_REMOVED lines=38> */
[--C-:B------:R-:W-:Y:S01]  /*57b0*/  FADD.FTZ R30, R30, -R48.reuse ;  /* 0x800000301e1e7221 */ /* 0x100fe20000010000 */
        /* <DEDUP_REMOVED lines=8> */
[----:B------:R-:W-:Y:S01]  /*5840*/  MOV R121, R144 ;  /* 0x0000009000797202 */ /* 0x000fe20000000f00 */
[--C-:B------:R-:W-:Y:S01]  /*5850*/  FADD.FTZ R40, R40, -R48.reuse ;  /* 0x8000003028287221 */ /* 0x100fe20000010000 */
[----:B--2---:R-:W-:Y:S01]  /*5860*/  MOV R123, R164 ;  /* 0x000000a4007b7202 */ /* 0x004fe20000000f00 */
        /* <DEDUP_REMOVED lines=17> */
[C-C-:B0-----:R-:W-:Y:S01]  /*5980*/  FFMA.FTZ R0, R59.reuse, R106, R61.reuse ;  /* 0x0000006a3b007223 */ /* 0x141fe2000001003d */
        /* <DEDUP_REMOVED lines=18> */
[----:B------:R-:W-:Y:S01]  /*5ab0*/  FADD.FTZ R28, R28, -R48 ;  /* 0x800000301c1c7221 */ /* 0x000fe20000010000 */
[C-C-:B------:R-:W-:Y:S01]  /*5ac0*/  FFMA.FTZ R40, R113.reuse, R30, R115.reuse ;  /* 0x0000001e71287223 */ /* 0x140fe20000010073 */
[C-C-:B------:R-:W-:Y:S01]  /*5ad0*/  FFMA.FTZ R39, R113.reuse, R32, R115.reuse ;  /* 0x0000002071277223 */ /* 0x140fe20000010073 */
[C-C-:B------:R-:W-:Y:S01]  /*5ae0*/  FFMA.FTZ R38, R113.reuse, R34, R115.reuse ;  /* 0x0000002271267223 */ /* 0x140fe20000010073 */
[C-C-:B------:R-:W-:Y:S01]  /*5af0*/  FFMA.FTZ R37, R113.reuse, R36, R115.reuse ;  /* 0x0000002471257223 */ /* 0x140fe20000010073 */
[----:B------:R-:W-:Y:S01]  /*5b00*/  FFMA.FTZ R141, R112, R141, R114 ;  /* 0x0000008d708d7223 */ /* 0x000fe20000010072 */
        /* <DEDUP_REMOVED lines=11> */
[C-C-:B------:R-:W-:Y:S01]  /*5bc0*/  FFMA.FTZ R36, R113.reuse, R35, R115.reuse ;  /* 0x0000002371247223 */ /* 0x140fe20000010073 */
[C-C-:B------:R-:W-:Y:S01]  /*5bd0*/  FFMA.FTZ R34, R113.reuse, R61, R115.reuse ;  /* 0x0000003d71227223 */ /* 0x140fe20000010073 */
[C-C-:B------:R-:W-:Y:S01]  /*5be0*/  FFMA.FTZ R32, R113.reuse, R62, R115.reuse ;  /* 0x0000003e71207223 */ /* 0x140fe20000010073 */
[C-C-:B------:R-:W-:Y:S01]  /*5bf0*/  FFMA.FTZ R30, R113.reuse, R64, R115.reuse ;  /* 0x00000040711e7223 */ /* 0x140fe20000010073 */
[----:B------:R-:W-:Y:S01]  /*5c00*/  FADD.FTZ R134, R134, -R48 ;  /* 0x8000003086867221 */ /* 0x000fe20000010000 */
[----:B------:R-:W-:Y:S01]  /*5c10*/  FFMA.FTZ R35, R113, R60, R115 ;  /* 0x0000003c71237223 */ /* 0x000fe20000010073 */
        /* <DEDUP_REMOVED lines=46> */
[----:B------:R-:W-:Y:S01]  /*5f00*/  MOV R84, R141 ;  /* 0x0000008d00547202 */ /* 0x000fe20000000f00 */
        /* <DEDUP_REMOVED lines=46> */
[----:B------:R-:W-:-:S02]  /*61f0*/  IMAD.X R2, RZ, RZ, R3, P0 ;  /* 0x000000ffff027224 */ /* 0x000fc400000e0603 */
        /* <DEDUP_REMOVED lines=25> */
[----:B---3--:R-:W-:-:S02]  /*6390*/  SHF.L.U32 R62, R119, 0x10, RZ ;  /* 0x00000010773e7819 */ /* 0x008fc400000006ff */
[----:B----4-:R-:W-:Y:S01]  /*63a0*/  SHF.L.U32 R64, R137, 0x10, RZ ;  /* 0x0000001089407819 */ /* 0x010fe200000006ff */
[----:B------:R-:W-:Y:S02]  /*63b0*/  IMAD.U32 R66, R139, 0x10000, RZ ;  /* 0x000100008b427824 */ /* 0x000fe400078e00ff */
[C---:B------:R-:W-:Y:S02]  /*63c0*/  FADD.FTZ R62, -R48.reuse, R62 ;  /* 0x0000003e303e7221 */ /* 0x040fe40000010100 */
[C---:B------:R-:W-:Y:S01]  /*63d0*/  FADD.FTZ R64, -R48.reuse, R64 ;  /* 0x0000004030407221 */ /* 0x040fe20000010100 */
[----:B------:R-:W-:Y:S01]  /*63e0*/  FADD.FTZ R66, -R48, R66 ;  /* 0x0000004230427221 */ /* 0x000fe20000010100 */
[C---:B------:R-:W-:Y:S02]  /*63f0*/  FMUL.FTZ R139, R49.reuse, R62 ;  /* 0x0000003e318b7220 */ /* 0x040fe40000410000 */
[C---:B------:R-:W-:Y:S01]  /*6400*/  FMUL.FTZ R138, R49.reuse, R64 ;  /* 0x00000040318a7220 */ /* 0x040fe20000410000 */
[C---:B------:R-:W-:Y:S01]  /*6410*/  FMUL.FTZ R119, R49.reuse, R95 ;  /* 0x0000005f31777220 */ /* 0x040fe20000410000 */
[----:B------:R-:W-:Y:S01]  /*6420*/  FMUL.FTZ R137, R49, R66 ;  /* 0x0000004231897220 */ /* 0x000fe20000410000 */
[----:B------:R-:W-:-:S02]  /*6430*/  IADD3.X R49, RZ, R3, RZ, P6, !PT ;  /* 0x00000003ff317210 */ /* 0x000fc400037fe4ff */
[----:B------:R-:W-:-:S04]  /*6440*/  LEA R48, P0, R165, UR12, 0x1 ;  /* 0x0000000ca5307c11 */ /* 0x000fc8000f8008ff */
[----:B------:R-:W-:Y:S02]  /*6450*/  LEA.HI.X R49, R165, UR13, R49, 0x1, P0 ;  /* 0x0000000da5317c11 */ /* 0x000fe400080f0c31 */
[----:B------:R-:W-:-:S04]  /*6460*/  LEA R60, P0, R162, UR12, 0x1 ;  /* 0x0000000ca23c7c11 */ /* 0x000fc8000f8008ff */
[----:B------:R-:W-:Y:S02]  /*6470*/  LEA.HI.X R61, R162, UR13, R148, 0x1, P0 ;  /* 0x0000000da23d7c11 */ /* 0x000fe400080f0c94 */
[C---:B------:R-:W-:Y:S01]  /*6480*/  LEA R62, P0, R161.reuse, UR12, 0x1 ;  /* 0x0000000ca13e7c11 */ /* 0x040fe2000f8008ff */
[----:B------:R-:W2:Y:S03]  /*6490*/  LDL.LU R148, [R1+0x120] ;  /* 0x0001200001947983 */ /* 0x000ea60000300800 */
[----:B------:R-:W-:Y:S02]  /*64a0*/  LEA.HI.X R63, R161, UR13, R147, 0x1, P0 ;  /* 0x0000000da13f7c11 */ /* 0x000fe400080f0c93 */
[C---:B------:R-:W-:Y:S01]  /*64b0*/  LEA R64, P0, R160.reuse, UR12, 0x1 ;  /* 0x0000000ca0407c11 */ /* 0x040fe2000f8008ff */
[----:B------:R-:W3:Y:S03]  /*64c0*/  LDL.LU R147, [R1+0x11c] ;  /* 0x00011c0001937983 */ /* 0x000ee60000300800 */
[----:B------:R-:W-:-:S02]  /*64d0*/  LEA.HI.X R65, R160, UR13, R117, 0x1, P0 ;  /* 0x0000000da0417c11 */ /* 0x000fc400080f0c75 */
[C---:B------:R-:W-:Y:S01]  /*64e0*/  LEA R66, P0, R159.reuse, UR12, 0x1 ;  /* 0x0000000c9f427c11 */ /* 0x040fe2000f8008ff */
[----:B------:R-:W4:Y:S03]  /*64f0*/  LDL.LU R117, [R1+0x118] ;  /* 0x0001180001757983 */ /* 0x000f260000300800 */
[----:B------:R-:W-:Y:S02]  /*6500*/  LEA.HI.X R67, R159, UR13, R116, 0x1, P0 ;  /* 0x0000000d9f437c11 */ /* 0x000fe400080f0c74 */
[----:B------:R-:W4:Y:S01]  /*6510*/  LDL.LU R116, [R1+0x114] ;  /* 0x0001140001747983 */ /* 0x000f220000300800 */
[----:B------:R-:W-:-:S04]  /*6520*/  LEA R68, P0, R158, UR12, 0x1 ;  /* 0x0000000c9e447c11 */ /* 0x000fc8000f8008ff */
[----:B------:R-:W-:Y:S02]  /*6530*/  LEA.HI.X R69, R158, UR13, R111, 0x1, P0 ;  /* 0x0000000d9e457c11 */ /* 0x000fe400080f0c6f */
[C---:B------:R-:W-:Y:S01]  /*6540*/  LEA R70, P0, R157.reuse, UR12, 0x1 ;  /* 0x0000000c9d467c11 */ /* 0x040fe2000f8008ff */
[----:B------:R-:W4:Y:S03]  /*6550*/  LDL.LU R111, [R1+0x110] ;  /* 0x00011000016f7983 */ /* 0x000f260000300800 */
[----:B------:R-:W-:Y:S01]  /*6560*/  LEA.HI.X R71, R157, UR13, R2, 0x1, P0 ;  /* 0x0000000d9d477c11 */ /* 0x000fe200080f0c02 */
[----:B------:R-:W4:Y:S01]  /*6570*/  LDL.LU R92, [R1+0x4] ;  /* 0x00000400015c7983 */ /* 0x000f220000300800 */
[----:B------:R-:W-:-:S03]  /*6580*/  LEA R72, P0, R154, UR12, 0x1 ;  /* 0x0000000c9a487c11 */ /* 0x000fc6000f8008ff */
[----:B------:R-:W4:Y:S04]  /*6590*/  LDL.LU R94, [R1+0x8] ;  /* 0x00000800015e7983 */ /* 0x000f280000300800 */
[----:B------:R-:W4:Y:S01]  /*65a0*/  LDL.LU R2, [R1+0x10c] ;  /* 0x00010c0001027983 */ /* 0x000f220000300800 */
[----:B------:R-:W-:Y:S02]  /*65b0*/  LEA.HI.X R73, R154, UR13, R5, 0x1, P0 ;  /* 0x0000000d9a497c11 */ /* 0x000fe400080f0c05 */
[C---:B------:R-:W-:Y:S01]  /*65c0*/  LEA R74, P0, R153.reuse, UR12, 0x1 ;  /* 0x0000000c994a7c11 */ /* 0x040fe2000f8008ff */
[----:B------:R-:W4:Y:S04]  /*65d0*/  LDL.LU R96, [R1+0x14] ;  /* 0x0000140001607983 */ /* 0x000f280000300800 */
[----:B------:R-:W4:Y:S01]  /*65e0*/  LDL.LU R5, [R1+0x108] ;  /* 0x0001080001057983 */ /* 0x000f220000300800 */
[----:B------:R-:W-:-:S02]  /*65f0*/  LEA.HI.X R75, R153, UR13, R6, 0x1, P0 ;  /* 0x0000000d994b7c11 */ /* 0x000fc400080f0c06 */
[C---:B------:R-:W-:Y:S01]  /*6600*/  LEA R76, P0, R152.reuse, UR12, 0x1 ;  /* 0x0000000c984c7c11 */ /* 0x040fe2000f8008ff */
        /* <DEDUP_REMOVED lines=10> */
[----:B------:R-:W-:-:S03]  /*66b0*/  LEA.HI.X R81, R150, UR13, R13, 0x1, P0 ;  /* 0x0000000d96517c11 */ /* 0x000fc600080f0c0d */
[----:B------:R-:W4:Y:S01]  /*66c0*/  LDL.LU R105, [R1+0x24] ;  /* 0x0000240001697983 */ /* 0x000f220000300800 */
[----:B------:R-:W-:-:S03]  /*66d0*/  LEA R82, P0, R149, UR12, 0x1 ;  /* 0x0000000c95527c11 */ /* 0x000fc6000f8008ff */
[----:B------:R-:W4:Y:S04]  /*66e0*/  LDL.LU R104, [R1+0x44] ;  /* 0x0000440001687983 */ /* 0x000f280000300800 */
[----:B------:R-:W4:Y:S01]  /*66f0*/  LDL.LU R13, [R1+0xf8] ;  /* 0x0000f800010d7983 */ /* 0x000f220000300800 */
[----:B------:R-:W-:Y:S02]  /*6700*/  F2FP.BF16.F32.PACK_AB R56, R56, R84 ;  /* 0x000000543838723e */ /* 0x000fe400000010ff */
[----:B------:R-:W-:Y:S01]  /*6710*/  LEA.HI.X R83, R149, UR13, R16, 0x1, P0 ;  /* 0x0000000d95537c11 */ /* 0x000fe200080f0c10 */
[----:B------:R-:W4:Y:S04]  /*6720*/  LDL.LU R106, [R1+0x48] ;  /* 0x00004800016a7983 */ /* 0x000f280000300800 */
[----:B------:R-:W4:Y:S04]  /*6730*/  LDL.LU R16, [R1+0xf4] ;  /* 0x0000f40001107983 */ /* 0x000f280000300800 */
[----:B------:R-:W4:Y:S01]  /*6740*/  LDL.LU R150, [R1+0x4c] ;  /* 0x00004c0001967983 */ /* 0x000f220000300800 */
[----:B--2---:R-:W-:-:S04]  /*6750*/  LEA R84, P0, R148, UR12, 0x1 ;  /* 0x0000000c94547c11 */ /* 0x004fc8000f8008ff */
[----:B------:R-:W-:Y:S02]  /*6760*/  LEA.HI.X R85, R148, UR13, R17, 0x1, P0 ;  /* 0x0000000d94557c11 */ /* 0x000fe400080f0c11 */
[----:B------:R-:W2:Y:S01]  /*6770*/  LDL.LU R17, [R1+0xf0] ;  /* 0x0000f00001117983 */ /* 0x000ea20000300800 */
[----:B---3--:R-:W-:-:S04]  /*6780*/  LEA R86, P0, R147, UR12, 0x1 ;  /* 0x0000000c93567c11 */ /* 0x008fc8000f8008ff */
[----:B------:R-:W-:Y:S02]  /*6790*/  LEA.HI.X R87, R147, UR13, R18, 0x1, P0 ;  /* 0x0000000d93577c11 */ /* 0x000fe400080f0c12 */
[----:B------:R-:W3:Y:S01]  /*67a0*/  LDL.LU R18, [R1+0xec] ;  /* 0x0000ec0001127983 */ /* 0x000ee20000300800 */
[----:B----4-:R-:W-:-:S04]  /*67b0*/  LEA R88, P0, R116, UR12, 0x1 ;  /* 0x0000000c74587c11 */ /* 0x010fc8000f8008ff */
[----:B------:R-:W-:Y:S02]  /*67c0*/  LEA.HI.X R89, R116, UR13, R20, 0x1, P0 ;  /* 0x0000000d74597c11 */ /* 0x000fe400080f0c14 */
[----:B------:R-:W4:Y:S04]  /*67d0*/  LDL.LU R20, [R1+0xe8] ;  /* 0x0000e80001147983 */ /* 0x000f280000300800 */
[----:B------:R-:W4:Y:S04]  /*67e0*/  LDL.LU R160, [R1+0x40] ;  /* 0x0000400001a07983 */ /* 0x000f280000300800 */
[----:B------:R-:W4:Y:S04]  /*67f0*/  LDL.LU R161, [R1+0xc8] ;  /* 0x0000c80001a17983 */ /* 0x000f280000300800 */
[----:B------:R-:W4:Y:S04]  /*6800*/  LDL.LU R158, [R1+0x3c] ;  /* 0x00003c00019e7983 */ /* 0x000f280000300800 */
[----:B------:R-:W4:Y:S04]  /*6810*/  LDL.LU R162, [R1+0xd0] ;  /* 0x0000d00001a27983 */ /* 0x000f280000300800 */
[----:B------:R-:W4:Y:S04]  /*6820*/  LDL.LU R159, [R1+0x38] ;  /* 0x00003800019f7983 */ /* 0x000f280000300800 */
[----:B------:R-:W4:Y:S01]  /*6830*/  LDL.LU R165, [R1+0xd4] ;  /* 0x0000d40001a57983 */ /* 0x000f220000300800 */
[----:B------:R-:W-:-:S04]  /*6840*/  LEA R90, P0, R2, UR12, 0x1 ;  /* 0x0000000c025a7c11 */ /* 0x000fc8000f8008ff */
[----:B------:R-:W-:Y:S02]  /*6850*/  LEA.HI.X R91, R2, UR13, R92, 0x1, P0 ;  /* 0x0000000d025b7c11 */ /* 0x000fe400080f0c5c */
        /* <DEDUP_REMOVED lines=11> */
[----:B------:R-:W-:Y:S01]  /*6910*/  LEA.HI.X R103, R16, UR13, R105, 0x1, P0 ;  /* 0x0000000d10677c11 */ /* 0x000fe200080f0c69 */
[C-C-:B------:R-:W-:Y:S01]  /*6920*/  FFMA.FTZ R5, R57.reuse, R108, R58.reuse ;  /* 0x0000006c39057223 */ /* 0x140fe2000001003a */
[C-C-:B------:R-:W-:Y:S01]  /*6930*/  FFMA.FTZ R140, R57.reuse, R140, R58.reuse ;  /* 0x0000008c398c7223 */ /* 0x140fe2000001003a */
[C-C-:B------:R-:W-:Y:S01]  /*6940*/  FFMA.FTZ R13, R57.reuse, R114, R58.reuse ;  /* 0x00000072390d7223 */ /* 0x140fe2000001003a */
[----:B------:R-:W-:Y:S01]  /*6950*/  IADD3.X R2, RZ, R3, RZ, P5, !PT ;  /* 0x00000003ff027210 */ /* 0x000fe20002ffe4ff */
        /* <DEDUP_REMOVED lines=26> */
[----:B------:R-:W-:Y:S01]  /*6b00*/  STG.E.U16 desc[UR14][R48.64], R145 ;  /* 0x0000009130007986 */ /* 0x000fe2000c10150e */
[----:B--2---:R-:W-:-:S04]  /*6b10*/  LEA R16, P0, R17, UR12, 0x1 ;  /* 0x0000000c11107c11 */ /* 0x004fc8000f8008ff */
[----:B------:R-:W-:Y:S02]  /*6b20*/  LEA.HI.X R17, R17, UR13, R104, 0x1, P0 ;  /* 0x0000000d11117c11 */ /* 0x000fe400080f0c68 */
[----:B---3--:R-:W-:-:S04]  /*6b30*/  LEA R104, P0, R18, UR12, 0x1 ;  /* 0x0000000c12687c11 */ /* 0x008fc8000f8008ff */
[----:B------:R-:W-:Y:S02]  /*6b40*/  LEA.HI.X R105, R18, UR13, R106, 0x1, P0 ;  /* 0x0000000d12697c11 */ /* 0x000fe400080f0c6a */
[----:B----4-:R-:W-:-:S04]  /*6b50*/  LEA R106, P0, R20, UR12, 0x1 ;  /* 0x0000000c146a7c11 */ /* 0x010fc8000f8008ff */
[----:B------:R-:W-:Y:S01]  /*6b60*/  LEA.HI.X R107, R20, UR13, R150, 0x1, P0 ;  /* 0x0000000d146b7c11 */ /* 0x000fe200080f0c96 */
[----:B------:R-:W-:Y:S01]  /*6b70*/  IMAD.X R20, RZ, RZ, R3, P1 ;  /* 0x000000ffff147224 */ /* 0x000fe200008e0603 */
[C---:B------:R-:W-:Y:S01]  /*6b80*/  LEA R108, P0, R156.reuse, UR12, 0x1 ;  /* 0x0000000c9c6c7c11 */ /* 0x040fe2000f8008ff */
[----:B------:R-:W-:Y:S01]  /*6b90*/  FFMA.FTZ R18, R57, R109, R58 ;  /* 0x0000006d39127223 */ /* 0x000fe2000001003a */
[----:B------:R-:W-:Y:S02]  /*6ba0*/  LEA R114, P1, R155, UR12, 0x1 ;  /* 0x0000000c9b727c11 */ /* 0x000fe4000f8208ff */
[--C-:B------:R-:W-:Y:S02]  /*6bb0*/  LEA.HI.X R109, R156, UR13, R20.reuse, 0x1, P0 ;  /* 0x0000000d9c6d7c11 */ /* 0x100fe400080f0c14 */
[----:B------:R-:W-:Y:S02]  /*6bc0*/  PRMT R20, R145, 0x7632, R20 ;  /* 0x0000763291147816 */ /* 0x000fe40000000014 */
[----:B------:R-:W-:-:S02]  /*6bd0*/  LEA.HI.X R115, R155, UR13, R2, 0x1, P1 ;  /* 0x0000000d9b737c11 */ /* 0x000fc400088f0c02 */
[C---:B------:R-:W-:Y:S01]  /*6be0*/  PRMT R57, R55.reuse, 0x7610, R57 ;  /* 0x0000761037397816 */ /* 0x040fe20000000039 */
[----:B------:R0:W-:Y:S01]  /*6bf0*/  STG.E.U16 desc[UR14][R48.64+0x2], R20 ;  /* 0x0000021430007986 */ /* 0x0001e2000c10150e */
[----:B------:R-:W-:Y:S02]  /*6c00*/  PRMT R58, R55, 0x7632, R58 ;  /* 0x00007632373a7816 */ /* 0x000fe4000000003a */
[----:B------:R-:W-:Y:S01]  /*6c10*/  LEA R54, P1, R111, UR12, 0x1 ;  /* 0x0000000c6f367c11 */ /* 0x000fe2000f8208ff */
[----:B------:R-:W-:Y:S01]  /*6c20*/  STG.E.U16 desc[UR14][R48.64+0x4], R57 ;  /* 0x0000043930007986 */ /* 0x000fe2000c10150e */
[----:B0-----:R-:W-:-:S03]  /*6c30*/  IADD3.X R20, RZ, R3, RZ, P3, !PT ;  /* 0x00000003ff147210 */ /* 0x001fc60001ffe4ff */
[----:B------:R0:W-:Y:S01]  /*6c40*/  STG.E.U16 desc[UR14][R48.64+0x6], R58 ;  /* 0x0000063a30007986 */ /* 0x0001e2000c10150e */
[--C-:B------:R-:W-:Y:S02]  /*6c50*/  LEA.HI.X R55, R111, UR13, R20.reuse, 0x1, P1 ;  /* 0x0000000d6f377c11 */ /* 0x100fe400088f0c14 */
[----:B------:R-:W-:Y:S02]  /*6c60*/  PRMT R20, R53, 0x7632, R20 ;  /* 0x0000763235147816 */ /* 0x000fe40000000014 */
[----:B0-----:R-:W-:-:S03]  /*6c70*/  PRMT R48, R142, 0x7632, R48 ;  /* 0x000076328e307816 */ /* 0x001fc60000000030 */
[----:B------:R0:W-:Y:S01]  /*6c80*/  STG.E.U16 desc[UR14][R60.64+0x2], R20 ;  /* 0x000002143c007986 */ /* 0x0001e2000c10150e */
[----:B------:R-:W-:-:S03]  /*6c90*/  PRMT R49, R140, 0x7632, R49 ;  /* 0x000076328c317816 */ /* 0x000fc60000000031 */
[----:B------:R1:W-:Y:S04]  /*6ca0*/  STG.E.U16 desc[UR14][R60.64+0x6], R48 ;  /* 0x000006303c007986 */ /* 0x0003e8000c10150e */
[----:B------:R-:W-:Y:S01]  /*6cb0*/  STG.E.U16 desc[UR14][R60.64], R53 ;  /* 0x000000353c007986 */ /* 0x000fe2000c10150e */
[----:B0-----:R-:W-:-:S03]  /*6cc0*/  PRMT R20, R56, 0x7632, R20 ;  /* 0x0000763238147816 */ /* 0x001fc60000000014 */
[----:B------:R-:W-:Y:S01]  /*6cd0*/  STG.E.U16 desc[UR14][R60.64+0x4], R142 ;  /* 0x0000048e3c007986 */ /* 0x000fe2000c10150e */
[----:B-1----:R-:W-:-:S03]  /*6ce0*/  F2FP.BF16.F32.PACK_AB R48, R160, R161 ;  /* 0x000000a1a030723e */ /* 0x002fc600000010ff */
[----:B------:R-:W2:Y:S04]  /*6cf0*/  LDL.LU R160, [R1+0x34] ;  /* 0x0000340001a07983 */ /* 0x000ea80000300800 */
[----:B------:R-:W2:Y:S04]  /*6d00*/  LDL.LU R161, [R1+0xcc] ;  /* 0x0000cc0001a17983 */ /* 0x000ea80000300800 */
[----:B------:R-:W-:Y:S04]  /*6d10*/  STG.E.U16 desc[UR14][R62.64], R56 ;  /* 0x000000383e007986 */ /* 0x000fe8000c10150e */
[----:B------:R0:W-:Y:S04]  /*6d20*/  STG.E.U16 desc[UR14][R62.64+0x2], R20 ;  /* 0x000002143e007986 */ /* 0x0001e8000c10150e */
[----:B------:R-:W-:Y:S04]  /*6d30*/  STG.E.U16 desc[UR14][R62.64+0x4], R140 ;  /* 0x0000048c3e007986 */ /* 0x000fe8000c10150e */
[----:B------:R-:W-:Y:S01]  /*6d40*/  STG.E.U16 desc[UR14][R62.64+0x6], R49 ;  /* 0x000006313e007986 */ /* 0x000fe2000c10150e */
[----:B0-----:R-:W-:-:S03]  /*6d50*/  PRMT R20, R48, 0x7632, R20 ;  /* 0x0000763230147816 */ /* 0x001fc60000000014 */
[----:B------:R0:W-:Y:S01]  /*6d60*/  STG.E.U16 desc[UR14][R64.64], R48 ;  /* 0x0000003040007986 */ /* 0x0001e2000c10150e */
[----:B------:R-:W-:Y:S02]  /*6d70*/  F2FP.BF16.F32.PACK_AB R53, R159, R165 ;  /* 0x000000a59f35723e */ /* 0x000fe400000010ff */
[----:B0-----:R-:W-:Y:S02]  /*6d80*/  F2FP.BF16.F32.PACK_AB R48, R158, R162 ;  /* 0x000000a29e30723e */ /* 0x001fe400000010ff */
[----:B------:R-:W3:Y:S04]  /*6d90*/  LDL.LU R158, [R1+0x30] ;  /* 0x00003000019e7983 */ /* 0x000ee80000300800 */
[----:B------:R-:W3:Y:S04]  /*6da0*/  LDL.LU R162, [R1+0xc4] ;  /* 0x0000c40001a27983 */ /* 0x000ee80000300800 */
[----:B------:R-:W4:Y:S04]  /*6db0*/  LDL.LU R159, [R1+0x2c] ;  /* 0x00002c00019f7983 */ /* 0x000f280000300800 */
[----:B------:R-:W4:Y:S01]  /*6dc0*/  LDL.LU R165, [R1+0xc0] ;  /* 0x0000c00001a57983 */ /* 0x000f220000300800 */
[----:B------:R-:W-:-:S02]  /*6dd0*/  F2FP.BF16.F32.PACK_AB R5, R5, R52 ;  /* 0x000000340505723e */ /* 0x000fc400000010ff */
[----:B------:R-:W-:Y:S02]  /*6de0*/  F2FP.BF16.F32.PACK_AB R51, R139, R51 ;  /* 0x000000338b33723e */ /* 0x000fe400000010ff */
[----:B------:R-:W-:Y:S01]  /*6df0*/  PRMT R49, R5, 0x7632, R49 ;  /* 0x0000763205317816 */ /* 0x000fe20000000031 */
[----:B------:R-:W-:Y:S01]  /*6e00*/  STG.E.U16 desc[UR14][R64.64+0x4], R5 ;  /* 0x0000040540007986 */ /* 0x000fe2000c10150e */
[----:B------:R-:W-:Y:S02]  /*6e10*/  F2FP.BF16.F32.PACK_AB R50, R138, R50 ;  /* 0x000000328a32723e */ /* 0x000fe400000010ff */
[----:B------:R-:W-:Y:S01]  /*6e20*/  PRMT R52, R48, 0x7632, R52 ;  /* 0x0000763230347816 */ /* 0x000fe20000000034 */
[----:B------:R0:W-:Y:S01]  /*6e30*/  STG.E.U16 desc[UR14][R64.64+0x2], R20 ;  /* 0x0000021440007986 */ /* 0x0001e2000c10150e */
[----:B------:R-:W-:-:S03]  /*6e40*/  PRMT R56, R51, 0x7632, R56 ;  /* 0x0000763233387816 */ /* 0x000fc60000000038 */
[----:B------:R-:W-:Y:S04]  /*6e50*/  STG.E.U16 desc[UR14][R64.64+0x6], R49 ;  /* 0x0000063140007986 */ /* 0x000fe8000c10150e */
[----:B------:R1:W-:Y:S04]  /*6e60*/  STG.E.U16 desc[UR14][R66.64], R48 ;  /* 0x0000003042007986 */ /* 0x0003e8000c10150e */
[----:B------:R2:W-:Y:S01]  /*6e70*/  STG.E.U16 desc[UR14][R66.64+0x4], R51 ;  /* 0x0000043342007986 */ /* 0x0005e2000c10150e */
[----:B0-----:R-:W-:-:S03]  /*6e80*/  PRMT R20, R53, 0x7632, R20 ;  /* 0x0000763235147816 */ /* 0x001fc60000000014 */
[----:B------:R-:W-:Y:S01]  /*6e90*/  STG.E.U16 desc[UR14][R66.64+0x2], R52 ;  /* 0x0000023442007986 */ /* 0x000fe2000c10150e */
[----:B-1----:R-:W-:-:S03]  /*6ea0*/  PRMT R48, R50, 0x7632, R48 ;  /* 0x0000763232307816 */ /* 0x002fc60000000030 */
[----:B------:R-:W-:Y:S04]  /*6eb0*/  STG.E.U16 desc[UR14][R66.64+0x6], R56 ;  /* 0x0000063842007986 */ /* 0x000fe8000c10150e */
[----:B------:R0:W-:Y:S04]  /*6ec0*/  STG.E.U16 desc[UR14][R68.64+0x2], R20 ;  /* 0x0000021444007986 */ /* 0x0001e8000c10150e */
[----:B------:R1:W-:Y:S01]  /*6ed0*/  STG.E.U16 desc[UR14][R68.64+0x6], R48 ;  /* 0x0000063044007986 */ /* 0x0003e2000c10150e */
[----:B--2---:R-:W-:-:S03]  /*6ee0*/  F2FP.BF16.F32.PACK_AB R5, R160, R161 ;  /* 0x000000a1a005723e */ /* 0x004fc600000010ff */
[----:B------:R-:W2:Y:S01]  /*6ef0*/  LDL.LU R160, [R1+0x28] ;  /* 0x0000280001a07983 */ /* 0x000ea20000300800 */
[----:B------:R-:W-:-:S03]  /*6f00*/  PRMT R49, R5, 0x7610, R49 ;  /* 0x0000761005317816 */ /* 0x000fc60000000031 */
[----:B------:R-:W2:Y:S01]  /*6f10*/  LDL.LU R161, [R1+0xbc] ;  /* 0x0000bc0001a17983 */ /* 0x000ea20000300800 */
[----:B------:R-:W-:Y:S02]  /*6f20*/  PRMT R51, R5, 0x7632, R51 ;  /* 0x0000763205337816 */ /* 0x000fe40000000033 */
[----:B---3--:R-:W-:Y:S02]  /*6f30*/  F2FP.BF16.F32.PACK_AB R5, R158, R162 ;  /* 0x000000a29e05723e */ /* 0x008fe400000010ff */
[----:B------:R-:W3:Y:S02]  /*6f40*/  LDL.LU R158, [R1+0x10] ;  /* 0x00001000019e7983 */ /* 0x000ee40000300800 */
[C---:B0-----:R-:W-:Y:S02]  /*6f50*/  PRMT R20, R5.reuse, 0x7610, R20 ;  /* 0x0000761005147816 */ /* 0x041fe40000000014 */
[----:B------:R-:W3:Y:S01]  /*6f60*/  LDL.LU R162, [R1+0xb8] ;  /* 0x0000b80001a27983 */ /* 0x000ee20000300800 */
[----:B-1----:R-:W-:-:S02]  /*6f70*/  PRMT R48, R5, 0x7632, R48 ;  /* 0x0000763205307816 */ /* 0x002fc40000000030 */
[----:B----4-:R-:W-:Y:S02]  /*6f80*/  F2FP.BF16.F32.PACK_AB R5, R159, R165 ;  /* 0x000000a59f05723e */ /* 0x010fe400000010ff */
[----:B------:R-:W4:Y:S04]  /*6f90*/  LDL.LU R159, [R1+0xc] ;  /* 0x00000c00019f7983 */ /* 0x000f280000300800 */
[----:B------:R-:W4:Y:S01]  /*6fa0*/  LDL.LU R165, [R1+0xb4] ;  /* 0x0000b40001a57983 */ /* 0x000f220000300800 */
[----:B------:R-:W-:Y:S02]  /*6fb0*/  F2FP.BF16.F32.PACK_AB R47, R137, R47 ;  /* 0x0000002f892f723e */ /* 0x000fe400000010ff */
[----:B------:R-:W-:Y:S01]  /*6fc0*/  F2FP.BF16.F32.PACK_AB R46, R136, R46 ;  /* 0x0000002e882e723e */ /* 0x000fe200000010ff */
[----:B------:R-:W-:Y:S01]  /*6fd0*/  STG.E.U16 desc[UR14][R68.64], R53 ;  /* 0x0000003544007986 */ /* 0x000fe2000c10150e */
[----:B------:R-:W-:-:S03]  /*6fe0*/  PRMT R52, R47, 0x7632, R52 ;  /* 0x000076322f347816 */ /* 0x000fc60000000034 */
[----:B------:R0:W-:Y:S01]  /*6ff0*/  STG.E.U16 desc[UR14][R68.64+0x4], R50 ;  /* 0x0000043244007986 */ /* 0x0001e2000c10150e */
[----:B------:R-:W-:-:S03]  /*7000*/  F2FP.BF16.F32.PACK_AB R45, R134, R45 ;  /* 0x0000002d862d723e */ /* 0x000fc600000010ff */
[----:B------:R1:W-:Y:S04]  /*7010*/  STG.E.U16 desc[UR14][R70.64+0x4], R47 ;  /* 0x0000042f46007986 */ /* 0x0003e8000c10150e */
[----:B------:R1:W-:Y:S01]  /*7020*/  STG.E.U16 desc[UR14][R70.64], R49 ;  /* 0x0000003146007986 */ /* 0x0003e2000c10150e */
[----:B0-----:R-:W-:-:S03]  /*7030*/  PRMT R50, R5, 0x7632, R50 ;  /* 0x0000763205327816 */ /* 0x001fc60000000032 */
[----:B------:R-:W-:Y:S01]  /*7040*/  STG.E.U16 desc[UR14][R70.64+0x2], R51 ;  /* 0x0000023346007986 */ /* 0x000fe2000c10150e */
[----:B-1----:R-:W-:-:S03]  /*7050*/  PRMT R47, R5, 0x7610, R47 ;  /* 0x00007610052f7816 */ /* 0x002fc6000000002f */
[----:B------:R-:W-:Y:S01]  /*7060*/  STG.E.U16 desc[UR14][R70.64+0x6], R52 ;  /* 0x0000063446007986 */ /* 0x000fe2000c10150e */
[----:B------:R-:W-:-:S03]  /*7070*/  PRMT R49, R46, 0x7632, R49 ;  /* 0x000076322e317816 */ /* 0x000fc60000000031 */
[----:B------:R0:W-:Y:S04]  /*7080*/  STG.E.U16 desc[UR14][R72.64], R20 ;  /* 0x0000001448007986 */ /* 0x0001e8000c10150e */
[----:B------:R-:W-:Y:S04]  /*7090*/  STG.E.U16 desc[UR14][R72.64+0x2], R48 ;  /* 0x0000023048007986 */ /* 0x000fe8000c10150e */
[----:B------:R1:W-:Y:S01]  /*70a0*/  STG.E.U16 desc[UR14][R72.64+0x4], R46 ;  /* 0x0000042e48007986 */ /* 0x0003e2000c10150e */
[----:B0-----:R-:W-:-:S03]  /*70b0*/  PRMT R20, R45, 0x7632, R20 ;  /* 0x000076322d147816 */ /* 0x001fc60000000014 */
[----:B------:R-:W-:Y:S04]  /*70c0*/  STG.E.U16 desc[UR14][R72.64+0x6], R49 ;  /* 0x0000063148007986 */ /* 0x000fe8000c10150e */
[----:B------:R0:W-:Y:S04]  /*70d0*/  STG.E.U16 desc[UR14][R74.64+0x4], R45 ;  /* 0x0000042d4a007986 */ /* 0x0001e8000c10150e */
[----:B------:R0:W-:Y:S01]  /*70e0*/  STG.E.U16 desc[UR14][R74.64+0x6], R20 ;  /* 0x000006144a007986 */ /* 0x0001e2000c10150e */
[----:B--2---:R-:W-:-:S03]  /*70f0*/  F2FP.BF16.F32.PACK_AB R5, R160, R161 ;  /* 0x000000a1a005723e */ /* 0x004fc600000010ff */
[----:B------:R-:W2:Y:S01]  /*7100*/  LDL.LU R160, [R1] ;  /* 0x0000000001a07983 */ /* 0x000ea20000300800 */
[----:B-1----:R-:W-:-:S03]  /*7110*/  PRMT R46, R5, 0x7610, R46 ;  /* 0x00007610052e7816 */ /* 0x002fc6000000002e */
[----:B------:R-:W2:Y:S01]  /*7120*/  LDL.LU R161, [R1+0xb0] ;  /* 0x0000b00001a17983 */ /* 0x000ea20000300800 */
[----:B------:R-:W-:Y:S02]  /*7130*/  PRMT R48, R5, 0x7632, R48 ;  /* 0x0000763205307816 */ /* 0x000fe40000000030 */
[----:B---3--:R-:W-:Y:S02]  /*7140*/  F2FP.BF16.F32.PACK_AB R5, R158, R162 ;  /* 0x000000a29e05723e */ /* 0x008fe400000010ff */
[----:B------:R-:W3:Y:S02]  /*7150*/  LDL.LU R162, [R1+0xac] ;  /* 0x0000ac0001a27983 */ /* 0x000ee40000300800 */
[C---:B0-----:R-:W-:Y:S02]  /*7160*/  PRMT R45, R5.reuse, 0x7610, R45 ;  /* 0x00007610052d7816 */ /* 0x041fe4000000002d */
[----:B------:R-:W-:Y:S02]  /*7170*/  PRMT R20, R5, 0x7632, R20 ;  /* 0x0000763205147816 */ /* 0x000fe40000000014 */
[----:B----4-:R-:W-:-:S02]  /*7180*/  F2FP.BF16.F32.PACK_AB R5, R159, R165 ;  /* 0x000000a59f05723e */ /* 0x010fc400000010ff */
[----:B------:R-:W4:Y:S01]  /*7190*/  LDL.LU R165, [R1+0xa8] ;  /* 0x0000a80001a57983 */ /* 0x000f220000300800 */
[----:B------:R-:W-:-:S03]  /*71a0*/  F2FP.BF16.F32.PACK_AB R44, R133, R44 ;  /* 0x0000002c852c723e */ /* 0x000fc600000010ff */
[----:B------:R0:W-:Y:S01]  /*71b0*/  STG.E.U16 desc[UR14][R74.64], R47 ;  /* 0x0000002f4a007986 */ /* 0x0001e2000c10150e */
[----:B------:R-:W-:-:S03]  /*71c0*/  F2FP.BF16.F32.PACK_AB R43, R132, R43 ;  /* 0x0000002b842b723e */ /* 0x000fc600000010ff */
[----:B------:R-:W-:Y:S01]  /*71d0*/  STG.E.U16 desc[UR14][R74.64+0x2], R50 ;  /* 0x000002324a007986 */ /* 0x000fe2000c10150e */
[----:B0-----:R-:W-:-:S03]  /*71e0*/  PRMT R47, R44, 0x7632, R47 ;  /* 0x000076322c2f7816 */ /* 0x001fc6000000002f */
[----:B------:R0:W-:Y:S04]  /*71f0*/  STG.E.U16 desc[UR14][R76.64+0x4], R44 ;  /* 0x0000042c4c007986 */ /* 0x0001e8000c10150e */
[----:B------:R1:W-:Y:S04]  /*7200*/  STG.E.U16 desc[UR14][R76.64+0x6], R47 ;  /* 0x0000062f4c007986 */ /* 0x0003e8000c10150e */
[----:B------:R1:W-:Y:S01]  /*7210*/  STG.E.U16 desc[UR14][R76.64], R46 ;  /* 0x0000002e4c007986 */ /* 0x0003e2000c10150e */
[----:B0-----:R-:W-:-:S03]  /*7220*/  PRMT R44, R5, 0x7610, R44 ;  /* 0x00007610052c7816 */ /* 0x001fc6000000002c */
[----:B------:R-:W-:Y:S01]  /*7230*/  STG.E.U16 desc[UR14][R76.64+0x2], R48 ;  /* 0x000002304c007986 */ /* 0x000fe2000c10150e */
[----:B-1----:R-:W-:-:S03]  /*7240*/  PRMT R47, R5, 0x7632, R47 ;  /* 0x00007632052f7816 */ /* 0x002fc6000000002f */
[----:B------:R0:W-:Y:S01]  /*7250*/  STG.E.U16 desc[UR14][R78.64+0x2], R20 ;  /* 0x000002144e007986 */ /* 0x0001e2000c10150e */
[----:B------:R-:W-:-:S03]  /*7260*/  PRMT R46, R43, 0x7632, R46 ;  /* 0x000076322b2e7816 */ /* 0x000fc6000000002e */
[----:B------:R1:W-:Y:S01]  /*7270*/  STG.E.U16 desc[UR14][R78.64+0x4], R43 ;  /* 0x0000042b4e007986 */ /* 0x0003e2000c10150e */
[----:B--2---:R-:W-:-:S03]  /*7280*/  F2FP.BF16.F32.PACK_AB R5, R160, R161 ;  /* 0x000000a1a005723e */ /* 0x004fc600000010ff */
[----:B------:R-:W2:Y:S01]  /*7290*/  LDL.LU R161, [R1+0xa4] ;  /* 0x0000a40001a17983 */ /* 0x000ea20000300800 */
[C---:B0-----:R-:W-:Y:S02]  /*72a0*/  PRMT R20, R5.reuse, 0x7610, R20 ;  /* 0x0000761005147816 */ /* 0x041fe40000000014 */
[----:B-1----:R-:W-:Y:S02]  /*72b0*/  PRMT R43, R5, 0x7632, R43 ;  /* 0x00007632052b7816 */ /* 0x002fe4000000002b */
[----:B---3--:R-:W-:Y:S02]  /*72c0*/  F2FP.BF16.F32.PACK_AB R5, R135, R162 ;  /* 0x000000a28705723e */ /* 0x008fe400000010ff */
[----:B------:R-:W3:Y:S04]  /*72d0*/  LDL.LU R135, [R1+0xe4] ;  /* 0x0000e40001877983 */ /* 0x000ee80000300800 */
[----:B------:R-:W3:Y:S01]  /*72e0*/  LDL.LU R162, [R1+0xa0] ;  /* 0x0000a00001a27983 */ /* 0x000ee20000300800 */
[----:B----4-:R-:W-:-:S03]  /*72f0*/  F2FP.BF16.F32.PACK_AB R164, R164, R165 ;  /* 0x000000a5a4a4723e */ /* 0x010fc600000010ff */
[----:B------:R-:W4:Y:S01]  /*7300*/  LDL.LU R165, [R1+0x9c] ;  /* 0x00009c0001a57983 */ /* 0x000f220000300800 */
[----:B--2---:R-:W-:-:S03]  /*7310*/  F2FP.BF16.F32.PACK_AB R146, R146, R161 ;  /* 0x000000a19292723e */ /* 0x004fc600000010ff */
[----:B------:R-:W2:Y:S01]  /*7320*/  LDL.LU R161, [R1+0x98] ;  /* 0x0000980001a17983 */ /* 0x000ea20000300800 */
[----:B---3--:R-:W-:-:S03]  /*7330*/  F2FP.BF16.F32.PACK_AB R144, R144, R162 ;  /* 0x000000a29090723e */ /* 0x008fc600000010ff */
        /* <DEDUP_REMOVED lines=15> */
[----:B------:R-:W-:Y:S02]  /*7430*/  F2FP.BF16.F32.PACK_AB R59, R59, R135 ;  /* 0x000000873b3b723e */ /* 0x000fe400000010ff */
[----:B------:R-:W-:Y:S01]  /*7440*/  F2FP.BF16.F32.PACK_AB R42, R131, R42 ;  /* 0x0000002a832a723e */ /* 0x000fe200000010ff */
[----:B------:R0:W-:Y:S01]  /*7450*/  STG.E.U16 desc[UR14][R78.64], R45 ;  /* 0x0000002d4e007986 */ /* 0x0001e2000c10150e */
[----:B------:R-:W-:Y:S02]  /*7460*/  F2FP.BF16.F32.PACK_AB R41, R130, R41 ;  /* 0x000000298229723e */ /* 0x000fe400000010ff */
[----:B--2---:R-:W-:Y:S02]  /*7470*/  F2FP.BF16.F32.PACK_AB R21, R21, R161 ;  /* 0x000000a11515723e */ /* 0x004fe400000010ff */
[----:B------:R-:W2:Y:S01]  /*7480*/  LDL.LU R161, [R1+0x74] ;  /* 0x0000740001a17983 */ /* 0x000ea20000300800 */
[----:B---3--:R-:W-:-:S03]  /*7490*/  F2FP.BF16.F32.PACK_AB R15, R15, R162 ;  /* 0x000000a20f0f723e */ /* 0x008fc600000010ff */
[----:B------:R-:W3:Y:S01]  /*74a0*/  LDL.LU R162, [R1+0x70] ;  /* 0x0000700001a27983 */ /* 0x000ee20000300800 */
[----:B----4-:R-:W-:-:S03]  /*74b0*/  F2FP.BF16.F32.PACK_AB R12, R12, R165 ;  /* 0x000000a50c0c723e */ /* 0x010fc600000010ff */
[----:B------:R-:W4:Y:S04]  /*74c0*/  LDL.LU R165, [R1+0x6c] ;  /* 0x00006c0001a57983 */ /* 0x000f280000300800 */
[----:B------:R1:W5:Y:S01]  /*74d0*/  LDL.LU R135, [R1+0xe0] ;  /* 0x0000e00001877983 */ /* 0x0003620000300800 */
[----:B0-----:R-:W-:Y:S02]  /*74e0*/  PRMT R45, R42, 0x7632, R45 ;  /* 0x000076322a2d7816 */ /* 0x001fe4000000002d */
[----:B------:R-:W-:Y:S01]  /*74f0*/  F2FP.BF16.F32.PACK_AB R40, R129, R40 ;  /* 0x000000288128723e */ /* 0x000fe200000010ff */
[----:B------:R-:W-:Y:S04]  /*7500*/  STG.E.U16 desc[UR14][R78.64+0x6], R46 ;  /* 0x0000062e4e007986 */ /* 0x000fe8000c10150e */
[----:B------:R0:W-:Y:S01]  /*7510*/  STG.E.U16 desc[UR14][R80.64], R44 ;  /* 0x0000002c50007986 */ /* 0x0001e2000c10150e */
[----:B------:R-:W-:-:S03]  /*7520*/  F2FP.BF16.F32.PACK_AB R39, R128, R39 ;  /* 0x000000278027723e */ /* 0x000fc600000010ff */
[----:B------:R-:W-:Y:S04]  /*7530*/  STG.E.U16 desc[UR14][R80.64+0x2], R47 ;  /* 0x0000022f50007986 */ /* 0x000fe8000c10150e */
[----:B------:R1:W-:Y:S04]  /*7540*/  STG.E.U16 desc[UR14][R80.64+0x4], R42 ;  /* 0x0000042a50007986 */ /* 0x0003e8000c10150e */
[----:B------:R-:W-:Y:S01]  /*7550*/  STG.E.U16 desc[UR14][R80.64+0x6], R45 ;  /* 0x0000062d50007986 */ /* 0x000fe2000c10150e */
[----:B0-----:R-:W-:-:S03]  /*7560*/  PRMT R44, R41, 0x7632, R44 ;  /* 0x00007632292c7816 */ /* 0x001fc6000000002c */
[----:B------:R0:W-:Y:S01]  /*7570*/  STG.E.U16 desc[UR14][R82.64], R20 ;  /* 0x0000001452007986 */ /* 0x0001e2000c10150e */
[----:B------:R-:W-:-:S03]  /*7580*/  F2FP.BF16.F32.PACK_AB R38, R127, R38 ;  /* 0x000000267f26723e */ /* 0x000fc600000010ff */
[----:B------:R0:W-:Y:S01]  /*7590*/  STG.E.U16 desc[UR14][R82.64+0x2], R43 ;  /* 0x0000022b52007986 */ /* 0x0001e2000c10150e */
[----:B-1----:R-:W-:-:S03]  /*75a0*/  PRMT R42, R5, 0x7632, R42 ;  /* 0x00007632052a7816 */ /* 0x002fc6000000002a */
[----:B------:R-:W-:Y:S01]  /*75b0*/  STG.E.U16 desc[UR14][R82.64+0x4], R41 ;  /* 0x0000042952007986 */ /* 0x000fe2000c10150e */
[----:B0-----:R-:W-:-:S03]  /*75c0*/  PRMT R20, R40, 0x7632, R20 ;  /* 0x0000763228147816 */ /* 0x001fc60000000014 */
[----:B------:R-:W-:Y:S01]  /*75d0*/  STG.E.U16 desc[UR14][R82.64+0x6], R44 ;  /* 0x0000062c52007986 */ /* 0x000fe2000c10150e */
[----:B------:R-:W-:Y:S02]  /*75e0*/  F2FP.BF16.F32.PACK_AB R37, R126, R37 ;  /* 0x000000257e25723e */ /* 0x000fe400000010ff */
[----:B------:R-:W-:Y:S01]  /*75f0*/  PRMT R43, R164, 0x7632, R43 ;  /* 0x00007632a42b7816 */ /* 0x000fe2000000002b */
[----:B------:R0:W-:Y:S01]  /*7600*/  STG.E.U16 desc[UR14][R84.64], R5 ;  /* 0x0000000554007986 */ /* 0x0001e2000c10150e */
[----:B------:R-:W-:-:S03]  /*7610*/  F2FP.BF16.F32.PACK_AB R36, R125, R36 ;  /* 0x000000247d24723e */ /* 0x000fc600000010ff */
[----:B------:R1:W-:Y:S01]  /*7620*/  STG.E.U16 desc[UR14][R84.64+0x6], R20 ;  /* 0x0000061454007986 */ /* 0x0003e2000c10150e */
[----:B------:R-:W-:Y:S02]  /*7630*/  IADD3.X R2, RZ, R3, RZ, P4, !PT ;  /* 0x00000003ff027210 */ /* 0x000fe400027fe4ff */
[----:B------:R-:W-:Y:S01]  /*7640*/  LEA R118, P0, R163, UR12, 0x1 ;  /* 0x0000000ca3767c11 */ /* 0x000fe2000f8008ff */
[----:B------:R-:W-:Y:S01]  /*7650*/  STG.E.U16 desc[UR14][R84.64+0x2], R42 ;  /* 0x0000022a54007986 */ /* 0x000fe2000c10150e */
[----:B0-----:R-:W-:-:S03]  /*7660*/  PRMT R5, R39, 0x7632, R5 ;  /* 0x0000763227057816 */ /* 0x001fc60000000005 */
[----:B------:R-:W-:Y:S01]  /*7670*/  STG.E.U16 desc[UR14][R84.64+0x4], R40 ;  /* 0x0000042854007986 */ /* 0x000fe2000c10150e */
[----:B-1----:R-:W-:-:S03]  /*7680*/  PRMT R20, R38, 0x7632, R20 ;  /* 0x0000763226147816 */ /* 0x002fc60000000014 */
[----:B------:R-:W-:Y:S01]  /*7690*/  STG.E.U16 desc[UR14][R86.64], R164 ;  /* 0x000000a456007986 */ /* 0x000fe2000c10150e */
[----:B------:R-:W-:-:S03]  /*76a0*/  PRMT R44, R146, 0x7632, R44 ;  /* 0x00007632922c7816 */ /* 0x000fc6000000002c */
[----:B------:R-:W-:Y:S01]  /*76b0*/  STG.E.U16 desc[UR14][R86.64+0x2], R43 ;  /* 0x0000022b56007986 */ /* 0x000fe2000c10150e */
[----:B------:R-:W-:-:S03]  /*76c0*/  PRMT R57, R143, 0x7632, R57 ;  /* 0x000076328f397816 */ /* 0x000fc60000000039 */
[----:B------:R0:W-:Y:S01]  /*76d0*/  STG.E.U16 desc[UR14][R86.64+0x4], R39 ;  /* 0x0000042756007986 */ /* 0x0001e2000c10150e */
[----:B------:R-:W-:-:S03]  /*76e0*/  LEA.HI.X R119, R163, UR13, R2, 0x1, P0 ;  /* 0x0000000da3777c11 */ /* 0x000fc600080f0c02 */
[----:B------:R1:W-:Y:S01]  /*76f0*/  STG.E.U16 desc[UR14][R86.64+0x6], R5 ;  /* 0x0000060556007986 */ /* 0x0003e2000c10150e */
[----:B------:R-:W-:-:S03]  /*7700*/  F2FP.BF16.F32.PACK_AB R35, R124, R35 ;  /* 0x000000237c23723e */ /* 0x000fc600000010ff */
[----:B------:R1:W-:Y:S01]  /*7710*/  STG.E.U16 desc[UR14][R88.64+0x6], R20 ;  /* 0x0000061458007986 */ /* 0x0003e2000c10150e */
[----:B0-----:R-:W-:Y:S02]  /*7720*/  PRMT R39, R37, 0x7632, R39 ;  /* 0x0000763225277816 */ /* 0x001fe40000000027 */
[----:B-1----:R-:W-:Y:S01]  /*7730*/  PRMT R5, R144, 0x7632, R5 ;  /* 0x0000763290057816 */ /* 0x002fe20000000005 */
[----:B------:R-:W-:Y:S01]  /*7740*/  STG.E.U16 desc[UR14][R88.64], R146 ;  /* 0x0000009258007986 */ /* 0x000fe2000c10150e */
[----:B------:R-:W-:-:S03]  /*7750*/  PRMT R20, R36, 0x7632, R20 ;  /* 0x0000763224147816 */ /* 0x000fc60000000014 */
[----:B------:R-:W-:Y:S01]  /*7760*/  STG.E.U16 desc[UR14][R88.64+0x2], R44 ;  /* 0x0000022c58007986 */ /* 0x000fe2000c10150e */
[----:B------:R-:W-:Y:S02]  /*7770*/  IADD3.X R3, RZ, R3, RZ, P2, !PT ;  /* 0x00000003ff037210 */ /* 0x000fe400017fe4ff */
[----:B------:R-:W-:Y:S01]  /*7780*/  LEA R2, P0, R117, UR12, 0x1 ;  /* 0x0000000c75027c11 */ /* 0x000fe2000f8008ff */
[----:B------:R-:W-:Y:S01]  /*7790*/  STG.E.U16 desc[UR14][R88.64+0x4], R38 ;  /* 0x0000042658007986 */ /* 0x000fe2000c10150e */
[----:B------:R-:W-:-:S03]  /*77a0*/  F2FP.BF16.F32.PACK_AB R34, R123, R34 ;  /* 0x000000227b22723e */ /* 0x000fc600000010ff */
[----:B------:R-:W-:Y:S01]  /*77b0*/  STG.E.U16 desc[UR14][R108.64], R144 ;  /* 0x000000906c007986 */ /* 0x000fe2000c10150e */
[----:B------:R-:W-:-:S03]  /*77c0*/  LEA.HI.X R3, R117, UR13, R3, 0x1, P0 ;  /* 0x0000000d75037c11 */ /* 0x000fc600080f0c03 */
[----:B------:R0:W-:Y:S04]  /*77d0*/  STG.E.U16 desc[UR14][R108.64+0x2], R5 ;  /* 0x000002056c007986 */ /* 0x0001e8000c10150e */
[----:B------:R1:W-:Y:S04]  /*77e0*/  STG.E.U16 desc[UR14][R108.64+0x4], R37 ;  /* 0x000004256c007986 */ /* 0x0003e8000c10150e */
[----:B------:R-:W-:Y:S04]  /*77f0*/  STG.E.U16 desc[UR14][R108.64+0x6], R39 ;  /* 0x000006276c007986 */ /* 0x000fe8000c10150e */
[----:B------:R-:W-:Y:S01]  /*7800*/  STG.E.U16 desc[UR14][R114.64], R143 ;  /* 0x0000008f72007986 */ /* 0x000fe2000c10150e */
[----:B0-----:R-:W-:-:S03]  /*7810*/  PRMT R5, R33, 0x7632, R5 ;  /* 0x0000763221057816 */ /* 0x001fc60000000005 */
[----:B------:R-:W-:Y:S01]  /*7820*/  STG.E.U16 desc[UR14][R114.64+0x2], R57 ;  /* 0x0000023972007986 */ /* 0x000fe2000c10150e */
[----:B-1----:R-:W-:-:S03]  /*7830*/  PRMT R37, R35, 0x7632, R37 ;  /* 0x0000763223257816 */ /* 0x002fc60000000025 */
[----:B------:R-:W-:Y:S04]  /*7840*/  STG.E.U16 desc[UR14][R114.64+0x4], R36 ;  /* 0x0000042472007986 */ /* 0x000fe8000c10150e */
[----:B------:R0:W-:Y:S04]  /*7850*/  STG.E.U16 desc[UR14][R114.64+0x6], R20 ;  /* 0x0000061472007986 */ /* 0x0001e8000c10150e */
[----:B------:R1:W-:Y:S01]  /*7860*/  STG.E.U16 desc[UR14][R118.64], R33 ;  /* 0x0000002176007986 */ /* 0x0003e2000c10150e */
[----:B------:R-:W-:-:S03]  /*7870*/  F2FP.BF16.F32.PACK_AB R32, R122, R32 ;  /* 0x000000207a20723e */ /* 0x000fc600000010ff */
[----:B------:R1:W-:Y:S01]  /*7880*/  STG.E.U16 desc[UR14][R118.64+0x2], R5 ;  /* 0x0000020576007986 */ /* 0x0003e2000c10150e */
[----:B0-----:R-:W-:Y:S02]  /*7890*/  PRMT R20, R31, 0x7632, R20 ;  /* 0x000076321f147816 */ /* 0x001fe40000000014 */
[----:B-1----:R-:W-:Y:S01]  /*78a0*/  PRMT R33, R34, 0x7632, R33 ;  /* 0x0000763222217816 */ /* 0x002fe20000000021 */
[----:B------:R-:W-:Y:S01]  /*78b0*/  STG.E.U16 desc[UR14][R118.64+0x4], R35 ;  /* 0x0000042376007986 */ /* 0x000fe2000c10150e */
[----:B------:R-:W-:-:S03]  /*78c0*/  F2FP.BF16.F32.PACK_AB R30, R121, R30 ;  /* 0x0000001e791e723e */ /* 0x000fc600000010ff */
[----:B------:R-:W-:Y:S01]  /*78d0*/  STG.E.U16 desc[UR14][R118.64+0x6], R37 ;  /* 0x0000062576007986 */ /* 0x000fe2000c10150e */
[----:B------:R-:W-:-:S03]  /*78e0*/  F2FP.BF16.F32.PACK_AB R28, R120, R28 ;  /* 0x0000001c781c723e */ /* 0x000fc600000010ff */
[----:B------:R-:W-:Y:S04]  /*78f0*/  STG.E.U16 desc[UR14][R2.64], R31 ;  /* 0x0000001f02007986 */ /* 0x000fe8000c10150e */
[----:B------:R-:W-:Y:S04]  /*7900*/  STG.E.U16 desc[UR14][R2.64+0x2], R20 ;  /* 0x0000021402007986 */ /* 0x000fe8000c10150e */
[----:B------:R-:W-:Y:S04]  /*7910*/  STG.E.U16 desc[UR14][R2.64+0x4], R34 ;  /* 0x0000042202007986 */ /* 0x000fe8000c10150e */
[----:B------:R0:W-:Y:S01]  /*7920*/  STG.E.U16 desc[UR14][R2.64+0x6], R33 ;  /* 0x0000062102007986 */ /* 0x0001e2000c10150e */
[----:B------:R-:W-:-:S02]  /*7930*/  PRMT R5, R32, 0x7632, R5 ;  /* 0x0000763220057816 */ /* 0x000fc40000000005 */
[----:B------:R-:W-:Y:S02]  /*7940*/  PRMT R45, R27, 0x7632, R45 ;  /* 0x000076321b2d7816 */ /* 0x000fe4000000002d */
[----:B------:R-:W-:Y:S02]  /*7950*/  F2FP.BF16.F32.PACK_AB R6, R6, R26 ;  /* 0x0000001a0606723e */ /* 0x000fe400000010ff */
[----:B0-----:R-:W-:Y:S02]  /*7960*/  PRMT R3, R29, 0x7632, R3 ;  /* 0x000076321d037816 */ /* 0x001fe40000000003 */
[----:B------:R-:W-:-:S03]  /*7970*/  PRMT R2, R30, 0x7632, R2 ;  /* 0x000076321e027816 */ /* 0x000fc60000000002 */
[----:B------:R0:W-:Y:S01]  /*7980*/  STG.E.U16 desc[UR14][R54.64+0x2], R3 ;  /* 0x0000020336007986 */ /* 0x0001e2000c10150e */
[----:B------:R-:W-:Y:S02]  /*7990*/  F2FP.BF16.F32.PACK_AB R8, R8, R24 ;  /* 0x000000180808723e */ /* 0x000fe400000010ff */
[----:B------:R-:W-:Y:S01]  /*79a0*/  PRMT R46, R25, 0x7632, R46 ;  /* 0x00007632192e7816 */ /* 0x000fe2000000002e */
[----:B------:R-:W-:Y:S01]  /*79b0*/  STG.E.U16 desc[UR14][R54.64], R29 ;  /* 0x0000001d36007986 */ /* 0x000fe2000c10150e */
[----:B------:R-:W-:-:S03]  /*79c0*/  PRMT R47, R23, 0x7632, R47 ;  /* 0x00007632172f7816 */ /* 0x000fc6000000002f */
[----:B------:R-:W-:Y:S01]  /*79d0*/  STG.E.U16 desc[UR14][R54.64+0x4], R32 ;  /* 0x0000042036007986 */ /* 0x000fe2000c10150e */
[----:B0-----:R-:W-:-:S03]  /*79e0*/  PRMT R3, R28, 0x7632, R3 ;  /* 0x000076321c037816 */ /* 0x001fc60000000003 */
[----:B------:R-:W-:Y:S01]  /*79f0*/  STG.E.U16 desc[UR14][R54.64+0x6], R5 ;  /* 0x0000060536007986 */ /* 0x000fe2000c10150e */
[----:B------:R-:W-:-:S03]  /*7a00*/  F2FP.BF16.F32.PACK_AB R11, R11, R22 ;  /* 0x000000160b0b723e */ /* 0x000fc600000010ff */
[----:B------:R-:W-:Y:S04]  /*7a10*/  STG.E.U16 desc[UR14][R90.64], R27 ;  /* 0x0000001b5a007986 */ /* 0x000fe8000c10150e */
[----:B------:R-:W-:Y:S04]  /*7a20*/  STG.E.U16 desc[UR14][R90.64+0x2], R45 ;  /* 0x0000022d5a007986 */ /* 0x000fe8000c10150e */
[----:B------:R-:W-:Y:S04]  /*7a30*/  STG.E.U16 desc[UR14][R90.64+0x4], R30 ;  /* 0x0000041e5a007986 */ /* 0x000fe8000c10150e */
[----:B------:R0:W-:Y:S01]  /*7a40*/  STG.E.U16 desc[UR14][R90.64+0x6], R2 ;  /* 0x000006025a007986 */ /* 0x0001e2000c10150e */
[----:B------:R-:W-:-:S03]  /*7a50*/  F2FP.BF16.F32.PACK_AB R13, R13, R19 ;  /* 0x000000130d0d723e */ /* 0x000fc600000010ff */
[----:B------:R1:W-:Y:S01]  /*7a60*/  STG.E.U16 desc[UR14][R92.64+0x6], R3 ;  /* 0x000006035c007986 */ /* 0x0003e2000c10150e */
[----:B------:R-:W-:-:S03]  /*7a70*/  PRMT R48, R21, 0x7632, R48 ;  /* 0x0000763215307816 */ /* 0x000fc60000000030 */
[----:B------:R-:W-:Y:S01]  /*7a80*/  STG.E.U16 desc[UR14][R92.64], R25 ;  /* 0x000000195c007986 */ /* 0x000fe2000c10150e */
[----:B0-----:R-:W-:-:S03]  /*7a90*/  PRMT R2, R6, 0x7632, R2 ;  /* 0x0000763206027816 */ /* 0x001fc60000000002 */
[----:B------:R-:W-:Y:S01]  /*7aa0*/  STG.E.U16 desc[UR14][R92.64+0x2], R46 ;  /* 0x0000022e5c007986 */ /* 0x000fe2000c10150e */
[----:B-1----:R-:W-:-:S03]  /*7ab0*/  PRMT R3, R8, 0x7632, R3 ;  /* 0x0000763208037816 */ /* 0x002fc60000000003 */
[----:B------:R-:W-:Y:S01]  /*7ac0*/  STG.E.U16 desc[UR14][R92.64+0x4], R28 ;  /* 0x0000041c5c007986 */ /* 0x000fe2000c10150e */
[----:B------:R-:W-:-:S03]  /*7ad0*/  PRMT R49, R15, 0x7632, R49 ;  /* 0x000076320f317816 */ /* 0x000fc60000000031 */
[----:B------:R-:W-:Y:S01]  /*7ae0*/  STG.E.U16 desc[UR14][R94.64], R23 ;  /* 0x000000175e007986 */ /* 0x000fe2000c10150e */
[----:B------:R-:W-:-:S03]  /*7af0*/  F2FP.BF16.F32.PACK_AB R14, R112, R14 ;  /* 0x0000000e700e723e */ /* 0x000fc600000010ff */
[----:B------:R-:W-:Y:S04]  /*7b00*/  STG.E.U16 desc[UR14][R94.64+0x2], R47 ;  /* 0x0000022f5e007986 */ /* 0x000fe8000c10150e */
[----:B------:R-:W-:Y:S04]  /*7b10*/  STG.E.U16 desc[UR14][R94.64+0x4], R6 ;  /* 0x000004065e007986 */ /* 0x000fe8000c10150e */
[----:B------:R0:W-:Y:S01]  /*7b20*/  STG.E.U16 desc[UR14][R94.64+0x6], R2 ;  /* 0x000006025e007986 */ /* 0x0001e2000c10150e */
[----:B------:R-:W-:-:S03]  /*7b30*/  F2FP.BF16.F32.PACK_AB R10, R110, R10 ;  /* 0x0000000a6e0a723e */ /* 0x000fc600000010ff */
[----:B------:R1:W-:Y:S01]  /*7b40*/  STG.E.U16 desc[UR14][R96.64+0x6], R3 ;  /* 0x0000060360007986 */ /* 0x0003e2000c10150e */
[----:B------:R-:W-:-:S03]  /*7b50*/  PRMT R50, R12, 0x7632, R50 ;  /* 0x000076320c327816 */ /* 0x000fc60000000032 */
[----:B------:R-:W-:Y:S01]  /*7b60*/  STG.E.U16 desc[UR14][R96.64], R21 ;  /* 0x0000001560007986 */ /* 0x000fe2000c10150e */
[----:B0-----:R-:W-:Y:S02]  /*7b70*/  PRMT R2, R11, 0x7632, R2 ;  /* 0x000076320b027816 */ /* 0x001fe40000000002 */
[----:B--2---:R-:W-:Y:S02]  /*7b80*/  F2FP.BF16.F32.PACK_AB R9, R9, R161 ;  /* 0x000000a10909723e */ /* 0x004fe400000010ff */
[----:B-1----:R-:W-:Y:S01]  /*7b90*/  PRMT R3, R13, 0x7632, R3 ;  /* 0x000076320d037816 */ /* 0x002fe20000000003 */
[----:B------:R-:W-:Y:S01]  /*7ba0*/  STG.E.U16 desc[UR14][R96.64+0x2], R48 ;  /* 0x0000023060007986 */ /* 0x000fe2000c10150e */
[----:B------:R-:W-:-:S03]  /*7bb0*/  PRMT R51, R9, 0x7632, R51 ;  /* 0x0000763209337816 */ /* 0x000fc60000000033 */
[----:B------:R-:W-:Y:S01]  /*7bc0*/  STG.E.U16 desc[UR14][R96.64+0x4], R8 ;  /* 0x0000040860007986 */ /* 0x000fe2000c10150e */
[----:B------:R-:W-:-:S03]  /*7bd0*/  F2FP.BF16.F32.PACK_AB R7, R18, R7 ;  /* 0x000000071207723e */ /* 0x000fc600000010ff */
[----:B------:R-:W-:Y:S01]  /*7be0*/  STG.E.U16 desc[UR14][R98.64], R15 ;  /* 0x0000000f62007986 */ /* 0x000fe2000c10150e */
[----:B------:R-:W-:-:S03]  /*7bf0*/  UIADD3 UR10, UP0, UR10, 0x12, URZ ;  /* 0x000000120a0a7890 */ /* 0x000fc6000ff1e03f */
[----:B------:R-:W-:Y:S04]  /*7c00*/  STG.E.U16 desc[UR14][R98.64+0x2], R49 ;  /* 0x0000023162007986 */ /* 0x000fe8000c10150e */
[----:B------:R-:W-:Y:S04]  /*7c10*/  STG.E.U16 desc[UR14][R98.64+0x4], R11 ;  /* 0x0000040b62007986 */ /* 0x000fe8000c10150e */
[----:B------:R0:W-:Y:S01]  /*7c20*/  STG.E.U16 desc[UR14][R98.64+0x6], R2 ;  /* 0x0000060262007986 */ /* 0x0001e2000c10150e */
[----:B------:R-:W-:-:S03]  /*7c30*/  F2FP.BF16.F32.PACK_AB R113, R141, R113 ;  /* 0x000000718d71723e */ /* 0x000fc600000010ff */
[----:B------:R1:W-:Y:S01]  /*7c40*/  STG.E.U16 desc[UR14][R100.64+0x6], R3 ;  /* 0x0000060364007986 */ /* 0x0003e2000c10150e */
[----:B------:R-:W-:-:S03]  /*7c50*/  UIADD3.X UR5, URZ, UR5, URZ, UP0, !UPT ;  /* 0x000000053f057290 */ /* 0x000fc600087fe43f */
[----:B------:R-:W-:Y:S01]  /*7c60*/  STG.E.U16 desc[UR14][R100.64], R12 ;  /* 0x0000000c64007986 */ /* 0x000fe2000c10150e */
[----:B0-----:R-:W-:Y:S02]  /*7c70*/  PRMT R2, R14, 0x7632, R2 ;  /* 0x000076320e027816 */ /* 0x001fe40000000002 */
[----:B---3--:R-:W-:Y:S02]  /*7c80*/  F2FP.BF16.F32.PACK_AB R4, R4, R162 ;  /* 0x000000a20404723e */ /* 0x008fe400000010ff */
[----:B-1----:R-:W-:Y:S01]  /*7c90*/  PRMT R3, R10, 0x7632, R3 ;  /* 0x000076320a037816 */ /* 0x002fe20000000003 */
[----:B------:R-:W-:Y:S01]  /*7ca0*/  STG.E.U16 desc[UR14][R100.64+0x2], R50 ;  /* 0x0000023264007986 */ /* 0x000fe2000c10150e */
[----:B----4-:R-:W-:-:S03]  /*7cb0*/  F2FP.BF16.F32.PACK_AB R0, R0, R165 ;  /* 0x000000a50000723e */ /* 0x010fc600000010ff */
[----:B------:R-:W-:Y:S01]  /*7cc0*/  STG.E.U16 desc[UR14][R100.64+0x4], R13 ;  /* 0x0000040d64007986 */ /* 0x000fe2000c10150e */
[----:B------:R-:W-:Y:S01]  /*7cd0*/  PRMT R8, R4, 0x7632, R8 ;  /* 0x0000763204087816 */ /* 0x000fe20000000008 */
[----:B------:R-:W-:Y:S01]  /*7ce0*/  UISETP.GE.U32.AND UP0, UPT, UR10, UR20, UPT ;  /* 0x000000140a00728c */ /* 0x000fe2000bf06070 */
[----:B------:R-:W-:Y:S01]  /*7cf0*/  PRMT R52, R0, 0x7632, R52 ;  /* 0x0000763200347816 */ /* 0x000fe20000000034 */
[----:B------:R-:W-:Y:S01]  /*7d00*/  STG.E.U16 desc[UR14][R102.64], R9 ;  /* 0x0000000966007986 */ /* 0x000fe2000c10150e */
[----:B------:R-:W-:-:S03]  /*7d10*/  PRMT R53, R59, 0x7632, R53 ;  /* 0x000076323b357816 */ /* 0x000fc60000000035 */
[----:B------:R-:W-:Y:S04]  /*7d20*/  STG.E.U16 desc[UR14][R102.64+0x2], R51 ;  /* 0x0000023366007986 */ /* 0x000fe8000c10150e */
[----:B------:R-:W-:Y:S04]  /*7d30*/  STG.E.U16 desc[UR14][R102.64+0x4], R14 ;  /* 0x0000040e66007986 */ /* 0x000fe8000c10150e */
[----:B------:R0:W-:Y:S04]  /*7d40*/  STG.E.U16 desc[UR14][R102.64+0x6], R2 ;  /* 0x0000060266007986 */ /* 0x0001e8000c10150e */
[----:B------:R1:W-:Y:S01]  /*7d50*/  STG.E.U16 desc[UR14][R16.64+0x6], R3 ;  /* 0x0000060310007986 */ /* 0x0003e2000c10150e */
[----:B------:R-:W-:-:S03]  /*7d60*/  UISETP.GE.AND.EX UP0, UPT, UR5, UR11, UPT, UP0 ;  /* 0x0000000b0500728c */ /* 0x000fc6000bf06300 */
        /* <DEDUP_REMOVED lines=13> */
[----:B------:R-:W-:Y:S01]  /*7e40*/  PLOP3.LUT P0, PT, PT, PT, UP0, 0x80, 0x0 ;  /* 0x000000000000781c */ /* 0x000fe20003f0f008 */
[----:B------:R-:W-:-:S12]  /*7e50*/  ULOP3.LUT UR4, UR4, 0x1, URZ, 0x3c, !UPT ;  /* 0x0000000104047892 */ /* 0x000fd8000f8e3c3f */
[----:B--2---:R-:W-:Y:S05]  /*7e60*/  @!P0 BRA `(.L_x_1204) ;  /* 0xffffff8400008947 */ /* 0x004fea000383ffff */
[----:B------:R-:W-:Y:S05]  /*7e70*/  EXIT ;  /* 0x000000000000794d */ /* 0x000fea0003800000 */
.L_x_1205:
        /* <DEDUP_REMOVED lines=16> */
.L_x_2644:


//--------------------- .text._ZN13group_norm_v214gn_cuda_kernelI13__nv_bfloat16Li320ELi2ELi32ELi40ELi1024ELb0ELi64ELi320ELi320ELi4ELb1ELi18ELb0ELb0ENS_16CompileConditionILi900EEEEEvPT_PKS4_S7_S7_flPfS8_Pj --------------------------
	.section	.text._ZN13group_norm_v214gn_cuda_kernelI13__nv_bfloat16Li320ELi2ELi32ELi40ELi1024ELb0ELi64ELi320ELi320ELi4ELb1ELi18ELb0ELb0ENS_16CompileConditionILi900EEEEEvPT_PKS4_S7_S7_flPfS8_Pj,"ax",@progbits
	.align	128
        .global         _ZN13group_norm_v214gn_cuda_kernelI13__nv_bfloat16Li320ELi2ELi32ELi40ELi1024ELb0ELi64ELi320ELi320ELi4ELb1ELi18ELb0ELb0ENS_16CompileConditionILi900EEEEEvPT_PKS4_S7_S7_flPfS8_Pj
        .type           _ZN13group_norm_v214gn_cuda_kernelI13__nv_bfloat16Li320ELi2ELi32ELi40ELi1024ELb0ELi64ELi320ELi320ELi4ELb1ELi18ELb0ELb0ENS_16CompileConditionILi900EEEEEvPT_PKS4_S7_S7_flPfS8_Pj,@function
        .size           _ZN13group_norm_v214gn_cuda_kernelI13__nv_bfloat16Li320ELi2ELi32ELi40ELi1024ELb0ELi64ELi320ELi320ELi4ELb1ELi18ELb0ELb0ENS_16CompileConditionILi900EEEEEvPT_PKS4_S7_S7_flPfS8_Pj,(.L_x_2645 - _ZN13group_norm_v214gn_cuda_kernelI13__nv_bfloat16Li320ELi2ELi32ELi40ELi1024ELb0ELi64ELi320ELi320ELi4ELb1ELi18ELb0ELb0ENS_16CompileConditionILi900EEEEEvPT_PKS4_S7_S7_flPfS8_Pj)
        .other          _ZN13group_norm_v214gn_cuda_kernelI13__nv_bfloat16Li320ELi2ELi32ELi40ELi1024ELb0ELi64ELi320ELi320ELi4ELb1ELi18ELb0ELb0ENS_16CompileConditionILi900EEEEEvPT_PKS4_S7_S7_flPfS8_Pj,@"STO_CUDA_ENTRY STV_DEFAULT"
_ZN13group_norm_v214gn_cuda_kernelI13__nv_bfloat16Li320ELi2ELi32ELi40ELi1024ELb0ELi64ELi320ELi320ELi4ELb1ELi18ELb0ELb0ENS_16CompileConditionILi900EEEEEvPT_PKS4_S7_S7_flPfS8_Pj:
.text._ZN13group_norm_v214gn_cuda_kernelI13__nv_bfloat16Li320ELi2ELi32ELi40ELi1024ELb0ELi64ELi320ELi320ELi4ELb1ELi18ELb0ELb0ENS_16CompileConditionILi900EEEEEvPT_PKS4_S7_S7_flPfS8_Pj:
        /* <DEDUP_REMOVED lines=17> */
[----:B0-----:R-:W-:-:S05]  /*0110*/  IMAD.WIDE.U32 R2, R4, -0x33333333, RZ ;  /* 0xcccccccd04027825 */ /* 0x001fca00078e00ff */
[----:B------:R-:W-:Y:S02]  /*0120*/  SHF.R.U32.HI R7, RZ, 0x6, R3 ;  /* 0x00000006ff077819 */ /* 0x000fe40000011603 */
[----:B-1----:R-:W-:-:S03]  /*0130*/  LEA R3, R5, R0, 0x18 ;  /* 0x0000000005037211 */ /* 0x002fc600078ec0ff */
[----:B------:R-:W-:-:S04]  /*0140*/  IMAD R0, R7, -0x50, R4 ;  /* 0xffffffb007007824 */ /* 0x000fc800078e0204 */
[----:B------:R-:W-:-:S05]  /*0150*/  IMAD R0, R0, 0x28, R3 ;  /* 0x0000002800007824 */ /* 0x000fca00078e0203 */
[----:B------:R-:W-:-:S05]  /*0160*/  LEA R0, R7, R0, 0x3 ;  /* 0x0000000007007211 */ /* 0x000fca00078e18ff */
[----:B------:R0:W-:Y:S02]  /*0170*/  STL [R1+0x38], R0 ;  /* 0x0000380001007387 */ /* 0x0001e40000100800 */
.L_x_1214:
[----:B------:R-:W1:Y:S01]  /*0180*/  S2R R90, SR_TID.X ;  /* 0x00000000005a7919 */ /* 0x000e620000002100 */
[----:B------:R-:W-:Y:S01]  /*0190*/  ULOP3.LUT UR16, UR9, 0x3, URZ, 0xc0, !UPT ;  /* 0x0000000309107892 */ /* 0x000fe2000f8ec03f */
[----:B--2---:R-:W2:Y:S01]  /*01a0*/  LDC.64 R28, c[0x0][0x220] ;  /* 0x00008800ff1c7b82 */ /* 0x004ea20000000a00 */
[----:B------:R-:W-:Y:S01]  /*01b0*/  USHF.R.U64 UR17, UR9, 0x2, UR5 ;  /* 0x0000000209117899 */ /* 0x000fe20008001205 */
[----:B------:R-:W0:Y:S01]  /*01c0*/  S2R R89, SR_CTAID.X ;  /* 0x0000000000597919 */ /* 0x000e220000002500 */
[----:B------:R-:W-:Y:S02]  /*01d0*/  UIMAD UR8, UR16, 0x140, URZ ;  /* 0x00000140100878a4 */ /* 0x000fe4000f8e023f */
[----:B------:R-:W-:Y:S02]  /*01e0*/  USHF.R.U32.HI UR6, URZ, 0x2, UR5 ;  /* 0x000000023f067899 */ /* 0x000fe40008011605 */
[----:B------:R-:W-:Y:S01]  /*01f0*/  MOV R5, UR17 ;  /* 0x0000001100057c02 */ /* 0x000fe20008000f00 */
[----:B------:R-:W-:Y:S01]  /*0200*/  ULDC.64 UR12, c[0x0][0x218] ;  /* 0x00008600000c7ab9 */ /* 0x000fe20000000a00 */
[----:B------:R-:W-:Y:S01]  /*0210*/  UIMAD UR11, UR6, 0x140000, URZ ;  /* 0x00140000060b78a4 */ /* 0x000fe2000f8e023f */
[----:B------:R-:W3:Y:S01]  /*0220*/  LDC.64 R26, c[0x0][0x228] ;  /* 0x00008a00ff1a7b82 */ /* 0x000ee20000000a00 */
[----:B-1----:R-:W-:-:S04]  /*0230*/  IMAD.WIDE.U32 R2, R90, -0x33333333, RZ ;  /* 0xcccccccd5a027825 */ /* 0x002fc800078e00ff */
[----:B0-----:R-:W-:Y:S01]  /*0240*/  IMAD.SHL.U32 R0, R89, 0x40, RZ ;  /* 0x0000004059007824 */ /* 0x001fe200078e00ff */
[----:B------:R-:W-:-:S04]  /*0250*/  SHF.R.U32.HI R3, RZ, 0x6, R3 ;  /* 0x00000006ff037819 */ /* 0x000fc80000011603 */
[----:B------:R-:W-:Y:S01]  /*0260*/  LOP3.LUT R0, R0, 0x3c0, RZ, 0xc0, !PT ;  /* 0x000003c000007812 */ /* 0x000fe200078ec0ff */
[----:B------:R-:W-:-:S03]  /*0270*/  IMAD R84, R3, -0x50, R90 ;  /* 0xffffffb003547824 */ /* 0x000fc600078e025a */
[----:B------:R-:W-:Y:S02]  /*0280*/  IADD3 R0, R0, R3, RZ ;  /* 0x0000000300007210 */ /* 0x000fe40007ffe0ff */
[----:B------:R-:W-:-:S03]  /*0290*/  LEA R8, R84, UR8, 0x2 ;  /* 0x0000000854087c11 */ /* 0x000fc6000f8e10ff */
[----:B------:R-:W-:Y:S01]  /*02a0*/  IMAD R6, R0, 0x500, RZ ;  /* 0x0000050000067824 */ /* 0x000fe200078e02ff */
[----:B------:R-:W-:-:S04]  /*02b0*/  SHF.R.S32.HI R9, RZ, 0x1f, R8 ;  /* 0x0000001fff097819 */ /* 0x000fc80000011408 */
[----:B------:R-:W-:Y:S01]  /*02c0*/  IADD3 R4, R6, 0x1400, RZ ;  /* 0x0000140006047810 */ /* 0x000fe20007ffe0ff */
[----:B------:R-:W-:-:S04]  /*02d0*/  IMAD.WIDE.U32 R2, R5, 0x140000, R8 ;  /* 0x0014000005027825 */ /* 0x000fc800078e0008 */
[----:B------:R-:W-:Y:S01]  /*02e0*/  VIADD R83, R3, UR11 ;  /* 0x0000000b03537c36 */ /* 0x000fe20008000000 */
[----:B------:R-:W-:-:S04]  /*02f0*/  IADD3 R0, P0, R6, R2, RZ ;  /* 0x0000000206007210 */ /* 0x000fc80007f1e0ff */
[----:B------:R-:W-:Y:S02]  /*0300*/  IADD3.X R3, RZ, R83, RZ, P0, !PT ;  /* 0x00000053ff037210 */ /* 0x000fe400007fe4ff */
[----:B------:R-:W-:-:S04]  /*0310*/  LEA R60, P0, R0, UR12, 0x1 ;  /* 0x0000000c003c7c11 */ /* 0x000fc8000f8008ff */
[----:B------:R-:W-:Y:S02]  /*0320*/  LEA.HI.X R61, R0, UR13, R3, 0x1, P0 ;  /* 0x0000000d003d7c11 */ /* 0x000fe400080f0c03 */
[----:B------:R-:W-:-:S04]  /*0330*/  IADD3 R0, P0, R4, R2, RZ ;  /* 0x0000000204007210 */ /* 0x000fc80007f1e0ff */
[----:B------:R-:W4:Y:S01]  /*0340*/  LDG.E.64.CONSTANT R60, desc[UR14][R60.64] ;  /* 0x0000000e3c3c7981 */ /* 0x000f22000c1e9b00 */
[----:B------:R-:W-:Y:S01]  /*0350*/  IMAD.X R3, RZ, RZ, R83, P0 ;  /* 0x000000ffff037224 */ /* 0x000fe200000e0653 */
[C---:B------:R-:W-:Y:S02]  /*0360*/  LEA R58, P0, R0.reuse, UR12, 0x1 ;  /* 0x0000000c003a7c11 */ /* 0x040fe4000f8008ff */
[----:B------:R0:W-:Y:S02]  /*0370*/  STL [R1+0x34], R4 ;  /* 0x0000340401007387 */ /* 0x0001e40000100800 */
[----:B------:R-:W-:-:S06]  /*0380*/  LEA.HI.X R59, R0, UR13, R3, 0x1, P0 ;  /* 0x0000000d003b7c11 */ /* 0x000fcc00080f0c03 */
[----:B------:R-:W4:Y:S01]  /*0390*/  LDG.E.64.CONSTANT R58, desc[UR14][R58.64] ;  /* 0x0000000e3a3a7981 */ /* 0x000f22000c1e9b00 */
[----:B0-----:R-:W-:-:S04]  /*03a0*/  IADD3 R4, R6, 0x2800, RZ ;  /* 0x0000280006047810 */ /* 0x001fc80007ffe0ff */
[----:B------:R-:W-:-:S04]  /*03b0*/  IADD3 R0, P0, R4, R2, RZ ;  /* 0x0000000204007210 */ /* 0x000fc80007f1e0ff */
[----:B------:R-:W-:Y:S02]  /*03c0*/  IADD3.X R3, RZ, R83, RZ, P0, !PT ;  /* 0x00000053ff037210 */ /* 0x000fe400007fe4ff */
[C---:B------:R-:W-:Y:S01]  /*03d0*/  LEA R56, P0, R0.reuse, UR12, 0x1 ;  /* 0x0000000c00387c11 */ /* 0x040fe2000f8008ff */
[----:B------:R0:W-:Y:S03]  /*03e0*/  STL [R1+0x24], R4 ;  /* 0x0000240401007387 */ /* 0x0001e60000100800 */
[----:B------:R-:W-:-:S06]  /*03f0*/  LEA.HI.X R57, R0, UR13, R3, 0x1, P0 ;  /* 0x0000000d00397c11 */ /* 0x000fcc00080f0c03 */
[----:B------:R-:W4:Y:S01]  /*0400*/  LDG.E.64.CONSTANT R56, desc[UR14][R56.64] ;  /* 0x0000000e38387981 */ /* 0x000f22000c1e9b00 */
[----:B0-----:R-:W-:-:S05]  /*0410*/  VIADD R4, R6, 0x3c00 ;  /* 0x00003c0006047836 */ /* 0x001fca0000000000 */
[----:B------:R-:W-:-:S04]  /*0420*/  IADD3 R0, P0, R4, R2, RZ ;  /* 0x0000000204007210 */ /* 0x000fc80007f1e0ff */
[----:B------:R-:W-:Y:S02]  /*0430*/  IADD3.X R3, RZ, R83, RZ, P0, !PT ;  /* 0x00000053ff037210 */ /* 0x000fe400007fe4ff */
[C---:B------:R-:W-:Y:S01]  /*0440*/  LEA R54, P0, R0.reuse, UR12, 0x1 ;  /* 0x0000000c00367c11 */ /* 0x040fe2000f8008ff */
[----:B------:R0:W-:Y:S03]  /*0450*/  STL [R1+0x20], R4 ;  /* 0x0000200401007387 */ /* 0x0001e60000100800 */
[----:B------:R-:W-:-:S06]  /*0460*/  LEA.HI.X R55, R0, UR13, R3, 0x1, P0 ;  /* 0x0000000d00377c11 */ /* 0x000fcc00080f0c03 */
[----:B------:R-:W4:Y:S01]  /*0470*/  LDG.E.64.CONSTANT R54, desc[UR14][R54.64] ;  /* 0x0000000e36367981 */ /* 0x000f22000c1e9b00 */
[----:B0-----:R-:W-:-:S04]  /*0480*/  IADD3 R4, R6, 0x5000, RZ ;  /* 0x0000500006047810 */ /* 0x001fc80007ffe0ff */
[----:B------:R-:W-:-:S05]  /*0490*/  IADD3 R0, P0, R4, R2, RZ ;  /* 0x0000000204007210 */ /* 0x000fca0007f1e0ff */
[----:B------:R-:W-:Y:S01]  /*04a0*/  IMAD.X R3, RZ, RZ, R83, P0 ;  /* 0x000000ffff037224 */ /* 0x000fe200000e0653 */
[C---:B------:R-:W-:Y:S01]  /*04b0*/  LEA R52, P0, R0.reuse, UR12, 0x1 ;  /* 0x0000000c00347c11 */ /* 0x040fe2000f8008ff */
[----:B------:R0:W-:Y:S03]  /*04c0*/  STL [R1+0x1c], R4 ;  /* 0x00001c0401007387 */ /* 0x0001e60000100800 */
        /* <DEDUP_REMOVED lines=47> */
[----:B------:R-:W-:Y:S01]  /*07c0*/  LEA R38, P0, R0, UR12, 0x1 ;  /* 0x0000000c00267c11 */ /* 0x000fe2000f8008ff */
[----:B------:R-:W-:-:S03]  /*07d0*/  VIADD R5, R6, 0xf000 ;  /* 0x0000f00006057836 */ /* 0x000fc60000000000 */
[----:B------:R-:W-:Y:S02]  /*07e0*/  LEA.HI.X R39, R0, UR13, R3, 0x1, P0 ;  /* 0x0000000d00277c11 */ /* 0x000fe400080f0c03 */
[----:B------:R-:W-:-:S04]  /*07f0*/  IADD3 R5, P0, R5, R2, RZ ;  /* 0x0000000205057210 */ /* 0x000fc80007f1e0ff */
[----:B------:R-:W4:Y:S01]  /*0800*/  LDG.E.64.CONSTANT R38, desc[UR14][R38.64] ;  /* 0x0000000e26267981 */ /* 0x000f22000c1e9b00 */
[----:B------:R-:W-:Y:S02]  /*0810*/  IADD3.X R80, RZ, R83, RZ, P0, !PT ;  /* 0x00000053ff507210 */ /* 0x000fe400007fe4ff */
[C---:B------:R-:W-:Y:S02]  /*0820*/  LEA R36, P0, R5.reuse, UR12, 0x1 ;  /* 0x0000000c05247c11 */ /* 0x040fe4000f8008ff */
[C---:B------:R-:W-:Y:S02]  /*0830*/  IADD3 R3, R6.reuse, 0x10400, RZ ;  /* 0x0001040006037810 */ /* 0x040fe40007ffe0ff */
[----:B------:R-:W-:Y:S01]  /*0840*/  LEA.HI.X R37, R5, UR13, R80, 0x1, P0 ;  /* 0x0000000d05257c11 */ /* 0x000fe200080f0c50 */
[----:B------:R0:W-:Y:S01]  /*0850*/  STL [R1+0xc], R4 ;  /* 0x00000c0401007387 */ /* 0x0001e20000100800 */
[----:B------:R-:W-:-:S03]  /*0860*/  VIADD R7, R6, 0x12c00 ;  /* 0x00012c0006077836 */ /* 0x000fc60000000000 */
[----:B------:R-:W4:Y:S04]  /*0870*/  LDL R85, [R1+0x38] ;  /* 0x0000380001557983 */ /* 0x000f280000100800 */
[----:B------:R-:W4:Y:S01]  /*0880*/  LDG.E.64.CONSTANT R36, desc[UR14][R36.64] ;  /* 0x0000000e24247981 */ /* 0x000f22000c1e9b00 */
[----:B0-----:R-:W-:-:S05]  /*0890*/  IADD3 R4, P0, R3, R2, RZ ;  /* 0x0000000203047210 */ /* 0x001fca0007f1e0ff */
[----:B------:R-:W-:Y:S01]  /*08a0*/  IMAD.X R81, RZ, RZ, R83, P0 ;  /* 0x000000ffff517224 */ /* 0x000fe200000e0653 */
[----:B------:R-:W-:-:S04]  /*08b0*/  LEA R34, P0, R4, UR12, 0x1 ;  /* 0x0000000c04227c11 */ /* 0x000fc8000f8008ff */
[----:B------:R-:W-:Y:S02]  /*08c0*/  LEA.HI.X R35, R4, UR13, R81, 0x1, P0 ;  /* 0x0000000d04237c11 */ /* 0x000fe400080f0c51 */
[----:B------:R-:W-:-:S04]  /*08d0*/  IADD3 R3, R6, 0x11800, RZ ;  /* 0x0001180006037810 */ /* 0x000fc80007ffe0ff */
[----:B------:R-:W4:Y:S01]  /*08e0*/  LDG.E.64.CONSTANT R34, desc[UR14][R34.64] ;  /* 0x0000000e22227981 */ /* 0x000f22000c1e9b00 */
[----:B------:R-:W-:-:S04]  /*08f0*/  IADD3 R3, P0, R3, R2, RZ ;  /* 0x0000000203037210 */ /* 0x000fc80007f1e0ff */
[----:B------:R-:W-:Y:S02]  /*0900*/  IADD3.X R82, RZ, R83, RZ, P0, !PT ;  /* 0x00000053ff527210 */ /* 0x000fe400007fe4ff */
[----:B------:R-:W-:-:S04]  /*0910*/  LEA R32, P0, R3, UR12, 0x1 ;  /* 0x0000000c03207c11 */ /* 0x000fc8000f8008ff */
[----:B------:R-:W-:Y:S02]  /*0920*/  LEA.HI.X R33, R3, UR13, R82, 0x1, P0 ;  /* 0x0000000d03217c11 */ /* 0x000fe400080f0c52 */
[----:B------:R-:W-:-:S04]  /*0930*/  IADD3 R2, P0, R7, R2, RZ ;  /* 0x0000000207027210 */ /* 0x000fc80007f1e0ff */
[----:B------:R-:W4:Y:S01]  /*0940*/  LDG.E.64.CONSTANT R32, desc[UR14][R32.64] ;  /* 0x0000000e20207981 */ /* 0x000f22000c1e9b00 */
[----:B------:R-:W-:Y:S02]  /*0950*/  IADD3.X R83, RZ, R83, RZ, P0, !PT ;  /* 0x00000053ff537210 */ /* 0x000fe400007fe4ff */
[----:B------:R-:W-:-:S04]  /*0960*/  LEA R30, P0, R2, UR12, 0x1 ;  /* 0x0000000c021e7c11 */ /* 0x000fc8000f8008ff */
[----:B------:R-:W-:-:S06]  /*0970*/  LEA.HI.X R31, R2, UR13, R83, 0x1, P0 ;  /* 0x0000000d021f7c11 */ /* 0x000fcc00080f0c53 */
[----:B------:R-:W4:Y:S01]  /*0980*/  LDG.E.64.CONSTANT R30, desc[UR14][R30.64] ;  /* 0x0000000e1e1e7981 */ /* 0x000f22000c1e9b00 */
[----:B--2---:R-:W-:-:S04]  /*0990*/  IMAD.WIDE R28, R8, 0x2, R28 ;  /* 0x00000002081c7825 */ /* 0x004fc800078e021c */
[----:B---3--:R-:W-:Y:S02]  /*09a0*/  IMAD.WIDE R26, R8, 0x2, R26 ;  /* 0x00000002081a7825 */ /* 0x008fe400078e021a */
[----:B------:R-:W5:Y:S04]  /*09b0*/  LDG.E.64.CONSTANT R28, desc[UR14][R28.64] ;  /* 0x0000000e1c1c7981 */ /* 0x000f68000c1e9b00 */
[----:B------:R-:W5:Y:S01]  /*09c0*/  LDG.E.64.CONSTANT R26, desc[UR14][R26.64] ;  /* 0x0000000e1a1a7981 */ /* 0x000f62000c1e9b00 */
[C---:B----4-:R-:W-:Y:S02]  /*09d0*/  PRMT R7, R60.reuse, 0x7632, R7 ;  /* 0x000076323c077816 */ /* 0x050fe40000000007 */
[----:B------:R-:W-:-:S03]  /*09e0*/  SHF.L.U32 R0, R60, 0x10, RZ ;  /* 0x000000103c007819 */ /* 0x000fc600000006ff */
[----:B------:R-:W-:Y:S02]  /*09f0*/  IMAD.U32 R10, R7, 0x10000, RZ ;  /* 0x00010000070a7824 */ /* 0x000fe400078e00ff */
[----:B------:R-:W-:Y:S01]  /*0a00*/  FADD.FTZ R8, RZ, R0 ;  /* 0x00000000ff087221 */ /* 0x000fe20000010000 */
[----:B------:R-:W-:Y:S01]  /*0a10*/  FFMA.FTZ R9, R0, R0, RZ ;  /* 0x0000000000097223 */ /* 0x000fe200000100ff */
        /* <DEDUP_REMOVED lines=17> */
[----:B------:R-:W-:-:S03]  /*0b30*/  FFMA.FTZ R8, R8, R8, R9 ;  /* 0x0000000808087223 */ /* 0x000fc60000010009 */
[----:B------:R-:W-:Y:S02]  /*0b40*/  IMAD.U32 R9, R7, 0x10000, RZ ;  /* 0x0001000007097824 */ /* 0x000fe400078e00ff */
        /* <DEDUP_REMOVED lines=16> */
[----:B------:R-:W-:Y:S02]  /*0c50*/  SHF.L.U32 R8, R54, 0x10, RZ ;  /* 0x0000001036087819 */ /* 0x000fe400000006ff */
[----:B------:R-:W-:Y:S01]  /*0c60*/  FADD.FTZ R13, R12, R11 ;  /* 0x0000000b0c0d7221 */ /* 0x000fe20000010000 */
[----:B------:R-:W-:Y:S01]  /*0c70*/  PRMT R9, R54, 0x7632, R9 ;  /* 0x0000763236097816 */ /* 0x000fe20000000009 */
[----:B------:R-:W-:-:S02]  /*0c80*/  FFMA.FTZ R11, R11, R11, R10 ;  /* 0x0000000b0b0b7223 */ /* 0x000fc4000001000a */
[----:B------:R-:W-:Y:S02]  /*0c90*/  FADD.FTZ R13, R13, R8 ;  /* 0x000000080d0d7221 */ /* 0x000fe40000010000 */
[----:B------:R-:W-:Y:S02]  /*0ca0*/  IMAD.U32 R12, R9, 0x10000, RZ ;  /* 0x00010000090c7824 */ /* 0x000fe400078e00ff */
[----:B------:R-:W-:Y:S01]  /*0cb0*/  FFMA.FTZ R11, R8, R8, R11 ;  /* 0x00000008080b7223 */ /* 0x000fe2000001000b */
[C---:B------:R-:W-:Y:S02]  /*0cc0*/  SHF.L.U32 R9, R55.reuse, 0x10, RZ ;  /* 0x0000001037097819 */ /* 0x040fe400000006ff */
[----:B------:R-:W-:Y:S01]  /*0cd0*/  PRMT R10, R55, 0x7632, R10 ;  /* 0x00007632370a7816 */ /* 0x000fe2000000000a */
[----:B------:R-:W-:Y:S01]  /*0ce0*/  FADD.FTZ R14, R13, R12 ;  /* 0x0000000c0d0e7221 */ /* 0x000fe20000010000 */
[----:B------:R-:W-:Y:S02]  /*0cf0*/  FFMA.FTZ R12, R12, R12, R11 ;  /* 0x0000000c0c0c7223 */ /* 0x000fe4000001000b */
[----:B------:R-:W-:Y:S01]  /*0d00*/  SHF.L.U32 R13, R10, 0x10, RZ ;  /* 0x000000100a0d7819 */ /* 0x000fe200000006ff */
[----:B------:R-:W-:Y:S01]  /*0d10*/  FADD.FTZ R14, R14, R9 ;  /* 0x000000090e0e7221 */ /* 0x000fe20000010000 */
[----:B------:R-:W-:-:S03]  /*0d20*/  FFMA.FTZ R12, R9, R9, R12 ;  /* 0x00000009090c7223 */ /* 0x000fc6000001000c */
[----:B------:R-:W-:Y:S01]  /*0d30*/  FADD.FTZ R15, R14, R13 ;  /* 0x0000000d0e0f7221 */ /* 0x000fe20000010000 */
[C---:B------:R-:W-:Y:S01]  /*0d40*/  PRMT R11, R52.reuse, 0x7632, R11 ;  /* 0x00007632340b7816 */ /* 0x040fe2000000000b */
[----:B------:R-:W-:Y:S02]  /*0d50*/  IMAD.U32 R10, R52, 0x10000, RZ ;  /* 0x00010000340a7824 */ /* 0x000fe400078e00ff */
[----:B------:R-:W-:Y:S01]  /*0d60*/  FFMA.FTZ R13, R13, R13, R12 ;  /* 0x0000000d0d0d7223 */ /* 0x000fe2000001000c */
[----:B------:R-:W-:Y:S01]  /*0d70*/  SHF.L.U32 R14, R11, 0x10, RZ ;  /* 0x000000100b0e7819 */ /* 0x000fe200000006ff */
[----:B------:R-:W-:Y:S02]  /*0d80*/  FADD.FTZ R15, R15, R10 ;  /* 0x0000000a0f0f7221 */ /* 0x000fe40000010000 */
[----:B------:R-:W-:Y:S01]  /*0d90*/  FFMA.FTZ R13, R10, R10, R13 ;  /* 0x0000000a0a0d7223 */ /* 0x000fe2000001000d */
[C---:B------:R-:W-:Y:S02]  /*0da0*/  SHF.L.U32 R11, R53.reuse, 0x10, RZ ;  /* 0x00000010350b7819 */ /* 0x040fe400000006ff */
[----:B------:R-:W-:Y:S01]  /*0db0*/  PRMT R12, R53, 0x7632, R12 ;  /* 0x00007632350c7816 */ /* 0x000fe2000000000c */
[----:B------:R-:W-:Y:S01]  /*0dc0*/  FADD.FTZ R16, R15, R14 ;  /* 0x0000000e0f107221 */ /* 0x000fe20000010000 */
[----:B------:R-:W-:-:S03]  /*0dd0*/  FFMA.FTZ R14, R14, R14, R13 ;  /* 0x0000000e0e0e7223 */ /* 0x000fc6000001000d */
[----:B------:R-:W-:Y:S02]  /*0de0*/  IMAD.U32 R15, R12, 0x10000, RZ ;  /* 0x000100000c0f7824 */ /* 0x000fe400078e00ff */
[----:B------:R-:W-:Y:S01]  /*0df0*/  FADD.FTZ R16, R16, R11 ;  /* 0x0000000b10107221 */ /* 0x000fe20000010000 */
[----:B------:R-:W-:-:S03]  /*0e00*/  FFMA.FTZ R14, R11, R11, R14 ;  /* 0x0000000b0b0e7223 */ /* 0x000fc6000001000e */
[----:B------:R-:W-:Y:S01]  /*0e10*/  FADD.FTZ R17, R16, R15 ;  /* 0x0000000f10117221 */ /* 0x000fe20000010000 */
[C---:B------:R-:W-:Y:S02]  /*0e20*/  SHF.L.U32 R12, R50.reuse, 0x10, RZ ;  /* 0x00000010320c7819 */ /* 0x040fe400000006ff */
[----:B------:R-:W-:Y:S01]  /*0e30*/  PRMT R13, R50, 0x7632, R13 ;  /* 0x00007632320d7816 */ /* 0x000fe2000000000d */
[----:B------:R-:W-:Y:S02]  /*0e40*/  FFMA.FTZ R15, R15, R15, R14 ;  /* 0x0000000f0f0f7223 */ /* 0x000fe4000001000e */
[----:B------:R-:W-:Y:S01]  /*0e50*/  FADD.FTZ R17, R17, R12 ;  /* 0x0000000c11117221 */ /* 0x000fe20000010000 */
[----:B------:R-:W-:Y:S01]  /*0e60*/  SHF.L.U32 R16, R13, 0x10, RZ ;  /* 0x000000100d107819 */ /* 0x000fe200000006ff */
[----:B------:R-:W-:Y:S01]  /*0e70*/  FFMA.FTZ R15, R12, R12, R15 ;  /* 0x0000000c0c0f7223 */ /* 0x000fe2000001000f */
[C---:B------:R-:W-:Y:S01]  /*0e80*/  PRMT R14, R51.reuse, 0x7632, R14 ;  /* 0x00007632330e7816 */ /* 0x040fe2000000000e */
[----:B------:R-:W-:-:S02]  /*0e90*/  IMAD.U32 R13, R51, 0x10000, RZ ;  /* 0x00010000330d7824 */ /* 0x000fc400078e00ff */
[----:B------:R-:W-:Y:S01]  /*0ea0*/  FADD.FTZ R18, R17, R16 ;  /* 0x0000001011127221 */ /* 0x000fe20000010000 */
[----:B------:R-:W-:Y:S01]  /*0eb0*/  FFMA.FTZ R16, R16, R16, R15 ;  /* 0x0000001010107223 */ /* 0x000fe2000001000f */
[----:B------:R-:W-:Y:S02]  /*0ec0*/  SHF.L.U32 R17, R14, 0x10, RZ ;  /* 0x000000100e117819 */ /* 0x000fe400000006ff */
[----:B------:R-:W-:Y:S01]  /*0ed0*/  FADD.FTZ R18, R18, R13 ;  /* 0x0000000d12127221 */ /* 0x000fe20000010000 */
[----:B------:R-:W-:-:S03]  /*0ee0*/  FFMA.FTZ R16, R13, R13, R16 ;  /* 0x0000000d0d107223 */ /* 0x000fc60000010010 */
[----:B------:R-:W-:Y:S01]  /*0ef0*/  FADD.FTZ R19, R18, R17 ;  /* 0x0000001112137221 */ /* 0x000fe20000010000 */
[----:B------:R-:W-:Y:S01]  /*0f00*/  FFMA.FTZ R17, R17, R17, R16 ;  /* 0x0000001111117223 */ /* 0x000fe20000010010 */
[C---:B------:R-:W-:Y:S02]  /*0f10*/  SHF.L.U32 R14, R48.reuse, 0x10, RZ ;  /* 0x00000010300e7819 */ /* 0x040fe400000006ff */
[----:B------:R-:W-:-:S03]  /*0f20*/  PRMT R15, R48, 0x7632, R15 ;  /* 0x00007632300f7816 */ /* 0x000fc6000000000f */
[----:B------:R-:W-:Y:S01]  /*0f30*/  FADD.FTZ R19, R19, R14 ;  /* 0x0000000e13137221 */ /* 0x000fe20000010000 */
[----:B------:R-:W-:Y:S01]  /*0f40*/  FFMA.FTZ R17, R14, R14, R17 ;  /* 0x0000000e0e117223 */ /* 0x000fe20000010011 */
[----:B------:R-:W-:Y:S01]  /*0f50*/  IMAD.U32 R18, R15, 0x10000, RZ ;  /* 0x000100000f127824 */ /* 0x000fe200078e00ff */
        /* <DEDUP_REMOVED lines=50> */
[C---:B------:R-:W-:Y:S02]  /*1280*/  SHF.L.U32 R22, R40.reuse, 0x10, RZ ;  /* 0x0000001028167819 */ /* 0x040fe400000006ff */
[----:B------:R-:W-:Y:S01]  /*1290*/  PRMT R23, R40, 0x7632, R23 ;  /* 0x0000763228177816 */ /* 0x000fe20000000017 */
[----:B------:R-:W-:Y:S02]  /*12a0*/  FFMA.FTZ R25, R25, R25, R24 ;  /* 0x0000001919197223 */ /* 0x000fe40000010018 */
[----:B------:R-:W-:Y:S02]  /*12b0*/  FADD.FTZ R63, R63, R22 ;  /* 0x000000163f3f7221 */ /* 0x000fe40000010000 */
[----:B------:R-:W-:Y:S02]  /*12c0*/  IMAD.U32 R62, R23, 0x10000, RZ ;  /* 0x00010000173e7824 */ /* 0x000fe400078e00ff */
[----:B------:R-:W-:Y:S01]  /*12d0*/  FFMA.FTZ R25, R22, R22, R25 ;  /* 0x0000001616197223 */ /* 0x000fe20000010019 */
[----:B------:R-:W-:-:S02]  /*12e0*/  SHF.L.U32 R23, R41, 0x10, RZ ;  /* 0x0000001029177819 */ /* 0x000fc400000006ff */
        /* <DEDUP_REMOVED lines=34> */
[----:B------:R-:W-:-:S02]  /*1510*/  SHF.L.U32 R70, R34, 0x10, RZ ;  /* 0x0000001022467819 */ /* 0x000fc400000006ff */
        /* <DEDUP_REMOVED lines=28> */
[----:B------:R-:W-:Y:S01]  /*16e0*/  FADD.FTZ R64, R65, R62 ;  /* 0x0000003e41407221 */ /* 0x000fe20000010000 */
[--C-:B------:R-:W-:Y:S01]  /*16f0*/  FFMA.FTZ R62, R62, R62, R63.reuse ;  /* 0x0000003e3e3e7223 */ /* 0x100fe2000001003f */
[----:B------:R-:W-:Y:S02]  /*1700*/  PRMT R63, R30, 0x7632, R63 ;  /* 0x000076321e3f7816 */ /* 0x000fe4000000003f */
[----:B------:R-:W-:Y:S01]  /*1710*/  FADD.FTZ R64, R64, R74 ;  /* 0x0000004a40407221 */ /* 0x000fe20000010000 */
[----:B------:R-:W-:Y:S02]  /*1720*/  FFMA.FTZ R62, R74, R74, R62 ;  /* 0x0000004a4a3e7223 */ /* 0x000fe4000001003e */
[----:B------:R-:W-:Y:S01]  /*1730*/  IMAD.U32 R63, R63, 0x10000, RZ ;  /* 0x000100003f3f7824 */ /* 0x000fe200078e00ff */
[----:B------:R-:W-:-:S03]  /*1740*/  SHF.L.U32 R75, R31, 0x10, RZ ;  /* 0x000000101f4b7819 */ /* 0x000fc600000006ff */
[----:B------:R-:W-:Y:S01]  /*1750*/  FADD.FTZ R64, R64, R63 ;  /* 0x0000003f40407221 */ /* 0x000fe20000010000 */
[--C-:B------:R-:W-:Y:S01]  /*1760*/  FFMA.FTZ R63, R63, R63, R62.reuse ;  /* 0x0000003f3f3f7223 */ /* 0x100fe2000001003e */
[----:B------:R-:W-:Y:S02]  /*1770*/  PRMT R62, R31, 0x7632, R62 ;  /* 0x000076321f3e7816 */ /* 0x000fe4000000003e */
[----:B------:R-:W-:Y:S01]  /*1780*/  ISETP.GT.U32.AND P0, PT, R90, 0x1f, PT ;  /* 0x0000001f5a00780c */ /* 0x000fe20003f04070 */
[----:B------:R-:W-:Y:S01]  /*1790*/  FFMA.FTZ R63, R75, R75, R63 ;  /* 0x0000004b4b3f7223 */ /* 0x000fe2000001003f */
[----:B------:R-:W-:Y:S01]  /*17a0*/  SHF.L.U32 R62, R62, 0x10, RZ ;  /* 0x000000103e3e7819 */ /* 0x000fe200000006ff */
[----:B------:R-:W-:-:S04]  /*17b0*/  FADD.FTZ R64, R64, R75 ;  /* 0x0000004b40407221 */ /* 0x000fc80000010000 */
[----:B------:R-:W-:Y:S01]  /*17c0*/  FFMA.FTZ R63, R62, R62, R63 ;  /* 0x0000003e3e3f7223 */ /* 0x000fe2000001003f */
[----:B------:R-:W-:Y:S01]  /*17d0*/  FADD.FTZ R62, R64, R62 ;  /* 0x0000003e403e7221 */ /* 0x000fe20000010000 */
[----:B------:R-:W-:Y:S04]  /*17e0*/  BSSY B0, `(.L_x_1206) ;  /* 0x0000068000007945 */ /* 0x000fe80003800000 */
[----:B------:R0:W-:Y:S02]  /*17f0*/  STS.64 [R85], R62 ;  /* 0x0000003e55007388 */ /* 0x0001e40000000a00 */
[----:B0-----:R-:W-:Y:S01]  /*1800*/  CS2R R62, SRZ ;  /* 0x00000000003e7805 */ /* 0x001fe2000001ff00 */
[----:B------:R-:W-:Y:S06]  /*1810*/  BAR.SYNC.DEFER_BLOCKING 0x0 ;  /* 0x0000000000007b1d */ /* 0x000fec0000010000 */
[----:B------:R-:W-:Y:S05]  /*1820*/  @P0 BRA `(.L_x_1207) ;  /* 0x00000004008c0947 */ /* 0x000fea0003800000 */
[----:B------:R-:W0:Y:S01]  /*1830*/  S2R R63, SR_CgaCtaId ;  /* 0x00000000003f7919 */ /* 0x000e220000008800 */
[----:B------:R-:W-:Y:S01]  /*1840*/  USHF.L.U32 UR6, UR9, 0x3, URZ ;  /* 0x0000000309067899 */ /* 0x000fe2000800063f */
[----:B------:R-:W-:Y:S01]  /*1850*/  HFMA2.MMA R66, -RZ, RZ, 0, 2.384185791015625e-06 ;  /* 0x00000028ff427435 */ /* 0x000fe200000001ff */
[----:B------:R-:W-:Y:S02]  /*1860*/  MOV R67, 0x400 ;  /* 0x0000040000437802 */ /* 0x000fe40000000f00 */
[----:B------:R-:W-:Y:S01]  /*1870*/  ULOP3.LUT UR6, UR6, 0x18, URZ, 0xc0, !UPT ;  /* 0x0000001806067892 */ /* 0x000fe2000f8ec03f */
[----:B------:R-:W-:-:S04]  /*1880*/  SHF.L.U32 R85, R90, 0x3, RZ ;  /* 0x000000035a557819 */ /* 0x000fc800000006ff */
[----:B------:R-:W-:Y:S02]  /*1890*/  LOP3.LUT R85, R85, 0x18, RZ, 0xc0, !PT ;  /* 0x0000001855557812 */ /* 0x000fe400078ec0ff */
[----:B------:R-:W-:-:S05]  /*18a0*/  LEA.HI R62, R90, UR6, RZ, 0x1e ;  /* 0x000000065a3e7c11 */ /* 0x000fca000f8ff0ff */
[----:B------:R-:W-:-:S04]  /*18b0*/  IMAD R66, R62, R66, -UR8 ;  /* 0x800000083e427e24 */ /* 0x000fc8000f8e0242 */
[C---:B------:R-:W-:Y:S01]  /*18c0*/  VIADD R86, R66.reuse, 0x1c ;  /* 0x0000001c42567836 */ /* 0x040fe20000000000 */
[----:B------:R-:W-:Y:S02]  /*18d0*/  SHF.R.S32.HI R62, RZ, 0x1f, R66 ;  /* 0x0000001fff3e7819 */ /* 0x000fe40000011442 */
[----:B------:R-:W-:Y:S02]  /*18e0*/  IADD3 R87, R66, 0x18, RZ ;  /* 0x0000001842577810 */ /* 0x000fe40007ffe0ff */
[----:B------:R-:W-:-:S04]  /*18f0*/  LEA.HI R62, R62, R66, RZ, 0x2 ;  /* 0x000000423e3e7211 */ /* 0x000fc800078f10ff */
[----:B------:R-:W-:Y:S02]  /*1900*/  SHF.R.S32.HI R62, RZ, 0x2, R62 ;  /* 0x00000002ff3e7819 */ /* 0x000fe4000001143e */
[----:B0-----:R-:W-:Y:S01]  /*1910*/  LEA R67, R63, R67, 0x18 ;  /* 0x000000433f437211 */ /* 0x001fe200078ec0ff */
[----:B------:R-:W-:-:S04]  /*1920*/  VIADD R63, R66, 0x4 ;  /* 0x00000004423f7836 */ /* 0x000fc80000000000 */
[----:B------:R-:W-:Y:S01]  /*1930*/  IMAD R62, R62, 0x28, R67 ;  /* 0x000000283e3e7824 */ /* 0x000fe200078e0243 */
[----:B------:R-:W-:-:S04]  /*1940*/  SHF.R.S32.HI R64, RZ, 0x1f, R63 ;  /* 0x0000001fff407819 */ /* 0x000fc8000001143f */
[----:B------:R-:W-:Y:S02]  /*1950*/  LEA.HI R64, R64, R63, RZ, 0x2 ;  /* 0x0000003f40407211 */ /* 0x000fe400078f10ff */
[----:B------:R-:W-:Y:S02]  /*1960*/  IADD3 R62, R62, R85, RZ ;  /* 0x000000553e3e7210 */ /* 0x000fe40007ffe0ff */
[----:B------:R-:W-:-:S04]  /*1970*/  SHF.R.S32.HI R64, RZ, 0x2, R64 ;  /* 0x00000002ff407819 */ /* 0x000fc80000011440 */
[----:B------:R-:W0:Y:S01]  /*1980*/  LDS.64 R62, [R62] ;  /* 0x000000003e3e7984 */ /* 0x000e220000000a00 */
[----:B------:R-:W-:-:S05]  /*1990*/  IMAD R64, R64, 0x28, R67 ;  /* 0x0000002840407824 */ /* 0x000fca00078e0243 */
[----:B------:R-:W-:-:S06]  /*19a0*/  IADD3 R64, R85, R64, RZ ;  /* 0x0000004055407210 */ /* 0x000fcc0007ffe0ff */
[----:B------:R-:W1:Y:S01]  /*19b0*/  LDS.64 R64, [R64] ;  /* 0x0000000040407984 */ /* 0x000e620000000a00 */
[----:B0-----:R-:W-:Y:S01]  /*19c0*/  FADD.FTZ R62, RZ, R62 ;  /* 0x0000003eff3e7221 */ /* 0x001fe20000010000 */
[----:B------:R-:W-:-:S03]  /*19d0*/  FADD.FTZ R63, RZ, R63 ;  /* 0x0000003fff3f7221 */ /* 0x000fc60000010000 */
[----:B-1----:R-:W-:Y:S01]  /*19e0*/  FADD.FTZ R64, R62, R64 ;  /* 0x000000403e407221 */ /* 0x002fe20000010000 */
[----:B------:R-:W-:Y:S02]  /*19f0*/  VIADD R62, R66, 0x8 ;  /* 0x00000008423e7836 */ /* 0x000fe40000000000 */
        /* <DEDUP_REMOVED lines=36> */
[----:B------:R-:W-:Y:S02]  /*1c40*/  LEA.HI R86, R63, R86, RZ, 0x2 ;  /* 0x000000563f567211 */ /* 0x000fe400078f10ff */
[C---:B------:R-:W-:Y:S01]  /*1c50*/  IADD3 R63, R66.reuse, 0x20, RZ ;  /* 0x00000020423f7810 */ /* 0x040fe20007ffe0ff */
[----:B------:R-:W-:Y:S01]  /*1c60*/  IMAD R87, R87, 0x28, R67 ;  /* 0x0000002857577824 */ /* 0x000fe200078e0243 */
[----:B------:R-:W-:Y:S02]  /*1c70*/  IADD3 R66, R66, 0x24, RZ ;  /* 0x0000002442427810 */ /* 0x000fe40007ffe0ff */
[----:B------:R-:W-:Y:S01]  /*1c80*/  SHF.R.S32.HI R88, RZ, 0x1f, R63 ;  /* 0x0000001fff587819 */ /* 0x000fe2000001143f */
[----:B------:R-:W-:Y:S01]  /*1c90*/  IMAD.IADD R87, R85, 0x1, R87 ;  /* 0x0000000155577824 */ /* 0x000fe200078e0257 */
[----:B------:R-:W-:Y:S02]  /*1ca0*/  SHF.R.S32.HI R86, RZ, 0x2, R86 ;  /* 0x00000002ff567819 */ /* 0x000fe40000011456 */
[----:B------:R-:W-:-:S02]  /*1cb0*/  LEA.HI R63, R88, R63, RZ, 0x2 ;  /* 0x0000003f583f7211 */ /* 0x000fc400078f10ff */
[----:B------:R-:W-:Y:S01]  /*1cc0*/  SHF.R.S32.HI R88, RZ, 0x1f, R66 ;  /* 0x0000001fff587819 */ /* 0x000fe20000011442 */
[----:B------:R-:W-:Y:S01]  /*1cd0*/  IMAD R86, R86, 0x28, R67 ;  /* 0x0000002856567824 */ /* 0x000fe200078e0243 */
[----:B------:R-:W-:Y:S02]  /*1ce0*/  SHF.R.S32.HI R63, RZ, 0x2, R63 ;  /* 0x00000002ff3f7819 */ /* 0x000fe4000001143f */
[----:B------:R-:W-:Y:S02]  /*1cf0*/  LEA.HI R66, R88, R66, RZ, 0x2 ;  /* 0x0000004258427211 */ /* 0x000fe400078f10ff */
[----:B------:R-:W-:Y:S01]  /*1d00*/  IADD3 R62, R85, R62, RZ ;  /* 0x0000003e553e7210 */ /* 0x000fe20007ffe0ff */
[----:B------:R-:W-:Y:S01]  /*1d10*/  IMAD R63, R63, 0x28, R67 ;  /* 0x000000283f3f7824 */ /* 0x000fe200078e0243 */
[----:B------:R-:W-:Y:S02]  /*1d20*/  SHF.R.S32.HI R66, RZ, 0x2, R66 ;  /* 0x00000002ff427819 */ /* 0x000fe40000011442 */
[----:B------:R-:W-:-:S03]  /*1d30*/  IADD3 R86, R85, R86, RZ ;  /* 0x0000005655567210 */ /* 0x000fc60007ffe0ff */
[----:B------:R-:W-:Y:S01]  /*1d40*/  IMAD R66, R66, 0x28, R67 ;  /* 0x0000002842427824 */ /* 0x000fe200078e0243 */
[C---:B------:R-:W-:Y:S02]  /*1d50*/  IADD3 R67, R85.reuse, R63, RZ ;  /* 0x0000003f55437210 */ /* 0x040fe40007ffe0ff */
[----:B------:R-:W0:Y:S02]  /*1d60*/  LDS.64 R62, [R62] ;  /* 0x000000003e3e7984 */ /* 0x000e240000000a00 */
[----:B------:R-:W-:Y:S01]  /*1d70*/  IADD3 R66, R85, R66, RZ ;  /* 0x0000004255427210 */ /* 0x000fe20007ffe0ff */
        /* <DEDUP_REMOVED lines=14> */
.L_x_1207:
[----:B------:R-:W-:Y:S05]  /*1e60*/  BSYNC B0 ;  /* 0x0000000000007941 */ /* 0x000fea0003800000 */
.L_x_1206:
        /* <DEDUP_REMOVED lines=18> */
[----:B------:R-:W-:-:S04]  /*1f90*/  LEA R64, R65, R64, 0x7 ;  /* 0x0000004041407211 */ /* 0x000fc800078e38ff */
[----:B------:R-:W-:-:S05]  /*1fa0*/  SHF.L.U32 R64, R64, 0x1, RZ ;  /* 0x0000000140407819 */ /* 0x000fca00000006ff */
[----:B0-----:R-:W-:-:S05]  /*1fb0*/  IMAD.WIDE.U32 R64, R64, 0x4, R66 ;  /* 0x0000000440407825 */ /* 0x001fca00078e0042 */
[----:B------:R0:W-:Y:S02]  /*1fc0*/  STG.E.64 desc[UR14][R64.64], R62 ;  /* 0x0000003e40007986 */ /* 0x0001e4000c101b0e */
.L_x_1209:
[----:B------:R-:W-:Y:S05]  /*1fd0*/  BSYNC B0 ;  /* 0x0000000000007941 */ /* 0x000fea0003800000 */
.L_x_1208:
[----:B0-----:R-:W0:Y:S01]  /*1fe0*/  S2R R62, SR_TID.X ;  /* 0x00000000003e7919 */ /* 0x001e220000002100 */
[----:B------:R-:W-:Y:S02]  /*1ff0*/  PRMT R87, R56, 0x7632, R87 ;  /* 0x0000763238577816 */ /* 0x000fe40000000057 */
[----:B------:R-:W-:Y:S01]  /*2000*/  PRMT R56, R57, 0x7632, R56 ;  /* 0x0000763239387816 */ /* 0x000fe20000000038 */
[----:B------:R-:W-:Y:S01]  /*2010*/  BAR.SYNC.DEFER_BLOCKING 0x0 ;  /* 0x0000000000007b1d */ /* 0x000fe20000010000 */
[----:B------:R-:W-:Y:S02]  /*2020*/  PRMT R86, R54, 0x7632, R86 ;  /* 0x0000763236567816 */ /* 0x000fe40000000056 */
[----:B------:R-:W-:Y:S02]  /*2030*/  PRMT R54, R55, 0x7632, R54 ;  /* 0x0000763237367816 */ /* 0x000fe40000000036 */
[----:B------:R-:W-:Y:S02]  /*2040*/  PRMT R85, R52, 0x7632, R85 ;  /* 0x0000763234557816 */ /* 0x000fe40000000055 */
[----:B------:R-:W-:Y:S01]  /*2050*/  PRMT R52, R53, 0x7632, R52 ;  /* 0x0000763235347816 */ /* 0x000fe20000000034 */
[----:B------:R1:W-:Y:S01]  /*2060*/  STL.S16 [R1+0x8], R56 ;  /* 0x0000083801007387 */ /* 0x0003e20000100600 */
[----:B------:R-:W-:-:S02]  /*2070*/  PRMT R47, R46, 0x7632, R47 ;  /* 0x000076322e2f7816 */ /* 0x000fc4000000002f */
[----:B------:R-:W-:Y:S01]  /*2080*/  PRMT R88, R41, 0x7632, R88 ;  /* 0x0000763229587816 */ /* 0x000fe20000000058 */
[----:B------:R1:W-:Y:S01]  /*2090*/  STL.S16 [R1+0x4], R54 ;  /* 0x0000043601007387 */ /* 0x0003e20000100600 */
[----:B------:R-:W-:Y:S02]  /*20a0*/  PRMT R46, R44, 0x7632, R46 ;  /* 0x000076322c2e7816 */ /* 0x000fe4000000002e */
[----:B------:R-:W-:Y:S01]  /*20b0*/  PRMT R90, R45, 0x7632, R90 ;  /* 0x000076322d5a7816 */ /* 0x000fe2000000005a */
[----:B------:R1:W-:Y:S01]  /*20c0*/  STL.S16 [R1], R52 ;  /* 0x0000003401007387 */ /* 0x0003e20000100600 */
[----:B------:R-:W-:Y:S02]  /*20d0*/  PRMT R41, R39, 0x7632, R41 ;  /* 0x0000763227297816 */ /* 0x000fe40000000029 */
[----:B------:R-:W-:Y:S02]  /*20e0*/  PRMT R45, R42, 0x7632, R45 ;  /* 0x000076322a2d7816 */ /* 0x000fe4000000002d */
[----:B------:R-:W-:-:S02]  /*20f0*/  PRMT R89, R43, 0x7632, R89 ;  /* 0x000076322b597816 */ /* 0x000fc40000000059 */
[----:B------:R-:W-:Y:S02]  /*2100*/  PRMT R44, R40, 0x7632, R44 ;  /* 0x00007632282c7816 */ /* 0x000fe4000000002c */
[----:B------:R-:W-:Y:S02]  /*2110*/  PRMT R39, R37, 0x7632, R39 ;  /* 0x0000763225277816 */ /* 0x000fe40000000027 */
[----:B------:R-:W-:Y:S02]  /*2120*/  PRMT R43, R38, 0x7632, R43 ;  /* 0x00007632262b7816 */ /* 0x000fe4000000002b */
[----:B0-----:R-:W-:Y:S02]  /*2130*/  ISETP.NE.AND P0, PT, R62, RZ, PT ;  /* 0x000000ff3e00720c */ /* 0x001fe40003f05270 */
        /* <DEDUP_REMOVED lines=12> */
[----:B------:R-:W-:Y:S02]  /*2200*/  ISETP.GT.U32.AND P1, PT, R62, 0x7f, PT ;  /* 0x0000007f3e00780c */ /* 0x000fe40003f24070 */
[----:B------:R-:W-:-:S02]  /*2210*/  PRMT R38, R32, 0x7632, R38 ;  /* 0x0000763220267816 */ /* 0x000fc40000000026 */
[----:B------:R-:W-:Y:S02]  /*2220*/  PRMT R35, R33, 0x7632, R35 ;  /* 0x0000763221237816 */ /* 0x000fe40000000023 */
[----:B------:R-:W-:Y:S02]  /*2230*/  PRMT R36, R30, 0x7632, R36 ;  /* 0x000076321e247816 */ /* 0x000fe40000000024 */
[----:B------:R-:W-:Y:S01]  /*2240*/  PRMT R34, R31, 0x7632, R34 ;  /* 0x000076321f227816 */ /* 0x000fe20000000022 */
[----:B-1----:R-:W-:Y:S06]  /*2250*/  @P0 BRA `(.L_x_1210) ;  /* 0x0000000000440947 */ /* 0x002fec0003800000 */
[----:B------:R-:W0:Y:S01]  /*2260*/  S2R R62, SR_CTAID.X ;  /* 0x00000000003e7919 */ /* 0x000e220000002500 */
[----:B------:R-:W1:Y:S01]  /*2270*/  LDC.64 R32, c[0x0][0x250] ;  /* 0x00009400ff207b82 */ /* 0x000e620000000a00 */
[----:B------:R-:W-:-:S04]  /*2280*/  IMAD.U32 R30, RZ, RZ, UR7 ;  /* 0x00000007ff1e7e24 */ /* 0x000fc8000f8e00ff */
[----:B-1----:R-:W-:Y:S01]  /*2290*/  IMAD.WIDE.U32 R30, R30, 0x4, R32 ;  /* 0x000000041e1e7825 */ /* 0x002fe200078e0020 */
[----:B------:R-:W-:Y:S02]  /*22a0*/  MOV R32, 0x7ffffff1 ;  /* 0x7ffffff100207802 */ /* 0x000fe40000000f00 */
[----:B0-----:R-:W-:-:S04]  /*22b0*/  ISETP.NE.AND P0, PT, R62, RZ, PT ;  /* 0x000000ff3e00720c */ /* 0x001fc80003f05270 */
[----:B------:R-:W-:Y:S01]  /*22c0*/  SEL R32, R32, 0x1, !P0 ;  /* 0x0000000120207807 */ /* 0x000fe20004000000 */
[----:B------:R-:W-:Y:S06]  /*22d0*/  MEMBAR.ALL.GPU ;  /* 0x0000000000007992 */ /* 0x000fec000000a000 */
[----:B------:R-:W-:-:S00]  /*22e0*/  ERRBAR ;  /* 0x00000000000079ab */ /* 0x000fc00000000000 */
[----:B------:R-:W-:Y:S06]  /*22f0*/  CGAERRBAR ;  /* 0x00000000000075ab */ /* 0x000fec0000000000 */
[----:B------:R0:W5:Y:S02]  /*2300*/  ATOM.E.ADD.STRONG.GPU PT, R32, desc[UR14][R30.64], R32 ;  /* 0x000000201e20798a */ /* 0x00016400081ee1ce */
.L_x_1211:
[----:B------:R-:W2:Y:S04]  /*2310*/  LD.E.STRONG.GPU R33, desc[UR14][R30.64] ;  /* 0x0000000e1e217980 */ /* 0x000ea8000c10f900 */
[----:B--2---:R-:W-:Y:S01]  /*2320*/  CCTL.IVALL ;  /* 0x00000000ff00798f */ /* 0x004fe20002000000 */
[----:B------:R-:W-:Y:S05]  /*2330*/  YIELD ;  /* 0x0000000000007946 */ /* 0x000fea0003800000 */
[----:B-----5:R-:W-:-:S04]  /*2340*/  LOP3.LUT R33, R33, R32, RZ, 0x3c, !PT ;  /* 0x0000002021217212 */ /* 0x020fc800078e3cff */
[----:B------:R-:W-:-:S13]  /*2350*/  ISETP.GT.AND P0, PT, R33, -0x1, PT ;  /* 0xffffffff2100780c */ /* 0x000fda0003f04270 */
[----:B------:R-:W-:Y:S05]  /*2360*/  @P0 BRA `(.L_x_1211) ;  /* 0xfffffffc00e80947 */ /* 0x000fea000383ffff */
.L_x_1210:
[----:B------:R-:W-:Y:S05]  /*2370*/  WARPSYNC.ALL ;  /* 0x0000000000007948 */ /* 0x000fea0003800000 */
[----:B-----5:R-:W-:Y:S02]  /*2380*/  PRMT R65, R28, 0x7632, R65 ;  /* 0x000076321c417816 */ /* 0x020fe40000000041 */
[----:B------:R-:W-:Y:S02]  /*2390*/  PRMT R64, R29, 0x7632, R64 ;  /* 0x000076321d407816 */ /* 0x000fe40000000040 */
[----:B------:R-:W-:Y:S02]  /*23a0*/  PRMT R62, R26, 0x7632, R62 ;  /* 0x000076321a3e7816 */ /* 0x000fe4000000003e */
[----:B------:R-:W-:Y:S01]  /*23b0*/  PRMT R63, R27, 0x7632, R63 ;  /* 0x000076321b3f7816 */ /* 0x000fe2000000003f */
[----:B------:R-:W1:Y:S01]  /*23c0*/  S2R R49, SR_TID.X ;  /* 0x0000000000317919 */ /* 0x000e620000002100 */
[----:B0-----:R-:W0:Y:S01]  /*23d0*/  @!P1 LDC R30, c[0x0][0x10] ;  /* 0x00000400ff1e9b82 */ /* 0x001e220000000800 */
[----:B------:R-:W-:Y:S01]  /*23e0*/  MOV R31, UR4 ;  /* 0x00000004001f7c02 */ /* 0x000fe20008000f00 */
[----:B------:R-:W-:-:S04]  /*23f0*/  ULDC.64 UR20, c[0x0][0x240] ;  /* 0x0000900000147ab9 */ /* 0x000fc80000000a00 */
[----:B0-----:R-:W-:Y:S01]  /*2400*/  @!P1 IMAD R30, R30, R31, UR7 ;  /* 0x000000071e1e9e24 */ /* 0x001fe2000f8e021f */
[C---:B-1----:R-:W-:Y:S02]  /*2410*/  @!P1 LOP3.LUT R31, R49.reuse, 0x7ffffff0, RZ, 0xc0, !PT ;  /* 0x7ffffff0311f9812 */ /* 0x042fe400078ec0ff */
[----:B------:R-:W-:Y:S02]  /*2420*/  @!P1 LOP3.LUT R32, R49, 0xf, RZ, 0xc0, !PT ;  /* 0x0000000f31209812 */ /* 0x000fe400078ec0ff */
[----:B------:R-:W-:-:S05]  /*2430*/  @!P1 LEA R30, R30, R31, 0x7 ;  /* 0x0000001f1e1e9211 */ /* 0x000fca00078e38ff */
[----:B------:R-:W-:Y:S02]  /*2440*/  @!P1 IMAD.IADD R32, R30, 0x1, R32 ;  /* 0x000000011e209824 */ /* 0x000fe400078e0220 */
[----:B------:R-:W0:Y:S03]  /*2450*/  @!P1 LDC.64 R30, c[0x0][0x248] ;  /* 0x00009200ff1e9b82 */ /* 0x000e260000000a00 */
[----:B------:R-:W-:-:S05]  /*2460*/  @!P1 SHF.L.U32 R32, R32, 0x1, RZ ;  /* 0x0000000120209819 */ /* 0x000fca00000006ff */
[----:B0-----:R-:W-:Y:S01]  /*2470*/  @!P1 IMAD.WIDE.U32 R30, R32, 0x4, R30 ;  /* 0x00000004201e9825 */ /* 0x001fe200078e001e */
[----:B------:R-:W-:Y:S06]  /*2480*/  BAR.SYNC.DEFER_BLOCKING 0x0 ;  /* 0x0000000000007b1d */ /* 0x000fec0000010000 */
[----:B------:R-:W2:Y:S01]  /*2490*/  @!P1 LDG.E.64 R30, desc[UR14][R30.64] ;  /* 0x0000000e1e1e9981 */ /* 0x000ea2000c1e1b00 */
[----:B------:R-:W-:Y:S01]  /*24a0*/  HFMA2.MMA R32, -RZ, RZ, 0, 0 ;  /* 0x00000000ff207435 */ /* 0x000fe200000001ff */
[----:B------:R-:W-:Y:S01]  /*24b0*/  LOP3.LUT P0, RZ, R49, 0xffffff8f, RZ, 0xc0, !PT ;  /* 0xffffff8f31ff7812 */ /* 0x000fe2000780c0ff */
[----:B------:R-:W-:Y:S01]  /*24c0*/  BSSY B0, `(.L_x_1212) ;  /* 0x0000038000007945 */ /* 0x000fe20003800000 */
[----:B------:R-:W0:Y:S11]  /*24d0*/  S2R R51, SR_CTAID.X ;  /* 0x0000000000337919 */ /* 0x000e360000002500 */
[----:B------:R-:W-:-:S05]  /*24e0*/  @!P0 MOV R33, 0x400 ;  /* 0x0000040000218802 */ /* 0x000fca0000000f00 */
[----:B------:R-:W-:Y:S02]  /*24f0*/  @!P0 VIADD R33, R33, 0xc80 ;  /* 0x00000c8021218836 */ /* 0x000fe40000000000 */
[----:B--2---:R-:W-:Y:S01]  /*2500*/  @!P1 FADD.FTZ R32, RZ, R30 ;  /* 0x0000001eff209221 */ /* 0x004fe20000010000 */
[----:B------:R-:W-:Y:S01]  /*2510*/  MOV R30, RZ ;  /* 0x000000ff001e7202 */ /* 0x000fe20000000f00 */
[----:B------:R-:W-:Y:S01]  /*2520*/  @!P1 FADD.FTZ R30, RZ, R31 ;  /* 0x0000001fff1e9221 */ /* 0x000fe20000010000 */
[----:B------:R-:W-:Y:S02]  /*2530*/  ISETP.EQ.U32.AND P1, PT, RZ, UR20, PT ;  /* 0x00000014ff007c0c */ /* 0x000fe4000bf22070 */
        /* <DEDUP_REMOVED lines=15> */
[----:B------:R-:W-:Y:S01]  /*2630*/  @!P0 FMUL.FTZ R30, R30, 2.4414062863797880709e-05 ;  /* 0x37cccccd1e1e8820 */ /* 0x000fe20000410000 */
[----:B-1----:R-:W-:-:S03]  /*2640*/  FADD.FTZ R31, R31, R32 ;  /* 0x000000201f1f7221 */ /* 0x002fc60000010000 */
[----:B------:R-:W-:-:S04]  /*2650*/  @!P0 FMUL.FTZ R32, R30, R30 ;  /* 0x0000001e1e208220 */ /* 0x000fc80000410000 */
[----:B------:R-:W-:Y:S02]  /*2660*/  @!P0 FFMA.FTZ R31, R31, 2.4414062863797880709e-05, -R32 ;  /* 0x37cccccd1f1f8823 */ /* 0x000fe40000010820 */
[----:B------:R-:W1:Y:S03]  /*2670*/  @!P0 S2R R32, SR_CgaCtaId ;  /* 0x0000000000208919 */ /* 0x000e660000008800 */
[----:B------:R-:W-:Y:S02]  /*2680*/  @!P0 FMNMX.FTZ R31, RZ, R31, !PT ;  /* 0x0000001fff1f8209 */ /* 0x000fe40007810000 */
[----:B-1----:R-:W-:Y:S02]  /*2690*/  @!P0 LEA R32, R32, R33, 0x18 ;  /* 0x0000002120208211 */ /* 0x002fe400078ec0ff */
[----:B------:R-:W-:-:S04]  /*26a0*/  @!P0 SHF.R.U32.HI R33, RZ, 0x1, R49 ;  /* 0x00000001ff218819 */ /* 0x000fc80000011631 */
[----:B------:R-:W-:-:S04]  /*26b0*/  @!P0 LOP3.LUT R33, R33, 0x7ffffff8, RZ, 0xc0, !PT ;  /* 0x7ffffff821218812 */ /* 0x000fc800078ec0ff */
[----:B------:R-:W-:-:S05]  /*26c0*/  @!P0 IADD3 R32, R33, R32, RZ ;  /* 0x0000002021208210 */ /* 0x000fca0007ffe0ff */
[----:B------:R1:W-:Y:S01]  /*26d0*/  @!P0 STS.64 [R32], R30 ;  /* 0x0000001e20008388 */ /* 0x0003e20000000a00 */
[----:B------:R-:W-:Y:S01]  /*26e0*/  BAR.SYNC.DEFER_BLOCKING 0x0 ;  /* 0x0000000000007b1d */ /* 0x000fe20000010000 */
[----:B0-----:R-:W-:-:S04]  /*26f0*/  LOP3.LUT P0, RZ, R51, 0xf, RZ, 0xc0, !PT ;  /* 0x0000000f33ff7812 */ /* 0x001fc8000780c0ff */
[----:B------:R-:W-:-:S04]  /*2700*/  ISETP.GT.U32.OR P0, PT, R49, 0x7, P0 ;  /* 0x000000073100780c */ /* 0x000fc80000704470 */
[----:B------:R-:W-:-:S13]  /*2710*/  ISETP.EQ.OR.EX P0, PT, RZ, UR21, P0, P1 ;  /* 0x00000015ff007c0c */ /* 0x000fda0008702710 */
[----:B-1----:R-:W-:Y:S05]  /*2720*/  @P0 BRA `(.L_x_1213) ;  /* 0x0000000000440947 */ /* 0x002fea0003800000 */
[----:B------:R-:W0:Y:S01]  /*2730*/  S2UR UR13, SR_CgaCtaId ;  /* 0x00000000000d79c3 */ /* 0x000e220000008800 */
[----:B------:R-:W-:Y:S02]  /*2740*/  USHF.L.U32 UR6, UR9, 0x3, URZ ;  /* 0x0000000309067899 */ /* 0x000fe4000800063f */
[----:B------:R-:W-:Y:S02]  /*2750*/  USHF.L.U64.HI UR8, UR9, 0x3, UR5 ;  /* 0x0000000309087899 */ /* 0x000fe40008010205 */
[----:B------:R-:W-:Y:S02]  /*2760*/  ULOP3.LUT UR19, UR6, 0x18, URZ, 0xc0, !UPT ;  /* 0x0000001806137892 */ /* 0x000fe4000f8ec03f */
[----:B------:R-:W-:Y:S01]  /*2770*/  ULOP3.LUT UR6, UR6, 0xffffffe0, URZ, 0xc0, !UPT ;  /* 0xffffffe006067892 */ /* 0x000fe2000f8ec03f */
[----:B------:R-:W-:Y:S01]  /*2780*/  UMOV UR12, 0x400 ;  /* 0x00000400000c7882 */ /* 0x000fe20000000000 */
[----:B------:R-:W-:Y:S02]  /*2790*/  ULOP3.LUT UR8, UR8, 0x1fffffff, URZ, 0xc0, !UPT ;  /* 0x1fffffff08087892 */ /* 0x000fe4000f8ec03f */
[----:B------:R-:W-:Y:S01]  /*27a0*/  IADD3 R32, R49, UR19, RZ ;  /* 0x0000001331207c10 */ /* 0x000fe2000fffe0ff */
[----:B------:R-:W-:-:S03]  /*27b0*/  UIADD3 UR12, UR12, 0xc80, URZ ;  /* 0x00000c800c0c7890 */ /* 0x000fc6000fffe03f */
[----:B------:R-:W-:-:S04]  /*27c0*/  IADD3 R31, P0, R32, UR6, RZ ;  /* 0x00000006201f7c10 */ /* 0x000fc8000ff1e0ff */
[----:B------:R-:W-:Y:S02]  /*27d0*/  LEA.HI.X.SX32 R32, R32, UR8, 0x1, P0 ;  /* 0x0000000820207c11 */ /* 0x000fe400080f0eff */
[----:B------:R-:W-:Y:S01]  /*27e0*/  LEA R30, P0, R31, UR20, 0x3 ;  /* 0x000000141f1e7c11 */ /* 0x000fe2000f8018ff */
[----:B0-----:R-:W-:-:S03]  /*27f0*/  ULEA UR12, UR13, UR12, 0x18 ;  /* 0x0000000c0d0c7291 */ /* 0x001fc6000f8ec03f */
[----:B------:R-:W-:-:S03]  /*2800*/  LEA.HI.X R31, R31, UR21, R32, 0x3, P0 ;  /* 0x000000151f1f7c11 */ /* 0x000fc600080f1c20 */
[----:B------:R-:W-:-:S06]  /*2810*/  LEA R32, R49, UR12, 0x3 ;  /* 0x0000000c31207c11 */ /* 0x000fcc000f8e18ff */
[----:B------:R-:W0:Y:S04]  /*2820*/  LDS.64 R32, [R32] ;  /* 0x0000000020207984 */ /* 0x000e280000000a00 */
[----:B0-----:R0:W-:Y:S02]  /*2830*/  STG.E.64 desc[UR14][R30.64], R32 ;  /* 0x000000201e007986 */ /* 0x0011e4000c101b0e */
.L_x_1213:
[----:B------:R-:W-:Y:S05]  /*2840*/  BSYNC B0 ;  /* 0x0000000000007941 */ /* 0x000fea0003800000 */
.L_x_1212:
[----:B------:R-:W1:Y:S01]  /*2850*/  S2UR UR8, SR_CgaCtaId ;  /* 0x00000000000879c3 */ /* 0x000e620000008800 */
[----:B------:R-:W-:Y:S01]  /*2860*/  USHF.L.U32 UR6, UR9, 0x3, URZ ;  /* 0x0000000309067899 */ /* 0x000fe2000800063f */
[----:B0-----:R-:W-:Y:S01]  /*2870*/  MOV R30, UR16 ;  /* 0x00000010001e7c02 */ /* 0x001fe20008000f00 */
[----:B------:R-:W2:Y:S01]  /*2880*/  LDL.LU R66, [R1+0x10] ;  /* 0x0000100001427983 */ /* 0x000ea20000300800 */
[----:B------:R-:W-:Y:S01]  /*2890*/  MOV R49, UR17 ;  /* 0x0000001100317c02 */ /* 0x000fe20008000f00 */
[----:B------:R-:W-:Y:S02]  /*28a0*/  ULOP3.LUT UR6, UR6, 0x18, URZ, 0xc0, !UPT ;  /* 0x0000001806067892 */ /* 0x000fe4000f8ec03f */
[----:B------:R-:W-:Y:S01]  /*28b0*/  IMAD R30, R30, 0x50, R84 ;  /* 0x000000501e1e7824 */ /* 0x000fe200078e0254 */
[----:B------:R-:W3:Y:S01]  /*28c0*/  LDL.LU R55, [R1+0x14] ;  /* 0x0000140001377983 */ /* 0x000ee20000300800 */
[----:B------:R-:W-:Y:S02]  /*28d0*/  SHF.L.U32 R51, R27, 0x10, RZ ;  /* 0x000000101b337819 */ /* 0x000fe400000006ff */
[----:B------:R-:W-:Y:S01]  /*28e0*/  SHF.L.U32 R60, R60, 0x10, RZ ;  /* 0x000000103c3c7819 */ /* 0x000fe200000006ff */
[----:B------:R-:W-:Y:S01]  /*28f0*/  IMAD.SHL.U32 R30, R30, 0x4, RZ ;  /* 0x000000041e1e7824 */ /* 0x000fe200078e00ff */
[----:B------:R-:W-:Y:S01]  /*2900*/  IADD3 R31, RZ, -UR6, RZ ;  /* 0x80000006ff1f7c10 */ /* 0x000fe2000fffe0ff */
[----:B------:R-:W-:Y:S01]  /*2910*/  UMOV UR6, 0x400 ;  /* 0x0000040000067882 */ /* 0x000fe20000000000 */
[----:B------:R-:W4:Y:S01]  /*2920*/  LDL.LU R67, [R1+0x18] ;  /* 0x0000180001437983 */ /* 0x000f220000300800 */
[----:B------:R-:W-:Y:S01]  /*2930*/  UIADD3 UR6, UR6, 0xc80, URZ ;  /* 0x00000c8006067890 */ /* 0x000fe2000fffe03f */
[----:B------:R-:W-:Y:S01]  /*2940*/  IMAD.WIDE.U32 R32, R30, -0x33333333, RZ ;  /* 0xcccccccd1e207825 */ /* 0x000fe200078e00ff */
[----:B------:R-:W-:Y:S01]  /*2950*/  SHF.L.U32 R61, R61, 0x10, RZ ;  /* 0x000000103d3d7819 */ /* 0x000fe200000006ff */
[----:B------:R-:W5:Y:S01]  /*2960*/  LDL.LU R54, [R1+0x1c] ;  /* 0x00001c0001367983 */ /* 0x000f620000300800 */
[----:B------:R-:W-:Y:S01]  /*2970*/  SHF.L.U32 R28, R28, 0x10, RZ ;  /* 0x000000101c1c7819 */ /* 0x000fe200000006ff */
[----:B------:R-:W-:Y:S01]  /*2980*/  IMAD.U32 R65, R65, 0x10000, RZ ;  /* 0x0001000041417824 */ /* 0x000fe200078e00ff */
[----:B------:R-:W-:Y:S01]  /*2990*/  LEA.HI R31, R33, R31, RZ, 0x1b ;  /* 0x0000001f211f7211 */ /* 0x000fe200078fd8ff */
[----:B------:R-:W4:Y:S01]  /*29a0*/  LDL.LU R56, [R1+0x20] ;  /* 0x0000200001387983 */ /* 0x000f220000300800 */
[----:B-1----:R-:W-:Y:S01]  /*29b0*/  ULEA UR6, UR8, UR6, 0x18 ;  /* 0x0000000608067291 */ /* 0x002fe2000f8ec03f */
[----:B------:R-:W-:Y:S01]  /*29c0*/  SHF.L.U32 R62, R62, 0x10, RZ ;  /* 0x000000103e3e7819 */ /* 0x000fe200000006ff */
[----:B------:R-:W-:Y:S01]  /*29d0*/  IMAD.U32 R63, R63, 0x10000, RZ ;  /* 0x000100003f3f7824 */ /* 0x000fe200078e00ff */
[----:B------:R-:W4:Y:S01]  /*29e0*/  LDL.LU R57, [R1+0x2c] ;  /* 0x00002c0001397983 */ /* 0x000f220000300800 */
[----:B------:R-:W-:Y:S01]  /*29f0*/  SHF.L.U32 R64, R64, 0x10, RZ ;  /* 0x0000001040407819 */ /* 0x000fe200000006ff */
[----:B------:R-:W-:Y:S01]  /*2a00*/  ULDC.64 UR12, c[0x0][0x210] ;  /* 0x00008400000c7ab9 */ /* 0x000fe20000000a00 */
[----:B------:R-:W-:Y:S01]  /*2a10*/  LEA R31, R31, UR6, 0x3 ;  /* 0x000000061f1f7c11 */ /* 0x000fe2000f8e18ff */
[----:B------:R-:W-:Y:S01]  /*2a20*/  ULDC UR6, c[0x0][0x230] ;  /* 0x00008c0000067ab9 */ /* 0x000fe20000000800 */
[----:B------:R0:W-:Y:S04]  /*2a30*/  STL [R1+0x4c], R75 ;  /* 0x00004c4b01007387 */ /* 0x0001e80000100800 */
[----:B------:R1:W1:Y:S04]  /*2a40*/  LDS.64 R32, [R31] ;  /* 0x000000001f207984 */ /* 0x0002680000000a00 */
[----:B0-----:R-:W4:Y:S01]  /*2a50*/  LDL.LU R75, [R1+0x34] ;  /* 0x00003400014b7983 */ /* 0x001f220000300800 */
[----:B-1----:R-:W-:-:S03]  /*2a60*/  SHF.R.S32.HI R31, RZ, 0x1f, R30 ;  /* 0x0000001fff1f7819 */ /* 0x002fc6000001141e */
[----:B------:R-:W-:Y:S01]  /*2a70*/  STL [R1+0x48], R3 ;  /* 0x0000480301007387 */ /* 0x000fe20000100800 */
[----:B------:R-:W-:-:S03]  /*2a80*/  IMAD.WIDE.U32 R30, R49, 0x140000, R30 ;  /* 0x00140000311e7825 */ /* 0x000fc600078e001e */
[----:B------:R-:W-:Y:S01]  /*2a90*/  STL [R1+0x44], R82 ;  /* 0x0000445201007387 */ /* 0x000fe20000100800 */
[----:B------:R-:W-:Y:S01]  /*2aa0*/  FADD.FTZ R33, R33, UR6 ;  /* 0x0000000621217e21 */ /* 0x000fe20008010000 */
[----:B------:R-:W-:Y:S02]  /*2ab0*/  FADD.FTZ R79, R79, -R32 ;  /* 0x800000204f4f7221 */ /* 0x000fe40000010000 */
[----:B------:R0:W-:Y:S03]  /*2ac0*/  STL [R1+0x40], R2 ;  /* 0x0000400201007387 */ /* 0x0001e60000100800 */
[----:B------:R-:W1:Y:S01]  /*2ad0*/  MUFU.RSQ R33, R33 ;  /* 0x0000002100217308 */ /* 0x000e620000001400 */
[----:B------:R-:W-:Y:S01]  /*2ae0*/  IMAD.U32 R49, R29, 0x10000, RZ ;  /* 0x000100001d317824 */ /* 0x000fe200078e00ff */
[----:B0-----:R-:W4:Y:S04]  /*2af0*/  LDL.LU R2, [R1+0x24] ;  /* 0x0000240001027983 */ /* 0x001f280000300800 */
[----:B------:R0:W-:Y:S01]  /*2b00*/  STL [R1+0x3c], R83 ;  /* 0x00003c5301007387 */ /* 0x0001e20000100800 */
[----:B-1----:R-:W-:-:S03]  /*2b10*/  FMUL.FTZ R79, R33, R79 ;  /* 0x0000004f214f7220 */ /* 0x002fc60000410000 */
[----:B0-----:R-:W4:Y:S01]  /*2b20*/  LDL.LU R83, [R1+0xc] ;  /* 0x00000c0001537983 */ /* 0x001f220000300800 */
[----:B------:R-:W-:-:S03]  /*2b30*/  FFMA.FTZ R53, R79, R49, R51 ;  /* 0x000000314f357223 */ /* 0x000fc60000010033 */
[----:B------:R-:W4:Y:S01]  /*2b40*/  LDL.LU R84, [R1+0x30] ;  /* 0x0000300001547983 */ /* 0x000f220000300800 */
[----:B------:R-:W-:Y:S01]  /*2b50*/  FADD.FTZ R0, R0, -R32 ;  /* 0x8000002000007221 */ /* 0x000fe20000010000 */
[C---:B------:R-:W-:Y:S01]  /*2b60*/  FADD.FTZ R60, -R32.reuse, R60 ;  /* 0x0000003c203c7221 */ /* 0x040fe20000010100 */
[----:B------:R-:W-:Y:S01]  /*2b70*/  FADD.FTZ R61, -R32, R61 ;  /* 0x0000003d203d7221 */ /* 0x000fe20000010100 */
[----:B------:R-:W4:Y:S01]  /*2b80*/  LDL.LU R79, [R1+0x28] ;  /* 0x00002800014f7983 */ /* 0x000f220000300800 */
[----:B------:R-:W-:Y:S01]  /*2b90*/  SHF.L.U32 R29, R26, 0x10, RZ ;  /* 0x000000101a1d7819 */ /* 0x000fe200000006ff */
[----:B------:R-:W-:Y:S01]  /*2ba0*/  FMUL.FTZ R0, R0, R33 ;  /* 0x0000002100007220 */ /* 0x000fe20000410000 */
[C---:B------:R-:W-:Y:S01]  /*2bb0*/  FMUL.FTZ R60, R33.reuse, R60 ;  /* 0x0000003c213c7220 */ /* 0x040fe20000410000 */
[----:B------:R-:W-:Y:S01]  /*2bc0*/  FMUL.FTZ R61, R33, R61 ;  /* 0x0000003d213d7220 */ /* 0x000fe20000410000 */
[----:B------:R-:W-:Y:S01]  /*2bd0*/  IADD3 R6, P0, R6, R30, RZ ;  /* 0x0000001e06067210 */ /* 0x000fe20007f1e0ff */
[----:B------:R-:W-:Y:S01]  /*2be0*/  FFMA.FTZ R52, R0, R28, R29 ;  /* 0x0000001c00347223 */ /* 0x000fe2000001001d */
[----:B------:R-:W-:Y:S01]  /*2bf0*/  FFMA.FTZ R60, R60, R65, R62 ;  /* 0x000000413c3c7223 */ /* 0x000fe2000001003e */
[----:B------:R-:W-:Y:S01]  /*2c00*/  FFMA.FTZ R61, R61, R64, R63 ;  /* 0x000000403d3d7223 */ /* 0x000fe2000001003f */
[----:B------:R-:W-:-:S03]  /*2c10*/  IADD3 R0, R31, UR11, RZ ;  /* 0x0000000b1f007c10 */ /* 0x000fc6000fffe0ff */
[----:B------:R-:W-:Y:S02]  /*2c20*/  F2FP.BF16.F32.PACK_AB R52, R60, R52 ;  /* 0x000000343c34723e */ /* 0x000fe400000010ff */
[----:B------:R-:W-:Y:S02]  /*2c30*/  IADD3.X R27, RZ, R0, RZ, P0, !PT ;  /* 0x00000000ff1b7210 */ /* 0x000fe400007fe4ff */
[----:B------:R-:W-:Y:S02]  /*2c40*/  F2FP.BF16.F32.PACK_AB R53, R61, R53 ;  /* 0x000000353d35723e */ /* 0x000fe400000010ff */
[----:B------:R-:W-:Y:S01]  /*2c50*/  LEA R26, P0, R6, UR12, 0x1 ;  /* 0x0000000c061a7c11 */ /* 0x000fe2000f8008ff */
[--C-:B------:R-:W-:Y:S01]  /*2c60*/  FADD.FTZ R76, R76, -R32.reuse ;  /* 0x800000204c4c7221 */ /* 0x100fe20000010000 */
[----:B------:R-:W-:Y:S01]  /*2c70*/  PRMT R3, R52, 0x7610, R3 ;  /* 0x0000761034037816 */ /* 0x000fe20000000003 */
[----:B------:R-:W-:Y:S01]  /*2c80*/  FADD.FTZ R8, R8, -R32 ;  /* 0x8000002008087221 */ /* 0x000fe20000010000 */
[----:B------:R-:W-:Y:S01]  /*2c90*/  PRMT R82, R52, 0x7632, R82 ;  /* 0x0000763234527816 */ /* 0x000fe20000000052 */
[----:B------:R-:W-:Y:S01]  /*2ca0*/  FADD.FTZ R10, R10, -R32 ;  /* 0x800000200a0a7221 */ /* 0x000fe20000010000 */
[----:B------:R-:W-:-:S02]  /*2cb0*/  LEA.HI.X R27, R6, UR13, R27, 0x1, P0 ;  /* 0x0000000d061b7c11 */ /* 0x000fc400080f0c1b */
[----:B------:R-:W-:Y:S01]  /*2cc0*/  PRMT R52, R53, 0x7632, R52 ;  /* 0x0000763235347816 */ /* 0x000fe20000000034 */
[C---:B------:R-:W-:Y:S01]  /*2cd0*/  FMUL.FTZ R76, R33.reuse, R76 ;  /* 0x0000004c214c7220 */ /* 0x040fe20000410000 */
[C---:B------:R-:W-:Y:S01]  /*2ce0*/  FMUL.FTZ R8, R33.reuse, R8 ;  /* 0x0000000821087220 */ /* 0x040fe20000410000 */
[--C-:B------:R-:W-:Y:S01]  /*2cf0*/  FADD.FTZ R12, R12, -R32.reuse ;  /* 0x800000200c0c7221 */ /* 0x100fe20000010000 */
[C---:B------:R-:W-:Y:S01]  /*2d00*/  FMUL.FTZ R10, R33.reuse, R10 ;  /* 0x0000000a210a7220 */ /* 0x040fe20000410000 */
[----:B------:R0:W-:Y:S01]  /*2d10*/  STG.E.U16 desc[UR14][R26.64+0x6], R52 ;  /* 0x000006341a007986 */ /* 0x0001e2000c10150e */
[--C-:B------:R-:W-:Y:S01]  /*2d20*/  FADD.FTZ R14, R14, -R32.reuse ;  /* 0x800000200e0e7221 */ /* 0x100fe20000010000 */
[----:B------:R-:W-:Y:S02]  /*2d30*/  FADD.FTZ R16, R16, -R32 ;  /* 0x8000002010107221 */ /* 0x000fe40000010000 */
[----:B------:R-:W-:Y:S01]  /*2d40*/  STG.E.U16 desc[UR14][R26.64], R3 ;  /* 0x000000031a007986 */ /* 0x000fe2000c10150e */
[----:B------:R-:W-:-:S03]  /*2d50*/  FMUL.FTZ R12, R33, R12 ;  /* 0x0000000c210c7220 */ /* 0x000fc60000410000 */
[----:B------:R-:W-:Y:S01]  /*2d60*/  STG.E.U16 desc[UR14][R26.64+0x2], R82 ;  /* 0x000002521a007986 */ /* 0x000fe2000c10150e */
[----:B------:R-:W-:-:S03]  /*2d70*/  FMUL.FTZ R14, R33, R14 ;  /* 0x0000000e210e7220 */ /* 0x000fc60000410000 */
[----:B------:R1:W-:Y:S01]  /*2d80*/  STG.E.U16 desc[UR14][R26.64+0x4], R53 ;  /* 0x000004351a007986 */ /* 0x0003e2000c10150e */
[--C-:B0-----:R-:W-:Y:S01]  /*2d90*/  FFMA.FTZ R52, R28, R76, R29.reuse ;  /* 0x0000004c1c347223 */ /* 0x101fe2000001001d */
[C---:B------:R-:W-:Y:S01]  /*2da0*/  FMUL.FTZ R16, R33.reuse, R16 ;  /* 0x0000001021107220 */ /* 0x040fe20000410000 */
[--C-:B------:R-:W-:Y:S01]  /*2db0*/  FADD.FTZ R22, R22, -R32.reuse ;  /* 0x8000002016167221 */ /* 0x100fe20000010000 */
[C-C-:B-1----:R-:W-:Y:S01]  /*2dc0*/  FFMA.FTZ R27, R28.reuse, R8, R29.reuse ;  /* 0x000000081c1b7223 */ /* 0x142fe2000001001d */
[C-C-:B------:R-:W-:Y:S01]  /*2dd0*/  FFMA.FTZ R8, R28.reuse, R10, R29.reuse ;  /* 0x0000000a1c087223 */ /* 0x140fe2000001001d */
[C-C-:B------:R-:W-:Y:S01]  /*2de0*/  FFMA.FTZ R10, R28.reuse, R12, R29.reuse ;  /* 0x0000000c1c0a7223 */ /* 0x140fe2000001001d */
[----:B------:R-:W-:Y:S01]  /*2df0*/  FFMA.FTZ R12, R28, R14, R29 ;  /* 0x0000000e1c0c7223 */ /* 0x000fe2000001001d */
[--C-:B------:R-:W-:Y:S01]  /*2e00*/  FADD.FTZ R18, R18, -R32.reuse ;  /* 0x8000002012127221 */ /* 0x100fe20000010000 */
[----:B------:R-:W-:Y:S01]  /*2e10*/  FMUL.FTZ R22, R33, R22 ;  /* 0x0000001621167220 */ /* 0x000fe20000410000 */
[----:B------:R-:W-:-:S02]  /*2e20*/  FADD.FTZ R20, R20, -R32 ;  /* 0x8000002014147221 */ /* 0x000fc40000010000 */
[C---:B------:R-:W-:Y:S02]  /*2e30*/  FMUL.FTZ R18, R33.reuse, R18 ;  /* 0x0000001221127220 */ /* 0x040fe40000410000 */
[C---:B------:R-:W-:Y:S01]  /*2e40*/  FMUL.FTZ R26, R33.reuse, R20 ;  /* 0x00000014211a7220 */ /* 0x040fe20000410000 */
[--C-:B------:R-:W-:Y:S01]  /*2e50*/  FADD.FTZ R78, R78, -R32.reuse ;  /* 0x800000204e4e7221 */ /* 0x100fe20000010000 */
[--C-:B------:R-:W-:Y:S01]  /*2e60*/  FADD.FTZ R24, R24, -R32.reuse ;  /* 0x8000002018187221 */ /* 0x100fe20000010000 */
[--C-:B------:R-:W-:Y:S01]  /*2e70*/  FADD.FTZ R68, R68, -R32.reuse ;  /* 0x8000002044447221 */ /* 0x100fe20000010000 */
[--C-:B------:R-:W-:Y:S01]  /*2e80*/  FADD.FTZ R70, R70, -R32.reuse ;  /* 0x8000002046467221 */ /* 0x100fe20000010000 */
[--C-:B------:R-:W-:Y:S01]  /*2e90*/  FADD.FTZ R72, R72, -R32.reuse ;  /* 0x8000002048487221 */ /* 0x100fe20000010000 */
[----:B------:R-:W-:Y:S01]  /*2ea0*/  FADD.FTZ R74, R74, -R32 ;  /* 0x800000204a4a7221 */ /* 0x000fe20000010000 */
[C---:B------:R-:W-:Y:S01]  /*2eb0*/  FMUL.FTZ R78, R33.reuse, R78 ;  /* 0x0000004e214e7220 */ /* 0x040fe20000410000 */
[C---:B------:R-:W-:Y:S01]  /*2ec0*/  FMUL.FTZ R24, R33.reuse, R24 ;  /* 0x0000001821187220 */ /* 0x040fe20000410000 */
[C---:B------:R-:W-:Y:S01]  /*2ed0*/  FMUL.FTZ R68, R33.reuse, R68 ;  /* 0x0000004421447220 */ /* 0x040fe20000410000 */
[C---:B------:R-:W-:Y:S01]  /*2ee0*/  FMUL.FTZ R70, R33.reuse, R70 ;  /* 0x0000004621467220 */ /* 0x040fe20000410000 */
[C---:B------:R-:W-:Y:S01]  /*2ef0*/  FMUL.FTZ R72, R33.reuse, R72 ;  /* 0x0000004821487220 */ /* 0x040fe20000410000 */
[----:B------:R-:W-:Y:S01]  /*2f00*/  FMUL.FTZ R74, R33, R74 ;  /* 0x0000004a214a7220 */ /* 0x000fe20000410000 */
[C-C-:B------:R-:W-:Y:S01]  /*2f10*/  FFMA.FTZ R20, R28.reuse, R78, R29.reuse ;  /* 0x0000004e1c147223 */ /* 0x140fe2000001001d */
[----:B------:R-:W-:Y:S01]  /*2f20*/  FFMA.FTZ R14, R28, R70, R29 ;  /* 0x000000461c0e7223 */ /* 0x000fe2000001001d */
[----:B------:R-:W-:-:S05]  /*2f30*/  SHF.L.U32 R59, R59, 0x10, RZ ;  /* 0x000000103b3b7819 */ /* 0x000fca00000006ff */
[----:B------:R-:W-:-:S04]  /*2f40*/  FADD.FTZ R59, -R32, R59 ;  /* 0x0000003b203b7221 */ /* 0x000fc80000010100 */
[----:B------:R-:W-:Y:S01]  /*2f50*/  FMUL.FTZ R59, R33, R59 ;  /* 0x0000003b213b7220 */ /* 0x000fe20000410000 */
[-C--:B---3--:R-:W-:Y:S02]  /*2f60*/  IADD3 R55, P3, R55, R30.reuse, RZ ;  /* 0x0000001e37377210 */ /* 0x088fe40007f7e0ff */
[-C--:B--2---:R-:W-:Y:S02]  /*2f70*/  IADD3 R66, P1, R66, R30.reuse, RZ ;  /* 0x0000001e42427210 */ /* 0x084fe40007f3e0ff */
[-C--:B-----5:R-:W-:Y:S02]  /*2f80*/  IADD3 R54, P6, R54, R30.reuse, RZ ;  /* 0x0000001e36367210 */ /* 0x0a0fe40007fde0ff */
[----:B----4-:R-:W-:-:S04]  /*2f90*/  IADD3 R56, P4, R56, R30, RZ ;  /* 0x0000001e38387210 */ /* 0x010fc80007f9e0ff */
[----:B------:R-:W-:Y:S02]  /*2fa0*/  IADD3.X R60, RZ, R0, RZ, P4, !PT ;  /* 0x00000000ff3c7210 */ /* 0x000fe400027fe4ff */
[-C--:B------:R-:W-:Y:S02]  /*2fb0*/  IADD3 R67, P2, R67, R30.reuse, RZ ;  /* 0x0000001e43437210 */ /* 0x080fe40007f5e0ff */
[-C--:B------:R-:W-:Y:S01]  /*2fc0*/  IADD3 R31, P5, R2, R30.reuse, RZ ;  /* 0x0000001e021f7210 */ /* 0x080fe20007fbe0ff */
[----:B------:R-:W-:Y:S01]  /*2fd0*/  IMAD.X R2, RZ, RZ, R0, P6 ;  /* 0x000000ffff027224 */ /* 0x000fe200030e0600 */
[----:B------:R-:W-:Y:S02]  /*2fe0*/  IADD3 R6, P0, R83, R30, RZ ;  /* 0x0000001e53067210 */ /* 0x000fe40007f1e0ff */
[----:B------:R-:W-:Y:S02]  /*2ff0*/  IADD3.X R83, RZ, R0, RZ, P3, !PT ;  /* 0x00000000ff537210 */ /* 0x000fe40001ffe4ff */
[----:B------:R-:W-:-:S02]  /*3000*/  IADD3 R61, P3, R79, R30, RZ ;  /* 0x0000001e4f3d7210 */ /* 0x000fc40007f7e0ff */
[----:B------:R-:W-:Y:S02]  /*3010*/  IADD3 R79, P4, R57, R30, RZ ;  /* 0x0000001e394f7210 */ /* 0x000fe40007f9e0ff */
[----:B------:R-:W-:Y:S02]  /*3020*/  IADD3.X R57, RZ, R0, RZ, P5, !PT ;  /* 0x00000000ff397210 */ /* 0x000fe40002ffe4ff */
[-C--:B------:R-:W-:Y:S02]  /*3030*/  IADD3 R84, P5, R84, R30.reuse, RZ ;  /* 0x0000001e54547210 */ /* 0x080fe40007fbe0ff */
[----:B------:R-:W-:Y:S02]  /*3040*/  IADD3 R30, P6, R75, R30, RZ ;  /* 0x0000001e4b1e7210 */ /* 0x000fe40007fde0ff */
[----:B------:R-:W2:Y:S04]  /*3050*/  LDL.LU R75, [R1+0x4c] ;  /* 0x00004c00014b7983 */ /* 0x000ea80000300800 */
[----:B------:R-:W3:Y:S04]  /*3060*/  LDL.LU R3, [R1+0x48] ;  /* 0x0000480001037983 */ /* 0x000ee80000300800 */
[----:B------:R-:W4:Y:S04]  /*3070*/  LDL.LU R82, [R1+0x44] ;  /* 0x0000440001527983 */ /* 0x000f280000300800 */
[----:B------:R-:W-:Y:S04]  /*3080*/  STL [R1+0x30], R52 ;  /* 0x0000303401007387 */ /* 0x000fe80000100800 */
[----:B------:R-:W-:Y:S04]  /*3090*/  STL [R1+0x2c], R27 ;  /* 0x00002c1b01007387 */ /* 0x000fe80000100800 */
[----:B------:R0:W-:Y:S04]  /*30a0*/  STL [R1+0x28], R8 ;  /* 0x0000280801007387 */ /* 0x0001e80000100800 */
[----:B------:R1:W-:Y:S01]  /*30b0*/  STL [R1+0x24], R10 ;  /* 0x0000240a01007387 */ /* 0x0003e20000100800 */
[----:B0-----:R-:W-:-:S03]  /*30c0*/  FFMA.FTZ R8, R28, R16, R29 ;  /* 0x000000101c087223 */ /* 0x001fc6000001001d */
[----:B------:R-:W-:Y:S04]  /*30d0*/  STL [R1+0x20], R12 ;  /* 0x0000200c01007387 */ /* 0x000fe80000100800 */
[----:B------:R0:W-:Y:S01]  /*30e0*/  STL [R1+0x1c], R8 ;  /* 0x00001c0801007387 */ /* 0x0001e20000100800 */
[C-C-:B-1----:R-:W-:Y:S01]  /*30f0*/  FFMA.FTZ R10, R28.reuse, R18, R29.reuse ;  /* 0x000000121c0a7223 */ /* 0x142fe2000001001d */
[--C-:B0-----:R-:W-:Y:S01]  /*3100*/  FFMA.FTZ R8, R28, R22, R29.reuse ;  /* 0x000000161c087223 */ /* 0x101fe2000001001d */
[----:B------:R-:W-:Y:S02]  /*3110*/  IADD3.X R22, RZ, R0, RZ, P6, !PT ;  /* 0x00000000ff167210 */ /* 0x000fe400037fe4ff */
[----:B------:R-:W-:Y:S01]  /*3120*/  LEA R52, P6, R30, UR12, 0x1 ;  /* 0x0000000c1e347c11 */ /* 0x000fe2000f8c08ff */
[----:B------:R-:W-:-:S03]  /*3130*/  FFMA.FTZ R12, R28, R26, R29 ;  /* 0x0000001a1c0c7223 */ /* 0x000fc6000001001d */
[----:B------:R-:W-:Y:S02]  /*3140*/  LEA.HI.X R53, R30, UR13, R22, 0x1, P6 ;  /* 0x0000000d1e357c11 */ /* 0x000fe4000b0f0c16 */
[C---:B------:R-:W-:Y:S01]  /*3150*/  LEA R30, P6, R31.reuse, UR12, 0x1 ;  /* 0x0000000c1f1e7c11 */ /* 0x040fe2000f8c08ff */
[----:B------:R0:W-:Y:S01]  /*3160*/  STL [R1+0x18], R10 ;  /* 0x0000180a01007387 */ /* 0x0001e20000100800 */
[C-C-:B------:R-:W-:Y:S01]  /*3170*/  FFMA.FTZ R16, R28.reuse, R72, R29.reuse ;  /* 0x000000481c107223 */ /* 0x140fe2000001001d */
[C---:B------:R-:W-:Y:S01]  /*3180*/  FFMA.FTZ R18, R28.reuse, R74, R29 ;  /* 0x0000004a1c127223 */ /* 0x040fe2000001001d */
[----:B------:R-:W-:Y:S01]  /*3190*/  LEA.HI.X R31, R31, UR13, R57, 0x1, P6 ;  /* 0x0000000d1f1f7c11 */ /* 0x000fe2000b0f0c39 */
[----:B------:R1:W-:Y:S01]  /*31a0*/  STL [R1+0x14], R12 ;  /* 0x0000140c01007387 */ /* 0x0003e20000100800 */
[C-C-:B0-----:R-:W-:Y:S01]  /*31b0*/  FFMA.FTZ R10, R28.reuse, R24, R29.reuse ;  /* 0x000000181c0a7223 */ /* 0x141fe2000001001d */
[----:B-1----:R-:W-:Y:S01]  /*31c0*/  FFMA.FTZ R12, R28, R68, R29 ;  /* 0x000000441c0c7223 */ /* 0x002fe2000001001d */
[----:B------:R-:W-:-:S04]  /*31d0*/  LEA R28, P6, R56, UR12, 0x1 ;  /* 0x0000000c381c7c11 */ /* 0x000fc8000f8c08ff */
[----:B------:R-:W-:Y:S02]  /*31e0*/  LEA.HI.X R29, R56, UR13, R60, 0x1, P6 ;  /* 0x0000000d381d7c11 */ /* 0x000fe4000b0f0c3c */
[----:B------:R-:W-:-:S04]  /*31f0*/  LEA R26, P6, R54, UR12, 0x1 ;  /* 0x0000000c361a7c11 */ /* 0x000fc8000f8c08ff */
[----:B------:R-:W-:Y:S02]  /*3200*/  LEA.HI.X R27, R54, UR13, R2, 0x1, P6 ;  /* 0x0000000d361b7c11 */ /* 0x000fe4000b0f0c02 */
[C---:B------:R-:W-:Y:S01]  /*3210*/  LEA R54, P6, R55.reuse, UR12, 0x1 ;  /* 0x0000000c37367c11 */ /* 0x040fe2000f8c08ff */
[----:B------:R-:W5:Y:S03]  /*3220*/  LDL.LU R2, [R1+0x40] ;  /* 0x0000400001027983 */ /* 0x000f660000300800 */
[----:B------:R-:W-:Y:S02]  /*3230*/  LEA.HI.X R55, R55, UR13, R83, 0x1, P6 ;  /* 0x0000000d37377c11 */ /* 0x000fe4000b0f0c53 */
[----:B------:R-:W3:Y:S04]  /*3240*/  LDL.LU R83, [R1+0x3c] ;  /* 0x00003c0001537983 */ /* 0x000ee80000300800 */
[----:B------:R-:W4:Y:S04]  /*3250*/  LDL.LU R78, [R1+0x8] ;  /* 0x00000800014e7983 */ /* 0x000f280000300800 */
[----:B------:R-:W3:Y:S04]  /*3260*/  LDL.LU R76, [R1+0x4] ;  /* 0x00000400014c7983 */ /* 0x000ee80000300800 */
[----:B------:R-:W5:Y:S01]  /*3270*/  LDL.LU R74, [R1] ;  /* 0x00000000014a7983 */ /* 0x000f620000300800 */
[----:B------:R-:W-:Y:S01]  /*3280*/  LEA R56, P6, R5, UR12, 0x1 ;  /* 0x0000000c05387c11 */ /* 0x000fe2000f8c08ff */
[----:B------:R-:W-:-:S03]  /*3290*/  IMAD.U32 R22, R58, 0x10000, RZ ;  /* 0x000100003a167824 */ /* 0x000fc600078e00ff */
[----:B------:R-:W-:Y:S02]  /*32a0*/  LEA.HI.X R57, R5, UR13, R80, 0x1, P6 ;  /* 0x0000000d05397c11 */ /* 0x000fe4000b0f0c50 */
[----:B------:R-:W-:Y:S01]  /*32b0*/  LEA R58, P6, R4, UR12, 0x1 ;  /* 0x0000000c043a7c11 */ /* 0x000fe2000f8c08ff */
[----:B------:R-:W-:-:S03]  /*32c0*/  FFMA.FTZ R24, R64, R59, R63 ;  /* 0x0000003b40187223 */ /* 0x000fc6000001003f */
[----:B------:R-:W-:Y:S02]  /*32d0*/  LEA.HI.X R59, R4, UR13, R81, 0x1, P6 ;  /* 0x0000000d043b7c11 */ /* 0x000fe4000b0f0c51 */
[----:B------:R-:W3:Y:S01]  /*32e0*/  LDL.LU R81, [R1+0x30] ;  /* 0x0000300001517983 */ /* 0x000ee20000300800 */
[----:B------:R-:W-:Y:S01]  /*32f0*/  FADD.FTZ R22, -R32, R22 ;  /* 0x0000001620167221 */ /* 0x000fe20000010100 */
[----:B------:R-:W-:-:S03]  /*3300*/  FADD.FTZ R77, R77, -R32 ;  /* 0x800000204d4d7221 */ /* 0x000fc60000010000 */
[C---:B------:R-:W-:Y:S01]  /*3310*/  FMUL.FTZ R22, R33.reuse, R22 ;  /* 0x0000001621167220 */ /* 0x040fe20000410000 */
[----:B------:R-:W-:Y:S01]  /*3320*/  FMUL.FTZ R77, R33, R77 ;  /* 0x0000004d214d7220 */ /* 0x000fe20000410000 */
[----:B------:R-:W-:Y:S01]  /*3330*/  SHF.L.U32 R86, R86, 0x10, RZ ;  /* 0x0000001056567819 */ /* 0x000fe200000006ff */
[----:B------:R-:W-:Y:S01]  /*3340*/  IMAD.U32 R87, R87, 0x10000, RZ ;  /* 0x0001000057577824 */ /* 0x000fe200078e00ff */
[----:B------:R-:W-:Y:S01]  /*3350*/  SHF.L.U32 R85, R85, 0x10, RZ ;  /* 0x0000001055557819 */ /* 0x000fe200000006ff */
[----:B------:R-:W-:Y:S01]  /*3360*/  FFMA.FTZ R5, R65, R22, R62 ;  /* 0x0000001641057223 */ /* 0x000fe2000001003e */
        /* <DEDUP_REMOVED lines=9> */
[----:B------:R-:W-:Y:S01]  /*3400*/  SHF.L.U32 R40, R40, 0x10, RZ ;  /* 0x0000001028287819 */ /* 0x000fe200000006ff */
[----:B------:R-:W-:Y:S01]  /*3410*/  FFMA.FTZ R22, R49, R77, R51 ;  /* 0x0000004d31167223 */ /* 0x000fe20000010033 */
        /* <DEDUP_REMOVED lines=14> */
[----:B------:R-:W-:Y:S01]  /*3500*/  F2FP.BF16.F32.PACK_AB R20, R5, R20 ;  /* 0x000000140514723e */ /* 0x000fe200000010ff */
[----:B------:R-:W-:Y:S01]  /*3510*/  FADD.FTZ R36, -R32, R36 ;  /* 0x0000002420247221 */ /* 0x000fe20000010100 */
[----:B------:R-:W-:-:S02]  /*3520*/  F2FP.BF16.F32.PACK_AB R22, R24, R22 ;  /* 0x000000161816723e */ /* 0x000fc400000010ff */
[-C--:B------:R-:W-:Y:S01]  /*3530*/  IADD3.X R5, RZ, R0.reuse, RZ, P4, !PT ;  /* 0x00000000ff057210 */ /* 0x080fe200027fe4ff */
[C---:B------:R-:W-:Y:S01]  /*3540*/  FMUL.FTZ R87, R33.reuse, R87 ;  /* 0x0000005721577220 */ /* 0x040fe20000410000 */
[----:B------:R-:W-:Y:S01]  /*3550*/  IADD3.X R24, RZ, R0, RZ, P3, !PT ;  /* 0x00000000ff187210 */ /* 0x000fe20001ffe4ff */
[----:B------:R-:W-:Y:S01]  /*3560*/  FMUL.FTZ R86, R33, R86 ;  /* 0x0000005621567220 */ /* 0x000fe20000410000 */
[----:B------:R-:W-:Y:S01]  /*3570*/  LEA R60, P4, R61, UR12, 0x1 ;  /* 0x0000000c3d3c7c11 */ /* 0x000fe2000f8808ff */
        /* <DEDUP_REMOVED lines=12> */
[----:B------:R-:W-:Y:S01]  /*3640*/  LEA.HI.X R61, R61, UR13, R24, 0x1, P4 ;  /* 0x0000000d3d3d7c11 */ /* 0x000fe2000a0f0c18 */
        /* <DEDUP_REMOVED lines=14> */
[----:B------:R-:W-:-:S02]  /*3730*/  IADD3.X R36, RZ, R0, RZ, P2, !PT ;  /* 0x00000000ff247210 */ /* 0x000fc400017fe4ff */
[----:B------:R-:W-:Y:S02]  /*3740*/  LEA R42, P2, R67, UR12, 0x1 ;  /* 0x0000000c432a7c11 */ /* 0x000fe4000f8408ff */
[----:B------:R-:W-:Y:S02]  /*3750*/  SHF.L.U32 R37, R37, 0x10, RZ ;  /* 0x0000001025257819 */ /* 0x000fe400000006ff */
[----:B------:R-:W-:Y:S01]  /*3760*/  LEA.HI.X R43, R67, UR13, R36, 0x1, P2 ;  /* 0x0000000d432b7c11 */ /* 0x000fe200090f0c24 */
        /* <DEDUP_REMOVED lines=39> */
[----:B--2---:R-:W-:-:S04]  /*39e0*/  FADD.FTZ R80, R75, -R32 ;  /* 0x800000204b507221 */ /* 0x004fc80000010000 */
[----:B------:R-:W-:-:S04]  /*39f0*/  FMUL.FTZ R80, R33, R80 ;  /* 0x0000005021507220 */ /* 0x000fc80000410000 */
[----:B------:R-:W-:Y:S01]  /*3a00*/  FFMA.FTZ R80, R49, R80, R51 ;  /* 0x0000005031507223 */ /* 0x000fe20000010033 */
[----:B----4-:R-:W-:Y:S02]  /*3a10*/  IMAD.U32 R36, R78, 0x10000, RZ ;  /* 0x000100004e247824 */ /* 0x010fe400078e00ff */
[----:B------:R-:W-:Y:S01]  /*3a20*/  FADD.FTZ R78, -R32, R37 ;  /* 0x00000025204e7221 */ /* 0x000fe20000010100 */
[----:B------:R-:W-:Y:S02]  /*3a30*/  IADD3.X R37, RZ, R0, RZ, P1, !PT ;  /* 0x00000000ff257210 */ /* 0x000fe40000ffe4ff */
[----:B-----5:R-:W-:Y:S02]  /*3a40*/  SHF.L.U32 R67, R74, 0x10, RZ ;  /* 0x000000104a437819 */ /* 0x020fe400000006ff */
[----:B------:R-:W-:Y:S01]  /*3a50*/  SHF.L.U32 R74, R39, 0x10, RZ ;  /* 0x00000010274a7819 */ /* 0x000fe200000006ff */
[----:B------:R-:W-:Y:S01]  /*3a60*/  FADD.FTZ R39, -R32, R36 ;  /* 0x0000002420277221 */ /* 0x000fe20000010100 */
[----:B------:R-:W-:-:S04]  /*3a70*/  LEA R36, P1, R66, UR12, 0x1 ;  /* 0x0000000c42247c11 */ /* 0x000fc8000f8208ff */
[----:B------:R-:W-:Y:S02]  /*3a80*/  LEA.HI.X R37, R66, UR13, R37, 0x1, P1 ;  /* 0x0000000d42257c11 */ /* 0x000fe400088f0c25 */
[----:B------:R-:W-:Y:S02]  /*3a90*/  LEA R66, P1, R2, UR12, 0x1 ;  /* 0x0000000c02427c11 */ /* 0x000fe4000f8208ff */
[----:B---3--:R-:W-:Y:S01]  /*3aa0*/  SHF.L.U32 R65, R76, 0x10, RZ ;  /* 0x000000104c417819 */ /* 0x008fe200000006ff */
[----:B------:R-:W-:Y:S01]  /*3ab0*/  FADD.FTZ R76, -R32, R67 ;  /* 0x00000043204c7221 */ /* 0x000fe20000010100 */
[----:B------:R-:W-:Y:S02]  /*3ac0*/  LEA.HI.X R67, R2, UR13, R83, 0x1, P1 ;  /* 0x0000000d02437c11 */ /* 0x000fe400088f0c53 */
[----:B------:R-:W2:Y:S04]  /*3ad0*/  LDL.LU R83, [R1+0x28] ;  /* 0x0000280001537983 */ /* 0x000ea80000300800 */
[----:B------:R-:W3:Y:S01]  /*3ae0*/  LDL.LU R51, [R1+0x2c] ;  /* 0x00002c0001337983 */ /* 0x000ee20000300800 */
[----:B------:R-:W-:-:S03]  /*3af0*/  F2FP.BF16.F32.PACK_AB R87, R87, R81 ;  /* 0x000000515757723e */ /* 0x000fc600000010ff */
[----:B------:R-:W4:Y:S04]  /*3b00*/  LDL.LU R81, [R1+0x24] ;  /* 0x0000240001517983 */ /* 0x000f280000300800 */
[----:B------:R-:W5:Y:S01]  /*3b10*/  LDL.LU R49, [R1+0x20] ;  /* 0x0000200001317983 */ /* 0x000f620000300800 */
[----:B------:R-:W-:Y:S01]  /*3b20*/  LEA R4, P3, R79, UR12, 0x1 ;  /* 0x0000000c4f047c11 */ /* 0x000fe2000f8608ff */
        /* <DEDUP_REMOVED lines=9> */
[----:B------:R-:W-:Y:S01]  /*3bc0*/  FADD.FTZ R77, -R32, R74 ;  /* 0x0000004a204d7221 */ /* 0x000fe20000010100 */
[----:B------:R-:W-:Y:S02]  /*3bd0*/  IADD3.X R45, RZ, R0, RZ, P5, !PT ;  /* 0x00000000ff2d7210 */ /* 0x000fe40002ffe4ff */
[----:B--2---:R-:W-:Y:S02]  /*3be0*/  F2FP.BF16.F32.PACK_AB R85, R85, R83 ;  /* 0x000000535555723e */ /* 0x004fe400000010ff */
[----:B---3--:R-:W-:-:S02]  /*3bf0*/  F2FP.BF16.F32.PACK_AB R86, R86, R51 ;  /* 0x000000335656723e */ /* 0x008fc400000010ff */
[----:B------:R-:W2:Y:S04]  /*3c00*/  LDL.LU R51, [R1+0x1c] ;  /* 0x00001c0001337983 */ /* 0x000ea80000300800 */
[----:B------:R-:W3:Y:S01]  /*3c10*/  LDL.LU R83, [R1+0x18] ;  /* 0x0000180001537983 */ /* 0x000ee20000300800 */
[----:B----4-:R-:W-:-:S03]  /*3c20*/  F2FP.BF16.F32.PACK_AB R50, R50, R81 ;  /* 0x000000513232723e */ /* 0x010fc600000010ff */
[----:B------:R-:W4:Y:S01]  /*3c30*/  LDL.LU R81, [R1+0x14] ;  /* 0x0000140001517983 */ /* 0x000f220000300800 */
[----:B------:R-:W-:Y:S01]  /*3c40*/  IADD3.X R0, RZ, R0, RZ, P0, !PT ;  /* 0x00000000ff007210 */ /* 0x000fe200007fe4ff */
[C---:B------:R-:W-:Y:S01]  /*3c50*/  FADD.FTZ R65, -R32.reuse, R65 ;  /* 0x0000004120417221 */ /* 0x040fe20000010100 */
[----:B------:R-:W-:Y:S01]  /*3c60*/  LEA.HI.X R5, R79, UR13, R5, 0x1, P3 ;  /* 0x0000000d4f057c11 */ /* 0x000fe200098f0c05 */
[----:B------:R-:W-:Y:S01]  /*3c70*/  FADD.FTZ R93, -R32, R93 ;  /* 0x0000005d205d7221 */ /* 0x000fe20000010100 */
[----:B------:R-:W-:Y:S01]  /*3c80*/  LEA R74, P0, R6, UR12, 0x1 ;  /* 0x0000000c064a7c11 */ /* 0x000fe2000f8008ff */
[C---:B------:R-:W-:Y:S01]  /*3c90*/  FADD.FTZ R92, -R32.reuse, R92 ;  /* 0x0000005c205c7221 */ /* 0x040fe20000010100 */
[C---:B------:R-:W-:Y:S01]  /*3ca0*/  FADD.FTZ R91, -R32.reuse, R91 ;  /* 0x0000005b205b7221 */ /* 0x040fe20000010100 */
[C---:B------:R-:W-:Y:S01]  /*3cb0*/  FADD.FTZ R90, -R32.reuse, R90 ;  /* 0x0000005a205a7221 */ /* 0x040fe20000010100 */
[C---:B------:R-:W-:Y:S01]  /*3cc0*/  FADD.FTZ R89, -R32.reuse, R89 ;  /* 0x0000005920597221 */ /* 0x040fe20000010100 */
[C---:B------:R-:W-:Y:S01]  /*3cd0*/  FADD.FTZ R88, -R32.reuse, R88 ;  /* 0x0000005820587221 */ /* 0x040fe20000010100 */
[C---:B------:R-:W-:Y:S01]  /*3ce0*/  FADD.FTZ R41, -R32.reuse, R41 ;  /* 0x0000002920297221 */ /* 0x040fe20000010100 */
[C---:B------:R-:W-:Y:S01]  /*3cf0*/  FADD.FTZ R79, -R32.reuse, R35 ;  /* 0x00000023204f7221 */ /* 0x040fe20000010100 */
[C---:B------:R-:W-:Y:S01]  /*3d00*/  FMUL.FTZ R39, R33.reuse, R39 ;  /* 0x0000002721277220 */ /* 0x040fe20000410000 */
[----:B------:R-:W-:Y:S01]  /*3d10*/  FADD.FTZ R32, -R32, R34 ;  /* 0x0000002220207221 */ /* 0x000fe20000010100 */
[----:B------:R-:W-:Y:S01]  /*3d20*/  LEA R44, P3, R84, UR12, 0x1 ;  /* 0x0000000c542c7c11 */ /* 0x000fe2000f8608ff */
[----:B------:R-:W-:Y:S01]  /*3d30*/  FMUL.FTZ R65, R33, R65 ;  /* 0x0000004121417220 */ /* 0x000fe20000410000 */
[----:B------:R-:W-:Y:S01]  /*3d40*/  LEA R34, P2, R3, UR12, 0x1 ;  /* 0x0000000c03227c11 */ /* 0x000fe2000f8408ff */
[C---:B------:R-:W-:Y:S01]  /*3d50*/  FMUL.FTZ R76, R33.reuse, R76 ;  /* 0x0000004c214c7220 */ /* 0x040fe20000410000 */
[----:B------:R-:W-:Y:S01]  /*3d60*/  LEA.HI.X R75, R6, UR13, R0, 0x1, P0 ;  /* 0x0000000d064b7c11 */ /* 0x000fe200080f0c00 */
        /* <DEDUP_REMOVED lines=10> */
[----:B------:R-:W-:Y:S01]  /*3e10*/  FFMA.FTZ R0, R64, R39, R63 ;  /* 0x0000002740007223 */ /* 0x000fe2000001003f */
[----:B------:R-:W-:Y:S01]  /*3e20*/  FMUL.FTZ R32, R33, R32 ;  /* 0x0000002021207220 */ /* 0x000fe20000410000 */
[----:B------:R-:W-:Y:S01]  /*3e30*/  LEA.HI.X R45, R84, UR13, R45, 0x1, P3 ;  /* 0x0000000d542d7c11 */ /* 0x000fe200098f0c2d */
[C-C-:B------:R-:W-:Y:S01]  /*3e40*/  FFMA.FTZ R2, R64.reuse, R65, R63.reuse ;  /* 0x0000004140027223 */ /* 0x140fe2000001003f */
        /* <DEDUP_REMOVED lines=13> */
[----:B------:R-:W-:-:S02]  /*3f20*/  F2FP.BF16.F32.PACK_AB R0, R0, R7 ;  /* 0x000000070000723e */ /* 0x000fc400000010ff */
[----:B------:R-:W-:Y:S02]  /*3f30*/  PRMT R3, R20, 0x7632, R3 ;  /* 0x0000763214037816 */ /* 0x000fe40000000003 */
[----:B------:R-:W-:Y:S01]  /*3f40*/  PRMT R32, R22, 0x7632, R32 ;  /* 0x0000763216207816 */ /* 0x000fe20000000020 */
[----:B------:R0:W-:Y:S01]  /*3f50*/  STG.E.U16 desc[UR14][R52.64], R20 ;  /* 0x0000001434007986 */ /* 0x0001e2000c10150e */
[----:B------:R-:W-:Y:S02]  /*3f60*/  PRMT R7, R87, 0x7632, R7 ;  /* 0x0000763257077816 */ /* 0x000fe40000000007 */
[----:B------:R-:W-:Y:S02]  /*3f70*/  F2FP.BF16.F32.PACK_AB R2, R2, R9 ;  /* 0x000000090202723e */ /* 0x000fe400000010ff */
[----:B------:R-:W-:Y:S01]  /*3f80*/  F2FP.BF16.F32.PACK_AB R11, R76, R11 ;  /* 0x0000000b4c0b723e */ /* 0x000fe200000010ff */
[----:B------:R1:W-:Y:S01]  /*3f90*/  STG.E.U16 desc[UR14][R52.64+0x2], R3 ;  /* 0x0000020334007986 */ /* 0x0003e2000c10150e */
[----:B------:R-:W-:-:S02]  /*3fa0*/  PRMT R9, R2, 0x7632, R9 ;  /* 0x0000763202097816 */ /* 0x000fc40000000009 */
[----:B------:R-:W-:Y:S01]  /*3fb0*/  F2FP.BF16.F32.PACK_AB R6, R6, R13 ;  /* 0x0000000d0606723e */ /* 0x000fe200000010ff */
[----:B------:R-:W-:Y:S01]  /*3fc0*/  STG.E.U16 desc[UR14][R52.64+0x4], R22 ;  /* 0x0000041634007986 */ /* 0x000fe2000c10150e */
[----:B0-----:R-:W-:-:S03]  /*3fd0*/  PRMT R20, R0, 0x7632, R20 ;  /* 0x0000763200147816 */ /* 0x001fc60000000014 */
[----:B------:R-:W-:Y:S04]  /*3fe0*/  STG.E.U16 desc[UR14][R52.64+0x6], R32 ;  /* 0x0000062034007986 */ /* 0x000fe8000c10150e */
[----:B------:R0:W-:Y:S01]  /*3ff0*/  STG.E.U16 desc[UR14][R30.64+0x2], R7 ;  /* 0x000002071e007986 */ /* 0x0001e2000c10150e */
[----:B-1----:R-:W-:-:S03]  /*4000*/  PRMT R3, R86, 0x7632, R3 ;  /* 0x0000763256037816 */ /* 0x002fc60000000003 */
[----:B------:R1:W-:Y:S01]  /*4010*/  STG.E.U16 desc[UR14][R30.64+0x4], R0 ;  /* 0x000004001e007986 */ /* 0x0003e2000c10150e */
[----:B-----5:R-:W-:-:S03]  /*4020*/  F2FP.BF16.F32.PACK_AB R48, R48, R49 ;  /* 0x000000313030723e */ /* 0x020fc600000010ff */
[----:B------:R-:W-:Y:S01]  /*4030*/  STG.E.U16 desc[UR14][R30.64], R87 ;  /* 0x000000571e007986 */ /* 0x000fe2000c10150e */
[----:B------:R-:W-:Y:S02]  /*4040*/  F2FP.BF16.F32.PACK_AB R15, R92, R15 ;  /* 0x0000000f5c0f723e */ /* 0x000fe400000010ff */
[----:B0-----:R-:W-:Y:S01]  /*4050*/  PRMT R7, R11, 0x7632, R7 ;  /* 0x000076320b077816 */ /* 0x001fe20000000007 */
[----:B------:R-:W-:Y:S01]  /*4060*/  STG.E.U16 desc[UR14][R30.64+0x6], R20 ;  /* 0x000006141e007986 */ /* 0x000fe2000c10150e */
[----:B-1----:R-:W-:-:S03]  /*4070*/  PRMT R0, R85, 0x7632, R0 ;  /* 0x0000763255007816 */ /* 0x002fc60000000000 */
[----:B------:R0:W-:Y:S01]  /*4080*/  STG.E.U16 desc[UR14][R28.64+0x4], R2 ;  /* 0x000004021c007986 */ /* 0x0001e2000c10150e */
[----:B------:R-:W-:-:S03]  /*4090*/  F2FP.BF16.F32.PACK_AB R17, R82, R17 ;  /* 0x000000115211723e */ /* 0x000fc600000010ff */
[----:B------:R-:W-:Y:S04]  /*40a0*/  STG.E.U16 desc[UR14][R28.64], R86 ;  /* 0x000000561c007986 */ /* 0x000fe8000c10150e */
[----:B------:R1:W-:Y:S01]  /*40b0*/  STG.E.U16 desc[UR14][R28.64+0x2], R3 ;  /* 0x000002031c007986 */ /* 0x0003e2000c10150e */
[----:B0-----:R-:W-:-:S03]  /*40c0*/  PRMT R2, R6, 0x7632, R2 ;  /* 0x0000763206027816 */ /* 0x001fc60000000002 */
[----:B------:R-:W-:Y:S04]  /*40d0*/  STG.E.U16 desc[UR14][R28.64+0x6], R9 ;  /* 0x000006091c007986 */ /* 0x000fe8000c10150e */
[----:B------:R-:W-:Y:S04]  /*40e0*/  STG.E.U16 desc[UR14][R26.64], R85 ;  /* 0x000000551a007986 */ /* 0x000fe8000c10150e */
[----:B------:R0:W-:Y:S01]  /*40f0*/  STG.E.U16 desc[UR14][R26.64+0x2], R0 ;  /* 0x000002001a007986 */ /* 0x0001e2000c10150e */
[----:B-1----:R-:W-:-:S03]  /*4100*/  PRMT R3, R15, 0x7632, R3 ;  /* 0x000076320f037816 */ /* 0x002fc60000000003 */
[----:B------:R-:W-:Y:S04]  /*4110*/  STG.E.U16 desc[UR14][R26.64+0x4], R11 ;  /* 0x0000040b1a007986 */ /* 0x000fe8000c10150e */
[----:B------:R1:W-:Y:S01]  /*4120*/  STG.E.U16 desc[UR14][R26.64+0x6], R7 ;  /* 0x000006071a007986 */ /* 0x0003e2000c10150e */
[----:B------:R-:W-:Y:S02]  /*4130*/  F2FP.BF16.F32.PACK_AB R19, R90, R19 ;  /* 0x000000135a13723e */ /* 0x000fe400000010ff */
[----:B0-----:R-:W-:Y:S01]  /*4140*/  PRMT R0, R48, 0x7632, R0 ;  /* 0x0000763230007816 */ /* 0x001fe20000000000 */
[----:B------:R0:W-:Y:S01]  /*4150*/  STG.E.U16 desc[UR14][R54.64+0x6], R2 ;  /* 0x0000060236007986 */ /* 0x0001e2000c10150e */
[----:B------:R-:W-:Y:S02]  /*4160*/  F2FP.BF16.F32.PACK_AB R21, R84, R21 ;  /* 0x000000155415723e */ /* 0x000fe400000010ff */
[----:B-1----:R-:W-:Y:S01]  /*4170*/  PRMT R27, R50, 0x7632, R27 ;  /* 0x00007632321b7816 */ /* 0x002fe2000000001b */
[----:B------:R-:W-:Y:S01]  /*4180*/  STG.E.U16 desc[UR14][R54.64], R50 ;  /* 0x0000003236007986 */ /* 0x000fe2000c10150e */
[----:B0-----:R-:W-:-:S03]  /*4190*/  PRMT R2, R17, 0x7632, R2 ;  /* 0x0000763211027816 */ /* 0x001fc60000000002 */
[----:B------:R-:W-:Y:S04]  /*41a0*/  STG.E.U16 desc[UR14][R54.64+0x2], R27 ;  /* 0x0000021b36007986 */ /* 0x000fe8000c10150e */
[----:B------:R-:W-:Y:S01]  /*41b0*/  STG.E.U16 desc[UR14][R54.64+0x4], R6 ;  /* 0x0000040636007986 */ /* 0x000fe2000c10150e */
[----:B------:R-:W-:-:S03]  /*41c0*/  F2FP.BF16.F32.PACK_AB R8, R68, R8 ;  /* 0x000000084408723e */ /* 0x000fc600000010ff */
[----:B------:R-:W-:Y:S01]  /*41d0*/  STG.E.U16 desc[UR14][R4.64+0x2], R0 ;  /* 0x0000020004007986 */ /* 0x000fe2000c10150e */
[----:B------:R-:W-:-:S03]  /*41e0*/  F2FP.BF16.F32.PACK_AB R23, R88, R23 ;  /* 0x000000175817723e */ /* 0x000fc600000010ff */
[----:B------:R0:W-:Y:S04]  /*41f0*/  STG.E.U16 desc[UR14][R4.64+0x6], R3 ;  /* 0x0000060304007986 */ /* 0x0001e8000c10150e */
[----:B------:R-:W-:Y:S04]  /*4200*/  STG.E.U16 desc[UR14][R4.64], R48 ;  /* 0x0000003004007986 */ /* 0x000fe8000c10150e */
[----:B------:R-:W-:Y:S01]  /*4210*/  STG.E.U16 desc[UR14][R4.64+0x4], R15 ;  /* 0x0000040f04007986 */ /* 0x000fe2000c10150e */
[----:B0-----:R-:W-:-:S03]  /*4220*/  PRMT R3, R19, 0x7632, R3 ;  /* 0x0000763213037816 */ /* 0x001fc60000000003 */
[----:B------:R0:W-:Y:S01]  /*4230*/  STG.E.U16 desc[UR14][R60.64+0x6], R2 ;  /* 0x000006023c007986 */ /* 0x0001e2000c10150e */
[----:B------:R-:W-:-:S03]  /*4240*/  F2FP.BF16.F32.PACK_AB R25, R41, R25 ;  /* 0x000000192919723e */ /* 0x000fc600000010ff */
[----:B------:R1:W-:Y:S01]  /*4250*/  STG.E.U16 desc[UR14][R60.64+0x4], R17 ;  /* 0x000004113c007986 */ /* 0x0003e2000c10150e */
[----:B------:R-:W-:Y:S02]  /*4260*/  F2FP.BF16.F32.PACK_AB R10, R70, R10 ;  /* 0x0000000a460a723e */ /* 0x000fe400000010ff */
[----:B0-----:R-:W-:Y:S02]  /*4270*/  PRMT R2, R21, 0x7632, R2 ;  /* 0x0000763215027816 */ /* 0x001fe40000000002 */
[----:B------:R-:W-:Y:S02]  /*4280*/  F2FP.BF16.F32.PACK_AB R12, R72, R12 ;  /* 0x0000000c480c723e */ /* 0x000fe400000010ff */
[----:B------:R-:W-:Y:S02]  /*4290*/  F2FP.BF16.F32.PACK_AB R69, R77, R69 ;  /* 0x000000454d45723e */ /* 0x000fe400000010ff */
[----:B------:R-:W-:Y:S02]  /*42a0*/  F2FP.BF16.F32.PACK_AB R71, R78, R71 ;  /* 0x000000474e47723e */ /* 0x000fe400000010ff */
[----:B------:R-:W-:Y:S01]  /*42b0*/  PRMT R28, R12, 0x7632, R28 ;  /* 0x000076320c1c7816 */ /* 0x000fe2000000001c */
[----:B------:R-:W-:Y:S01]  /*42c0*/  UIADD3 UR6, UP0, UR9, 0x12, URZ ;  /* 0x0000001209067890 */ /* 0x000fe2000ff1e03f */
[----:B------:R-:W-:-:S02]  /*42d0*/  F2FP.BF16.F32.PACK_AB R14, R40, R14 ;  /* 0x0000000e280e723e */ /* 0x000fc400000010ff */
[----:B------:R-:W-:Y:S02]  /*42e0*/  F2FP.BF16.F32.PACK_AB R16, R38, R16 ;  /* 0x000000102610723e */ /* 0x000fe400000010ff */
[----:B------:R-:W-:Y:S02]  /*42f0*/  F2FP.BF16.F32.PACK_AB R73, R79, R73 ;  /* 0x000000494f49723e */ /* 0x000fe400000010ff */
[----:B------:R-:W-:Y:S02]  /*4300*/  F2FP.BF16.F32.PACK_AB R18, R62, R18 ;  /* 0x000000123e12723e */ /* 0x000fe400000010ff */
[----:B------:R-:W-:Y:S01]  /*4310*/  F2FP.BF16.F32.PACK_AB R63, R63, R80 ;  /* 0x000000503f3f723e */ /* 0x000fe200000010ff */
[----:B------:R-:W-:Y:S01]  /*4320*/  UIADD3.X UR5, URZ, UR5, URZ, UP0, !UPT ;  /* 0x000000053f057290 */ /* 0x000fe200087fe43f */
[----:B------:R-:W-:Y:S01]  /*4330*/  PRMT R29, R14, 0x7632, R29 ;  /* 0x000076320e1d7816 */ /* 0x000fe2000000001d */
[----:B------:R-:W-:Y:S01]  /*4340*/  UISETP.GE.U32.AND UP0, UPT, UR6, UR18, UPT ;  /* 0x000000120600728c */ /* 0x000fe2000bf06070 */
[----:B-1----:R-:W-:-:S02]  /*4350*/  PRMT R17, R16, 0x7632, R17 ;  /* 0x0000763210117816 */ /* 0x002fc40000000011 */
[----:B------:R-:W-:Y:S01]  /*4360*/  PRMT R33, R18, 0x7632, R33 ;  /* 0x0000763212217816 */ /* 0x000fe20000000021 */
[----:B------:R-:W-:-:S06]  /*4370*/  UISETP.GE.AND.EX UP0, UPT, UR5, UR10, UPT, UP0 ;  /* 0x0000000a0500728c */ /* 0x000fcc000bf06300 */
[----:B------:R-:W-:Y:S01]  /*4380*/  PLOP3.LUT P0, PT, PT, PT, UP0, 0x80, 0x0 ;  /* 0x000000000000781c */ /* 0x000fe20003f0f008 */
[----:B------:R-:W-:Y:S01]  /*4390*/  ULOP3.LUT UR4, UR4, 0x1, URZ, 0x3c, !UPT ;  /* 0x0000000104047892 */ /* 0x000fe2000f8e3c3f */
[----:B------:R-:W-:Y:S01]  /*43a0*/  UMOV UR9, UR6 ;  /* 0x0000000600097c82 */ /* 0x000fe20008000000 */
[----:B--2---:R-:W-:Y:S02]  /*43b0*/  F2FP.BF16.F32.PACK_AB R47, R47, R51 ;  /* 0x000000332f2f723e */ /* 0x004fe400000010ff */
[----:B---3--:R-:W-:Y:S02]  /*43c0*/  F2FP.BF16.F32.PACK_AB R46, R46, R83 ;  /* 0x000000532e2e723e */ /* 0x008fe400000010ff */
[----:B------:R-:W-:Y:S02]  /*43d0*/  PRMT R30, R47, 0x7632, R30 ;  /* 0x000076322f1e7816 */ /* 0x000fe4000000001e */
[----:B------:R-:W-:Y:S02]  /*43e0*/  PRMT R0, R46, 0x7632, R0 ;  /* 0x000076322e007816 */ /* 0x000fe40000000000 */
[----:B----4-:R-:W-:Y:S01]  /*43f0*/  F2FP.BF16.F32.PACK_AB R24, R24, R81 ;  /* 0x000000511818723e */ /* 0x010fe200000010ff */
[----:B------:R-:W-:Y:S03]  /*4400*/  STG.E.U16 desc[UR14][R60.64], R47 ;  /* 0x0000002f3c007986 */ /* 0x000fe6000c10150e */
[----:B------:R-:W-:Y:S01]  /*4410*/  PRMT R22, R24, 0x7632, R22 ;  /* 0x0000763218167816 */ /* 0x000fe20000000016 */
[----:B------:R-:W-:Y:S04]  /*4420*/  STG.E.U16 desc[UR14][R60.64+0x2], R30 ;  /* 0x0000021e3c007986 */ /* 0x000fe8000c10150e */
[----:B------:R0:W-:Y:S04]  /*4430*/  STG.E.U16 desc[UR14][R42.64+0x2], R0 ;  /* 0x000002002a007986 */ /* 0x0001e8000c10150e */
[----:B------:R1:W-:Y:S04]  /*4440*/  STG.E.U16 desc[UR14][R42.64+0x6], R3 ;  /* 0x000006032a007986 */ /* 0x0003e8000c10150e */
[----:B------:R-:W-:Y:S04]  /*4450*/  STG.E.U16 desc[UR14][R42.64], R46 ;  /* 0x0000002e2a007986 */ /* 0x000fe8000c10150e */
[----:B------:R-:W-:Y:S01]  /*4460*/  STG.E.U16 desc[UR14][R42.64+0x4], R19 ;  /* 0x000004132a007986 */ /* 0x000fe2000c10150e */
[----:B0-----:R-:W-:-:S02]  /*4470*/  PRMT R0, R8, 0x7632, R0 ;  /* 0x0000763208007816 */ /* 0x001fc40000000000 */
[----:B-1----:R-:W-:Y:S01]  /*4480*/  PRMT R3, R23, 0x7632, R3 ;  /* 0x0000763217037816 */ /* 0x002fe20000000003 */
[----:B------:R0:W-:Y:S04]  /*4490*/  STG.E.U16 desc[UR14][R44.64+0x6], R2 ;  /* 0x000006022c007986 */ /* 0x0001e8000c10150e */
[----:B------:R-:W-:Y:S04]  /*44a0*/  STG.E.U16 desc[UR14][R44.64], R24 ;  /* 0x000000182c007986 */ /* 0x000fe8000c10150e */
[----:B------:R-:W-:Y:S01]  /*44b0*/  STG.E.U16 desc[UR14][R44.64+0x2], R22 ;  /* 0x000002162c007986 */ /* 0x000fe2000c10150e */
[----:B0-----:R-:W-:-:S03]  /*44c0*/  PRMT R2, R25, 0x7632, R2 ;  /* 0x0000763219027816 */ /* 0x001fc60000000002 */
[----:B------:R-:W-:Y:S04]  /*44d0*/  STG.E.U16 desc[UR14][R44.64+0x4], R21 ;  /* 0x000004152c007986 */ /* 0x000fe8000c10150e */
[----:B------:R-:W-:Y:S04]  /*44e0*/  STG.E.U16 desc[UR14][R36.64], R8 ;  /* 0x0000000824007986 */ /* 0x000fe8000c10150e */
[----:B------:R0:W-:Y:S04]  /*44f0*/  STG.E.U16 desc[UR14][R36.64+0x2], R0 ;  /* 0x0000020024007986 */ /* 0x0001e8000c10150e */
[----:B------:R-:W-:Y:S04]  /*4500*/  STG.E.U16 desc[UR14][R36.64+0x4], R23 ;  /* 0x0000041724007986 */ /* 0x000fe8000c10150e */
[----:B------:R1:W-:Y:S04]  /*4510*/  STG.E.U16 desc[UR14][R36.64+0x6], R3 ;  /* 0x0000060324007986 */ /* 0x0003e8000c10150e */
[----:B------:R2:W-:Y:S01]  /*4520*/  STG.E.U16 desc[UR14][R74.64+0x6], R2 ;  /* 0x000006024a007986 */ /* 0x0005e2000c10150e */
[----:B0-----:R-:W-:-:S02]  /*4530*/  PRMT R0, R69, 0x7632, R0 ;  /* 0x0000763245007816 */ /* 0x001fc40000000000 */
[----:B-1----:R-:W-:Y:S01]  /*4540*/  PRMT R37, R10, 0x7632, R37 ;  /* 0x000076320a257816 */ /* 0x002fe20000000025 */
[----:B------:R-:W-:Y:S01]  /*4550*/  STG.E.U16 desc[UR14][R74.64], R10 ;  /* 0x0000000a4a007986 */ /* 0x000fe2000c10150e */
[----:B--2---:R-:W-:-:S03]  /*4560*/  PRMT R2, R71, 0x7632, R2 ;  /* 0x0000763247027816 */ /* 0x004fc60000000002 */
[----:B------:R-:W-:Y:S04]  /*4570*/  STG.E.U16 desc[UR14][R74.64+0x2], R37 ;  /* 0x000002254a007986 */ /* 0x000fe8000c10150e */
[----:B------:R-:W-:Y:S04]  /*4580*/  STG.E.U16 desc[UR14][R74.64+0x4], R25 ;  /* 0x000004194a007986 */ /* 0x000fe8000c10150e */
        /* <DEDUP_REMOVED lines=20> */
.L_x_1215:
        /* <DEDUP_REMOVED lines=11> */
.L_x_2645:


//--------------------- .text._ZN13group_norm_v214gn_cuda_kernelI13__nv_bfloat16Li320ELi3ELi32ELi40ELi1024ELb0ELi64ELi320ELi320ELi4ELb1ELi21ELb0ELb0ENS_16CompileConditionILi900EEEEEvPT_PKS4_S7_S7_flPfS8_Pj --------------------------
	.section	.text._ZN13group_norm_v214gn_cuda_kernelI13__nv_bfloat16Li320ELi3ELi32ELi40ELi1024ELb0ELi64ELi320ELi320ELi4ELb1ELi21ELb0ELb0ENS_16CompileConditionILi900EEEEEvPT_PKS4_S7_S7_flPfS8_Pj,"ax",@progbits
	.align	128
        .global         _ZN13group_norm_v214gn_cuda_kernelI13__nv_bfloat16Li320ELi3ELi32ELi40ELi1024ELb0ELi64ELi320ELi320ELi4ELb1ELi21ELb0ELb0ENS_16CompileConditionILi900EEEEEvPT_PKS4_S7_S7_flPfS8_Pj
        .type           _ZN13group_norm_v214gn_cuda_kernelI13__nv_bfloat16Li320ELi3ELi32ELi40ELi1024ELb0ELi64ELi320ELi320ELi4ELb1ELi21ELb0ELb0ENS_16CompileConditionILi900EEEEEvPT_PKS4_S7_S7_flPfS8_Pj,@function
        .size           _ZN13group_norm_v214gn_cuda_kernelI13__nv_bfloat16Li320ELi3ELi32ELi40ELi1024ELb0ELi64ELi320ELi320ELi4ELb1ELi21ELb0ELb0ENS_16CompileConditionILi900EEEEEvPT_PKS4_S7_S7_flPfS8_Pj,(.L_x_2646 - _ZN13group_norm_v214gn_cuda_kernelI13__nv_bfloat16Li320ELi3ELi32ELi40ELi1024ELb0ELi64ELi320ELi320ELi4ELb1ELi21ELb0ELb0ENS_16CompileConditionILi900EEEEEvPT_PKS4_S7_S7_flPfS8_Pj)
        .other          _ZN13group_norm_v214gn_cuda_kernelI13__nv_bfloat16Li320ELi3ELi32ELi40ELi1024ELb0ELi64ELi320ELi320ELi4ELb1ELi21ELb0ELb0ENS_16CompileConditionILi900EEEEEvPT_PKS4_S7_S7_flPfS8_Pj,@"STO_CUDA_ENTRY STV_DEFAULT"
_ZN13group_norm_v214gn_cuda_kernelI13__nv_bfloat16Li320ELi3ELi32ELi40ELi1024ELb0ELi64ELi320ELi320ELi4ELb1ELi21ELb0ELb0ENS_16CompileConditionILi900EEEEEvPT_PKS4_S7_S7_flPfS8_Pj:
.text._ZN13group_norm_v214gn_cuda_kernelI13__nv_bfloat16Li320ELi3ELi32ELi40ELi1024ELb0ELi64ELi320ELi320ELi4ELb1ELi21ELb0ELb0ENS_16CompileConditionILi900EEEEEvPT_PKS4_S7_S7_flPfS8_Pj:
[----:B------:R-:W0:Y:S01]  /*0000*/  LDC R1, c[0x0][0x28] ;  /* 0x00000a00ff017b82 */ /* 0x000e220000000800 */
[----:B------:R-:W1:Y:S01]  /*0010*/  S2R R4, SR_CTAID.Y ;  /* 0x0000000000047919 */ /* 0x000e620000002600 */
[----:B------:R-:W-:Y:S01]  /*0020*/  ULDC.64 UR4, c[0x0][0x238] ;  /* 0x00008e0000047ab9 */ /* 0x000fe20000000a00 */
[----:B0-----:R-:W-:Y:S01]  /*0030*/  IADD3 R1, R1, -0x170, RZ ;  /* 0xfffffe9001017810 */ /* 0x001fe20007ffe0ff */
[----:B------:R-:W-:Y:S02]  /*0040*/  USHF.L.U64.HI UR5, UR4, 0x2, UR5 ;  /* 0x0000000204057899 */ /* 0x000fe40008010205 */
[----:B------:R-:W-:-:S04]  /*0050*/  USHF.L.U32 UR10, UR4, 0x2, URZ ;  /* 0x00000002040a7899 */ /* 0x000fc8000800063f */
[----:B------:R-:W-:Y:S02]  /*0060*/  IMAD.U32 R0, RZ, RZ, UR5 ;  /* 0x00000005ff007e24 */ /* 0x000fe4000f8e00ff */
[----:B-1----:R-:W-:-:S04]  /*0070*/  ISETP.LT.U32.AND P0, PT, R4, UR10, PT ;  /* 0x0000000a04007c0c */ /* 0x002fc8000bf01070 */
[----:B------:R-:W-:-:S13]  /*0080*/  ISETP.GT.AND.EX P0, PT, R0, RZ, PT, P0 ;  /* 0x000000ff0000720c */ /* 0x000fda0003f04300 */
[----:B------:R-:W-:Y:S05]  /*0090*/  @!P0 EXIT ;  /* 0x000000000000894d */ /* 0x000fea0003800000 */
[----:B------:R-:W0:Y:S01]  /*00a0*/  S2R R6, SR_TID.X ;  /* 0x0000000000067919 */ /* 0x000e220000002100 */
[----:B------:R-:W-:Y:S01]  /*00b0*/  MOV R0, 0x400 ;  /* 0x0000040000007802 */ /* 0x000fe20000000f00 */
[----:B------:R-:W-:Y:S01]  /*00c0*/  UMOV UR4, URZ ;  /* 0x0000003f00047c82 */ /* 0x000fe20008000000 */
[----:B------:R-:W-:Y:S01]  /*00d0*/  ULDC.64 UR8, c[0x0][0x208] ;  /* 0x0000820000087ab9 */ /* 0x000fe20000000a00 */
[----:B------:R-:W1:Y:S01]  /*00e0*/  S2R R5, SR_CgaCtaId ;  /* 0x0000000000057919 */ /* 0x000e620000008800 */
[----:B0-----:R-:W-:Y:S01]  /*00f0*/  IMAD.WIDE.U32 R2, R6, -0x33333333, RZ ;  /* 0xcccccccd06027825 */ /* 0x001fe200078e00ff */
[----:B------:R-:W-:-:S04]  /*0100*/  MOV R2, R4 ;  /* 0x0000000400027202 */ /* 0x000fc80000000f00 */
[----:B------:R-:W-:Y:S02]  /*0110*/  SHF.R.U32.HI R7, RZ, 0x6, R3 ;  /* 0x00000006ff077819 */ /* 0x000fe40000011603 */
[----:B-1----:R-:W-:-:S03]  /*0120*/  LEA R3, R5, R0, 0x18 ;  /* 0x0000000005037211 */ /* 0x002fc600078ec0ff */
[----:B------:R-:W-:-:S04]  /*0130*/  IMAD R0, R7, -0x50, R6 ;  /* 0xffffffb007007824 */ /* 0x000fc800078e0206 */
[----:B------:R-:W-:Y:S01]  /*0140*/  IMAD R0, R0, 0x28, R3 ;  /* 0x0000002800007824 */ /* 0x000fe200078e0203 */
[----:B------:R-:W-:-:S03]  /*0150*/  HFMA2.MMA R3, -RZ, RZ, 0, 0 ;  /* 0x00000000ff037435 */ /* 0x000fc600000001ff */
[----:B------:R-:W-:-:S05]  /*0160*/  IMAD R0, R7, 0x8, R0 ;  /* 0x0000000807007824 */ /* 0x000fca00078e0200 */
[----:B------:R0:W-:Y:S03]  /*0170*/  STL [R1+0x114], R0 ;  /* 0x0001140001007387 */ /* 0x0001e60000100800 */
.L_x_1224:
[----:B------:R-:W1:Y:S01]  /*0180*/  S2R R51, SR_TID.X ;  /* 0x0000000000337919 */ /* 0x000e620000002100 */
[C---:B------:R-:W-:Y:S01]  /*0190*/  LOP3.LUT R6, R2.reuse, 0x3, RZ, 0xc0, !PT ;  /* 0x0000000302067812 */ /* 0x040fe200078ec0ff */
[----:B------:R-:W-:Y:S01]  /*01a0*/  ULDC.64 UR6, c[0x0][0x218] ;  /* 0x0000860000067ab9 */ /* 0x000fe20000000a00 */
[----:B------:R-:W-:Y:S01]  /*01b0*/  SHF.R.U64 R7, R2, 0x2, R3 ;  /* 0x0000000202077819 */ /* 0x000fe20000001203 */
[----:B0-----:R-:W0:Y:S02]  /*01c0*/  S2R R0, SR_CTAID.X ;  /* 0x0000000000007919 */ /* 0x001e240000002500 */
[----:B------:R-:W-:Y:S01]  /*01d0*/  IMAD R50, R6, 0x140, RZ ;  /* 0x0000014006327824 */ /* 0x000fe200078e02ff */
[----:B------:R-:W-:Y:S01]  /*01e0*/  STL [R1+0x3c], R6 ;  /* 0x00003c0601007387 */ /* 0x000fe20000100800 */
[----:B-1----:R-:W-:-:S04]  /*01f0*/  IMAD.WIDE.U32 R4, R51, -0x33333333, RZ ;  /* 0xcccccccd33047825 */ /* 0x002fc800078e00ff */
[----:B0-----:R-:W-:Y:S01]  /*0200*/  IMAD.SHL.U32 R0, R0, 0x40, RZ ;  /* 0x0000004000007824 */ /* 0x001fe200078e00ff */
[----:B------:R-:W-:-:S04]  /*0210*/  SHF.R.U32.HI R5, RZ, 0x6, R5 ;  /* 0x00000006ff057819 */ /* 0x000fc80000011605 */
[----:B------:R-:W-:Y:S01]  /*0220*/  LOP3.LUT R0, R0, 0x3c0, RZ, 0xc0, !PT ;  /* 0x000003c000007812 */ /* 0x000fe200078ec0ff */
[----:B------:R-:W-:-:S04]  /*0230*/  IMAD R4, R5, -0x50, R51 ;  /* 0xffffffb005047824 */ /* 0x000fc800078e0233 */
[----:B------:R-:W-:Y:S01]  /*0240*/  IMAD.IADD R0, R0, 0x1, R5 ;  /* 0x0000000100007824 */ /* 0x000fe200078e0205 */
[----:B------:R-:W-:Y:S01]  /*0250*/  LEA R10, R4, R50, 0x2 ;  /* 0x00000032040a7211 */ /* 0x000fe200078e10ff */
[----:B------:R0:W-:Y:S03]  /*0260*/  STL [R1+0x50], R4 ;  /* 0x0000500401007387 */ /* 0x0001e60000100800 */
[--C-:B------:R-:W-:Y:S01]  /*0270*/  SHF.R.S32.HI R11, RZ, 0x1f, R10.reuse ;  /* 0x0000001fff0b7819 */ /* 0x100fe2000001140a */
[----:B------:R-:W-:Y:S02]  /*0280*/  STL [R1+0x118], R50 ;  /* 0x0001183201007387 */ /* 0x000fe40000100800 */
[----:B------:R-:W-:Y:S02]  /*0290*/  IMAD.WIDE.U32 R8, R7, 0x140000, R10 ;  /* 0x0014000007087825 */ /* 0x000fe400078e000a */
[----:B------:R1:W-:Y:S01]  /*02a0*/  STL [R1+0x4], R7 ;  /* 0x0000040701007387 */ /* 0x0003e20000100800 */
[----:B0-----:R-:W-:-:S05]  /*02b0*/  SHF.R.U32.HI R4, RZ, 0x2, R3 ;  /* 0x00000002ff047819 */ /* 0x001fca0000011603 */
[----:B------:R-:W-:Y:S02]  /*02c0*/  IMAD R6, R4, 0x140000, RZ ;  /* 0x0014000004067824 */ /* 0x000fe400078e02ff */
[----:B------:R-:W-:-:S03]  /*02d0*/  IMAD R4, R0, 0x500, RZ ;  /* 0x0000050000047824 */ /* 0x000fc600078e02ff */
[----:B------:R-:W-:Y:S01]  /*02e0*/  IADD3 R0, R9, R6, RZ ;  /* 0x0000000609007210 */ /* 0x000fe20007ffe0ff */
[----:B------:R0:W-:Y:S01]  /*02f0*/  STL [R1+0x44], R6 ;  /* 0x0000440601007387 */ /* 0x0001e20000100800 */
[C---:B------:R-:W-:Y:S02]  /*0300*/  IADD3 R5, P0, R4.reuse, R8, RZ ;  /* 0x0000000804057210 */ /* 0x040fe40007f1e0ff */
[----:B-1----:R-:W-:-:S03]  /*0310*/  IADD3 R7, R4, 0x1400, RZ ;  /* 0x0000140004077810 */ /* 0x002fc60007ffe0ff */
[----:B0-----:R-:W-:Y:S01]  /*0320*/  IMAD.X R6, RZ, RZ, R0, P0 ;  /* 0x000000ffff067224 */ /* 0x001fe200000e0600 */
[----:B------:R-:W-:-:S04]  /*0330*/  LEA R44, P0, R5, UR6, 0x1 ;  /* 0x00000006052c7c11 */ /* 0x000fc8000f8008ff */
[----:B------:R-:W-:Y:S02]  /*0340*/  LEA.HI.X R45, R5, UR7, R6, 0x1, P0 ;  /* 0x00000007052d7c11 */ /* 0x000fe400080f0c06 */
[----:B------:R-:W-:-:S04]  /*0350*/  IADD3 R5, P0, R7, R8, RZ ;  /* 0x0000000807057210 */ /* 0x000fc80007f1e0ff */
[----:B------:R-:W2:Y:S01]  /*0360*/  LDG.E.64.CONSTANT R44, desc[UR8][R44.64] ;  /* 0x000000082c2c7981 */ /* 0x000ea2000c1e9b00 */
[----:B------:R-:W-:Y:S01]  /*0370*/  IMAD.X R6, RZ, RZ, R0, P0 ;  /* 0x000000ffff067224 */ /* 0x000fe200000e0600 */
[C---:B------:R-:W-:Y:S02]  /*0380*/  LEA R42, P0, R5.reuse, UR6, 0x1 ;  /* 0x00000006052a7c11 */ /* 0x040fe4000f8008ff */
[----:B------:R0:W-:Y:S02]  /*0390*/  STL [R1+0xd8], R7 ;  /* 0x0000d80701007387 */ /* 0x0001e40000100800 */
[----:B------:R-:W-:-:S06]  /*03a0*/  LEA.HI.X R43, R5, UR7, R6, 0x1, P0 ;  /* 0x00000007052b7c11 */ /* 0x000fcc00080f0c06 */
[----:B------:R-:W3:Y:S01]  /*03b0*/  LDG.E.64.CONSTANT R42, desc[UR8][R42.64] ;  /* 0x000000082a2a7981 */ /* 0x000ee2000c1e9b00 */
        /* <DEDUP_REMOVED lines=66> */
[----:B------:R-:W-:-:S04]  /*07e0*/  LEA R22, P0, R5, UR6, 0x1 ;  /* 0x0000000605167c11 */ /* 0x000fc8000f8008ff */
[----:B------:R-:W-:Y:S02]  /*07f0*/  LEA.HI.X R23, R5, UR7, R6, 0x1, P0 ;  /* 0x0000000705177c11 */ /* 0x000fe400080f0c06 */
[----:B------:R-:W-:-:S04]  /*0800*/  IADD3 R5, R4, 0xf000, RZ ;  /* 0x0000f00004057810 */ /* 0x000fc80007ffe0ff */
[----:B------:R-:W4:Y:S01]  /*0810*/  LDG.E.64.CONSTANT R22, desc[UR8][R22.64] ;  /* 0x0000000816167981 */ /* 0x000f22000c1e9b00 */
[----:B------:R-:W-:-:S03]  /*0820*/  IADD3 R5, P0, R5, R8, RZ ;  /* 0x0000000805057210 */ /* 0x000fc60007f1e0ff */
[----:B------:R0:W-:Y:S02]  /*0830*/  STL [R1+0x54], R7 ;  /* 0x0000540701007387 */ /* 0x0001e40000100800 */
[----:B0-----:R-:W-:Y:S02]  /*0840*/  IADD3.X R7, RZ, R0, RZ, P0, !PT ;  /* 0x00000000ff077210 */ /* 0x001fe400007fe4ff */
[----:B------:R-:W-:-:S03]  /*0850*/  LEA R20, P0, R5, UR6, 0x1 ;  /* 0x0000000605147c11 */ /* 0x000fc6000f8008ff */
[----:B------:R0:W-:Y:S01]  /*0860*/  STL [R1+0x48], R7 ;  /* 0x0000480701007387 */ /* 0x0001e20000100800 */
[----:B------:R-:W-:-:S06]  /*0870*/  LEA.HI.X R21, R5, UR7, R7, 0x1, P0 ;  /* 0x0000000705157c11 */ /* 0x000fcc00080f0c07 */
[----:B------:R-:W4:Y:S01]  /*0880*/  LDG.E.64.CONSTANT R20, desc[UR8][R20.64] ;  /* 0x0000000814147981 */ /* 0x000f22000c1e9b00 */
[----:B0-----:R-:W-:-:S05]  /*0890*/  VIADD R7, R4, 0x10400 ;  /* 0x0001040004077836 */ /* 0x001fca0000000000 */
[----:B------:R-:W-:-:S04]  /*08a0*/  IADD3 R6, P0, R7, R8, RZ ;  /* 0x0000000807067210 */ /* 0x000fc80007f1e0ff */
[----:B------:R-:W-:Y:S02]  /*08b0*/  IADD3.X R12, RZ, R0, RZ, P0, !PT ;  /* 0x00000000ff0c7210 */ /* 0x000fe400007fe4ff */
[----:B------:R-:W-:Y:S02]  /*08c0*/  LEA R18, P0, R6, UR6, 0x1 ;  /* 0x0000000606127c11 */ /* 0x000fe4000f8008ff */
[----:B------:R-:W-:Y:S02]  /*08d0*/  IADD3 R7, R4, 0x11800, RZ ;  /* 0x0001180004077810 */ /* 0x000fe40007ffe0ff */
[----:B------:R-:W-:Y:S01]  /*08e0*/  LEA.HI.X R19, R6, UR7, R12, 0x1, P0 ;  /* 0x0000000706137c11 */ /* 0x000fe200080f0c0c */
[----:B------:R0:W-:Y:S05]  /*08f0*/  STL [R1+0x4c], R12 ;  /* 0x00004c0c01007387 */ /* 0x0001ea0000100800 */
        /* <DEDUP_REMOVED lines=10> */
[----:B------:R-:W-:-:S06]  /*09a0*/  LEA.HI.X R15, R8, UR7, R0, 0x1, P0 ;  /* 0x00000007080f7c11 */ /* 0x000fcc00080f0c00 */
[----:B------:R-:W4:Y:S04]  /*09b0*/  LDG.E.64.CONSTANT R14, desc[UR8][R14.64] ;  /* 0x000000080e0e7981 */ /* 0x000f28000c1e9b00 */
[----:B------:R-:W-:Y:S04]  /*09c0*/  STL [R1+0x24], R12 ;  /* 0x0000240c01007387 */ /* 0x000fe80000100800 */
[----:B------:R0:W-:Y:S04]  /*09d0*/  STL [R1+0x10c], R13 ;  /* 0x00010c0d01007387 */ /* 0x0001e80000100800 */
[----:B------:R1:W-:Y:S01]  /*09e0*/  STL [R1+0x28], R8 ;  /* 0x0000280801007387 */ /* 0x0003e20000100800 */
[----:B0-----:R-:W0:Y:S08]  /*09f0*/  LDC.64 R12, c[0x0][0x220] ;  /* 0x00008800ff0c7b82 */ /* 0x001e300000000a00 */
[----:B-1----:R-:W1:Y:S01]  /*0a00*/  LDC.64 R8, c[0x0][0x228] ;  /* 0x00008a00ff087b82 */ /* 0x002e620000000a00 */
[----:B------:R3:W-:Y:S01]  /*0a10*/  STL [R1+0x110], R0 ;  /* 0x0001100001007387 */ /* 0x0007e20000100800 */
[----:B--2---:R-:W-:Y:S01]  /*0a20*/  SHF.L.U32 R61, R45, 0x10, RZ ;  /* 0x000000102d3d7819 */ /* 0x004fe200000006ff */
[----:B---3--:R-:W-:-:S02]  /*0a30*/  IMAD.U32 R0, R44, 0x10000, RZ ;  /* 0x000100002c007824 */ /* 0x008fc400078e00ff */
[----:B0-----:R-:W-:-:S04]  /*0a40*/  IMAD.WIDE R12, R10, 0x2, R12 ;  /* 0x000000020a0c7825 */ /* 0x001fc800078e020c */
[----:B------:R-:W-:Y:S01]  /*0a50*/  FADD.FTZ R49, RZ, R0 ;  /* 0x00000000ff317221 */ /* 0x000fe20000010000 */
[----:B------:R-:W-:Y:S01]  /*0a60*/  FFMA.FTZ R7, R0, R0, RZ ;  /* 0x0000000000077223 */ /* 0x000fe200000100ff */
[----:B------:R-:W-:Y:S01]  /*0a70*/  SHF.L.U32 R50, R42, 0x10, RZ ;  /* 0x000000102a327819 */ /* 0x000fe200000006ff */
[----:B----4-:R-:W-:Y:S01]  /*0a80*/  IMAD.U32 R60, R38, 0x10000, RZ ;  /* 0x00010000263c7824 */ /* 0x010fe200078e00ff */
[----:B------:R-:W5:Y:S01]  /*0a90*/  LDG.E.64.CONSTANT R12, desc[UR8][R12.64] ;  /* 0x000000080c0c7981 */ /* 0x000f62000c1e9b00 */
[----:B-1----:R-:W-:Y:S01]  /*0aa0*/  IMAD.WIDE R10, R10, 0x2, R8 ;  /* 0x000000020a0a7825 */ /* 0x002fe200078e0208 */
[----:B------:R-:W-:-:S04]  /*0ab0*/  PRMT R9, R44, 0x7632, R9 ;  /* 0x000076322c097816 */ /* 0x000fc80000000009 */
[----:B------:R-:W-:Y:S01]  /*0ac0*/  SHF.L.U32 R9, R9, 0x10, RZ ;  /* 0x0000001009097819 */ /* 0x000fe200000006ff */
[----:B------:R0:W-:Y:S01]  /*0ad0*/  STL [R1+0x18], R50 ;  /* 0x0000183201007387 */ /* 0x0001e20000100800 */
[----:B------:R-:W-:-:S03]  /*0ae0*/  PRMT R8, R45, 0x7632, R8 ;  /* 0x000076322d087816 */ /* 0x000fc60000000008 */
[----:B------:R-:W-:Y:S01]  /*0af0*/  FADD.FTZ R49, R49, R9 ;  /* 0x0000000931317221 */ /* 0x000fe20000010000 */
[----:B------:R-:W-:Y:S01]  /*0b00*/  FFMA.FTZ R9, R9, R9, R7 ;  /* 0x0000000909097223 */ /* 0x000fe20000010007 */
[----:B------:R-:W-:Y:S01]  /*0b10*/  IMAD.U32 R8, R8, 0x10000, RZ ;  /* 0x0001000008087824 */ /* 0x000fe200078e00ff */
[----:B------:R-:W-:Y:S01]  /*0b20*/  SHF.L.U32 R59, R36, 0x10, RZ ;  /* 0x00000010243b7819 */ /* 0x000fe200000006ff */
[----:B------:R-:W-:Y:S01]  /*0b30*/  FADD.FTZ R49, R49, R61 ;  /* 0x0000003d31317221 */ /* 0x000fe20000010000 */
[----:B------:R-:W-:Y:S01]  /*0b40*/  FFMA.FTZ R9, R61, R61, R9 ;  /* 0x0000003d3d097223 */ /* 0x000fe20000010009 */
[----:B------:R-:W-:Y:S01]  /*0b50*/  PRMT R7, R42, 0x7632, R7 ;  /* 0x000076322a077816 */ /* 0x000fe20000000007 */
[----:B------:R-:W5:Y:S01]  /*0b60*/  LDG.E.64.CONSTANT R10, desc[UR8][R10.64] ;  /* 0x000000080a0a7981 */ /* 0x000f62000c1e9b00 */
[----:B------:R-:W-:Y:S01]  /*0b70*/  FADD.FTZ R49, R49, R8 ;  /* 0x0000000831317221 */ /* 0x000fe20000010000 */
[----:B------:R-:W-:Y:S01]  /*0b80*/  FFMA.FTZ R8, R8, R8, R9 ;  /* 0x0000000808087223 */ /* 0x000fe20000010009 */
[----:B------:R-:W-:-:S02]  /*0b90*/  SHF.L.U32 R7, R7, 0x10, RZ ;  /* 0x0000001007077819 */ /* 0x000fc400000006ff */
[----:B------:R-:W-:Y:S01]  /*0ba0*/  FADD.FTZ R49, R49, R50 ;  /* 0x0000003231317221 */ /* 0x000fe20000010000 */
[----:B------:R-:W-:Y:S01]  /*0bb0*/  FFMA.FTZ R8, R50, R50, R8 ;  /* 0x0000003232087223 */ /* 0x000fe20000010008 */
[C---:B------:R-:W-:Y:S01]  /*0bc0*/  PRMT R9, R43.reuse, 0x7632, R9 ;  /* 0x000076322b097816 */ /* 0x040fe20000000009 */
[----:B0-----:R-:W-:Y:S02]  /*0bd0*/  IMAD.U32 R50, R43, 0x10000, RZ ;  /* 0x000100002b327824 */ /* 0x001fe400078e00ff */
[----:B------:R-:W-:Y:S01]  /*0be0*/  FADD.FTZ R49, R49, R7 ;  /* 0x0000000731317221 */ /* 0x000fe20000010000 */
[----:B------:R-:W-:Y:S01]  /*0bf0*/  FFMA.FTZ R7, R7, R7, R8 ;  /* 0x0000000707077223 */ /* 0x000fe20000010008 */
[----:B------:R-:W-:Y:S02]  /*0c00*/  SHF.L.U32 R9, R9, 0x10, RZ ;  /* 0x0000001009097819 */ /* 0x000fe400000006ff */
[----:B------:R-:W-:Y:S01]  /*0c10*/  FADD.FTZ R49, R49, R50 ;  /* 0x0000003231317221 */ /* 0x000fe20000010000 */
[----:B------:R-:W-:Y:S01]  /*0c20*/  FFMA.FTZ R7, R50, R50, R7 ;  /* 0x0000003232077223 */ /* 0x000fe20000010007 */
[----:B------:R0:W-:Y:S01]  /*0c30*/  STL [R1+0x20], R50 ;  /* 0x0000203201007387 */ /* 0x0001e20000100800 */
[C---:B------:R-:W-:Y:S01]  /*0c40*/  PRMT R8, R40.reuse, 0x7632, R8 ;  /* 0x0000763228087816 */ /* 0x040fe20000000008 */
[----:B------:R-:W-:Y:S01]  /*0c50*/  FADD.FTZ R49, R49, R9 ;  /* 0x0000000931317221 */ /* 0x000fe20000010000 */
[----:B------:R-:W-:Y:S01]  /*0c60*/  FFMA.FTZ R9, R9, R9, R7 ;  /* 0x0000000909097223 */ /* 0x000fe20000010007 */
[----:B0-----:R-:W-:-:S02]  /*0c70*/  SHF.L.U32 R50, R40, 0x10, RZ ;  /* 0x0000001028327819 */ /* 0x001fc400000006ff */
[----:B------:R-:W-:Y:S01]  /*0c80*/  IMAD.U32 R8, R8, 0x10000, RZ ;  /* 0x0001000008087824 */ /* 0x000fe200078e00ff */
[----:B------:R-:W-:Y:S02]  /*0c90*/  PRMT R7, R41, 0x7632, R7 ;  /* 0x0000763229077816 */ /* 0x000fe40000000007 */
[----:B------:R-:W-:Y:S01]  /*0ca0*/  FADD.FTZ R49, R49, R50 ;  /* 0x0000003231317221 */ /* 0x000fe20000010000 */
[----:B------:R-:W-:Y:S01]  /*0cb0*/  FFMA.FTZ R9, R50, R50, R9 ;  /* 0x0000003232097223 */ /* 0x000fe20000010009 */
[----:B------:R0:W-:Y:S02]  /*0cc0*/  STL [R1+0x10], R50 ;  /* 0x0000103201007387 */ /* 0x0001e40000100800 */
[----:B------:R-:W-:Y:S01]  /*0cd0*/  FADD.FTZ R49, R49, R8 ;  /* 0x0000000831317221 */ /* 0x000fe20000010000 */
[----:B------:R-:W-:Y:S01]  /*0ce0*/  FFMA.FTZ R8, R8, R8, R9 ;  /* 0x0000000808087223 */ /* 0x000fe20000010009 */
[----:B------:R-:W-:Y:S02]  /*0cf0*/  SHF.L.U32 R7, R7, 0x10, RZ ;  /* 0x0000001007077819 */ /* 0x000fe400000006ff */
[----:B0-----:R-:W-:-:S02]  /*0d00*/  SHF.L.U32 R50, R41, 0x10, RZ ;  /* 0x0000001029327819 */ /* 0x001fc400000006ff */
[----:B------:R-:W-:-:S03]  /*0d10*/  PRMT R9, R38, 0x7632, R9 ;  /* 0x0000763226097816 */ /* 0x000fc60000000009 */
[----:B------:R-:W-:Y:S01]  /*0d20*/  FADD.FTZ R49, R49, R50 ;  /* 0x0000003231317221 */ /* 0x000fe20000010000 */
[----:B------:R-:W-:-:S03]  /*0d30*/  FFMA.FTZ R8, R50, R50, R8 ;  /* 0x0000003232087223 */ /* 0x000fc60000010008 */
[----:B------:R-:W-:Y:S01]  /*0d40*/  FADD.FTZ R49, R49, R7 ;  /* 0x0000000731317221 */ /* 0x000fe20000010000 */
[----:B------:R-:W-:Y:S01]  /*0d50*/  FFMA.FTZ R7, R7, R7, R8 ;  /* 0x0000000707077223 */ /* 0x000fe20000010008 */
[----:B------:R-:W-:Y:S02]  /*0d60*/  SHF.L.U32 R9, R9, 0x10, RZ ;  /* 0x0000001009097819 */ /* 0x000fe400000006ff */
[----:B------:R-:W-:Y:S01]  /*0d70*/  FADD.FTZ R49, R49, R60 ;  /* 0x0000003c31317221 */ /* 0x000fe20000010000 */
[----:B------:R-:W-:Y:S01]  /*0d80*/  FFMA.FTZ R7, R60, R60, R7 ;  /* 0x0000003c3c077223 */ /* 0x000fe20000010007 */
[----:B------:R0:W-:Y:S01]  /*0d90*/  STL [R1+0x88], R50 ;  /* 0x0000883201007387 */ /* 0x0001e20000100800 */
[----:B------:R-:W-:Y:S01]  /*0da0*/  PRMT R8, R39, 0x7632, R8 ;  /* 0x0000763227087816 */ /* 0x000fe20000000008 */
[----:B------:R-:W-:Y:S01]  /*0db0*/  FADD.FTZ R49, R49, R9 ;  /* 0x0000000931317221 */ /* 0x000fe20000010000 */
[----:B------:R-:W-:Y:S01]  /*0dc0*/  FFMA.FTZ R9, R9, R9, R7 ;  /* 0x0000000909097223 */ /* 0x000fe20000010007 */
[----:B0-----:R-:W-:-:S02]  /*0dd0*/  SHF.L.U32 R50, R39, 0x10, RZ ;  /* 0x0000001027327819 */ /* 0x001fc400000006ff */
[----:B------:R-:W-:Y:S01]  /*0de0*/  IMAD.U32 R8, R8, 0x10000, RZ ;  /* 0x0001000008087824 */ /* 0x000fe200078e00ff */
[----:B------:R-:W-:Y:S02]  /*0df0*/  PRMT R7, R36, 0x7632, R7 ;  /* 0x0000763224077816 */ /* 0x000fe40000000007 */
        /* <DEDUP_REMOVED lines=10> */
[----:B------:R-:W-:Y:S02]  /*0ea0*/  FFMA.FTZ R7, R7, R7, R8 ;  /* 0x0000000707077223 */ /* 0x000fe40000010008 */
[----:B------:R-:W-:Y:S01]  /*0eb0*/  SHF.L.U32 R9, R9, 0x10, RZ ;  /* 0x0000001009097819 */ /* 0x000fe200000006ff */
[----:B0-----:R-:W-:Y:S01]  /*0ec0*/  IMAD.U32 R50, R37, 0x10000, RZ ;  /* 0x0001000025327824 */ /* 0x001fe200078e00ff */
[----:B------:R-:W-:-:S03]  /*0ed0*/  SHF.L.U32 R58, R34, 0x10, RZ ;  /* 0x00000010223a7819 */ /* 0x000fc600000006ff */
[----:B------:R-:W-:Y:S01]  /*0ee0*/  FADD.FTZ R49, R49, R50 ;  /* 0x0000003231317221 */ /* 0x000fe20000010000 */
[----:B------:R-:W-:Y:S01]  /*0ef0*/  FFMA.FTZ R7, R50, R50, R7 ;  /* 0x0000003232077223 */ /* 0x000fe20000010007 */
[----:B------:R-:W-:Y:S02]  /*0f00*/  PRMT R8, R34, 0x7632, R8 ;  /* 0x0000763222087816 */ /* 0x000fe40000000008 */
[----:B------:R-:W-:Y:S01]  /*0f10*/  FADD.FTZ R49, R49, R9 ;  /* 0x0000000931317221 */ /* 0x000fe20000010000 */
[----:B------:R-:W-:Y:S02]  /*0f20*/  FFMA.FTZ R9, R9, R9, R7 ;  /* 0x0000000909097223 */ /* 0x000fe40000010007 */
[----:B------:R-:W-:Y:S02]  /*0f30*/  IMAD.U32 R8, R8, 0x10000, RZ ;  /* 0x0001000008087824 */ /* 0x000fe400078e00ff */
[----:B------:R-:W-:Y:S01]  /*0f40*/  FADD.FTZ R49, R49, R58 ;  /* 0x0000003a31317221 */ /* 0x000fe20000010000 */
[----:B------:R-:W-:Y:S01]  /*0f50*/  FFMA.FTZ R9, R58, R58, R9 ;  /* 0x0000003a3a097223 */ /* 0x000fe20000010009 */
[----:B------:R0:W-:Y:S01]  /*0f60*/  STL [R1+0x9c], R50 ;  /* 0x00009c3201007387 */ /* 0x0001e20000100800 */
[----:B------:R-:W-:Y:S01]  /*0f70*/  PRMT R7, R35, 0x7632, R7 ;  /* 0x0000763223077816 */ /* 0x000fe20000000007 */
[----:B------:R-:W-:Y:S01]  /*0f80*/  FADD.FTZ R49, R49, R8 ;  /* 0x0000000831317221 */ /* 0x000fe20000010000 */
[----:B------:R-:W-:-:S02]  /*0f90*/  FFMA.FTZ R8, R8, R8, R9 ;  /* 0x0000000808087223 */ /* 0x000fc40000010009 */
[----:B------:R-:W-:Y:S02]  /*0fa0*/  SHF.L.U32 R7, R7, 0x10, RZ ;  /* 0x0000001007077819 */ /* 0x000fe400000006ff */
[----:B0-----:R-:W-:Y:S01]  /*0fb0*/  SHF.L.U32 R50, R35, 0x10, RZ ;  /* 0x0000001023327819 */ /* 0x001fe200000006ff */
[C---:B------:R-:W-:Y:S01]  /*0fc0*/  IMAD.U32 R57, R32.reuse, 0x10000, RZ ;  /* 0x0001000020397824 */ /* 0x040fe200078e00ff */
[----:B------:R-:W-:-:S03]  /*0fd0*/  PRMT R9, R32, 0x7632, R9 ;  /* 0x0000763220097816 */ /* 0x000fc60000000009 */
[----:B------:R-:W-:Y:S01]  /*0fe0*/  FADD.FTZ R49, R49, R50 ;  /* 0x0000003231317221 */ /* 0x000fe20000010000 */
[----:B------:R-:W-:-:S03]  /*0ff0*/  FFMA.FTZ R8, R50, R50, R8 ;  /* 0x0000003232087223 */ /* 0x000fc60000010008 */
[----:B------:R-:W-:Y:S01]  /*1000*/  FADD.FTZ R49, R49, R7 ;  /* 0x0000000731317221 */ /* 0x000fe20000010000 */
[--C-:B------:R-:W-:Y:S01]  /*1010*/  FFMA.FTZ R7, R7, R7, R8.reuse ;  /* 0x0000000707077223 */ /* 0x100fe20000010008 */
        /* <DEDUP_REMOVED lines=9> */
[----:B------:R-:W-:Y:S02]  /*10b0*/  SHF.L.U32 R56, R30, 0x10, RZ ;  /* 0x000000101e387819 */ /* 0x000fe400000006ff */
[----:B------:R-:W-:Y:S01]  /*10c0*/  FADD.FTZ R49, R49, R50 ;  /* 0x0000003231317221 */ /* 0x000fe20000010000 */
[----:B------:R-:W-:Y:S01]  /*10d0*/  FFMA.FTZ R9, R50, R50, R9 ;  /* 0x0000003232097223 */ /* 0x000fe20000010009 */
[----:B------:R-:W-:Y:S02]  /*10e0*/  PRMT R7, R30, 0x7632, R7 ;  /* 0x000076321e077816 */ /* 0x000fe40000000007 */
        /* <DEDUP_REMOVED lines=8> */
[----:B------:R-:W-:-:S02]  /*1170*/  FFMA.FTZ R7, R7, R7, R8 ;  /* 0x0000000707077223 */ /* 0x000fc40000010008 */
        /* <DEDUP_REMOVED lines=52> */
[--C-:B------:R-:W-:Y:S02]  /*14c0*/  FFMA.FTZ R46, R46, R46, R9.reuse ;  /* 0x0000002e2e2e7223 */ /* 0x100fe40000010009 */
        /* <DEDUP_REMOVED lines=8> */
[----:B0-----:R-:W-:Y:S02]  /*1550*/  SHF.L.U32 R50, R23, 0x10, RZ ;  /* 0x0000001017327819 */ /* 0x001fe400000006ff */
[----:B------:R-:W-:-:S03]  /*1560*/  PRMT R46, R20, 0x7632, R46 ;  /* 0x00007632142e7816 */ /* 0x000fc6000000002e */
[----:B------:R-:W-:Y:S01]  /*1570*/  FADD.FTZ R49, R49, R50 ;  /* 0x0000003231317221 */ /* 0x000fe20000010000 */
[----:B------:R-:W-:Y:S01]  /*1580*/  FFMA.FTZ R47, R50, R50, R47 ;  /* 0x00000032322f7223 */ /* 0x000fe2000001002f */
[----:B------:R0:W-:Y:S02]  /*1590*/  STL [R1+0x40], R50 ;  /* 0x0000403201007387 */ /* 0x0001e40000100800 */
[----:B------:R-:W-:Y:S01]  /*15a0*/  FADD.FTZ R49, R49, R9 ;  /* 0x0000000931317221 */ /* 0x000fe20000010000 */
[----:B------:R-:W-:Y:S01]  /*15b0*/  FFMA.FTZ R9, R9, R9, R47 ;  /* 0x0000000909097223 */ /* 0x000fe2000001002f */
[----:B------:R-:W-:Y:S01]  /*15c0*/  SHF.L.U32 R46, R46, 0x10, RZ ;  /* 0x000000102e2e7819 */ /* 0x000fe200000006ff */
[----:B0-----:R-:W-:Y:S01]  /*15d0*/  IMAD.U32 R50, R20, 0x10000, RZ ;  /* 0x0001000014327824 */ /* 0x001fe200078e00ff */
[----:B------:R-:W-:-:S03]  /*15e0*/  PRMT R48, R21, 0x7632, R48 ;  /* 0x0000763215307816 */ /* 0x000fc60000000030 */
[----:B------:R-:W-:Y:S01]  /*15f0*/  FADD.FTZ R49, R49, R50 ;  /* 0x0000003231317221 */ /* 0x000fe20000010000 */
[----:B------:R-:W-:Y:S01]  /*1600*/  FFMA.FTZ R9, R50, R50, R9 ;  /* 0x0000003232097223 */ /* 0x000fe20000010009 */
[----:B------:R0:W-:Y:S02]  /*1610*/  STL [R1+0x1c], R50 ;  /* 0x00001c3201007387 */ /* 0x0001e40000100800 */
[----:B------:R-:W-:Y:S01]  /*1620*/  FADD.FTZ R49, R49, R46 ;  /* 0x0000002e31317221 */ /* 0x000fe20000010000 */
[----:B------:R-:W-:Y:S01]  /*1630*/  FFMA.FTZ R46, R46, R46, R9 ;  /* 0x0000002e2e2e7223 */ /* 0x000fe20000010009 */
[----:B------:R-:W-:Y:S01]  /*1640*/  IMAD.U32 R48, R48, 0x10000, RZ ;  /* 0x0001000030307824 */ /* 0x000fe200078e00ff */
[----:B0-----:R-:W-:Y:S02]  /*1650*/  SHF.L.U32 R50, R21, 0x10, RZ ;  /* 0x0000001015327819 */ /* 0x001fe400000006ff */
[----:B------:R-:W-:-:S03]  /*1660*/  SHF.L.U32 R9, R18, 0x10, RZ ;  /* 0x0000001012097819 */ /* 0x000fc600000006ff */
        /* <DEDUP_REMOVED lines=23> */
[----:B------:R0:W-:Y:S02]  /*17e0*/  STL [R1+0x34], R50 ;  /* 0x0000343201007387 */ /* 0x0001e40000100800 */
[----:B------:R-:W-:Y:S01]  /*17f0*/  FADD.FTZ R49, R49, R48 ;  /* 0x0000003031317221 */ /* 0x000fe20000010000 */
[--C-:B------:R-:W-:Y:S01]  /*1800*/  FFMA.FTZ R48, R48, R48, R47.reuse ;  /* 0x0000003030307223 */ /* 0x100fe2000001002f */
[----:B------:R-:W-:-:S02]  /*1810*/  PRMT R47, R17, 0x7632, R47 ;  /* 0x00007632112f7816 */ /* 0x000fc4000000002f */
[----:B0-----:R-:W-:Y:S02]  /*1820*/  SHF.L.U32 R50, R17, 0x10, RZ ;  /* 0x0000001011327819 */ /* 0x001fe400000006ff */
[----:B------:R-:W-:-:S03]  /*1830*/  SHF.L.U32 R47, R47, 0x10, RZ ;  /* 0x000000102f2f7819 */ /* 0x000fc600000006ff */
[----:B------:R-:W-:Y:S01]  /*1840*/  FADD.FTZ R49, R49, R50 ;  /* 0x0000003231317221 */ /* 0x000fe20000010000 */
[----:B------:R-:W-:-:S03]  /*1850*/  FFMA.FTZ R46, R50, R50, R48 ;  /* 0x00000032322e7223 */ /* 0x000fc60000010030 */
[----:B------:R-:W-:Y:S01]  /*1860*/  FADD.FTZ R48, R49, R47 ;  /* 0x0000002f31307221 */ /* 0x000fe20000010000 */
[--C-:B------:R-:W-:Y:S01]  /*1870*/  FFMA.FTZ R47, R47, R47, R46.reuse ;  /* 0x0000002f2f2f7223 */ /* 0x100fe2000001002e */
[C---:B------:R-:W-:Y:S01]  /*1880*/  PRMT R46, R14.reuse, 0x7632, R46 ;  /* 0x000076320e2e7816 */ /* 0x040fe2000000002e */
[----:B------:R-:W-:Y:S01]  /*1890*/  IMAD.U32 R53, R14, 0x10000, RZ ;  /* 0x000100000e357824 */ /* 0x000fe200078e00ff */
[----:B------:R0:W-:Y:S02]  /*18a0*/  STL [R1+0x30], R50 ;  /* 0x0000303201007387 */ /* 0x0001e40000100800 */
[----:B------:R-:W-:Y:S01]  /*18b0*/  SHF.L.U32 R46, R46, 0x10, RZ ;  /* 0x000000102e2e7819 */ /* 0x000fe200000006ff */
[----:B------:R-:W-:Y:S01]  /*18c0*/  FADD.FTZ R48, R48, R53 ;  /* 0x0000003530307221 */ /* 0x000fe20000010000 */
[----:B------:R-:W-:Y:S01]  /*18d0*/  FFMA.FTZ R47, R53, R53, R47 ;  /* 0x00000035352f7223 */ /* 0x000fe2000001002f */
[----:B------:R-:W2:Y:S02]  /*18e0*/  LDL R49, [R1+0x114] ;  /* 0x0001140001317983 */ /* 0x000ea40000100800 */
[----:B------:R-:W-:Y:S01]  /*18f0*/  FADD.FTZ R48, R48, R46 ;  /* 0x0000002e30307221 */ /* 0x000fe20000010000 */
[----:B------:R-:W-:Y:S01]  /*1900*/  FFMA.FTZ R47, R46, R46, R47 ;  /* 0x0000002e2e2f7223 */ /* 0x000fe2000001002f */
[----:B0-----:R-:W-:-:S05]  /*1910*/  SHF.L.U32 R50, R15, 0x10, RZ ;  /* 0x000000100f327819 */ /* 0x001fca00000006ff */
[----:B------:R0:W-:Y:S01]  /*1920*/  STL [R1+0x2c], R50 ;  /* 0x00002c3201007387 */ /* 0x0001e20000100800 */
[----:B------:R-:W-:Y:S01]  /*1930*/  FFMA.FTZ R47, R50, R50, R47 ;  /* 0x00000032322f7223 */ /* 0x000fe2000001002f */
[----:B------:R-:W-:Y:S02]  /*1940*/  FADD.FTZ R48, R48, R50 ;  /* 0x0000003230307221 */ /* 0x000fe40000010000 */
[----:B0-----:R0:W5:Y:S01]  /*1950*/  LDL.LU R50, [R1+0x118] ;  /* 0x0001180001327983 */ /* 0x0011620000300800 */
[----:B------:R-:W-:Y:S02]  /*1960*/  PRMT R46, R15, 0x7632, R46 ;  /* 0x000076320f2e7816 */ /* 0x000fe4000000002e */
[----:B------:R-:W-:-:S03]  /*1970*/  ISETP.GT.U32.AND P0, PT, R51, 0x1f, PT ;  /* 0x0000001f3300780c */ /* 0x000fc60003f04070 */
[----:B------:R-:W-:-:S04]  /*1980*/  IMAD.U32 R46, R46, 0x10000, RZ ;  /* 0x000100002e2e7824 */ /* 0x000fc800078e00ff */
[----:B------:R-:W-:Y:S01]  /*1990*/  FFMA.FTZ R47, R46, R46, R47 ;  /* 0x0000002e2e2f7223 */ /* 0x000fe2000001002f */
[----:B------:R-:W-:Y:S01]  /*19a0*/  FADD.FTZ R46, R48, R46 ;  /* 0x0000002e302e7221 */ /* 0x000fe20000010000 */
[----:B------:R-:W-:Y:S04]  /*19b0*/  BSSY B0, `(.L_x_1216) ;  /* 0x0000070000007945 */ /* 0x000fe80003800000 */
[----:B--2---:R1:W-:Y:S02]  /*19c0*/  STS.64 [R49], R46 ;  /* 0x0000002e31007388 */ /* 0x0043e40000000a00 */
[----:B-1----:R-:W-:Y:S01]  /*19d0*/  CS2R R46, SRZ ;  /* 0x00000000002e7805 */ /* 0x002fe2000001ff00 */
[----:B------:R-:W-:Y:S06]  /*19e0*/  BAR.SYNC.DEFER_BLOCKING 0x0 ;  /* 0x0000000000007b1d */ /* 0x000fec0000010000 */
[----:B0-----:R-:W-:Y:S05]  /*19f0*/  @P0 BRA `(.L_x_1217) ;  /* 0x0000000400ac0947 */ /* 0x001fea0003800000 */
[----:B------:R-:W0:Y:S01]  /*1a00*/  S2R R47, SR_CgaCtaId ;  /* 0x00000000002f7919 */ /* 0x000e220000008800 */
[----:B------:R-:W-:Y:S01]  /*1a10*/  SHF.L.U32 R46, R2, 0x3, RZ ;  /* 0x00000003022e7819 */ /* 0x000fe200000006ff */
[----:B------:R-:W-:Y:S03]  /*1a20*/  STL [R1+0x124], R5 ;  /* 0x0001240501007387 */ /* 0x000fe60000100800 */
[----:B------:R-:W-:Y:S01]  /*1a30*/  LOP3.LUT R46, R46, 0x18, RZ, 0xc0, !PT ;  /* 0x000000182e2e7812 */ /* 0x000fe200078ec0ff */
[----:B------:R-:W-:Y:S03]  /*1a40*/  STL [R1+0x120], R4 ;  /* 0x0001200401007387 */ /* 0x000fe60000100800 */
[----:B------:R-:W-:Y:S01]  /*1a50*/  LEA.HI R46, R51, R46, RZ, 0x1e ;  /* 0x0000002e332e7211 */ /* 0x000fe200078ff0ff */
[----:B------:R-:W-:Y:S04]  /*1a60*/  STL [R1+0x11c], R3 ;  /* 0x00011c0301007387 */ /* 0x000fe80000100800 */
[----:B-----5:R-:W-:Y:S01]  /*1a70*/  IMAD R50, R46, 0x28, -R50 ;  /* 0x000000282e327824 */ /* 0x020fe200078e0a32 */
[----:B------:R-:W-:Y:S01]  /*1a80*/  MOV R46, 0x400 ;  /* 0x00000400002e7802 */ /* 0x000fe20000000f00 */
[----:B------:R0:W-:Y:S03]  /*1a90*/  STL [R1+0x118], R0 ;  /* 0x0001180001007387 */ /* 0x0001e60000100800 */
[----:B0-----:R-:W-:-:S02]  /*1aa0*/  LEA R0, R47, R46, 0x18 ;  /* 0x0000002e2f007211 */ /* 0x001fc400078ec0ff */
[----:B------:R-:W-:Y:S02]  /*1ab0*/  SHF.R.S32.HI R46, RZ, 0x1f, R50 ;  /* 0x0000001fff2e7819 */ /* 0x000fe40000011432 */
[----:B------:R-:W-:Y:S02]  /*1ac0*/  IADD3 R47, R50, 0x4, RZ ;  /* 0x00000004322f7810 */ /* 0x000fe40007ffe0ff */
[----:B------:R-:W-:Y:S02]  /*1ad0*/  LEA.HI R46, R46, R50, RZ, 0x2 ;  /* 0x000000322e2e7211 */ /* 0x000fe400078f10ff */
[----:B------:R-:W-:Y:S02]  /*1ae0*/  SHF.R.S32.HI R48, RZ, 0x1f, R47 ;  /* 0x0000001fff307819 */ /* 0x000fe4000001142f */
[----:B------:R-:W-:Y:S02]  /*1af0*/  SHF.R.S32.HI R46, RZ, 0x2, R46 ;  /* 0x00000002ff2e7819 */ /* 0x000fe4000001142e */
[----:B------:R-:W-:Y:S01]  /*1b00*/  LEA.HI R48, R48, R47, RZ, 0x2 ;  /* 0x0000002f30307211 */ /* 0x000fe200078f10ff */
[----:B------:R-:W-:Y:S01]  /*1b10*/  IMAD.SHL.U32 R47, R51, 0x8, RZ ;  /* 0x00000008332f7824 */ /* 0x000fe200078e00ff */
[----:B------:R-:W-:Y:S01]  /*1b20*/  IADD3 R51, R50, 0x1c, RZ ;  /* 0x0000001c32337810 */ /* 0x000fe20007ffe0ff */
[----:B------:R-:W-:Y:S01]  /*1b30*/  IMAD R46, R46, 0x28, R0 ;  /* 0x000000282e2e7824 */ /* 0x000fe200078e0200 */
[----:B------:R-:W-:-:S02]  /*1b40*/  SHF.R.S32.HI R48, RZ, 0x2, R48 ;  /* 0x00000002ff307819 */ /* 0x000fc40000011430 */
[----:B------:R-:W-:-:S03]  /*1b50*/  LOP3.LUT R3, R47, 0x18, RZ, 0xc0, !PT ;  /* 0x000000182f037812 */ /* 0x000fc600078ec0ff */
[----:B------:R-:W-:Y:S01]  /*1b60*/  IMAD R48, R48, 0x28, R0 ;  /* 0x0000002830307824 */ /* 0x000fe200078e0200 */
[----:B------:R-:W-:-:S04]  /*1b70*/  IADD3 R46, R46, R3, RZ ;  /* 0x000000032e2e7210 */ /* 0x000fc80007ffe0ff */
[----:B------:R-:W-:Y:S02]  /*1b80*/  IADD3 R48, R3, R48, RZ ;  /* 0x0000003003307210 */ /* 0x000fe40007ffe0ff */
[----:B------:R-:W0:Y:S04]  /*1b90*/  LDS.64 R46, [R46] ;  /* 0x000000002e2e7984 */ /* 0x000e280000000a00 */
        /* <DEDUP_REMOVED lines=32> */
[----:B------:R-:W-:Y:S01]  /*1da0*/  FADD.FTZ R5, R48, R46 ;  /* 0x0000002e30057221 */ /* 0x000fe20000010000 */
[C---:B------:R-:W-:Y:S02]  /*1db0*/  IADD3 R48, R50.reuse, 0x18, RZ ;  /* 0x0000001832307810 */ /* 0x040fe40007ffe0ff */
[----:B------:R-:W-:Y:S02]  /*1dc0*/  IADD3 R47, R50, 0x24, RZ ;  /* 0x00000024322f7810 */ /* 0x000fe40007ffe0ff */
        /* <DEDUP_REMOVED lines=9> */
[----:B------:R-:W-:Y:S01]  /*1e60*/  VIADD R46, R50, 0x20 ;  /* 0x00000020322e7836 */ /* 0x000fe20000000000 */
[C---:B------:R-:W-:Y:S01]  /*1e70*/  IADD3 R49, R3.reuse, R49, RZ ;  /* 0x0000003103317210 */ /* 0x040fe20007ffe0ff */
[----:B------:R-:W-:Y:S01]  /*1e80*/  IMAD R48, R48, 0x28, R0 ;  /* 0x0000002830307824 */ /* 0x000fe200078e0200 */
[----:B------:R-:W-:Y:S02]  /*1e90*/  SHF.R.S32.HI R51, RZ, 0x2, R51 ;  /* 0x00000002ff337819 */ /* 0x000fe40000011433 */
[----:B------:R-:W-:Y:S01]  /*1ea0*/  SHF.R.S32.HI R50, RZ, 0x1f, R46 ;  /* 0x0000001fff327819 */ /* 0x000fe2000001142e */
[----:B------:R-:W-:Y:S02]  /*1eb0*/  IMAD.IADD R48, R3, 0x1, R48 ;  /* 0x0000000103307824 */ /* 0x000fe400078e0230 */
[----:B------:R-:W-:Y:S01]  /*1ec0*/  IMAD R51, R51, 0x28, R0 ;  /* 0x0000002833337824 */ /* 0x000fe200078e0200 */
[----:B------:R-:W-:-:S02]  /*1ed0*/  LEA.HI R46, R50, R46, RZ, 0x2 ;  /* 0x0000002e322e7211 */ /* 0x000fc400078f10ff */
[----:B------:R-:W-:Y:S02]  /*1ee0*/  SHF.R.S32.HI R50, RZ, 0x1f, R47 ;  /* 0x0000001fff327819 */ /* 0x000fe4000001142f */
[----:B------:R-:W-:Y:S02]  /*1ef0*/  SHF.R.S32.HI R46, RZ, 0x2, R46 ;  /* 0x00000002ff2e7819 */ /* 0x000fe4000001142e */
[----:B------:R-:W-:Y:S02]  /*1f00*/  LEA.HI R47, R50, R47, RZ, 0x2 ;  /* 0x0000002f322f7211 */ /* 0x000fe400078f10ff */
[----:B------:R-:W-:Y:S01]  /*1f10*/  IADD3 R51, R3, R51, RZ ;  /* 0x0000003303337210 */ /* 0x000fe20007ffe0ff */
[----:B------:R-:W-:Y:S01]  /*1f20*/  IMAD R46, R46, 0x28, R0 ;  /* 0x000000282e2e7824 */ /* 0x000fe200078e0200 */
[----:B------:R-:W-:-:S05]  /*1f30*/  SHF.R.S32.HI R47, RZ, 0x2, R47 ;  /* 0x00000002ff2f7819 */ /* 0x000fca000001142f */
[----:B------:R-:W-:Y:S01]  /*1f40*/  IMAD R47, R47, 0x28, R0 ;  /* 0x000000282f2f7824 */ /* 0x000fe200078e0200 */
[----:B------:R-:W-:-:S03]  /*1f50*/  IADD3 R0, R3, R46, RZ ;  /* 0x0000002e03007210 */ /* 0x000fc60007ffe0ff */
[----:B------:R-:W-:Y:S02]  /*1f60*/  IMAD.IADD R3, R3, 0x1, R47 ;  /* 0x0000000103037824 */ /* 0x000fe400078e022f */
[----:B------:R-:W0:Y:S04]  /*1f70*/  LDS.64 R46, [R49] ;  /* 0x00000000312e7984 */ /* 0x000e280000000a00 */
[----:B------:R-:W1:Y:S01]  /*1f80*/  LDS.64 R48, [R48] ;  /* 0x0000000030307984 */ /* 0x000e620000000a00 */
[----:B0-----:R-:W-:Y:S01]  /*1f90*/  FADD.FTZ R46, R5, R46 ;  /* 0x0000002e052e7221 */ /* 0x001fe20000010000 */
[----:B------:R-:W-:Y:S02]  /*1fa0*/  FADD.FTZ R50, R4, R47 ;  /* 0x0000002f04327221 */ /* 0x000fe40000010000 */
[----:B------:R0:W5:Y:S01]  /*1fb0*/  LDL.LU R5, [R1+0x124] ;  /* 0x0001240001057983 */ /* 0x0001620000300800 */
[----:B-1----:R-:W-:-:S03]  /*1fc0*/  FADD.FTZ R48, R46, R48 ;  /* 0x000000302e307221 */ /* 0x002fc60000010000 */
[----:B------:R1:W2:Y:S04]  /*1fd0*/  LDS.64 R46, [R51] ;  /* 0x00000000332e7984 */ /* 0x0002a80000000a00 */
[----:B------:R0:W5:Y:S01]  /*1fe0*/  LDL.LU R4, [R1+0x120] ;  /* 0x0001200001047983 */ /* 0x0001620000300800 */
[----:B-1----:R-:W-:Y:S01]  /*1ff0*/  MOV R51, R0 ;  /* 0x0000000000337202 */ /* 0x002fe20000000f00 */
[----:B------:R-:W-:Y:S01]  /*2000*/  FADD.FTZ R0, R50, R49 ;  /* 0x0000003132007221 */ /* 0x000fe20000010000 */
[----:B--2---:R-:W-:-:S03]  /*2010*/  FADD.FTZ R46, R48, R46 ;  /* 0x0000002e302e7221 */ /* 0x004fc60000010000 */
[----:B------:R-:W1:Y:S01]  /*2020*/  LDS.64 R48, [R51] ;  /* 0x0000000033307984 */ /* 0x000e620000000a00 */
[----:B------:R-:W-:-:S03]  /*2030*/  FADD.FTZ R47, R0, R47 ;  /* 0x0000002f002f7221 */ /* 0x000fc60000010000 */
[----:B------:R2:W3:Y:S04]  /*2040*/  LDS.64 R50, [R3] ;  /* 0x0000000003327984 */ /* 0x0004e80000000a00 */
[----:B--2---:R0:W5:Y:S04]  /*2050*/  LDL.LU R3, [R1+0x11c] ;  /* 0x00011c0001037983 */ /* 0x0041680000300800 */
[----:B------:R0:W5:Y:S01]  /*2060*/  LDL.LU R0, [R1+0x118] ;  /* 0x0001180001007983 */ /* 0x0001620000300800 */
[----:B-1----:R-:W-:Y:S01]  /*2070*/  FADD.FTZ R46, R46, R48 ;  /* 0x000000302e2e7221 */ /* 0x002fe20000010000 */
[----:B------:R-:W-:-:S03]  /*2080*/  FADD.FTZ R47, R47, R49 ;  /* 0x000000312f2f7221 */ /* 0x000fc60000010000 */
[----:B---3--:R-:W-:Y:S01]  /*2090*/  FADD.FTZ R46, R46, R50 ;  /* 0x000000322e2e7221 */ /* 0x008fe20000010000 */
[----:B0-----:R-:W-:-:S07]  /*20a0*/  FADD.FTZ R47, R47, R51 ;  /* 0x000000332f2f7221 */ /* 0x001fce0000010000 */
.L_x_1217:
[----:B------:R-:W-:Y:S05]  /*20b0*/  BSYNC B0 ;  /* 0x0000000000007941 */ /* 0x000fea0003800000 */
.L_x_1216:
[----:B------:R-:W0:Y:S01]  /*20c0*/  SHFL.BFLY PT, R49, R46, 0x2, 0x1f ;  /* 0x0c401f002e317f89 */ /* 0x000e2200000e0000 */
[----:B------:R-:W-:Y:S03]  /*20d0*/  BSSY B0, `(.L_x_1218) ;  /* 0x0000018000007945 */ /* 0x000fe60003800000 */
[----:B------:R-:W1:Y:S01]  /*20e0*/  SHFL.BFLY PT, R48, R47, 0x2, 0x1f ;  /* 0x0c401f002f307f89 */ /* 0x000e6200000e0000 */
[----:B-----5:R-:W2:Y:S01]  /*20f0*/  S2R R50, SR_TID.X ;  /* 0x0000000000327919 */ /* 0x020ea20000002100 */
[----:B0-----:R-:W-:Y:S01]  /*2100*/  FADD.FTZ R46, R49, R46 ;  /* 0x0000002e312e7221 */ /* 0x001fe20000010000 */
[----:B-1----:R-:W-:-:S04]  /*2110*/  FADD.FTZ R47, R48, R47 ;  /* 0x0000002f302f7221 */ /* 0x002fc80000010000 */
[----:B------:R-:W0:Y:S04]  /*2120*/  SHFL.BFLY PT, R49, R46, 0x1, 0x1f ;  /* 0x0c201f002e317f89 */ /* 0x000e2800000e0000 */
[----:B------:R-:W1:Y:S01]  /*2130*/  SHFL.BFLY PT, R48, R47, 0x1, 0x1f ;  /* 0x0c201f002f307f89 */ /* 0x000e6200000e0000 */
[----:B--2---:R-:W-:Y:S01]  /*2140*/  LOP3.LUT P0, RZ, R50, 0xffffffe3, RZ, 0xc0, !PT ;  /* 0xffffffe332ff7812 */ /* 0x004fe2000780c0ff */
[----:B0-----:R-:W-:Y:S01]  /*2150*/  FADD.FTZ R46, R46, R49 ;  /* 0x000000312e2e7221 */ /* 0x001fe20000010000 */
[----:B-1----:R-:W-:-:S11]  /*2160*/  FADD.FTZ R47, R47, R48 ;  /* 0x000000302f2f7221 */ /* 0x002fd60000010000 */
[----:B------:R-:W-:Y:S05]  /*2170*/  @P0 BRA `(.L_x_1219) ;  /* 0x0000000000340947 */ /* 0x000fea0003800000 */
[----:B------:R-:W0:Y:S01]  /*2180*/  S2R R49, SR_TID.X ;  /* 0x0000000000317919 */ /* 0x000e220000002100 */
[----:B------:R-:W1:Y:S01]  /*2190*/  LDC R48, c[0x0][0x10] ;  /* 0x00000400ff307b82 */ /* 0x000e620000000800 */
[----:B------:R-:W1:Y:S01]  /*21a0*/  S2R R51, SR_CTAID.Y ;  /* 0x0000000000337919 */ /* 0x000e620000002600 */
[----:B------:R-:W2:Y:S01]  /*21b0*/  S2R R50, SR_CTAID.X ;  /* 0x0000000000327919 */ /* 0x000ea20000002500 */
[----:B0-----:R-:W-:-:S04]  /*21c0*/  SHF.R.U32.HI R49, RZ, 0x2, R49 ;  /* 0x00000002ff317819 */ /* 0x001fc80000011631 */
[----:B------:R-:W-:Y:S01]  /*21d0*/  SHF.L.U32 R49, R49, 0x4, RZ ;  /* 0x0000000431317819 */ /* 0x000fe200000006ff */
[----:B-1----:R-:W-:-:S03]  /*21e0*/  IMAD R48, R48, UR4, R51 ;  /* 0x0000000430307c24 */ /* 0x002fc6000f8e0233 */
[----:B--2---:R-:W-:Y:S02]  /*21f0*/  LOP3.LUT R49, R49, 0xfffffff0, R50, 0xe2, !PT ;  /* 0xfffffff031317812 */ /* 0x004fe400078ee232 */
[----:B------:R-:W0:Y:S03]  /*2200*/  LDC.64 R50, c[0x0][0x248] ;  /* 0x00009200ff327b82 */ /* 0x000e260000000a00 */
[----:B------:R-:W-:-:S05]  /*2210*/  IMAD R48, R48, 0x80, R49 ;  /* 0x0000008030307824 */ /* 0x000fca00078e0231 */
[----:B------:R-:W-:-:S05]  /*2220*/  SHF.L.U32 R48, R48, 0x1, RZ ;  /* 0x0000000130307819 */ /* 0x000fca00000006ff */
[----:B0-----:R-:W-:-:S05]  /*2230*/  IMAD.WIDE.U32 R48, R48, 0x4, R50 ;  /* 0x0000000430307825 */ /* 0x001fca00078e0032 */
[----:B------:R0:W-:Y:S02]  /*2240*/  STG.E.64 desc[UR8][R48.64], R46 ;  /* 0x0000002e30007986 */ /* 0x0001e4000c101b08 */
.L_x_1219:
[----:B------:R-:W-:Y:S05]  /*2250*/  BSYNC B0 ;  /* 0x0000000000007941 */ /* 0x000fea0003800000 */
.L_x_1218:
[----:B------:R1:W-:Y:S01]  /*2260*/  STL [R1+0x11c], R2 ;  /* 0x00011c0201007387 */ /* 0x0003e20000100800 */
[----:B------:R-:W-:Y:S02]  /*2270*/  PRMT R44, R44, 0x7632, R44 ;  /* 0x000076322c2c7816 */ /* 0x000fe4000000002c */
[----:B------:R-:W-:Y:S01]  /*2280*/  PRMT R45, R45, 0x7632, R45 ;  /* 0x000076322d2d7816 */ /* 0x000fe2000000002d */
[----:B------:R2:W-:Y:S01]  /*2290*/  STL [R1+0x118], R0 ;  /* 0x0001180001007387 */ /* 0x0005e20000100800 */
[----:B------:R-:W-:Y:S02]  /*22a0*/  PRMT R42, R42, 0x7632, R42 ;  /* 0x000076322a2a7816 */ /* 0x000fe4000000002a */
[----:B------:R-:W-:Y:S02]  /*22b0*/  PRMT R43, R43, 0x7632, R43 ;  /* 0x000076322b2b7816 */ /* 0x000fe4000000002b */
[----:B-1----:R-:W-:Y:S02]  /*22c0*/  PRMT R2, R40, 0x7632, R2 ;  /* 0x0000763228027816 */ /* 0x002fe40000000002 */
[----:B--2---:R-:W-:-:S03]  /*22d0*/  PRMT R0, R41, 0x7632, R0 ;  /* 0x0000763229007816 */ /* 0x004fc60000000000 */
[----:B------:R1:W-:Y:S01]  /*22e0*/  STL.S16 [R1+0x14], R2 ;  /* 0x0000140201007387 */ /* 0x0003e20000100600 */
[----:B------:R-:W-:Y:S02]  /*22f0*/  PRMT R41, R38, 0x7632, R41 ;  /* 0x0000763226297816 */ /* 0x000fe40000000029 */
[----:B------:R-:W-:Y:S01]  /*2300*/  PRMT R40, R39, 0x7632, R40 ;  /* 0x0000763227287816 */ /* 0x000fe20000000028 */
[----:B-1----:R1:W5:Y:S04]  /*2310*/  LDL.LU R2, [R1+0x11c] ;  /* 0x00011c0001027983 */ /* 0x0023680000300800 */
[----:B------:R2:W-:Y:S04]  /*2320*/  STL.S16 [R1+0xa0], R0 ;  /* 0x0000a00001007387 */ /* 0x0005e80000100600 */
[----:B--2---:R1:W5:Y:S01]  /*2330*/  LDL.LU R0, [R1+0x118] ;  /* 0x0001180001007983 */ /* 0x0043620000300800 */
[----:B------:R-:W-:-:S02]  /*2340*/  PRMT R39, R36, 0x7632, R39 ;  /* 0x0000763224277816 */ /* 0x000fc40000000027 */
[----:B------:R-:W-:Y:S01]  /*2350*/  PRMT R38, R37, 0x7632, R38 ;  /* 0x0000763225267816 */ /* 0x000fe20000000026 */
[----:B------:R-:W-:Y:S01]  /*2360*/  STL.S16 [R1+0xc], R41 ;  /* 0x00000c2901007387 */ /* 0x000fe20000100600 */
[----:B------:R-:W-:Y:S02]  /*2370*/  PRMT R37, R34, 0x7632, R37 ;  /* 0x0000763222257816 */ /* 0x000fe40000000025 */
[----:B------:R-:W-:Y:S01]  /*2380*/  PRMT R34, R35, 0x7632, R34 ;  /* 0x0000763223227816 */ /* 0x000fe20000000022 */
[----:B------:R2:W-:Y:S01]  /*2390*/  STL.S16 [R1+0xa4], R40 ;  /* 0x0000a42801007387 */ /* 0x0005e20000100600 */
[----:B------:R-:W-:Y:S02]  /*23a0*/  PRMT R51, R32, 0x7632, R51 ;  /* 0x0000763220337816 */ /* 0x000fe40000000033 */
[----:B------:R-:W-:Y:S01]  /*23b0*/  PRMT R32, R33, 0x7632, R32 ;  /* 0x0000763221207816 */ /* 0x000fe20000000020 */
[----:B------:R1:W-:Y:S01]  /*23c0*/  STL.S16 [R1+0x8], R39 ;  /* 0x0000082701007387 */ /* 0x0003e20000100600 */
[----:B------:R-:W-:-:S02]  /*23d0*/  PRMT R50, R30, 0x7632, R50 ;  /* 0x000076321e327816 */ /* 0x000fc40000000032 */
[----:B------:R-:W-:Y:S01]  /*23e0*/  PRMT R30, R31, 0x7632, R30 ;  /* 0x000076321f1e7816 */ /* 0x000fe2000000001e */
[----:B------:R1:W-:Y:S01]  /*23f0*/  STL.S16 [R1+0xa8], R38 ;  /* 0x0000a82601007387 */ /* 0x0003e20000100600 */
[----:B0-----:R-:W-:Y:S02]  /*2400*/  PRMT R49, R28, 0x7632, R49 ;  /* 0x000076321c317816 */ /* 0x001fe40000000031 */
[----:B------:R-:W-:Y:S01]  /*2410*/  PRMT R28, R29, 0x7632, R28 ;  /* 0x000076321d1c7816 */ /* 0x000fe2000000001c */
[----:B--2---:R-:W0:Y:S01]  /*2420*/  S2R R40, SR_TID.X ;  /* 0x0000000000287919 */ /* 0x004e220000002100 */
[----:B------:R-:W-:Y:S02]  /*2430*/  PRMT R48, R26, 0x7632, R48 ;  /* 0x000076321a307816 */ /* 0x000fe40000000030 */
[----:B------:R-:W-:Y:S01]  /*2440*/  PRMT R27, R27, 0x7632, R27 ;  /* 0x000076321b1b7816 */ /* 0x000fe2000000001b */
[----:B------:R1:W-:Y:S01]  /*2450*/  STL.S16 [R1], R37 ;  /* 0x0000002501007387 */ /* 0x0003e20000100600 */
[----:B------:R-:W-:-:S02]  /*2460*/  PRMT R47, R24, 0x7632, R47 ;  /* 0x00007632182f7816 */ /* 0x000fc4000000002f */
[----:B------:R-:W-:Y:S01]  /*2470*/  PRMT R26, R25, 0x7632, R26 ;  /* 0x00007632191a7816 */ /* 0x000fe2000000001a */
[----:B------:R1:W-:Y:S01]  /*2480*/  STL.S16 [R1+0xac], R34 ;  /* 0x0000ac2201007387 */ /* 0x0003e20000100600 */
        /* <DEDUP_REMOVED lines=15> */
[----:B------:R-:W-:-:S03]  /*2580*/  PRMT R36, R12, 0x7632, R36 ;  /* 0x000076320c247816 */ /* 0x000fc60000000024 */
[----:B------:R1:W-:Y:S01]  /*2590*/  STL.S16 [R1+0xc4], R25 ;  /* 0x0000c41901007387 */ /* 0x0003e20000100600 */
[----:B------:R-:W-:Y:S01]  /*25a0*/  BAR.SYNC.DEFER_BLOCKING 0x0 ;  /* 0x0000000000007b1d */ /* 0x000fe20000010000 */
[C---:B0-----:R-:W-:Y:S02]  /*25b0*/  ISETP.NE.AND P0, PT, R40.reuse, RZ, PT ;  /* 0x000000ff2800720c */ /* 0x041fe40003f05270 */
[----:B------:R-:W-:-:S03]  /*25c0*/  ISETP.GT.U32.AND P1, PT, R40, 0x7f, PT ;  /* 0x0000007f2800780c */ /* 0x000fc60003f24070 */
[----:B------:R1:W-:Y:S04]  /*25d0*/  STL.S16 [R1+0xc8], R24 ;  /* 0x0000c81801007387 */ /* 0x0003e80000100600 */
[----:B------:R1:W-:Y:S04]  /*25e0*/  STL.S16 [R1+0xcc], R18 ;  /* 0x0000cc1201007387 */ /* 0x0003e80000100600 */
[----:B------:R1:W-:Y:S04]  /*25f0*/  STL.S16 [R1+0xd0], R16 ;  /* 0x0000d01001007387 */ /* 0x0003e80000100600 */
[----:B------:R1:W-:Y:S01]  /*2600*/  STL.S16 [R1+0xd4], R14 ;  /* 0x0000d40e01007387 */ /* 0x0003e20000100600 */
[----:B------:R-:W-:Y:S05]  /*2610*/  @P0 BRA `(.L_x_1220) ;  /* 0x0000000000440947 */ /* 0x000fea0003800000 */
[----:B------:R-:W0:Y:S01]  /*2620*/  S2R R41, SR_CTAID.X ;  /* 0x0000000000297919 */ /* 0x000e220000002500 */
[----:B-1----:R-:W1:Y:S01]  /*2630*/  LDC.64 R14, c[0x0][0x250] ;  /* 0x00009400ff0e7b82 */ /* 0x002e620000000a00 */
[----:B------:R-:W-:Y:S01]  /*2640*/  MOV R16, 0x7ffffff1 ;  /* 0x7ffffff100107802 */ /* 0x000fe20000000f00 */
[----:B------:R-:W1:Y:S01]  /*2650*/  S2R R40, SR_CTAID.Y ;  /* 0x0000000000287919 */ /* 0x000e620000002600 */
[----:B0-----:R-:W-:-:S04]  /*2660*/  ISETP.NE.AND P0, PT, R41, RZ, PT ;  /* 0x000000ff2900720c */ /* 0x001fc80003f05270 */
[----:B------:R-:W-:Y:S01]  /*2670*/  SEL R16, R16, 0x1, !P0 ;  /* 0x0000000110107807 */ /* 0x000fe20004000000 */
[----:B-1----:R-:W-:Y:S01]  /*2680*/  IMAD.WIDE.U32 R14, R40, 0x4, R14 ;  /* 0x00000004280e7825 */ /* 0x002fe200078e000e */
[----:B------:R-:W-:Y:S06]  /*2690*/  MEMBAR.ALL.GPU ;  /* 0x0000000000007992 */ /* 0x000fec000000a000 */
[----:B------:R-:W-:-:S00]  /*26a0*/  ERRBAR ;  /* 0x00000000000079ab */ /* 0x000fc00000000000 */
[----:B------:R-:W-:Y:S06]  /*26b0*/  CGAERRBAR ;  /* 0x00000000000075ab */ /* 0x000fec0000000000 */
[----:B------:R0:W5:Y:S02]  /*26c0*/  ATOM.E.ADD.STRONG.GPU PT, R16, desc[UR8][R14.64], R16 ;  /* 0x000000100e10798a */ /* 0x00016400081ee1c8 */
.L_x_1221:
[----:B------:R-:W2:Y:S04]  /*26d0*/  LD.E.STRONG.GPU R17, desc[UR8][R14.64] ;  /* 0x000000080e117980 */ /* 0x000ea8000c10f900 */
[----:B--2---:R-:W-:Y:S01]  /*26e0*/  CCTL.IVALL ;  /* 0x00000000ff00798f */ /* 0x004fe20002000000 */
[----:B------:R-:W-:Y:S05]  /*26f0*/  YIELD ;  /* 0x0000000000007946 */ /* 0x000fea0003800000 */
[----:B-----5:R-:W-:-:S04]  /*2700*/  LOP3.LUT R17, R17, R16, RZ, 0x3c, !PT ;  /* 0x0000001011117212 */ /* 0x020fc800078e3cff */
[----:B------:R-:W-:-:S13]  /*2710*/  ISETP.GT.AND P0, PT, R17, -0x1, PT ;  /* 0xffffffff1100780c */ /* 0x000fda0003f04270 */
[----:B------:R-:W-:Y:S05]  /*2720*/  @P0 BRA `(.L_x_1221) ;  /* 0xfffffffc00e80947 */ /* 0x000fea000383ffff */
.L_x_1220:
[----:B------:R-:W-:Y:S05]  /*2730*/  WARPSYNC.ALL ;  /* 0x0000000000007948 */ /* 0x000fea0003800000 */
[----:B-1----:R-:W-:Y:S02]  /*2740*/  PRMT R25, R13, 0x7632, R25 ;  /* 0x000076320d197816 */ /* 0x002fe40000000019 */
[----:B------:R-:W-:Y:S02]  /*2750*/  PRMT R34, R10, 0x7632, R34 ;  /* 0x000076320a227816 */ /* 0x000fe40000000022 */
[----:B------:R-:W-:Y:S01]  /*2760*/  PRMT R24, R11, 0x7632, R24 ;  /* 0x000076320b187816 */ /* 0x000fe20000000018 */
[----:B------:R-:W1:Y:S01]  /*2770*/  S2R R18, SR_TID.X ;  /* 0x0000000000127919 */ /* 0x000e620000002100 */
[----:B0-----:R-:W0:Y:S01]  /*2780*/  @!P1 LDC R14, c[0x0][0x10] ;  /* 0x00000400ff0e9b82 */ /* 0x001e220000000800 */
[----:B------:R-:W-:Y:S01]  /*2790*/  ULDC.64 UR12, c[0x0][0x240] ;  /* 0x00009000000c7ab9 */ /* 0x000fe20000000a00 */
[----:B------:R-:W0:Y:S01]  /*27a0*/  S2R R17, SR_CTAID.Y ;  /* 0x0000000000117919 */ /* 0x000e220000002600 */
[----:B-1----:R-:W-:-:S02]  /*27b0*/  @!P1 LOP3.LUT R15, R18, 0x7ffffff0, RZ, 0xc0, !PT ;  /* 0x7ffffff0120f9812 */ /* 0x002fc400078ec0ff */
[----:B------:R-:W-:Y:S01]  /*27c0*/  @!P1 LOP3.LUT R16, R18, 0xf, RZ, 0xc0, !PT ;  /* 0x0000000f12109812 */ /* 0x000fe200078ec0ff */
[----:B0-----:R-:W-:-:S04]  /*27d0*/  @!P1 IMAD R14, R14, UR4, R17 ;  /* 0x000000040e0e9c24 */ /* 0x001fc8000f8e0211 */
[----:B------:R-:W-:-:S05]  /*27e0*/  @!P1 IMAD R14, R14, 0x80, R15 ;  /* 0x000000800e0e9824 */ /* 0x000fca00078e020f */
[----:B------:R-:W-:Y:S02]  /*27f0*/  @!P1 IADD3 R16, R14, R16, RZ ;  /* 0x000000100e109210 */ /* 0x000fe40007ffe0ff */
[----:B------:R-:W0:Y:S02]  /*2800*/  @!P1 LDC.64 R14, c[0x0][0x248] ;  /* 0x00009200ff0e9b82 */ /* 0x000e240000000a00 */
[----:B------:R-:W-:-:S05]  /*2810*/  @!P1 SHF.L.U32 R16, R16, 0x1, RZ ;  /* 0x0000000110109819 */ /* 0x000fca00000006ff */
[----:B0-----:R-:W-:Y:S01]  /*2820*/  @!P1 IMAD.WIDE.U32 R14, R16, 0x4, R14 ;  /* 0x00000004100e9825 */ /* 0x001fe200078e000e */
[----:B------:R-:W-:Y:S06]  /*2830*/  BAR.SYNC.DEFER_BLOCKING 0x0 ;  /* 0x0000000000007b1d */ /* 0x000fec0000010000 */
[----:B------:R-:W2:Y:S01]  /*2840*/  @!P1 LDG.E.64 R14, desc[UR8][R14.64] ;  /* 0x000000080e0e9981 */ /* 0x000ea2000c1e1b00 */
[----:B------:R-:W-:Y:S01]  /*2850*/  IMAD.MOV.U32 R16, RZ, RZ, RZ ;  /* 0x000000ffff107224 */ /* 0x000fe200078e00ff */
[----:B------:R-:W-:Y:S01]  /*2860*/  LOP3.LUT P0, RZ, R18, 0xffffff8f, RZ, 0xc0, !PT ;  /* 0xffffff8f12ff7812 */ /* 0x000fe2000780c0ff */
[----:B------:R-:W-:Y:S01]  /*2870*/  BSSY B0, `(.L_x_1222) ;  /* 0x0000038000007945 */ /* 0x000fe20003800000 */
[----:B------:R-:W0:Y:S11]  /*2880*/  S2R R19, SR_CTAID.X ;  /* 0x0000000000137919 */ /* 0x000e360000002500 */
[----:B------:R-:W-:-:S04]  /*2890*/  @!P0 MOV R17, 0x400 ;  /* 0x0000040000118802 */ /* 0x000fc80000000f00 */
[----:B------:R-:W-:Y:S01]  /*28a0*/  @!P0 IADD3 R17, R17, 0xc80, RZ ;  /* 0x00000c8011118810 */ /* 0x000fe20007ffe0ff */
[----:B--2---:R-:W-:Y:S01]  /*28b0*/  @!P1 FADD.FTZ R16, RZ, R14 ;  /* 0x0000000eff109221 */ /* 0x004fe20000010000 */
[----:B------:R-:W-:-:S06]  /*28c0*/  HFMA2.MMA R14, -RZ, RZ, 0, 0 ;  /* 0x00000000ff0e7435 */ /* 0x000fcc00000001ff */
[----:B------:R-:W-:Y:S01]  /*28d0*/  @!P1 FADD.FTZ R14, RZ, R15 ;  /* 0x0000000fff0e9221 */ /* 0x000fe20000010000 */
[----:B------:R-:W-:Y:S01]  /*28e0*/  ISETP.EQ.U32.AND P1, PT, RZ, UR12, PT ;  /* 0x0000000cff007c0c */ /* 0x000fe2000bf22070 */
        /* <DEDUP_REMOVED lines=23> */
[----:B------:R-:W-:-:S05]  /*2a60*/  @!P0 LOP3.LUT R17, R17, 0x7ffffff8, RZ, 0xc0, !PT ;  /* 0x7ffffff811118812 */ /* 0x000fca00078ec0ff */
[----:B------:R-:W-:-:S05]  /*2a70*/  @!P0 IMAD.IADD R16, R17, 0x1, R16 ;  /* 0x0000000111108824 */ /* 0x000fca00078e0210 */
[----:B------:R1:W-:Y:S01]  /*2a80*/  @!P0 STS.64 [R16], R14 ;  /* 0x0000000e10008388 */ /* 0x0003e20000000a00 */
[----:B------:R-:W-:Y:S01]  /*2a90*/  BAR.SYNC.DEFER_BLOCKING 0x0 ;  /* 0x0000000000007b1d */ /* 0x000fe20000010000 */
[----:B0-----:R-:W-:-:S04]  /*2aa0*/  LOP3.LUT P0, RZ, R19, 0xf, RZ, 0xc0, !PT ;  /* 0x0000000f13ff7812 */ /* 0x001fc8000780c0ff */
[----:B------:R-:W-:-:S04]  /*2ab0*/  ISETP.GT.U32.OR P0, PT, R18, 0x7, P0 ;  /* 0x000000071200780c */ /* 0x000fc80000704470 */
[----:B------:R-:W-:-:S13]  /*2ac0*/  ISETP.EQ.OR.EX P0, PT, RZ, UR13, P0, P1 ;  /* 0x0000000dff007c0c */ /* 0x000fda0008702710 */
[----:B-1----:R-:W-:Y:S05]  /*2ad0*/  @P0 BRA `(.L_x_1223) ;  /* 0x0000000000440947 */ /* 0x002fea0003800000 */
[----:B------:R-:W0:Y:S01]  /*2ae0*/  S2UR UR7, SR_CgaCtaId ;  /* 0x00000000000779c3 */ /* 0x000e220000008800 */
[C---:B-----5:R-:W-:Y:S01]  /*2af0*/  SHF.L.U32 R15, R2.reuse, 0x3, RZ ;  /* 0x00000003020f7819 */ /* 0x060fe200000006ff */
[----:B------:R-:W-:Y:S01]  /*2b00*/  UMOV UR6, 0x400 ;  /* 0x0000040000067882 */ /* 0x000fe20000000000 */
[----:B------:R-:W-:Y:S01]  /*2b10*/  SHF.L.U64.HI R14, R2, 0x3, R3 ;  /* 0x00000003020e7819 */ /* 0x000fe20000010203 */
[----:B------:R-:W-:Y:S01]  /*2b20*/  UIADD3 UR6, UR6, 0xc80, URZ ;  /* 0x00000c8006067890 */ /* 0x000fe2000fffe03f */
[C---:B------:R-:W-:Y:S02]  /*2b30*/  LOP3.LUT R16, R15.reuse, 0x18, RZ, 0xc0, !PT ;  /* 0x000000180f107812 */ /* 0x040fe400078ec0ff */
[----:B------:R-:W-:Y:S02]  /*2b40*/  LOP3.LUT R15, R15, 0xffffffe0, RZ, 0xc0, !PT ;  /* 0xffffffe00f0f7812 */ /* 0x000fe400078ec0ff */
[----:B------:R-:W-:Y:S02]  /*2b50*/  IADD3 R16, R16, R18, RZ ;  /* 0x0000001210107210 */ /* 0x000fe40007ffe0ff */
[----:B------:R-:W-:-:S02]  /*2b60*/  LOP3.LUT R14, R14, 0x1fffffff, RZ, 0xc0, !PT ;  /* 0x1fffffff0e0e7812 */ /* 0x000fc400078ec0ff */
[----:B------:R-:W-:-:S04]  /*2b70*/  IADD3 R15, P0, R16, R15, RZ ;  /* 0x0000000f100f7210 */ /* 0x000fc80007f1e0ff */
[----:B------:R-:W-:Y:S02]  /*2b80*/  LEA.HI.X.SX32 R16, R16, R14, 0x1, P0 ;  /* 0x0000000e10107211 */ /* 0x000fe400000f0eff */
[----:B------:R-:W-:-:S04]  /*2b90*/  LEA R14, P0, R15, UR12, 0x3 ;  /* 0x0000000c0f0e7c11 */ /* 0x000fc8000f8018ff */
[----:B------:R-:W-:Y:S01]  /*2ba0*/  LEA.HI.X R15, R15, UR13, R16, 0x3, P0 ;  /* 0x0000000d0f0f7c11 */ /* 0x000fe200080f1c10 */
[----:B0-----:R-:W-:-:S06]  /*2bb0*/  ULEA UR6, UR7, UR6, 0x18 ;  /* 0x0000000607067291 */ /* 0x001fcc000f8ec03f */
[----:B------:R-:W-:-:S06]  /*2bc0*/  LEA R16, R18, UR6, 0x3 ;  /* 0x0000000612107c11 */ /* 0x000fcc000f8e18ff */
[----:B------:R-:W0:Y:S04]  /*2bd0*/  LDS.64 R16, [R16] ;  /* 0x0000000010107984 */ /* 0x000e280000000a00 */
[----:B0-----:R0:W-:Y:S02]  /*2be0*/  STG.E.64 desc[UR8][R14.64], R16 ;  /* 0x000000100e007986 */ /* 0x0011e4000c101b08 */
.L_x_1223:
[----:B------:R-:W-:Y:S05]  /*2bf0*/  BSYNC B0 ;  /* 0x0000000000007941 */ /* 0x000fea0003800000 */
.L_x_1222:
[----:B0-----:R-:W2:Y:S04]  /*2c00*/  LDL.LU R15, [R1+0x50] ;  /* 0x00005000010f7983 */ /* 0x001ea80000300800 */
[----:B------:R-:W2:Y:S04]  /*2c10*/  LDL.LU R14, [R1+0x3c] ;  /* 0x00003c00010e7983 */ /* 0x000ea80000300800 */
[----:B------:R-:W3:Y:S01]  /*2c20*/  LDL.LU R26, [R1+0x4] ;  /* 0x00000400011a7983 */ /* 0x000ee20000300800 */
[----:B------:R-:W0:Y:S01]  /*2c30*/  S2UR UR7, SR_CgaCtaId ;  /* 0x00000000000779c3 */ /* 0x000e220000008800 */
[----:B------:R-:W-:-:S02]  /*2c40*/  UMOV UR6, 0x400 ;  /* 0x0000040000067882 */ /* 0x000fc40000000000 */
[----:B------:R-:W-:Y:S01]  /*2c50*/  STL [R1+0x118], R3 ;  /* 0x0001180301007387 */ /* 0x000fe20000100800 */
[----:B------:R-:W-:-:S03]  /*2c60*/  UIADD3 UR6, UR6, 0xc80, URZ ;  /* 0x00000c8006067890 */ /* 0x000fc6000fffe03f */
[----:B-----5:R1:W-:Y:S01]  /*2c70*/  STL [R1+0x11c], R2 ;  /* 0x00011c0201007387 */ /* 0x0203e20000100800 */
[----:B0-----:R-:W-:Y:S01]  /*2c80*/  ULEA UR6, UR7, UR6, 0x18 ;  /* 0x0000000607067291 */ /* 0x001fe2000f8ec03f */
[----:B--2---:R-:W-:Y:S02]  /*2c90*/  IMAD R16, R14, 0x50, R15 ;  /* 0x000000500e107824 */ /* 0x004fe400078e020f */
[----:B------:R-:W-:Y:S02]  /*2ca0*/  IMAD.SHL.U32 R14, R2, 0x8, RZ ;  /* 0x00000008020e7824 */ /* 0x000fe400078e00ff */
[----:B-1----:R-:W2:Y:S01]  /*2cb0*/  LDL.LU R2, [R1+0x44] ;  /* 0x0000440001027983 */ /* 0x002ea20000300800 */
[----:B------:R-:W-:Y:S02]  /*2cc0*/  SHF.L.U32 R16, R16, 0x2, RZ ;  /* 0x0000000210107819 */ /* 0x000fe400000006ff */
[----:B------:R-:W-:Y:S01]  /*2cd0*/  LOP3.LUT R14, R14, 0x18, RZ, 0xc0, !PT ;  /* 0x000000180e0e7812 */ /* 0x000fe200078ec0ff */
[----:B------:R-:W4:Y:S03]  /*2ce0*/  LDL.LU R40, [R1+0x54] ;  /* 0x0000540001287983 */ /* 0x000f260000300800 */
[----:B------:R-:W-:Y:S01]  /*2cf0*/  IADD3 R14, RZ, -R14, RZ ;  /* 0x8000000eff0e7210 */ /* 0x000fe20007ffe0ff */
[----:B------:R-:W4:Y:S04]  /*2d00*/  LDL.LU R38, [R1+0x58] ;  /* 0x0000580001267983 */ /* 0x000f280000300800 */
[----:B------:R-:W-:Y:S01]  /*2d10*/  IMAD.MOV.U32 R17, RZ, RZ, R14 ;  /* 0x000000ffff117224 */ /* 0x000fe200078e000e */
[----:B------:R-:W4:Y:S01]  /*2d20*/  LDL.LU R33, [R1+0x5c] ;  /* 0x00005c0001217983 */ /* 0x000f220000300800 */
[----:B------:R-:W-:-:S05]  /*2d30*/  IMAD.WIDE.U32 R14, R16, -0x33333333, RZ ;  /* 0xcccccccd100e7825 */ /* 0x000fca00078e00ff */
[----:B------:R-:W-:Y:S02]  /*2d40*/  LEA.HI R14, R15, R17, RZ, 0x1b ;  /* 0x000000110f0e7211 */ /* 0x000fe400078fd8ff */
[--C-:B------:R-:W-:Y:S02]  /*2d50*/  SHF.R.S32.HI R17, RZ, 0x1f, R16.reuse ;  /* 0x0000001fff117819 */ /* 0x100fe40000011410 */
[----:B------:R-:W-:Y:S01]  /*2d60*/  LEA R14, R14, UR6, 0x3 ;  /* 0x000000060e0e7c11 */ /* 0x000fe2000f8e18ff */
[----:B------:R-:W-:Y:S01]  /*2d70*/  ULDC UR6, c[0x0][0x230] ;  /* 0x00008c0000067ab9 */ /* 0x000fe20000000800 */
[----:B---3--:R-:W-:-:S03]  /*2d80*/  IMAD.WIDE.U32 R16, R26, 0x140000, R16 ;  /* 0x001400001a107825 */ /* 0x008fc600078e0010 */
[----:B------:R-:W0:Y:S01]  /*2d90*/  LDS.64 R18, [R14] ;  /* 0x000000000e127984 */ /* 0x000e220000000a00 */
[----:B------:R-:W-:Y:S01]  /*2da0*/  SHF.L.U32 R26, R12, 0x10, RZ ;  /* 0x000000100c1a7819 */ /* 0x000fe200000006ff */
[----:B------:R-:W-:Y:S02]  /*2db0*/  IMAD.U32 R27, R10, 0x10000, RZ ;  /* 0x000100000a1b7824 */ /* 0x000fe400078e00ff */
[----:B0-----:R-:W-:Y:S01]  /*2dc0*/  FADD.FTZ R14, R19, UR6 ;  /* 0x00000006130e7e21 */ /* 0x001fe20008010000 */
[--C-:B------:R-:W-:Y:S01]  /*2dd0*/  FADD.FTZ R0, R0, -R18.reuse ;  /* 0x8000001200007221 */ /* 0x100fe20000010000 */
[----:B------:R-:W3:Y:S01]  /*2de0*/  LDL.LU R19, [R1+0x60] ;  /* 0x0000600001137983 */ /* 0x000ee20000300800 */
[----:B------:R-:W-:Y:S02]  /*2df0*/  SHF.L.U32 R44, R44, 0x10, RZ ;  /* 0x000000102c2c7819 */ /* 0x000fe400000006ff */
[----:B------:R-:W-:Y:S01]  /*2e00*/  IADD3 R4, P0, R4, R16, RZ ;  /* 0x0000001004047210 */ /* 0x000fe20007f1e0ff */
[----:B------:R-:W0:Y:S01]  /*2e10*/  MUFU.RSQ R14, R14 ;  /* 0x0000000e000e7308 */ /* 0x000e220000001400 */
[----:B------:R-:W3:Y:S01]  /*2e20*/  LDL.LU R32, [R1+0x64] ;  /* 0x0000640001207983 */ /* 0x000ee20000300800 */
[----:B------:R-:W-:Y:S01]  /*2e30*/  FADD.FTZ R61, R61, -R18 ;  /* 0x800000123d3d7221 */ /* 0x000fe20000010000 */
[----:B------:R-:W-:-:S02]  /*2e40*/  ULDC.64 UR6, c[0x0][0x210] ;  /* 0x0000840000067ab9 */ /* 0x000fc40000000a00 */
[----:B------:R-:W3:Y:S04]  /*2e50*/  LDL.LU R29, [R1+0x68] ;  /* 0x00006800011d7983 */ /* 0x000ee80000300800 */
[----:B------:R-:W3:Y:S04]  /*2e60*/  LDL.LU R3, [R1+0x6c] ;  /* 0x00006c0001037983 */ /* 0x000ee80000300800 */
[----:B------:R-:W3:Y:S01]  /*2e70*/  LDL.LU R37, [R1+0x70] ;  /* 0x0000700001257983 */ /* 0x000ee20000300800 */
[----:B0-----:R-:W-:-:S03]  /*2e80*/  FMUL.FTZ R0, R0, R14 ;  /* 0x0000000e00007220 */ /* 0x001fc60000410000 */
[----:B------:R-:W3:Y:S01]  /*2e90*/  LDL.LU R39, [R1+0x78] ;  /* 0x0000780001277983 */ /* 0x000ee20000300800 */
[----:B------:R-:W-:-:S03]  /*2ea0*/  FFMA.FTZ R30, R0, R26, R27 ;  /* 0x0000001a001e7223 */ /* 0x000fc6000001001b */
[----:B------:R-:W3:Y:S01]  /*2eb0*/  LDL.LU R35, [R1+0x7c] ;  /* 0x00007c0001237983 */ /* 0x000ee20000300800 */
[----:B--2---:R-:W-:-:S03]  /*2ec0*/  IADD3 R0, R2, R17, RZ ;  /* 0x0000001102007210 */ /* 0x004fc60007ffe0ff */
[----:B------:R-:W2:Y:S01]  /*2ed0*/  LDL.LU R2, [R1+0xd8] ;  /* 0x0000d80001027983 */ /* 0x000ea20000300800 */
[----:B------:R-:W-:Y:S01]  /*2ee0*/  FADD.FTZ R44, -R18, R44 ;  /* 0x0000002c122c7221 */ /* 0x000fe20000010100 */
[----:B------:R-:W-:Y:S01]  /*2ef0*/  SHF.L.U32 R10, R24, 0x10, RZ ;  /* 0x00000010180a7819 */ /* 0x000fe200000006ff */
[----:B------:R-:W-:Y:S01]  /*2f00*/  IMAD.X R15, RZ, RZ, R0, P0 ;  /* 0x000000ffff0f7224 */ /* 0x000fe200000e0600 */
[----:B------:R-:W-:Y:S01]  /*2f10*/  LEA R24, P0, R4, UR6, 0x1 ;  /* 0x0000000604187c11 */ /* 0x000fe2000f8008ff */
[----:B------:R-:W-:Y:S01]  /*2f20*/  FMUL.FTZ R61, R14, R61 ;  /* 0x0000003d0e3d7220 */ /* 0x000fe20000410000 */
[----:B------:R-:W-:Y:S01]  /*2f30*/  SHF.L.U32 R13, R13, 0x10, RZ ;  /* 0x000000100d0d7819 */ /* 0x000fe200000006ff */
[----:B------:R-:W-:Y:S01]  /*2f40*/  IMAD.U32 R36, R36, 0x10000, RZ ;  /* 0x0001000024247824 */ /* 0x000fe200078e00ff */
[----:B------:R-:W-:Y:S01]  /*2f50*/  SHF.L.U32 R11, R11, 0x10, RZ ;  /* 0x000000100b0b7819 */ /* 0x000fe200000006ff */
[----:B------:R-:W-:Y:S01]  /*2f60*/  FMUL.FTZ R44, R14, R44 ;  /* 0x0000002c0e2c7220 */ /* 0x000fe20000410000 */
[----:B------:R-:W-:Y:S01]  /*2f70*/  SHF.L.U32 R34, R34, 0x10, RZ ;  /* 0x0000001022227819 */ /* 0x000fe200000006ff */
[----:B------:R-:W-:Y:S01]  /*2f80*/  IMAD.U32 R12, R25, 0x10000, RZ ;  /* 0x00010000190c7824 */ /* 0x000fe200078e00ff */
[----:B------:R-:W-:Y:S01]  /*2f90*/  LEA.HI.X R25, R4, UR7, R15, 0x1, P0 ;  /* 0x0000000704197c11 */ /* 0x000fe200080f0c0f */
[----:B------:R-:W-:Y:S01]  /*2fa0*/  FFMA.FTZ R28, R61, R13, R11 ;  /* 0x0000000d3d1c7223 */ /* 0x000fe2000001000b */
[----:B----4-:R-:W-:Y:S01]  /*2fb0*/  IADD3 R4, P0, R40, R16, RZ ;  /* 0x0000001028047210 */ /* 0x010fe20007f1e0ff */
[----:B------:R-:W-:Y:S01]  /*2fc0*/  FFMA.FTZ R44, R44, R36, R34 ;  /* 0x000000242c2c7223 */ /* 0x000fe20000010022 */
[----:B------:R-:W4:Y:S01]  /*2fd0*/  LDL.LU R61, [R1+0x18] ;  /* 0x00001800013d7983 */ /* 0x000f220000300800 */
[----:B------:R-:W-:-:S02]  /*2fe0*/  IADD3 R17, P3, R33, R16, RZ ;  /* 0x0000001021117210 */ /* 0x000fc40007f7e0ff */
[----:B------:R-:W-:Y:S02]  /*2ff0*/  IADD3 R15, P1, R38, R16, RZ ;  /* 0x00000010260f7210 */ /* 0x000fe40007f3e0ff */
[----:B------:R-:W-:Y:S02]  /*3000*/  F2FP.BF16.F32.PACK_AB R30, R44, R30 ;  /* 0x0000001e2c1e723e */ /* 0x000fe400000010ff */
[-C--:B---3--:R-:W-:Y:S02]  /*3010*/  IADD3 R19, P2, R19, R16.reuse, RZ ;  /* 0x0000001013137210 */ /* 0x088fe40007f5e0ff */
[-C--:B------:R-:W-:Y:S02]  /*3020*/  IADD3 R33, P6, R32, R16.reuse, RZ ;  /* 0x0000001020217210 */ /* 0x080fe40007fde0ff */
[-C--:B------:R-:W-:Y:S02]  /*3030*/  IADD3 R40, P4, R29, R16.reuse, RZ ;  /* 0x000000101d287210 */ /* 0x080fe40007f9e0ff */
[----:B------:R-:W-:-:S02]  /*3040*/  IADD3 R29, P5, R3, R16, RZ ;  /* 0x00000010031d7210 */ /* 0x000fc40007fbe0ff */
[----:B------:R-:W3:Y:S01]  /*3050*/  LDL.LU R3, [R1+0x10] ;  /* 0x0000100001037983 */ /* 0x000ee20000300800 */
[-C--:B------:R-:W-:Y:S01]  /*3060*/  IADD3.X R32, RZ, R0.reuse, RZ, P3, !PT ;  /* 0x00000000ff207210 */ /* 0x080fe20001ffe4ff */
[----:B------:R-:W-:Y:S01]  /*3070*/  IMAD.X R41, RZ, RZ, R0, P4 ;  /* 0x000000ffff297224 */ /* 0x000fe200020e0600 */
[-C--:B------:R-:W-:Y:S02]  /*3080*/  IADD3.X R44, RZ, R0.reuse, RZ, P5, !PT ;  /* 0x00000000ff2c7210 */ /* 0x080fe40002ffe4ff */
[----:B------:R-:W-:Y:S02]  /*3090*/  IADD3.X R38, RZ, R0, RZ, P6, !PT ;  /* 0x00000000ff267210 */ /* 0x000fe400037fe4ff */
[-C--:B------:R-:W-:Y:S02]  /*30a0*/  IADD3 R37, P3, R37, R16.reuse, RZ ;  /* 0x0000001025257210 */ /* 0x080fe40007f7e0ff */
[-C--:B------:R-:W-:Y:S02]  /*30b0*/  IADD3 R39, P4, R39, R16.reuse, RZ ;  /* 0x0000001027277210 */ /* 0x080fe40007f9e0ff */
[----:B------:R-:W-:-:S02]  /*30c0*/  IADD3 R35, P5, R35, R16, RZ ;  /* 0x0000001023237210 */ /* 0x000fc40007fbe0ff */
[----:B--2---:R-:W-:Y:S02]  /*30d0*/  IADD3 R16, P6, R2, R16, RZ ;  /* 0x0000001002107210 */ /* 0x004fe40007fde0ff */
[----:B------:R-:W2:Y:S01]  /*30e0*/  LDL.LU R2, [R1+0x1c] ;  /* 0x00001c0001027983 */ /* 0x000ea20000300800 */
[----:B------:R-:W-:-:S05]  /*30f0*/  SHF.L.U32 R45, R45, 0x10, RZ ;  /* 0x000000102d2d7819 */ /* 0x000fca00000006ff */
[----:B------:R-:W-:-:S04]  /*3100*/  FADD.FTZ R45, -R18, R45 ;  /* 0x0000002d122d7221 */ /* 0x000fc80000010100 */
[----:B------:R-:W-:-:S04]  /*3110*/  FMUL.FTZ R45, R14, R45 ;  /* 0x0000002d0e2d7220 */ /* 0x000fc80000410000 */
[----:B------:R-:W-:Y:S01]  /*3120*/  FFMA.FTZ R45, R45, R12, R10 ;  /* 0x0000000c2d2d7223 */ /* 0x000fe2000001000a */
[----:B------:R-:W-:-:S04]  /*3130*/  PRMT R31, R30, 0x7632, R31 ;  /* 0x000076321e1f7816 */ /* 0x000fc8000000001f */
[----:B------:R-:W-:Y:S02]  /*3140*/  F2FP.BF16.F32.PACK_AB R28, R45, R28 ;  /* 0x0000001c2d1c723e */ /* 0x000fe400000010ff */
[----:B------:R-:W-:Y:S02]  /*3150*/  PRMT R45, R30, 0x7610, R45 ;  /* 0x000076101e2d7816 */ /* 0x000fe4000000002d */
[C---:B------:R-:W-:Y:S02]  /*3160*/  PRMT R30, R28.reuse, 0x7610, R30 ;  /* 0x000076101c1e7816 */ /* 0x040fe4000000001e */
[----:B------:R-:W-:Y:S01]  /*3170*/  PRMT R28, R28, 0x7632, R28 ;  /* 0x000076321c1c7816 */ /* 0x000fe2000000001c */
[----:B------:R-:W-:Y:S04]  /*3180*/  STG.E.U16 desc[UR8][R24.64], R45 ;  /* 0x0000002d18007986 */ /* 0x000fe8000c101508 */
[----:B------:R-:W-:Y:S04]  /*3190*/  STG.E.U16 desc[UR8][R24.64+0x2], R31 ;  /* 0x0000021f18007986 */ /* 0x000fe8000c101508 */
[----:B------:R-:W-:Y:S04]  /*31a0*/  STG.E.U16 desc[UR8][R24.64+0x4], R30 ;  /* 0x0000041e18007986 */ /* 0x000fe8000c101508 */
[----:B------:R4:W-:Y:S01]  /*31b0*/  STG.E.U16 desc[UR8][R24.64+0x6], R28 ;  /* 0x0000061c18007986 */ /* 0x0009e2000c101508 */
[--C-:B------:R-:W-:Y:S01]  /*31c0*/  FADD.FTZ R60, R60, -R18.reuse ;  /* 0x800000123c3c7221 */ /* 0x100fe20000010000 */
[--C-:B------:R-:W-:Y:S01]  /*31d0*/  FADD.FTZ R59, R59, -R18.reuse ;  /* 0x800000123b3b7221 */ /* 0x100fe20000010000 */
[--C-:B------:R-:W-:Y:S01]  /*31e0*/  FADD.FTZ R58, R58, -R18.reuse ;  /* 0x800000123a3a7221 */ /* 0x100fe20000010000 */
[--C-:B------:R-:W-:Y:S01]  /*31f0*/  FADD.FTZ R7, R7, -R18.reuse ;  /* 0x8000001207077221 */ /* 0x100fe20000010000 */
[C---:B------:R-:W-:Y:S01]  /*3200*/  FMUL.FTZ R60, R14.reuse, R60 ;  /* 0x0000003c0e3c7220 */ /* 0x040fe20000410000 */
[----:B------:R-:W-:Y:S01]  /*3210*/  FMUL.FTZ R59, R14, R59 ;  /* 0x0000003b0e3b7220 */ /* 0x000fe20000410000 */
[--C-:B----4-:R-:W-:Y:S01]  /*3220*/  FADD.FTZ R24, R61, -R18.reuse ;  /* 0x800000123d187221 */ /* 0x110fe20000010000 */
[--C-:B------:R-:W-:Y:S01]  /*3230*/  FADD.FTZ R28, R8, -R18.reuse ;  /* 0x80000012081c7221 */ /* 0x100fe20000010000 */
[----:B------:R-:W-:-:S02]  /*3240*/  FADD.FTZ R57, R57, -R18 ;  /* 0x8000001239397221 */ /* 0x000fc40000010000 */
[C---:B------:R-:W-:Y:S01]  /*3250*/  FMUL.FTZ R24, R14.reuse, R24 ;  /* 0x000000180e187220 */ /* 0x040fe20000410000 */
[----:B------:R-:W-:Y:S01]  /*3260*/  FMUL.FTZ R58, R14, R58 ;  /* 0x0000003a0e3a7220 */ /* 0x000fe20000410000 */
[--C-:B------:R-:W-:Y:S01]  /*3270*/  FADD.FTZ R56, R56, -R18.reuse ;  /* 0x8000001238387221 */ /* 0x100fe20000010000 */
[----:B------:R-:W-:Y:S01]  /*3280*/  FMUL.FTZ R30, R14, R7 ;  /* 0x000000070e1e7220 */ /* 0x000fe20000410000 */
[--C-:B------:R-:W-:Y:S01]  /*3290*/  FADD.FTZ R55, R55, -R18.reuse ;  /* 0x8000001237377221 */ /* 0x100fe20000010000 */
[C-C-:B------:R-:W-:Y:S01]  /*32a0*/  FFMA.FTZ R7, R26.reuse, R24, R27.reuse ;  /* 0x000000181a077223 */ /* 0x140fe2000001001b */
[----:B------:R-:W-:Y:S01]  /*32b0*/  FFMA.FTZ R24, R26, R59, R27 ;  /* 0x0000003b1a187223 */ /* 0x000fe2000001001b */
[C---:B------:R-:W-:Y:S01]  /*32c0*/  FMUL.FTZ R57, R14.reuse, R57 ;  /* 0x000000390e397220 */ /* 0x040fe20000410000 */
[----:B------:R-:W-:Y:S01]  /*32d0*/  FMUL.FTZ R56, R14, R56 ;  /* 0x000000380e387220 */ /* 0x000fe20000410000 */
[--C-:B------:R-:W-:Y:S01]  /*32e0*/  FADD.FTZ R54, R54, -R18.reuse ;  /* 0x8000001236367221 */ /* 0x100fe20000010000 */
[----:B------:R-:W-:Y:S01]  /*32f0*/  FMUL.FTZ R55, R14, R55 ;  /* 0x000000370e377220 */ /* 0x000fe20000410000 */
[----:B---3--:R-:W-:-:S04]  /*3300*/  FADD.FTZ R25, R3, -R18 ;  /* 0x8000001203197221 */ /* 0x008fc80000010000 */
[----:B------:R-:W-:Y:S01]  /*3310*/  FMUL.FTZ R25, R14, R25 ;  /* 0x000000190e197220 */ /* 0x000fe20000410000 */
[--C-:B------:R-:W-:Y:S01]  /*3320*/  FFMA.FTZ R3, R26, R60, R27.reuse ;  /* 0x0000003c1a037223 */ /* 0x100fe2000001001b */
[C---:B------:R-:W-:Y:S01]  /*3330*/  FMUL.FTZ R54, R14.reuse, R54 ;  /* 0x000000360e367220 */ /* 0x040fe20000410000 */
[----:B------:R-:W-:Y:S01]  /*3340*/  FMUL.FTZ R28, R14, R28 ;  /* 0x0000001c0e1c7220 */ /* 0x000fe20000410000 */
[----:B--2---:R-:W-:Y:S01]  /*3350*/  FADD.FTZ R8, R2, -R18 ;  /* 0x8000001202087221 */ /* 0x004fe20000010000 */
[----:B------:R-:W-:-:S05]  /*3360*/  FFMA.FTZ R2, R26, R25, R27 ;  /* 0x000000191a027223 */ /* 0x000fca000001001b */
        /* <DEDUP_REMOVED lines=13> */
[----:B------:R-:W-:Y:S01]  /*3440*/  STL [R1+0xfc], R3 ;  /* 0x0000fc0301007387 */ /* 0x000fe20000100800 */
[----:B--2---:R-:W-:-:S03]  /*3450*/  FFMA.FTZ R2, R26, R28, R27 ;  /* 0x0000001c1a027223 */ /* 0x004fc6000001001b */
[----:B------:R-:W-:Y:S04]  /*3460*/  STL [R1+0xf8], R24 ;  /* 0x0000f81801007387 */ /* 0x000fe80000100800 */
[----:B------:R0:W-:Y:S04]  /*3470*/  STL [R1+0xf4], R2 ;  /* 0x0000f40201007387 */ /* 0x0001e80000100800 */
[----:B0-----:R-:W2:Y:S01]  /*3480*/  LDL.LU R2, [R1+0x20] ;  /* 0x0000200001027983 */ /* 0x001ea20000300800 */
[----:B------:R-:W-:Y:S01]  /*3490*/  FADD.FTZ R9, R9, -R18 ;  /* 0x8000001209097221 */ /* 0x000fe20000010000 */
[----:B------:R-:W-:-:S03]  /*34a0*/  FMUL.FTZ R8, R14, R8 ;  /* 0x000000080e087220 */ /* 0x000fc60000410000 */
[----:B------:R-:W-:Y:S01]  /*34b0*/  FMUL.FTZ R9, R14, R9 ;  /* 0x000000090e097220 */ /* 0x000fe20000410000 */
[--C-:B------:R-:W-:Y:S01]  /*34c0*/  FFMA.FTZ R3, R26, R8, R27.reuse ;  /* 0x000000081a037223 */ /* 0x100fe2000001001b */
[----:B------:R-:W-:Y:S02]  /*34d0*/  FADD.FTZ R52, R52, -R18 ;  /* 0x8000001234347221 */ /* 0x000fe40000010000 */
[----:B------:R-:W-:Y:S02]  /*34e0*/  FFMA.FTZ R8, R26, R9, R27 ;  /* 0x000000091a087223 */ /* 0x000fe4000001001b */
[----:B------:R0:W-:Y:S01]  /*34f0*/  STL [R1+0xec], R3 ;  /* 0x0000ec0301007387 */ /* 0x0001e20000100800 */
[----:B------:R-:W-:-:S03]  /*3500*/  FMUL.FTZ R52, R14, R52 ;  /* 0x000000340e347220 */ /* 0x000fc60000410000 */
[----:B------:R1:W-:Y:S01]  /*3510*/  STL [R1+0xe8], R8 ;  /* 0x0000e80801007387 */ /* 0x0003e20000100800 */
[----:B------:R-:W-:-:S03]  /*3520*/  FADD.FTZ R53, R53, -R18 ;  /* 0x8000001235357221 */ /* 0x000fc60000010000 */
[----:B------:R-:W3:Y:S01]  /*3530*/  LDL.LU R54, [R1+0x48] ;  /* 0x0000480001367983 */ /* 0x000ee20000300800 */
[--C-:B0-----:R-:W-:Y:S01]  /*3540*/  FFMA.FTZ R3, R26, R52, R27.reuse ;  /* 0x000000341a037223 */ /* 0x101fe2000001001b */
[----:B-1----:R-:W-:Y:S01]  /*3550*/  IADD3.X R8, RZ, R0, RZ, P6, !PT ;  /* 0x00000000ff087210 */ /* 0x002fe200037fe4ff */
[----:B------:R-:W-:Y:S01]  /*3560*/  FMUL.FTZ R53, R14, R53 ;  /* 0x000000350e357220 */ /* 0x000fe20000410000 */
[C---:B------:R-:W-:Y:S01]  /*3570*/  LEA R30, P6, R16.reuse, UR6, 0x1 ;  /* 0x00000006101e7c11 */ /* 0x040fe2000f8c08ff */
[----:B------:R-:W4:Y:S03]  /*3580*/  LDL.LU R45, [R1+0x4c] ;  /* 0x00004c00012d7983 */ /* 0x000f260000300800 */
[----:B------:R-:W-:Y:S02]  /*3590*/  LEA.HI.X R31, R16, UR7, R8, 0x1, P6 ;  /* 0x00000007101f7c11 */ /* 0x000fe4000b0f0c08 */
[C---:B------:R-:W-:Y:S01]  /*35a0*/  LEA R28, P6, R29.reuse, UR6, 0x1 ;  /* 0x000000061d1c7c11 */ /* 0x040fe2000f8c08ff */
[----:B------:R0:W-:Y:S03]  /*35b0*/  STL [R1+0xe0], R3 ;  /* 0x0000e00301007387 */ /* 0x0001e60000100800 */
[----:B------:R-:W-:Y:S01]  /*35c0*/  LEA.HI.X R29, R29, UR7, R44, 0x1, P6 ;  /* 0x000000071d1d7c11 */ /* 0x000fe2000b0f0c2c */
[----:B0-----:R-:W-:Y:S01]  /*35d0*/  FFMA.FTZ R3, R26, R53, R27 ;  /* 0x000000351a037223 */ /* 0x001fe2000001001b */
[----:B------:R-:W-:-:S04]  /*35e0*/  LEA R26, P6, R40, UR6, 0x1 ;  /* 0x00000006281a7c11 */ /* 0x000fc8000f8c08ff */
[----:B------:R-:W-:Y:S02]  /*35f0*/  LEA.HI.X R27, R40, UR7, R41, 0x1, P6 ;  /* 0x00000007281b7c11 */ /* 0x000fe4000b0f0c29 */
[C---:B------:R-:W-:Y:S01]  /*3600*/  LEA R24, P6, R33.reuse, UR6, 0x1 ;  /* 0x0000000621187c11 */ /* 0x040fe2000f8c08ff */
[----:B------:R-:W-:Y:S03]  /*3610*/  STL [R1+0x120], R3 ;  /* 0x0001200301007387 */ /* 0x000fe60000100800 */
[----:B------:R-:W-:Y:S01]  /*3620*/  LEA.HI.X R25, R33, UR7, R38, 0x1, P6 ;  /* 0x0000000721197c11 */ /* 0x000fe2000b0f0c26 */
[----:B------:R-:W-:Y:S01]  /*3630*/  STL [R1+0x164], R30 ;  /* 0x0001641e01007387 */ /* 0x000fe20000100800 */
[----:B------:R-:W-:-:S03]  /*3640*/  LEA R16, P6, R17, UR6, 0x1 ;  /* 0x0000000611107c11 */ /* 0x000fc6000f8c08ff */
[----:B------:R-:W-:Y:S01]  /*3650*/  STL [R1+0x158], R31 ;  /* 0x0001581f01007387 */ /* 0x000fe20000100800 */
[----:B------:R-:W-:-:S03]  /*3660*/  LEA.HI.X R17, R17, UR7, R32, 0x1, P6 ;  /* 0x0000000711117c11 */ /* 0x000fc6000b0f0c20 */
[----:B------:R-:W-:Y:S04]  /*3670*/  STL [R1+0x14c], R28 ;  /* 0x00014c1c01007387 */ /* 0x000fe80000100800 */
[----:B------:R-:W-:Y:S04]  /*3680*/  STL [R1+0x168], R28 ;  /* 0x0001681c01007387 */ /* 0x000fe80000100800 */
[----:B------:R-:W-:Y:S04]  /*3690*/  STL [R1+0x148], R29 ;  /* 0x0001481d01007387 */ /* 0x000fe80000100800 */
[----:B------:R-:W-:Y:S04]  /*36a0*/  STL [R1+0x144], R26 ;  /* 0x0001441a01007387 */ /* 0x000fe80000100800 */
[----:B------:R-:W-:Y:S04]  /*36b0*/  STL [R1+0x140], R27 ;  /* 0x0001401b01007387 */ /* 0x000fe80000100800 */
[----:B------:R-:W-:Y:S04]  /*36c0*/  STL [R1+0x150], R24 ;  /* 0x0001501801007387 */ /* 0x000fe80000100800 */
[----:B------:R-:W-:Y:S04]  /*36d0*/  STL [R1+0x13c], R25 ;  /* 0x00013c1901007387 */ /* 0x000fe80000100800 */
[----:B------:R-:W-:Y:S04]  /*36e0*/  STL [R1+0x154], R16 ;  /* 0x0001541001007387 */ /* 0x000fe80000100800 */
[----:B------:R0:W-:Y:S04]  /*36f0*/  STL [R1+0x138], R17 ;  /* 0x0001381101007387 */ /* 0x0001e80000100800 */
[----:B0-----:R-:W4:Y:S04]  /*3700*/  LDL.LU R17, [R1+0x14] ;  /* 0x0000140001117983 */ /* 0x001f280000300800 */
[----:B------:R-:W4:Y:S04]  /*3710*/  LDL.LU R16, [R1+0xc] ;  /* 0x00000c0001107983 */ /* 0x000f280000300800 */
[----:B------:R-:W4:Y:S01]  /*3720*/  LDL.LU R3, [R1+0x8] ;  /* 0x0000080001037983 */ /* 0x000f220000300800 */
[----:B--2---:R-:W-:-:S03]  /*3730*/  FADD.FTZ R32, R2, -R18 ;  /* 0x8000001202207221 */ /* 0x004fc60000010000 */
[----:B------:R-:W2:Y:S01]  /*3740*/  LDL.LU R2, [R1] ;  /* 0x0000000001027983 */ /* 0x000ea20000300800 */
[----:B------:R-:W-:Y:S01]  /*3750*/  IMAD.U32 R9, R42, 0x10000, RZ ;  /* 0x000100002a097824 */ /* 0x000fe200078e00ff */
[----:B------:R-:W-:-:S03]  /*3760*/  SHF.L.U32 R43, R43, 0x10, RZ ;  /* 0x000000102b2b7819 */ /* 0x000fc600000006ff */
[C---:B------:R-:W-:Y:S01]  /*3770*/  FADD.FTZ R9, -R18.reuse, R9 ;  /* 0x0000000912097221 */ /* 0x040fe20000010100 */
[C---:B------:R-:W-:Y:S01]  /*3780*/  LEA R8, P6, R5.reuse, UR6, 0x1 ;  /* 0x0000000605087c11 */ /* 0x040fe2000f8c08ff */
[----:B------:R-:W-:Y:S01]  /*3790*/  FADD.FTZ R33, -R18, R43 ;  /* 0x0000002b12217221 */ /* 0x000fe20000010100 */
[C---:B------:R-:W-:Y:S01]  /*37a0*/  FMUL.FTZ R32, R14.reuse, R32 ;  /* 0x000000200e207220 */ /* 0x040fe20000410000 */
[C---:B------:R-:W-:Y:S02]  /*37b0*/  FMUL.FTZ R38, R14.reuse, R9 ;  /* 0x000000090e267220 */ /* 0x040fe40000410000 */
[----:B------:R-:W-:Y:S02]  /*37c0*/  FMUL.FTZ R33, R14, R33 ;  /* 0x000000210e217220 */ /* 0x000fe40000410000 */
[----:B------:R-:W-:Y:S01]  /*37d0*/  FFMA.FTZ R38, R36, R38, R34 ;  /* 0x0000002624267223 */ /* 0x000fe20000010022 */
[----:B---3--:R-:W-:Y:S01]  /*37e0*/  LEA.HI.X R9, R5, UR7, R54, 0x1, P6 ;  /* 0x0000000705097c11 */ /* 0x008fe2000b0f0c36 */
[----:B------:R-:W-:Y:S01]  /*37f0*/  FFMA.FTZ R5, R13, R32, R11 ;  /* 0x000000200d057223 */ /* 0x000fe2000001000b */
[----:B------:R-:W-:Y:S01]  /*3800*/  LEA R32, P6, R6, UR6, 0x1 ;  /* 0x0000000606207c11 */ /* 0x000fe2000f8c08ff */
[----:B------:R-:W-:Y:S01]  /*3810*/  FFMA.FTZ R40, R12, R33, R10 ;  /* 0x000000210c287223 */ /* 0x000fe2000001000a */
[----:B------:R-:W-:-:S02]  /*3820*/  IMAD.X R41, RZ, RZ, R0, P4 ;  /* 0x000000ffff297224 */ /* 0x000fc400020e0600 */
[----:B----4-:R-:W-:Y:S02]  /*3830*/  LEA.HI.X R33, R6, UR7, R45, 0x1, P6 ;  /* 0x0000000706217c11 */ /* 0x010fe4000b0f0c2d */
[----:B------:R-:W-:Y:S02]  /*3840*/  F2FP.BF16.F32.PACK_AB R6, R38, R7 ;  /* 0x000000072606723e */ /* 0x000fe400000010ff */
[----:B------:R-:W-:Y:S02]  /*3850*/  F2FP.BF16.F32.PACK_AB R5, R40, R5 ;  /* 0x000000052805723e */ /* 0x000fe400000010ff */
[----:B------:R-:W-:Y:S01]  /*3860*/  IADD3.X R7, RZ, R0, RZ, P3, !PT ;  /* 0x00000000ff077210 */ /* 0x000fe20001ffe4ff */
[----:B------:R-:W-:Y:S01]  /*3870*/  IMAD.U32 R50, R50, 0x10000, RZ ;  /* 0x0001000032327824 */ /* 0x000fe200078e00ff */
[----:B------:R-:W-:Y:S02]  /*3880*/  LEA R40, P3, R39, UR6, 0x1 ;  /* 0x0000000627287c11 */ /* 0x000fe4000f8608ff */
[----:B------:R-:W-:Y:S01]  /*3890*/  LEA R38, P4, R37, UR6, 0x1 ;  /* 0x0000000625267c11 */ /* 0x000fe2000f8808ff */
[----:B------:R-:W-:Y:S01]  /*38a0*/  STL [R1+0x12c], R8 ;  /* 0x00012c0801007387 */ /* 0x000fe20000100800 */
[----:B------:R-:W-:Y:S01]  /*38b0*/  LEA.HI.X R41, R39, UR7, R41, 0x1, P3 ;  /* 0x0000000727297c11 */ /* 0x000fe200098f0c29 */
[----:B------:R-:W-:Y:S01]  /*38c0*/  FADD.FTZ R50, -R18, R50 ;  /* 0x0000003212327221 */ /* 0x000fe20000010100 */
[----:B------:R-:W-:Y:S01]  /*38d0*/  LEA.HI.X R39, R37, UR7, R7, 0x1, P4 ;  /* 0x0000000725277c11 */ /* 0x000fe2000a0f0c07 */
[----:B------:R-:W-:Y:S01]  /*38e0*/  STL [R1+0x128], R9 ;  /* 0x0001280901007387 */ /* 0x000fe20000100800 */
[----:B------:R-:W-:-:S03]  /*38f0*/  SHF.L.U32 R49, R49, 0x10, RZ ;  /* 0x0000001031317819 */ /* 0x000fc600000006ff */
[----:B------:R-:W-:Y:S01]  /*3900*/  STL [R1+0x16c], R11 ;  /* 0x00016c0b01007387 */ /* 0x000fe20000100800 */
[----:B------:R-:W-:-:S03]  /*3910*/  FMUL.FTZ R50, R14, R50 ;  /* 0x000000320e327220 */ /* 0x000fc60000410000 */
[----:B------:R-:W-:Y:S04]  /*3920*/  STL [R1+0x130], R32 ;  /* 0x0001302001007387 */ /* 0x000fe80000100800 */
[----:B------:R-:W-:Y:S01]  /*3930*/  STL [R1+0x124], R33 ;  /* 0x0001242101007387 */ /* 0x000fe20000100800 */
[----:B------:R-:W-:-:S03]  /*3940*/  FADD.FTZ R49, -R18, R49 ;  /* 0x0000003112317221 */ /* 0x000fc60000010100 */
[----:B------:R-:W-:Y:S04]  /*3950*/  STL [R1+0x160], R40 ;  /* 0x0001602801007387 */ /* 0x000fe80000100800 */
[----:B------:R-:W-:Y:S04]  /*3960*/  STL [R1+0x15c], R41 ;  /* 0x00015c2901007387 */ /* 0x000fe80000100800 */
[----:B------:R-:W-:Y:S04]  /*3970*/  STL [R1+0x134], R39 ;  /* 0x0001342701007387 */ /* 0x000fe80000100800 */
[----:B------:R-:W3:Y:S01]  /*3980*/  LDL.LU R54, [R1+0xa0] ;  /* 0x0000a00001367983 */ /* 0x000ee20000300800 */
[----:B------:R-:W-:-:S03]  /*3990*/  FMUL.FTZ R49, R14, R49 ;  /* 0x000000310e317220 */ /* 0x000fc60000410000 */
[----:B------:R-:W4:Y:S04]  /*39a0*/  LDL.LU R53, [R1+0xa4] ;  /* 0x0000a40001357983 */ /* 0x000f280000300800 */
[----:B------:R-:W4:Y:S04]  /*39b0*/  LDL.LU R24, [R1+0xa8] ;  /* 0x0000a80001187983 */ /* 0x000f280000300800 */
[----:B------:R-:W4:Y:S04]  /*39c0*/  LDL.LU R52, [R1+0xac] ;  /* 0x0000ac0001347983 */ /* 0x000f280000300800 */
[----:B------:R-:W4:Y:S04]  /*39d0*/  LDL.LU R30, [R1+0xb0] ;  /* 0x0000b000011e7983 */ /* 0x000f280000300800 */
[----:B------:R-:W4:Y:S04]  /*39e0*/  LDL.LU R45, [R1+0xb4] ;  /* 0x0000b400012d7983 */ /* 0x000f280000300800 */
[----:B------:R-:W4:Y:S01]  /*39f0*/  LDL.LU R44, [R1+0xb8] ;  /* 0x0000b800012c7983 */ /* 0x000f220000300800 */
[----:B------:R-:W-:-:S04]  /*3a00*/  IMAD.U32 R42, R3, 0x10000, RZ ;  /* 0x00010000032a7824 */ /* 0x000fc800078e00ff */
[----:B------:R-:W-:-:S04]  /*3a10*/  FADD.FTZ R42, -R18, R42 ;  /* 0x0000002a122a7221 */ /* 0x000fc80000010100 */
[----:B------:R-:W-:-:S04]  /*3a20*/  FMUL.FTZ R42, R14, R42 ;  /* 0x0000002a0e2a7220 */ /* 0x000fc80000410000 */
[--C-:B------:R-:W-:Y:S01]  /*3a30*/  FFMA.FTZ R25, R36, R42, R34.reuse ;  /* 0x0000002a24197223 */ /* 0x100fe20000010022 */
[----:B--2---:R-:W-:Y:S01]  /*3a40*/  SHF.L.U32 R43, R2, 0x10, RZ ;  /* 0x00000010022b7819 */ /* 0x004fe200000006ff */
[----:B------:R-:W-:-:S05]  /*3a50*/  FFMA.FTZ R2, R36, R50, R34 ;  /* 0x0000003224027223 */ /* 0x000fca0000010022 */
[----:B------:R0:W-:Y:S04]  /*3a60*/  STL [R1+0x70], R2 ;  /* 0x0000700201007387 */ /* 0x0001e80000100800 */
[----:B------:R-:W2:Y:S04]  /*3a70*/  LDL.LU R28, [R1+0xbc] ;  /* 0x0000bc00011c7983 */ /* 0x000ea80000300800 */
[----:B------:R-:W2:Y:S01]  /*3a80*/  LDL.LU R42, [R1+0xc0] ;  /* 0x0000c000012a7983 */ /* 0x000ea20000300800 */
[----:B0-----:R-:W-:-:S03]  /*3a90*/  FFMA.FTZ R2, R36, R49, R34 ;  /* 0x0000003124027223 */ /* 0x001fc60000010022 */
[----:B------:R-:W2:Y:S04]  /*3aa0*/  LDL.LU R41, [R1+0xc4] ;  /* 0x0000c40001297983 */ /* 0x000ea80000300800 */
[----:B------:R0:W-:Y:S04]  /*3ab0*/  STL [R1+0x68], R2 ;  /* 0x0000680201007387 */ /* 0x0001e80000100800 */
[----:B------:R-:W2:Y:S01]  /*3ac0*/  LDL.LU R31, [R1+0xc8] ;  /* 0x0000c800011f7983 */ /* 0x000ea20000300800 */
[----:B------:R-:W-:Y:S01]  /*3ad0*/  IMAD.U32 R21, R21, 0x10000, RZ ;  /* 0x0001000015157824 */ /* 0x000fe200078e00ff */
[----:B------:R-:W-:-:S02]  /*3ae0*/  SHF.L.U32 R22, R22, 0x10, RZ ;  /* 0x0000001016167819 */ /* 0x000fc400000006ff */
[----:B------:R-:W-:Y:S01]  /*3af0*/  SHF.L.U32 R48, R48, 0x10, RZ ;  /* 0x0000001030307819 */ /* 0x000fe200000006ff */
[----:B------:R-:W-:Y:S01]  /*3b00*/  FADD.FTZ R21, -R18, R21 ;  /* 0x0000001512157221 */ /* 0x000fe20000010100 */
[----:B------:R-:W-:Y:S01]  /*3b10*/  SHF.L.U32 R46, R46, 0x10, RZ ;  /* 0x000000102e2e7819 */ /* 0x000fe200000006ff */
[----:B------:R-:W-:Y:S01]  /*3b20*/  FADD.FTZ R43, -R18, R43 ;  /* 0x0000002b122b7221 */ /* 0x000fe20000010100 */
[----:B------:R-:W-:Y:S02]  /*3b30*/  IMAD.U32 R47, R47, 0x10000, RZ ;  /* 0x000100002f2f7824 */ /* 0x000fe400078e00ff */
[----:B------:R-:W-:Y:S01]  /*3b40*/  FMUL.FTZ R21, R14, R21 ;  /* 0x000000150e157220 */ /* 0x000fe20000410000 */
[C---:B------:R-:W-:Y:S01]  /*3b50*/  FADD.FTZ R22, -R18.reuse, R22 ;  /* 0x0000001612167221 */ /* 0x040fe20000010100 */
[C---:B------:R-:W-:Y:S01]  /*3b60*/  FADD.FTZ R48, -R18.reuse, R48 ;  /* 0x0000003012307221 */ /* 0x040fe20000010100 */
[----:B------:R-:W-:Y:S01]  /*3b70*/  FADD.FTZ R46, -R18, R46 ;  /* 0x0000002e122e7221 */ /* 0x000fe20000010100 */
[----:B0-----:R-:W-:Y:S01]  /*3b80*/  FFMA.FTZ R2, R36, R21, R34 ;  /* 0x0000001524027223 */ /* 0x001fe20000010022 */
[C---:B------:R-:W-:Y:S01]  /*3b90*/  FMUL.FTZ R43, R14.reuse, R43 ;  /* 0x0000002b0e2b7220 */ /* 0x040fe20000410000 */
[----:B------:R-:W2:Y:S01]  /*3ba0*/  LDL.LU R40, [R1+0xcc] ;  /* 0x0000cc0001287983 */ /* 0x000ea20000300800 */
[----:B------:R-:W-:Y:S01]  /*3bb0*/  FMUL.FTZ R22, R14, R22 ;  /* 0x000000160e167220 */ /* 0x000fe20000410000 */
[----:B------:R-:W-:-:S02]  /*3bc0*/  SHF.L.U32 R7, R17, 0x10, RZ ;  /* 0x0000001011077819 */ /* 0x000fc400000006ff */
[----:B------:R-:W2:Y:S01]  /*3bd0*/  LDL.LU R29, [R1+0xd0] ;  /* 0x0000d000011d7983 */ /* 0x000ea20000300800 */
[----:B------:R-:W-:Y:S01]  /*3be0*/  FMUL.FTZ R48, R14, R48 ;  /* 0x000000300e307220 */ /* 0x000fe20000410000 */
[----:B------:R-:W-:Y:S02]  /*3bf0*/  FADD.FTZ R47, -R18, R47 ;  /* 0x0000002f122f7221 */ /* 0x000fe40000010100 */
[----:B------:R-:W2:Y:S01]  /*3c00*/  LDL.LU R27, [R1+0xd4] ;  /* 0x0000d400011b7983 */ /* 0x000ea20000300800 */
[----:B------:R-:W-:Y:S01]  /*3c10*/  FMUL.FTZ R46, R14, R46 ;  /* 0x0000002e0e2e7220 */ /* 0x000fe20000410000 */
[C-C-:B------:R-:W-:Y:S02]  /*3c20*/  FFMA.FTZ R17, R36.reuse, R43, R34.reuse ;  /* 0x0000002b24117223 */ /* 0x140fe40000010022 */
[----:B------:R-:W2:Y:S01]  /*3c30*/  LDL.LU R11, [R1+0x88] ;  /* 0x00008800010b7983 */ /* 0x000ea20000300800 */
[----:B------:R-:W-:-:S03]  /*3c40*/  FFMA.FTZ R3, R36, R22, R34 ;  /* 0x0000001624037223 */ /* 0x000fc60000010022 */
[----:B------:R0:W-:Y:S01]  /*3c50*/  STL [R1+0x50], R2 ;  /* 0x0000500201007387 */ /* 0x0001e20000100800 */
[----:B------:R-:W-:Y:S01]  /*3c60*/  FMUL.FTZ R47, R14, R47 ;  /* 0x0000002f0e2f7220 */ /* 0x000fe20000410000 */
[C-C-:B------:R-:W-:Y:S01]  /*3c70*/  FFMA.FTZ R32, R36.reuse, R48, R34.reuse ;  /* 0x0000003024207223 */ /* 0x140fe20000010022 */
[----:B------:R-:W-:Y:S01]  /*3c80*/  FFMA.FTZ R9, R36, R46, R34 ;  /* 0x0000002e24097223 */ /* 0x000fe20000010022 */
[----:B---3--:R-:W-:Y:S02]  /*3c90*/  SHF.L.U32 R43, R54, 0x10, RZ ;  /* 0x00000010362b7819 */ /* 0x008fe400000006ff */
[----:B----4-:R-:W-:Y:S02]  /*3ca0*/  SHF.L.U32 R21, R24, 0x10, RZ ;  /* 0x0000001018157819 */ /* 0x010fe400000006ff */
[----:B------:R-:W3:Y:S01]  /*3cb0*/  LDL.LU R24, [R1+0x94] ;  /* 0x0000940001187983 */ /* 0x000ee20000300800 */
[----:B------:R-:W-:-:S03]  /*3cc0*/  IMAD.U32 R60, R30, 0x10000, RZ ;  /* 0x000100001e3c7824 */ /* 0x000fc600078e00ff */
[----:B------:R-:W4:Y:S01]  /*3cd0*/  LDL.LU R30, [R1+0x9c] ;  /* 0x00009c00011e7983 */ /* 0x000f220000300800 */
[----:B------:R-:W-:Y:S01]  /*3ce0*/  FFMA.FTZ R8, R36, R47, R34 ;  /* 0x0000002f24087223 */ /* 0x000fe20000010022 */
[----:B--2---:R-:W-:Y:S02]  /*3cf0*/  IMAD.U32 R54, R28, 0x10000, RZ ;  /* 0x000100001c367824 */ /* 0x004fe400078e00ff */
[----:B------:R-:W2:Y:S01]  /*3d00*/  LDL.LU R28, [R1+0x98] ;  /* 0x00009800011c7983 */ /* 0x000ea20000300800 */
[----:B------:R-:W-:-:S03]  /*3d10*/  IMAD.U32 R22, R31, 0x10000, RZ ;  /* 0x000100001f167824 */ /* 0x000fc600078e00ff */
[----:B------:R-:W2:Y:S04]  /*3d20*/  LDL.LU R31, [R1+0x90] ;  /* 0x00009000011f7983 */ /* 0x000ea80000300800 */
[----:B------:R-:W2:Y:S04]  /*3d30*/  LDL.LU R48, [R1+0x8c] ;  /* 0x00008c0001307983 */ /* 0x000ea80000300800 */
[----:B------:R-:W3:Y:S04]  /*3d40*/  LDL.LU R46, [R1+0x84] ;  /* 0x00008400012e7983 */ /* 0x000ee80000300800 */
[----:B------:R-:W2:Y:S01]  /*3d50*/  LDL.LU R47, [R1+0x80] ;  /* 0x00008000012f7983 */ /* 0x000ea20000300800 */
[----:B------:R-:W-:-:S02]  /*3d60*/  SHF.L.U32 R37, R16, 0x10, RZ ;  /* 0x0000001010257819 */ /* 0x000fc400000006ff */
[----:B------:R-:W-:Y:S02]  /*3d70*/  SHF.L.U32 R51, R51, 0x10, RZ ;  /* 0x0000001033337819 */ /* 0x000fe400000006ff */
[----:B------:R-:W-:Y:S02]  /*3d80*/  SHF.L.U32 R20, R20, 0x10, RZ ;  /* 0x0000001014147819 */ /* 0x000fe400000006ff */
[----:B------:R-:W-:Y:S01]  /*3d90*/  SHF.L.U32 R23, R23, 0x10, RZ ;  /* 0x0000001017177819 */ /* 0x000fe200000006ff */
        /* <DEDUP_REMOVED lines=14> */
[----:B0-----:R-:W-:Y:S01]  /*3e80*/  FFMA.FTZ R2, R36, R23, R34 ;  /* 0x0000001724027223 */ /* 0x001fe20000010022 */
[----:B------:R-:W-:Y:S01]  /*3e90*/  IMAD.X R7, RZ, RZ, R0, P2 ;  /* 0x000000ffff077224 */ /* 0x000fe200010e0600 */
[----:B------:R-:W-:Y:S01]  /*3ea0*/  LEA R36, P2, R19, UR6, 0x1 ;  /* 0x0000000613247c11 */ /* 0x000fe2000f8408ff */
[----:B------:R-:W-:Y:S01]  /*3eb0*/  IMAD.U32 R23, R53, 0x10000, RZ ;  /* 0x0001000035177824 */ /* 0x000fe200078e00ff */
[----:B------:R-:W-:-:S02]  /*3ec0*/  IADD3.X R20, RZ, R0, RZ, P5, !PT ;  /* 0x00000000ff147210 */ /* 0x000fc40002ffe4ff */
[----:B------:R-:W-:Y:S02]  /*3ed0*/  LEA R34, P3, R35, UR6, 0x1 ;  /* 0x0000000623227c11 */ /* 0x000fe4000f8608ff */
[----:B------:R-:W-:Y:S02]  /*3ee0*/  LEA.HI.X R37, R19, UR7, R7, 0x1, P2 ;  /* 0x0000000713257c11 */ /* 0x000fe400090f0c07 */
[----:B------:R-:W-:Y:S02]  /*3ef0*/  SHF.L.U32 R19, R52, 0x10, RZ ;  /* 0x0000001034137819 */ /* 0x000fe400000006ff */
[----:B------:R-:W-:Y:S02]  /*3f00*/  SHF.L.U32 R58, R45, 0x10, RZ ;  /* 0x000000102d3a7819 */ /* 0x000fe400000006ff */
[----:B------:R-:W-:Y:S01]  /*3f10*/  SHF.L.U32 R56, R44, 0x10, RZ ;  /* 0x000000102c387819 */ /* 0x000fe200000006ff */
[----:B------:R-:W2:Y:S01]  /*3f20*/  LDL.LU R45, [R1+0x74] ;  /* 0x00007400012d7983 */ /* 0x000ea20000300800 */
[----:B------:R-:W-:Y:S01]  /*3f30*/  SHF.L.U32 R52, R42, 0x10, RZ ;  /* 0x000000102a347819 */ /* 0x000fe200000006ff */
[----:B------:R-:W-:Y:S01]  /*3f40*/  IMAD.U32 R42, R27, 0x10000, RZ ;  /* 0x000100001b2a7824 */ /* 0x000fe200078e00ff */
[----:B------:R-:W-:Y:S01]  /*3f50*/  SHF.L.U32 R7, R29, 0x10, RZ ;  /* 0x000000101d077819 */ /* 0x000fe200000006ff */
[C---:B------:R-:W-:Y:S01]  /*3f60*/  FADD.FTZ R29, -R18.reuse, R43 ;  /* 0x0000002b121d7221 */ /* 0x040fe20000010100 */
[----:B------:R-:W-:Y:S01]  /*3f70*/  SHF.L.U32 R50, R41, 0x10, RZ ;  /* 0x0000001029327819 */ /* 0x000fe200000006ff */
[----:B------:R-:W2:Y:S01]  /*3f80*/  LDL.LU R44, [R1+0x40] ;  /* 0x00004000012c7983 */ /* 0x000ea20000300800 */
[----:B------:R-:W-:Y:S01]  /*3f90*/  LEA.HI.X R35, R35, UR7, R20, 0x1, P3 ;  /* 0x0000000723237c11 */ /* 0x000fe200098f0c14 */
[----:B------:R-:W-:Y:S01]  /*3fa0*/  FADD.FTZ R27, -R18, R23 ;  /* 0x00000017121b7221 */ /* 0x000fe20000010100 */
[----:B------:R-:W-:Y:S01]  /*3fb0*/  SHF.L.U32 R20, R40, 0x10, RZ ;  /* 0x0000001028147819 */ /* 0x000fe200000006ff */
[----:B----4-:R-:W-:Y:S01]  /*3fc0*/  FADD.FTZ R41, R30, -R18 ;  /* 0x800000121e297221 */ /* 0x010fe20000010000 */
[----:B------:R-:W4:Y:S01]  /*3fd0*/  LDL.LU R43, [R1+0x38] ;  /* 0x00003800012b7983 */ /* 0x000f220000300800 */
[C---:B------:R-:W-:Y:S01]  /*3fe0*/  FADD.FTZ R30, -R18.reuse, R21 ;  /* 0x00000015121e7221 */ /* 0x040fe20000010100 */
[----:B------:R-:W-:-:S02]  /*3ff0*/  FADD.FTZ R40, -R18, R19 ;  /* 0x0000001312287221 */ /* 0x000fc40000010100 */
[----:B------:R-:W4:Y:S04]  /*4000*/  LDL.LU R23, [R1+0x34] ;  /* 0x0000340001177983 */ /* 0x000f280000300800 */
[----:B------:R-:W4:Y:S04]  /*4010*/  LDL.LU R21, [R1+0x30] ;  /* 0x0000300001157983 */ /* 0x000f280000300800 */
[----:B------:R-:W4:Y:S01]  /*4020*/  LDL.LU R19, [R1+0x2c] ;  /* 0x00002c0001137983 */ /* 0x000f220000300800 */
[----:B---3--:R-:W-:-:S03]  /*4030*/  FADD.FTZ R59, R46, -R18 ;  /* 0x800000122e3b7221 */ /* 0x008fc60000010000 */
[----:B------:R-:W3:Y:S01]  /*4040*/  LDL.LU R46, [R1+0x24] ;  /* 0x00002400012e7983 */ /* 0x000ee20000300800 */
[----:B--2---:R-:W-:-:S03]  /*4050*/  FADD.FTZ R57, R47, -R18 ;  /* 0x800000122f397221 */ /* 0x004fc60000010000 */
[----:B------:R-:W2:Y:S01]  /*4060*/  LDL.LU R47, [R1+0x10c] ;  /* 0x00010c00012f7983 */ /* 0x000ea20000300800 */
[--C-:B------:R-:W-:Y:S01]  /*4070*/  FADD.FTZ R11, R11, -R18.reuse ;  /* 0x800000120b0b7221 */ /* 0x100fe20000010000 */
[--C-:B------:R-:W-:Y:S01]  /*4080*/  FADD.FTZ R24, R24, -R18.reuse ;  /* 0x8000001218187221 */ /* 0x100fe20000010000 */
[--C-:B------:R-:W-:Y:S01]  /*4090*/  FADD.FTZ R28, R28, -R18.reuse ;  /* 0x800000121c1c7221 */ /* 0x100fe20000010000 */
[----:B------:R-:W-:Y:S01]  /*40a0*/  FADD.FTZ R31, R31, -R18 ;  /* 0x800000121f1f7221 */ /* 0x000fe20000010000 */
[----:B------:R-:W-:Y:S01]  /*40b0*/  FADD.FTZ R60, -R18, R60 ;  /* 0x0000003c123c7221 */ /* 0x000fe20000010100 */
[----:B------:R-:W-:Y:S01]  /*40c0*/  FADD.FTZ R61, R48, -R18 ;  /* 0x80000012303d7221 */ /* 0x000fe20000010000 */
        /* <DEDUP_REMOVED lines=8> */
[--C-:B------:R-:W-:Y:S01]  /*4150*/  FADD.FTZ R55, R45, -R18.reuse ;  /* 0x800000122d377221 */ /* 0x100fe20000010000 */
[----:B------:R-:W-:Y:S01]  /*4160*/  IADD3.X R45, RZ, R0, RZ, P1, !PT ;  /* 0x00000000ff2d7210 */ /* 0x000fe20000ffe4ff */
[--C-:B------:R-:W-:Y:S01]  /*4170*/  FADD.FTZ R53, R44, -R18.reuse ;  /* 0x800000122c357221 */ /* 0x100fe20000010000 */
[----:B------:R-:W-:Y:S01]  /*4180*/  LEA R44, P1, R15, UR6, 0x1 ;  /* 0x000000060f2c7c11 */ /* 0x000fe2000f8208ff */
[----:B----4-:R-:W-:-:S03]  /*4190*/  FADD.FTZ R51, R43, -R18 ;  /* 0x800000122b337221 */ /* 0x010fc60000010000 */
[----:B------:R-:W-:Y:S02]  /*41a0*/  LEA.HI.X R45, R15, UR7, R45, 0x1, P1 ;  /* 0x000000070f2d7c11 */ /* 0x000fe400088f0c2d */
[----:B------:R-:W4:Y:S01]  /*41b0*/  LDL.LU R15, [R1+0x28] ;  /* 0x00002800010f7983 */ /* 0x000f220000300800 */
[--C-:B------:R-:W-:Y:S01]  /*41c0*/  FADD.FTZ R23, R23, -R18.reuse ;  /* 0x8000001217177221 */ /* 0x100fe20000010000 */
[--C-:B------:R-:W-:Y:S01]  /*41d0*/  FADD.FTZ R21, R21, -R18.reuse ;  /* 0x8000001215157221 */ /* 0x100fe20000010000 */
[----:B------:R-:W-:Y:S01]  /*41e0*/  FADD.FTZ R19, R19, -R18 ;  /* 0x8000001213137221 */ /* 0x000fe20000010000 */
[----:B------:R-:W-:Y:S01]  /*41f0*/  FADD.FTZ R18, -R18, R42 ;  /* 0x0000002a12127221 */ /* 0x000fe20000010100 */
[----:B------:R-:W-:Y:S02]  /*4200*/  IADD3.X R0, RZ, R0, RZ, P0, !PT ;  /* 0x00000000ff007210 */ /* 0x000fe400007fe4ff */
[----:B------:R-:W-:-:S04]  /*4210*/  LEA R48, P0, R4, UR6, 0x1 ;  /* 0x0000000604307c11 */ /* 0x000fc8000f8008ff */
[----:B------:R-:W-:Y:S01]  /*4220*/  LEA.HI.X R49, R4, UR7, R0, 0x1, P0 ;  /* 0x0000000704317c11 */ /* 0x000fe200080f0c00 */
[----:B------:R-:W-:Y:S01]  /*4230*/  FMUL.FTZ R0, R14, R11 ;  /* 0x0000000b0e007220 */ /* 0x000fe20000410000 */
[----:B---3--:R-:W-:-:S04]  /*4240*/  LEA R42, P2, R46, UR6, 0x1 ;  /* 0x000000062e2a7c11 */ /* 0x008fc8000f8408ff */
[----:B--2---:R-:W-:Y:S02]  /*4250*/  LEA.HI.X R43, R46, UR7, R47, 0x1, P2 ;  /* 0x000000072e2b7c11 */ /* 0x004fe400090f0c2f */
[----:B------:R-:W2:Y:S04]  /*4260*/  LDL.LU R47, [R1+0x110] ;  /* 0x00011000012f7983 */ /* 0x000ea80000300800 */
        /* <DEDUP_REMOVED lines=12> */
[----:B------:R-:W3:Y:S01]  /*4330*/  LDL.LU R28, [R1+0x168] ;  /* 0x00016800011c7983 */ /* 0x000ee20000300800 */
[----:B----4-:R-:W-:Y:S01]  /*4340*/  LEA R46, P1, R15, UR6, 0x1 ;  /* 0x000000060f2e7c11 */ /* 0x010fe2000f8208ff */
[C-C-:B------:R-:W-:Y:S01]  /*4350*/  FFMA.FTZ R29, R12.reuse, R29, R10.reuse ;  /* 0x0000001d0c1d7223 */ /* 0x140fe2000001000a */
[----:B------:R-:W-:-:S02]  /*4360*/  FFMA.FTZ R27, R12, R27, R10 ;  /* 0x0000001b0c1b7223 */ /* 0x000fc4000001000a */
[----:B--2---:R-:W-:Y:S01]  /*4370*/  LEA.HI.X R47, R15, UR7, R47, 0x1, P1 ;  /* 0x000000070f2f7c11 */ /* 0x004fe200088f0c2f */
[C---:B------:R-:W-:Y:S01]  /*4380*/  FMUL.FTZ R15, R14.reuse, R40 ;  /* 0x000000280e0f7220 */ /* 0x040fe20000410000 */
[C---:B------:R-:W-:Y:S01]  /*4390*/  FMUL.FTZ R40, R14.reuse, R60 ;  /* 0x0000003c0e287220 */ /* 0x040fe20000410000 */
[----:B------:R-:W-:Y:S02]  /*43a0*/  IMAD.MOV.U32 R60, RZ, RZ, R41 ;  /* 0x000000ffff3c7224 */ /* 0x000fe400078e0029 */
[C---:B------:R-:W-:Y:S01]  /*43b0*/  FMUL.FTZ R41, R14.reuse, R58 ;  /* 0x0000003a0e297220 */ /* 0x040fe20000410000 */
[----:B------:R-:W-:Y:S01]  /*43c0*/  MOV R58, R31 ;  /* 0x0000001f003a7202 */ /* 0x000fe20000000f00 */
[C---:B------:R-:W-:Y:S01]  /*43d0*/  FMUL.FTZ R31, R14.reuse, R56 ;  /* 0x000000380e1f7220 */ /* 0x040fe20000410000 */
[C---:B------:R-:W-:Y:S01]  /*43e0*/  FMUL.FTZ R56, R14.reuse, R54 ;  /* 0x000000360e387220 */ /* 0x040fe20000410000 */
[----:B------:R-:W-:Y:S01]  /*43f0*/  MOV R54, R15 ;  /* 0x0000000f00367202 */ /* 0x000fe20000000f00 */
[----:B------:R-:W-:Y:S01]  /*4400*/  FMUL.FTZ R15, R14, R55 ;  /* 0x000000370e0f7220 */ /* 0x000fe20000410000 */
[----:B------:R-:W-:-:S02]  /*4410*/  IMAD.MOV.U32 R55, RZ, RZ, R31 ;  /* 0x000000ffff377224 */ /* 0x000fc400078e001f */
[C---:B------:R-:W-:Y:S01]  /*4420*/  FMUL.FTZ R31, R14.reuse, R52 ;  /* 0x000000340e1f7220 */ /* 0x040fe20000410000 */
[----:B------:R-:W-:Y:S01]  /*4430*/  MOV R52, R58 ;  /* 0x0000003a00347202 */ /* 0x000fe20000000f00 */
[C---:B------:R-:W-:Y:S01]  /*4440*/  FMUL.FTZ R58, R14.reuse, R50 ;  /* 0x000000320e3a7220 */ /* 0x040fe20000410000 */
[----:B------:R-:W-:Y:S01]  /*4450*/  MOV R50, R0 ;  /* 0x0000000000327202 */ /* 0x000fe20000000f00 */
[C---:B------:R-:W-:Y:S01]  /*4460*/  FMUL.FTZ R0, R14.reuse, R51 ;  /* 0x000000330e007220 */ /* 0x040fe20000410000 */
[----:B------:R-:W-:Y:S02]  /*4470*/  IMAD.MOV.U32 R51, RZ, RZ, R40 ;  /* 0x000000ffff337224 */ /* 0x000fe400078e0028 */
[C---:B------:R-:W-:Y:S01]  /*4480*/  FMUL.FTZ R40, R14.reuse, R22 ;  /* 0x000000160e287220 */ /* 0x040fe20000410000 */
[----:B------:R-:W-:Y:S01]  /*4490*/  MOV R22, R4 ;  /* 0x0000000400167202 */ /* 0x000fe20000000f00 */
        /* <DEDUP_REMOVED lines=10> */
[----:B------:R-:W-:Y:S01]  /*4540*/  FMUL.FTZ R31, R14, R18 ;  /* 0x000000120e1f7220 */ /* 0x000fe20000410000 */
[----:B------:R-:W-:Y:S01]  /*4550*/  MOV R18, R21 ;  /* 0x0000001500127202 */ /* 0x000fe20000000f00 */
[C-C-:B---3--:R-:W-:Y:S01]  /*4560*/  FFMA.FTZ R21, R13.reuse, R20, R11.reuse ;  /* 0x000000140d157223 */ /* 0x148fe2000001000b */
[----:B------:R-:W-:Y:S01]  /*4570*/  FFMA.FTZ R20, R13, R61, R11 ;  /* 0x0000003d0d147223 */ /* 0x000fe2000001000b */
[----:B------:R-:W-:Y:S01]  /*4580*/  MOV R14, R51 ;  /* 0x00000033000e7202 */ /* 0x000fe20000000f00 */
[----:B------:R-:W-:-:S02]  /*4590*/  IMAD.MOV.U32 R61, RZ, RZ, R19 ;  /* 0x000000ffff3d7224 */ /* 0x000fc400078e0013 */
[C-C-:B------:R-:W-:Y:S01]  /*45a0*/  FFMA.FTZ R19, R13.reuse, R59, R11.reuse ;  /* 0x0000003b0d137223 */ /* 0x140fe2000001000b */
[----:B------:R-:W-:Y:S01]  /*45b0*/  MOV R59, R18 ;  /* 0x00000012003b7202 */ /* 0x000fe20000000f00 */
[C-C-:B------:R-:W-:Y:S01]  /*45c0*/  FFMA.FTZ R18, R13.reuse, R57, R11.reuse ;  /* 0x000000390d127223 */ /* 0x140fe2000001000b */
[----:B------:R-:W-:Y:S01]  /*45d0*/  MOV R57, R14 ;  /* 0x0000000e00397202 */ /* 0x000fe20000000f00 */
[C---:B------:R-:W-:Y:S01]  /*45e0*/  FFMA.FTZ R14, R13.reuse, R53, R11 ;  /* 0x000000350d0e7223 */ /* 0x040fe2000001000b */
[----:B------:R-:W-:Y:S02]  /*45f0*/  IMAD.MOV.U32 R53, RZ, RZ, R7 ;  /* 0x000000ffff357224 */ /* 0x000fe400078e0007 */
[C-C-:B------:R-:W-:Y:S01]  /*4600*/  FFMA.FTZ R7, R13.reuse, R0, R11.reuse ;  /* 0x000000000d077223 */ /* 0x140fe2000001000b */
[C-C-:B------:R-:W-:Y:S01]  /*4610*/  FFMA.FTZ R0, R13.reuse, R52, R11.reuse ;  /* 0x000000340d007223 */ /* 0x140fe2000001000b */
[----:B------:R-:W-:Y:S01]  /*4620*/  MOV R52, R30 ;  /* 0x0000001e00347202 */ /* 0x000fe20000000f00 */
[C-C-:B------:R-:W-:Y:S01]  /*4630*/  FFMA.FTZ R51, R13.reuse, R50, R11.reuse ;  /* 0x000000320d337223 */ /* 0x140fe2000001000b */
[C-C-:B------:R-:W-:Y:S01]  /*4640*/  FFMA.FTZ R50, R13.reuse, R24, R11.reuse ;  /* 0x000000180d327223 */ /* 0x140fe2000001000b */
[C-C-:B------:R-:W-:Y:S01]  /*4650*/  FFMA.FTZ R23, R13.reuse, R23, R11.reuse ;  /* 0x000000170d177223 */ /* 0x140fe2000001000b */
[C-C-:B------:R-:W-:Y:S01]  /*4660*/  FFMA.FTZ R22, R13.reuse, R22, R11.reuse ;  /* 0x000000160d167223 */ /* 0x140fe2000001000b */
[C-C-:B------:R-:W-:Y:S01]  /*4670*/  FFMA.FTZ R15, R13.reuse, R15, R11.reuse ;  /* 0x0000000f0d0f7223 */ /* 0x140fe2000001000b */
[C-C-:B------:R-:W-:Y:S01]  /*4680*/  FFMA.FTZ R4, R13.reuse, R4, R11.reuse ;  /* 0x000000040d047223 */ /* 0x140fe2000001000b */
[----:B------:R-:W-:Y:S01]  /*4690*/  FFMA.FTZ R11, R13, R54, R11 ;  /* 0x000000360d0b7223 */ /* 0x000fe2000001000b */
[C-C-:B------:R-:W-:Y:S01]  /*46a0*/  FFMA.FTZ R13, R12.reuse, R52, R10.reuse ;  /* 0x000000340c0d7223 */ /* 0x140fe2000001000a */
[C-C-:B------:R-:W-:Y:S01]  /*46b0*/  FFMA.FTZ R52, R12.reuse, R53, R10.reuse ;  /* 0x000000350c347223 */ /* 0x140fe2000001000a */
[----:B------:R-:W2:Y:S01]  /*46c0*/  LDL.LU R24, [R1+0xd8] ;  /* 0x0000d80001187983 */ /* 0x000ea20000300800 */
[C-C-:B------:R-:W-:Y:S01]  /*46d0*/  FFMA.FTZ R53, R12.reuse, R57, R10.reuse ;  /* 0x000000390c357223 */ /* 0x140fe2000001000a */
[C-C-:B------:R-:W-:Y:S01]  /*46e0*/  FFMA.FTZ R54, R12.reuse, R59, R10.reuse ;  /* 0x0000003b0c367223 */ /* 0x140fe2000001000a */
[C-C-:B------:R-:W-:Y:S01]  /*46f0*/  FFMA.FTZ R57, R12.reuse, R61, R10.reuse ;  /* 0x0000003d0c397223 */ /* 0x140fe2000001000a */
[----:B------:R-:W3:Y:S01]  /*4700*/  LDL.LU R30, [R1+0x164] ;  /* 0x00016400011e7983 */ /* 0x000ee20000300800 */
[C-C-:B------:R-:W-:Y:S01]  /*4710*/  FFMA.FTZ R59, R12.reuse, R40, R10.reuse ;  /* 0x000000280c3b7223 */ /* 0x140fe2000001000a */
[C-C-:B------:R-:W-:Y:S01]  /*4720*/  FFMA.FTZ R55, R12.reuse, R55, R10.reuse ;  /* 0x000000370c377223 */ /* 0x140fe2000001000a */
[C-C-:B------:R-:W-:Y:S01]  /*4730*/  FFMA.FTZ R56, R12.reuse, R56, R10.reuse ;  /* 0x000000380c387223 */ /* 0x140fe2000001000a */
[C-C-:B------:R-:W-:Y:S01]  /*4740*/  FFMA.FTZ R58, R12.reuse, R58, R10.reuse ;  /* 0x0000003a0c3a7223 */ /* 0x140fe2000001000a */
[----:B------:R-:W4:Y:S01]  /*4750*/  LDL.LU R40, [R1+0x160] ;  /* 0x0001600001287983 */ /* 0x000f220000300800 */
[C-C-:B------:R-:W-:Y:S01]  /*4760*/  FFMA.FTZ R60, R12.reuse, R60, R10.reuse ;  /* 0x0000003c0c3c7223 */ /* 0x140fe2000001000a */
[C-C-:B------:R-:W-:Y:S01]  /*4770*/  FFMA.FTZ R61, R12.reuse, R41, R10.reuse ;  /* 0x000000290c3d7223 */ /* 0x140fe2000001000a */
[----:B------:R-:W-:Y:S01]  /*4780*/  FFMA.FTZ R10, R12, R31, R10 ;  /* 0x0000001f0c0a7223 */ /* 0x000fe2000001000a */
[----:B------:R-:W4:Y:S04]  /*4790*/  LDL.LU R41, [R1+0x15c] ;  /* 0x00015c0001297983 */ /* 0x000f280000300800 */
[----:B------:R-:W3:Y:S01]  /*47a0*/  LDL.LU R31, [R1+0x158] ;  /* 0x00015800011f7983 */ /* 0x000ee20000300800 */
[----:B------:R-:W-:-:S02]  /*47b0*/  PRMT R28, R6, 0x7632, R28 ;  /* 0x00007632061c7816 */ /* 0x000fc4000000001c */
[C---:B------:R-:W-:Y:S02]  /*47c0*/  PRMT R12, R5.reuse, 0x7610, R12 ;  /* 0x00007610050c7816 */ /* 0x040fe4000000000c */
[----:B------:R-:W-:Y:S02]  /*47d0*/  PRMT R5, R5, 0x7632, R5 ;  /* 0x0000763205057816 */ /* 0x000fe40000000005 */
[----:B------:R-:W-:Y:S01]  /*47e0*/  F2FP.BF16.F32.PACK_AB R51, R29, R51 ;  /* 0x000000331d33723e */ /* 0x000fe200000010ff */
[----:B---3--:R2:W-:Y:S04]  /*47f0*/  STG.E.U16 desc[UR8][R30.64], R6 ;  /* 0x000000061e007986 */ /* 0x0085e8000c101508 */
[----:B------:R0:W-:Y:S04]  /*4800*/  STG.E.U16 desc[UR8][R30.64+0x2], R28 ;  /* 0x0000021c1e007986 */ /* 0x0001e8000c101508 */
[----:B------:R-:W-:Y:S01]  /*4810*/  STG.E.U16 desc[UR8][R30.64+0x4], R12 ;  /* 0x0000040c1e007986 */ /* 0x000fe2000c101508 */
[----:B--2---:R-:W-:-:S03]  /*4820*/  F2FP.BF16.F32.PACK_AB R6, R16, R24 ;  /* 0x000000181006723e */ /* 0x004fc600000010ff */
[----:B------:R-:W2:Y:S04]  /*4830*/  LDL.LU R16, [R1+0x154] ;  /* 0x0001540001107983 */ /* 0x000ea80000300800 */
[----:B------:R-:W3:Y:S04]  /*4840*/  LDL.LU R24, [R1+0x150] ;  /* 0x0001500001187983 */ /* 0x000ee80000300800 */
[----:B0-----:R-:W4:Y:S04]  /*4850*/  LDL.LU R28, [R1+0x14c] ;  /* 0x00014c00011c7983 */ /* 0x001f280000300800 */
[----:B------:R-:W4:Y:S04]  /*4860*/  LDL.LU R29, [R1+0x148] ;  /* 0x00014800011d7983 */ /* 0x000f280000300800 */
[----:B------:R0:W-:Y:S04]  /*4870*/  STG.E.U16 desc[UR8][R30.64+0x6], R5 ;  /* 0x000006051e007986 */ /* 0x0001e8000c101508 */
[----:B0-----:R-:W2:Y:S01]  /*4880*/  LDL.LU R30, [R1+0xdc] ;  /* 0x0000dc00011e7983 */ /* 0x001ea20000300800 */
[----:B------:R-:W-:-:S03]  /*4890*/  PRMT R5, R6, 0x7632, R5 ;  /* 0x0000763206057816 */ /* 0x000fc60000000005 */
[----:B------:R-:W3:Y:S01]  /*48a0*/  LDL.LU R31, [R1+0xe4] ;  /* 0x0000e400011f7983 */ /* 0x000ee20000300800 */
[----:B------:R-:W-:Y:S02]  /*48b0*/  PRMT R12, R51, 0x7632, R12 ;  /* 0x00007632330c7816 */ /* 0x000fe4000000000c */
[----:B------:R-:W-:Y:S01]  /*48c0*/  F2FP.BF16.F32.PACK_AB R50, R27, R50 ;  /* 0x000000321b32723e */ /* 0x000fe200000010ff */
[----:B----4-:R2:W-:Y:S04]  /*48d0*/  STG.E.U16 desc[UR8][R28.64], R6 ;  /* 0x000000061c007986 */ /* 0x0105e8000c101508 */
[----:B------:R0:W-:Y:S01]  /*48e0*/  STG.E.U16 desc[UR8][R28.64+0x4], R51 ;  /* 0x000004331c007986 */ /* 0x0001e2000c101508 */
[----:B--2---:R-:W-:-:S03]  /*48f0*/  F2FP.BF16.F32.PACK_AB R6, R26, R30 ;  /* 0x0000001e1a06723e */ /* 0x004fc600000010ff */
[----:B------:R-:W2:Y:S04]  /*4900*/  LDL.LU R26, [R1+0x144] ;  /* 0x00014400011a7983 */ /* 0x000ea80000300800 */
[----:B------:R-:W4:Y:S04]  /*4910*/  LDL.LU R30, [R1+0x100] ;  /* 0x00010000011e7983 */ /* 0x000f280000300800 */
[----:B0-----:R-:W4:Y:S04]  /*4920*/  LDL.LU R51, [R1+0xf0] ;  /* 0x0000f00001337983 */ /* 0x001f280000300800 */
[----:B------:R-:W2:Y:S04]  /*4930*/  LDL.LU R27, [R1+0x140] ;  /* 0x00014000011b7983 */ /* 0x000ea80000300800 */
[----:B------:R0:W-:Y:S04]  /*4940*/  STG.E.U16 desc[UR8][R28.64+0x2], R5 ;  /* 0x000002051c007986 */ /* 0x0001e8000c101508 */
[----:B------:R-:W-:Y:S01]  /*4950*/  STG.E.U16 desc[UR8][R28.64+0x6], R12 ;  /* 0x0000060c1c007986 */ /* 0x000fe2000c101508 */
[----:B0-----:R-:W-:-:S03]  /*4960*/  PRMT R5, R6, 0x7632, R5 ;  /* 0x0000763206057816 */ /* 0x001fc60000000005 */
[----:B--2---:R3:W-:Y:S02]  /*4970*/  STG.E.U16 desc[UR8][R26.64], R6 ;  /* 0x000000061a007986 */ /* 0x0047e4000c101508 */
[----:B---3--:R-:W-:Y:S02]  /*4980*/  F2FP.BF16.F32.PACK_AB R6, R25, R31 ;  /* 0x0000001f1906723e */ /* 0x008fe400000010ff */
[----:B------:R-:W2:Y:S01]  /*4990*/  LDL.LU R25, [R1+0x13c] ;  /* 0x00013c0001197983 */ /* 0x000ea20000300800 */
[----:B------:R-:W-:-:S03]  /*49a0*/  PRMT R12, R50, 0x7632, R12 ;  /* 0x00007632320c7816 */ /* 0x000fc6000000000c */
[----:B------:R0:W-:Y:S04]  /*49b0*/  STG.E.U16 desc[UR8][R26.64+0x2], R5 ;  /* 0x000002051a007986 */ /* 0x0001e8000c101508 */
[----:B------:R-:W-:Y:S04]  /*49c0*/  STG.E.U16 desc[UR8][R26.64+0x4], R50 ;  /* 0x000004321a007986 */ /* 0x000fe8000c101508 */
[----:B------:R-:W-:Y:S04]  /*49d0*/  STG.E.U16 desc[UR8][R26.64+0x6], R12 ;  /* 0x0000060c1a007986 */ /* 0x000fe8000c101508 */
[----:B------:R-:W3:Y:S01]  /*49e0*/  LDL.LU R28, [R1+0x70] ;  /* 0x00007000011c7983 */ /* 0x000ee20000300800 */
[----:B0-----:R-:W-:-:S03]  /*49f0*/  PRMT R5, R6, 0x7632, R5 ;  /* 0x0000763206057816 */ /* 0x001fc60000000005 */
[----:B------:R-:W3:Y:S04]  /*4a00*/  LDL.LU R31, [R1+0x108] ;  /* 0x00010800011f7983 */ /* 0x000ee80000300800 */
[----:B--2---:R4:W-:Y:S02]  /*4a10*/  STG.E.U16 desc[UR8][R24.64], R6 ;  /* 0x0000000618007986 */ /* 0x0049e4000c101508 */
[----:B----4-:R-:W-:Y:S02]  /*4a20*/  F2FP.BF16.F32.PACK_AB R6, R17, R51 ;  /* 0x000000331106723e */ /* 0x010fe400000010ff */
[----:B------:R-:W2:Y:S01]  /*4a30*/  LDL.LU R17, [R1+0x138] ;  /* 0x0001380001117983 */ /* 0x000ea20000300800 */
[----:B------:R-:W-:Y:S02]  /*4a40*/  F2FP.BF16.F32.PACK_AB R13, R13, R23 ;  /* 0x000000170d0d723e */ /* 0x000fe400000010ff */
[----:B------:R-:W-:Y:S01]  /*4a50*/  F2FP.BF16.F32.PACK_AB R22, R52, R22 ;  /* 0x000000163416723e */ /* 0x000fe200000010ff */
[----:B------:R0:W-:Y:S01]  /*4a60*/  STG.E.U16 desc[UR8][R24.64+0x2], R5 ;  /* 0x0000020518007986 */ /* 0x0001e2000c101508 */
[----:B------:R-:W-:-:S03]  /*4a70*/  PRMT R12, R13, 0x7632, R12 ;  /* 0x000076320d0c7816 */ /* 0x000fc6000000000c */
[----:B------:R-:W-:Y:S04]  /*4a80*/  STG.E.U16 desc[UR8][R24.64+0x4], R13 ;  /* 0x0000040d18007986 */ /* 0x000fe8000c101508 */
[----:B------:R1:W-:Y:S04]  /*4a90*/  STG.E.U16 desc[UR8][R24.64+0x6], R12 ;  /* 0x0000060c18007986 */ /* 0x0003e8000c101508 */
[----:B------:R-:W4:Y:S01]  /*4aa0*/  LDL.LU R29, [R1+0x68] ;  /* 0x00006800011d7983 */ /* 0x000f220000300800 */
[----:B0-----:R-:W-:-:S03]  /*4ab0*/  PRMT R5, R6, 0x7632, R5 ;  /* 0x0000763206057816 */ /* 0x001fc60000000005 */
[----:B------:R-:W4:Y:S01]  /*4ac0*/  LDL.LU R51, [R1+0x104] ;  /* 0x0001040001337983 */ /* 0x000f220000300800 */
[----:B-1----:R-:W-:-:S03]  /*4ad0*/  PRMT R12, R22, 0x7632, R12 ;  /* 0x00007632160c7816 */ /* 0x002fc6000000000c */
[----:B--2---:R0:W-:Y:S04]  /*4ae0*/  STG.E.U16 desc[UR8][R16.64], R6 ;  /* 0x0000000610007986 */ /* 0x0041e8000c101508 */
[----:B------:R1:W-:Y:S04]  /*4af0*/  STG.E.U16 desc[UR8][R16.64+0x2], R5 ;  /* 0x0000020510007986 */ /* 0x0003e8000c101508 */
[----:B------:R-:W-:Y:S01]  /*4b00*/  STG.E.U16 desc[UR8][R16.64+0x4], R22 ;  /* 0x0000041610007986 */ /* 0x000fe2000c101508 */
[----:B0-----:R-:W-:-:S03]  /*4b10*/  F2FP.BF16.F32.PACK_AB R6, R39, R30 ;  /* 0x0000001e2706723e */ /* 0x001fc600000010ff */
[----:B------:R-:W2:Y:S04]  /*4b20*/  LDL.LU R39, [R1+0x134] ;  /* 0x0001340001277983 */ /* 0x000ea80000300800 */
[----:B------:R-:W2:Y:S01]  /*4b30*/  LDL.LU R30, [R1+0xfc] ;  /* 0x0000fc00011e7983 */ /* 0x000ea20000300800 */
[----:B-1----:R-:W-:-:S03]  /*4b40*/  PRMT R5, R6, 0x7632, R5 ;  /* 0x0000763206057816 */ /* 0x002fc60000000005 */
[----:B------:R-:W-:Y:S04]  /*4b50*/  STG.E.U16 desc[UR8][R16.64+0x6], R12 ;  /* 0x0000060c10007986 */ /* 0x000fe8000c101508 */
[----:B------:R3:W-:Y:S02]  /*4b60*/  STG.E.U16 desc[UR8][R40.64], R6 ;  /* 0x0000000628007986 */ /* 0x0007e4000c101508 */
[----:B---3--:R-:W-:Y:S02]  /*4b70*/  F2FP.BF16.F32.PACK_AB R6, R28, R31 ;  /* 0x0000001f1c06723e */ /* 0x008fe400000010ff */
[----:B------:R-:W3:Y:S01]  /*4b80*/  LDL.LU R31, [R1+0xf8] ;  /* 0x0000f800011f7983 */ /* 0x000ee20000300800 */
[----:B------:R-:W-:Y:S02]  /*4b90*/  F2FP.BF16.F32.PACK_AB R21, R53, R21 ;  /* 0x000000153515723e */ /* 0x000fe400000010ff */
[----:B------:R-:W-:Y:S01]  /*4ba0*/  F2FP.BF16.F32.PACK_AB R20, R54, R20 ;  /* 0x000000143614723e */ /* 0x000fe200000010ff */
[----:B------:R-:W3:Y:S01]  /*4bb0*/  LDL.LU R28, [R1+0xf4] ;  /* 0x0000f400011c7983 */ /* 0x000ee20000300800 */
[----:B------:R-:W-:-:S02]  /*4bc0*/  PRMT R12, R21, 0x7632, R12 ;  /* 0x00007632150c7816 */ /* 0x000fc4000000000c */
[----:B------:R-:W-:Y:S01]  /*4bd0*/  PRMT R16, R6, 0x7632, R16 ;  /* 0x0000763206107816 */ /* 0x000fe20000000010 */
[----:B------:R0:W-:Y:S01]  /*4be0*/  STG.E.U16 desc[UR8][R40.64+0x2], R5 ;  /* 0x0000020528007986 */ /* 0x0001e2000c101508 */
[----:B------:R-:W-:Y:S02]  /*4bf0*/  PRMT R17, R20, 0x7632, R17 ;  /* 0x0000763214117816 */ /* 0x000fe40000000011 */
[----:B------:R-:W-:Y:S01]  /*4c00*/  PRMT R13, R6, 0x7610, R13 ;  /* 0x00007610060d7816 */ /* 0x000fe2000000000d */
[----:B------:R-:W-:Y:S01]  /*4c10*/  STG.E.U16 desc[UR8][R40.64+0x4], R21 ;  /* 0x0000041528007986 */ /* 0x000fe2000c101508 */
[----:B----4-:R-:W-:-:S03]  /*4c20*/  F2FP.BF16.F32.PACK_AB R6, R29, R51 ;  /* 0x000000331d06723e */ /* 0x010fc600000010ff */
[----:B------:R-:W-:Y:S04]  /*4c30*/  STG.E.U16 desc[UR8][R40.64+0x6], R12 ;  /* 0x0000060c28007986 */ /* 0x000fe8000c101508 */
[----:B--2---:R1:W-:Y:S01]  /*4c40*/  STG.E.U16 desc[UR8][R38.64+0x2], R16 ;  /* 0x0000021026007986 */ /* 0x0043e2000c101508 */
[----:B0-----:R-:W-:-:S03]  /*4c50*/  F2FP.BF16.F32.PACK_AB R5, R32, R30 ;  /* 0x0000001e2005723e */ /* 0x001fc600000010ff */
[----:B------:R0:W-:Y:S04]  /*4c60*/  STG.E.U16 desc[UR8][R38.64+0x6], R17 ;  /* 0x0000061126007986 */ /* 0x0001e8000c101508 */
[----:B------:R-:W2:Y:S01]  /*4c70*/  LDL.LU R32, [R1+0x130] ;  /* 0x0001300001207983 */ /* 0x000ea20000300800 */
[----:B-1----:R-:W-:-:S03]  /*4c80*/  PRMT R16, R5, 0x7610, R16 ;  /* 0x0000761005107816 */ /* 0x002fc60000000010 */
[----:B------:R-:W4:Y:S01]  /*4c90*/  LDL.LU R29, [R1+0xec] ;  /* 0x0000ec00011d7983 */ /* 0x000f220000300800 */
[----:B0-----:R-:W-:Y:S02]  /*4ca0*/  PRMT R17, R5, 0x7632, R17 ;  /* 0x0000763205117816 */ /* 0x001fe40000000011 */
[----:B---3--:R-:W-:Y:S02]  /*4cb0*/  F2FP.BF16.F32.PACK_AB R5, R8, R31 ;  /* 0x0000001f0805723e */ /* 0x008fe400000010ff */
[----:B------:R-:W3:Y:S04]  /*4cc0*/  LDL.LU R8, [R1+0x12c] ;  /* 0x00012c0001087983 */ /* 0x000ee80000300800 */
[----:B------:R-:W2:Y:S04]  /*4cd0*/  LDL.LU R51, [R1+0x50] ;  /* 0x0000500001337983 */ /* 0x000ea80000300800 */
[----:B------:R-:W2:Y:S04]  /*4ce0*/  LDL.LU R30, [R1+0xe8] ;  /* 0x0000e800011e7983 */ /* 0x000ea80000300800 */
[----:B------:R-:W3:Y:S01]  /*4cf0*/  LDL.LU R31, [R1+0xe0] ;  /* 0x0000e000011f7983 */ /* 0x000ee20000300800 */
[----:B------:R-:W-:-:S02]  /*4d00*/  F2FP.BF16.F32.PACK_AB R19, R55, R19 ;  /* 0x000000133713723e */ /* 0x000fc400000010ff */
[----:B------:R-:W-:Y:S02]  /*4d10*/  PRMT R12, R6, 0x7632, R12 ;  /* 0x00007632060c7816 */ /* 0x000fe4000000000c */
[----:B------:R-:W-:Y:S01]  /*4d20*/  F2FP.BF16.F32.PACK_AB R18, R56, R18 ;  /* 0x000000123812723e */ /* 0x000fe200000010ff */
[----:B------:R0:W-:Y:S01]  /*4d30*/  STG.E.U16 desc[UR8][R38.64], R13 ;  /* 0x0000000d26007986 */ /* 0x0001e2000c101508 */
[----:B------:R-:W-:-:S03]  /*4d40*/  F2FP.BF16.F32.PACK_AB R15, R57, R15 ;  /* 0x0000000f390f723e */ /* 0x000fc600000010ff */
[----:B------:R-:W-:Y:S01]  /*4d50*/  STG.E.U16 desc[UR8][R38.64+0x4], R20 ;  /* 0x0000041426007986 */ /* 0x000fe2000c101508 */
[----:B------:R-:W-:-:S03]  /*4d60*/  PRMT R22, R5, 0x7610, R22 ;  /* 0x0000761005167816 */ /* 0x000fc60000000016 */
[----:B------:R1:W-:Y:S01]  /*4d70*/  STG.E.U16 desc[UR8][R36.64], R6 ;  /* 0x0000000624007986 */ /* 0x0003e2000c101508 */
[----:B0-----:R-:W-:-:S03]  /*4d80*/  PRMT R13, R19, 0x7632, R13 ;  /* 0x00007632130d7816 */ /* 0x001fc6000000000d */
[----:B------:R0:W-:Y:S01]  /*4d90*/  STG.E.U16 desc[UR8][R36.64+0x2], R12 ;  /* 0x0000020c24007986 */ /* 0x0001e2000c101508 */
[----:B------:R-:W-:Y:S02]  /*4da0*/  F2FP.BF16.F32.PACK_AB R14, R58, R14 ;  /* 0x0000000e3a0e723e */ /* 0x000fe400000010ff */
[----:B-1----:R-:W-:Y:S01]  /*4db0*/  PRMT R6, R18, 0x7632, R6 ;  /* 0x0000763212067816 */ /* 0x002fe20000000006 */
[----:B------:R-:W-:Y:S01]  /*4dc0*/  STG.E.U16 desc[UR8][R36.64+0x4], R19 ;  /* 0x0000041324007986 */ /* 0x000fe2000c101508 */
[----:B0-----:R-:W-:Y:S02]  /*4dd0*/  PRMT R12, R5, 0x7632, R12 ;  /* 0x00007632050c7816 */ /* 0x001fe4000000000c */
[----:B------:R-:W-:Y:S01]  /*4de0*/  F2FP.BF16.F32.PACK_AB R5, R9, R28 ;  /* 0x0000001c0905723e */ /* 0x000fe200000010ff */
[----:B------:R0:W-:Y:S03]  /*4df0*/  STG.E.U16 desc[UR8][R36.64+0x6], R13 ;  /* 0x0000060d24007986 */ /* 0x0001e6000c101508 */
[----:B------:R-:W-:Y:S01]  /*4e00*/  PRMT R24, R5, 0x7610, R24 ;  /* 0x0000761005187816 */ /* 0x000fe20000000018 */
        /* <DEDUP_REMOVED lines=8> */
[----:B------:R1:W-:Y:S04]  /*4e90*/  STG.E.U16 desc[UR8][R44.64+0x6], R13 ;  /* 0x0000060d2c007986 */ /* 0x0003e8000c101508 */
[----:B------:R-:W-:Y:S04]  /*4ea0*/  STG.E.U16 desc[UR8][R44.64], R22 ;  /* 0x000000162c007986 */ /* 0x000fe8000c101508 */
[----:B------:R-:W-:Y:S04]  /*4eb0*/  STG.E.U16 desc[UR8][R44.64+0x4], R15 ;  /* 0x0000040f2c007986 */ /* 0x000fe8000c101508 */
[----:B------:R-:W3:Y:S04]  /*4ec0*/  LDL.LU R9, [R1+0x128] ;  /* 0x0001280001097983 */ /* 0x000ee80000300800 */
[----:B------:R2:W-:Y:S04]  /*4ed0*/  STG.E.U16 desc[UR8][R48.64+0x2], R6 ;  /* 0x0000020630007986 */ /* 0x0005e8000c101508 */
[----:B------:R2:W-:Y:S01]  /*4ee0*/  STG.E.U16 desc[UR8][R48.64+0x6], R16 ;  /* 0x0000061030007986 */ /* 0x0005e2000c101508 */
[----:B----4-:R-:W-:-:S03]  /*4ef0*/  F2FP.BF16.F32.PACK_AB R5, R33, R29 ;  /* 0x0000001d2105723e */ /* 0x010fc600000010ff */
[----:B------:R-:W4:Y:S01]  /*4f00*/  LDL.LU R33, [R1+0x124] ;  /* 0x0001240001217983 */ /* 0x000f220000300800 */
[C---:B0-----:R-:W-:Y:S02]  /*4f10*/  PRMT R12, R5.reuse, 0x7610, R12 ;  /* 0x00007610050c7816 */ /* 0x041fe4000000000c */
[----:B-1----:R-:W-:Y:S02]  /*4f20*/  PRMT R13, R5, 0x7632, R13 ;  /* 0x00007632050d7816 */ /* 0x002fe4000000000d */
[----:B--2---:R-:W-:-:S04]  /*4f30*/  F2FP.BF16.F32.PACK_AB R5, R51, R30 ;  /* 0x0000001e3305723e */ /* 0x004fc800000010ff */
[C---:B------:R-:W-:Y:S02]  /*4f40*/  PRMT R6, R5.reuse, 0x7610, R6 ;  /* 0x0000761005067816 */ /* 0x040fe40000000006 */
[----:B------:R-:W-:Y:S02]  /*4f50*/  PRMT R16, R5, 0x7632, R16 ;  /* 0x0000763205107816 */ /* 0x000fe40000000010 */
[----:B---3--:R-:W-:Y:S02]  /*4f60*/  F2FP.BF16.F32.PACK_AB R5, R3, R31 ;  /* 0x0000001f0305723e */ /* 0x008fe400000010ff */
[----:B------:R-:W2:Y:S01]  /*4f70*/  LDL.LU R3, [R1+0x120] ;  /* 0x0001200001037983 */ /* 0x000ea20000300800 */
[----:B------:R-:W-:-:S04]  /*4f80*/  F2FP.BF16.F32.PACK_AB R7, R59, R7 ;  /* 0x000000073b07723e */ /* 0x000fc800000010ff */
[----:B------:R-:W-:Y:S01]  /*4f90*/  PRMT R15, R7, 0x7632, R15 ;  /* 0x00007632070f7816 */ /* 0x000fe2000000000f */
[----:B------:R-:W-:Y:S01]  /*4fa0*/  STG.E.U16 desc[UR8][R48.64], R24 ;  /* 0x0000001830007986 */ /* 0x000fe2000c101508 */
[----:B------:R-:W-:-:S03]  /*4fb0*/  F2FP.BF16.F32.PACK_AB R0, R61, R0 ;  /* 0x000000003d00723e */ /* 0x000fc600000010ff */
[----:B------:R-:W-:Y:S04]  /*4fc0*/  STG.E.U16 desc[UR8][R48.64+0x4], R14 ;  /* 0x0000040e30007986 */ /* 0x000fe8000c101508 */
[----:B------:R-:W-:Y:S04]  /*4fd0*/  STG.E.U16 desc[UR8][R8.64], R12 ;  /* 0x0000000c08007986 */ /* 0x000fe8000c101508 */
[----:B------:R-:W-:Y:S04]  /*4fe0*/  STG.E.U16 desc[UR8][R8.64+0x2], R13 ;  /* 0x0000020d08007986 */ /* 0x000fe8000c101508 */
[----:B------:R0:W-:Y:S04]  /*4ff0*/  STG.E.U16 desc[UR8][R8.64+0x4], R7 ;  /* 0x0000040708007986 */ /* 0x0001e8000c101508 */
[----:B------:R-:W-:Y:S01]  /*5000*/  STG.E.U16 desc[UR8][R8.64+0x6], R15 ;  /* 0x0000060f08007986 */ /* 0x000fe2000c101508 */
[----:B0-----:R-:W-:-:S03]  /*5010*/  PRMT R7, R0, 0x7610, R7 ;  /* 0x0000761000077816 */ /* 0x001fc60000000007 */
[----:B----4-:R0:W-:Y:S02]  /*5020*/  STG.E.U16 desc[UR8][R32.64], R6 ;  /* 0x0000000620007986 */ /* 0x0101e4000c101508 */
[----:B0-----:R-:W-:Y:S02]  /*5030*/  PRMT R6, R0, 0x7632, R6 ;  /* 0x0000763200067816 */ /* 0x001fe40000000006 */
[----:B--2---:R-:W-:Y:S02]  /*5040*/  F2FP.BF16.F32.PACK_AB R0, R2, R3 ;  /* 0x000000030200723e */ /* 0x004fe400000010ff */
[----:B------:R-:W2:Y:S04]  /*5050*/  LDL.LU R2, [R1+0x11c] ;  /* 0x00011c0001027983 */ /* 0x000ea80000300800 */
[----:B------:R-:W3:Y:S01]  /*5060*/  LDL.LU R3, [R1+0x118] ;  /* 0x0001180001037983 */ /* 0x000ee20000300800 */
[----:B------:R-:W-:-:S02]  /*5070*/  F2FP.BF16.F32.PACK_AB R4, R60, R4 ;  /* 0x000000043c04723e */ /* 0x000fc400000010ff */
[----:B------:R-:W-:Y:S02]  /*5080*/  F2FP.BF16.F32.PACK_AB R10, R10, R11 ;  /* 0x0000000b0a0a723e */ /* 0x000fe400000010ff */
[----:B------:R-:W-:Y:S01]  /*5090*/  PRMT R9, R4, 0x7632, R9 ;  /* 0x0000763204097816 */ /* 0x000fe20000000009 */
[----:B------:R0:W-:Y:S01]  /*50a0*/  STG.E.U16 desc[UR8][R32.64+0x4], R4 ;  /* 0x0000040420007986 */ /* 0x0001e2000c101508 */
[----:B------:R-:W-:Y:S02]  /*50b0*/  PRMT R21, R5, 0x7632, R21 ;  /* 0x0000763205157816 */ /* 0x000fe40000000015 */
[----:B------:R-:W-:Y:S01]  /*50c0*/  PRMT R23, R0, 0x7632, R23 ;  /* 0x0000763200177816 */ /* 0x000fe20000000017 */
[----:B------:R1:W-:Y:S04]  /*50d0*/  STG.E.U16 desc[UR8][R32.64+0x2], R16 ;  /* 0x0000021020007986 */ /* 0x0003e8000c101508 */
[----:B------:R1:W-:Y:S01]  /*50e0*/  STG.E.U16 desc[UR8][R32.64+0x6], R9 ;  /* 0x0000060920007986 */ /* 0x0003e2000c101508 */
[----:B0-----:R-:W-:-:S03]  /*50f0*/  PRMT R4, R10, 0x7632, R4 ;  /* 0x000076320a047816 */ /* 0x001fc60000000004 */
        /* <DEDUP_REMOVED lines=9> */
[----:B--2---:R-:W-:-:S04]  /*5190*/  IADD3 R2, P0, R2, 0x15, RZ ;  /* 0x0000001502027810 */ /* 0x004fc80007f1e0ff */
[----:B---3--:R-:W-:Y:S02]  /*51a0*/  IADD3.X R3, RZ, R3, RZ, P0, !PT ;  /* 0x00000003ff037210 */ /* 0x008fe400007fe4ff */
[----:B------:R-:W-:-:S04]  /*51b0*/  ISETP.GE.U32.AND P0, PT, R2, UR10, PT ;  /* 0x0000000a02007c0c */ /* 0x000fc8000bf06070 */
[----:B------:R-:W-:-:S13]  /*51c0*/  ISETP.GE.AND.EX P0, PT, R3, UR5, PT, P0 ;  /* 0x0000000503007c0c */ /* 0x000fda000bf06300 */
[----:B-1----:R-:W-:Y:S05]  /*51d0*/  @!P0 BRA `(.L_x_1224) ;  /* 0xffffffac00e88947 */ /* 0x002fea000383ffff */
[----:B------:R-:W-:Y:S05]  /*51e0*/  EXIT ;  /* 0x000000000000794d */ /* 0x000fea0003800000 */
.L_x_1225:
        /* <DEDUP_REMOVED lines=9> */
.L_x_2646:


//--------------------- .text._ZN13group_norm_v214gn_cuda_kernelI13__nv_bfloat16Li320ELi3ELi32ELi40ELi1024ELb0ELi64ELi320ELi320ELi4ELb1ELi27ELb0ELb0ENS_16CompileConditionILi900EEEEEvPT_PKS4_S7_S7_flPfS8_Pj --------------------------
	.section	.text._ZN13group_norm_v214gn_cuda_kernelI13__nv_bfloat16Li320ELi3ELi32ELi40ELi1024ELb0ELi64ELi320ELi320ELi4ELb1ELi27ELb0ELb0ENS_16CompileConditionILi900EEEEEvPT_PKS4_S7_S7_flPfS8_Pj,"ax",@progbits
	.align	128
        .global         _ZN13group_norm_v214gn_cuda_kernelI13__nv_bfloat16Li320ELi3ELi32ELi40ELi1024ELb0ELi64ELi320ELi320ELi4ELb1ELi27ELb0ELb0ENS_16CompileConditionILi900EEEEEvPT_PKS4_S7_S7_flPfS8_Pj
        .type           _ZN13group_norm_v214gn_cuda_kernelI13__nv_bfloat16Li320ELi3ELi32ELi40ELi1024ELb0ELi64ELi320ELi320ELi4ELb1ELi27ELb0ELb0ENS_16CompileConditionILi900EEEEEvPT_PKS4_S7_S7_flPfS8_Pj,@function
        .size           _ZN13group_norm_v214gn_cuda_kernelI13__nv_bfloat16Li320ELi3ELi32ELi40ELi1024ELb0ELi64ELi320ELi320ELi4ELb1ELi27ELb0ELb0ENS_16CompileConditionILi900EEEEEvPT_PKS4_S7_S7_flPfS8_Pj,(.L_x_2647 - _ZN13group_norm_v214gn_cuda_kernelI13__nv_bfloat16Li320ELi3ELi32ELi40ELi1024ELb0ELi64ELi320ELi320ELi4ELb1ELi27ELb0ELb0ENS_16CompileConditionILi900EEEEEvPT_PKS4_S7_S7_flPfS8_Pj)
        .other          _ZN13group_norm_v214gn_cuda_kernelI13__nv_bfloat16Li320ELi3ELi32ELi40ELi1024ELb0ELi64ELi320ELi320ELi4ELb1ELi27ELb0ELb0ENS_16CompileConditionILi900EEEEEvPT_PKS4_S7_S7_flPfS8_Pj,@"STO_CUDA_ENTRY STV_DEFAULT"
_ZN13group_norm_v214gn_cuda_kernelI13__nv_bfloat16Li320ELi3ELi32ELi40ELi1024ELb0ELi64ELi320ELi320ELi4ELb1ELi27ELb0ELb0ENS_16CompileConditionILi900EEEEEvPT_PKS4_S7_S7_flPfS8_Pj:
.text._ZN13group_norm_v214gn_cuda_kernelI13__nv_bfloat16Li320ELi3ELi32ELi40ELi1024ELb0ELi64ELi320ELi320ELi4ELb1ELi27ELb0ELb0ENS_16CompileConditionILi900EEEEEvPT_PKS4_S7_S7_flPfS8_Pj:
        /* <DEDUP_REMOVED lines=24> */
.L_x_1234:
        /* <DEDUP_REMOVED lines=499> */
.L_x_1227:
[----:B------:R-:W-:Y:S05]  /*20b0*/  BSYNC B0 ;  /* 0x0000000000007941 */ /* 0x000fea0003800000 */
.L_x_1226:
        /* <DEDUP_REMOVED lines=25> */
.L_x_1229:
[----:B------:R-:W-:Y:S05]  /*2250*/  BSYNC B0 ;  /* 0x0000000000007941 */ /* 0x000fea0003800000 */
.L_x_1228:
        /* <DEDUP_REMOVED lines=71> */
.L_x_1231:
[----:B------:R-:W2:Y:S04]  /*26d0*/  LD.E.STRONG.GPU R17, desc[UR8][R14.64] ;  /* 0x000000080e117980 */ /* 0x000ea8000c10f900 */
[----:B--2---:R-:W-:Y:S01]  /*26e0*/  CCTL.IVALL ;  /* 0x00000000ff00798f */ /* 0x004fe20002000000 */
[----:B------:R-:W-:Y:S05]  /*26f0*/  YIELD ;  /* 0x0000000000007946 */ /* 0x000fea0003800000 */
[----:B-----5:R-:W-:-:S04]  /*2700*/  LOP3.LUT R17, R17, R16, RZ, 0x3c, !PT ;  /* 0x0000001011117212 */ /* 0x020fc800078e3cff */
[----:B------:R-:W-:-:S13]  /*2710*/  ISETP.GT.AND P0, PT, R17, -0x1, PT ;  /* 0xffffffff1100780c */ /* 0x000fda0003f04270 */
[----:B------:R-:W-:Y:S05]  /*2720*/  @P0 BRA `(.L_x_1231) ;  /* 0xfffffffc00e80947 */ /* 0x000fea000383ffff */
.L_x_1230:
        /* <DEDUP_REMOVED lines=76> */
.L_x_1233:
[----:B------:R-:W-:Y:S05]  /*2bf0*/  BSYNC B0 ;  /* 0x0000000000007941 */ /* 0x000fea0003800000 */
.L_x_1232:
        /* <DEDUP_REMOVED lines=607> */
.L_x_1235:
        /* <DEDUP_REMOVED lines=9> */
.L_x_2647:


//--------------------- .text._ZN13group_norm_v214gn_cuda_kernelI13__nv_bfloat16Li320ELi3ELi16ELi80ELi1024ELb1ELi16ELi320ELi320ELi4ELb1ELi5ELb0ELb0ENS_16CompileConditionILi900EEEEEvPT_PKS4_S7_S7_flPfS8_Pj --------------------------
	.section	.text._ZN13group_norm_v214gn_cuda_kernelI13__nv_bfloat16Li320ELi3ELi16ELi80ELi1024ELb1ELi16ELi320ELi320ELi4ELb1ELi5ELb0ELb0ENS_16CompileConditionILi900EEEEEvPT_PKS4_S7_S7_flPfS8_Pj,"ax",@progbits
	.align	128
        .global         _ZN13group_norm_v214gn_cuda_kernelI13__nv_bfloat16Li320ELi3ELi16ELi80ELi1024ELb1ELi16ELi320ELi320ELi4ELb1ELi5ELb0ELb0ENS_16CompileConditionILi900EEEEEvPT_PKS4_S7_S7_flPfS8_Pj
        .type           _ZN13group_norm_v214gn_cuda_kernelI13__nv_bfloat16Li320ELi3ELi16ELi80ELi1024ELb1ELi16ELi320ELi320ELi4ELb1ELi5ELb0ELb0ENS_16CompileConditionILi900EEEEEvPT_PKS4_S7_S7_flPfS8_Pj,@function
        .size           _ZN13group_norm_v214gn_cuda_kernelI13__nv_bfloat16Li320ELi3ELi16ELi80ELi1024ELb1ELi16ELi320ELi320ELi4ELb1ELi5ELb0ELb0ENS_16CompileConditionILi900EEEEEvPT_PKS4_S7_S7_flPfS8_Pj,(.L_x_2648 - _ZN13group_norm_v214gn_cuda_kernelI13__nv_bfloat16Li320ELi3ELi16ELi80ELi1024ELb1ELi16ELi320ELi320ELi4ELb1ELi5ELb0ELb0ENS_16CompileConditionILi900EEEEEvPT_PKS4_S7_S7_flPfS8_Pj)
        .other          _ZN13group_norm_v214gn_cuda_kernelI13__nv_bfloat16Li320ELi3ELi16ELi80ELi1024ELb1ELi16ELi320ELi320ELi4ELb1ELi5ELb0ELb0ENS_16CompileConditionILi900EEEEEvPT_PKS4_S7_S7_flPfS8_Pj,@"STO_CUDA_ENTRY STV_DEFAULT"
_ZN13group_norm_v214gn_cuda_kernelI13__nv_bfloat16Li320ELi3ELi16ELi80ELi1024ELb1ELi16ELi320ELi320ELi4ELb1ELi5ELb0ELb0ENS_16CompileConditionILi900EEEEEvPT_PKS4_S7_S7_flPfS8_Pj:
.text._ZN13group_norm_v214gn_cuda_kernelI13__nv_bfloat16Li320ELi3ELi16ELi80ELi1024ELb1ELi16ELi320ELi320ELi4ELb1ELi5ELb0ELb0ENS_16CompileConditionILi900EEEEEvPT_PKS4_S7_S7_flPfS8_Pj:
        /* <DEDUP_REMOVED lines=11> */
[----:B------:R-:W-:Y:S01]  /*00b0*/  UMOV UR4, URZ ;  /* 0x0000003f00047c82 */ /* 0x000fe20008000000 */
[----:B------:R-:W-:Y:S01]  /*00c0*/  MOV R5, R6 ;  /* 0x0000000600057202 */ /* 0x000fe20000000f00 */
[----:B------:R-:W1:Y:S01]  /*00d0*/  S2R R3, SR_CgaCtaId ;  /* 0x0000000000037919 */ /* 0x000e620000008800 */
[----:B------:R-:W-:Y:S01]  /*00e0*/  ULDC.64 UR8, c[0x0][0x208] ;  /* 0x0000820000087ab9 */ /* 0x000fe20000000a00 */
[----:B------:R-:W2:Y:S01]  /*00f0*/  S2R R2, SR_CTAID.X ;  /* 0x0000000000027919 */ /* 0x000ea20000002500 */
[----:B0-----:R-:W-:Y:S01]  /*0100*/  IMAD.WIDE.U32 R8, R4, -0x33333333, RZ ;  /* 0xcccccccd04087825 */ /* 0x001fe200078e00ff */
[----:B-1----:R-:W-:-:S04]  /*0110*/  LEA R3, R3, R0, 0x18 ;  /* 0x0000000003037211 */ /* 0x002fc800078ec0ff */
[----:B------:R-:W-:-:S05]  /*0120*/  SHF.R.U32.HI R9, RZ, 0x6, R9 ;  /* 0x00000006ff097819 */ /* 0x000fca0000011609 */
[----:B------:R-:W-:-:S04]  /*0130*/  IMAD R0, R9, -0x50, R4 ;  /* 0xffffffb009007824 */ /* 0x000fc800078e0204 */
[----:B------:R-:W-:-:S04]  /*0140*/  IMAD R0, R0, 0x28, R3 ;  /* 0x0000002800007824 */ /* 0x000fc800078e0203 */
[----:B------:R-:W-:Y:S01]  /*0150*/  IMAD R50, R9, 0x8, R0 ;  /* 0x0000000809327824 */ /* 0x000fe200078e0200 */
[----:B--2---:R-:W-:-:S11]  /*0160*/  HFMA2.MMA R0, -RZ, RZ, 0, 0 ;  /* 0x00000000ff007435 */ /* 0x004fd600000001ff */
.L_x_1244:
        /* <DEDUP_REMOVED lines=16> */
[----:B------:R-:W-:-:S05]  /*0270*/  IMAD.WIDE.U32 R18, R8, 0x140000, R16 ;  /* 0x0014000008127825 */ /* 0x000fca00078e0010 */
[----:B------:R-:W-:Y:S02]  /*0280*/  IADD3 R13, R19, R9, RZ ;  /* 0x00000009130d7210 */ /* 0x000fe40007ffe0ff */
[----:B------:R-:W-:-:S05]  /*0290*/  IADD3 R3, P0, R48, R18, RZ ;  /* 0x0000001230037210 */ /* 0x000fca0007f1e0ff */
[----:B------:R-:W-:Y:S01]  /*02a0*/  IMAD.X R10, RZ, RZ, R13, P0 ;  /* 0x000000ffff0a7224 */ /* 0x000fe200000e060d */
[----:B------:R-:W-:-:S04]  /*02b0*/  LEA R26, P0, R3, UR6, 0x1 ;  /* 0x00000006031a7c11 */ /* 0x000fc8000f8008ff */
[----:B------:R-:W-:Y:S02]  /*02c0*/  LEA.HI.X R27, R3, UR7, R10, 0x1, P0 ;  /* 0x00000007031b7c11 */ /* 0x000fe400080f0c0a */
[----:B------:R-:W-:-:S04]  /*02d0*/  IADD3 R10, R48, 0x1400, RZ ;  /* 0x00001400300a7810 */ /* 0x000fc80007ffe0ff */
[----:B------:R-:W2:Y:S01]  /*02e0*/  LDG.E.64.CONSTANT R26, desc[UR8][R26.64] ;  /* 0x000000081a1a7981 */ /* 0x000ea2000c1e9b00 */
[----:B------:R-:W-:Y:S01]  /*02f0*/  IADD3 R3, P0, R10, R18, RZ ;  /* 0x000000120a037210 */ /* 0x000fe20007f1e0ff */
[----:B------:R-:W-:-:S03]  /*0300*/  VIADD R11, R48, 0x2800 ;  /* 0x00002800300b7836 */ /* 0x000fc60000000000 */
[----:B------:R-:W-:Y:S02]  /*0310*/  IADD3.X R12, RZ, R13, RZ, P0, !PT ;  /* 0x0000000dff0c7210 */ /* 0x000fe400007fe4ff */
[----:B------:R-:W-:-:S04]  /*0320*/  LEA R24, P0, R3, UR6, 0x1 ;  /* 0x0000000603187c11 */ /* 0x000fc8000f8008ff */
[----:B------:R-:W-:Y:S02]  /*0330*/  LEA.HI.X R25, R3, UR7, R12, 0x1, P0 ;  /* 0x0000000703197c11 */ /* 0x000fe400080f0c0c */
[----:B------:R-:W-:-:S04]  /*0340*/  IADD3 R3, P0, R11, R18, RZ ;  /* 0x000000120b037210 */ /* 0x000fc80007f1e0ff */
[----:B------:R-:W3:Y:S01]  /*0350*/  LDG.E.64.CONSTANT R24, desc[UR8][R24.64] ;  /* 0x0000000818187981 */ /* 0x000ee2000c1e9b00 */
[----:B------:R-:W-:Y:S02]  /*0360*/  IADD3.X R12, RZ, R13, RZ, P0, !PT ;  /* 0x0000000dff0c7210 */ /* 0x000fe400007fe4ff */
        /* <DEDUP_REMOVED lines=8> */
[----:B------:R-:W1:Y:S04]  /*03f0*/  LDC.64 R18, c[0x0][0x220] ;  /* 0x00008800ff127b82 */ /* 0x000e680000000a00 */
[----:B------:R-:W4:Y:S01]  /*0400*/  LDG.E.64.CONSTANT R20, desc[UR8][R20.64] ;  /* 0x0000000814147981 */ /* 0x000f22000c1e9b00 */
[----:B-1----:R-:W-:-:S04]  /*0410*/  IMAD.WIDE R18, R16, 0x2, R18 ;  /* 0x0000000210127825 */ /* 0x002fc800078e0212 */
[----:B0-----:R-:W-:Y:S02]  /*0420*/  IMAD.WIDE R16, R16, 0x2, R28 ;  /* 0x0000000210107825 */ /* 0x001fe400078e021c */
[----:B------:R-:W5:Y:S04]  /*0430*/  LDG.E.64.CONSTANT R18, desc[UR8][R18.64] ;  /* 0x0000000812127981 */ /* 0x000f68000c1e9b00 */
[----:B------:R-:W5:Y:S01]  /*0440*/  LDG.E.64.CONSTANT R16, desc[UR8][R16.64] ;  /* 0x0000000810107981 */ /* 0x000f62000c1e9b00 */
[----:B------:R-:W-:Y:S01]  /*0450*/  ISETP.GT.U32.AND P0, PT, R4, 0xf, PT ;  /* 0x0000000f0400780c */ /* 0x000fe20003f04070 */
[----:B------:R-:W-:Y:S01]  /*0460*/  BSSY B0, `(.L_x_1236) ;  /* 0x00000f9000007945 */ /* 0x000fe20003800000 */
[----:B------:R-:W-:Y:S02]  /*0470*/  CS2R R46, SRZ ;  /* 0x00000000002e7805 */ /* 0x000fe4000001ff00 */
[C---:B--2---:R-:W-:Y:S01]  /*0480*/  PRMT R13, R26.reuse, 0x7632, R13 ;  /* 0x000076321a0d7816 */ /* 0x044fe2000000000d */
[----:B------:R-:W-:Y:S01]  /*0490*/  IMAD.U32 R3, R26, 0x10000, RZ ;  /* 0x000100001a037824 */ /* 0x000fe200078e00ff */
[----:B------:R-:W-:-:S02]  /*04a0*/  PRMT R15, R27, 0x7632, R15 ;  /* 0x000076321b0f7816 */ /* 0x000fc4000000000f */
[----:B------:R-:W-:Y:S01]  /*04b0*/  SHF.L.U32 R30, R13, 0x10, RZ ;  /* 0x000000100d1e7819 */ /* 0x000fe200000006ff */
[----:B------:R-:W-:Y:S01]  /*04c0*/  FFMA.FTZ R29, R3, R3, RZ ;  /* 0x00000003031d7223 */ /* 0x000fe200000100ff */
[----:B------:R-:W-:Y:S01]  /*04d0*/  FADD.FTZ R28, RZ, R3 ;  /* 0x00000003ff1c7221 */ /* 0x000fe20000010000 */
[----:B------:R-:W-:Y:S02]  /*04e0*/  SHF.L.U32 R13, R27, 0x10, RZ ;  /* 0x000000101b0d7819 */ /* 0x000fe400000006ff */
[----:B------:R-:W-:Y:S01]  /*04f0*/  FFMA.FTZ R32, R30, R30, R29 ;  /* 0x0000001e1e207223 */ /* 0x000fe2000001001d */
[----:B------:R-:W-:Y:S01]  /*0500*/  FADD.FTZ R28, R28, R30 ;  /* 0x0000001e1c1c7221 */ /* 0x000fe20000010000 */
[----:B------:R-:W-:Y:S02]  /*0510*/  SHF.L.U32 R31, R15, 0x10, RZ ;  /* 0x000000100f1f7819 */ /* 0x000fe400000006ff */
[----:B------:R-:W-:Y:S01]  /*0520*/  FFMA.FTZ R32, R13, R13, R32 ;  /* 0x0000000d0d207223 */ /* 0x000fe20000010020 */
[----:B------:R-:W-:Y:S01]  /*0530*/  FADD.FTZ R29, R28, R13 ;  /* 0x0000000d1c1d7221 */ /* 0x000fe20000010000 */
[C---:B---3--:R-:W-:Y:S01]  /*0540*/  PRMT R28, R24.reuse, 0x7632, R28 ;  /* 0x00007632181c7816 */ /* 0x048fe2000000001c */
        /* <DEDUP_REMOVED lines=10> */
[----:B----4-:R-:W-:Y:S01]  /*05f0*/  IMAD.U32 R51, R22, 0x10000, RZ ;  /* 0x0001000016337824 */ /* 0x010fe200078e00ff */
        /* <DEDUP_REMOVED lines=13> */
[----:B------:R-:W-:Y:S01]  /*06d0*/  IMAD.U32 R55, R20, 0x10000, RZ ;  /* 0x0001000014377824 */ /* 0x000fe200078e00ff */
        /* <DEDUP_REMOVED lines=12> */
[----:B------:R-:W-:-:S02]  /*07a0*/  FADD.FTZ R30, R30, R29 ;  /* 0x0000001d1e1e7221 */ /* 0x000fc40000010000 */
[----:B------:R-:W-:Y:S01]  /*07b0*/  SHF.L.U32 R34, R28, 0x10, RZ ;  /* 0x000000101c227819 */ /* 0x000fe200000006ff */
        /* <DEDUP_REMOVED lines=8> */
[----:B0-----:R-:W-:Y:S01]  /*0840*/  IMAD.SHL.U32 R28, R5, 0x4, RZ ;  /* 0x00000004051c7824 */ /* 0x001fe200078e00ff */
[----:B------:R-:W-:Y:S02]  /*0850*/  MOV R38, 0x400 ;  /* 0x0000040000267802 */ /* 0x000fe40000000f00 */
[----:B------:R-:W-:Y:S02]  /*0860*/  SHF.L.U32 R46, R4, 0x3, RZ ;  /* 0x00000003042e7819 */ /* 0x000fe400000006ff */
[----:B------:R-:W-:Y:S02]  /*0870*/  LOP3.LUT R29, R28, 0xc, RZ, 0xc0, !PT ;  /* 0x0000000c1c1d7812 */ /* 0x000fe400078ec0ff */
[----:B------:R-:W-:Y:S02]  /*0880*/  LOP3.LUT R46, R46, 0x18, RZ, 0xc0, !PT ;  /* 0x000000182e2e7812 */ /* 0x000fe400078ec0ff */
[----:B------:R-:W-:-:S05]  /*0890*/  LEA.HI R29, R4, R29, RZ, 0x1e ;  /* 0x0000001d041d7211 */ /* 0x000fca00078ff0ff */
[----:B------:R-:W-:-:S04]  /*08a0*/  IMAD R52, R29, 0x50, -R52 ;  /* 0x000000501d347824 */ /* 0x000fc800078e0a34 */
[C---:B------:R-:W-:Y:S01]  /*08b0*/  VIADD R37, R52.reuse, 0x10 ;  /* 0x0000001034257836 */ /* 0x040fe20000000000 */
[----:B------:R-:W-:Y:S01]  /*08c0*/  SHF.R.S32.HI R29, RZ, 0x1f, R52 ;  /* 0x0000001fff1d7819 */ /* 0x000fe20000011434 */
[C---:B------:R-:W-:Y:S01]  /*08d0*/  VIADD R47, R52.reuse, 0x2c ;  /* 0x0000002c342f7836 */ /* 0x040fe20000000000 */
[----:B------:R-:W-:Y:S02]  /*08e0*/  IADD3 R28, R52, 0x4, RZ ;  /* 0x00000004341c7810 */ /* 0x000fe40007ffe0ff */
[----:B------:R-:W-:Y:S02]  /*08f0*/  LEA.HI R29, R29, R52, RZ, 0x2 ;  /* 0x000000341d1d7211 */ /* 0x000fe400078f10ff */
[----:B------:R-:W-:Y:S02]  /*0900*/  SHF.R.S32.HI R31, RZ, 0x1f, R28 ;  /* 0x0000001fff1f7819 */ /* 0x000fe4000001141c */
[----:B------:R-:W-:Y:S02]  /*0910*/  SHF.R.S32.HI R29, RZ, 0x2, R29 ;  /* 0x00000002ff1d7819 */ /* 0x000fe4000001141d */
[----:B------:R-:W-:-:S02]  /*0920*/  LEA.HI R31, R31, R28, RZ, 0x2 ;  /* 0x0000001c1f1f7211 */ /* 0x000fc400078f10ff */
[----:B-1----:R-:W-:Y:S02]  /*0930*/  LEA R38, R33, R38, 0x18 ;  /* 0x0000002621267211 */ /* 0x002fe400078ec0ff */
[C---:B------:R-:W-:Y:S02]  /*0940*/  IADD3 R30, R52.reuse, 0x8, RZ ;  /* 0x00000008341e7810 */ /* 0x040fe40007ffe0ff */
[----:B------:R-:W-:Y:S01]  /*0950*/  SHF.R.S32.HI R31, RZ, 0x2, R31 ;  /* 0x00000002ff1f7819 */ /* 0x000fe2000001141f */
[----:B------:R-:W-:Y:S01]  /*0960*/  IMAD R29, R29, 0x28, R38 ;  /* 0x000000281d1d7824 */ /* 0x000fe200078e0226 */
[----:B------:R-:W-:Y:S02]  /*0970*/  SHF.R.S32.HI R33, RZ, 0x1f, R30 ;  /* 0x0000001fff217819 */ /* 0x000fe4000001141e */
[----:B------:R-:W-:Y:S01]  /*0980*/  IADD3 R44, R52, 0x18, RZ ;  /* 0x00000018342c7810 */ /* 0x000fe20007ffe0ff */
[----:B------:R-:W-:Y:S01]  /*0990*/  IMAD R31, R31, 0x28, R38 ;  /* 0x000000281f1f7824 */ /* 0x000fe200078e0226 */
[----:B------:R-:W-:-:S02]  /*09a0*/  IADD3 R29, R29, R46, RZ ;  /* 0x0000002e1d1d7210 */ /* 0x000fc40007ffe0ff */
[----:B------:R-:W-:Y:S01]  /*09b0*/  LEA.HI R33, R33, R30, RZ, 0x2 ;  /* 0x0000001e21217211 */ /* 0x000fe200078f10ff */
[----:B------:R-:W-:Y:S01]  /*09c0*/  VIADD R30, R52, 0xc ;  /* 0x0000000c341e7836 */ /* 0x000fe20000000000 */
[----:B------:R-:W-:Y:S02]  /*09d0*/  IADD3 R31, R46, R31, RZ ;  /* 0x0000001f2e1f7210 */ /* 0x000fe40007ffe0ff */
[----:B------:R-:W0:Y:S01]  /*09e0*/  LDS.64 R28, [R29] ;  /* 0x000000001d1c7984 */ /* 0x000e220000000a00 */
[----:B------:R-:W-:Y:S02]  /*09f0*/  SHF.R.S32.HI R33, RZ, 0x2, R33 ;  /* 0x00000002ff217819 */ /* 0x000fe40000011421 */
[----:B------:R-:W-:Y:S02]  /*0a00*/  SHF.R.S32.HI R35, RZ, 0x1f, R30 ;  /* 0x0000001fff237819 */ /* 0x000fe4000001141e */
[----:B------:R-:W-:Y:S01]  /*0a10*/  IADD3 R39, R52, 0x14, RZ ;  /* 0x0000001434277810 */ /* 0x000fe20007ffe0ff */
[----:B------:R-:W-:Y:S01]  /*0a20*/  IMAD R33, R33, 0x28, R38 ;  /* 0x0000002821217824 */ /* 0x000fe200078e0226 */
[----:B------:R-:W-:-:S02]  /*0a30*/  LEA.HI R35, R35, R30, RZ, 0x2 ;  /* 0x0000001e23237211 */ /* 0x000fc400078f10ff */
[----:B------:R-:W1:Y:S01]  /*0a40*/  LDS.64 R30, [R31] ;  /* 0x000000001f1e7984 */ /* 0x000e620000000a00 */
[----:B------:R-:W-:Y:S02]  /*0a50*/  SHF.R.S32.HI R41, RZ, 0x1f, R44 ;  /* 0x0000001fff297819 */ /* 0x000fe4000001142c */
[----:B------:R-:W-:Y:S02]  /*0a60*/  SHF.R.S32.HI R35, RZ, 0x2, R35 ;  /* 0x00000002ff237819 */ /* 0x000fe40000011423 */
[----:B------:R-:W-:Y:S02]  /*0a70*/  IADD3 R42, R52, 0x1c, RZ ;  /* 0x0000001c342a7810 */ /* 0x000fe40007ffe0ff */
[C---:B------:R-:W-:Y:S01]  /*0a80*/  IADD3 R33, R46.reuse, R33, RZ ;  /* 0x000000212e217210 */ /* 0x040fe20007ffe0ff */
[----:B------:R-:W-:Y:S01]  /*0a90*/  IMAD R35, R35, 0x28, R38 ;  /* 0x0000002823237824 */ /* 0x000fe200078e0226 */
[----:B------:R-:W-:Y:S02]  /*0aa0*/  SHF.R.S32.HI R36, RZ, 0x1f, R39 ;  /* 0x0000001fff247819 */ /* 0x000fe40000011427 */
[----:B------:R-:W-:Y:S01]  /*0ab0*/  LEA.HI R44, R41, R44, RZ, 0x2 ;  /* 0x0000002c292c7211 */ /* 0x000fe200078f10ff */
[----:B------:R-:W-:Y:S01]  /*0ac0*/  IMAD.IADD R35, R46, 0x1, R35 ;  /* 0x000000012e237824 */ /* 0x000fe200078e0223 */
[----:B------:R-:W-:Y:S01]  /*0ad0*/  IADD3 R45, R52, 0x20, RZ ;  /* 0x00000020342d7810 */ /* 0x000fe20007ffe0ff */
[----:B------:R-:W2:Y:S01]  /*0ae0*/  LDS.64 R32, [R33] ;  /* 0x0000000021207984 */ /* 0x000ea20000000a00 */
[----:B------:R-:W-:-:S02]  /*0af0*/  SHF.R.S32.HI R41, RZ, 0x1f, R42 ;  /* 0x0000001fff297819 */ /* 0x000fc4000001142a */
[----:B------:R-:W-:Y:S02]  /*0b00*/  IADD3 R40, R52, 0x24, RZ ;  /* 0x0000002434287810 */ /* 0x000fe40007ffe0ff */
[----:B------:R-:W-:Y:S02]  /*0b10*/  SHF.R.S32.HI R34, RZ, 0x1f, R37 ;  /* 0x0000001fff227819 */ /* 0x000fe40000011425 */
[----:B------:R-:W-:Y:S02]  /*0b20*/  LEA.HI R39, R36, R39, RZ, 0x2 ;  /* 0x0000002724277211 */ /* 0x000fe400078f10ff */
[----:B------:R-:W-:Y:S02]  /*0b30*/  SHF.R.S32.HI R36, RZ, 0x1f, R45 ;  /* 0x0000001fff247819 */ /* 0x000fe4000001142d */
[----:B------:R-:W-:Y:S02]  /*0b40*/  LEA.HI R42, R41, R42, RZ, 0x2 ;  /* 0x0000002a292a7211 */ /* 0x000fe400078f10ff */
[----:B------:R-:W-:-:S02]  /*0b50*/  SHF.R.S32.HI R41, RZ, 0x1f, R40 ;  /* 0x0000001fff297819 */ /* 0x000fc40000011428 */
[----:B------:R-:W-:Y:S02]  /*0b60*/  LEA.HI R37, R34, R37, RZ, 0x2 ;  /* 0x0000002522257211 */ /* 0x000fe400078f10ff */
[----:B------:R-:W-:Y:S01]  /*0b70*/  IADD3 R43, R52, 0x28, RZ ;  /* 0x00000028342b7810 */ /* 0x000fe20007ffe0ff */
[----:B------:R-:W3:Y:S01]  /*0b80*/  LDS.64 R34, [R35] ;  /* 0x0000000023227984 */ /* 0x000ee20000000a00 */
[----:B------:R-:W-:Y:S02]  /*0b90*/  LEA.HI R45, R36, R45, RZ, 0x2 ;  /* 0x0000002d242d7211 */ /* 0x000fe400078f10ff */
[----:B------:R-:W-:Y:S02]  /*0ba0*/  LEA.HI R36, R41, R40, RZ, 0x2 ;  /* 0x0000002829247211 */ /* 0x000fe400078f10ff */
[----:B------:R-:W-:Y:S02]  /*0bb0*/  SHF.R.S32.HI R54, RZ, 0x1f, R43 ;  /* 0x0000001fff367819 */ /* 0x000fe4000001142b */
[----:B------:R-:W-:-:S02]  /*0bc0*/  SHF.R.S32.HI R41, RZ, 0x2, R37 ;  /* 0x00000002ff297819 */ /* 0x000fc40000011425 */
[----:B------:R-:W-:Y:S02]  /*0bd0*/  LEA.HI R37, R54, R43, RZ, 0x2 ;  /* 0x0000002b36257211 */ /* 0x000fe400078f10ff */
[----:B------:R-:W-:Y:S01]  /*0be0*/  IADD3 R59, R52, 0x40, RZ ;  /* 0x00000040343b7810 */ /* 0x000fe20007ffe0ff */
[----:B------:R-:W-:Y:S02]  /*0bf0*/  IMAD R43, R41, 0x28, R38 ;  /* 0x00000028292b7824 */ /* 0x000fe400078e0226 */
[----:B0-----:R-:W-:Y:S01]  /*0c00*/  FADD.FTZ R41, RZ, R28 ;  /* 0x0000001cff297221 */ /* 0x001fe20000010000 */
[----:B------:R-:W-:Y:S01]  /*0c10*/  FADD.FTZ R28, RZ, R29 ;  /* 0x0000001dff1c7221 */ /* 0x000fe20000010000 */
[----:B------:R-:W-:Y:S02]  /*0c20*/  SHF.R.S32.HI R39, RZ, 0x2, R39 ;  /* 0x00000002ff277819 */ /* 0x000fe40000011427 */
[----:B------:R-:W-:Y:S01]  /*0c30*/  IADD3 R29, R46, R43, RZ ;  /* 0x0000002b2e1d7210 */ /* 0x000fe20007ffe0ff */
[----:B-1----:R-:W-:Y:S01]  /*0c40*/  FADD.FTZ R41, R41, R30 ;  /* 0x0000001e29297221 */ /* 0x002fe20000010000 */
[----:B------:R-:W-:Y:S01]  /*0c50*/  FADD.FTZ R30, R28, R31 ;  /* 0x0000001f1c1e7221 */ /* 0x000fe20000010000 */
[----:B------:R-:W-:-:S02]  /*0c60*/  IADD3 R43, R52, 0x34, RZ ;  /* 0x00000034342b7810 */ /* 0x000fc40007ffe0ff */
[----:B--2---:R-:W-:Y:S01]  /*0c70*/  FADD.FTZ R31, R41, R32 ;  /* 0x00000020291f7221 */ /* 0x004fe20000010000 */
[----:B------:R-:W0:Y:S01]  /*0c80*/  LDS.64 R28, [R29] ;  /* 0x000000001d1c7984 */ /* 0x000e220000000a00 */
[----:B------:R-:W-:Y:S01]  /*0c90*/  SHF.R.S32.HI R32, RZ, 0x1f, R43 ;  /* 0x0000001fff207819 */ /* 0x000fe2000001142b */
[----:B------:R-:W-:Y:S01]  /*0ca0*/  FADD.FTZ R30, R30, R33 ;  /* 0x000000211e1e7221 */ /* 0x000fe20000010000 */
[----:B------:R-:W-:Y:S01]  /*0cb0*/  IMAD R33, R39, 0x28, R38 ;  /* 0x0000002827217824 */ /* 0x000fe200078e0226 */
[C---:B------:R-:W-:Y:S01]  /*0cc0*/  IADD3 R54, R52.reuse, 0x30, RZ ;  /* 0x0000003034367810 */ /* 0x040fe20007ffe0ff */
[----:B------:R-:W-:Y:S01]  /*0cd0*/  VIADD R41, R52, 0x38 ;  /* 0x0000003834297836 */ /* 0x000fe20000000000 */
[----:B------:R-:W-:Y:S02]  /*0ce0*/  LEA.HI R32, R32, R43, RZ, 0x2 ;  /* 0x0000002b20207211 */ /* 0x000fe400078f10ff */
[C---:B------:R-:W-:Y:S02]  /*0cf0*/  IADD3 R43, R52.reuse, 0x44, RZ ;  /* 0x00000044342b7810 */ /* 0x040fe40007ffe0ff */
[----:B------:R-:W-:-:S02]  /*0d00*/  IADD3 R61, R52, 0x3c, RZ ;  /* 0x0000003c343d7810 */ /* 0x000fc40007ffe0ff */
[----:B------:R-:W-:Y:S02]  /*0d10*/  SHF.R.S32.HI R44, RZ, 0x2, R44 ;  /* 0x00000002ff2c7819 */ /* 0x000fe4000001142c */
[----:B------:R-:W-:Y:S02]  /*0d20*/  SHF.R.S32.HI R40, RZ, 0x1f, R47 ;  /* 0x0000001fff287819 */ /* 0x000fe4000001142f */
[----:B------:R-:W-:Y:S01]  /*0d30*/  SHF.R.S32.HI R45, RZ, 0x2, R45 ;  /* 0x00000002ff2d7819 */ /* 0x000fe2000001142d */
[----:B---3--:R-:W-:Y:S01]  /*0d40*/  FADD.FTZ R31, R31, R34 ;  /* 0x000000221f1f7221 */ /* 0x008fe20000010000 */
[----:B------:R-:W-:Y:S01]  /*0d50*/  SHF.R.S32.HI R34, RZ, 0x1f, R59 ;  /* 0x0000001fff227819 */ /* 0x000fe2000001143b */
[----:B------:R-:W-:Y:S01]  /*0d60*/  FADD.FTZ R30, R30, R35 ;  /* 0x000000231e1e7221 */ /* 0x000fe20000010000 */
[----:B------:R-:W-:Y:S01]  /*0d70*/  IADD3 R35, R52, 0x4c, RZ ;  /* 0x0000004c34237810 */ /* 0x000fe20007ffe0ff */
[----:B------:R-:W-:Y:S01]  /*0d80*/  IMAD R44, R44, 0x28, R38 ;  /* 0x000000282c2c7824 */ /* 0x000fe200078e0226 */
[----:B------:R-:W-:-:S02]  /*0d90*/  LEA.HI R59, R34, R59, RZ, 0x2 ;  /* 0x0000003b223b7211 */ /* 0x000fc400078f10ff */
[----:B------:R-:W-:Y:S02]  /*0da0*/  SHF.R.S32.HI R34, RZ, 0x1f, R43 ;  /* 0x0000001fff227819 */ /* 0x000fe4000001142b */
[----:B------:R-:W-:Y:S02]  /*0db0*/  LEA.HI R40, R40, R47, RZ, 0x2 ;  /* 0x0000002f28287211 */ /* 0x000fe400078f10ff */
[----:B------:R-:W-:Y:S01]  /*0dc0*/  LEA.HI R43, R34, R43, RZ, 0x2 ;  /* 0x0000002b222b7211 */ /* 0x000fe200078f10ff */
[----:B------:R-:W-:Y:S01]  /*0dd0*/  VIADD R34, R52, 0x48 ;  /* 0x0000004834227836 */ /* 0x000fe20000000000 */
[----:B------:R-:W-:Y:S02]  /*0de0*/  IADD3 R52, R46, R33, RZ ;  /* 0x000000212e347210 */ /* 0x000fe40007ffe0ff */
[----:B------:R-:W-:Y:S02]  /*0df0*/  SHF.R.S32.HI R33, RZ, 0x2, R42 ;  /* 0x00000002ff217819 */ /* 0x000fe4000001142a */
[----:B------:R-:W-:-:S02]  /*0e00*/  SHF.R.S32.HI R39, RZ, 0x1f, R34 ;  /* 0x0000001fff277819 */ /* 0x000fc40000011422 */
[----:B------:R-:W-:Y:S02]  /*0e10*/  SHF.R.S32.HI R47, RZ, 0x1f, R54 ;  /* 0x0000001fff2f7819 */ /* 0x000fe40000011436 */
[----:B------:R-:W-:Y:S01]  /*0e20*/  LEA.HI R39, R39, R34, RZ, 0x2 ;  /* 0x0000002227277211 */ /* 0x000fe200078f10ff */
[----:B0-----:R-:W-:Y:S01]  /*0e30*/  FADD.FTZ R31, R31, R28 ;  /* 0x0000001c1f1f7221 */ /* 0x001fe20000010000 */
[----:B------:R-:W-:Y:S01]  /*0e40*/  FADD.FTZ R58, R30, R29 ;  /* 0x0000001d1e3a7221 */ /* 0x000fe20000010000 */
[----:B------:R-:W-:Y:S01]  /*0e50*/  SHF.R.S32.HI R30, RZ, 0x1f, R35 ;  /* 0x0000001fff1e7819 */ /* 0x000fe20000011423 */
[----:B------:R-:W0:Y:S01]  /*0e60*/  LDS.64 R28, [R52] ;  /* 0x00000000341c7984 */ /* 0x000e220000000a00 */
[----:B------:R-:W-:Y:S02]  /*0e70*/  SHF.R.S32.HI R34, RZ, 0x2, R32 ;  /* 0x00000002ff227819 */ /* 0x000fe40000011420 */
[----:B------:R-:W-:Y:S02]  /*0e80*/  IADD3 R32, R46, R44, RZ ;  /* 0x0000002c2e207210 */ /* 0x000fe40007ffe0ff */
[----:B------:R-:W-:Y:S01]  /*0e90*/  LEA.HI R35, R30, R35, RZ, 0x2 ;  /* 0x000000231e237211 */ /* 0x000fe200078f10ff */
[----:B------:R-:W-:Y:S01]  /*0ea0*/  IMAD R34, R34, 0x28, R38 ;  /* 0x0000002822227824 */ /* 0x000fe200078e0226 */
[----:B------:R-:W-:Y:S01]  /*0eb0*/  SHF.R.S32.HI R30, RZ, 0x2, R40 ;  /* 0x00000002ff1e7819 */ /* 0x000fe20000011428 */
[----:B------:R-:W-:Y:S01]  /*0ec0*/  IMAD R40, R33, 0x28, R38 ;  /* 0x0000002821287824 */ /* 0x000fe200078e0226 */
[----:B------:R-:W-:Y:S01]  /*0ed0*/  LEA.HI R47, R47, R54, RZ, 0x2 ;  /* 0x000000362f2f7211 */ /* 0x000fe200078f10ff */
[----:B------:R-:W1:Y:S01]  /*0ee0*/  LDS.64 R32, [R32] ;  /* 0x0000000020207984 */ /* 0x000e620000000a00 */
[----:B------:R-:W-:Y:S01]  /*0ef0*/  SHF.R.S32.HI R54, RZ, 0x1f, R41 ;  /* 0x0000001fff367819 */ /* 0x000fe20000011429 */
[----:B------:R-:W-:Y:S01]  /*0f00*/  IMAD.IADD R44, R46, 0x1, R40 ;  /* 0x000000012e2c7824 */ /* 0x000fe200078e0228 */
[----:B------:R-:W-:Y:S01]  /*0f10*/  SHF.R.S32.HI R36, RZ, 0x2, R36 ;  /* 0x00000002ff247819 */ /* 0x000fe20000011424 */
[--C-:B------:R-:W-:Y:S01]  /*0f20*/  IMAD R40, R45, 0x28, R38.reuse ;  /* 0x000000282d287824 */ /* 0x100fe200078e0226 */
[----:B------:R-:W-:Y:S01]  /*0f30*/  SHF.R.S32.HI R37, RZ, 0x2, R37 ;  /* 0x00000002ff257819 */ /* 0x000fe20000011425 */
[--C-:B------:R-:W-:Y:S01]  /*0f40*/  IMAD R30, R30, 0x28, R38.reuse ;  /* 0x000000281e1e7824 */ /* 0x100fe200078e0226 */
[----:B------:R-:W-:Y:S01]  /*0f50*/  LEA.HI R41, R54, R41, RZ, 0x2 ;  /* 0x0000002936297211 */ /* 0x000fe200078f10ff */
[--C-:B------:R-:W-:Y:S01]  /*0f60*/  IMAD R45, R36, 0x28, R38.reuse ;  /* 0x00000028242d7824 */ /* 0x100fe200078e0226 */
[----:B------:R-:W-:Y:S01]  /*0f70*/  SHF.R.S32.HI R56, RZ, 0x1f, R61 ;  /* 0x0000001fff387819 */ /* 0x000fe2000001143d */
[----:B------:R-:W-:Y:S01]  /*0f80*/  IMAD R42, R37, 0x28, R38 ;  /* 0x00000028252a7824 */ /* 0x000fe200078e0226 */
[----:B------:R-:W-:Y:S01]  /*0f90*/  SHF.R.S32.HI R41, RZ, 0x2, R41 ;  /* 0x00000002ff297819 */ /* 0x000fe20000011429 */
[----:B------:R-:W2:Y:S01]  /*0fa0*/  LDS.64 R36, [R44] ;  /* 0x000000002c247984 */ /* 0x000ea20000000a00 */
[C---:B------:R-:W-:Y:S01]  /*0fb0*/  IADD3 R40, R46.reuse, R40, RZ ;  /* 0x000000282e287210 */ /* 0x040fe20007ffe0ff */
[----:B------:R-:W-:Y:S01]  /*0fc0*/  IMAD.IADD R30, R46, 0x1, R30 ;  /* 0x000000012e1e7824 */ /* 0x000fe200078e021e */
[----:B------:R-:W-:Y:S01]  /*0fd0*/  LEA.HI R61, R56, R61, RZ, 0x2 ;  /* 0x0000003d383d7211 */ /* 0x000fe200078f10ff */
[----:B------:R-:W-:Y:S01]  /*0fe0*/  IMAD R56, R41, 0x28, R38 ;  /* 0x0000002829387824 */ /* 0x000fe200078e0226 */
[----:B------:R-:W-:-:S02]  /*0ff0*/  IADD3 R45, R46, R45, RZ ;  /* 0x0000002d2e2d7210 */ /* 0x000fc40007ffe0ff */
[----:B------:R-:W3:Y:S01]  /*1000*/  LDS.64 R40, [R40] ;  /* 0x0000000028287984 */ /* 0x000ee20000000a00 */
[----:B------:R-:W-:Y:S02]  /*1010*/  SHF.R.S32.HI R47, RZ, 0x2, R47 ;  /* 0x00000002ff2f7819 */ /* 0x000fe4000001142f */
[----:B------:R-:W-:Y:S01]  /*1020*/  SHF.R.S32.HI R59, RZ, 0x2, R59 ;  /* 0x00000002ff3b7819 */ /* 0x000fe2000001143b */
[----:B------:R-:W4:Y:S01]  /*1030*/  LDS.64 R44, [R45] ;  /* 0x000000002d2c7984 */ /* 0x000f220000000a00 */
[----:B------:R-:W-:Y:S01]  /*1040*/  SHF.R.S32.HI R43, RZ, 0x2, R43 ;  /* 0x00000002ff2b7819 */ /* 0x000fe2000001142b */
[--C-:B------:R-:W-:Y:S01]  /*1050*/  IMAD R47, R47, 0x28, R38.reuse ;  /* 0x000000282f2f7824 */ /* 0x100fe200078e0226 */
[----:B------:R-:W-:Y:S01]  /*1060*/  SHF.R.S32.HI R39, RZ, 0x2, R39 ;  /* 0x00000002ff277819 */ /* 0x000fe20000011427 */
[--C-:B------:R-:W-:Y:S01]  /*1070*/  IMAD R59, R59, 0x28, R38.reuse ;  /* 0x000000283b3b7824 */ /* 0x100fe200078e0226 */
[----:B------:R-:W-:Y:S01]  /*1080*/  SHF.R.S32.HI R61, RZ, 0x2, R61 ;  /* 0x00000002ff3d7819 */ /* 0x000fe2000001143d */
[----:B------:R-:W-:Y:S01]  /*1090*/  IMAD R43, R43, 0x28, R38 ;  /* 0x000000282b2b7824 */ /* 0x000fe200078e0226 */
[----:B------:R-:W-:Y:S01]  /*10a0*/  SHF.R.S32.HI R35, RZ, 0x2, R35 ;  /* 0x00000002ff237819 */ /* 0x000fe20000011423 */
[----:B0-----:R-:W-:Y:S01]  /*10b0*/  FADD.FTZ R31, R31, R28 ;  /* 0x0000001c1f1f7221 */ /* 0x001fe20000010000 */
[----:B------:R-:W-:Y:S01]  /*10c0*/  IADD3 R28, R46, R42, RZ ;  /* 0x0000002a2e1c7210 */ /* 0x000fe20007ffe0ff */
[----:B------:R-:W-:-:S02]  /*10d0*/  IMAD R39, R39, 0x28, R38 ;  /* 0x0000002827277824 */ /* 0x000fc400078e0226 */
[----:B------:R-:W-:Y:S01]  /*10e0*/  FADD.FTZ R58, R58, R29 ;  /* 0x0000001d3a3a7221 */ /* 0x000fe20000010000 */
[--C-:B------:R-:W-:Y:S01]  /*10f0*/  IMAD R61, R61, 0x28, R38.reuse ;  /* 0x000000283d3d7824 */ /* 0x100fe200078e0226 */
[C---:B------:R-:W-:Y:S01]  /*1100*/  IADD3 R47, R46.reuse, R47, RZ ;  /* 0x0000002f2e2f7210 */ /* 0x040fe20007ffe0ff */
[----:B------:R-:W-:Y:S01]  /*1110*/  IMAD R35, R35, 0x28, R38 ;  /* 0x0000002823237824 */ /* 0x000fe200078e0226 */
[----:B------:R-:W0:Y:S01]  /*1120*/  LDS.64 R28, [R28] ;  /* 0x000000001c1c7984 */ /* 0x000e220000000a00 */
[C---:B------:R-:W-:Y:S01]  /*1130*/  IADD3 R34, R46.reuse, R34, RZ ;  /* 0x000000222e227210 */ /* 0x040fe20007ffe0ff */
[C---:B------:R-:W-:Y:S01]  /*1140*/  IMAD.IADD R38, R46.reuse, 0x1, R61 ;  /* 0x000000012e267824 */ /* 0x040fe200078e023d */
[----:B------:R-:W-:Y:S01]  /*1150*/  IADD3 R56, R46, R56, RZ ;  /* 0x000000382e387210 */ /* 0x000fe20007ffe0ff */
[----:B-1----:R-:W-:Y:S01]  /*1160*/  FADD.FTZ R58, R58, R33 ;  /* 0x000000213a3a7221 */ /* 0x002fe20000010000 */
[C---:B------:R-:W-:Y:S02]  /*1170*/  IADD3 R54, R46.reuse, R59, RZ ;  /* 0x0000003b2e367210 */ /* 0x040fe40007ffe0ff */
[----:B------:R-:W-:-:S02]  /*1180*/  IADD3 R42, R46, R43, RZ ;  /* 0x0000002b2e2a7210 */ /* 0x000fc40007ffe0ff */
[C---:B------:R-:W-:Y:S01]  /*1190*/  IADD3 R52, R46.reuse, R39, RZ ;  /* 0x000000272e347210 */ /* 0x040fe20007ffe0ff */
[----:B------:R-:W-:Y:S02]  /*11a0*/  IMAD.IADD R46, R46, 0x1, R35 ;  /* 0x000000012e2e7824 */ /* 0x000fe400078e0223 */
[----:B------:R-:W-:Y:S02]  /*11b0*/  FADD.FTZ R35, R31, R32 ;  /* 0x000000201f237221 */ /* 0x000fe40000010000 */
[----:B------:R-:W1:Y:S01]  /*11c0*/  LDS.64 R30, [R30] ;  /* 0x000000001e1e7984 */ /* 0x000e620000000a00 */
[----:B--2---:R-:W-:Y:S01]  /*11d0*/  FADD.FTZ R58, R58, R37 ;  /* 0x000000253a3a7221 */ /* 0x004fe20000010000 */
[----:B------:R-:W-:Y:S02]  /*11e0*/  FADD.FTZ R39, R35, R36 ;  /* 0x0000002423277221 */ /* 0x000fe40000010000 */
[----:B------:R-:W2:Y:S04]  /*11f0*/  LDS.64 R32, [R47] ;  /* 0x000000002f207984 */ /* 0x000ea80000000a00 */
[----:B------:R-:W2:Y:S01]  /*1200*/  LDS.64 R34, [R34] ;  /* 0x0000000022227984 */ /* 0x000ea20000000a00 */
[----:B---3--:R-:W-:Y:S01]  /*1210*/  FADD.FTZ R43, R39, R40 ;  /* 0x00000028272b7221 */ /* 0x008fe20000010000 */
[----:B------:R-:W-:-:S02]  /*1220*/  FADD.FTZ R58, R58, R41 ;  /* 0x000000293a3a7221 */ /* 0x000fc40000010000 */
[----:B------:R-:W3:Y:S01]  /*1230*/  LDS.64 R36, [R56] ;  /* 0x0000000038247984 */ /* 0x000ee20000000a00 */
[----:B----4-:R-:W-:Y:S01]  /*1240*/  FADD.FTZ R59, R43, R44 ;  /* 0x0000002c2b3b7221 */ /* 0x010fe20000010000 */
[----:B------:R-:W-:Y:S02]  /*1250*/  FADD.FTZ R58, R58, R45 ;  /* 0x0000002d3a3a7221 */ /* 0x000fe40000010000 */
[----:B------:R-:W4:Y:S04]  /*1260*/  LDS.64 R38, [R38] ;  /* 0x0000000026267984 */ /* 0x000f280000000a00 */
[----:B------:R-:W4:Y:S04]  /*1270*/  LDS.64 R40, [R54] ;  /* 0x0000000036287984 */ /* 0x000f280000000a00 */
[----:B------:R-:W4:Y:S01]  /*1280*/  LDS.64 R42, [R42] ;  /* 0x000000002a2a7984 */ /* 0x000f220000000a00 */
[----:B0-----:R-:W-:-:S03]  /*1290*/  FADD.FTZ R59, R59, R28 ;  /* 0x0000001c3b3b7221 */ /* 0x001fc60000010000 */
[----:B------:R-:W0:Y:S01]  /*12a0*/  LDS.64 R44, [R52] ;  /* 0x00000000342c7984 */ /* 0x000e220000000a00 */
[----:B------:R-:W-:-:S03]  /*12b0*/  FADD.FTZ R58, R58, R29 ;  /* 0x0000001d3a3a7221 */ /* 0x000fc60000010000 */
[----:B------:R-:W0:Y:S01]  /*12c0*/  LDS.64 R46, [R46] ;  /* 0x000000002e2e7984 */ /* 0x000e220000000a00 */
[----:B-1----:R-:W-:Y:S01]  /*12d0*/  FADD.FTZ R59, R59, R30 ;  /* 0x0000001e3b3b7221 */ /* 0x002fe20000010000 */
[----:B------:R-:W-:-:S03]  /*12e0*/  FADD.FTZ R58, R58, R31 ;  /* 0x0000001f3a3a7221 */ /* 0x000fc60000010000 */
[----:B--2---:R-:W-:Y:S01]  /*12f0*/  FADD.FTZ R59, R59, R32 ;  /* 0x000000203b3b7221 */ /* 0x004fe20000010000 */
[----:B------:R-:W-:-:S03]  /*1300*/  FADD.FTZ R58, R58, R33 ;  /* 0x000000213a3a7221 */ /* 0x000fc60000010000 */
[----:B------:R-:W-:Y:S01]  /*1310*/  FADD.FTZ R59, R59, R34 ;  /* 0x000000223b3b7221 */ /* 0x000fe20000010000 */
        /* <DEDUP_REMOVED lines=9> */
[----:B0-----:R-:W-:Y:S01]  /*13b0*/  FADD.FTZ R59, R59, R44 ;  /* 0x0000002c3b3b7221 */ /* 0x001fe20000010000 */
[----:B------:R-:W-:-:S03]  /*13c0*/  FADD.FTZ R58, R58, R45 ;  /* 0x0000002d3a3a7221 */ /* 0x000fc60000010000 */
[----:B------:R-:W-:Y:S01]  /*13d0*/  FADD.FTZ R46, R59, R46 ;  /* 0x0000002e3b2e7221 */ /* 0x000fe20000010000 */
[----:B------:R-:W-:-:S07]  /*13e0*/  FADD.FTZ R47, R58, R47 ;  /* 0x0000002f3a2f7221 */ /* 0x000fce0000010000 */
.L_x_1237:
[----:B------:R-:W-:Y:S05]  /*13f0*/  BSYNC B0 ;  /* 0x0000000000007941 */ /* 0x000fea0003800000 */
.L_x_1236:
        /* <DEDUP_REMOVED lines=21> */
.L_x_1239:
[----:B------:R-:W-:Y:S05]  /*1550*/  BSYNC B0 ;  /* 0x0000000000007941 */ /* 0x000fea0003800000 */
.L_x_1238:
[----:B------:R-:W-:Y:S01]  /*1560*/  ISETP.NE.AND P0, PT, R4, RZ, PT ;  /* 0x000000ff0400720c */ /* 0x000fe20003f05270 */
[----:B------:R-:W-:Y:S01]  /*1570*/  BAR.SYNC.DEFER_BLOCKING 0x0 ;  /* 0x0000000000007b1d */ /* 0x000fe20000010000 */
[----:B------:R-:W-:Y:S02]  /*1580*/  PRMT R33, R26, 0x7632, R33 ;  /* 0x000076321a217816 */ /* 0x000fe40000000021 */
[----:B0-----:R-:W-:Y:S02]  /*1590*/  PRMT R30, R22, 0x7632, R30 ;  /* 0x00007632161e7816 */ /* 0x001fe4000000001e */
[----:B------:R-:W-:Y:S02]  /*15a0*/  PRMT R26, R20, 0x7632, R26 ;  /* 0x00007632141a7816 */ /* 0x000fe4000000001a */
[----:B------:R-:W-:Y:S02]  /*15b0*/  PRMT R27, R27, 0x7632, R27 ;  /* 0x000076321b1b7816 */ /* 0x000fe4000000001b */
[----:B------:R-:W-:-:S02]  /*15c0*/  PRMT R32, R24, 0x7632, R32 ;  /* 0x0000763218207816 */ /* 0x000fc40000000020 */
[----:B------:R-:W-:Y:S02]  /*15d0*/  PRMT R31, R25, 0x7632, R31 ;  /* 0x00007632191f7816 */ /* 0x000fe4000000001f */
[----:B------:R-:W-:Y:S02]  /*15e0*/  PRMT R23, R23, 0x7632, R23 ;  /* 0x0000763217177816 */ /* 0x000fe40000000017 */
[----:B------:R-:W-:Y:S02]  /*15f0*/  ISETP.GT.U32.AND P1, PT, R4, 0x7f, PT ;  /* 0x0000007f0400780c */ /* 0x000fe40003f24070 */
        /* <DEDUP_REMOVED lines=15> */
.L_x_1241:
[----:B------:R-:W2:Y:S04]  /*16f0*/  LD.E.STRONG.GPU R28, desc[UR8][R24.64] ;  /* 0x00000008181c7980 */ /* 0x000ea8000c10f900 */
[----:B--2---:R-:W-:Y:S01]  /*1700*/  CCTL.IVALL ;  /* 0x00000000ff00798f */ /* 0x004fe20002000000 */
[----:B------:R-:W-:Y:S05]  /*1710*/  YIELD ;  /* 0x0000000000007946 */ /* 0x000fea0003800000 */
[----:B-----5:R-:W-:-:S04]  /*1720*/  LOP3.LUT R28, R28, R29, RZ, 0x3c, !PT ;  /* 0x0000001d1c1c7212 */ /* 0x020fc800078e3cff */
[----:B------:R-:W-:-:S13]  /*1730*/  ISETP.GT.AND P0, PT, R28, -0x1, PT ;  /* 0xffffffff1c00780c */ /* 0x000fda0003f04270 */
[----:B------:R-:W-:Y:S05]  /*1740*/  @P0 BRA `(.L_x_1241) ;  /* 0xfffffffc00e80947 */ /* 0x000fea000383ffff */
.L_x_1240:
        /* <DEDUP_REMOVED lines=9> */
[----:B------:R-:W-:-:S04]  /*17e0*/  @!P1 LOP3.LUT R37, R4, 0x1f, RZ, 0xc0, !PT ;  /* 0x0000001f04259812 */ /* 0x000fc800078ec0ff */
[----:B------:R-:W-:-:S04]  /*17f0*/  @!P1 LEA R28, R28, R29, 0x8 ;  /* 0x0000001d1c1c9211 */ /* 0x000fc800078e40ff */
        /* <DEDUP_REMOVED lines=31> */
[----:B------:R-:W-:Y:S02]  /*19f0*/  @!P0 IADD3 R28, R39, 0xc80, RZ ;  /* 0x00000c80271c8810 */ /* 0x000fe40007ffe0ff */
[----:B------:R-:W-:Y:S01]  /*1a00*/  @!P0 SHF.R.U32.HI R39, RZ, 0x2, R4 ;  /* 0x00000002ff278819 */ /* 0x000fe20000011604 */
[----:B--2---:R-:W-:Y:S01]  /*1a10*/  FADD.FTZ R36, R29, R36 ;  /* 0x000000241d247221 */ /* 0x004fe20000010000 */
[----:B------:R-:W1:Y:S01]  /*1a20*/  SHFL.BFLY PT, R38, R37, 0x1, 0x1f ;  /* 0x0c201f0025267f89 */ /* 0x000e6200000e0000 */
[----:B0-----:R-:W-:-:S02]  /*1a30*/  @!P0 LEA R29, R41, R28, 0x18 ;  /* 0x0000001c291d8211 */ /* 0x001fc400078ec0ff */
[----:B------:R-:W-:Y:S01]  /*1a40*/  @!P0 LOP3.LUT R28, R39, 0x3ffffff8, RZ, 0xc0, !PT ;  /* 0x3ffffff8271c8812 */ /* 0x000fe200078ec0ff */
[----:B------:R-:W0:Y:S03]  /*1a50*/  SHFL.BFLY PT, R25, R36, 0x1, 0x1f ;  /* 0x0c201f0024197f89 */ /* 0x000e2600000e0000 */
[----:B------:R-:W-:Y:S01]  /*1a60*/  @!P0 IADD3 R28, R28, R29, RZ ;  /* 0x0000001d1c1c8210 */ /* 0x000fe20007ffe0ff */
[----:B-1----:R-:W-:-:S04]  /*1a70*/  FADD.FTZ R24, R37, R38 ;  /* 0x0000002625187221 */ /* 0x002fc80000010000 */
[----:B------:R-:W-:Y:S01]  /*1a80*/  @!P0 FMUL.FTZ R24, R24, 1.2207031431898940355e-05 ;  /* 0x374ccccd18188820 */ /* 0x000fe20000410000 */
[----:B0-----:R-:W-:-:S03]  /*1a90*/  FADD.FTZ R38, R36, R25 ;  /* 0x0000001924267221 */ /* 0x001fc60000010000 */
[----:B------:R-:W-:-:S04]  /*1aa0*/  @!P0 FMUL.FTZ R25, R24, R24 ;  /* 0x0000001818198220 */ /* 0x000fc80000410000 */
[----:B------:R-:W-:-:S05]  /*1ab0*/  @!P0 FFMA.FTZ R25, R38, 1.2207031431898940355e-05, -R25 ;  /* 0x374ccccd26198823 */ /* 0x000fca0000010819 */
        /* <DEDUP_REMOVED lines=24> */
.L_x_1243:
[----:B------:R-:W-:Y:S05]  /*1c40*/  BSYNC B0 ;  /* 0x0000000000007941 */ /* 0x000fea0003800000 */
.L_x_1242:
[----:B------:R-:W1:Y:S01]  /*1c50*/  S2UR UR7, SR_CgaCtaId ;  /* 0x00000000000779c3 */ /* 0x000e620000008800 */
[----:B0-----:R-:W-:Y:S01]  /*1c60*/  SHF.L.U32 R24, R5, 0x2, RZ ;  /* 0x0000000205187819 */ /* 0x001fe200000006ff */
[----:B------:R-:W-:Y:S01]  /*1c70*/  IMAD R14, R14, 0x50, R7 ;  /* 0x000000500e0e7824 */ /* 0x000fe200078e0207 */
[----:B------:R-:W-:Y:S01]  /*1c80*/  UMOV UR6, 0x400 ;  /* 0x0000040000067882 */ /* 0x000fe20000000000 */
[----:B------:R-:W-:Y:S01]  /*1c90*/  SHF.L.U32 R33, R33, 0x10, RZ ;  /* 0x0000001021217819 */ /* 0x000fe200000006ff */
[----:B------:R-:W-:Y:S01]  /*1ca0*/  UIADD3 UR6, UR6, 0xc80, URZ ;  /* 0x00000c8006067890 */ /* 0x000fe2000fffe03f */
[----:B------:R-:W-:Y:S01]  /*1cb0*/  LOP3.LUT R24, R24, 0xc, RZ, 0xc0, !PT ;  /* 0x0000000c18187812 */ /* 0x000fe200078ec0ff */
[----:B------:R-:W-:Y:S01]  /*1cc0*/  IMAD.U32 R47, R26, 0x10000, RZ ;  /* 0x000100001a2f7824 */ /* 0x000fe200078e00ff */
[----:B------:R-:W-:Y:S01]  /*1cd0*/  SHF.L.U32 R14, R14, 0x2, RZ ;  /* 0x000000020e0e7819 */ /* 0x000fe200000006ff */
[----:B------:R-:W-:Y:S01]  /*1ce0*/  ULOP3.LUT UR4, UR4, 0x1, URZ, 0x3c, !UPT ;  /* 0x0000000104047892 */ /* 0x000fe2000f8e3c3f */
[----:B------:R-:W-:Y:S01]  /*1cf0*/  SHF.L.U32 R35, R35, 0x10, RZ ;  /* 0x0000001023237819 */ /* 0x000fe200000006ff */
[----:B------:R-:W-:Y:S01]  /*1d00*/  IMAD.MOV R7, RZ, RZ, -R24 ;  /* 0x000000ffff077224 */ /* 0x000fe200078e0a18 */
[----:B------:R-:W-:Y:S01]  /*1d10*/  SHF.L.U32 R34, R34, 0x10, RZ ;  /* 0x0000001022227819 */ /* 0x000fe200000006ff */
[----:B------:R-:W-:Y:S01]  /*1d20*/  IMAD.WIDE.U32 R24, R14, -0x33333333, RZ ;  /* 0xcccccccd0e187825 */ /* 0x000fe200078e00ff */
[----:B------:R-:W-:-:S02]  /*1d30*/  SHF.L.U32 R19, R19, 0x10, RZ ;  /* 0x0000001013137819 */ /* 0x000fc400000006ff */
[----:B------:R-:W-:Y:S02]  /*1d40*/  MOV R24, R7 ;  /* 0x0000000700187202 */ /* 0x000fe40000000f00 */
[----:B------:R-:W-:Y:S02]  /*1d50*/  SHF.L.U32 R36, R17, 0x10, RZ ;  /* 0x0000001011247819 */ /* 0x000fe400000006ff */
[----:B------:R-:W-:Y:S02]  /*1d60*/  LEA.HI R24, R25, R24, RZ, 0x1a ;  /* 0x0000001819187211 */ /* 0x000fe400078fd0ff */
[----:B------:R-:W-:Y:S01]  /*1d70*/  SHF.L.U32 R38, R20, 0x10, RZ ;  /* 0x0000001014267819 */ /* 0x000fe200000006ff */
[----:B-1----:R-:W-:Y:S01]  /*1d80*/  ULEA UR6, UR7, UR6, 0x18 ;  /* 0x0000000607067291 */ /* 0x002fe2000f8ec03f */
[----:B------:R-:W-:Y:S02]  /*1d90*/  SHF.L.U32 R31, R31, 0x10, RZ ;  /* 0x000000101f1f7819 */ /* 0x000fe400000006ff */
[----:B------:R-:W-:-:S02]  /*1da0*/  SHF.L.U32 R43, R30, 0x10, RZ ;  /* 0x000000101e2b7819 */ /* 0x000fc400000006ff */
[----:B------:R-:W-:Y:S02]  /*1db0*/  SHF.L.U32 R45, R23, 0x10, RZ ;  /* 0x00000010172d7819 */ /* 0x000fe400000006ff */
[----:B------:R-:W-:Y:S01]  /*1dc0*/  LEA R24, R24, UR6, 0x3 ;  /* 0x0000000618187c11 */ /* 0x000fe2000f8e18ff */
[----:B------:R-:W-:Y:S01]  /*1dd0*/  ULDC UR6, c[0x0][0x230] ;  /* 0x00008c0000067ab9 */ /* 0x000fe20000000800 */
[----:B------:R-:W-:-:S04]  /*1de0*/  SHF.L.U32 R18, R18, 0x10, RZ ;  /* 0x0000001012127819 */ /* 0x000fc800000006ff */
[----:B------:R-:W0:Y:S02]  /*1df0*/  LDS.64 R24, [R24] ;  /* 0x0000000018187984 */ /* 0x000e240000000a00 */
[----:B0-----:R-:W-:Y:S01]  /*1e00*/  FADD.FTZ R7, R25, UR6 ;  /* 0x0000000619077e21 */ /* 0x001fe20008010000 */
[----:B------:R-:W-:Y:S02]  /*1e10*/  IMAD.U32 R25, R16, 0x10000, RZ ;  /* 0x0001000010197824 */ /* 0x000fe400078e00ff */
[----:B------:R-:W-:Y:S01]  /*1e20*/  FADD.FTZ R16, -R24, R33 ;  /* 0x0000002118107221 */ /* 0x000fe20000010100 */
[----:B------:R-:W-:Y:S01]  /*1e30*/  SHF.L.U32 R33, R22, 0x10, RZ ;  /* 0x0000001016217819 */ /* 0x000fe200000006ff */
[--C-:B------:R-:W-:Y:S01]  /*1e40*/  FADD.FTZ R22, R15, -R24.reuse ;  /* 0x800000180f167221 */ /* 0x100fe20000010000 */
[--C-:B------:R-:W-:Y:S01]  /*1e50*/  FADD.FTZ R28, R3, -R24.reuse ;  /* 0x80000018031c7221 */ /* 0x100fe20000010000 */
[----:B------:R-:W0:Y:S01]  /*1e60*/  MUFU.RSQ R7, R7 ;  /* 0x0000000700077308 */ /* 0x000e220000001400 */
[C---:B------:R-:W-:Y:S01]  /*1e70*/  FADD.FTZ R52, -R24.reuse, R47 ;  /* 0x0000002f18347221 */ /* 0x040fe20000010100 */
[----:B------:R-:W-:Y:S01]  /*1e80*/  FADD.FTZ R46, -R24, R45 ;  /* 0x0000002d182e7221 */ /* 0x000fe20000010100 */
[--C-:B------:R-:W-:Y:S01]  /*1e90*/  FADD.FTZ R44, R53, -R24.reuse ;  /* 0x80000018352c7221 */ /* 0x100fe20000010000 */
[----:B------:R-:W-:Y:S01]  /*1ea0*/  ULDC.64 UR6, c[0x0][0x210] ;  /* 0x0000840000067ab9 */ /* 0x000fe20000000a00 */
[----:B0-----:R-:W-:Y:S01]  /*1eb0*/  FMUL.FTZ R29, R7, R16 ;  /* 0x00000010071d7220 */ /* 0x001fe20000410000 */
[----:B------:R-:W-:Y:S01]  /*1ec0*/  FADD.FTZ R16, R13, -R24 ;  /* 0x800000180d107221 */ /* 0x000fe20000010000 */
[----:B------:R-:W-:Y:S01]  /*1ed0*/  FMUL.FTZ R28, R28, R7 ;  /* 0x000000071c1c7220 */ /* 0x000fe20000410000 */
[----:B------:R-:W-:Y:S01]  /*1ee0*/  FMUL.FTZ R52, R7, R52 ;  /* 0x0000003407347220 */ /* 0x000fe20000410000 */
[----:B------:R-:W-:Y:S01]  /*1ef0*/  FFMA.FTZ R13, R29, R35, R34 ;  /* 0x000000231d0d7223 */ /* 0x000fe20000010022 */
[----:B------:R-:W-:-:S02]  /*1f00*/  IMAD.U32 R29, R27, 0x10000, RZ ;  /* 0x000100001b1d7824 */ /* 0x000fc400078e00ff */
[----:B------:R-:W-:Y:S01]  /*1f10*/  FMUL.FTZ R17, R7, R16 ;  /* 0x0000001007117220 */ /* 0x000fe20000410000 */
[----:B------:R-:W-:Y:S01]  /*1f20*/  FFMA.FTZ R3, R28, R18, R25 ;  /* 0x000000121c037223 */ /* 0x000fe20000010019 */
[----:B------:R-:W-:Y:S01]  /*1f30*/  FMUL.FTZ R27, R13, -1.4426950216293334961 ;  /* 0xbfb8aa3b0d1b7820 */ /* 0x000fe20000410000 */
[----:B------:R-:W-:Y:S01]  /*1f40*/  FADD.FTZ R40, -R24, R29 ;  /* 0x0000001d18287221 */ /* 0x000fe20000010100 */
[----:B------:R-:W-:Y:S01]  /*1f50*/  FFMA.FTZ R16, R17, R19, R36 ;  /* 0x0000001311107223 */ /* 0x000fe20000010024 */
[----:B------:R-:W-:Y:S02]  /*1f60*/  IMAD.U32 R29, R32, 0x10000, RZ ;  /* 0x00010000201d7824 */ /* 0x000fe400078e00ff */
[----:B------:R-:W-:Y:S01]  /*1f70*/  FADD.FTZ R32, R49, -R24 ;  /* 0x8000001831207221 */ /* 0x000fe20000010000 */
[----:B------:R-:W-:Y:S01]  /*1f80*/  FMUL.FTZ R17, R7, R40 ;  /* 0x0000002807117220 */ /* 0x000fe20000410000 */
[----:B------:R-:W-:Y:S01]  /*1f90*/  SHF.L.U32 R49, R21, 0x10, RZ ;  /* 0x0000001015317819 */ /* 0x000fe200000006ff */
[----:B------:R-:W-:Y:S01]  /*1fa0*/  FMUL.FTZ R26, R7, R46 ;  /* 0x0000002e071a7220 */ /* 0x000fe20000410000 */
[----:B------:R-:W-:Y:S01]  /*1fb0*/  FMUL.FTZ R28, R3, -1.4426950216293334961 ;  /* 0xbfb8aa3b031c7820 */ /* 0x000fe20000410000 */
[----:B------:R-:W-:Y:S01]  /*1fc0*/  FFMA.FTZ R20, R17, R33, R38 ;  /* 0x0000002111147223 */ /* 0x000fe20000010026 */
[C---:B------:R-:W-:Y:S01]  /*1fd0*/  FMUL.FTZ R17, R7.reuse, R22 ;  /* 0x0000001607117220 */ /* 0x040fe20000410000 */
[----:B------:R-:W-:Y:S01]  /*1fe0*/  FADD.FTZ R22, -R24, R29 ;  /* 0x0000001d18167221 */ /* 0x000fe20000010100 */
[----:B------:R-:W0:Y:S01]  /*1ff0*/  MUFU.EX2 R27, R27 ;  /* 0x0000001b001b7308 */ /* 0x000e220000000800 */
[----:B------:R-:W-:Y:S01]  /*2000*/  FMUL.FTZ R15, R20, -1.4426950216293334961 ;  /* 0xbfb8aa3b140f7820 */ /* 0x000fe20000410000 */
[----:B------:R-:W-:Y:S01]  /*2010*/  FMUL.FTZ R37, R16, -1.4426950216293334961 ;  /* 0xbfb8aa3b10257820 */ /* 0x000fe20000410000 */
[----:B------:R-:W-:Y:S01]  /*2020*/  FMUL.FTZ R22, R7, R22 ;  /* 0x0000001607167220 */ /* 0x000fe20000410000 */
[----:B------:R-:W-:Y:S01]  /*2030*/  FFMA.FTZ R17, R18, R17, R25 ;  /* 0x0000001112117223 */ /* 0x000fe20000010019 */
[----:B------:R-:W-:Y:S01]  /*2040*/  FADD.FTZ R46, R55, -R24 ;  /* 0x80000018372e7221 */ /* 0x000fe20000010000 */
[C---:B------:R-:W-:Y:S01]  /*2050*/  FADD.FTZ R54, -R24.reuse, R49 ;  /* 0x0000003118367221 */ /* 0x040fe20000010100 */
[----:B------:R-:W-:Y:S01]  /*2060*/  FFMA.FTZ R29, R35, R22, R34 ;  /* 0x00000016231d7223 */ /* 0x000fe20000010022 */
[C---:B------:R-:W-:Y:S01]  /*2070*/  FMUL.FTZ R22, R7.reuse, R32 ;  /* 0x0000002007167220 */ /* 0x040fe20000410000 */
[C---:B------:R-:W-:Y:S01]  /*2080*/  FADD.FTZ R32, -R24.reuse, R31 ;  /* 0x0000001f18207221 */ /* 0x040fe20000010100 */
[----:B------:R-:W1:Y:S01]  /*2090*/  MUFU.EX2 R15, R15 ;  /* 0x0000000f000f7308 */ /* 0x000e620000000800 */
[----:B------:R-:W-:Y:S01]  /*20a0*/  FMUL.FTZ R23, R7, R44 ;  /* 0x0000002c07177220 */ /* 0x000fe20000410000 */
[----:B------:R-:W-:Y:S01]  /*20b0*/  FFMA.FTZ R26, R33, R26, R38 ;  /* 0x0000001a211a7223 */ /* 0x000fe20000010026 */
[----:B------:R-:W-:Y:S01]  /*20c0*/  FMUL.FTZ R31, R7, R32 ;  /* 0x00000020071f7220 */ /* 0x000fe20000410000 */
[----:B------:R-:W-:Y:S01]  /*20d0*/  FADD.FTZ R32, R51, -R24 ;  /* 0x8000001833207221 */ /* 0x000fe20000010000 */
[----:B------:R-:W-:Y:S01]  /*20e0*/  FMUL.FTZ R40, R17, -1.4426950216293334961 ;  /* 0xbfb8aa3b11287820 */ /* 0x000fe20000410000 */
[----:B------:R-:W-:Y:S01]  /*20f0*/  FFMA.FTZ R22, R19, R22, R36 ;  /* 0x0000001613167223 */ /* 0x000fe20000010024 */
[----:B------:R-:W-:Y:S01]  /*2100*/  FMUL.FTZ R39, R29, -1.4426950216293334961 ;  /* 0xbfb8aa3b1d277820 */ /* 0x000fe20000410000 */
[----:B------:R-:W-:Y:S01]  /*2110*/  FMUL.FTZ R30, R7, R32 ;  /* 0x00000020071e7220 */ /* 0x000fe20000410000 */
[----:B------:R-:W-:Y:S01]  /*2120*/  FADD.FTZ R32, -R24, R43 ;  /* 0x0000002b18207221 */ /* 0x000fe20000010100 */
[----:B------:R-:W2:Y:S01]  /*2130*/  MUFU.EX2 R28, R28 ;  /* 0x0000001c001c7308 */ /* 0x000ea20000000800 */
[----:B------:R-:W-:Y:S01]  /*2140*/  FFMA.FTZ R31, R33, R31, R38 ;  /* 0x0000001f211f7223 */ /* 0x000fe20000010026 */
[--C-:B------:R-:W-:Y:S01]  /*2150*/  FFMA.FTZ R30, R18, R30, R25.reuse ;  /* 0x0000001e121e7223 */ /* 0x100fe20000010019 */
[C---:B------:R-:W-:Y:S01]  /*2160*/  FMUL.FTZ R32, R7.reuse, R32 ;  /* 0x0000002007207220 */ /* 0x040fe20000410000 */
[C---:B------:R-:W-:Y:S01]  /*2170*/  FMUL.FTZ R47, R7.reuse, R46 ;  /* 0x0000002e072f7220 */ /* 0x040fe20000410000 */
[----:B------:R-:W-:Y:S01]  /*2180*/  FMUL.FTZ R54, R7, R54 ;  /* 0x0000003607367220 */ /* 0x000fe20000410000 */
[----:B------:R-:W-:Y:S01]  /*2190*/  FFMA.FTZ R23, R19, R23, R36 ;  /* 0x0000001713177223 */ /* 0x000fe20000010024 */
[C-C-:B------:R-:W-:Y:S01]  /*21a0*/  FFMA.FTZ R32, R35.reuse, R32, R34.reuse ;  /* 0x0000002023207223 */ /* 0x140fe20000010022 */
[----:B------:R-:W-:Y:S01]  /*21b0*/  FFMA.FTZ R34, R35, R52, R34 ;  /* 0x0000003423227223 */ /* 0x000fe20000010022 */
[----:B------:R-:W-:Y:S01]  /*21c0*/  FADD.FTZ R52, R57, -R24 ;  /* 0x8000001839347221 */ /* 0x000fe20000010000 */
[----:B------:R-:W3:Y:S01]  /*21d0*/  MUFU.EX2 R37, R37 ;  /* 0x0000002500257308 */ /* 0x000ee20000000800 */
[----:B------:R-:W-:Y:S01]  /*21e0*/  FMUL.FTZ R46, R26, -1.4426950216293334961 ;  /* 0xbfb8aa3b1a2e7820 */ /* 0x000fe20000410000 */
[----:B------:R-:W-:Y:S01]  /*21f0*/  FMUL.FTZ R41, R22, -1.4426950216293334961 ;  /* 0xbfb8aa3b16297820 */ /* 0x000fe20000410000 */
[----:B------:R-:W-:Y:S01]  /*2200*/  FMUL.FTZ R52, R7, R52 ;  /* 0x0000003407347220 */ /* 0x000fe20000410000 */
[----:B------:R-:W-:Y:S01]  /*2210*/  FMUL.FTZ R43, R30, -1.4426950216293334961 ;  /* 0xbfb8aa3b1e2b7820 */ /* 0x000fe20000410000 */
[----:B------:R-:W-:Y:S01]  /*2220*/  FMUL.FTZ R42, R31, -1.4426950216293334961 ;  /* 0xbfb8aa3b1f2a7820 */ /* 0x000fe20000410000 */
[----:B------:R-:W-:Y:S01]  /*2230*/  FMUL.FTZ R44, R32, -1.4426950216293334961 ;  /* 0xbfb8aa3b202c7820 */ /* 0x000fe20000410000 */
[----:B------:R-:W-:Y:S01]  /*2240*/  FFMA.FTZ R19, R19, R52, R36 ;  /* 0x0000003413137223 */ /* 0x000fe20000010024 */
[----:B------:R-:W-:Y:S01]  /*2250*/  FFMA.FTZ R18, R18, R47, R25 ;  /* 0x0000002f12127223 */ /* 0x000fe20000010019 */
[----:B------:R-:W-:Y:S01]  /*2260*/  FFMA.FTZ R33, R33, R54, R38 ;  /* 0x0000003621217223 */ /* 0x000fe20000010026 */
[----:B------:R-:W4:Y:S01]  /*2270*/  MUFU.EX2 R40, R40 ;  /* 0x0000002800287308 */ /* 0x000f220000000800 */
[----:B------:R-:W-:Y:S01]  /*2280*/  FMUL.FTZ R45, R23, -1.4426950216293334961 ;  /* 0xbfb8aa3b172d7820 */ /* 0x000fe20000410000 */
[----:B------:R-:W-:Y:S01]  /*2290*/  FMUL.FTZ R35, R18, -1.4426950216293334961 ;  /* 0xbfb8aa3b12237820 */ /* 0x000fe20000410000 */
[----:B------:R-:W-:Y:S01]  /*22a0*/  FMUL.FTZ R47, R34, -1.4426950216293334961 ;  /* 0xbfb8aa3b222f7820 */ /* 0x000fe20000410000 */
[----:B------:R-:W-:Y:S01]  /*22b0*/  FMUL.FTZ R7, R33, -1.4426950216293334961 ;  /* 0xbfb8aa3b21077820 */ /* 0x000fe20000410000 */
[----:B0-----:R-:W-:Y:S01]  /*22c0*/  FADD.FTZ R36, R27, 1 ;  /* 0x3f8000001b247421 */ /* 0x001fe20000010000 */
[----:B-1----:R-:W-:Y:S01]  /*22d0*/  FADD.FTZ R15, R15, 1 ;  /* 0x3f8000000f0f7421 */ /* 0x002fe20000010000 */
[----:B--2---:R-:W-:Y:S01]  /*22e0*/  FADD.FTZ R28, R28, 1 ;  /* 0x3f8000001c1c7421 */ /* 0x004fe20000010000 */
[----:B------:R0:W-:Y:S01]  /*22f0*/  MUFU.EX2 R25, R46 ;  /* 0x0000002e00197308 */ /* 0x0001e20000000800 */
[----:B---3--:R-:W-:-:S07]  /*2300*/  FADD.FTZ R27, R37, 1 ;  /* 0x3f800000251b7421 */ /* 0x008fce0000010000 */
[----:B------:R-:W1:Y:S01]  /*2310*/  MUFU.EX2 R39, R39 ;  /* 0x0000002700277308 */ /* 0x000e620000000800 */
[----:B0-----:R-:W-:Y:S01]  /*2320*/  FMUL.FTZ R46, R19, -1.4426950216293334961 ;  /* 0xbfb8aa3b132e7820 */ /* 0x001fe20000410000 */
[----:B----4-:R-:W-:-:S06]  /*2330*/  FADD.FTZ R38, R40, 1 ;  /* 0x3f80000028267421 */ /* 0x010fcc0000010000 */
[----:B------:R-:W0:Y:S08]  /*2340*/  MUFU.EX2 R41, R41 ;  /* 0x0000002900297308 */ /* 0x000e300000000800 */
[----:B------:R-:W2:Y:S01]  /*2350*/  MUFU.EX2 R43, R43 ;  /* 0x0000002b002b7308 */ /* 0x000ea20000000800 */
[----:B-1----:R-:W-:-:S07]  /*2360*/  FADD.FTZ R40, R39, 1 ;  /* 0x3f80000027287421 */ /* 0x002fce0000010000 */
[----:B------:R-:W1:Y:S01]  /*2370*/  MUFU.EX2 R42, R42 ;  /* 0x0000002a002a7308 */ /* 0x000e620000000800 */
[----:B0-----:R-:W-:-:S07]  /*2380*/  FADD.FTZ R37, R41, 1 ;  /* 0x3f80000029257421 */ /* 0x001fce0000010000 */
[----:B------:R-:W0:Y:S01]  /*2390*/  MUFU.EX2 R44, R44 ;  /* 0x0000002c002c7308 */ /* 0x000e220000000800 */
[----:B--2---:R-:W-:Y:S01]  /*23a0*/  FADD.FTZ R39, R43, 1 ;  /* 0x3f8000002b277421 */ /* 0x004fe20000010000 */
[----:B------:R-:W-:-:S06]  /*23b0*/  FADD.FTZ R43, R25, 1 ;  /* 0x3f800000192b7421 */ /* 0x000fcc0000010000 */
[----:B------:R-:W2:Y:S01]  /*23c0*/  MUFU.EX2 R45, R45 ;  /* 0x0000002d002d7308 */ /* 0x000ea20000000800 */
[----:B-1----:R-:W-:-:S07]  /*23d0*/  FADD.FTZ R42, R42, 1 ;  /* 0x3f8000002a2a7421 */ /* 0x002fce0000010000 */
[----:B------:R-:W1:Y:S01]  /*23e0*/  MUFU.EX2 R21, R35 ;  /* 0x0000002300157308 */ /* 0x000e620000000800 */
[----:B0-----:R-:W-:-:S07]  /*23f0*/  FADD.FTZ R41, R44, 1 ;  /* 0x3f8000002c297421 */ /* 0x001fce0000010000 */
[----:B------:R-:W0:Y:S01]  /*2400*/  MUFU.EX2 R24, R47 ;  /* 0x0000002f00187308 */ /* 0x000e220000000800 */
[----:B--2---:R-:W-:-:S07]  /*2410*/  FADD.FTZ R44, R45, 1 ;  /* 0x3f8000002d2c7421 */ /* 0x004fce0000010000 */
[----:B------:R-:W-:Y:S01]  /*2420*/  MUFU.EX2 R46, R46 ;  /* 0x0000002e002e7308 */ /* 0x000fe20000000800 */
[----:B-1----:R-:W-:-:S07]  /*2430*/  FADD.FTZ R21, R21, 1 ;  /* 0x3f80000015157421 */ /* 0x002fce0000010000 */
[----:B------:R-:W1:Y:S01]  /*2440*/  MUFU.EX2 R7, R7 ;  /* 0x0000000700077308 */ /* 0x000e620000000800 */
[----:B0-----:R-:W-:-:S07]  /*2450*/  FADD.FTZ R45, R24, 1 ;  /* 0x3f800000182d7421 */ /* 0x001fce0000010000 */
[----:B------:R-:W0:Y:S08]  /*2460*/  MUFU.RCP R36, R36 ;  /* 0x0000002400247308 */ /* 0x000e300000001000 */
[----:B------:R2:W3:Y:S01]  /*2470*/  MUFU.RCP R35, R15 ;  /* 0x0000000f00237308 */ /* 0x0004e20000001000 */
[----:B-1----:R-:W-:-:S07]  /*2480*/  FADD.FTZ R7, R7, 1 ;  /* 0x3f80000007077421 */ /* 0x002fce0000010000 */
[----:B------:R-:W1:Y:S01]  /*2490*/  MUFU.RCP R28, R28 ;  /* 0x0000001c001c7308 */ /* 0x000e620000001000 */
[--C-:B--2---:R-:W-:Y:S01]  /*24a0*/  SHF.R.S32.HI R15, RZ, 0x1f, R14.reuse ;  /* 0x0000001fff0f7819 */ /* 0x104fe2000001140e */
[----:B0-----:R-:W-:Y:S02]  /*24b0*/  FMUL.FTZ R13, R13, R36 ;  /* 0x000000240d0d7220 */ /* 0x001fe40000410000 */
[----:B------:R-:W-:-:S04]  /*24c0*/  IMAD.WIDE.U32 R14, R8, 0x140000, R14 ;  /* 0x00140000080e7825 */ /* 0x000fc800078e000e */
[----:B------:R-:W0:Y:S01]  /*24d0*/  MUFU.RCP R27, R27 ;  /* 0x0000001b001b7308 */ /* 0x000e220000001000 */
[----:B---3--:R-:W-:Y:S01]  /*24e0*/  FMUL.FTZ R20, R20, R35 ;  /* 0x0000002314147220 */ /* 0x008fe20000410000 */
[-C--:B------:R-:W-:Y:S01]  /*24f0*/  IADD3 R25, P0, R12, R14.reuse, RZ ;  /* 0x0000000e0c197210 */ /* 0x080fe20007f1e0ff */
[----:B------:R-:W-:Y:S01]  /*2500*/  FADD.FTZ R12, R46, 1 ;  /* 0x3f8000002e0c7421 */ /* 0x000fe20000010000 */
[----:B------:R-:W-:Y:S02]  /*2510*/  IADD3 R49, R9, R15, RZ ;  /* 0x0000000f09317210 */ /* 0x000fe40007ffe0ff */
[----:B------:R-:W-:Y:S02]  /*2520*/  IADD3 R48, P1, R48, R14, RZ ;  /* 0x0000000e30307210 */ /* 0x000fe40007f3e0ff */
[----:B------:R-:W2:Y:S01]  /*2530*/  MUFU.RCP R38, R38 ;  /* 0x0000002600267308 */ /* 0x000ea20000001000 */
[----:B-1----:R-:W-:Y:S01]  /*2540*/  FMUL.FTZ R28, R3, R28 ;  /* 0x0000001c031c7220 */ /* 0x002fe20000410000 */
[----:B------:R-:W-:Y:S01]  /*2550*/  IADD3 R15, P2, R10, R14, RZ ;  /* 0x0000000e0a0f7210 */ /* 0x000fe20007f5e0ff */
[----:B------:R-:W-:Y:S01]  /*2560*/  IMAD.X R52, RZ, RZ, R49, P0 ;  /* 0x000000ffff347224 */ /* 0x000fe200000e0631 */
[----:B------:R-:W-:-:S02]  /*2570*/  IADD3.X R9, RZ, R49, RZ, P1, !PT ;  /* 0x00000031ff097210 */ /* 0x000fc40000ffe4ff */
[----:B------:R-:W-:Y:S02]  /*2580*/  LEA R8, P3, R48, UR6, 0x1 ;  /* 0x0000000630087c11 */ /* 0x000fe4000f8608ff */
[----:B------:R-:W1:Y:S01]  /*2590*/  MUFU.RCP R40, R40 ;  /* 0x0000002800287308 */ /* 0x000e620000001000 */
[----:B0-----:R-:W-:Y:S01]  /*25a0*/  FMUL.FTZ R27, R16, R27 ;  /* 0x0000001b101b7220 */ /* 0x001fe20000410000 */
[----:B------:R-:W-:Y:S02]  /*25b0*/  F2FP.BF16.F32.PACK_AB R28, R13, R28 ;  /* 0x0000001c0d1c723e */ /* 0x000fe400000010ff */
[----:B------:R-:W-:Y:S02]  /*25c0*/  LEA.HI.X R9, R48, UR7, R9, 0x1, P3 ;  /* 0x0000000730097c11 */ /* 0x000fe400098f0c09 */
[----:B------:R-:W-:Y:S02]  /*25d0*/  F2FP.BF16.F32.PACK_AB R27, R20, R27 ;  /* 0x0000001b141b723e */ /* 0x000fe400000010ff */
[----:B------:R-:W0:Y:S01]  /*25e0*/  MUFU.RCP R37, R37 ;  /* 0x0000002500257308 */ /* 0x000e220000001000 */
[----:B--2---:R-:W-:Y:S01]  /*25f0*/  FMUL.FTZ R38, R17, R38 ;  /* 0x0000002611267220 */ /* 0x004fe20000410000 */
[----:B------:R-:W-:Y:S01]  /*2600*/  PRMT R3, R28, 0x7632, R3 ;  /* 0x000076321c037816 */ /* 0x000fe20000000003 */
[----:B------:R-:W-:Y:S01]  /*2610*/  STG.E.U16 desc[UR8][R8.64], R28 ;  /* 0x0000001c08007986 */ /* 0x000fe2000c101508 */
[----:B------:R-:W-:-:S02]  /*2620*/  IADD3 R47, P1, R11, R14, RZ ;  /* 0x0000000e0b2f7210 */ /* 0x000fc40007f3e0ff */
[-C--:B------:R-:W-:Y:S01]  /*2630*/  IADD3.X R46, RZ, R49.reuse, RZ, P2, !PT ;  /* 0x00000031ff2e7210 */ /* 0x080fe200017fe4ff */
[----:B------:R2:W-:Y:S01]  /*2640*/  STG.E.U16 desc[UR8][R8.64+0x2], R3 ;  /* 0x0000020308007986 */ /* 0x0005e2000c101508 */
[----:B------:R-:W3:Y:S01]  /*2650*/  MUFU.RCP R42, R42 ;  /* 0x0000002a002a7308 */ /* 0x000ee20000001000 */
[----:B-1----:R-:W-:Y:S01]  /*2660*/  FMUL.FTZ R29, R29, R40 ;  /* 0x000000281d1d7220 */ /* 0x002fe20000410000 */
[----:B------:R-:W-:Y:S01]  /*2670*/  LEA R10, P0, R15, UR6, 0x1 ;  /* 0x000000060f0a7c11 */ /* 0x000fe2000f8008ff */
[----:B------:R-:W-:Y:S01]  /*2680*/  STG.E.U16 desc[UR8][R8.64+0x4], R27 ;  /* 0x0000041b08007986 */ /* 0x000fe2000c101508 */
[----:B------:R-:W-:Y:S02]  /*2690*/  IADD3.X R48, RZ, R49, RZ, P1, !PT ;  /* 0x00000031ff307210 */ /* 0x000fe40000ffe4ff */
[----:B------:R-:W-:Y:S02]  /*26a0*/  F2FP.BF16.F32.PACK_AB R38, R29, R38 ;  /* 0x000000261d26723e */ /* 0x000fe400000010ff */
[----:B------:R-:W1:Y:S01]  /*26b0*/  MUFU.RCP R39, R39 ;  /* 0x0000002700277308 */ /* 0x000e620000001000 */
[----:B0-----:R-:W-:Y:S01]  /*26c0*/  FMUL.FTZ R37, R22, R37 ;  /* 0x0000002516257220 */ /* 0x001fe20000410000 */
[----:B------:R-:W-:-:S02]  /*26d0*/  LEA.HI.X R11, R15, UR7, R46, 0x1, P0 ;  /* 0x000000070f0b7c11 */ /* 0x000fc400080f0c2e */
[----:B------:R-:W-:Y:S02]  /*26e0*/  LEA R14, P1, R47, UR6, 0x1 ;  /* 0x000000062f0e7c11 */ /* 0x000fe4000f8208ff */
[----:B------:R-:W-:Y:S02]  /*26f0*/  LEA R24, P2, R25, UR6, 0x1 ;  /* 0x0000000619187c11 */ /* 0x000fe4000f8408ff */
[----:B------:R-:W0:Y:S01]  /*2700*/  MUFU.RCP R41, R41 ;  /* 0x0000002900297308 */ /* 0x000e220000001000 */
[----:B---3--:R-:W-:Y:S01]  /*2710*/  FMUL.FTZ R42, R31, R42 ;  /* 0x0000002a1f2a7220 */ /* 0x008fe20000410000 */
[----:B------:R-:W-:Y:S02]  /*2720*/  LEA.HI.X R15, R47, UR7, R48, 0x1, P1 ;  /* 0x000000072f0f7c11 */ /* 0x000fe400088f0c30 */
[----:B------:R-:W-:Y:S02]  /*2730*/  LEA.HI.X R25, R25, UR7, R52, 0x1, P2 ;  /* 0x0000000719197c11 */ /* 0x000fe400090f0c34 */
[----:B------:R-:W-:-:S02]  /*2740*/  F2FP.BF16.F32.PACK_AB R37, R42, R37 ;  /* 0x000000252a25723e */ /* 0x000fc400000010ff */
[----:B------:R-:W3:Y:S01]  /*2750*/  MUFU.RCP R44, R44 ;  /* 0x0000002c002c7308 */ /* 0x000ee20000001000 */
[----:B-1----:R-:W-:Y:S01]  /*2760*/  FMUL.FTZ R39, R30, R39 ;  /* 0x000000271e277220 */ /* 0x002fe20000410000 */
[----:B------:R-:W-:Y:S02]  /*2770*/  PRMT R13, R37, 0x7632, R13 ;  /* 0x00007632250d7816 */ /* 0x000fe4000000000d */
[----:B------:R-:W-:-:S04]  /*2780*/  IADD3 R5, P0, R5, 0x5, RZ ;  /* 0x0000000505057810 */ /* 0x000fc80007f1e0ff */
[----:B------:R-:W1:Y:S01]  /*2790*/  MUFU.RCP R43, R43 ;  /* 0x0000002b002b7308 */ /* 0x000e620000001000 */
[----:B0-----:R-:W-:Y:S01]  /*27a0*/  FMUL.FTZ R32, R32, R41 ;  /* 0x0000002920207220 */ /* 0x001fe20000410000 */
[----:B------:R-:W-:Y:S02]  /*27b0*/  IADD3.X R0, RZ, R0, RZ, P0, !PT ;  /* 0x00000000ff007210 */ /* 0x000fe400007fe4ff */
[----:B------:R-:W-:Y:S02]  /*27c0*/  ISETP.GE.U32.AND P0, PT, R5, UR10, PT ;  /* 0x0000000a05007c0c */ /* 0x000fe4000bf06070 */
[----:B------:R-:W-:Y:S02]  /*27d0*/  F2FP.BF16.F32.PACK_AB R39, R32, R39 ;  /* 0x000000272027723e */ /* 0x000fe400000010ff */
[----:B------:R-:W0:Y:S01]  /*27e0*/  MUFU.RCP R21, R21 ;  /* 0x0000001500157308 */ /* 0x000e220000001000 */
[----:B---3--:R-:W-:Y:S01]  /*27f0*/  FMUL.FTZ R44, R23, R44 ;  /* 0x0000002c172c7220 */ /* 0x008fe20000410000 */
[----:B------:R-:W-:-:S06]  /*2800*/  ISETP.GE.AND.EX P0, PT, R0, UR5, PT, P0 ;  /* 0x0000000500007c0c */ /* 0x000fcc000bf06300 */
[----:B------:R-:W3:Y:S01]  /*2810*/  MUFU.RCP R45, R45 ;  /* 0x0000002d002d7308 */ /* 0x000ee20000001000 */
[----:B-1----:R-:W-:-:S05]  /*2820*/  FMUL.FTZ R43, R26, R43 ;  /* 0x0000002b1a2b7220 */ /* 0x002fca0000410000 */
[----:B------:R-:W-:Y:S02]  /*2830*/  F2FP.BF16.F32.PACK_AB R44, R43, R44 ;  /* 0x0000002c2b2c723e */ /* 0x000fe400000010ff */
[----:B------:R-:W1:Y:S01]  /*2840*/  MUFU.RCP R12, R12 ;  /* 0x0000000c000c7308 */ /* 0x000e620000001000 */
[----:B0-----:R-:W-:Y:S01]  /*2850*/  FMUL.FTZ R21, R18, R21 ;  /* 0x0000001512157220 */ /* 0x001fe20000410000 */
[----:B--2---:R-:W-:-:S06]  /*2860*/  PRMT R3, R44, 0x7632, R3 ;  /* 0x000076322c037816 */ /* 0x004fcc0000000003 */
[----:B------:R0:W2:Y:S01]  /*2870*/  MUFU.RCP R36, R7 ;  /* 0x0000000700247308 */ /* 0x0000a20000001000 */
[----:B---3--:R-:W-:-:S05]  /*2880*/  FMUL.FTZ R34, R34, R45 ;  /* 0x0000002d22227220 */ /* 0x008fca0000410000 */
[----:B------:R-:W-:Y:S02]  /*2890*/  F2FP.BF16.F32.PACK_AB R21, R34, R21 ;  /* 0x000000152215723e */ /* 0x000fe400000010ff */
[----:B0-----:R-:W-:Y:S01]  /*28a0*/  PRMT R7, R27, 0x7632, R7 ;  /* 0x000076321b077816 */ /* 0x001fe20000000007 */
[----:B-1----:R-:W-:-:S04]  /*28b0*/  FMUL.FTZ R12, R19, R12 ;  /* 0x0000000c130c7220 */ /* 0x002fc80000410000 */
[----:B------:R0:W-:Y:S01]  /*28c0*/  STG.E.U16 desc[UR8][R8.64+0x6], R7 ;  /* 0x0000060708007986 */ /* 0x0001e2000c101508 */
[----:B--2---:R-:W-:-:S03]  /*28d0*/  FMUL.FTZ R33, R33, R36 ;  /* 0x0000002421217220 */ /* 0x004fc60000410000 */
[----:B------:R-:W-:Y:S02]  /*28e0*/  STG.E.U16 desc[UR8][R10.64], R38 ;  /* 0x000000260a007986 */ /* 0x000fe4000c101508 */
[----:B------:R-:W-:Y:S02]  /*28f0*/  F2FP.BF16.F32.PACK_AB R12, R33, R12 ;  /* 0x0000000c210c723e */ /* 0x000fe400000010ff */
[----:B------:R-:W-:Y:S01]  /*2900*/  STG.E.U16 desc[UR8][R10.64+0x4], R37 ;  /* 0x000004250a007986 */ /* 0x000fe2000c101508 */
[----:B0-----:R-:W-:-:S03]  /*2910*/  PRMT R9, R38, 0x7632, R9 ;  /* 0x0000763226097816 */ /* 0x001fc60000000009 */
[----:B------:R-:W-:Y:S01]  /*2920*/  STG.E.U16 desc[UR8][R10.64+0x6], R13 ;  /* 0x0000060d0a007986 */ /* 0x000fe2000c101508 */
[----:B------:R-:W-:Y:S02]  /*2930*/  PRMT R7, R39, 0x7632, R7 ;  /* 0x0000763227077816 */ /* 0x000fe40000000007 */
[----:B------:R-:W-:Y:S01]  /*2940*/  PRMT R8, R21, 0x7632, R8 ;  /* 0x0000763215087816 */ /* 0x000fe20000000008 */
[----:B------:R0:W-:Y:S04]  /*2950*/  STG.E.U16 desc[UR8][R10.64+0x2], R9 ;  /* 0x000002090a007986 */ /* 0x0001e8000c101508 */
        /* <DEDUP_REMOVED lines=11> */
.L_x_1245:
        /* <DEDUP_REMOVED lines=15> */
.L_x_2648:


//--------------------- .text._ZN13group_norm_v214gn_cuda_kernelI13__nv_bfloat16Li320ELi1ELi16ELi80ELi1024ELb1ELi32ELi320ELi320ELi4ELb1ELi4ELb0ELb0ENS_16CompileConditionILi900EEEEEvPT_PKS4_S7_S7_flPfS8_Pj --------------------------
	.section	.text._ZN13group_norm_v214gn_cuda_kernelI13__nv_bfloat16Li320ELi1ELi16ELi80ELi1024ELb1ELi32ELi320ELi320ELi4ELb1ELi4ELb0ELb0ENS_16CompileConditionILi900EEEEEvPT_PKS4_S7_S7_flPfS8_Pj,"ax",@progbits
	.align	128
        .global         _ZN13group_norm_v214gn_cuda_kernelI13__nv_bfloat16Li320ELi1ELi16ELi80ELi1024ELb1ELi32ELi320ELi320ELi4ELb1ELi4ELb0ELb0ENS_16CompileConditionILi900EEEEEvPT_PKS4_S7_S7_flPfS8_Pj
        .type           _ZN13group_norm_v214gn_cuda_kernelI13__nv_bfloat16Li320ELi1ELi16ELi80ELi1024ELb1ELi32ELi320ELi320ELi4ELb1ELi4ELb0ELb0ENS_16CompileConditionILi900EEEEEvPT_PKS4_S7_S7_flPfS8_Pj,@function
        .size           _ZN13group_norm_v214gn_cuda_kernelI13__nv_bfloat16Li320ELi1ELi16ELi80ELi1024ELb1ELi32ELi320ELi320ELi4ELb1ELi4ELb0ELb0ENS_16CompileConditionILi900EEEEEvPT_PKS4_S7_S7_flPfS8_Pj,(.L_x_2649 - _ZN13group_norm_v214gn_cuda_kernelI13__nv_bfloat16Li320ELi1ELi16ELi80ELi1024ELb1ELi32ELi320ELi320ELi4ELb1ELi4ELb0ELb0ENS_16CompileConditionILi900EEEEEvPT_PKS4_S7_S7_flPfS8_Pj)
        .other          _ZN13group_norm_v214gn_cuda_kernelI13__nv_bfloat16Li320ELi1ELi16ELi80ELi1024ELb1ELi32ELi320ELi320ELi4ELb1ELi4ELb0ELb0ENS_16CompileConditionILi900EEEEEvPT_PKS4_S7_S7_flPfS8_Pj,@"STO_CUDA_ENTRY STV_DEFAULT"
_ZN13group_norm_v214gn_cuda_kernelI13__nv_bfloat16Li320ELi1ELi16ELi80ELi1024ELb1ELi32ELi320ELi320ELi4ELb1ELi4ELb0ELb0ENS_16CompileConditionILi900EEEEEvPT_PKS4_S7_S7_flPfS8_Pj:
.text._ZN13group_norm_v214gn_cuda_kernelI13__nv_bfloat16Li320ELi1ELi16ELi80ELi1024ELb1ELi32ELi320ELi320ELi4ELb1ELi4ELb0ELb0ENS_16CompileConditionILi900EEEEEvPT_PKS4_S7_S7_flPfS8_Pj:
        /* <DEDUP_REMOVED lines=9> */
[----:B------:R-:W-:Y:S01]  /*0090*/  UMOV UR4, 0x400 ;  /* 0x0000040000047882 */ /* 0x000fe20000000000 */
[----:B------:R-:W-:Y:S01]  /*00a0*/  LOP3.LUT R0, R23, 0x3, RZ, 0xc0, !PT ;  /* 0x0000000317007812 */ /* 0x000fe200078ec0ff */
[----:B------:R-:W2:Y:S01]  /*00b0*/  S2R R84, SR_CTAID.X ;  /* 0x0000000000547919 */ /* 0x000ea20000002500 */
[----:B------:R-:W-:-:S03]  /*00c0*/  ULDC.64 UR8, c[0x0][0x208] ;  /* 0x0000820000087ab9 */ /* 0x000fc60000000a00 */
[----:B------:R-:W-:Y:S01]  /*00d0*/  IMAD R0, R0, 0x140, RZ ;  /* 0x0000014000007824 */ /* 0x000fe200078e02ff */
[----:B------:R-:W3:Y:S01]  /*00e0*/  LDC.64 R112, c[0x0][0x250] ;  /* 0x00009400ff707b82 */ /* 0x000ee20000000a00 */
[----:B-1----:R-:W-:Y:S02]  /*00f0*/  ULEA UR6, UR5, UR4, 0x18 ;  /* 0x0000000405067291 */ /* 0x002fe4000f8ec03f */
        /* <DEDUP_REMOVED lines=13> */
[----:B------:R-:W-:-:S02]  /*01d0*/  IADD3 R5, R4, R111, RZ ;  /* 0x0000006f04057210 */ /* 0x000fc40007ffe0ff */
[----:B------:R-:W-:Y:S01]  /*01e0*/  LOP3.LUT R84, R84, 0x1f, RZ, 0xc0, !PT ;  /* 0x0000001f54547812 */ /* 0x000fe200078ec0ff */
[C---:B------:R-:W-:Y:S01]  /*01f0*/  IMAD R86, R3.reuse, 0x28, R46 ;  /* 0x0000002803567824 */ /* 0x040fe200078e022e */
[----:B------:R-:W-:Y:S01]  /*0200*/  LEA R2, R3, R0, 0x2 ;  /* 0x0000000003027211 */ /* 0x000fe200078e10ff */
[----:B------:R-:W-:Y:S01]  /*0210*/  IMAD R5, R5, 0x50, -R0 ;  /* 0x0000005005057824 */ /* 0x000fe200078e0a00 */
[----:B------:R-:W-:Y:S02]  /*0220*/  IADD3 R6, RZ, -R111, RZ ;  /* 0x8000006fff067210 */ /* 0x000fe40007ffe0ff */
[----:B------:R-:W-:Y:S01]  /*0230*/  SHF.L.U32 R9, R4, 0x5, RZ ;  /* 0x0000000504097819 */ /* 0x000fe200000006ff */
[----:B------:R-:W-:Y:S01]  /*0240*/  IMAD.WIDE.U32 R2, R2, -0x33333333, RZ ;  /* 0xcccccccd02027825 */ /* 0x000fe200078e00ff */
[----:B------:R-:W-:Y:S02]  /*0250*/  MOV R2, R6 ;  /* 0x0000000600027202 */ /* 0x000fe40000000f00 */
[----:B------:R-:W-:-:S02]  /*0260*/  LOP3.LUT R84, R9, 0xffffffe0, R84, 0xe2, !PT ;  /* 0xffffffe009547812 */ /* 0x000fc400078ee254 */
[----:B------:R-:W-:Y:S02]  /*0270*/  LEA R86, R7, R86, 0x3 ;  /* 0x0000005607567211 */ /* 0x000fe400078e18ff */
[C---:B------:R-:W-:Y:S02]  /*0280*/  LOP3.LUT R4, R5.reuse, 0x4, RZ, 0xfc, !PT ;  /* 0x0000000405047812 */ /* 0x040fe400078efcff */
[C---:B------:R-:W-:Y:S02]  /*0290*/  LOP3.LUT R6, R5.reuse, 0x8, RZ, 0xfc, !PT ;  /* 0x0000000805067812 */ /* 0x040fe400078efcff */
[C---:B------:R-:W-:Y:S02]  /*02a0*/  LOP3.LUT R7, R5.reuse, 0xc, RZ, 0xfc, !PT ;  /* 0x0000000c05077812 */ /* 0x040fe400078efcff */
[C---:B------:R-:W-:Y:S02]  /*02b0*/  IADD3 R8, R5.reuse, 0x10, RZ ;  /* 0x0000001005087810 */ /* 0x040fe40007ffe0ff */
        /* <DEDUP_REMOVED lines=14> */
[----:B------:R-:W-:Y:S02]  /*03a0*/  IADD3 R30, R5, 0x4c, RZ ;  /* 0x0000004c051e7810 */ /* 0x000fe40007ffe0ff */
[----:B------:R-:W-:Y:S02]  /*03b0*/  SHF.R.S32.HI R0, RZ, 0x2, R5 ;  /* 0x00000002ff007819 */ /* 0x000fe40000011405 */
[----:B------:R-:W-:Y:S02]  /*03c0*/  SHF.R.S32.HI R4, RZ, 0x2, R4 ;  /* 0x00000002ff047819 */ /* 0x000fe40000011404 */
[----:B------:R-:W-:Y:S01]  /*03d0*/  SHF.R.S32.HI R6, RZ, 0x2, R6 ;  /* 0x00000002ff067819 */ /* 0x000fe20000011406 */
[--C-:B------:R-:W-:Y:S01]  /*03e0*/  IMAD R0, R0, 0x28, R46.reuse ;  /* 0x0000002800007824 */ /* 0x100fe200078e022e */
[----:B------:R-:W-:Y:S01]  /*03f0*/  SHF.R.S32.HI R7, RZ, 0x2, R7 ;  /* 0x00000002ff077819 */ /* 0x000fe20000011407 */
[----:B------:R-:W-:Y:S01]  /*0400*/  IMAD R4, R4, 0x28, R46 ;  /* 0x0000002804047824 */ /* 0x000fe200078e022e */
[----:B------:R-:W-:Y:S01]  /*0410*/  SHF.R.S32.HI R8, RZ, 0x2, R8 ;  /* 0x00000002ff087819 */ /* 0x000fe20000011408 */
[----:B------:R-:W-:Y:S01]  /*0420*/  IMAD R6, R6, 0x28, R46 ;  /* 0x0000002806067824 */ /* 0x000fe200078e022e */
[----:B------:R-:W-:-:S02]  /*0430*/  SHF.R.S32.HI R9, RZ, 0x2, R9 ;  /* 0x00000002ff097819 */ /* 0x000fc40000011409 */
[----:B------:R-:W-:Y:S01]  /*0440*/  SHF.R.S32.HI R10, RZ, 0x2, R10 ;  /* 0x00000002ff0a7819 */ /* 0x000fe2000001140a */
[----:B------:R-:W-:Y:S01]  /*0450*/  IMAD R8, R8, 0x28, R46 ;  /* 0x0000002808087824 */ /* 0x000fe200078e022e */
[----:B------:R-:W-:Y:S02]  /*0460*/  SHF.R.S32.HI R11, RZ, 0x2, R11 ;  /* 0x00000002ff0b7819 */ /* 0x000fe4000001140b */
[----:B------:R-:W-:Y:S01]  /*0470*/  SHF.R.S32.HI R12, RZ, 0x2, R12 ;  /* 0x00000002ff0c7819 */ /* 0x000fe2000001140c */
[----:B------:R-:W-:Y:S01]  /*0480*/  IMAD R10, R10, 0x28, R46 ;  /* 0x000000280a0a7824 */ /* 0x000fe200078e022e */
[----:B------:R-:W-:Y:S02]  /*0490*/  SHF.R.S32.HI R13, RZ, 0x2, R13 ;  /* 0x00000002ff0d7819 */ /* 0x000fe4000001140d */
[----:B------:R-:W-:Y:S01]  /*04a0*/  SHF.R.S32.HI R5, RZ, 0x2, R14 ;  /* 0x00000002ff057819 */ /* 0x000fe2000001140e */
[--C-:B------:R-:W-:Y:S01]  /*04b0*/  IMAD R14, R11, 0x28, R46.reuse ;  /* 0x000000280b0e7824 */ /* 0x100fe200078e022e */
[----:B------:R-:W-:Y:S01]  /*04c0*/  SHF.R.S32.HI R15, RZ, 0x2, R15 ;  /* 0x00000002ff0f7819 */ /* 0x000fe2000001140f */
[----:B------:R-:W-:Y:S01]  /*04d0*/  IMAD R12, R12, 0x28, R46 ;  /* 0x000000280c0c7824 */ /* 0x000fe200078e022e */
        /* <DEDUP_REMOVED lines=14> */
[----:B------:R-:W-:Y:S01]  /*05c0*/  LEA.HI R3, R3, R2, RZ, 0x1a ;  /* 0x0000000203037211 */ /* 0x000fe200078fd0ff */
[----:B------:R-:W-:Y:S01]  /*05d0*/  IMAD R38, R21, 0x28, R46 ;  /* 0x0000002815267824 */ /* 0x000fe200078e022e */
[----:B------:R-:W-:Y:S01]  /*05e0*/  SHF.R.S32.HI R31, RZ, 0x2, R30 ;  /* 0x00000002ff1f7819 */ /* 0x000fe2000001141e */
[--C-:B------:R-:W-:Y:S01]  /*05f0*/  IMAD R30, R15, 0x28, R46.reuse ;  /* 0x000000280f1e7824 */ /* 0x100fe200078e022e */
[----:B------:R-:W-:Y:S01]  /*0600*/  SHF.L.U32 R2, R22, 0x3, RZ ;  /* 0x0000000316027819 */ /* 0x000fe200000006ff */
[--C-:B------:R-:W-:Y:S01]  /*0610*/  IMAD R40, R25, 0x28, R46.reuse ;  /* 0x0000002819287824 */ /* 0x100fe200078e022e */
[----:B------:R-:W-:Y:S01]  /*0620*/  ISETP.EQ.U32.AND P1, PT, RZ, UR6, PT ;  /* 0x00000006ff007c0c */ /* 0x000fe2000bf22070 */
[--C-:B------:R-:W-:Y:S01]  /*0630*/  IMAD R42, R27, 0x28, R46.reuse ;  /* 0x000000281b2a7824 */ /* 0x100fe200078e022e */
[----:B------:R-:W-:Y:S01]  /*0640*/  LOP3.LUT R25, R2, 0x18, RZ, 0xc0, !PT ;  /* 0x0000001802197812 */ /* 0x000fe200078ec0ff */
[--C-:B------:R-:W-:Y:S01]  /*0650*/  IMAD R44, R29, 0x28, R46.reuse ;  /* 0x000000281d2c7824 */ /* 0x100fe200078e022e */
[----:B------:R-:W-:Y:S01]  /*0660*/  ISETP.GT.U32.OR P0, PT, R22, 0x3, P0 ;  /* 0x000000031600780c */ /* 0x000fe20000704470 */
[----:B------:R-:W-:Y:S01]  /*0670*/  IMAD R46, R31, 0x28, R46 ;  /* 0x000000281f2e7824 */ /* 0x000fe200078e022e */
[----:B------:R-:W-:-:S02]  /*0680*/  IADD3 R21, R0, R25, RZ ;  /* 0x0000001900157210 */ /* 0x000fc40007ffe0ff */
[C---:B------:R-:W-:Y:S02]  /*0690*/  IADD3 R20, R25.reuse, R4, RZ ;  /* 0x0000000419147210 */ /* 0x040fe40007ffe0ff */
[C---:B------:R-:W-:Y:S02]  /*06a0*/  IADD3 R19, R25.reuse, R6, RZ ;  /* 0x0000000619137210 */ /* 0x040fe40007ffe0ff */
[C---:B------:R-:W-:Y:S02]  /*06b0*/  IADD3 R17, R25.reuse, R8, RZ ;  /* 0x0000000819117210 */ /* 0x040fe40007ffe0ff */
[C---:B------:R-:W-:Y:S02]  /*06c0*/  IADD3 R15, R25.reuse, R10, RZ ;  /* 0x0000000a190f7210 */ /* 0x040fe40007ffe0ff */
[----:B------:R-:W-:Y:S02]  /*06d0*/  IADD3 R13, R25, R12, RZ ;  /* 0x0000000c190d7210 */ /* 0x000fe40007ffe0ff */
[----:B------:R-:W-:-:S02]  /*06e0*/  IADD3 R111, R111, R22, RZ ;  /* 0x000000166f6f7210 */ /* 0x000fc40007ffe0ff */
[C---:B------:R-:W-:Y:S02]  /*06f0*/  IADD3 R18, R25.reuse, R18, RZ ;  /* 0x0000001219127210 */ /* 0x040fe40007ffe0ff */
[C---:B------:R-:W-:Y:S02]  /*0700*/  IADD3 R16, R25.reuse, R16, RZ ;  /* 0x0000001019107210 */ /* 0x040fe40007ffe0ff */
[C---:B------:R-:W-:Y:S02]  /*0710*/  IADD3 R14, R25.reuse, R14, RZ ;  /* 0x0000000e190e7210 */ /* 0x040fe40007ffe0ff */
[C---:B------:R-:W-:Y:S02]  /*0720*/  IADD3 R12, R25.reuse, R26, RZ ;  /* 0x0000001a190c7210 */ /* 0x040fe40007ffe0ff */
[C---:B------:R-:W-:Y:S02]  /*0730*/  IADD3 R11, R25.reuse, R28, RZ ;  /* 0x0000001c190b7210 */ /* 0x040fe40007ffe0ff */
        /* <DEDUP_REMOVED lines=8> */
[----:B------:R-:W-:Y:S01]  /*07c0*/  IADD3 R0, R25, R46, RZ ;  /* 0x0000002e19007210 */ /* 0x000fe20007ffe0ff */
[----:B------:R-:W-:Y:S01]  /*07d0*/  HFMA2.MMA R25, -RZ, RZ, 0, 0 ;  /* 0x00000000ff197435 */ /* 0x000fe200000001ff */
[----:B------:R-:W-:Y:S02]  /*07e0*/  ISETP.EQ.OR.EX P0, PT, RZ, UR7, P0, P1 ;  /* 0x00000007ff007c0c */ /* 0x000fe40008702710 */
[----:B------:R-:W-:Y:S02]  /*07f0*/  SHF.R.S32.HI R26, RZ, 0x1f, R111 ;  /* 0x0000001fff1a7819 */ /* 0x000fe4000001146f */
[----:B------:R-:W-:-:S09]  /*0800*/  LEA R82, R3, UR5, 0x3 ;  /* 0x0000000503527c11 */ /* 0x000fd2000f8e18ff */
.L_x_1252:
[----:B0-----:R-:W0:Y:S01]  /*0810*/  S2UR UR12, SR_CTAID.X ;  /* 0x00000000000c79c3 */ /* 0x001e220000002500 */
[----:B------:R-:W-:Y:S01]  /*0820*/  IMAD.WIDE.U32 R28, R22, -0x33333333, RZ ;  /* 0xcccccccd161c7825 */ /* 0x000fe200078e00ff */
[----:B------:R-:W-:Y:S01]  /*0830*/  LOP3.LUT R3, R23, 0x3, RZ, 0xc0, !PT ;  /* 0x0000000317037812 */ /* 0x000fe200078ec0ff */
[----:B------:R-:W-:Y:S01]  /*0840*/  ULDC.64 UR10, c[0x0][0x228] ;  /* 0x00008a00000a7ab9 */ /* 0x000fe20000000a00 */
[----:B------:R-:W-:Y:S01]  /*0850*/  MOV R63, RZ ;  /* 0x000000ff003f7202 */ /* 0x000fe20000000f00 */
[----:B------:R-:W-:Y:S01]  /*0860*/  IMAD R27, R25, 0x140000, RZ ;  /* 0x00140000191b7824 */ /* 0x000fe200078e02ff */
[----:B------:R-:W-:-:S05]  /*0870*/  SHF.R.U32.HI R29, RZ, 0x6, R29 ;  /* 0x00000006ff1d7819 */ /* 0x000fca000001161d */
[----:B------:R-:W-:-:S04]  /*0880*/  IMAD R62, R29, -0x50, R22 ;  /* 0xffffffb01d3e7824 */ /* 0x000fc800078e0216 */
[----:B------:R-:W-:-:S05]  /*0890*/  IMAD R62, R3, 0x50, R62 ;  /* 0x00000050033e7824 */ /* 0x000fca00078e023e */
[----:B------:R-:W-:Y:S01]  /*08a0*/  SHF.L.U32 R62, R62, 0x2, RZ ;  /* 0x000000023e3e7819 */ /* 0x000fe200000006ff */
[----:B0-----:R-:W-:-:S04]  /*08b0*/  USHF.L.U32 UR6, UR12, 0x5, URZ ;  /* 0x000000050c067899 */ /* 0x001fc8000800063f */
[----:B------:R-:W-:Y:S01]  /*08c0*/  IMAD.WIDE.U32 R42, R24, 0x140000, R62 ;  /* 0x00140000182a7825 */ /* 0x000fe200078e003e */
[----:B------:R-:W-:-:S04]  /*08d0*/  ULOP3.LUT UR6, UR6, 0x3e0, URZ, 0xc0, !UPT ;  /* 0x000003e006067892 */ /* 0x000fc8000f8ec03f */
[----:B------:R-:W-:Y:S02]  /*08e0*/  IADD3 R43, R43, R27, RZ ;  /* 0x0000001b2b2b7210 */ /* 0x000fe40007ffe0ff */
        /* <DEDUP_REMOVED lines=10> */
[----:B------:R-:W-:Y:S02]  /*0990*/  IADD3.X R30, RZ, R43, RZ, P1, !PT ;  /* 0x0000002bff1e7210 */ /* 0x000fe40000ffe4ff */
[----:B------:R-:W-:Y:S02]  /*09a0*/  LEA R48, P1, R29, UR6, 0x1 ;  /* 0x000000061d307c11 */ /* 0x000fe4000f8208ff */
[----:B------:R-:W-:Y:S02]  /*09b0*/  IADD3 R31, R3, 0x2800, RZ ;  /* 0x00002800031f7810 */ /* 0x000fe40007ffe0ff */
        /* <DEDUP_REMOVED lines=9> */
[----:B------:R-:W-:Y:S02]  /*0a50*/  IADD3.X R34, RZ, R43, RZ, P1, !PT ;  /* 0x0000002bff227210 */ /* 0x000fe40000ffe4ff */
[----:B------:R-:W-:Y:S02]  /*0a60*/  LEA R52, P1, R33, UR6, 0x1 ;  /* 0x0000000621347c11 */ /* 0x000fe4000f8208ff */
[----:B------:R-:W-:Y:S02]  /*0a70*/  IADD3 R35, R3, 0x5000, RZ ;  /* 0x0000500003237810 */ /* 0x000fe40007ffe0ff */
        /* <DEDUP_REMOVED lines=24> */
[----:B------:R-:W-:-:S05]  /*0c00*/  ULDC.64 UR6, c[0x0][0x220] ;  /* 0x0000880000067ab9 */ /* 0x000fca0000000a00 */
[----:B------:R-:W5:Y:S01]  /*0c10*/  LDG.E.64.CONSTANT R60, desc[UR8][R60.64] ;  /* 0x000000083c3c7981 */ /* 0x000f62000c1e9b00 */
[----:B------:R-:W-:Y:S01]  /*0c20*/  ISETP.GT.U32.AND P1, PT, R22, 0xf, PT ;  /* 0x0000000f1600780c */ /* 0x000fe20003f24070 */
[----:B------:R-:W-:Y:S01]  /*0c30*/  BSSY B0, `(.L_x_1246) ;  /* 0x00000b8000007945 */ /* 0x000fe20003800000 */
[----:B------:R-:W-:Y:S02]  /*0c40*/  SHF.L.U32 R114, R62, 0x1, RZ ;  /* 0x000000013e727819 */ /* 0x000fe400000006ff */
[----:B------:R-:W-:Y:S02]  /*0c50*/  SHF.R.U32.HI R62, RZ, 0x1f, R62 ;  /* 0x0000001fff3e7819 */ /* 0x000fe4000001163e */
[C---:B------:R-:W-:Y:S02]  /*0c60*/  IADD3 R116, P2, R114.reuse, UR6, RZ ;  /* 0x0000000672747c10 */ /* 0x040fe4000ff5e0ff */
[----:B------:R-:W-:Y:S02]  /*0c70*/  IADD3 R114, P3, R114, UR10, RZ ;  /* 0x0000000a72727c10 */ /* 0x000fe4000ff7e0ff */
[----:B------:R-:W-:-:S02]  /*0c80*/  IADD3.X R117, R62, UR7, RZ, P2, !PT ;  /* 0x000000073e757c10 */ /* 0x000fc400097fe4ff */
[----:B------:R-:W-:Y:S02]  /*0c90*/  IADD3.X R115, R62, UR11, RZ, P3, !PT ;  /* 0x0000000b3e737c10 */ /* 0x000fe40009ffe4ff */
[----:B------:R-:W-:Y:S02]  /*0ca0*/  MOV R62, RZ ;  /* 0x000000ff003e7202 */ /* 0x000fe40000000f00 */
[C---:B--2---:R-:W-:Y:S02]  /*0cb0*/  PRMT R43, R46.reuse, 0x7632, R43 ;  /* 0x000076322e2b7816 */ /* 0x044fe4000000002b */
[----:B------:R-:W-:Y:S02]  /*0cc0*/  SHF.L.U32 R3, R46, 0x10, RZ ;  /* 0x000000102e037819 */ /* 0x000fe400000006ff */
[----:B------:R-:W-:Y:S02]  /*0cd0*/  SHF.L.U32 R64, R43, 0x10, RZ ;  /* 0x000000102b407819 */ /* 0x000fe400000006ff */
[----:B------:R-:W-:Y:S01]  /*0ce0*/  SHF.L.U32 R43, R47, 0x10, RZ ;  /* 0x000000102f2b7819 */ /* 0x000fe200000006ff */
[----:B------:R-:W-:Y:S01]  /*0cf0*/  FFMA.FTZ R63, R3, R3, RZ ;  /* 0x00000003033f7223 */ /* 0x000fe200000100ff */
[----:B------:R-:W-:Y:S01]  /*0d00*/  FADD.FTZ R45, RZ, R3 ;  /* 0x00000003ff2d7221 */ /* 0x000fe20000010000 */
[----:B------:R-:W-:-:S02]  /*0d10*/  PRMT R44, R47, 0x7632, R44 ;  /* 0x000076322f2c7816 */ /* 0x000fc4000000002c */
[----:B------:R-:W-:Y:S01]  /*0d20*/  FFMA.FTZ R66, R64, R64, R63 ;  /* 0x0000004040427223 */ /* 0x000fe2000001003f */
[----:B------:R-:W-:Y:S01]  /*0d30*/  FADD.FTZ R64, R45, R64 ;  /* 0x000000402d407221 */ /* 0x000fe20000010000 */
[----:B------:R-:W-:Y:S02]  /*0d40*/  SHF.L.U32 R45, R44, 0x10, RZ ;  /* 0x000000102c2d7819 */ /* 0x000fe400000006ff */
[----:B------:R-:W-:Y:S01]  /*0d50*/  FFMA.FTZ R66, R43, R43, R66 ;  /* 0x0000002b2b427223 */ /* 0x000fe20000010042 */
[----:B------:R-:W-:Y:S01]  /*0d60*/  FADD.FTZ R64, R64, R43 ;  /* 0x0000002b40407221 */ /* 0x000fe20000010000 */
[C---:B---3--:R-:W-:Y:S02]  /*0d70*/  SHF.L.U32 R83, R48.reuse, 0x10, RZ ;  /* 0x0000001030537819 */ /* 0x048fe400000006ff */
        /* <DEDUP_REMOVED lines=13> */
[----:B----4-:R-:W-:-:S02]  /*0e50*/  SHF.L.U32 R87, R50, 0x10, RZ ;  /* 0x0000001032577819 */ /* 0x010fc400000006ff */
[----:B------:R-:W-:Y:S01]  /*0e60*/  PRMT R44, R50, 0x7632, R44 ;  /* 0x00007632322c7816 */ /* 0x000fe2000000002c */
[----:B------:R-:W-:Y:S01]  /*0e70*/  FFMA.FTZ R66, R45, R45, R66 ;  /* 0x0000002d2d427223 */ /* 0x000fe20000010042 */
[----:B------:R-:W-:Y:S01]  /*0e80*/  FADD.FTZ R64, R64, R45 ;  /* 0x0000002d40407221 */ /* 0x000fe20000010000 */
[----:B------:R-:W-:Y:S02]  /*0e90*/  SHF.L.U32 R89, R51, 0x10, RZ ;  /* 0x0000001033597819 */ /* 0x000fe400000006ff */
[----:B------:R-:W-:Y:S01]  /*0ea0*/  SHF.L.U32 R45, R44, 0x10, RZ ;  /* 0x000000102c2d7819 */ /* 0x000fe200000006ff */
        /* <DEDUP_REMOVED lines=8> */
[C---:B-----5:R-:W-:Y:S02]  /*0f30*/  SHF.L.U32 R91, R52.reuse, 0x10, RZ ;  /* 0x00000010345b7819 */ /* 0x060fe400000006ff */
[----:B------:R-:W-:Y:S01]  /*0f40*/  PRMT R44, R52, 0x7632, R44 ;  /* 0x00007632342c7816 */ /* 0x000fe2000000002c */
[----:B------:R-:W-:Y:S01]  /*0f50*/  FFMA.FTZ R66, R45, R45, R66 ;  /* 0x0000002d2d427223 */ /* 0x000fe20000010042 */
[----:B------:R-:W-:Y:S01]  /*0f60*/  FADD.FTZ R64, R64, R45 ;  /* 0x0000002d40407221 */ /* 0x000fe20000010000 */
[----:B------:R-:W-:Y:S02]  /*0f70*/  SHF.L.U32 R93, R53, 0x10, RZ ;  /* 0x00000010355d7819 */ /* 0x000fe400000006ff */
        /* <DEDUP_REMOVED lines=65> */
[----:B------:R-:W-:-:S02]  /*1390*/  MOV R66, RZ ;  /* 0x000000ff00427202 */ /* 0x000fc40000000f00 */
[----:B------:R-:W-:Y:S01]  /*13a0*/  FFMA.FTZ R45, R68, R68, R45 ;  /* 0x00000044442d7223 */ /* 0x000fe2000001002d */
[----:B------:R-:W-:-:S05]  /*13b0*/  FADD.FTZ R44, R44, R68 ;  /* 0x000000442c2c7221 */ /* 0x000fca0000010000 */
[----:B------:R0:W-:Y:S01]  /*13c0*/  STS.64 [R86], R44 ;  /* 0x0000002c56007388 */ /* 0x0001e20000000a00 */
[----:B------:R-:W-:Y:S06]  /*13d0*/  BAR.SYNC.DEFER_BLOCKING 0x0 ;  /* 0x0000000000007b1d */ /* 0x000fec0000010000 */
[----:B------:R-:W-:Y:S05]  /*13e0*/  @P1 BRA `(.L_x_1247) ;  /* 0x0000000000f01947 */ /* 0x000fea0003800000 */
[----:B------:R-:W1:Y:S04]  /*13f0*/  LDS.64 R76, [R21] ;  /* 0x00000000154c7984 */ /* 0x000e680000000a00 */
[----:B------:R-:W2:Y:S04]  /*1400*/  LDS.64 R74, [R20] ;  /* 0x00000000144a7984 */ /* 0x000ea80000000a00 */
[----:B------:R-:W3:Y:S04]  /*1410*/  LDS.64 R72, [R19] ;  /* 0x0000000013487984 */ /* 0x000ee80000000a00 */
[----:B------:R-:W4:Y:S04]  /*1420*/  LDS.64 R70, [R18] ;  /* 0x0000000012467984 */ /* 0x000f280000000a00 */
[----:B------:R-:W5:Y:S04]  /*1430*/  LDS.64 R80, [R17] ;  /* 0x0000000011507984 */ /* 0x000f680000000a00 */
[----:B0-----:R-:W0:Y:S04]  /*1440*/  LDS.64 R44, [R16] ;  /* 0x00000000102c7984 */ /* 0x001e280000000a00 */
[----:B------:R-:W0:Y:S04]  /*1450*/  LDS.64 R68, [R15] ;  /* 0x000000000f447984 */ /* 0x000e280000000a00 */
[----:B------:R-:W0:Y:S04]  /*1460*/  LDS.64 R66, [R14] ;  /* 0x000000000e427984 */ /* 0x000e280000000a00 */
[----:B------:R-:W0:Y:S04]  /*1470*/  LDS.64 R64, [R13] ;  /* 0x000000000d407984 */ /* 0x000e280000000a00 */
[----:B------:R-:W0:Y:S01]  /*1480*/  LDS.64 R62, [R12] ;  /* 0x000000000c3e7984 */ /* 0x000e220000000a00 */
[----:B-1----:R-:W-:-:S03]  /*1490*/  FADD.FTZ R119, RZ, R76 ;  /* 0x0000004cff777221 */ /* 0x002fc60000010000 */
[----:B------:R-:W1:Y:S01]  /*14a0*/  LDS.64 R78, [R11] ;  /* 0x000000000b4e7984 */ /* 0x000e620000000a00 */
[----:B------:R-:W-:Y:S01]  /*14b0*/  FADD.FTZ R88, RZ, R77 ;  /* 0x0000004dff587221 */ /* 0x000fe20000010000 */
[----:B--2---:R-:W-:Y:S02]  /*14c0*/  FADD.FTZ R119, R119, R74 ;  /* 0x0000004a77777221 */ /* 0x004fe40000010000 */
[----:B------:R-:W2:Y:S01]  /*14d0*/  LDS.64 R76, [R10] ;  /* 0x000000000a4c7984 */ /* 0x000ea20000000a00 */
[----:B------:R-:W-:Y:S01]  /*14e0*/  FADD.FTZ R88, R88, R75 ;  /* 0x0000004b58587221 */ /* 0x000fe20000010000 */
[----:B---3--:R-:W-:Y:S02]  /*14f0*/  FADD.FTZ R119, R119, R72 ;  /* 0x0000004877777221 */ /* 0x008fe40000010000 */
[----:B------:R-:W3:Y:S01]  /*1500*/  LDS.64 R74, [R9] ;  /* 0x00000000094a7984 */ /* 0x000ee20000000a00 */
[----:B------:R-:W-:Y:S01]  /*1510*/  FADD.FTZ R88, R88, R73 ;  /* 0x0000004958587221 */ /* 0x000fe20000010000 */
[----:B----4-:R-:W-:-:S02]  /*1520*/  FADD.FTZ R119, R119, R70 ;  /* 0x0000004677777221 */ /* 0x010fc40000010000 */
[----:B------:R-:W4:Y:S01]  /*1530*/  LDS.64 R72, [R8] ;  /* 0x0000000008487984 */ /* 0x000f220000000a00 */
[----:B------:R-:W-:Y:S01]  /*1540*/  FADD.FTZ R88, R88, R71 ;  /* 0x0000004758587221 */ /* 0x000fe20000010000 */
[----:B-----5:R-:W-:Y:S02]  /*1550*/  FADD.FTZ R119, R119, R80 ;  /* 0x0000005077777221 */ /* 0x020fe40000010000 */
[----:B------:R-:W5:Y:S01]  /*1560*/  LDS.64 R70, [R7] ;  /* 0x0000000007467984 */ /* 0x000f620000000a00 */
[----:B------:R-:W-:Y:S01]  /*1570*/  FADD.FTZ R88, R88, R81 ;  /* 0x0000005158587221 */ /* 0x000fe20000010000 */
[----:B0-----:R-:W-:Y:S02]  /*1580*/  FADD.FTZ R119, R119, R44 ;  /* 0x0000002c77777221 */ /* 0x001fe40000010000 */
[----:B------:R-:W0:Y:S01]  /*1590*/  LDS.64 R80, [R6] ;  /* 0x0000000006507984 */ /* 0x000e220000000a00 */
[----:B------:R-:W-:Y:S01]  /*15a0*/  FADD.FTZ R88, R88, R45 ;  /* 0x0000002d58587221 */ /* 0x000fe20000010000 */
[----:B------:R-:W-:-:S02]  /*15b0*/  FADD.FTZ R119, R119, R68 ;  /* 0x0000004477777221 */ /* 0x000fc40000010000 */
[----:B------:R-:W0:Y:S01]  /*15c0*/  LDS.64 R44, [R5] ;  /* 0x00000000052c7984 */ /* 0x000e220000000a00 */
[----:B------:R-:W-:Y:S01]  /*15d0*/  FADD.FTZ R88, R88, R69 ;  /* 0x0000004558587221 */ /* 0x000fe20000010000 */
[----:B------:R-:W-:Y:S02]  /*15e0*/  FADD.FTZ R119, R119, R66 ;  /* 0x0000004277777221 */ /* 0x000fe40000010000 */
[----:B------:R-:W0:Y:S01]  /*15f0*/  LDS.64 R68, [R4] ;  /* 0x0000000004447984 */ /* 0x000e220000000a00 */
[----:B------:R-:W-:Y:S01]  /*1600*/  FADD.FTZ R88, R88, R67 ;  /* 0x0000004358587221 */ /* 0x000fe20000010000 */
[----:B------:R-:W-:Y:S02]  /*1610*/  FADD.FTZ R119, R119, R64 ;  /* 0x0000004077777221 */ /* 0x000fe40000010000 */
[----:B------:R-:W0:Y:S01]  /*1620*/  LDS.64 R66, [R2] ;  /* 0x0000000002427984 */ /* 0x000e220000000a00 */
[----:B------:R-:W-:Y:S01]  /*1630*/  FADD.FTZ R88, R88, R65 ;  /* 0x0000004158587221 */ /* 0x000fe20000010000 */
[----:B------:R-:W-:-:S02]  /*1640*/  FADD.FTZ R119, R119, R62 ;  /* 0x0000003e77777221 */ /* 0x000fc40000010000 */
[----:B------:R-:W0:Y:S01]  /*1650*/  LDS.64 R64, [R0] ;  /* 0x0000000000407984 */ /* 0x000e220000000a00 */
[----:B------:R-:W-:Y:S01]  /*1660*/  FADD.FTZ R88, R88, R63 ;  /* 0x0000003f58587221 */ /* 0x000fe20000010000 */
[----:B-1----:R-:W-:-:S03]  /*1670*/  FADD.FTZ R119, R119, R78 ;  /* 0x0000004e77777221 */ /* 0x002fc60000010000 */
[----:B------:R-:W-:Y:S01]  /*1680*/  FADD.FTZ R88, R88, R79 ;  /* 0x0000004f58587221 */ /* 0x000fe20000010000 */
[----:B--2---:R-:W-:-:S03]  /*1690*/  FADD.FTZ R119, R119, R76 ;  /* 0x0000004c77777221 */ /* 0x004fc60000010000 */
[----:B------:R-:W-:Y:S01]  /*16a0*/  FADD.FTZ R88, R88, R77 ;  /* 0x0000004d58587221 */ /* 0x000fe20000010000 */
[----:B---3--:R-:W-:-:S03]  /*16b0*/  FADD.FTZ R119, R119, R74 ;  /* 0x0000004a77777221 */ /* 0x008fc60000010000 */
[----:B------:R-:W-:Y:S01]  /*16c0*/  FADD.FTZ R88, R88, R75 ;  /* 0x0000004b58587221 */ /* 0x000fe20000010000 */
[----:B----4-:R-:W-:-:S03]  /*16d0*/  FADD.FTZ R119, R119, R72 ;  /* 0x0000004877777221 */ /* 0x010fc60000010000 */
[----:B------:R-:W-:Y:S01]  /*16e0*/  FADD.FTZ R88, R88, R73 ;  /* 0x0000004958587221 */ /* 0x000fe20000010000 */
[----:B-----5:R-:W-:-:S03]  /*16f0*/  FADD.FTZ R119, R119, R70 ;  /* 0x0000004677777221 */ /* 0x020fc60000010000 */
[----:B------:R-:W-:Y:S01]  /*1700*/  FADD.FTZ R88, R88, R71 ;  /* 0x0000004758587221 */ /* 0x000fe20000010000 */
[----:B0-----:R-:W-:-:S03]  /*1710*/  FADD.FTZ R119, R119, R80 ;  /* 0x0000005077777221 */ /* 0x001fc60000010000 */
        /* <DEDUP_REMOVED lines=8> */
[----:B------:R-:W-:-:S07]  /*17a0*/  FADD.FTZ R66, R88, R65 ;  /* 0x0000004158427221 */ /* 0x000fce0000010000 */
.L_x_1247:
[----:B------:R-:W-:Y:S05]  /*17b0*/  BSYNC B0 ;  /* 0x0000000000007941 */ /* 0x000fea0003800000 */
.L_x_1246:
[----:B0-----:R-:W0:Y:S01]  /*17c0*/  SHFL.BFLY PT, R45, R62, 0x2, 0x1f ;  /* 0x0c401f003e2d7f89 */ /* 0x001e2200000e0000 */
[C---:B------:R-:W-:Y:S02]  /*17d0*/  LOP3.LUT P2, RZ, R22.reuse, 0xfffffff3, RZ, 0xc0, !PT ;  /* 0xfffffff316ff7812 */ /* 0x040fe4000784c0ff */
[C---:B------:R-:W-:Y:S01]  /*17e0*/  ISETP.GT.U32.AND P1, PT, R22.reuse, 0x7f, PT ;  /* 0x0000007f1600780c */ /* 0x040fe20003f24070 */
[----:B------:R-:W1:Y:S01]  /*17f0*/  SHFL.BFLY PT, R63, R66, 0x2, 0x1f ;  /* 0x0c401f00423f7f89 */ /* 0x000e6200000e0000 */
[----:B------:R-:W-:-:S09]  /*1800*/  ISETP.NE.AND P3, PT, R22, RZ, PT ;  /* 0x000000ff1600720c */ /* 0x000fd20003f65270 */
[----:B------:R-:W2:Y:S02]  /*1810*/  @!P2 LDC R70, c[0x0][0x10] ;  /* 0x00000400ff46ab82 */ /* 0x000ea40000000800 */
[----:B------:R-:W-:-:S06]  /*1820*/  @!P1 LOP3.LUT R71, R22, 0x7fffffe0, RZ, 0xc0, !PT ;  /* 0x7fffffe016479812 */ /* 0x000fcc00078ec0ff */
        /* <DEDUP_REMOVED lines=9> */
[----:B---3--:R-:W-:-:S03]  /*18c0*/  @!P1 IMAD R70, R72, UR4, R23 ;  /* 0x0000000448469c24 */ /* 0x008fc6000f8e0217 */
[----:B------:R-:W-:Y:S02]  /*18d0*/  @!P2 SHF.L.U32 R69, R69, 0x1, RZ ;  /* 0x000000014545a819 */ /* 0x000fe400000006ff */
[----:B------:R-:W-:Y:S02]  /*18e0*/  @!P1 LEA R70, R70, R71, 0x7 ;  /* 0x0000004746469211 */ /* 0x000fe400078e38ff */
[----:B------:R-:W-:Y:S01]  /*18f0*/  @!P1 LOP3.LUT R71, R22, 0x1f, RZ, 0xc0, !PT ;  /* 0x0000001f16479812 */ /* 0x000fe200078ec0ff */
[----:B0-----:R-:W-:Y:S01]  /*1900*/  FADD.FTZ R44, R45, R44 ;  /* 0x0000002c2d2c7221 */ /* 0x001fe20000010000 */
[----:B-1----:R-:W-:Y:S02]  /*1910*/  @!P2 IMAD.WIDE.U32 R64, R69, 0x4, R64 ;  /* 0x000000044540a825 */ /* 0x002fe400078e0040 */
[----:B------:R-:W-:Y:S02]  /*1920*/  @!P1 IADD3 R70, R70, R71, RZ ;  /* 0x0000004746469210 */ /* 0x000fe40007ffe0ff */
[----:B----4-:R-:W-:-:S02]  /*1930*/  FADD.FTZ R45, R67, R68 ;  /* 0x00000044432d7221 */ /* 0x010fc40000010000 */
[----:B------:R-:W-:-:S03]  /*1940*/  @!P1 SHF.L.U32 R69, R70, 0x1, RZ ;  /* 0x0000000146459819 */ /* 0x000fc600000006ff */
[----:B------:R0:W-:Y:S02]  /*1950*/  @!P2 STG.E.64 desc[UR8][R64.64], R44 ;  /* 0x0000002c4000a986 */ /* 0x0001e4000c101b08 */
        /* <DEDUP_REMOVED lines=10> */
.L_x_1249:
[----:B------:R-:W2:Y:S04]  /*1a00*/  LD.E.STRONG.GPU R44, desc[UR8][R112.64] ;  /* 0x00000008702c7980 */ /* 0x000ea8000c10f900 */
[----:B--2---:R-:W-:Y:S01]  /*1a10*/  CCTL.IVALL ;  /* 0x00000000ff00798f */ /* 0x004fe20002000000 */
[----:B------:R-:W-:Y:S05]  /*1a20*/  YIELD ;  /* 0x0000000000007946 */ /* 0x000fea0003800000 */
[----:B-----5:R-:W-:-:S04]  /*1a30*/  LOP3.LUT R44, R44, R45, RZ, 0x3c, !PT ;  /* 0x0000002d2c2c7212 */ /* 0x020fc800078e3cff */
[----:B------:R-:W-:-:S13]  /*1a40*/  ISETP.GT.AND P2, PT, R44, -0x1, PT ;  /* 0xffffffff2c00780c */ /* 0x000fda0003f44270 */
[----:B------:R-:W-:Y:S05]  /*1a50*/  @P2 BRA `(.L_x_1249) ;  /* 0xfffffffc00e82947 */ /* 0x000fea000383ffff */
.L_x_1248:
[----:B------:R-:W-:Y:S05]  /*1a60*/  WARPSYNC.ALL ;  /* 0x0000000000007948 */ /* 0x000fea0003800000 */
[----:B------:R-:W-:Y:S06]  /*1a70*/  BAR.SYNC.DEFER_BLOCKING 0x0 ;  /* 0x0000000000007b1d */ /* 0x000fec0000010000 */
[----:B0-----:R-:W2:Y:S04]  /*1a80*/  LDG.E.64.CONSTANT R44, desc[UR8][R116.64] ;  /* 0x00000008742c7981 */ /* 0x001ea8000c1e9b00 */
[----:B------:R-:W3:Y:S04]  /*1a90*/  LDG.E.64.CONSTANT R62, desc[UR8][R114.64] ;  /* 0x00000008723e7981 */ /* 0x000ee8000c1e9b00 */
[----:B------:R-:W4:Y:S01]  /*1aa0*/  @!P1 LDG.E.64 R64, desc[UR8][R66.64] ;  /* 0x0000000842409981 */ /* 0x000f22000c1e1b00 */
[----:B------:R-:W-:Y:S01]  /*1ab0*/  HFMA2.MMA R68, -RZ, RZ, 0, 0 ;  /* 0x00000000ff447435 */ /* 0x000fe200000001ff */
[----:B------:R-:W-:-:S02]  /*1ac0*/  PRMT R50, R49, 0x7632, R50 ;  /* 0x0000763231327816 */ /* 0x000fc40000000032 */
[----:B------:R-:W-:Y:S02]  /*1ad0*/  PRMT R52, R46, 0x7632, R52 ;  /* 0x000076322e347816 */ /* 0x000fe40000000034 */
[----:B------:R-:W-:Y:S01]  /*1ae0*/  PRMT R51, R50, 0x7632, R51 ;  /* 0x0000763232337816 */ /* 0x000fe20000000033 */
[----:B------:R-:W-:Y:S01]  /*1af0*/  BSSY B0, `(.L_x_1250) ;  /* 0x000003b000007945 */ /* 0x000fe20003800000 */
        /* <DEDUP_REMOVED lines=32> */
[----:B------:R-:W-:Y:S01]  /*1d00*/  @!P1 FMUL.FTZ R64, R64, 1.2207031431898940355e-05 ;  /* 0x374ccccd40409820 */ /* 0x000fe20000410000 */
[----:B-1----:R-:W-:-:S03]  /*1d10*/  FADD.FTZ R72, R69, R72 ;  /* 0x0000004845487221 */ /* 0x002fc60000010000 */
[----:B------:R-:W-:Y:S01]  /*1d20*/  @!P1 FMUL.FTZ R65, R64, R64 ;  /* 0x0000004040419220 */ /* 0x000fe20000410000 */
[----:B------:R-:W-:-:S03]  /*1d30*/  @!P1 SHF.R.U32.HI R66, RZ, 0x2, R22 ;  /* 0x00000002ff429819 */ /* 0x000fc60000011616 */
[----:B------:R-:W-:Y:S01]  /*1d40*/  @!P1 FFMA.FTZ R65, R72, 1.2207031431898940355e-05, -R65 ;  /* 0x374ccccd48419823 */ /* 0x000fe20000010841 */
[----:B------:R-:W-:-:S04]  /*1d50*/  @!P1 LOP3.LUT R66, R66, 0x3ffffff8, RZ, 0xc0, !PT ;  /* 0x3ffffff842429812 */ /* 0x000fc800078ec0ff */
[----:B------:R-:W-:-:S05]  /*1d60*/  @!P1 FMNMX.FTZ R65, RZ, R65, !PT ;  /* 0x00000041ff419209 */ /* 0x000fca0007810000 */
[----:B------:R0:W-:Y:S01]  /*1d70*/  @!P1 STS.64 [R66+UR5], R64 ;  /* 0x0000004042009988 */ /* 0x0001e20008000a05 */
[----:B------:R-:W-:Y:S02]  /*1d80*/  PRMT R69, R53, 0x7632, R69 ;  /* 0x0000763235457816 */ /* 0x000fe40000000045 */
[----:B------:R-:W-:Y:S02]  /*1d90*/  PRMT R67, R54, 0x7632, R67 ;  /* 0x0000763236437816 */ /* 0x000fe40000000043 */
[----:B------:R-:W-:Y:S02]  /*1da0*/  PRMT R68, R56, 0x7632, R68 ;  /* 0x0000763238447816 */ /* 0x000fe40000000044 */
[----:B--2---:R-:W-:Y:S02]  /*1db0*/  PRMT R73, R44, 0x7632, R73 ;  /* 0x000076322c497816 */ /* 0x004fe40000000049 */
[----:B------:R-:W-:Y:S02]  /*1dc0*/  PRMT R88, R45, 0x7632, R88 ;  /* 0x000076322d587816 */ /* 0x000fe40000000058 */
[----:B---3--:R-:W-:-:S02]  /*1dd0*/  PRMT R72, R62, 0x7632, R72 ;  /* 0x000076323e487816 */ /* 0x008fc40000000048 */
[----:B0-----:R-:W-:Y:S02]  /*1de0*/  PRMT R66, R55, 0x7632, R66 ;  /* 0x0000763237427816 */ /* 0x001fe40000000042 */
        /* <DEDUP_REMOVED lines=11> */
.L_x_1251:
[----:B------:R-:W-:Y:S05]  /*1ea0*/  BSYNC B0 ;  /* 0x0000000000007941 */ /* 0x000fea0003800000 */
.L_x_1250:
[----:B0-----:R-:W0:Y:S01]  /*1eb0*/  LDS.64 R46, [R82] ;  /* 0x00000000522e7984 */ /* 0x001e220000000a00 */
[----:B------:R-:W-:Y:S01]  /*1ec0*/  ULDC UR6, c[0x0][0x230] ;  /* 0x00008c0000067ab9 */ /* 0x000fe20000000800 */
[----:B------:R-:W-:Y:S01]  /*1ed0*/  SHF.L.U32 R70, R44, 0x10, RZ ;  /* 0x000000102c467819 */ /* 0x000fe200000006ff */
[----:B------:R-:W-:Y:S01]  /*1ee0*/  ULOP3.LUT UR4, UR4, 0x1, URZ, 0x3c, !UPT ;  /* 0x0000000104047892 */ /* 0x000fe2000f8e3c3f */
        /* <DEDUP_REMOVED lines=13> */
[----:B------:R-:W-:Y:S01]  /*1fc0*/  SHF.L.U32 R117, R60, 0x10, RZ ;  /* 0x000000103c757819 */ /* 0x000fe200000006ff */
[----:B0-----:R-:W-:Y:S01]  /*1fd0*/  FADD.FTZ R47, R47, UR6 ;  /* 0x000000062f2f7e21 */ /* 0x001fe20008010000 */
[--C-:B------:R-:W-:Y:S01]  /*1fe0*/  FADD.FTZ R48, R3, -R46.reuse ;  /* 0x8000002e03307221 */ /* 0x100fe20000010000 */
[----:B------:R-:W-:Y:S01]  /*1ff0*/  SHF.L.U32 R3, R52, 0x10, RZ ;  /* 0x0000001034037819 */ /* 0x000fe200000006ff */
[--C-:B------:R-:W-:Y:S01]  /*2000*/  FADD.FTZ R52, R83, -R46.reuse ;  /* 0x8000002e53347221 */ /* 0x100fe20000010000 */
[--C-:B------:R-:W-:Y:S01]  /*2010*/  FADD.FTZ R54, R85, -R46.reuse ;  /* 0x8000002e55367221 */ /* 0x100fe20000010000 */
[--C-:B------:R-:W-:Y:S01]  /*2020*/  FADD.FTZ R78, R95, -R46.reuse ;  /* 0x8000002e5f4e7221 */ /* 0x100fe20000010000 */
[----:B------:R-:W0:Y:S01]  /*2030*/  MUFU.RSQ R47, R47 ;  /* 0x0000002f002f7308 */ /* 0x000e220000001400 */
[----:B------:R-:W-:Y:S01]  /*2040*/  FADD.FTZ R44, -R46, R3 ;  /* 0x000000032e2c7221 */ /* 0x000fe20000010100 */
[--C-:B------:R-:W-:Y:S01]  /*2050*/  FADD.FTZ R64, R91, -R46.reuse ;  /* 0x8000002e5b407221 */ /* 0x100fe20000010000 */
[----:B------:R-:W-:Y:S01]  /*2060*/  SHF.L.U32 R83, R68, 0x10, RZ ;  /* 0x0000001044537819 */ /* 0x000fe200000006ff */
[--C-:B------:R-:W-:Y:S01]  /*2070*/  FADD.FTZ R110, R97, -R46.reuse ;  /* 0x8000002e616e7221 */ /* 0x100fe20000010000 */
[--C-:B------:R-:W-:Y:S01]  /*2080*/  FADD.FTZ R114, R99, -R46.reuse ;  /* 0x8000002e63727221 */ /* 0x100fe20000010000 */
[--C-:B------:R-:W-:Y:S01]  /*2090*/  FADD.FTZ R116, R101, -R46.reuse ;  /* 0x8000002e65747221 */ /* 0x100fe20000010000 */
[----:B------:R-:W-:Y:S01]  /*20a0*/  FADD.FTZ R118, -R46, R59 ;  /* 0x0000003b2e767221 */ /* 0x000fe20000010100 */
[--C-:B------:R-:W-:Y:S01]  /*20b0*/  FADD.FTZ R60, R107, -R46.reuse ;  /* 0x8000002e6b3c7221 */ /* 0x100fe20000010000 */
[----:B------:R-:W-:Y:S01]  /*20c0*/  ULDC.64 UR6, c[0x0][0x210] ;  /* 0x0000840000067ab9 */ /* 0x000fe20000000a00 */
[----:B0-----:R-:W-:Y:S01]  /*20d0*/  FMUL.FTZ R49, R47, R44 ;  /* 0x0000002c2f317220 */ /* 0x001fe20000410000 */
[----:B------:R-:W-:Y:S01]  /*20e0*/  FMUL.FTZ R48, R48, R47 ;  /* 0x0000002f30307220 */ /* 0x000fe20000410000 */
[----:B------:R-:W-:Y:S01]  /*20f0*/  FADD.FTZ R44, R43, -R46 ;  /* 0x8000002e2b2c7221 */ /* 0x000fe20000010000 */
[----:B------:R-:W-:Y:S01]  /*2100*/  FMUL.FTZ R65, R47, R78 ;  /* 0x0000004e2f417220 */ /* 0x000fe20000410000 */
[----:B------:R-:W-:Y:S01]  /*2110*/  FFMA.FTZ R43, R49, R73, R72 ;  /* 0x00000049312b7223 */ /* 0x000fe20000010048 */
[----:B------:R-:W-:Y:S01]  /*2120*/  SHF.L.U32 R49, R56, 0x10, RZ ;  /* 0x0000001038317819 */ /* 0x000fe200000006ff */
[----:B------:R-:W-:Y:S01]  /*2130*/  FFMA.FTZ R3, R48, R70, R75 ;  /* 0x0000004630037223 */ /* 0x000fe2000001004b */
[C---:B------:R-:W-:Y:S01]  /*2140*/  FADD.FTZ R48, -R46.reuse, R45 ;  /* 0x0000002d2e307221 */ /* 0x040fe20000010100 */
[----:B------:R-:W-:Y:S01]  /*2150*/  FMUL.FTZ R45, R47, R52 ;  /* 0x000000342f2d7220 */ /* 0x000fe20000410000 */
[--C-:B------:R-:W-:Y:S01]  /*2160*/  FADD.FTZ R56, R89, -R46.reuse ;  /* 0x8000002e59387221 */ /* 0x100fe20000010000 */
[C---:B------:R-:W-:Y:S01]  /*2170*/  FADD.FTZ R52, -R46.reuse, R49 ;  /* 0x000000312e347221 */ /* 0x040fe20000010100 */
[----:B------:R-:W-:Y:S01]  /*2180*/  FMUL.FTZ R49, R47, R54 ;  /* 0x000000362f317220 */ /* 0x000fe20000410000 */
[----:B------:R-:W-:Y:S01]  /*2190*/  FADD.FTZ R54, R87, -R46 ;  /* 0x8000002e57367221 */ /* 0x000fe20000010000 */
[----:B------:R-:W-:Y:S01]  /*21a0*/  FADD.FTZ R78, -R46, R67 ;  /* 0x000000432e4e7221 */ /* 0x000fe20000010100 */
[C---:B------:R-:W-:Y:S01]  /*21b0*/  FMUL.FTZ R52, R47.reuse, R52 ;  /* 0x000000342f347220 */ /* 0x040fe20000410000 */
[----:B------:R-:W-:Y:S01]  /*21c0*/  FFMA.FTZ R65, R70, R65, R75 ;  /* 0x0000004146417223 */ /* 0x000fe2000001004b */
[C---:B------:R-:W-:Y:S01]  /*21d0*/  FMUL.FTZ R67, R47.reuse, R110 ;  /* 0x0000006e2f437220 */ /* 0x040fe20000410000 */
[----:B------:R-:W-:Y:S01]  /*21e0*/  FMUL.FTZ R78, R47, R78 ;  /* 0x0000004e2f4e7220 */ /* 0x000fe20000410000 */
[--C-:B------:R-:W-:Y:S01]  /*21f0*/  FFMA.FTZ R50, R73, R52, R72.reuse ;  /* 0x0000003449327223 */ /* 0x100fe20000010048 */
[C---:B------:R-:W-:Y:S01]  /*2200*/  FADD.FTZ R52, -R46.reuse, R63 ;  /* 0x0000003f2e347221 */ /* 0x040fe20000010100 */
[----:B------:R-:W-:Y:S01]  /*2210*/  SHF.L.U32 R63, R51, 0x10, RZ ;  /* 0x00000010333f7819 */ /* 0x000fe200000006ff */
[----:B------:R-:W-:Y:S01]  /*2220*/  FMUL.FTZ R51, R47, R54 ;  /* 0x000000362f337220 */ /* 0x000fe20000410000 */
[----:B------:R-:W-:Y:S01]  /*2230*/  FFMA.FTZ R66, R73, R78, R72 ;  /* 0x0000004e49427223 */ /* 0x000fe20000010048 */
[C---:B------:R-:W-:Y:S01]  /*2240*/  FADD.FTZ R78, -R46.reuse, R77 ;  /* 0x0000004d2e4e7221 */ /* 0x040fe20000010100 */
[----:B------:R-:W-:Y:S01]  /*2250*/  FMUL.FTZ R71, R65, -1.4426950216293334961 ;  /* 0xbfb8aa3b41477820 */ /* 0x000fe20000410000 */
[----:B------:R-:W-:Y:S01]  /*2260*/  FADD.FTZ R54, -R46, R63 ;  /* 0x0000003f2e367221 */ /* 0x000fe20000010100 */
[----:B------:R-:W-:Y:S01]  /*2270*/  SHF.L.U32 R63, R53, 0x10, RZ ;  /* 0x00000010353f7819 */ /* 0x000fe200000006ff */
[C---:B------:R-:W-:Y:S01]  /*2280*/  FMUL.FTZ R53, R47.reuse, R56 ;  /* 0x000000382f357220 */ /* 0x040fe20000410000 */
[----:B------:R-:W-:Y:S01]  /*2290*/  FMUL.FTZ R78, R47, R78 ;  /* 0x0000004e2f4e7220 */ /* 0x000fe20000410000 */
[----:B------:R0:W-:Y:S01]  /*22a0*/  MUFU.EX2 R97, R71 ;  /* 0x0000004700617308 */ /* 0x0001e20000000800 */
[----:B------:R-:W-:Y:S01]  /*22b0*/  FFMA.FTZ R67, R74, R67, R81 ;  /* 0x000000434a437223 */ /* 0x000fe20000010051 */
[----:B------:R-:W-:Y:S01]  /*22c0*/  FADD.FTZ R56, -R46, R63 ;  /* 0x0000003f2e387221 */ /* 0x000fe20000010100 */
[----:B------:R-:W-:Y:S01]  /*22d0*/  SHF.L.U32 R63, R55, 0x10, RZ ;  /* 0x00000010373f7819 */ /* 0x000fe200000006ff */
[----:B------:R-:W-:Y:S01]  /*22e0*/  FMUL.FTZ R55, R47, R64 ;  /* 0x000000402f377220 */ /* 0x000fe20000410000 */
[----:B------:R-:W-:Y:S01]  /*22f0*/  FFMA.FTZ R53, R74, R53, R81 ;  /* 0x000000354a357223 */ /* 0x000fe20000010051 */
[----:B------:R-:W-:Y:S01]  /*2300*/  FFMA.FTZ R68, R88, R78, R79 ;  /* 0x0000004e58447223 */ /* 0x000fe2000001004f */
[C---:B------:R-:W-:Y:S01]  /*2310*/  FADD.FTZ R78, -R46.reuse, R83 ;  /* 0x000000532e4e7221 */ /* 0x040fe20000010100 */
[C---:B------:R-:W-:Y:S01]  /*2320*/  FADD.FTZ R64, -R46.reuse, R63 ;  /* 0x0000003f2e407221 */ /* 0x040fe20000010100 */
[----:B------:R-:W-:Y:S01]  /*2330*/  FMUL.FTZ R62, R53, -1.4426950216293334961 ;  /* 0xbfb8aa3b353e7820 */ /* 0x000fe20000410000 */
[----:B------:R-:W-:Y:S01]  /*2340*/  SHF.L.U32 R83, R57, 0x10, RZ ;  /* 0x0000001039537819 */ /* 0x000fe200000006ff */
[C---:B0-----:R-:W-:Y:S01]  /*2350*/  FMUL.FTZ R71, R47.reuse, R78 ;  /* 0x0000004e2f477220 */ /* 0x041fe20000410000 */
[----:B------:R-:W-:Y:S01]  /*2360*/  FMUL.FTZ R63, R47, R64 ;  /* 0x000000402f3f7220 */ /* 0x000fe20000410000 */
[----:B------:R-:W-:Y:S01]  /*2370*/  FADD.FTZ R64, R93, -R46 ;  /* 0x8000002e5d407221 */ /* 0x000fe20000010000 */
[----:B------:R0:W-:Y:S01]  /*2380*/  MUFU.EX2 R91, R62 ;  /* 0x0000003e005b7308 */ /* 0x0001e20000000800 */
[----:B------:R-:W-:Y:S01]  /*2390*/  FFMA.FTZ R57, R73, R71, R72 ;  /* 0x0000004749397223 */ /* 0x000fe20000010048 */
[----:B------:R-:W-:Y:S01]  /*23a0*/  FMUL.FTZ R77, R67, -1.4426950216293334961 ;  /* 0xbfb8aa3b434d7820 */ /* 0x000fe20000410000 */
[----:B------:R-:W-:Y:S01]  /*23b0*/  FMUL.FTZ R71, R47, R116 ;  /* 0x000000742f477220 */ /* 0x000fe20000410000 */
[----:B------:R-:W-:Y:S01]  /*23c0*/  FADD.FTZ R116, -R46, R83 ;  /* 0x000000532e747221 */ /* 0x000fe20000010100 */
[----:B------:R-:W-:Y:S01]  /*23d0*/  SHF.L.U32 R83, R58, 0x10, RZ ;  /* 0x000000103a537819 */ /* 0x000fe200000006ff */
[----:B------:R-:W-:Y:S01]  /*23e0*/  FMUL.FTZ R76, R3, -1.4426950216293334961 ;  /* 0xbfb8aa3b034c7820 */ /* 0x000fe20000410000 */
[C---:B------:R-:W-:Y:S01]  /*23f0*/  FMUL.FTZ R118, R47.reuse, R118 ;  /* 0x000000762f767220 */ /* 0x040fe20000410000 */
[----:B------:R1:W-:Y:S01]  /*2400*/  MUFU.EX2 R99, R77 ;  /* 0x0000004d00637308 */ /* 0x0003e20000000800 */
[C---:B0-----:R-:W-:Y:S01]  /*2410*/  FMUL.FTZ R62, R47.reuse, R64 ;  /* 0x000000402f3e7220 */ /* 0x041fe20000410000 */
[----:B------:R-:W-:Y:S01]  /*2420*/  FADD.FTZ R64, -R46, R69 ;  /* 0x000000452e407221 */ /* 0x000fe20000010100 */
[C---:B------:R-:W-:Y:S01]  /*2430*/  FMUL.FTZ R44, R47.reuse, R44 ;  /* 0x0000002c2f2c7220 */ /* 0x040fe20000410000 */
[C---:B------:R-:W-:Y:S01]  /*2440*/  FMUL.FTZ R48, R47.reuse, R48 ;  /* 0x000000302f307220 */ /* 0x040fe20000410000 */
[--C-:B------:R-:W-:Y:S01]  /*2450*/  FFMA.FTZ R62, R74, R62, R81.reuse ;  /* 0x0000003e4a3e7223 */ /* 0x100fe20000010051 */
[C---:B------:R-:W-:Y:S01]  /*2460*/  FMUL.FTZ R52, R47.reuse, R52 ;  /* 0x000000342f347220 */ /* 0x040fe20000410000 */
[----:B------:R-:W-:Y:S01]  /*2470*/  FFMA.FTZ R44, R44, R74, R81 ;  /* 0x0000004a2c2c7223 */ /* 0x000fe20000010051 */
[----:B------:R-:W0:Y:S01]  /*2480*/  MUFU.EX2 R76, R76 ;  /* 0x0000004c004c7308 */ /* 0x000e220000000800 */
[----:B------:R-:W-:Y:S01]  /*2490*/  FMUL.FTZ R69, R62, -1.4426950216293334961 ;  /* 0xbfb8aa3b3e457820 */ /* 0x000fe20000410000 */
[----:B-1----:R-:W-:Y:S01]  /*24a0*/  FMUL.FTZ R77, R47, R116 ;  /* 0x000000742f4d7220 */ /* 0x002fe20000410000 */
[----:B------:R-:W-:Y:S01]  /*24b0*/  FADD.FTZ R116, R103, -R46 ;  /* 0x8000002e67747221 */ /* 0x000fe20000010000 */
[----:B------:R-:W-:Y:S01]  /*24c0*/  FFMA.FTZ R48, R48, R88, R79 ;  /* 0x0000005830307223 */ /* 0x000fe2000001004f */
[C---:B------:R-:W-:Y:S01]  /*24d0*/  FMUL.FTZ R56, R47.reuse, R56 ;  /* 0x000000382f387220 */ /* 0x040fe20000410000 */
[----:B------:R-:W-:Y:S01]  /*24e0*/  FMUL.FTZ R54, R47, R54 ;  /* 0x000000362f367220 */ /* 0x000fe20000410000 */
[----:B------:R-:W-:Y:S01]  /*24f0*/  FFMA.FTZ R71, R74, R71, R81 ;  /* 0x000000474a477223 */ /* 0x000fe20000010051 */
[----:B------:R1:W-:Y:S01]  /*2500*/  MUFU.EX2 R95, R69 ;  /* 0x00000045005f7308 */ /* 0x0003e20000000800 */
[----:B------:R-:W-:Y:S01]  /*2510*/  FMUL.FTZ R80, R43, -1.4426950216293334961 ;  /* 0xbfb8aa3b2b507820 */ /* 0x000fe20000410000 */
[----:B------:R-:W-:Y:S01]  /*2520*/  FMUL.FTZ R92, R44, -1.4426950216293334961 ;  /* 0xbfb8aa3b2c5c7820 */ /* 0x000fe20000410000 */
[----:B------:R-:W-:Y:S01]  /*2530*/  FMUL.FTZ R90, R48, -1.4426950216293334961 ;  /* 0xbfb8aa3b305a7820 */ /* 0x000fe20000410000 */
[----:B------:R-:W-:Y:S01]  /*2540*/  FFMA.FTZ R45, R70, R45, R75 ;  /* 0x0000002d462d7223 */ /* 0x000fe2000001004b */
[----:B------:R-:W-:Y:S01]  /*2550*/  FFMA.FTZ R49, R74, R49, R81 ;  /* 0x000000314a317223 */ /* 0x000fe20000010051 */
[----:B------:R-:W-:Y:S01]  /*2560*/  FFMA.FTZ R52, R88, R52, R79 ;  /* 0x0000003458347223 */ /* 0x000fe2000001004f */
[----:B------:R-:W-:Y:S01]  /*2570*/  FFMA.FTZ R51, R70, R51, R75 ;  /* 0x0000003346337223 */ /* 0x000fe2000001004b */
[----:B------:R-:W-:Y:S01]  /*2580*/  FFMA.FTZ R56, R88, R56, R79 ;  /* 0x0000003858387223 */ /* 0x000fe2000001004f */
[C---:B-1----:R-:W-:Y:S01]  /*2590*/  FMUL.FTZ R69, R47.reuse, R114 ;  /* 0x000000722f457220 */ /* 0x042fe20000410000 */
[----:B------:R-:W-:Y:S01]  /*25a0*/  FMUL.FTZ R107, R47, R60 ;  /* 0x0000003c2f6b7220 */ /* 0x000fe20000410000 */
[C-C-:B------:R-:W-:Y:S01]  /*25b0*/  FFMA.FTZ R54, R73.reuse, R54, R72.reuse ;  /* 0x0000003649367223 */ /* 0x140fe20000010048 */
[----:B------:R-:W-:Y:S01]  /*25c0*/  FFMA.FTZ R63, R73, R63, R72 ;  /* 0x0000003f493f7223 */ /* 0x000fe20000010048 */
[--C-:B------:R-:W-:Y:S01]  /*25d0*/  FFMA.FTZ R69, R70, R69, R75.reuse ;  /* 0x0000004546457223 */ /* 0x100fe2000001004b */
[----:B------:R-:W-:Y:S01]  /*25e0*/  FMUL.FTZ R85, R71, -1.4426950216293334961 ;  /* 0xbfb8aa3b47557820 */ /* 0x000fe20000410000 */
[----:B------:R-:W-:Y:S01]  /*25f0*/  FMUL.FTZ R96, R45, -1.4426950216293334961 ;  /* 0xbfb8aa3b2d607820 */ /* 0x000fe20000410000 */
[----:B------:R-:W-:Y:S01]  /*2600*/  FMUL.FTZ R64, R47, R64 ;  /* 0x000000402f407220 */ /* 0x000fe20000410000 */
[----:B------:R-:W-:Y:S01]  /*2610*/  FMUL.FTZ R78, R69, -1.4426950216293334961 ;  /* 0xbfb8aa3b454e7820 */ /* 0x000fe20000410000 */
[----:B------:R-:W-:Y:S01]  /*2620*/  FMUL.FTZ R94, R50, -1.4426950216293334961 ;  /* 0xbfb8aa3b325e7820 */ /* 0x000fe20000410000 */
[----:B------:R-:W-:Y:S01]  /*2630*/  FMUL.FTZ R98, R49, -1.4426950216293334961 ;  /* 0xbfb8aa3b31627820 */ /* 0x000fe20000410000 */
[----:B------:R-:W-:Y:S01]  /*2640*/  FMUL.FTZ R87, R52, -1.4426950216293334961 ;  /* 0xbfb8aa3b34577820 */ /* 0x000fe20000410000 */
[----:B------:R1:W-:Y:S01]  /*2650*/  MUFU.EX2 R101, R78 ;  /* 0x0000004e00657308 */ /* 0x0003e20000000800 */
[----:B------:R-:W-:Y:S01]  /*2660*/  FFMA.FTZ R55, R70, R55, R75 ;  /* 0x0000003746377223 */ /* 0x000fe2000001004b */
[----:B------:R-:W-:Y:S01]  /*2670*/  FMUL.FTZ R100, R51, -1.4426950216293334961 ;  /* 0xbfb8aa3b33647820 */ /* 0x000fe20000410000 */
[----:B------:R-:W-:Y:S01]  /*2680*/  FMUL.FTZ R104, R56, -1.4426950216293334961 ;  /* 0xbfb8aa3b38687820 */ /* 0x000fe20000410000 */
[----:B0-----:R-:W-:Y:S01]  /*2690*/  FADD.FTZ R76, R76, 1 ;  /* 0x3f8000004c4c7421 */ /* 0x001fe20000010000 */
[----:B------:R-:W-:Y:S01]  /*26a0*/  FMUL.FTZ R102, R54, -1.4426950216293334961 ;  /* 0xbfb8aa3b36667820 */ /* 0x000fe20000410000 */
[----:B------:R-:W-:Y:S01]  /*26b0*/  FFMA.FTZ R64, R88, R64, R79 ;  /* 0x0000004058407223 */ /* 0x000fe2000001004f */
[----:B------:R-:W-:Y:S01]  /*26c0*/  FMUL.FTZ R93, R63, -1.4426950216293334961 ;  /* 0xbfb8aa3b3f5d7820 */ /* 0x000fe20000410000 */
[----:B------:R-:W0:Y:S01]  /*26d0*/  MUFU.EX2 R80, R80 ;  /* 0x0000005000507308 */ /* 0x000e220000000800 */
[----:B-1----:R-:W-:Y:S01]  /*26e0*/  FMUL.FTZ R78, R47, R116 ;  /* 0x000000742f4e7220 */ /* 0x002fe20000410000 */
[----:B------:R-:W-:Y:S01]  /*26f0*/  FADD.FTZ R116, -R46, R83 ;  /* 0x000000532e747221 */ /* 0x000fe20000010100 */
[----:B------:R-:W-:Y:S01]  /*2700*/  FMUL.FTZ R106, R55, -1.4426950216293334961 ;  /* 0xbfb8aa3b376a7820 */ /* 0x000fe20000410000 */
[----:B------:R-:W-:Y:S01]  /*2710*/  FMUL.FTZ R108, R64, -1.4426950216293334961 ;  /* 0xbfb8aa3b406c7820 */ /* 0x000fe20000410000 */
[--C-:B------:R-:W-:Y:S01]  /*2720*/  FFMA.FTZ R78, R70, R78, R75.reuse ;  /* 0x0000004e464e7223 */ /* 0x100fe2000001004b */
[----:B------:R-:W-:Y:S01]  /*2730*/  FMUL.FTZ R83, R47, R116 ;  /* 0x000000742f537220 */ /* 0x000fe20000410000 */
[----:B------:R-:W-:Y:S01]  /*2740*/  FADD.FTZ R116, R105, -R46 ;  /* 0x8000002e69747221 */ /* 0x000fe20000010000 */
[----:B------:R-:W1:Y:S01]  /*2750*/  MUFU.EX2 R92, R92 ;  /* 0x0000005c005c7308 */ /* 0x000e620000000800 */
[----:B------:R-:W-:Y:S01]  /*2760*/  FMUL.FTZ R89, R78, -1.4426950216293334961 ;  /* 0xbfb8aa3b4e597820 */ /* 0x000fe20000410000 */
[----:B------:R-:W-:Y:S01]  /*2770*/  FFMA.FTZ R83, R73, R83, R72 ;  /* 0x0000005349537223 */ /* 0x000fe20000010048 */
[----:B------:R-:W-:Y:S01]  /*2780*/  FFMA.FTZ R70, R70, R107, R75 ;  /* 0x0000006b46467223 */ /* 0x000fe2000001004b */
[----:B------:R-:W-:Y:S01]  /*2790*/  SHF.L.U32 R107, R61, 0x10, RZ ;  /* 0x000000103d6b7819 */ /* 0x000fe200000006ff */
[----:B------:R-:W-:Y:S01]  /*27a0*/  FFMA.FTZ R77, R88, R77, R79 ;  /* 0x0000004d584d7223 */ /* 0x000fe2000001004f */
[----:B------:R-:W-:Y:S01]  /*27b0*/  FMUL.FTZ R110, R66, -1.4426950216293334961 ;  /* 0xbfb8aa3b426e7820 */ /* 0x000fe20000410000 */
[----:B------:R-:W-:Y:S01]  /*27c0*/  FMUL.FTZ R114, R68, -1.4426950216293334961 ;  /* 0xbfb8aa3b44727820 */ /* 0x000fe20000410000 */
[----:B------:R2:W-:Y:S01]  /*27d0*/  MUFU.EX2 R105, R89 ;  /* 0x0000005900697308 */ /* 0x0005e20000000800 */
[----:B------:R-:W-:Y:S01]  /*27e0*/  FMUL.FTZ R115, R57, -1.4426950216293334961 ;  /* 0xbfb8aa3b39737820 */ /* 0x000fe20000410000 */
[----:B------:R-:W-:Y:S01]  /*27f0*/  FMUL.FTZ R103, R77, -1.4426950216293334961 ;  /* 0xbfb8aa3b4d677820 */ /* 0x000fe20000410000 */
[----:B0-----:R-:W-:-:S05]  /*2800*/  FADD.FTZ R80, R80, 1 ;  /* 0x3f80000050507421 */ /* 0x001fca0000010000 */
[----:B------:R-:W0:Y:S01]  /*2810*/  MUFU.EX2 R90, R90 ;  /* 0x0000005a005a7308 */ /* 0x000e220000000800 */
[----:B--2---:R-:W-:Y:S01]  /*2820*/  FFMA.FTZ R89, R88, R118, R79 ;  /* 0x0000007658597223 */ /* 0x004fe2000001004f */
[----:B------:R-:W-:-:S03]  /*2830*/  FADD.FTZ R118, -R46, R117 ;  /* 0x000000752e767221 */ /* 0x000fc60000010100 */
[----:B------:R-:W-:Y:S01]  /*2840*/  FMUL.FTZ R60, R89, -1.4426950216293334961 ;  /* 0xbfb8aa3b593c7820 */ /* 0x000fe20000410000 */
[----:B------:R-:W-:Y:S02]  /*2850*/  FMUL.FTZ R118, R47, R118 ;  /* 0x000000762f767220 */ /* 0x000fe40000410000 */
[----:B------:R2:W-:Y:S02]  /*2860*/  MUFU.EX2 R58, R85 ;  /* 0x00000055003a7308 */ /* 0x0005e40000000800 */
[----:B------:R-:W-:Y:S01]  /*2870*/  FFMA.FTZ R72, R73, R118, R72 ;  /* 0x0000007649487223 */ /* 0x000fe20000010048 */
[----:B------:R-:W-:Y:S01]  /*2880*/  FADD.FTZ R118, R109, -R46 ;  /* 0x8000002e6d767221 */ /* 0x000fe20000010000 */
[----:B------:R-:W-:Y:S01]  /*2890*/  FADD.FTZ R46, -R46, R107 ;  /* 0x0000006b2e2e7221 */ /* 0x000fe20000010100 */
[----:B-1----:R-:W-:Y:S01]  /*28a0*/  FADD.FTZ R109, R92, 1 ;  /* 0x3f8000005c6d7421 */ /* 0x002fe20000010000 */
[----:B------:R-:W-:Y:S01]  /*28b0*/  FMUL.FTZ R61, R72, -1.4426950216293334961 ;  /* 0xbfb8aa3b483d7820 */ /* 0x000fe20000410000 */
[C---:B------:R-:W-:Y:S01]  /*28c0*/  FMUL.FTZ R118, R47.reuse, R118 ;  /* 0x000000762f767220 */ /* 0x040fe20000410000 */
[----:B------:R-:W1:Y:S01]  /*28d0*/  MUFU.EX2 R96, R96 ;  /* 0x0000006000607308 */ /* 0x000e620000000800 */
[C---:B--2---:R-:W-:Y:S01]  /*28e0*/  FMUL.FTZ R85, R47.reuse, R116 ;  /* 0x000000742f557220 */ /* 0x044fe20000410000 */
[----:B------:R-:W-:Y:S01]  /*28f0*/  FMUL.FTZ R46, R47, R46 ;  /* 0x0000002e2f2e7220 */ /* 0x000fe20000410000 */
[----:B------:R-:W-:Y:S01]  /*2900*/  FMUL.FTZ R116, R83, -1.4426950216293334961 ;  /* 0xbfb8aa3b53747820 */ /* 0x000fe20000410000 */
[----:B0-----:R-:W-:Y:S01]  /*2910*/  FADD.FTZ R117, R90, 1 ;  /* 0x3f8000005a757421 */ /* 0x001fe20000010000 */
[C-C-:B------:R-:W-:Y:S01]  /*2920*/  FFMA.FTZ R85, R74.reuse, R85, R81.reuse ;  /* 0x000000554a557223 */ /* 0x140fe20000010051 */
[----:B------:R-:W-:Y:S01]  /*2930*/  FFMA.FTZ R74, R74, R118, R81 ;  /* 0x000000764a4a7223 */ /* 0x000fe20000010051 */
[----:B------:R-:W-:Y:S01]  /*2940*/  FFMA.FTZ R79, R88, R46, R79 ;  /* 0x0000002e584f7223 */ /* 0x000fe2000001004f */
[----:B------:R-:W0:Y:S01]  /*2950*/  MUFU.EX2 R94, R94 ;  /* 0x0000005e005e7308 */ /* 0x000e220000000800 */
[----:B------:R-:W-:Y:S01]  /*2960*/  FMUL.FTZ R59, R85, -1.4426950216293334961 ;  /* 0xbfb8aa3b553b7820 */ /* 0x000fe20000410000 */
[----:B------:R-:W-:Y:S01]  /*2970*/  FMUL.FTZ R73, R70, -1.4426950216293334961 ;  /* 0xbfb8aa3b46497820 */ /* 0x000fe20000410000 */
[----:B------:R-:W-:Y:S01]  /*2980*/  FMUL.FTZ R107, R74, -1.4426950216293334961 ;  /* 0xbfb8aa3b4a6b7820 */ /* 0x000fe20000410000 */
[----:B------:R-:W-:Y:S01]  /*2990*/  FMUL.FTZ R88, R79, -1.4426950216293334961 ;  /* 0xbfb8aa3b4f587820 */ /* 0x000fe20000410000 */
[----:B------:R-:W-:-:S03]  /*29a0*/  LEA R46, P1, R27, UR6, 0x1 ;  /* 0x000000061b2e7c11 */ /* 0x000fc6000f8208ff */
[----:B------:R-:W2:Y:S01]  /*29b0*/  MUFU.EX2 R98, R98 ;  /* 0x0000006200627308 */ /* 0x000ea20000000800 */
[----:B-1----:R-:W-:Y:S01]  /*29c0*/  FADD.FTZ R90, R96, 1 ;  /* 0x3f800000605a7421 */ /* 0x002fe20000010000 */
[----:B------:R-:W-:Y:S01]  /*29d0*/  FADD.FTZ R96, R91, 1 ;  /* 0x3f8000005b607421 */ /* 0x000fe20000010000 */
[----:B------:R-:W-:Y:S02]  /*29e0*/  LEA.HI.X R47, R27, UR7, R28, 0x1, P1 ;  /* 0x000000071b2f7c11 */ /* 0x000fe400088f0c1c */
[----:B------:R-:W-:-:S03]  /*29f0*/  LEA R28, P1, R31, UR6, 0x1 ;  /* 0x000000061f1c7c11 */ /* 0x000fc6000f8208ff */
[----:B------:R-:W1:Y:S01]  /*2a00*/  MUFU.EX2 R87, R87 ;  /* 0x0000005700577308 */ /* 0x000e620000000800 */
[----:B0-----:R-:W-:-:S07]  /*2a10*/  FADD.FTZ R119, R94, 1 ;  /* 0x3f8000005e777421 */ /* 0x001fce0000010000 */
[----:B------:R-:W0:Y:S01]  /*2a20*/  MUFU.EX2 R100, R100 ;  /* 0x0000006400647308 */ /* 0x000e220000000800 */
[----:B--2---:R-:W-:-:S07]  /*2a30*/  FADD.FTZ R92, R98, 1 ;  /* 0x3f800000625c7421 */ /* 0x004fce0000010000 */
[----:B------:R-:W2:Y:S01]  /*2a40*/  MUFU.EX2 R104, R104 ;  /* 0x0000006800687308 */ /* 0x000ea20000000800 */
[----:B-1----:R-:W-:-:S07]  /*2a50*/  FADD.FTZ R87, R87, 1 ;  /* 0x3f80000057577421 */ /* 0x002fce0000010000 */
[----:B------:R-:W1:Y:S01]  /*2a60*/  MUFU.RCP R76, R76 ;  /* 0x0000004c004c7308 */ /* 0x000e620000001000 */
[----:B0-----:R-:W-:-:S07]  /*2a70*/  FADD.FTZ R94, R100, 1 ;  /* 0x3f800000645e7421 */ /* 0x001fce0000010000 */
[----:B------:R-:W0:Y:S01]  /*2a80*/  MUFU.EX2 R102, R102 ;  /* 0x0000006600667308 */ /* 0x000e220000000800 */
[----:B--2---:R-:W-:Y:S01]  /*2a90*/  FADD.FTZ R91, R104, 1 ;  /* 0x3f800000685b7421 */ /* 0x004fe20000010000 */
[----:B------:R-:W-:-:S06]  /*2aa0*/  FADD.FTZ R104, R99, 1 ;  /* 0x3f80000063687421 */ /* 0x000fcc0000010000 */
[----:B------:R-:W2:Y:S01]  /*2ab0*/  MUFU.EX2 R81, R61 ;  /* 0x0000003d00517308 */ /* 0x000ea20000000800 */
[----:B-1----:R-:W-:-:S07]  /*2ac0*/  FMUL.FTZ R76, R3, R76 ;  /* 0x0000004c034c7220 */ /* 0x002fce0000410000 */
[----:B------:R-:W1:Y:S01]  /*2ad0*/  MUFU.EX2 R93, R93 ;  /* 0x0000005d005d7308 */ /* 0x000e620000000800 */
[----:B0-----:R-:W-:-:S07]  /*2ae0*/  FADD.FTZ R102, R102, 1 ;  /* 0x3f80000066667421 */ /* 0x001fce0000010000 */
[----:B------:R-:W0:Y:S01]  /*2af0*/  MUFU.EX2 R106, R106 ;  /* 0x0000006a006a7308 */ /* 0x000e220000000800 */
[----:B--2---:R-:W-:-:S07]  /*2b00*/  FADD.FTZ R3, R81, 1 ;  /* 0x3f80000051037421 */ /* 0x004fce0000010000 */
[----:B------:R-:W2:Y:S01]  /*2b10*/  MUFU.EX2 R108, R108 ;  /* 0x0000006c006c7308 */ /* 0x000ea20000000800 */
[----:B-1----:R-:W-:Y:S01]  /*2b20*/  FADD.FTZ R100, R93, 1 ;  /* 0x3f8000005d647421 */ /* 0x002fe20000010000 */
[----:B------:R-:W-:-:S06]  /*2b30*/  FADD.FTZ R93, R95, 1 ;  /* 0x3f8000005f5d7421 */ /* 0x000fcc0000010000 */
[----:B------:R-:W-:Y:S01]  /*2b40*/  MUFU.EX2 R110, R110 ;  /* 0x0000006e006e7308 */ /* 0x000fe20000000800 */
[----:B0-----:R-:W-:Y:S01]  /*2b50*/  FADD.FTZ R98, R106, 1 ;  /* 0x3f8000006a627421 */ /* 0x001fe20000010000 */
[----:B------:R-:W-:Y:S01]  /*2b60*/  FADD.FTZ R106, R101, 1 ;  /* 0x3f800000656a7421 */ /* 0x000fe20000010000 */
[----:B------:R-:W-:-:S05]  /*2b70*/  FADD.FTZ R101, R105, 1 ;  /* 0x3f80000069657421 */ /* 0x000fca0000010000 */
[----:B------:R-:W0:Y:S01]  /*2b80*/  MUFU.EX2 R114, R114 ;  /* 0x0000007200727308 */ /* 0x000e220000000800 */
[----:B--2---:R-:W-:-:S07]  /*2b90*/  FADD.FTZ R95, R108, 1 ;  /* 0x3f8000006c5f7421 */ /* 0x004fce0000010000 */
[----:B------:R-:W1:Y:S08]  /*2ba0*/  MUFU.EX2 R115, R115 ;  /* 0x0000007300737308 */ /* 0x000e700000000800 */
[----:B------:R-:W2:Y:S01]  /*2bb0*/  MUFU.EX2 R103, R103 ;  /* 0x0000006700677308 */ /* 0x000ea20000000800 */
[----:B0-----:R-:W-:-:S07]  /*2bc0*/  FADD.FTZ R99, R114, 1 ;  /* 0x3f80000072637421 */ /* 0x001fce0000010000 */
[----:B------:R-:W0:Y:S01]  /*2bd0*/  MUFU.EX2 R116, R116 ;  /* 0x0000007400747308 */ /* 0x000e220000000800 */
[----:B-1----:R-:W-:-:S07]  /*2be0*/  FADD.FTZ R108, R115, 1 ;  /* 0x3f800000736c7421 */ /* 0x002fce0000010000 */
[----:B------:R-:W1:Y:S01]  /*2bf0*/  MUFU.EX2 R59, R59 ;  /* 0x0000003b003b7308 */ /* 0x000e620000000800 */
[----:B--2---:R-:W-:-:S07]  /*2c00*/  FADD.FTZ R103, R103, 1 ;  /* 0x3f80000067677421 */ /* 0x004fce0000010000 */
[----:B------:R-:W2:Y:S01]  /*2c10*/  MUFU.RCP R80, R80 ;  /* 0x0000005000507308 */ /* 0x000ea20000001000 */
[----:B0-----:R-:W-:-:S07]  /*2c20*/  FADD.FTZ R116, R116, 1 ;  /* 0x3f80000074747421 */ /* 0x001fce0000010000 */
[----:B------:R-:W0:Y:S01]  /*2c30*/  MUFU.RCP R109, R109 ;  /* 0x0000006d006d7308 */ /* 0x000e220000001000 */
[----:B-1----:R-:W-:-:S07]  /*2c40*/  FADD.FTZ R118, R59, 1 ;  /* 0x3f8000003b767421 */ /* 0x002fce0000010000 */
[----:B------:R-:W1:Y:S01]  /*2c50*/  MUFU.RCP R117, R117 ;  /* 0x0000007500757308 */ /* 0x000e620000001000 */
[----:B--2---:R-:W-:-:S05]  /*2c60*/  FMUL.FTZ R43, R43, R80 ;  /* 0x000000502b2b7220 */ /* 0x004fca0000410000 */
[----:B------:R-:W-:Y:S02]  /*2c70*/  F2FP.BF16.F32.PACK_AB R43, R43, R76 ;  /* 0x0000004c2b2b723e */ /* 0x000fe400000010ff */
[----:B------:R-:W2:Y:S01]  /*2c80*/  MUFU.EX2 R73, R73 ;  /* 0x0000004900497308 */ /* 0x000ea20000000800 */
[----:B0-----:R-:W-:Y:S02]  /*2c90*/  FMUL.FTZ R109, R44, R109 ;  /* 0x0000006d2c6d7220 */ /* 0x001fe40000410000 */
[----:B------:R-:W-:Y:S05]  /*2ca0*/  STG.E.U16 desc[UR8][R46.64], R43 ;  /* 0x0000002b2e007986 */ /* 0x000fea000c101508 */
[----:B------:R-:W0:Y:S01]  /*2cb0*/  MUFU.EX2 R107, R107 ;  /* 0x0000006b006b7308 */ /* 0x000e220000000800 */
[----:B-1----:R-:W-:-:S05]  /*2cc0*/  FMUL.FTZ R48, R48, R117 ;  /* 0x0000007530307220 */ /* 0x002fca0000410000 */
[----:B------:R-:W-:Y:S02]  /*2cd0*/  F2FP.BF16.F32.PACK_AB R48, R48, R109 ;  /* 0x0000006d3030723e */ /* 0x000fe400000010ff */
[----:B------:R-:W1:Y:S01]  /*2ce0*/  MUFU.EX2 R88, R88 ;  /* 0x0000005800587308 */ /* 0x000e620000000800 */
[----:B--2---:R-:W-:Y:S02]  /*2cf0*/  FADD.FTZ R27, R73, 1 ;  /* 0x3f800000491b7421 */ /* 0x004fe40000010000 */
[----:B------:R-:W-:Y:S05]  /*2d00*/  STG.E.U16 desc[UR8][R46.64+0x4], R48 ;  /* 0x000004302e007986 */ /* 0x000fea000c101508 */
[----:B------:R2:W3:Y:S01]  /*2d10*/  MUFU.EX2 R75, R60 ;  /* 0x0000003c004b7308 */ /* 0x0004e20000000800 */
[----:B0-----:R-:W-:-:S07]  /*2d20*/  FADD.FTZ R107, R107, 1 ;  /* 0x3f8000006b6b7421 */ /* 0x001fce0000010000 */
[----:B------:R-:W0:Y:S01]  /*2d30*/  MUFU.RCP R90, R90 ;  /* 0x0000005a005a7308 */ /* 0x000e220000001000 */
[----:B--2---:R-:W-:Y:S01]  /*2d40*/  LEA R60, P3, R35, UR6, 0x1 ;  /* 0x00000006233c7c11 */ /* 0x004fe2000f8608ff */
[----:B-1----:R-:W-:-:S03]  /*2d50*/  FADD.FTZ R88, R88, 1 ;  /* 0x3f80000058587421 */ /* 0x002fc60000010000 */
[----:B------:R-:W-:-:S03]  /*2d60*/  LEA.HI.X R61, R35, UR7, R36, 0x1, P3 ;  /* 0x00000007233d7c11 */ /* 0x000fc600098f0c24 */
[----:B------:R-:W1:Y:S01]  /*2d70*/  MUFU.RCP R119, R119 ;  /* 0x0000007700777308 */ /* 0x000e620000001000 */
[----:B---3--:R-:W-:-:S07]  /*2d80*/  FADD.FTZ R75, R75, 1 ;  /* 0x3f8000004b4b7421 */ /* 0x008fce0000010000 */
[----:B------:R-:W2:Y:S01]  /*2d90*/  MUFU.RCP R92, R92 ;  /* 0x0000005c005c7308 */ /* 0x000ea20000001000 */
[----:B0-----:R-:W-:-:S07]  /*2da0*/  FMUL.FTZ R90, R45, R90 ;  /* 0x0000005a2d5a7220 */ /* 0x001fce0000410000 */
[----:B------:R-:W0:Y:S01]  /*2db0*/  MUFU.RCP R87, R87 ;  /* 0x0000005700577308 */ /* 0x000e220000001000 */
[----:B-1----:R-:W-:-:S05]  /*2dc0*/  FMUL.FTZ R119, R50, R119 ;  /* 0x0000007732777220 */ /* 0x002fca0000410000 */
[----:B------:R-:W-:Y:S02]  /*2dd0*/  F2FP.BF16.F32.PACK_AB R90, R119, R90 ;  /* 0x0000005a775a723e */ /* 0x000fe400000010ff */
[----:B------:R-:W1:Y:S01]  /*2de0*/  MUFU.RCP R94, R94 ;  /* 0x0000005e005e7308 */ /* 0x000e620000001000 */
[----:B--2---:R-:W-:-:S07]  /*2df0*/  FMUL.FTZ R92, R49, R92 ;  /* 0x0000005c315c7220 */ /* 0x004fce0000410000 */
[----:B------:R2:W3:Y:S01]  /*2e00*/  MUFU.RCP R121, R102 ;  /* 0x0000006600797308 */ /* 0x0004e20000001000 */
[----:B0-----:R-:W-:-:S05]  /*2e10*/  FMUL.FTZ R87, R52, R87 ;  /* 0x0000005734577220 */ /* 0x001fca0000410000 */
[----:B------:R-:W-:Y:S02]  /*2e20*/  F2FP.BF16.F32.PACK_AB R87, R87, R92 ;  /* 0x0000005c5757723e */ /* 0x000fe400000010ff */
[----:B------:R-:W0:Y:S01]  /*2e30*/  MUFU.RCP R96, R96 ;  /* 0x0000006000607308 */ /* 0x000e220000001000 */
[----:B--2---:R-:W-:Y:S01]  /*2e40*/  FADD.FTZ R102, R97, 1 ;  /* 0x3f80000061667421 */ /* 0x004fe20000010000 */
[----:B------:R-:W-:Y:S01]  /*2e50*/  FADD.FTZ R97, R110, 1 ;  /* 0x3f8000006e617421 */ /* 0x000fe20000010000 */
[----:B------:R-:W-:Y:S01]  /*2e60*/  FADD.FTZ R110, R58, 1 ;  /* 0x3f8000003a6e7421 */ /* 0x000fe20000010000 */
[----:B------:R-:W-:Y:S01]  /*2e70*/  LEA R58, P2, R29, UR6, 0x1 ;  /* 0x000000061d3a7c11 */ /* 0x000fe2000f8408ff */
[----:B-1----:R-:W-:-:S03]  /*2e80*/  FMUL.FTZ R94, R51, R94 ;  /* 0x0000005e335e7220 */ /* 0x002fc60000410000 */
[----:B------:R-:W1:Y:S01]  /*2e90*/  MUFU.RCP R91, R91 ;  /* 0x0000005b005b7308 */ /* 0x000e620000001000 */
[----:B------:R-:W-:Y:S01]  /*2ea0*/  LEA.HI.X R59, R29, UR7, R30, 0x1, P2 ;  /* 0x000000071d3b7c11 */ /* 0x000fe200090f0c1e */
[----:B---3--:R-:W-:Y:S01]  /*2eb0*/  FMUL.FTZ R121, R54, R121 ;  /* 0x0000007936797220 */ /* 0x008fe20000410000 */
[----:B------:R-:W-:Y:S02]  /*2ec0*/  LEA.HI.X R29, R31, UR7, R32, 0x1, P1 ;  /* 0x000000071f1d7c11 */ /* 0x000fe400088f0c20 */
[----:B------:R-:W-:Y:S02]  /*2ed0*/  LEA R30, P2, R33, UR6, 0x1 ;  /* 0x00000006211e7c11 */ /* 0x000fe4000f8408ff */
[----:B------:R-:W-:Y:S01]  /*2ee0*/  LEA R36, P1, R37, UR6, 0x1 ;  /* 0x0000000625247c11 */ /* 0x000fe2000f8208ff */
[----:B------:R-:W2:Y:S01]  /*2ef0*/  MUFU.RCP R3, R3 ;  /* 0x0000000300037308 */ /* 0x000ea20000001000 */
[----:B0-----:R-:W-:Y:S01]  /*2f00*/  FMUL.FTZ R96, R53, R96 ;  /* 0x0000006035607220 */ /* 0x001fe20000410000 */
[----:B------:R-:W-:-:S02]  /*2f10*/  LEA.HI.X R31, R33, UR7, R34, 0x1, P2 ;  /* 0x00000007211f7c11 */ /* 0x000fc400090f0c22 */
[--C-:B------:R-:W-:Y:S02]  /*2f20*/  LEA.HI.X R37, R37, UR7, R38.reuse, 0x1, P1 ;  /* 0x0000000725257c11 */ /* 0x100fe400088f0c26 */
[----:B------:R-:W-:Y:S02]  /*2f30*/  LEA R32, P2, R39, UR6, 0x1 ;  /* 0x0000000627207c11 */ /* 0x000fe4000f8408ff */
[----:B------:R-:W0:Y:S01]  /*2f40*/  MUFU.RCP R98, R98 ;  /* 0x0000006200627308 */ /* 0x000e220000001000 */
[----:B-1----:R-:W-:Y:S01]  /*2f50*/  FMUL.FTZ R91, R56, R91 ;  /* 0x0000005b385b7220 */ /* 0x002fe20000410000 */
[----:B------:R-:W-:Y:S02]  /*2f60*/  PRMT R38, R48, 0x7632, R38 ;  /* 0x0000763230267816 */ /* 0x000fe40000000026 */
[----:B------:R-:W-:Y:S02]  /*2f70*/  F2FP.BF16.F32.PACK_AB R94, R121, R94 ;  /* 0x0000005e795e723e */ /* 0x000fe400000010ff */
[----:B------:R-:W-:Y:S01]  /*2f80*/  F2FP.BF16.F32.PACK_AB R91, R91, R96 ;  /* 0x000000605b5b723e */ /* 0x000fe200000010ff */
[----:B------:R1:W-:Y:S01]  /*2f90*/  STG.E.U16 desc[UR8][R46.64+0x6], R38 ;  /* 0x000006262e007986 */ /* 0x0003e2000c101508 */
[----:B------:R-:W3:Y:S01]  /*2fa0*/  MUFU.RCP R100, R100 ;  /* 0x0000006400647308 */ /* 0x000ee20000001000 */
[----:B--2---:R-:W-:Y:S01]  /*2fb0*/  FMUL.FTZ R72, R72, R3 ;  /* 0x0000000348487220 */ /* 0x004fe20000410000 */
[----:B------:R-:W-:-:S02]  /*2fc0*/  PRMT R3, R43, 0x7632, R3 ;  /* 0x000076322b037816 */ /* 0x000fc40000000003 */
[--C-:B------:R-:W-:Y:S02]  /*2fd0*/  LEA.HI.X R33, R39, UR7, R40.reuse, 0x1, P2 ;  /* 0x0000000727217c11 */ /* 0x100fe400090f0c28 */
[----:B------:R-:W-:Y:S01]  /*2fe0*/  PRMT R39, R90, 0x7632, R39 ;  /* 0x000076325a277816 */ /* 0x000fe20000000027 */
[----:B------:R2:W-:Y:S01]  /*2ff0*/  STG.E.U16 desc[UR8][R46.64+0x2], R3 ;  /* 0x000002032e007986 */ /* 0x0005e2000c101508 */
[----:B------:R-:W4:Y:S01]  /*3000*/  MUFU.RCP R93, R93 ;  /* 0x0000005d005d7308 */ /* 0x000f220000001000 */
[----:B0-----:R-:W-:Y:S01]  /*3010*/  FMUL.FTZ R98, R55, R98 ;  /* 0x0000006237627220 */ /* 0x001fe20000410000 */
[----:B------:R-:W-:Y:S01]  /*3020*/  PRMT R40, R87, 0x7632, R40 ;  /* 0x0000763257287816 */ /* 0x000fe20000000028 */
[----:B------:R-:W-:Y:S01]  /*3030*/  STG.E.U16 desc[UR8][R58.64], R90 ;  /* 0x0000005a3a007986 */ /* 0x000fe2000c101508 */
[----:B-1----:R-:W-:Y:S02]  /*3040*/  PRMT R38, R91, 0x7632, R38 ;  /* 0x000076325b267816 */ /* 0x002fe40000000026 */
[----:B------:R-:W-:Y:S01]  /*3050*/  LEA R34, P3, R41, UR6, 0x1 ;  /* 0x0000000629227c11 */ /* 0x000fe2000f8608ff */
[----:B------:R0:W-:Y:S01]  /*3060*/  STG.E.U16 desc[UR8][R58.64+0x2], R39 ;  /* 0x000002273a007986 */ /* 0x0001e2000c101508 */
[----:B------:R-:W1:Y:S01]  /*3070*/  MUFU.RCP R95, R95 ;  /* 0x0000005f005f7308 */ /* 0x000e620000001000 */
[----:B---3--:R-:W-:Y:S01]  /*3080*/  FMUL.FTZ R63, R63, R100 ;  /* 0x000000643f3f7220 */ /* 0x008fe20000410000 */
[----:B------:R-:W-:Y:S01]  /*3090*/  LEA.HI.X R35, R41, UR7, R42, 0x1, P3 ;  /* 0x0000000729237c11 */ /* 0x000fe200098f0c2a */
[----:B------:R-:W-:Y:S01]  /*30a0*/  STG.E.U16 desc[UR8][R58.64+0x4], R87 ;  /* 0x000004573a007986 */ /* 0x000fe2000c101508 */
[----:B--2---:R-:W-:Y:S01]  /*30b0*/  PRMT R3, R94, 0x7632, R3 ;  /* 0x000076325e037816 */ /* 0x004fe20000000003 */
[----:B------:R-:W-:Y:S01]  /*30c0*/  ULDC.64 UR6, c[0x0][0x238] ;  /* 0x00008e0000067ab9 */ /* 0x000fe20000000a00 */
[----:B------:R-:W-:Y:S01]  /*30d0*/  F2FP.BF16.F32.PACK_AB R63, R63, R98 ;  /* 0x000000623f3f723e */ /* 0x000fe200000010ff */
[----:B------:R-:W-:Y:S01]  /*30e0*/  STG.E.U16 desc[UR8][R58.64+0x6], R40 ;  /* 0x000006283a007986 */ /* 0x000fe2000c101508 */
[----:B------:R-:W2:Y:S01]  /*30f0*/  MUFU.RCP R102, R102 ;  /* 0x0000006600667308 */ /* 0x000ea20000001000 */
[----:B----4-:R-:W-:Y:S01]  /*3100*/  FMUL.FTZ R93, R62, R93 ;  /* 0x0000005d3e5d7220 */ /* 0x010fe20000410000 */
[----:B------:R-:W-:Y:S01]  /*3110*/  IADD3 R24, P1, R24, 0x1, RZ ;  /* 0x0000000118187810 */ /* 0x000fe20007f3e0ff */
[----:B------:R-:W-:Y:S03]  /*3120*/  STG.E.U16 desc[UR8][R28.64], R94 ;  /* 0x0000005e1c007986 */ /* 0x000fe6000c101508 */
[----:B------:R-:W-:Y:S01]  /*3130*/  IADD3.X R25, RZ, R25, RZ, P1, !PT ;  /* 0x00000019ff197210 */ /* 0x000fe20000ffe4ff */
[----:B------:R-:W-:Y:S01]  /*3140*/  STG.E.U16 desc[UR8][R28.64+0x2], R3 ;  /* 0x000002031c007986 */ /* 0x000fe2000c101508 */
[----:B------:R-:W3:Y:S01]  /*3150*/  MUFU.RCP R97, R97 ;  /* 0x0000006100617308 */ /* 0x000ee20000001000 */
[----:B-1----:R-:W-:Y:S01]  /*3160*/  FMUL.FTZ R64, R64, R95 ;  /* 0x0000005f40407220 */ /* 0x002fe20000410000 */
[----:B------:R-:W-:Y:S01]  /*3170*/  ISETP.GE.U32.AND P1, PT, R24, UR6, PT ;  /* 0x0000000618007c0c */ /* 0x000fe2000bf26070 */
[----:B------:R-:W-:Y:S03]  /*3180*/  STG.E.U16 desc[UR8][R28.64+0x4], R91 ;  /* 0x0000045b1c007986 */ /* 0x000fe6000c101508 */
[----:B------:R-:W-:Y:S01]  /*3190*/  F2FP.BF16.F32.PACK_AB R64, R64, R93 ;  /* 0x0000005d4040723e */ /* 0x000fe200000010ff */
[----:B------:R1:W-:Y:S01]  /*31a0*/  STG.E.U16 desc[UR8][R28.64+0x6], R38 ;  /* 0x000006261c007986 */ /* 0x0003e2000c101508 */
[----:B------:R-:W4:Y:S01]  /*31b0*/  MUFU.RCP R104, R104 ;  /* 0x0000006800687308 */ /* 0x000f220000001000 */
[----:B--2---:R-:W-:Y:S01]  /*31c0*/  FMUL.FTZ R102, R65, R102 ;  /* 0x0000006641667220 */ /* 0x004fe20000410000 */
[----:B0-----:R-:W-:Y:S01]  /*31d0*/  PRMT R39, R64, 0x7632, R39 ;  /* 0x0000763240277816 */ /* 0x001fe20000000027 */
[----:B------:R-:W-:Y:S01]  /*31e0*/  STG.E.U16 desc[UR8][R30.64], R63 ;  /* 0x0000003f1e007986 */ /* 0x000fe2000c101508 */
[----:B------:R-:W-:-:S03]  /*31f0*/  ISETP.GE.AND.EX P1, PT, R25, UR7, PT, P1 ;  /* 0x0000000719007c0c */ /* 0x000fc6000bf26310 */
[----:B------:R-:W-:Y:S01]  /*3200*/  STG.E.U16 desc[UR8][R30.64+0x4], R64 ;  /* 0x000004401e007986 */ /* 0x000fe2000c101508 */
[----:B------:R-:W0:Y:S01]  /*3210*/  MUFU.RCP R99, R99 ;  /* 0x0000006300637308 */ /* 0x000e220000001000 */
[----:B---3--:R-:W-:Y:S01]  /*3220*/  FMUL.FTZ R97, R66, R97 ;  /* 0x0000006142617220 */ /* 0x008fe20000410000 */
[----:B-1----:R-:W-:Y:S01]  /*3230*/  PRMT R29, R63, 0x7632, R29 ;  /* 0x000076323f1d7816 */ /* 0x002fe2000000001d */
[----:B------:R-:W-:Y:S03]  /*3240*/  STG.E.U16 desc[UR8][R30.64+0x6], R39 ;  /* 0x000006271e007986 */ /* 0x000fe6000c101508 */
[----:B------:R-:W-:Y:S02]  /*3250*/  F2FP.BF16.F32.PACK_AB R97, R97, R102 ;  /* 0x000000666161723e */ /* 0x000fe400000010ff */
[----:B------:R-:W1:Y:S01]  /*3260*/  MUFU.RCP R106, R106 ;  /* 0x0000006a006a7308 */ /* 0x000e620000001000 */
[----:B----4-:R-:W-:Y:S01]  /*3270*/  FMUL.FTZ R104, R67, R104 ;  /* 0x0000006843687220 */ /* 0x010fe20000410000 */
[----:B------:R2:W-:Y:S01]  /*3280*/  STG.E.U16 desc[UR8][R30.64+0x2], R29 ;  /* 0x0000021d1e007986 */ /* 0x0005e2000c101508 */
[----:B------:R-:W-:-:S03]  /*3290*/  PRMT R3, R97, 0x7632, R3 ;  /* 0x0000763261037816 */ /* 0x000fc60000000003 */
[----:B------:R-:W-:Y:S02]  /*32a0*/  STG.E.U16 desc[UR8][R60.64], R97 ;  /* 0x000000613c007986 */ /* 0x000fe4000c101508 */
[----:B------:R-:W3:Y:S01]  /*32b0*/  MUFU.RCP R108, R108 ;  /* 0x0000006c006c7308 */ /* 0x000ee20000001000 */
[----:B0-----:R-:W-:Y:S01]  /*32c0*/  FMUL.FTZ R99, R68, R99 ;  /* 0x0000006344637220 */ /* 0x001fe20000410000 */
[----:B------:R0:W-:Y:S04]  /*32d0*/  STG.E.U16 desc[UR8][R60.64+0x2], R3 ;  /* 0x000002033c007986 */ /* 0x0001e8000c101508 */
[----:B------:R-:W-:Y:S02]  /*32e0*/  F2FP.BF16.F32.PACK_AB R99, R99, R104 ;  /* 0x000000686363723e */ /* 0x000fe400000010ff */
[----:B------:R-:W4:Y:S01]  /*32f0*/  MUFU.RCP R110, R110 ;  /* 0x0000006e006e7308 */ /* 0x000f220000001000 */
[----:B-1----:R-:W-:Y:S01]  /*3300*/  FMUL.FTZ R106, R69, R106 ;  /* 0x0000006a456a7220 */ /* 0x002fe20000410000 */
[----:B------:R-:W-:Y:S01]  /*3310*/  PRMT R28, R99, 0x7632, R28 ;  /* 0x00007632631c7816 */ /* 0x000fe2000000001c */
[----:B------:R-:W-:Y:S04]  /*3320*/  STG.E.U16 desc[UR8][R60.64+0x4], R99 ;  /* 0x000004633c007986 */ /* 0x000fe8000c101508 */
[----:B------:R1:W-:Y:S01]  /*3330*/  STG.E.U16 desc[UR8][R60.64+0x6], R28 ;  /* 0x0000061c3c007986 */ /* 0x0003e2000c101508 */
[----:B------:R-:W5:Y:S01]  /*3340*/  MUFU.RCP R114, R103 ;  /* 0x0000006700727308 */ /* 0x000f620000001000 */
[----:B---3--:R-:W-:-:S05]  /*3350*/  FMUL.FTZ R57, R57, R108 ;  /* 0x0000006c39397220 */ /* 0x008fca0000410000 */
[----:B------:R-:W-:Y:S02]  /*3360*/  F2FP.BF16.F32.PACK_AB R57, R57, R106 ;  /* 0x0000006a3939723e */ /* 0x000fe400000010ff */
[----:B------:R-:W3:Y:S01]  /*3370*/  MUFU.RCP R101, R101 ;  /* 0x0000006500657308 */ /* 0x000ee20000001000 */
[----:B----4-:R-:W-:Y:S01]  /*3380*/  FMUL.FTZ R110, R71, R110 ;  /* 0x0000006e476e7220 */ /* 0x010fe20000410000 */
[----:B--2---:R-:W-:Y:S01]  /*3390*/  PRMT R29, R57, 0x7632, R29 ;  /* 0x00007632391d7816 */ /* 0x004fe2000000001d */
[----:B------:R-:W-:Y:S04]  /*33a0*/  STG.E.U16 desc[UR8][R36.64], R57 ;  /* 0x0000003924007986 */ /* 0x000fe8000c101508 */
[----:B------:R2:W-:Y:S01]  /*33b0*/  STG.E.U16 desc[UR8][R36.64+0x2], R29 ;  /* 0x0000021d24007986 */ /* 0x0005e2000c101508 */
[----:B------:R-:W4:Y:S01]  /*33c0*/  MUFU.RCP R116, R116 ;  /* 0x0000007400747308 */ /* 0x000f220000001000 */
[----:B-----5:R-:W-:-:S05]  /*33d0*/  FMUL.FTZ R77, R77, R114 ;  /* 0x000000724d4d7220 */ /* 0x020fca0000410000 */
[----:B------:R-:W-:Y:S02]  /*33e0*/  F2FP.BF16.F32.PACK_AB R77, R77, R110 ;  /* 0x0000006e4d4d723e */ /* 0x000fe400000010ff */
[----:B------:R-:W5:Y:S01]  /*33f0*/  MUFU.RCP R118, R118 ;  /* 0x0000007600767308 */ /* 0x000f620000001000 */
[----:B---3--:R-:W-:Y:S01]  /*3400*/  FMUL.FTZ R101, R78, R101 ;  /* 0x000000654e657220 */ /* 0x008fe20000410000 */
[----:B------:R-:W-:Y:S01]  /*3410*/  PRMT R30, R77, 0x7632, R30 ;  /* 0x000076324d1e7816 */ /* 0x000fe2000000001e */
[----:B------:R-:W-:Y:S04]  /*3420*/  STG.E.U16 desc[UR8][R36.64+0x4], R77 ;  /* 0x0000044d24007986 */ /* 0x000fe8000c101508 */
[----:B------:R3:W-:Y:S01]  /*3430*/  STG.E.U16 desc[UR8][R36.64+0x6], R30 ;  /* 0x0000061e24007986 */ /* 0x0007e2000c101508 */
[----:B------:R-:W1:Y:S01]  /*3440*/  MUFU.RCP R120, R75 ;  /* 0x0000004b00787308 */ /* 0x000e620000001000 */
[----:B----4-:R-:W-:-:S05]  /*3450*/  FMUL.FTZ R116, R83, R116 ;  /* 0x0000007453747220 */ /* 0x010fca0000410000 */
[----:B------:R-:W-:Y:S02]  /*3460*/  F2FP.BF16.F32.PACK_AB R101, R116, R101 ;  /* 0x000000657465723e */ /* 0x000fe400000010ff */
[----:B------:R-:W4:Y:S01]  /*3470*/  MUFU.RCP R27, R27 ;  /* 0x0000001b001b7308 */ /* 0x000f220000001000 */
[----:B-----5:R-:W-:Y:S01]  /*3480*/  FMUL.FTZ R118, R85, R118 ;  /* 0x0000007655767220 */ /* 0x020fe20000410000 */
[----:B0-----:R-:W-:Y:S01]  /*3490*/  PRMT R3, R101, 0x7632, R3 ;  /* 0x0000763265037816 */ /* 0x001fe20000000003 */
[----:B------:R0:W-:Y:S04]  /*34a0*/  STG.E.U16 desc[UR8][R32.64], R101 ;  /* 0x0000006520007986 */ /* 0x0001e8000c101508 */
[----:B------:R0:W-:Y:S01]  /*34b0*/  STG.E.U16 desc[UR8][R32.64+0x2], R3 ;  /* 0x0000020320007986 */ /* 0x0001e2000c101508 */
[----:B------:R-:W5:Y:S01]  /*34c0*/  MUFU.RCP R107, R107 ;  /* 0x0000006b006b7308 */ /* 0x000f620000001000 */
[----:B-1----:R-:W-:-:S05]  /*34d0*/  FMUL.FTZ R89, R89, R120 ;  /* 0x0000007859597220 */ /* 0x002fca0000410000 */
[----:B------:R-:W-:Y:S02]  /*34e0*/  F2FP.BF16.F32.PACK_AB R118, R89, R118 ;  /* 0x000000765976723e */ /* 0x000fe400000010ff */
[----:B------:R-:W1:Y:S01]  /*34f0*/  MUFU.RCP R88, R88 ;  /* 0x0000005800587308 */ /* 0x000e620000001000 */
[----:B----4-:R-:W-:Y:S01]  /*3500*/  FMUL.FTZ R27, R70, R27 ;  /* 0x0000001b461b7220 */ /* 0x010fe20000410000 */
[----:B------:R-:W-:Y:S01]  /*3510*/  PRMT R28, R118, 0x7632, R28 ;  /* 0x00007632761c7816 */ /* 0x000fe2000000001c */
[----:B------:R0:W-:Y:S03]  /*3520*/  STG.E.U16 desc[UR8][R32.64+0x4], R118 ;  /* 0x0000047620007986 */ /* 0x0001e6000c101508 */
[----:B------:R-:W-:Y:S01]  /*3530*/  F2FP.BF16.F32.PACK_AB R27, R72, R27 ;  /* 0x0000001b481b723e */ /* 0x000fe200000010ff */
[----:B------:R0:W-:Y:S01]  /*3540*/  STG.E.U16 desc[UR8][R32.64+0x6], R28 ;  /* 0x0000061c20007986 */ /* 0x0001e2000c101508 */
[----:B-----5:R-:W-:-:S02]  /*3550*/  FMUL.FTZ R74, R74, R107 ;  /* 0x0000006b4a4a7220 */ /* 0x020fc40000410000 */
[----:B--2---:R-:W-:Y:S01]  /*3560*/  PRMT R29, R27, 0x7632, R29 ;  /* 0x000076321b1d7816 */ /* 0x004fe2000000001d */
[----:B------:R0:W-:Y:S04]  /*3570*/  STG.E.U16 desc[UR8][R34.64], R27 ;  /* 0x0000001b22007986 */ /* 0x0001e8000c101508 */
[----:B------:R0:W-:Y:S01]  /*3580*/  STG.E.U16 desc[UR8][R34.64+0x2], R29 ;  /* 0x0000021d22007986 */ /* 0x0001e2000c101508 */
[----:B-1----:R-:W-:-:S05]  /*3590*/  FMUL.FTZ R79, R79, R88 ;  /* 0x000000584f4f7220 */ /* 0x002fca0000410000 */
[----:B------:R-:W-:-:S04]  /*35a0*/  F2FP.BF16.F32.PACK_AB R74, R79, R74 ;  /* 0x0000004a4f4a723e */ /* 0x000fc800000010ff */
[----:B---3--:R-:W-:Y:S01]  /*35b0*/  PRMT R30, R74, 0x7632, R30 ;  /* 0x000076324a1e7816 */ /* 0x008fe2000000001e */
[----:B------:R0:W-:Y:S04]  /*35c0*/  STG.E.U16 desc[UR8][R34.64+0x4], R74 ;  /* 0x0000044a22007986 */ /* 0x0001e8000c101508 */
[----:B------:R0:W-:Y:S01]  /*35d0*/  STG.E.U16 desc[UR8][R34.64+0x6], R30 ;  /* 0x0000061e22007986 */ /* 0x0001e2000c101508 */
[----:B------:R-:W-:Y:S05]  /*35e0*/  @!P1 BRA `(.L_x_1252) ;  /* 0xffffffd000889947 */ /* 0x000fea000383ffff */
[----:B------:R-:W-:Y:S05]  /*35f0*/  EXIT ;  /* 0x000000000000794d */ /* 0x000fea0003800000 */
.L_x_1253:
        /* <DEDUP_REMOVED lines=16> */
.L_x_2649:


//--------------------- .text._ZN13group_norm_v214gn_cuda_kernelI13__nv_bfloat16Li320ELi3ELi16ELi80ELi1024ELb1ELi32ELi320ELi320ELi4ELb1ELi10ELb0ELb0ENS_16CompileConditionILi900EEEEEvPT_PKS4_S7_S7_flPfS8_Pj --------------------------
	.section	.text._ZN13group_norm_v214gn_cuda_kernelI13__nv_bfloat16Li320ELi3ELi16ELi80ELi1024ELb1ELi32ELi320ELi320ELi4ELb1ELi10ELb0ELb0ENS_16CompileConditionILi900EEEEEvPT_PKS4_S7_S7_flPfS8_Pj,"ax",@progbits
	.align	128
        .global         _ZN13group_norm_v214gn_cuda_kernelI13__nv_bfloat16Li320ELi3ELi16ELi80ELi1024ELb1ELi32ELi320ELi320ELi4ELb1ELi10ELb0ELb0ENS_16CompileConditionILi900EEEEEvPT_PKS4_S7_S7_flPfS8_Pj
        .type           _ZN13group_norm_v214gn_cuda_kernelI13__nv_bfloat16Li320ELi3ELi16ELi80ELi1024ELb1ELi32ELi320ELi320ELi4ELb1ELi10ELb0ELb0ENS_16CompileConditionILi900EEEEEvPT_PKS4_S7_S7_flPfS8_Pj,@function
        .size           _ZN13group_norm_v214gn_cuda_kernelI13__nv_bfloat16Li320ELi3ELi16ELi80ELi1024ELb1ELi32ELi320ELi320ELi4ELb1ELi10ELb0ELb0ENS_16CompileConditionILi900EEEEEvPT_PKS4_S7_S7_flPfS8_Pj,(.L_x_2650 - _ZN13group_norm_v214gn_cuda_kernelI13__nv_bfloat16Li320ELi3ELi16ELi80ELi1024ELb1ELi32ELi320ELi320ELi4ELb1ELi10ELb0ELb0ENS_16CompileConditionILi900EEEEEvPT_PKS4_S7_S7_flPfS8_Pj)
        .other          _ZN13group_norm_v214gn_cuda_kernelI13__nv_bfloat16Li320ELi3ELi16ELi80ELi1024ELb1ELi32ELi320ELi320ELi4ELb1ELi10ELb0ELb0ENS_16CompileConditionILi900EEEEEvPT_PKS4_S7_S7_flPfS8_Pj,@"STO_CUDA_ENTRY STV_DEFAULT"
_ZN13group_norm_v214gn_cuda_kernelI13__nv_bfloat16Li320ELi3ELi16ELi80ELi1024ELb1ELi32ELi320ELi320ELi4ELb1ELi10ELb0ELb0ENS_16CompileConditionILi900EEEEEvPT_PKS4_S7_S7_flPfS8_Pj:
.text._ZN13group_norm_v214gn_cuda_kernelI13__nv_bfloat16Li320ELi3ELi16ELi80ELi1024ELb1ELi32ELi320ELi320ELi4ELb1ELi10ELb0ELb0ENS_16CompileConditionILi900EEEEEvPT_PKS4_S7_S7_flPfS8_Pj:
        /* <DEDUP_REMOVED lines=17> */
[----:B0-----:R-:W-:Y:S01]  /*0110*/  IMAD.WIDE.U32 R4, R0, -0x33333333, RZ ;  /* 0xcccccccd00047825 */ /* 0x001fe200078e00ff */
[----:B-1----:R-:W-:-:S04]  /*0120*/  LEA R4, R6, R3, 0x18 ;  /* 0x0000000306047211 */ /* 0x002fc800078ec0ff */
[----:B------:R-:W-:-:S05]  /*0130*/  SHF.R.U32.HI R5, RZ, 0x6, R5 ;  /* 0x00000006ff057819 */ /* 0x000fca0000011605 */
[----:B------:R-:W-:-:S04]  /*0140*/  IMAD R3, R5, -0x50, R0 ;  /* 0xffffffb005037824 */ /* 0x000fc800078e0200 */
[----:B------:R-:W-:-:S05]  /*0150*/  IMAD R3, R3, 0x28, R4 ;  /* 0x0000002803037824 */ /* 0x000fca00078e0204 */
[----:B--2---:R-:W-:-:S07]  /*0160*/  LEA R56, R5, R3, 0x3 ;  /* 0x0000000305387211 */ /* 0x004fce00078e18ff */
.L_x_1262:
[----:B--2---:R-:W-:Y:S01]  /*0170*/  IMAD.WIDE.U32 R4, R0, -0x33333333, RZ ;  /* 0xcccccccd00047825 */ /* 0x004fe200078e00ff */
[----:B------:R-:W-:Y:S01]  /*0180*/  ULOP3.LUT UR13, UR9, 0x3, URZ, 0xc0, !UPT ;  /* 0x00000003090d7892 */ /* 0x000fe2000f8ec03f */
[----:B------:R-:W0:Y:S01]  /*0190*/  LDC.64 R20, c[0x0][0x220] ;  /* 0x00008800ff147b82 */ /* 0x000e220000000a00 */
[----:B------:R-:W-:Y:S02]  /*01a0*/  USHF.R.U64 UR16, UR9, 0x2, UR5 ;  /* 0x0000000209107899 */ /* 0x000fe40008001205 */
[----:B------:R-:W-:Y:S01]  /*01b0*/  SHF.R.U32.HI R55, RZ, 0x6, R5 ;  /* 0x00000006ff377819 */ /* 0x000fe20000011605 */
[----:B------:R-:W-:Y:S01]  /*01c0*/  UIMAD UR8, UR13, 0x140, URZ ;  /* 0x000001400d0878a4 */ /* 0x000fe2000f8e023f */
[----:B------:R-:W-:Y:S01]  /*01d0*/  SHF.L.U32 R5, R2, 0x5, RZ ;  /* 0x0000000502057819 */ /* 0x000fe200000006ff */
[----:B------:R-:W-:Y:S01]  /*01e0*/  USHF.R.U32.HI UR6, URZ, 0x2, UR5 ;  /* 0x000000023f067899 */ /* 0x000fe20008011605 */
[----:B------:R-:W-:Y:S01]  /*01f0*/  MOV R7, UR16 ;  /* 0x0000001000077c02 */ /* 0x000fe20008000f00 */
[----:B------:R-:W-:Y:S01]  /*0200*/  IMAD R3, R55, -0x50, R0 ;  /* 0xffffffb037037824 */ /* 0x000fe200078e0200 */
[----:B------:R-:W-:Y:S01]  /*0210*/  LOP3.LUT R6, R5, 0x3e0, RZ, 0xc0, !PT ;  /* 0x000003e005067812 */ /* 0x000fe200078ec0ff */
[----:B------:R-:W-:Y:S01]  /*0220*/  UIMAD UR11, UR6, 0x140000, URZ ;  /* 0x00140000060b78a4 */ /* 0x000fe2000f8e023f */
[----:B------:R-:W1:Y:S01]  /*0230*/  LDC.64 R18, c[0x0][0x228] ;  /* 0x00008a00ff127b82 */ /* 0x000e620000000a00 */
[----:B------:R-:W-:Y:S01]  /*0240*/  ULDC.64 UR18, c[0x0][0x218] ;  /* 0x0000860000127ab9 */ /* 0x000fe20000000a00 */
[----:B------:R-:W-:-:S02]  /*0250*/  LEA R4, R3, UR8, 0x2 ;  /* 0x0000000803047c11 */ /* 0x000fc4000f8e10ff */
[----:B------:R-:W-:Y:S02]  /*0260*/  IADD3 R55, R6, R55, RZ ;  /* 0x0000003706377210 */ /* 0x000fe40007ffe0ff */
[----:B------:R-:W-:-:S03]  /*0270*/  SHF.R.S32.HI R5, RZ, 0x1f, R4 ;  /* 0x0000001fff057819 */ /* 0x000fc60000011404 */
[----:B------:R-:W-:Y:S02]  /*0280*/  IMAD R55, R55, 0x500, RZ ;  /* 0x0000050037377824 */ /* 0x000fe400078e02ff */
[----:B------:R-:W-:-:S03]  /*0290*/  IMAD.WIDE.U32 R6, R7, 0x140000, R4 ;  /* 0x0014000007067825 */ /* 0x000fc600078e0004 */
[----:B------:R-:W-:Y:S02]  /*02a0*/  IADD3 R54, R55, 0x1400, RZ ;  /* 0x0000140037367810 */ /* 0x000fe40007ffe0ff */
[----:B------:R-:W-:Y:S02]  /*02b0*/  IADD3 R7, R7, UR11, RZ ;  /* 0x0000000b07077c10 */ /* 0x000fe4000fffe0ff */
[----:B------:R-:W-:-:S04]  /*02c0*/  IADD3 R5, P0, R55, R6, RZ ;  /* 0x0000000637057210 */ /* 0x000fc80007f1e0ff */
        /* <DEDUP_REMOVED lines=53> */
[----:B------:R-:W-:Y:S02]  /*0620*/  SHF.L.U32 R7, R4, 0x10, RZ ;  /* 0x0000001004077819 */ /* 0x000fe400000006ff */
[----:B------:R-:W-:Y:S01]  /*0630*/  SHF.L.U32 R46, R37, 0x10, RZ ;  /* 0x00000010252e7819 */ /* 0x000fe200000006ff */
[----:B------:R-:W-:Y:S01]  /*0640*/  FFMA.FTZ R6, R47, R47, RZ ;  /* 0x0000002f2f067223 */ /* 0x000fe200000100ff */
[----:B------:R-:W-:Y:S01]  /*0650*/  FADD.FTZ R5, RZ, R47 ;  /* 0x0000002fff057221 */ /* 0x000fe20000010000 */
[----:B------:R-:W-:Y:S02]  /*0660*/  PRMT R4, R37, 0x7632, R4 ;  /* 0x0000763225047816 */ /* 0x000fe40000000004 */
[----:B------:R-:W-:Y:S01]  /*0670*/  FFMA.FTZ R9, R7, R7, R6 ;  /* 0x0000000707097223 */ /* 0x000fe20000010006 */
[----:B------:R-:W-:Y:S01]  /*0680*/  FADD.FTZ R5, R5, R7 ;  /* 0x0000000705057221 */ /* 0x000fe20000010000 */
[----:B------:R-:W-:Y:S02]  /*0690*/  SHF.L.U32 R8, R4, 0x10, RZ ;  /* 0x0000001004087819 */ /* 0x000fe400000006ff */
[----:B------:R-:W-:Y:S01]  /*06a0*/  FFMA.FTZ R9, R46, R46, R9 ;  /* 0x0000002e2e097223 */ /* 0x000fe20000010009 */
[----:B------:R-:W-:Y:S01]  /*06b0*/  FADD.FTZ R6, R5, R46 ;  /* 0x0000002e05067221 */ /* 0x000fe20000010000 */
[----:B---3--:R-:W-:-:S02]  /*06c0*/  SHF.L.U32 R4, R34, 0x10, RZ ;  /* 0x0000001022047819 */ /* 0x008fc400000006ff */
[----:B------:R-:W-:Y:S01]  /*06d0*/  PRMT R5, R34, 0x7632, R5 ;  /* 0x0000763222057816 */ /* 0x000fe20000000005 */
[----:B------:R-:W-:Y:S01]  /*06e0*/  FFMA.FTZ R9, R8, R8, R9 ;  /* 0x0000000808097223 */ /* 0x000fe20000010009 */
[----:B------:R-:W-:Y:S01]  /*06f0*/  FADD.FTZ R7, R6, R8 ;  /* 0x0000000806077221 */ /* 0x000fe20000010000 */
[----:B------:R-:W-:Y:S02]  /*0700*/  PRMT R6, R35, 0x7632, R6 ;  /* 0x0000763223067816 */ /* 0x000fe40000000006 */
[----:B------:R-:W-:Y:S01]  /*0710*/  SHF.L.U32 R8, R5, 0x10, RZ ;  /* 0x0000001005087819 */ /* 0x000fe200000006ff */
[----:B------:R-:W-:Y:S01]  /*0720*/  FFMA.FTZ R9, R4, R4, R9 ;  /* 0x0000000404097223 */ /* 0x000fe20000010009 */
[----:B------:R-:W-:Y:S01]  /*0730*/  FADD.FTZ R7, R7, R4 ;  /* 0x0000000407077221 */ /* 0x000fe20000010000 */
[----:B------:R-:W-:Y:S02]  /*0740*/  SHF.L.U32 R5, R35, 0x10, RZ ;  /* 0x0000001023057819 */ /* 0x000fe400000006ff */
[----:B------:R-:W-:Y:S01]  /*0750*/  FFMA.FTZ R10, R8, R8, R9 ;  /* 0x00000008080a7223 */ /* 0x000fe20000010009 */
[----:B------:R-:W-:Y:S01]  /*0760*/  FADD.FTZ R8, R7, R8 ;  /* 0x0000000807087221 */ /* 0x000fe20000010000 */
[----:B------:R-:W-:-:S02]  /*0770*/  SHF.L.U32 R9, R6, 0x10, RZ ;  /* 0x0000001006097819 */ /* 0x000fc400000006ff */
[----:B------:R-:W-:Y:S01]  /*0780*/  FFMA.FTZ R10, R5, R5, R10 ;  /* 0x00000005050a7223 */ /* 0x000fe2000001000a */
[----:B------:R-:W-:Y:S01]  /*0790*/  FADD.FTZ R8, R8, R5 ;  /* 0x0000000508087221 */ /* 0x000fe20000010000 */
[C---:B----4-:R-:W-:Y:S02]  /*07a0*/  SHF.L.U32 R6, R32.reuse, 0x10, RZ ;  /* 0x0000001020067819 */ /* 0x050fe400000006ff */
[----:B------:R-:W-:Y:S01]  /*07b0*/  PRMT R7, R32, 0x7632, R7 ;  /* 0x0000763220077816 */ /* 0x000fe20000000007 */
[----:B------:R-:W-:Y:S01]  /*07c0*/  FFMA.FTZ R11, R9, R9, R10 ;  /* 0x00000009090b7223 */ /* 0x000fe2000001000a */
[----:B------:R-:W-:Y:S01]  /*07d0*/  FADD.FTZ R9, R8, R9 ;  /* 0x0000000908097221 */ /* 0x000fe20000010000 */
[----:B------:R-:W-:Y:S02]  /*07e0*/  PRMT R8, R33, 0x7632, R8 ;  /* 0x0000763221087816 */ /* 0x000fe40000000008 */
[----:B------:R-:W-:Y:S01]  /*07f0*/  SHF.L.U32 R10, R7, 0x10, RZ ;  /* 0x00000010070a7819 */ /* 0x000fe200000006ff */
        /* <DEDUP_REMOVED lines=12> */
[----:B------:R-:W-:-:S02]  /*08c0*/  PRMT R10, R31, 0x7632, R10 ;  /* 0x000076321f0a7816 */ /* 0x000fc4000000000a */
[----:B------:R-:W-:Y:S01]  /*08d0*/  SHF.L.U32 R12, R9, 0x10, RZ ;  /* 0x00000010090c7819 */ /* 0x000fe200000006ff */
[----:B------:R-:W-:Y:S01]  /*08e0*/  FFMA.FTZ R13, R8, R8, R13 ;  /* 0x00000008080d7223 */ /* 0x000fe2000001000d */
[----:B------:R-:W-:Y:S01]  /*08f0*/  FADD.FTZ R11, R11, R8 ;  /* 0x000000080b0b7221 */ /* 0x000fe20000010000 */
[----:B------:R-:W-:Y:S02]  /*0900*/  SHF.L.U32 R9, R31, 0x10, RZ ;  /* 0x000000101f097819 */ /* 0x000fe400000006ff */
        /* <DEDUP_REMOVED lines=9> */
[----:B------:R-:W-:Y:S02]  /*09a0*/  PRMT R12, R29, 0x7632, R12 ;  /* 0x000076321d0c7816 */ /* 0x000fe4000000000c */
[----:B------:R-:W-:Y:S02]  /*09b0*/  IMAD.U32 R14, R11, 0x10000, RZ ;  /* 0x000100000b0e7824 */ /* 0x000fe400078e00ff */
        /* <DEDUP_REMOVED lines=50> */
[----:B------:R-:W-:Y:S02]  /*0ce0*/  HFMA2.MMA R40, -RZ, RZ, 0, 0 ;  /* 0x00000000ff287435 */ /* 0x000fe400000001ff */
        /* <DEDUP_REMOVED lines=8> */
[----:B0-----:R-:W-:Y:S02]  /*0d70*/  MOV R38, 0x50 ;  /* 0x0000005000267802 */ /* 0x001fe40000000f00 */
[----:B------:R-:W-:Y:S01]  /*0d80*/  MOV R44, 0x400 ;  /* 0x00000400002c7802 */ /* 0x000fe20000000f00 */
[----:B------:R-:W-:Y:S01]  /*0d90*/  ULOP3.LUT UR6, UR6, 0xc, URZ, 0xc0, !UPT ;  /* 0x0000000c06067892 */ /* 0x000fe2000f8ec03f */
[----:B------:R-:W-:-:S04]  /*0da0*/  SHF.L.U32 R45, R0, 0x3, RZ ;  /* 0x00000003002d7819 */ /* 0x000fc800000006ff */
[----:B------:R-:W-:Y:S02]  /*0db0*/  LOP3.LUT R45, R45, 0x18, RZ, 0xc0, !PT ;  /* 0x000000182d2d7812 */ /* 0x000fe400078ec0ff */
[----:B------:R-:W-:-:S05]  /*0dc0*/  LEA.HI R57, R0, UR6, RZ, 0x1e ;  /* 0x0000000600397c11 */ /* 0x000fca000f8ff0ff */
[----:B------:R-:W-:-:S04]  /*0dd0*/  IMAD R57, R57, R38, -UR8 ;  /* 0x8000000839397e24 */ /* 0x000fc8000f8e0226 */
[----:B------:R-:W-:Y:S01]  /*0de0*/  VIADD R39, R57, 0x4 ;  /* 0x0000000439277836 */ /* 0x000fe20000000000 */
[----:B------:R-:W-:-:S04]  /*0df0*/  SHF.R.S32.HI R38, RZ, 0x1f, R57 ;  /* 0x0000001fff267819 */ /* 0x000fc80000011439 */
[----:B------:R-:W-:Y:S02]  /*0e00*/  SHF.R.S32.HI R40, RZ, 0x1f, R39 ;  /* 0x0000001fff287819 */ /* 0x000fe40000011427 */
[----:B------:R-:W-:Y:S02]  /*0e10*/  LEA.HI R38, R38, R57, RZ, 0x2 ;  /* 0x0000003926267211 */ /* 0x000fe400078f10ff */
[----:B------:R-:W-:Y:S02]  /*0e20*/  LEA.HI R40, R40, R39, RZ, 0x2 ;  /* 0x0000002728287211 */ /* 0x000fe400078f10ff */
[----:B-1----:R-:W-:Y:S02]  /*0e30*/  LEA R44, R41, R44, 0x18 ;  /* 0x0000002c292c7211 */ /* 0x002fe400078ec0ff */
[----:B------:R-:W-:Y:S02]  /*0e40*/  SHF.R.S32.HI R39, RZ, 0x2, R38 ;  /* 0x00000002ff277819 */ /* 0x000fe40000011426 */
[----:B------:R-:W-:-:S03]  /*0e50*/  SHF.R.S32.HI R41, RZ, 0x2, R40 ;  /* 0x00000002ff297819 */ /* 0x000fc60000011428 */
[--C-:B------:R-:W-:Y:S02]  /*0e60*/  IMAD R38, R39, 0x28, R44.reuse ;  /* 0x0000002827267824 */ /* 0x100fe400078e022c */
[----:B------:R-:W-:-:S03]  /*0e70*/  IMAD R42, R41, 0x28, R44 ;  /* 0x00000028292a7824 */ /* 0x000fc600078e022c */
[----:B------:R-:W-:Y:S02]  /*0e80*/  IADD3 R40, R38, R45, RZ ;  /* 0x0000002d26287210 */ /* 0x000fe40007ffe0ff */
[----:B------:R-:W-:Y:S02]  /*0e90*/  IADD3 R42, R45, R42, RZ ;  /* 0x0000002a2d2a7210 */ /* 0x000fe40007ffe0ff */
[----:B------:R-:W-:Y:S02]  /*0ea0*/  IADD3 R38, R57, 0x8, RZ ;  /* 0x0000000839267810 */ /* 0x000fe40007ffe0ff */
[----:B------:R-:W0:Y:S02]  /*0eb0*/  LDS.64 R40, [R40] ;  /* 0x0000000028287984 */ /* 0x000e240000000a00 */
[----:B------:R-:W-:Y:S02]  /*0ec0*/  SHF.R.S32.HI R39, RZ, 0x1f, R38 ;  /* 0x0000001fff277819 */ /* 0x000fe40000011426 */
[----:B------:R-:W1:Y:S02]  /*0ed0*/  LDS.64 R42, [R42] ;  /* 0x000000002a2a7984 */ /* 0x000e640000000a00 */
[----:B------:R-:W-:-:S04]  /*0ee0*/  LEA.HI R39, R39, R38, RZ, 0x2 ;  /* 0x0000002627277211 */ /* 0x000fc800078f10ff */
[----:B------:R-:W-:-:S05]  /*0ef0*/  SHF.R.S32.HI R39, RZ, 0x2, R39 ;  /* 0x00000002ff277819 */ /* 0x000fca0000011427 */
[----:B------:R-:W-:-:S05]  /*0f00*/  IMAD R38, R39, 0x28, R44 ;  /* 0x0000002827267824 */ /* 0x000fca00078e022c */
[----:B------:R-:W-:-:S06]  /*0f10*/  IADD3 R38, R45, R38, RZ ;  /* 0x000000262d267210 */ /* 0x000fcc0007ffe0ff */
[----:B------:R-:W2:Y:S01]  /*0f20*/  LDS.64 R38, [R38] ;  /* 0x0000000026267984 */ /* 0x000ea20000000a00 */
[----:B0-----:R-:W-:Y:S01]  /*0f30*/  FADD.FTZ R59, RZ, R40 ;  /* 0x00000028ff3b7221 */ /* 0x001fe20000010000 */
[----:B------:R-:W-:Y:S01]  /*0f40*/  IADD3 R40, R57, 0xc, RZ ;  /* 0x0000000c39287810 */ /* 0x000fe20007ffe0ff */
[----:B------:R-:W-:Y:S02]  /*0f50*/  FADD.FTZ R58, RZ, R41 ;  /* 0x00000029ff3a7221 */ /* 0x000fe40000010000 */
[----:B-1----:R-:W-:Y:S01]  /*0f60*/  FADD.FTZ R59, R59, R42 ;  /* 0x0000002a3b3b7221 */ /* 0x002fe20000010000 */
[----:B------:R-:W-:Y:S01]  /*0f70*/  SHF.R.S32.HI R61, RZ, 0x1f, R40 ;  /* 0x0000001fff3d7819 */ /* 0x000fe20000011428 */
[----:B------:R-:W-:-:S03]  /*0f80*/  FADD.FTZ R58, R58, R43 ;  /* 0x0000002b3a3a7221 */ /* 0x000fc60000010000 */
[----:B------:R-:W-:-:S04]  /*0f90*/  LEA.HI R61, R61, R40, RZ, 0x2 ;  /* 0x000000283d3d7211 */ /* 0x000fc800078f10ff */
[----:B------:R-:W-:-:S05]  /*0fa0*/  SHF.R.S32.HI R61, RZ, 0x2, R61 ;  /* 0x00000002ff3d7819 */ /* 0x000fca000001143d */
[----:B------:R-:W-:-:S05]  /*0fb0*/  IMAD R40, R61, 0x28, R44 ;  /* 0x000000283d287824 */ /* 0x000fca00078e022c */
[----:B------:R-:W-:Y:S01]  /*0fc0*/  IADD3 R42, R45, R40, RZ ;  /* 0x000000282d2a7210 */ /* 0x000fe20007ffe0ff */
[----:B--2---:R-:W-:Y:S01]  /*0fd0*/  FADD.FTZ R59, R59, R38 ;  /* 0x000000263b3b7221 */ /* 0x004fe20000010000 */
[----:B------:R-:W-:Y:S01]  /*0fe0*/  IADD3 R38, R57, 0x10, RZ ;  /* 0x0000001039267810 */ /* 0x000fe20007ffe0ff */
[----:B------:R-:W-:-:S03]  /*0ff0*/  FADD.FTZ R58, R58, R39 ;  /* 0x000000273a3a7221 */ /* 0x000fc60000010000 */
[----:B------:R-:W0:Y:S01]  /*1000*/  LDS.64 R42, [R42] ;  /* 0x000000002a2a7984 */ /* 0x000e220000000a00 */
[----:B------:R-:W-:Y:S02]  /*1010*/  IADD3 R39, R57, 0x14, RZ ;  /* 0x0000001439277810 */ /* 0x000fe40007ffe0ff */
[----:B------:R-:W-:-:S04]  /*1020*/  SHF.R.S32.HI R41, RZ, 0x1f, R38 ;  /* 0x0000001fff297819 */ /* 0x000fc80000011426 */
[----:B------:R-:W-:-:S04]  /*1030*/  LEA.HI R41, R41, R38, RZ, 0x2 ;  /* 0x0000002629297211 */ /* 0x000fc800078f10ff */
[----:B------:R-:W-:-:S05]  /*1040*/  SHF.R.S32.HI R41, RZ, 0x2, R41 ;  /* 0x00000002ff297819 */ /* 0x000fca0000011429 */
[----:B------:R-:W-:-:S05]  /*1050*/  IMAD R38, R41, 0x28, R44 ;  /* 0x0000002829267824 */ /* 0x000fca00078e022c */
[----:B------:R-:W-:-:S05]  /*1060*/  IADD3 R38, R45, R38, RZ ;  /* 0x000000262d267210 */ /* 0x000fca0007ffe0ff */
[----:B------:R1:W2:Y:S02]  /*1070*/  LDS.64 R40, [R38] ;  /* 0x0000000026287984 */ /* 0x0002a40000000a00 */
[----:B-1----:R-:W-:Y:S01]  /*1080*/  IADD3 R38, R57, 0x18, RZ ;  /* 0x0000001839267810 */ /* 0x002fe20007ffe0ff */
[----:B0-----:R-:W-:Y:S01]  /*1090*/  FADD.FTZ R59, R59, R42 ;  /* 0x0000002a3b3b7221 */ /* 0x001fe20000010000 */
[----:B------:R-:W-:Y:S01]  /*10a0*/  SHF.R.S32.HI R42, RZ, 0x1f, R39 ;  /* 0x0000001fff2a7819 */ /* 0x000fe20000011427 */
[----:B------:R-:W-:-:S03]  /*10b0*/  FADD.FTZ R58, R58, R43 ;  /* 0x0000002b3a3a7221 */ /* 0x000fc60000010000 */
[----:B------:R-:W-:-:S04]  /*10c0*/  LEA.HI R42, R42, R39, RZ, 0x2 ;  /* 0x000000272a2a7211 */ /* 0x000fc800078f10ff */
[----:B------:R-:W-:-:S05]  /*10d0*/  SHF.R.S32.HI R39, RZ, 0x2, R42 ;  /* 0x00000002ff277819 */ /* 0x000fca000001142a */
[----:B------:R-:W-:Y:S01]  /*10e0*/  IMAD R42, R39, 0x28, R44 ;  /* 0x00000028272a7824 */ /* 0x000fe200078e022c */
[----:B------:R-:W-:-:S04]  /*10f0*/  SHF.R.S32.HI R39, RZ, 0x1f, R38 ;  /* 0x0000001fff277819 */ /* 0x000fc80000011426 */
[----:B------:R-:W-:Y:S02]  /*1100*/  LEA.HI R39, R39, R38, RZ, 0x2 ;  /* 0x0000002627277211 */ /* 0x000fe400078f10ff */
[----:B------:R-:W-:Y:S02]  /*1110*/  IADD3 R42, R45, R42, RZ ;  /* 0x0000002a2d2a7210 */ /* 0x000fe40007ffe0ff */
[----:B------:R-:W-:Y:S01]  /*1120*/  SHF.R.S32.HI R39, RZ, 0x2, R39 ;  /* 0x00000002ff277819 */ /* 0x000fe20000011427 */
[----:B--2---:R-:W-:-:S03]  /*1130*/  FADD.FTZ R59, R59, R40 ;  /* 0x000000283b3b7221 */ /* 0x004fc60000010000 */
[----:B------:R-:W0:Y:S01]  /*1140*/  LDS.64 R42, [R42] ;  /* 0x000000002a2a7984 */ /* 0x000e220000000a00 */
[----:B------:R-:W-:Y:S01]  /*1150*/  IMAD R38, R39, 0x28, R44 ;  /* 0x0000002827267824 */ /* 0x000fe200078e022c */
[----:B------:R-:W-:Y:S01]  /*1160*/  IADD3 R40, R57, 0x1c, RZ ;  /* 0x0000001c39287810 */ /* 0x000fe20007ffe0ff */
[----:B------:R-:W-:-:S03]  /*1170*/  FADD.FTZ R58, R58, R41 ;  /* 0x000000293a3a7221 */ /* 0x000fc60000010000 */
[----:B------:R-:W-:Y:S02]  /*1180*/  IADD3 R38, R45, R38, RZ ;  /* 0x000000262d267210 */ /* 0x000fe40007ffe0ff */
[----:B------:R-:W-:-:S04]  /*1190*/  SHF.R.S32.HI R41, RZ, 0x1f, R40 ;  /* 0x0000001fff297819 */ /* 0x000fc80000011428 */
[----:B------:R-:W1:Y:S01]  /*11a0*/  LDS.64 R38, [R38] ;  /* 0x0000000026267984 */ /* 0x000e620000000a00 */
[----:B------:R-:W-:-:S04]  /*11b0*/  LEA.HI R41, R41, R40, RZ, 0x2 ;  /* 0x0000002829297211 */ /* 0x000fc800078f10ff */
[----:B------:R-:W-:-:S05]  /*11c0*/  SHF.R.S32.HI R41, RZ, 0x2, R41 ;  /* 0x00000002ff297819 */ /* 0x000fca0000011429 */
[----:B------:R-:W-:Y:S02]  /*11d0*/  IMAD R40, R41, 0x28, R44 ;  /* 0x0000002829287824 */ /* 0x000fe400078e022c */
[----:B0-----:R-:W-:-:S03]  /*11e0*/  FADD.FTZ R59, R59, R42 ;  /* 0x0000002a3b3b7221 */ /* 0x001fc60000010000 */
[----:B------:R-:W-:Y:S01]  /*11f0*/  IADD3 R42, R45, R40, RZ ;  /* 0x000000282d2a7210 */ /* 0x000fe20007ffe0ff */
[----:B------:R-:W-:-:S05]  /*1200*/  FADD.FTZ R58, R58, R43 ;  /* 0x0000002b3a3a7221 */ /* 0x000fca0000010000 */
[----:B------:R-:W0:Y:S01]  /*1210*/  LDS.64 R42, [R42] ;  /* 0x000000002a2a7984 */ /* 0x000e220000000a00 */
[----:B-1----:R-:W-:Y:S01]  /*1220*/  FADD.FTZ R59, R59, R38 ;  /* 0x000000263b3b7221 */ /* 0x002fe20000010000 */
[C---:B------:R-:W-:Y:S01]  /*1230*/  IADD3 R38, R57.reuse, 0x20, RZ ;  /* 0x0000002039267810 */ /* 0x040fe20007ffe0ff */
[----:B------:R-:W-:Y:S01]  /*1240*/  FADD.FTZ R58, R58, R39 ;  /* 0x000000273a3a7221 */ /* 0x000fe20000010000 */
[----:B------:R-:W-:Y:S02]  /*1250*/  VIADD R39, R57, 0x24 ;  /* 0x0000002439277836 */ /* 0x000fe40000000000 */
[----:B------:R-:W-:-:S04]  /*1260*/  SHF.R.S32.HI R41, RZ, 0x1f, R38 ;  /* 0x0000001fff297819 */ /* 0x000fc80000011426 */
[----:B------:R-:W-:-:S04]  /*1270*/  LEA.HI R41, R41, R38, RZ, 0x2 ;  /* 0x0000002629297211 */ /* 0x000fc800078f10ff */
[----:B------:R-:W-:-:S05]  /*1280*/  SHF.R.S32.HI R41, RZ, 0x2, R41 ;  /* 0x00000002ff297819 */ /* 0x000fca0000011429 */
[----:B------:R-:W-:-:S05]  /*1290*/  IMAD R38, R41, 0x28, R44 ;  /* 0x0000002829267824 */ /* 0x000fca00078e022c */
[----:B------:R-:W-:-:S05]  /*12a0*/  IADD3 R38, R45, R38, RZ ;  /* 0x000000262d267210 */ /* 0x000fca0007ffe0ff */
[----:B------:R1:W2:Y:S01]  /*12b0*/  LDS.64 R40, [R38] ;  /* 0x0000000026287984 */ /* 0x0002a20000000a00 */
[----:B0-----:R-:W-:Y:S01]  /*12c0*/  FADD.FTZ R59, R59, R42 ;  /* 0x0000002a3b3b7221 */ /* 0x001fe20000010000 */
[----:B------:R-:W-:Y:S01]  /*12d0*/  SHF.R.S32.HI R42, RZ, 0x1f, R39 ;  /* 0x0000001fff2a7819 */ /* 0x000fe20000011427 */
[----:B------:R-:W-:Y:S01]  /*12e0*/  FADD.FTZ R58, R58, R43 ;  /* 0x0000002b3a3a7221 */ /* 0x000fe20000010000 */
[----:B-1----:R-:W-:Y:S02]  /*12f0*/  IADD3 R38, R57, 0x28, RZ ;  /* 0x0000002839267810 */ /* 0x002fe40007ffe0ff */
[----:B------:R-:W-:-:S04]  /*1300*/  LEA.HI R42, R42, R39, RZ, 0x2 ;  /* 0x000000272a2a7211 */ /* 0x000fc800078f10ff */
[----:B------:R-:W-:-:S05]  /*1310*/  SHF.R.S32.HI R39, RZ, 0x2, R42 ;  /* 0x00000002ff277819 */ /* 0x000fca000001142a */
[----:B------:R-:W-:Y:S01]  /*1320*/  IMAD R42, R39, 0x28, R44 ;  /* 0x00000028272a7824 */ /* 0x000fe200078e022c */
[----:B------:R-:W-:-:S04]  /*1330*/  SHF.R.S32.HI R39, RZ, 0x1f, R38 ;  /* 0x0000001fff277819 */ /* 0x000fc80000011426 */
[----:B------:R-:W-:Y:S02]  /*1340*/  LEA.HI R39, R39, R38, RZ, 0x2 ;  /* 0x0000002627277211 */ /* 0x000fe400078f10ff */
[----:B------:R-:W-:Y:S02]  /*1350*/  IADD3 R42, R45, R42, RZ ;  /* 0x0000002a2d2a7210 */ /* 0x000fe40007ffe0ff */
[----:B------:R-:W-:-:S04]  /*1360*/  SHF.R.S32.HI R39, RZ, 0x2, R39 ;  /* 0x00000002ff277819 */ /* 0x000fc80000011427 */
[----:B------:R-:W0:Y:S01]  /*1370*/  LDS.64 R42, [R42] ;  /* 0x000000002a2a7984 */ /* 0x000e220000000a00 */
[----:B------:R-:W-:Y:S02]  /*1380*/  IMAD R38, R39, 0x28, R44 ;  /* 0x0000002827267824 */ /* 0x000fe400078e022c */
[----:B--2---:R-:W-:Y:S01]  /*1390*/  FADD.FTZ R59, R59, R40 ;  /* 0x000000283b3b7221 */ /* 0x004fe20000010000 */
[----:B------:R-:W-:Y:S01]  /*13a0*/  IADD3 R40, R57, 0x2c, RZ ;  /* 0x0000002c39287810 */ /* 0x000fe20007ffe0ff */
[----:B------:R-:W-:Y:S01]  /*13b0*/  FADD.FTZ R58, R58, R41 ;  /* 0x000000293a3a7221 */ /* 0x000fe20000010000 */
[----:B------:R-:W-:Y:S02]  /*13c0*/  IADD3 R38, R45, R38, RZ ;  /* 0x000000262d267210 */ /* 0x000fe40007ffe0ff */
[----:B------:R-:W-:-:S04]  /*13d0*/  SHF.R.S32.HI R41, RZ, 0x1f, R40 ;  /* 0x0000001fff297819 */ /* 0x000fc80000011428 */
[----:B------:R-:W-:Y:S01]  /*13e0*/  LEA.HI R41, R41, R40, RZ, 0x2 ;  /* 0x0000002829297211 */ /* 0x000fe200078f10ff */
[----:B------:R-:W1:Y:S03]  /*13f0*/  LDS.64 R38, [R38] ;  /* 0x0000000026267984 */ /* 0x000e660000000a00 */
[----:B------:R-:W-:-:S05]  /*1400*/  SHF.R.S32.HI R41, RZ, 0x2, R41 ;  /* 0x00000002ff297819 */ /* 0x000fca0000011429 */
[----:B------:R-:W-:-:S05]  /*1410*/  IMAD R40, R41, 0x28, R44 ;  /* 0x0000002829287824 */ /* 0x000fca00078e022c */
[----:B------:R-:W-:-:S06]  /*1420*/  IADD3 R40, R45, R40, RZ ;  /* 0x000000282d287210 */ /* 0x000fcc0007ffe0ff */
[----:B------:R-:W2:Y:S01]  /*1430*/  LDS.64 R40, [R40] ;  /* 0x0000000028287984 */ /* 0x000ea20000000a00 */
[----:B0-----:R-:W-:Y:S01]  /*1440*/  FADD.FTZ R59, R59, R42 ;  /* 0x0000002a3b3b7221 */ /* 0x001fe20000010000 */
[----:B------:R-:W-:-:S03]  /*1450*/  FADD.FTZ R58, R58, R43 ;  /* 0x0000002b3a3a7221 */ /* 0x000fc60000010000 */
[----:B-1----:R-:W-:Y:S01]  /*1460*/  FADD.FTZ R59, R59, R38 ;  /* 0x000000263b3b7221 */ /* 0x002fe20000010000 */
[----:B------:R-:W-:Y:S01]  /*1470*/  IADD3 R38, R57, 0x30, RZ ;  /* 0x0000003039267810 */ /* 0x000fe20007ffe0ff */
[----:B------:R-:W-:-:S03]  /*1480*/  FADD.FTZ R58, R58, R39 ;  /* 0x000000273a3a7221 */ /* 0x000fc60000010000 */
[----:B------:R-:W-:-:S04]  /*1490*/  SHF.R.S32.HI R43, RZ, 0x1f, R38 ;  /* 0x0000001fff2b7819 */ /* 0x000fc80000011426 */
[----:B------:R-:W-:-:S04]  /*14a0*/  LEA.HI R43, R43, R38, RZ, 0x2 ;  /* 0x000000262b2b7211 */ /* 0x000fc800078f10ff */
[----:B------:R-:W-:-:S05]  /*14b0*/  SHF.R.S32.HI R43, RZ, 0x2, R43 ;  /* 0x00000002ff2b7819 */ /* 0x000fca000001142b */
[----:B------:R-:W-:Y:S02]  /*14c0*/  IMAD R38, R43, 0x28, R44 ;  /* 0x000000282b267824 */ /* 0x000fe400078e022c */
[----:B--2---:R-:W-:Y:S01]  /*14d0*/  FADD.FTZ R59, R59, R40 ;  /* 0x000000283b3b7221 */ /* 0x004fe20000010000 */
[----:B------:R-:W-:Y:S01]  /*14e0*/  IADD3 R40, R57, 0x34, RZ ;  /* 0x0000003439287810 */ /* 0x000fe20007ffe0ff */
[----:B------:R-:W-:Y:S01]  /*14f0*/  FADD.FTZ R58, R58, R41 ;  /* 0x000000293a3a7221 */ /* 0x000fe20000010000 */
[----:B------:R-:W-:Y:S02]  /*1500*/  IADD3 R38, R45, R38, RZ ;  /* 0x000000262d267210 */ /* 0x000fe40007ffe0ff */
[----:B------:R-:W-:-:S04]  /*1510*/  SHF.R.S32.HI R41, RZ, 0x1f, R40 ;  /* 0x0000001fff297819 */ /* 0x000fc80000011428 */
[----:B------:R-:W-:Y:S01]  /*1520*/  LEA.HI R41, R41, R40, RZ, 0x2 ;  /* 0x0000002829297211 */ /* 0x000fe200078f10ff */
[----:B------:R-:W0:Y:S01]  /*1530*/  LDS.64 R38, [R38] ;  /* 0x0000000026267984 */ /* 0x000e220000000a00 */
[----:B------:R-:W-:Y:S02]  /*1540*/  IADD3 R40, R57, 0x38, RZ ;  /* 0x0000003839287810 */ /* 0x000fe40007ffe0ff */
[----:B------:R-:W-:Y:S02]  /*1550*/  SHF.R.S32.HI R41, RZ, 0x2, R41 ;  /* 0x00000002ff297819 */ /* 0x000fe40000011429 */
[----:B------:R-:W-:-:S04]  /*1560*/  SHF.R.S32.HI R43, RZ, 0x1f, R40 ;  /* 0x0000001fff2b7819 */ /* 0x000fc80000011428 */
[----:B------:R-:W-:Y:S01]  /*1570*/  LEA.HI R43, R43, R40, RZ, 0x2 ;  /* 0x000000282b2b7211 */ /* 0x000fe200078f10ff */
[----:B------:R-:W-:-:S03]  /*1580*/  IMAD R40, R41, 0x28, R44 ;  /* 0x0000002829287824 */ /* 0x000fc600078e022c */
[----:B------:R-:W-:Y:S02]  /*1590*/  SHF.R.S32.HI R43, RZ, 0x2, R43 ;  /* 0x00000002ff2b7819 */ /* 0x000fe4000001142b */
[----:B------:R-:W-:-:S03]  /*15a0*/  IADD3 R60, R45, R40, RZ ;  /* 0x000000282d3c7210 */ /* 0x000fc60007ffe0ff */
[----:B------:R-:W-:Y:S02]  /*15b0*/  IMAD R42, R43, 0x28, R44 ;  /* 0x000000282b2a7824 */ /* 0x000fe400078e022c */
[----:B------:R-:W1:Y:S03]  /*15c0*/  LDS.64 R40, [R60] ;  /* 0x000000003c287984 */ /* 0x000e660000000a00 */
[----:B------:R-:W-:-:S06]  /*15d0*/  IADD3 R42, R45, R42, RZ ;  /* 0x0000002a2d2a7210 */ /* 0x000fcc0007ffe0ff */
[----:B------:R-:W2:Y:S01]  /*15e0*/  LDS.64 R42, [R42] ;  /* 0x000000002a2a7984 */ /* 0x000ea20000000a00 */
[----:B0-----:R-:W-:Y:S01]  /*15f0*/  FADD.FTZ R59, R59, R38 ;  /* 0x000000263b3b7221 */ /* 0x001fe20000010000 */
[----:B------:R-:W-:Y:S01]  /*1600*/  FADD.FTZ R58, R58, R39 ;  /* 0x000000273a3a7221 */ /* 0x000fe20000010000 */
[----:B------:R-:W-:-:S04]  /*1610*/  IADD3 R38, R57, 0x3c, RZ ;  /* 0x0000003c39267810 */ /* 0x000fc80007ffe0ff */
[----:B------:R-:W-:-:S04]  /*1620*/  SHF.R.S32.HI R39, RZ, 0x1f, R38 ;  /* 0x0000001fff277819 */ /* 0x000fc80000011426 */
[----:B------:R-:W-:-:S04]  /*1630*/  LEA.HI R39, R39, R38, RZ, 0x2 ;  /* 0x0000002627277211 */ /* 0x000fc800078f10ff */
[----:B------:R-:W-:Y:S01]  /*1640*/  SHF.R.S32.HI R39, RZ, 0x2, R39 ;  /* 0x00000002ff277819 */ /* 0x000fe20000011427 */
[----:B-1----:R-:W-:Y:S01]  /*1650*/  FADD.FTZ R59, R59, R40 ;  /* 0x000000283b3b7221 */ /* 0x002fe20000010000 */
[----:B------:R-:W-:Y:S01]  /*1660*/  FADD.FTZ R40, R58, R41 ;  /* 0x000000293a287221 */ /* 0x000fe20000010000 */
[----:B------:R-:W-:-:S03]  /*1670*/  IADD3 R58, R57, 0x48, RZ ;  /* 0x00000048393a7810 */ /* 0x000fc60007ffe0ff */
[----:B--2---:R-:W-:Y:S01]  /*1680*/  FADD.FTZ R40, R40, R43 ;  /* 0x0000002b28287221 */ /* 0x004fe20000010000 */
[----:B------:R-:W-:Y:S01]  /*1690*/  IADD3 R43, R57, 0x40, RZ ;  /* 0x00000040392b7810 */ /* 0x000fe20007ffe0ff */
[----:B------:R-:W-:Y:S01]  /*16a0*/  FADD.FTZ R41, R59, R42 ;  /* 0x0000002a3b297221 */ /* 0x000fe20000010000 */
[----:B------:R-:W-:Y:S02]  /*16b0*/  IADD3 R42, R57, 0x44, RZ ;  /* 0x00000044392a7810 */ /* 0x000fe40007ffe0ff */
[----:B------:R-:W-:Y:S02]  /*16c0*/  SHF.R.S32.HI R38, RZ, 0x1f, R43 ;  /* 0x0000001fff267819 */ /* 0x000fe4000001142b */
[----:B------:R-:W-:Y:S02]  /*16d0*/  SHF.R.S32.HI R59, RZ, 0x1f, R42 ;  /* 0x0000001fff3b7819 */ /* 0x000fe4000001142a */
[----:B------:R-:W-:Y:S01]  /*16e0*/  LEA.HI R43, R38, R43, RZ, 0x2 ;  /* 0x0000002b262b7211 */ /* 0x000fe200078f10ff */
[----:B------:R-:W-:Y:S01]  /*16f0*/  IMAD R38, R39, 0x28, R44 ;  /* 0x0000002827267824 */ /* 0x000fe200078e022c */
[----:B------:R-:W-:-:S02]  /*1700*/  SHF.R.S32.HI R39, RZ, 0x1f, R58 ;  /* 0x0000001fff277819 */ /* 0x000fc4000001143a */
[----:B------:R-:W-:Y:S02]  /*1710*/  LEA.HI R42, R59, R42, RZ, 0x2 ;  /* 0x0000002a3b2a7211 */ /* 0x000fe400078f10ff */
[----:B------:R-:W-:Y:S02]  /*1720*/  IADD3 R38, R45, R38, RZ ;  /* 0x000000262d267210 */ /* 0x000fe40007ffe0ff */
[----:B------:R-:W-:Y:S02]  /*1730*/  IADD3 R59, R57, 0x4c, RZ ;  /* 0x0000004c393b7810 */ /* 0x000fe40007ffe0ff */
[----:B------:R-:W-:Y:S02]  /*1740*/  LEA.HI R57, R39, R58, RZ, 0x2 ;  /* 0x0000003a27397211 */ /* 0x000fe400078f10ff */
[----:B------:R-:W0:Y:S01]  /*1750*/  LDS.64 R38, [R38] ;  /* 0x0000000026267984 */ /* 0x000e220000000a00 */
[----:B------:R-:W-:Y:S02]  /*1760*/  SHF.R.S32.HI R58, RZ, 0x1f, R59 ;  /* 0x0000001fff3a7819 */ /* 0x000fe4000001143b */
[----:B------:R-:W-:-:S02]  /*1770*/  SHF.R.S32.HI R43, RZ, 0x2, R43 ;  /* 0x00000002ff2b7819 */ /* 0x000fc4000001142b */
[----:B------:R-:W-:Y:S02]  /*1780*/  LEA.HI R58, R58, R59, RZ, 0x2 ;  /* 0x0000003b3a3a7211 */ /* 0x000fe400078f10ff */
[----:B------:R-:W-:Y:S01]  /*1790*/  SHF.R.S32.HI R59, RZ, 0x2, R42 ;  /* 0x00000002ff3b7819 */ /* 0x000fe2000001142a */
[----:B------:R-:W-:Y:S01]  /*17a0*/  IMAD R60, R43, 0x28, R44 ;  /* 0x000000282b3c7824 */ /* 0x000fe200078e022c */
[----:B------:R-:W-:Y:S02]  /*17b0*/  SHF.R.S32.HI R57, RZ, 0x2, R57 ;  /* 0x00000002ff397819 */ /* 0x000fe40000011439 */
[----:B------:R-:W-:Y:S01]  /*17c0*/  SHF.R.S32.HI R61, RZ, 0x2, R58 ;  /* 0x00000002ff3d7819 */ /* 0x000fe2000001143a */
[--C-:B------:R-:W-:Y:S02]  /*17d0*/  IMAD R42, R59, 0x28, R44.reuse ;  /* 0x000000283b2a7824 */ /* 0x100fe400078e022c */
[----:B------:R-:W-:Y:S02]  /*17e0*/  IMAD R58, R57, 0x28, R44 ;  /* 0x00000028393a7824 */ /* 0x000fe400078e022c */
[C---:B------:R-:W-:Y:S01]  /*17f0*/  IMAD.IADD R60, R45.reuse, 0x1, R60 ;  /* 0x000000012d3c7824 */ /* 0x040fe200078e023c */
[----:B------:R-:W-:Y:S01]  /*1800*/  IADD3 R59, R45, R42, RZ ;  /* 0x0000002a2d3b7210 */ /* 0x000fe20007ffe0ff */
        /* <DEDUP_REMOVED lines=17> */
.L_x_1255:
[----:B------:R-:W-:Y:S05]  /*1920*/  BSYNC B0 ;  /* 0x0000000000007941 */ /* 0x000fea0003800000 */
.L_x_1254:
        /* <DEDUP_REMOVED lines=22> */
.L_x_1257:
[----:B------:R-:W-:Y:S05]  /*1a90*/  BSYNC B0 ;  /* 0x0000000000007941 */ /* 0x000fea0003800000 */
.L_x_1256:
        /* <DEDUP_REMOVED lines=34> */
.L_x_1259:
[----:B------:R-:W2:Y:S04]  /*1cc0*/  LD.E.STRONG.GPU R44, desc[UR14][R22.64] ;  /* 0x0000000e162c7980 */ /* 0x000ea8000c10f900 */
[----:B--2---:R-:W-:Y:S01]  /*1cd0*/  CCTL.IVALL ;  /* 0x00000000ff00798f */ /* 0x004fe20002000000 */
[----:B------:R-:W-:Y:S05]  /*1ce0*/  YIELD ;  /* 0x0000000000007946 */ /* 0x000fea0003800000 */
[----:B-----5:R-:W-:-:S04]  /*1cf0*/  LOP3.LUT R44, R44, R45, RZ, 0x3c, !PT ;  /* 0x0000002d2c2c7212 */ /* 0x020fc800078e3cff */
[----:B------:R-:W-:-:S13]  /*1d00*/  ISETP.GT.AND P0, PT, R44, -0x1, PT ;  /* 0xffffffff2c00780c */ /* 0x000fda0003f04270 */
[----:B------:R-:W-:Y:S05]  /*1d10*/  @P0 BRA `(.L_x_1259) ;  /* 0xfffffffc00e80947 */ /* 0x000fea000383ffff */
.L_x_1258:
[----:B------:R-:W-:Y:S05]  /*1d20*/  WARPSYNC.ALL ;  /* 0x0000000000007948 */ /* 0x000fea0003800000 */
[----:B------:R-:W1:Y:S01]  /*1d30*/  @!P1 LDC R44, c[0x0][0x10] ;  /* 0x00000400ff2c9b82 */ /* 0x000e620000000800 */
[----:B------:R-:W-:-:S07]  /*1d40*/  MOV R45, UR4 ;  /* 0x00000004002d7c02 */ /* 0x000fce0008000f00 */
        /* <DEDUP_REMOVED lines=8> */
[----:B------:R-:W-:-:S04]  /*1dd0*/  @!P1 IADD3 R44, R44, R45, RZ ;  /* 0x0000002d2c2c9210 */ /* 0x000fc80007ffe0ff */
[----:B------:R-:W-:-:S05]  /*1de0*/  @!P1 SHF.L.U32 R45, R44, 0x1, RZ ;  /* 0x000000012c2d9819 */ /* 0x000fca00000006ff */
        /* <DEDUP_REMOVED lines=29> */
[----:B------:R-:W-:Y:S01]  /*1fc0*/  @!P0 FMUL.FTZ R22, R57, 1.2207031431898940355e-05 ;  /* 0x374ccccd39168820 */ /* 0x000fe20000410000 */
[----:B--2---:R-:W-:Y:S01]  /*1fd0*/  @!P0 LEA R57, R23, R60, 0x18 ;  /* 0x0000003c17398211 */ /* 0x004fe200078ec0ff */
[----:B-1----:R-:W-:Y:S02]  /*1fe0*/  FADD.FTZ R44, R45, R44 ;  /* 0x0000002c2d2c7221 */ /* 0x002fe40000010000 */
[----:B------:R-:W-:-:S04]  /*1ff0*/  @!P0 FMUL.FTZ R23, R22, R22 ;  /* 0x0000001616178220 */ /* 0x000fc80000410000 */
[----:B------:R-:W-:Y:S01]  /*2000*/  @!P0 FFMA.FTZ R23, R44, 1.2207031431898940355e-05, -R23 ;  /* 0x374ccccd2c178823 */ /* 0x000fe20000010817 */
        /* <DEDUP_REMOVED lines=21> */
[----:B------:R-:W-:-:S04]  /*2160*/  IADD3 R44, R0, UR12, RZ ;  /* 0x0000000c002c7c10 */ /* 0x000fc8000fffe0ff */
[----:B------:R-:W-:-:S04]  /*2170*/  IADD3 R45, P0, R44, UR6, RZ ;  /* 0x000000062c2d7c10 */ /* 0x000fc8000ff1e0ff */
[----:B------:R-:W-:Y:S02]  /*2180*/  LEA.HI.X.SX32 R58, R44, UR8, 0x1, P0 ;  /* 0x000000082c3a7c11 */ /* 0x000fe400080f0eff */
[----:B------:R-:W-:-:S04]  /*2190*/  LEA R44, P0, R45, UR18, 0x3 ;  /* 0x000000122d2c7c11 */ /* 0x000fc8000f8018ff */
[----:B------:R-:W-:-:S05]  /*21a0*/  LEA.HI.X R45, R45, UR19, R58, 0x3, P0 ;  /* 0x000000132d2d7c11 */ /* 0x000fca00080f1c3a */
[----:B0-----:R0:W-:Y:S04]  /*21b0*/  STG.E.64 desc[UR14][R44.64], R22 ;  /* 0x000000162c007986 */ /* 0x0011e8000c101b0e */
.L_x_1261:
[----:B------:R-:W-:Y:S05]  /*21c0*/  BSYNC B0 ;  /* 0x0000000000007941 */ /* 0x000fea0003800000 */
.L_x_1260:
[----:B------:R-:W1:Y:S01]  /*21d0*/  S2UR UR12, SR_CgaCtaId ;  /* 0x00000000000c79c3 */ /* 0x000e620000008800 */
[----:B0-----:R-:W-:Y:S01]  /*21e0*/  MOV R22, UR13 ;  /* 0x0000000d00167c02 */ /* 0x001fe20008000f00 */
[----:B------:R-:W-:Y:S01]  /*21f0*/  USHF.L.U32 UR6, UR9, 0x2, URZ ;  /* 0x0000000209067899 */ /* 0x000fe2000800063f */
[----:B------:R-:W-:Y:S01]  /*2200*/  SHF.L.U32 R20, R20, 0x10, RZ ;  /* 0x0000001014147819 */ /* 0x000fe200000006ff */
[----:B------:R-:W-:Y:S01]  /*2210*/  UMOV UR8, 0x400 ;  /* 0x0000040000087882 */ /* 0x000fe20000000000 */
[----:B------:R-:W-:Y:S01]  /*2220*/  SHF.L.U32 R18, R18, 0x10, RZ ;  /* 0x0000001012127819 */ /* 0x000fe200000006ff */
[----:B------:R-:W-:Y:S01]  /*2230*/  ULOP3.LUT UR6, UR6, 0xc, URZ, 0xc0, !UPT ;  /* 0x0000000c06067892 */ /* 0x000fe2000f8ec03f */
[----:B------:R-:W-:Y:S01]  /*2240*/  IMAD R3, R22, 0x50, R3 ;  /* 0x0000005016037824 */ /* 0x000fe200078e0203 */
[----:B------:R-:W-:Y:S01]  /*2250*/  UIADD3 UR8, UR8, 0xc80, URZ ;  /* 0x00000c8008087890 */ /* 0x000fe2000fffe03f */
[----:B------:R-:W-:Y:S01]  /*2260*/  SHF.L.U32 R37, R37, 0x10, RZ ;  /* 0x0000001025257819 */ /* 0x000fe200000006ff */
[----:B------:R-:W-:Y:S01]  /*2270*/  IMAD.U32 R32, R32, 0x10000, RZ ;  /* 0x0001000020207824 */ /* 0x000fe200078e00ff */
[----:B------:R-:W-:Y:S01]  /*2280*/  SHF.L.U32 R21, R21, 0x10, RZ ;  /* 0x0000001015157819 */ /* 0x000fe200000006ff */
[----:B------:R-:W-:Y:S01]  /*2290*/  IMAD.SHL.U32 R44, R3, 0x4, RZ ;  /* 0x00000004032c7824 */ /* 0x000fe200078e00ff */
[----:B------:R-:W-:Y:S01]  /*22a0*/  IADD3 R3, RZ, -UR6, RZ ;  /* 0x80000006ff037c10 */ /* 0x000fe2000fffe0ff */
[----:B------:R-:W-:Y:S01]  /*22b0*/  ULDC UR6, c[0x0][0x230] ;  /* 0x00008c0000067ab9 */ /* 0x000fe20000000800 */
[----:B------:R-:W-:Y:S01]  /*22c0*/  SHF.L.U32 R19, R19, 0x10, RZ ;  /* 0x0000001013137819 */ /* 0x000fe200000006ff */
[----:B------:R-:W-:Y:S01]  /*22d0*/  IMAD.WIDE.U32 R22, R44, -0x33333333, RZ ;  /* 0xcccccccd2c167825 */ /* 0x000fe200078e00ff */
[----:B------:R-:W-:Y:S01]  /*22e0*/  MOV R22, R3 ;  /* 0x0000000300167202 */ /* 0x000fe20000000f00 */
[----:B------:R-:W-:Y:S01]  /*22f0*/  ULOP3.LUT UR4, UR4, 0x1, URZ, 0x3c, !UPT ;  /* 0x0000000104047892 */ /* 0x000fe2000f8e3c3f */
[----:B------:R-:W-:-:S02]  /*2300*/  SHF.R.S32.HI R45, RZ, 0x1f, R44 ;  /* 0x0000001fff2d7819 */ /* 0x000fc4000001142c */
[----:B------:R-:W-:Y:S02]  /*2310*/  LEA.HI R22, R23, R22, RZ, 0x1a ;  /* 0x0000001617167211 */ /* 0x000fe400078fd0ff */
[----:B------:R-:W-:Y:S01]  /*2320*/  MOV R3, UR16 ;  /* 0x0000001000037c02 */ /* 0x000fe20008000f00 */
[----:B-1----:R-:W-:Y:S01]  /*2330*/  ULEA UR8, UR12, UR8, 0x18 ;  /* 0x000000080c087291 */ /* 0x002fe2000f8ec03f */
[----:B------:R-:W-:Y:S02]  /*2340*/  SHF.L.U32 R40, R40, 0x10, RZ ;  /* 0x0000001028287819 */ /* 0x000fe400000006ff */
[----:B------:R-:W-:Y:S01]  /*2350*/  ULDC.64 UR12, c[0x0][0x210] ;  /* 0x00008400000c7ab9 */ /* 0x000fe20000000a00 */
[----:B------:R-:W-:Y:S01]  /*2360*/  IMAD.WIDE.U32 R44, R3, 0x140000, R44 ;  /* 0x00140000032c7825 */ /* 0x000fe200078e002c */
[----:B------:R-:W-:Y:S02]  /*2370*/  SHF.L.U32 R42, R42, 0x10, RZ ;  /* 0x000000102a2a7819 */ /* 0x000fe400000006ff */
[----:B------:R-:W-:-:S02]  /*2380*/  LEA R22, R22, UR8, 0x3 ;  /* 0x0000000816167c11 */ /* 0x000fc4000f8e18ff */
[-C--:B------:R-:W-:Y:S02]  /*2390*/  IADD3 R55, P0, R55, R44.reuse, RZ ;  /* 0x0000002c37377210 */ /* 0x080fe40007f1e0ff */
[----:B------:R-:W-:Y:S02]  /*23a0*/  IADD3 R3, R45, UR11, RZ ;  /* 0x0000000b2d037c10 */ /* 0x000fe4000fffe0ff */
[----:B------:R-:W0:Y:S01]  /*23b0*/  LDS.64 R22, [R22] ;  /* 0x0000000016167984 */ /* 0x000e220000000a00 */
[-C--:B------:R-:W-:Y:S02]  /*23c0*/  IADD3 R48, P1, R48, R44.reuse, RZ ;  /* 0x0000002c30307210 */ /* 0x080fe40007f3e0ff */
[----:B------:R-:W-:Y:S02]  /*23d0*/  IADD3.X R60, RZ, R3, RZ, P0, !PT ;  /* 0x00000003ff3c7210 */ /* 0x000fe400007fe4ff */
[----:B------:R-:W-:Y:S02]  /*23e0*/  LEA R58, P0, R55, UR12, 0x1 ;  /* 0x0000000c373a7c11 */ /* 0x000fe4000f8008ff */
[----:B------:R-:W-:-:S02]  /*23f0*/  IADD3 R50, P2, R50, R44, RZ ;  /* 0x0000002c32327210 */ /* 0x000fc40007f5e0ff */
[----:B------:R-:W-:Y:S02]  /*2400*/  LEA.HI.X R59, R55, UR13, R60, 0x1, P0 ;  /* 0x0000000d373b7c11 */ /* 0x000fe400080f0c3c */
[-C--:B------:R-:W-:Y:S02]  /*2410*/  IADD3 R49, P0, R49, R44.reuse, RZ ;  /* 0x0000002c31317210 */ /* 0x080fe40007f1e0ff */
[-C--:B------:R-:W-:Y:S02]  /*2420*/  IADD3 R51, P3, R51, R44.reuse, RZ ;  /* 0x0000002c33337210 */ /* 0x080fe40007f7e0ff */
[-C--:B------:R-:W-:Y:S02]  /*2430*/  IADD3 R52, P4, R52, R44.reuse, RZ ;  /* 0x0000002c34347210 */ /* 0x080fe40007f9e0ff */
[-C--:B------:R-:W-:Y:S02]  /*2440*/  IADD3 R53, P5, R53, R44.reuse, RZ ;  /* 0x0000002c35357210 */ /* 0x080fe40007fbe0ff */
[----:B------:R-:W-:-:S02]  /*2450*/  IADD3 R44, P6, R54, R44, RZ ;  /* 0x0000002c362c7210 */ /* 0x000fc40007fde0ff */
        /* <DEDUP_REMOVED lines=8> */
[--C-:B------:R-:W-:Y:S01]  /*24e0*/  FADD.FTZ R54, R47, -R22.reuse ;  /* 0x800000162f367221 */ /* 0x100fe20000010000 */
[----:B------:R-:W-:Y:S01]  /*24f0*/  SHF.L.U32 R47, R36, 0x10, RZ ;  /* 0x00000010242f7819 */ /* 0x000fe200000006ff */
[--C-:B------:R-:W-:Y:S01]  /*2500*/  FADD.FTZ R60, R46, -R22.reuse ;  /* 0x800000162e3c7221 */ /* 0x100fe20000010000 */
[----:B------:R-:W-:Y:S01]  /*2510*/  FADD.FTZ R37, -R22, R37 ;  /* 0x0000002516257221 */ /* 0x000fe20000010100 */
[--C-:B------:R-:W-:Y:S01]  /*2520*/  FADD.FTZ R4, R4, -R22.reuse ;  /* 0x8000001604047221 */ /* 0x100fe20000010000 */
[----:B------:R-:W0:Y:S01]  /*2530*/  MUFU.RSQ R23, R23 ;  /* 0x0000001700177308 */ /* 0x000e220000001400 */
[----:B------:R-:W-:Y:S01]  /*2540*/  FADD.FTZ R6, R6, -R22 ;  /* 0x8000001606067221 */ /* 0x000fe20000010000 */
[----:B------:R-:W-:Y:S01]  /*2550*/  FADD.FTZ R32, -R22, R32 ;  /* 0x0000002016207221 */ /* 0x000fe20000010100 */
[--C-:B------:R-:W-:Y:S01]  /*2560*/  FADD.FTZ R12, R12, -R22.reuse ;  /* 0x800000160c0c7221 */ /* 0x100fe20000010000 */
[--C-:B------:R-:W-:Y:S01]  /*2570*/  FADD.FTZ R14, R14, -R22.reuse ;  /* 0x800000160e0e7221 */ /* 0x100fe20000010000 */
[----:B------:R-:W-:Y:S01]  /*2580*/  FADD.FTZ R16, R16, -R22 ;  /* 0x8000001610107221 */ /* 0x000fe20000010000 */
[----:B------:R-:W-:Y:S01]  /*2590*/  FADD.FTZ R38, -R22, R38 ;  /* 0x0000002616267221 */ /* 0x000fe20000010100 */
[----:B------:R-:W-:-:S04]  /*25a0*/  UIADD3 UR6, UP0, UR9, 0xa, URZ ;  /* 0x0000000a09067890 */ /* 0x000fc8000ff1e03f */
[----:B------:R-:W-:Y:S02]  /*25b0*/  UIADD3.X UR5, URZ, UR5, URZ, UP0, !UPT ;  /* 0x000000053f057290 */ /* 0x000fe400087fe43f */
[----:B------:R-:W-:Y:S02]  /*25c0*/  UISETP.GE.U32.AND UP0, UPT, UR6, UR17, UPT ;  /* 0x000000110600728c */ /* 0x000fe4000bf06070 */
[----:B------:R-:W-:Y:S01]  /*25d0*/  UMOV UR9, UR6 ;  /* 0x0000000600097c82 */ /* 0x000fe20008000000 */
[----:B0-----:R-:W-:Y:S01]  /*25e0*/  FMUL.FTZ R45, R54, R23 ;  /* 0x00000017362d7220 */ /* 0x001fe20000410000 */
[----:B------:R-:W-:Y:S01]  /*25f0*/  FADD.FTZ R54, -R22, R47 ;  /* 0x0000002f16367221 */ /* 0x000fe20000010100 */
[C---:B------:R-:W-:Y:S01]  /*2600*/  FMUL.FTZ R60, R23.reuse, R60 ;  /* 0x0000003c173c7220 */ /* 0x040fe20000410000 */
[----:B------:R-:W-:Y:S01]  /*2610*/  FMUL.FTZ R4, R23, R4 ;  /* 0x0000000417047220 */ /* 0x000fe20000410000 */
[----:B------:R-:W-:Y:S01]  /*2620*/  FFMA.FTZ R36, R45, R20, R18 ;  /* 0x000000142d247223 */ /* 0x000fe20000010012 */
[C---:B------:R-:W-:Y:S01]  /*2630*/  FMUL.FTZ R47, R23.reuse, R54 ;  /* 0x00000036172f7220 */ /* 0x040fe20000410000 */
[----:B------:R-:W-:Y:S01]  /*2640*/  FFMA.FTZ R45, R60, R21, R19 ;  /* 0x000000153c2d7223 */ /* 0x000fe20000010013 */
[----:B------:R-:W-:Y:S01]  /*2650*/  FMUL.FTZ R60, R23, R37 ;  /* 0x00000025173c7220 */ /* 0x000fe20000410000 */
[----:B------:R-:W-:Y:S01]  /*2660*/  FMUL.FTZ R54, R36, -1.4426950216293334961 ;  /* 0xbfb8aa3b24367820 */ /* 0x000fe20000410000 */
[----:B------:R-:W-:Y:S01]  /*2670*/  FFMA.FTZ R47, R47, R40, R42 ;  /* 0x000000282f2f7223 */ /* 0x000fe2000001002a */
[----:B------:R-:W-:Y:S01]  /*2680*/  FMUL.FTZ R61, R45, -1.4426950216293334961 ;  /* 0xbfb8aa3b2d3d7820 */ /* 0x000fe20000410000 */
[----:B------:R-:W-:Y:S01]  /*2690*/  FFMA.FTZ R37, R60, R41, R43 ;  /* 0x000000293c257223 */ /* 0x000fe2000001002b */
[----:B------:R0:W1:Y:S01]  /*26a0*/  MUFU.EX2 R46, R54 ;  /* 0x00000036002e7308 */ /* 0x0000620000000800 */
[----:B------:R-:W-:Y:S01]  /*26b0*/  FMUL.FTZ R57, R47, -1.4426950216293334961 ;  /* 0xbfb8aa3b2f397820 */ /* 0x000fe20000410000 */
[C---:B------:R-:W-:Y:S01]  /*26c0*/  FMUL.FTZ R16, R23.reuse, R16 ;  /* 0x0000001017107220 */ /* 0x040fe20000410000 */
[----:B------:R-:W-:Y:S01]  /*26d0*/  FMUL.FTZ R38, R23, R38 ;  /* 0x0000002617267220 */ /* 0x000fe20000410000 */
[----:B------:R-:W-:-:S04]  /*26e0*/  UISETP.GE.AND.EX UP0, UPT, UR5, UR10, UPT, UP0 ;  /* 0x0000000a0500728c */ /* 0x000fc8000bf06300 */
[----:B------:R-:W2:Y:S01]  /*26f0*/  MUFU.EX2 R57, R57 ;  /* 0x0000003900397308 */ /* 0x000ea20000000800 */
[----:B0-----:R-:W-:-:S07]  /*2700*/  FMUL.FTZ R54, R37, -1.4426950216293334961 ;  /* 0xbfb8aa3b25367820 */ /* 0x001fce0000410000 */
[----:B------:R-:W0:Y:S01]  /*2710*/  MUFU.EX2 R54, R54 ;  /* 0x0000003600367308 */ /* 0x000e220000000800 */
[----:B-1----:R-:W-:-:S07]  /*2720*/  FADD.FTZ R55, R46, 1 ;  /* 0x3f8000002e377421 */ /* 0x002fce0000010000 */
[----:B------:R-:W1:Y:S01]  /*2730*/  MUFU.RCP R55, R55 ;  /* 0x0000003700377308 */ /* 0x000e620000001000 */
[----:B--2---:R-:W-:-:S07]  /*2740*/  FADD.FTZ R60, R57, 1 ;  /* 0x3f800000393c7421 */ /* 0x004fce0000010000 */
[----:B------:R-:W2:Y:S01]  /*2750*/  MUFU.EX2 R61, R61 ;  /* 0x0000003d003d7308 */ /* 0x000ea20000000800 */
[----:B0-----:R-:W-:Y:S01]  /*2760*/  FADD.FTZ R46, R54, 1 ;  /* 0x3f800000362e7421 */ /* 0x001fe20000010000 */
[----:B------:R-:W-:-:S06]  /*2770*/  FFMA.FTZ R54, R20, R4, R18 ;  /* 0x0000000414367223 */ /* 0x000fcc0000010012 */
[----:B------:R-:W0:Y:S01]  /*2780*/  MUFU.RCP R60, R60 ;  /* 0x0000003c003c7308 */ /* 0x000e220000001000 */
[----:B-1----:R-:W-:Y:S01]  /*2790*/  FMUL.FTZ R4, R36, R55 ;  /* 0x0000003724047220 */ /* 0x002fe20000410000 */
[----:B------:R-:W-:-:S06]  /*27a0*/  FMUL.FTZ R55, R54, -1.4426950216293334961 ;  /* 0xbfb8aa3b36377820 */ /* 0x000fcc0000410000 */
[----:B------:R-:W1:Y:S01]  /*27b0*/  MUFU.RCP R46, R46 ;  /* 0x0000002e002e7308 */ /* 0x000e620000001000 */
[----:B--2---:R-:W-:Y:S01]  /*27c0*/  FADD.FTZ R57, R61, 1 ;  /* 0x3f8000003d397421 */ /* 0x004fe20000010000 */
[----:B------:R-:W-:-:S06]  /*27d0*/  SHF.L.U32 R61, R34, 0x10, RZ ;  /* 0x00000010223d7819 */ /* 0x000fcc00000006ff */
[----:B------:R-:W2:Y:S01]  /*27e0*/  MUFU.EX2 R55, R55 ;  /* 0x0000003700377308 */ /* 0x000ea20000000800 */
[----:B0-----:R-:W-:Y:S01]  /*27f0*/  FMUL.FTZ R47, R47, R60 ;  /* 0x0000003c2f2f7220 */ /* 0x001fe20000410000 */
[----:B------:R-:W-:-:S04]  /*2800*/  FADD.FTZ R60, -R22, R61 ;  /* 0x0000003d163c7221 */ /* 0x000fc80000010100 */
[----:B------:R-:W-:Y:S02]  /*2810*/  F2FP.BF16.F32.PACK_AB R4, R47, R4 ;  /* 0x000000042f04723e */ /* 0x000fe400000010ff */
[----:B------:R-:W0:Y:S01]  /*2820*/  MUFU.RCP R57, R57 ;  /* 0x0000003900397308 */ /* 0x000e220000001000 */
[----:B-1----:R-:W-:Y:S01]  /*2830*/  FMUL.FTZ R34, R37, R46 ;  /* 0x0000002e25227220 */ /* 0x002fe20000410000 */
[----:B------:R-:W-:Y:S01]  /*2840*/  FMUL.FTZ R37, R23, R60 ;  /* 0x0000003c17257220 */ /* 0x000fe20000410000 */
[----:B------:R-:W-:Y:S01]  /*2850*/  FADD.FTZ R46, R5, -R22 ;  /* 0x80000016052e7221 */ /* 0x000fe20000010000 */
[----:B------:R-:W-:-:S03]  /*2860*/  FADD.FTZ R60, -R22, R35 ;  /* 0x00000023163c7221 */ /* 0x000fc60000010100 */
[----:B------:R-:W-:Y:S01]  /*2870*/  FMUL.FTZ R46, R23, R46 ;  /* 0x0000002e172e7220 */ /* 0x000fe20000410000 */
[----:B--2---:R-:W-:Y:S01]  /*2880*/  FADD.FTZ R61, R55, 1 ;  /* 0x3f800000373d7421 */ /* 0x004fe20000010000 */
[----:B------:R-:W-:Y:S01]  /*2890*/  FFMA.FTZ R55, R40, R37, R42 ;  /* 0x0000002528377223 */ /* 0x000fe2000001002a */
[----:B------:R-:W-:-:S04]  /*28a0*/  FMUL.FTZ R37, R23, R6 ;  /* 0x0000000617257220 */ /* 0x000fc80000410000 */
[----:B------:R-:W1:Y:S01]  /*28b0*/  MUFU.RCP R61, R61 ;  /* 0x0000003d003d7308 */ /* 0x000e620000001000 */
[----:B------:R-:W-:Y:S01]  /*28c0*/  FFMA.FTZ R37, R20, R37, R18 ;  /* 0x0000002514257223 */ /* 0x000fe20000010012 */
[----:B0-----:R-:W-:Y:S01]  /*28d0*/  FMUL.FTZ R36, R45, R57 ;  /* 0x000000392d247220 */ /* 0x001fe20000410000 */
[----:B------:R-:W-:Y:S01]  /*28e0*/  FMUL.FTZ R57, R55, -1.4426950216293334961 ;  /* 0xbfb8aa3b37397820 */ /* 0x000fe20000410000 */
[----:B------:R-:W-:Y:S01]  /*28f0*/  FFMA.FTZ R45, R21, R46, R19 ;  /* 0x0000002e152d7223 */ /* 0x000fe20000010013 */
[----:B------:R-:W-:Y:S01]  /*2900*/  FMUL.FTZ R46, R23, R60 ;  /* 0x0000003c172e7220 */ /* 0x000fe20000410000 */
[----:B------:R-:W-:Y:S01]  /*2910*/  FMUL.FTZ R6, R37, -1.4426950216293334961 ;  /* 0xbfb8aa3b25067820 */ /* 0x000fe20000410000 */
[----:B------:R-:W-:Y:S01]  /*2920*/  F2FP.BF16.F32.PACK_AB R34, R34, R36 ;  /* 0x000000242222723e */ /* 0x000fe200000010ff */
[----:B------:R-:W-:Y:S01]  /*2930*/  FMUL.FTZ R60, R45, -1.4426950216293334961 ;  /* 0xbfb8aa3b2d3c7820 */ /* 0x000fe20000410000 */
[----:B------:R-:W0:Y:S01]  /*2940*/  MUFU.EX2 R57, R57 ;  /* 0x0000003900397308 */ /* 0x000e220000000800 */
[----:B------:R-:W-:Y:S01]  /*2950*/  FFMA.FTZ R46, R41, R46, R43 ;  /* 0x0000002e292e7223 */ /* 0x000fe2000001002b */
[----:B------:R-:W-:Y:S01]  /*2960*/  IADD3.X R36, RZ, R3, RZ, P0, !PT ;  /* 0x00000003ff247210 */ /* 0x000fe200007fe4ff */
[----:B------:R-:W-:Y:S02]  /*2970*/  STG.E.U16 desc[UR14][R58.64+0x4], R34 ;  /* 0x000004223a007986 */ /* 0x000fe4000c10150e */
[----:B------:R-:W-:-:S03]  /*2980*/  FMUL.FTZ R5, R46, -1.4426950216293334961 ;  /* 0xbfb8aa3b2e057820 */ /* 0x000fc60000410000 */
[----:B------:R-:W2:Y:S01]  /*2990*/  MUFU.EX2 R60, R60 ;  /* 0x0000003c003c7308 */ /* 0x000ea20000000800 */
[----:B-1----:R-:W-:-:S07]  /*29a0*/  FMUL.FTZ R35, R54, R61 ;  /* 0x0000003d36237220 */ /* 0x002fce0000410000 */
[----:B------:R-:W1:Y:S01]  /*29b0*/  MUFU.EX2 R5, R5 ;  /* 0x0000000500057308 */ /* 0x000e620000000800 */
[----:B0-----:R-:W-:-:S07]  /*29c0*/  FADD.FTZ R54, R57, 1 ;  /* 0x3f80000039367421 */ /* 0x001fce0000010000 */
[----:B------:R-:W0:Y:S01]  /*29d0*/  MUFU.EX2 R6, R6 ;  /* 0x0000000600067308 */ /* 0x000e220000000800 */
[----:B--2---:R-:W-:-:S07]  /*29e0*/  FADD.FTZ R61, R60, 1 ;  /* 0x3f8000003c3d7421 */ /* 0x004fce0000010000 */
[----:B------:R-:W2:Y:S01]  /*29f0*/  MUFU.RCP R54, R54 ;  /* 0x0000003600367308 */ /* 0x000ea20000001000 */
[----:B-1----:R-:W-:Y:S01]  /*2a00*/  FADD.FTZ R57, R5, 1 ;  /* 0x3f80000005397421 */ /* 0x002fe20000010000 */
[----:B------:R-:W-:-:S04]  /*2a10*/  FMUL.FTZ R5, R23, R32 ;  /* 0x0000002017057220 */ /* 0x000fc80000410000 */
[----:B------:R-:W-:Y:S02]  /*2a20*/  FFMA.FTZ R5, R40, R5, R42 ;  /* 0x0000000528057223 */ /* 0x000fe4000001002a */
[----:B------:R-:W1:Y:S01]  /*2a30*/  MUFU.RCP R60, R61 ;  /* 0x0000003d003c7308 */ /* 0x000e620000001000 */
[----:B0-----:R-:W-:-:S07]  /*2a40*/  FADD.FTZ R6, R6, 1 ;  /* 0x3f80000006067421 */ /* 0x001fce0000010000 */
[----:B------:R-:W0:Y:S01]  /*2a50*/  MUFU.RCP R6, R6 ;  /* 0x0000000600067308 */ /* 0x000e220000001000 */
[----:B--2---:R-:W-:Y:S01]  /*2a60*/  FMUL.FTZ R32, R55, R54 ;  /* 0x0000003637207220 */ /* 0x004fe20000410000 */
[----:B------:R-:W-:-:S04]  /*2a70*/  FMUL.FTZ R54, R5, -1.4426950216293334961 ;  /* 0xbfb8aa3b05367820 */ /* 0x000fc80000410000 */
[----:B------:R-:W-:Y:S02]  /*2a80*/  F2FP.BF16.F32.PACK_AB R32, R32, R35 ;  /* 0x000000232020723e */ /* 0x000fe400000010ff */
[----:B------:R-:W2:Y:S01]  /*2a90*/  MUFU.EX2 R54, R54 ;  /* 0x0000003600367308 */ /* 0x000ea20000000800 */
[----:B-1----:R-:W-:Y:S01]  /*2aa0*/  FMUL.FTZ R45, R45, R60 ;  /* 0x0000003c2d2d7220 */ /* 0x002fe20000410000 */
[----:B------:R-:W-:Y:S01]  /*2ab0*/  FADD.FTZ R60, R7, -R22 ;  /* 0x80000016073c7221 */ /* 0x000fe20000010000 */
[----:B------:R-:W-:-:S03]  /*2ac0*/  SHF.L.U32 R7, R33, 0x10, RZ ;  /* 0x0000001021077819 */ /* 0x000fc600000006ff */
[----:B------:R-:W-:Y:S02]  /*2ad0*/  FMUL.FTZ R33, R23, R60 ;  /* 0x0000003c17217220 */ /* 0x000fe40000410000 */
[----:B------:R-:W1:Y:S01]  /*2ae0*/  MUFU.RCP R57, R57 ;  /* 0x0000003900397308 */ /* 0x000e620000001000 */
[----:B0-----:R-:W-:Y:S01]  /*2af0*/  FMUL.FTZ R37, R37, R6 ;  /* 0x0000000625257220 */ /* 0x001fe20000410000 */
[----:B------:R-:W-:Y:S01]  /*2b00*/  FADD.FTZ R6, -R22, R7 ;  /* 0x0000000716067221 */ /* 0x000fe20000010100 */
[----:B------:R-:W-:Y:S01]  /*2b10*/  SHF.L.U32 R7, R30, 0x10, RZ ;  /* 0x000000101e077819 */ /* 0x000fe200000006ff */
[----:B------:R-:W-:Y:S01]  /*2b20*/  FFMA.FTZ R33, R21, R33, R19 ;  /* 0x0000002115217223 */ /* 0x000fe20000010013 */
[----:B------:R-:W-:Y:S01]  /*2b30*/  FADD.FTZ R30, R8, -R22 ;  /* 0x80000016081e7221 */ /* 0x000fe20000010000 */
[----:B------:R-:W-:Y:S02]  /*2b40*/  FMUL.FTZ R6, R23, R6 ;  /* 0x0000000617067220 */ /* 0x000fe40000410000 */
[----:B------:R-:W-:Y:S01]  /*2b50*/  FMUL.FTZ R61, R33, -1.4426950216293334961 ;  /* 0xbfb8aa3b213d7820 */ /* 0x000fe20000410000 */
[----:B--2---:R-:W-:Y:S01]  /*2b60*/  FADD.FTZ R60, R54, 1 ;  /* 0x3f800000363c7421 */ /* 0x004fe20000010000 */
[----:B------:R-:W-:Y:S01]  /*2b70*/  FADD.FTZ R54, -R22, R7 ;  /* 0x0000000716367221 */ /* 0x000fe20000010100 */
[----:B------:R-:W-:Y:S01]  /*2b80*/  FMUL.FTZ R7, R23, R30 ;  /* 0x0000001e17077220 */ /* 0x000fe20000410000 */
[----:B------:R-:W-:Y:S01]  /*2b90*/  FFMA.FTZ R55, R41, R6, R43 ;  /* 0x0000000629377223 */ /* 0x000fe2000001002b */
[----:B------:R0:W2:Y:S01]  /*2ba0*/  MUFU.EX2 R8, R61 ;  /* 0x0000003d00087308 */ /* 0x0000a20000000800 */
[----:B------:R-:W-:Y:S01]  /*2bb0*/  FMUL.FTZ R54, R23, R54 ;  /* 0x0000003617367220 */ /* 0x000fe20000410000 */
[----:B------:R-:W-:Y:S01]  /*2bc0*/  FFMA.FTZ R6, R20, R7, R18 ;  /* 0x0000000714067223 */ /* 0x000fe20000010012 */
[----:B-1----:R-:W-:Y:S01]  /*2bd0*/  FMUL.FTZ R46, R46, R57 ;  /* 0x000000392e2e7220 */ /* 0x002fe20000410000 */
[----:B------:R-:W-:-:S02]  /*2be0*/  FMUL.FTZ R57, R55, -1.4426950216293334961 ;  /* 0xbfb8aa3b37397820 */ /* 0x000fc40000410000 */
[----:B------:R-:W-:Y:S01]  /*2bf0*/  FMUL.FTZ R7, R6, -1.4426950216293334961 ;  /* 0xbfb8aa3b06077820 */ /* 0x000fe20000410000 */
[----:B------:R-:W-:Y:S01]  /*2c00*/  FFMA.FTZ R54, R40, R54, R42 ;  /* 0x0000003628367223 */ /* 0x000fe2000001002a */
[----:B------:R-:W1:Y:S01]  /*2c10*/  MUFU.RCP R60, R60 ;  /* 0x0000003c003c7308 */ /* 0x000e620000001000 */
[----:B------:R-:W-:Y:S02]  /*2c20*/  F2FP.BF16.F32.PACK_AB R45, R46, R45 ;  /* 0x0000002d2e2d723e */ /* 0x000fe400000010ff */
[----:B0-----:R-:W-:Y:S02]  /*2c30*/  FMUL.FTZ R61, R54, -1.4426950216293334961 ;  /* 0xbfb8aa3b363d7820 */ /* 0x001fe40000410000 */
[----:B------:R-:W-:-:S03]  /*2c40*/  PRMT R35, R45, 0x7632, R35 ;  /* 0x000076322d237816 */ /* 0x000fc60000000023 */
[----:B------:R-:W0:Y:S01]  /*2c50*/  MUFU.EX2 R57, R57 ;  /* 0x0000003900397308 */ /* 0x000e220000000800 */
[----:B--2---:R-:W-:-:S07]  /*2c60*/  FADD.FTZ R8, R8, 1 ;  /* 0x3f80000008087421 */ /* 0x004fce0000010000 */
[----:B------:R-:W2:Y:S01]  /*2c70*/  MUFU.EX2 R7, R7 ;  /* 0x0000000700077308 */ /* 0x000ea20000000800 */
[----:B-1----:R-:W-:-:S05]  /*2c80*/  FMUL.FTZ R30, R5, R60 ;  /* 0x0000003c051e7220 */ /* 0x002fca0000410000 */
[----:B------:R-:W-:Y:S02]  /*2c90*/  F2FP.BF16.F32.PACK_AB R30, R30, R37 ;  /* 0x000000251e1e723e */ /* 0x000fe400000010ff */
[----:B------:R1:W3:Y:S01]  /*2ca0*/  MUFU.EX2 R5, R61 ;  /* 0x0000003d00057308 */ /* 0x0002e20000000800 */
[----:B0-----:R-:W-:-:S07]  /*2cb0*/  FADD.FTZ R60, R57, 1 ;  /* 0x3f800000393c7421 */ /* 0x001fce0000010000 */
[----:B------:R-:W0:Y:S01]  /*2cc0*/  MUFU.RCP R8, R8 ;  /* 0x0000000800087308 */ /* 0x000e220000001000 */
[----:B--2---:R-:W-:Y:S01]  /*2cd0*/  FADD.FTZ R57, R7, 1 ;  /* 0x3f80000007397421 */ /* 0x004fe20000010000 */
[----:B------:R-:W-:Y:S01]  /*2ce0*/  FADD.FTZ R7, R9, -R22 ;  /* 0x8000001609077221 */ /* 0x000fe20000010000 */
[----:B-1----:R-:W-:-:S05]  /*2cf0*/  SHF.L.U32 R61, R31, 0x10, RZ ;  /* 0x000000101f3d7819 */ /* 0x002fca00000006ff */
[----:B------:R1:W2:Y:S08]  /*2d00*/  MUFU.RCP R9, R57 ;  /* 0x0000003900097308 */ /* 0x0002b00000001000 */
[----:B------:R-:W4:Y:S01]  /*2d10*/  MUFU.RCP R60, R60 ;  /* 0x0000003c003c7308 */ /* 0x000f220000001000 */
[----:B-1----:R-:W-:Y:S01]  /*2d20*/  FMUL.FTZ R57, R23, R7 ;  /* 0x0000000717397220 */ /* 0x002fe20000410000 */
[----:B---3--:R-:W-:Y:S01]  /*2d30*/  FADD.FTZ R7, R5, 1 ;  /* 0x3f80000005077421 */ /* 0x008fe20000010000 */
[----:B0-----:R-:W-:-:S02]  /*2d40*/  FMUL.FTZ R33, R33, R8 ;  /* 0x0000000821217220 */ /* 0x001fc40000410000 */
[----:B------:R-:W-:-:S03]  /*2d50*/  FFMA.FTZ R5, R21, R57, R19 ;  /* 0x0000003915057223 */ /* 0x000fc60000010013 */
[----:B------:R-:W0:Y:S01]  /*2d60*/  MUFU.RCP R7, R7 ;  /* 0x0000000700077308 */ /* 0x000e220000001000 */
[----:B------:R-:W-:Y:S01]  /*2d70*/  FMUL.FTZ R8, R5, -1.4426950216293334961 ;  /* 0xbfb8aa3b05087820 */ /* 0x000fe20000410000 */
[----:B--2---:R-:W-:Y:S01]  /*2d80*/  FMUL.FTZ R31, R6, R9 ;  /* 0x00000009061f7220 */ /* 0x004fe20000410000 */
[----:B------:R-:W-:Y:S01]  /*2d90*/  FADD.FTZ R6, -R22, R61 ;  /* 0x0000003d16067221 */ /* 0x000fe20000010100 */
[----:B------:R-:W-:-:S03]  /*2da0*/  SHF.L.U32 R61, R28, 0x10, RZ ;  /* 0x000000101c3d7819 */ /* 0x000fc600000006ff */
[----:B------:R-:W-:Y:S01]  /*2db0*/  FMUL.FTZ R6, R23, R6 ;  /* 0x0000000617067220 */ /* 0x000fe20000410000 */
[----:B------:R-:W1:Y:S01]  /*2dc0*/  MUFU.EX2 R8, R8 ;  /* 0x0000000800087308 */ /* 0x000e620000000800 */
[----:B----4-:R-:W-:Y:S01]  /*2dd0*/  FMUL.FTZ R55, R55, R60 ;  /* 0x0000003c37377220 */ /* 0x010fe20000410000 */
[--C-:B------:R-:W-:Y:S01]  /*2de0*/  FADD.FTZ R60, R10, -R22.reuse ;  /* 0x800000160a3c7221 */ /* 0x100fe20000010000 */
[----:B------:R-:W-:Y:S01]  /*2df0*/  FFMA.FTZ R57, R41, R6, R43 ;  /* 0x0000000629397223 */ /* 0x000fe2000001002b */
[----:B------:R-:W-:Y:S02]  /*2e00*/  FADD.FTZ R6, -R22, R61 ;  /* 0x0000003d16067221 */ /* 0x000fe40000010100 */
[----:B------:R-:W-:Y:S01]  /*2e10*/  F2FP.BF16.F32.PACK_AB R33, R55, R33 ;  /* 0x000000213721723e */ /* 0x000fe200000010ff */
[----:B0-----:R-:W-:Y:S01]  /*2e20*/  FMUL.FTZ R54, R54, R7 ;  /* 0x0000000736367220 */ /* 0x001fe20000410000 */
[----:B------:R-:W-:Y:S01]  /*2e30*/  FMUL.FTZ R7, R23, R60 ;  /* 0x0000003c17077220 */ /* 0x000fe20000410000 */
[----:B------:R-:W-:-:S03]  /*2e40*/  FADD.FTZ R60, R11, -R22 ;  /* 0x800000160b3c7221 */ /* 0x000fc60000010000 */
[----:B------:R-:W-:Y:S01]  /*2e50*/  FFMA.FTZ R28, R20, R7, R18 ;  /* 0x00000007141c7223 */ /* 0x000fe20000010012 */
[C---:B------:R-:W-:Y:S01]  /*2e60*/  FMUL.FTZ R7, R23.reuse, R6 ;  /* 0x0000000617077220 */ /* 0x040fe20000410000 */
[----:B------:R-:W-:Y:S01]  /*2e70*/  FMUL.FTZ R60, R23, R60 ;  /* 0x0000003c173c7220 */ /* 0x000fe20000410000 */
[----:B-1----:R-:W-:Y:S01]  /*2e80*/  FADD.FTZ R9, R8, 1 ;  /* 0x3f80000008097421 */ /* 0x002fe20000010000 */
[----:B------:R-:W-:Y:S01]  /*2e90*/  FMUL.FTZ R8, R57, -1.4426950216293334961 ;  /* 0xbfb8aa3b39087820 */ /* 0x000fe20000410000 */
[----:B------:R-:W-:Y:S01]  /*2ea0*/  FFMA.FTZ R6, R40, R7, R42 ;  /* 0x0000000728067223 */ /* 0x000fe2000001002a */
[----:B------:R-:W-:Y:S01]  /*2eb0*/  FFMA.FTZ R11, R21, R60, R19 ;  /* 0x0000003c150b7223 */ /* 0x000fe20000010013 */
[----:B------:R-:W0:Y:S01]  /*2ec0*/  MUFU.RCP R10, R9 ;  /* 0x00000009000a7308 */ /* 0x000e220000001000 */
[----:B------:R-:W-:Y:S01]  /*2ed0*/  FMUL.FTZ R61, R28, -1.4426950216293334961 ;  /* 0xbfb8aa3b1c3d7820 */ /* 0x000fe20000410000 */
[----:B------:R-:W-:Y:S01]  /*2ee0*/  FMUL.FTZ R7, R6, -1.4426950216293334961 ;  /* 0xbfb8aa3b06077820 */ /* 0x000fe20000410000 */
[----:B------:R-:W-:-:S05]  /*2ef0*/  F2FP.BF16.F32.PACK_AB R31, R54, R31 ;  /* 0x0000001f361f723e */ /* 0x000fca00000010ff */
[----:B------:R-:W1:Y:S08]  /*2f00*/  MUFU.EX2 R8, R8 ;  /* 0x0000000800087308 */ /* 0x000e700000000800 */
[----:B------:R-:W2:Y:S01]  /*2f10*/  MUFU.EX2 R7, R7 ;  /* 0x0000000700077308 */ /* 0x000ea20000000800 */
[----:B0-----:R-:W-:Y:S01]  /*2f20*/  FMUL.FTZ R10, R5, R10 ;  /* 0x0000000a050a7220 */ /* 0x001fe20000410000 */
[----:B------:R-:W-:-:S06]  /*2f30*/  FMUL.FTZ R5, R11, -1.4426950216293334961 ;  /* 0xbfb8aa3b0b057820 */ /* 0x000fcc0000410000 */
[----:B------:R-:W0:Y:S01]  /*2f40*/  MUFU.EX2 R5, R5 ;  /* 0x0000000500057308 */ /* 0x000e220000000800 */
[----:B-1----:R-:W-:Y:S01]  /*2f50*/  FADD.FTZ R60, R8, 1 ;  /* 0x3f800000083c7421 */ /* 0x002fe20000010000 */
[----:B------:R-:W-:-:S06]  /*2f60*/  FADD.FTZ R8, -R22, R29 ;  /* 0x0000001d16087221 */ /* 0x000fcc0000010100 */
[----:B------:R2:W1:Y:S08]  /*2f70*/  MUFU.EX2 R9, R61 ;  /* 0x0000003d00097308 */ /* 0x0004700000000800 */
[----:B------:R-:W3:Y:S01]  /*2f80*/  MUFU.RCP R60, R60 ;  /* 0x0000003c003c7308 */ /* 0x000ee20000001000 */
[----:B--2---:R-:W-:Y:S01]  /*2f90*/  FADD.FTZ R61, R7, 1 ;  /* 0x3f800000073d7421 */ /* 0x004fe20000010000 */
[----:B------:R-:W-:Y:S01]  /*2fa0*/  FMUL.FTZ R7, R23, R8 ;  /* 0x0000000817077220 */ /* 0x000fe20000410000 */
[----:B0-----:R-:W-:-:S03]  /*2fb0*/  FADD.FTZ R8, R5, 1 ;  /* 0x3f80000005087421 */ /* 0x001fc60000010000 */
[----:B------:R-:W-:Y:S02]  /*2fc0*/  FFMA.FTZ R5, R41, R7, R43 ;  /* 0x0000000729057223 */ /* 0x000fe4000001002b */
[----:B------:R0:W2:Y:S01]  /*2fd0*/  MUFU.RCP R29, R61 ;  /* 0x0000003d001d7308 */ /* 0x0000a20000001000 */
[----:B-1----:R-:W-:Y:S01]  /*2fe0*/  FADD.FTZ R9, R9, 1 ;  /* 0x3f80000009097421 */ /* 0x002fe20000010000 */
[----:B------:R-:W-:-:S06]  /*2ff0*/  FMUL.FTZ R7, R5, -1.4426950216293334961 ;  /* 0xbfb8aa3b05077820 */ /* 0x000fcc0000410000 */
[----:B------:R-:W1:Y:S01]  /*3000*/  MUFU.EX2 R7, R7 ;  /* 0x0000000700077308 */ /* 0x000e620000000800 */
[----:B0-----:R-:W-:Y:S01]  /*3010*/  SHF.L.U32 R61, R26, 0x10, RZ ;  /* 0x000000101a3d7819 */ /* 0x001fe200000006ff */
[----:B---3--:R-:W-:-:S05]  /*3020*/  FMUL.FTZ R57, R57, R60 ;  /* 0x0000003c39397220 */ /* 0x008fca0000410000 */
[----:B------:R-:W-:Y:S01]  /*3030*/  F2FP.BF16.F32.PACK_AB R10, R57, R10 ;  /* 0x0000000a390a723e */ /* 0x000fe200000010ff */
[----:B------:R-:W0:Y:S01]  /*3040*/  MUFU.RCP R9, R9 ;  /* 0x0000000900097308 */ /* 0x000e220000001000 */
[----:B--2---:R-:W-:Y:S01]  /*3050*/  FMUL.FTZ R29, R6, R29 ;  /* 0x0000001d061d7220 */ /* 0x004fe20000410000 */
[----:B------:R-:W-:-:S04]  /*3060*/  FADD.FTZ R6, -R22, R61 ;  /* 0x0000003d16067221 */ /* 0x000fc80000010100 */
[----:B------:R-:W-:Y:S01]  /*3070*/  FMUL.FTZ R61, R23, R6 ;  /* 0x00000006173d7220 */ /* 0x000fe20000410000 */
[----:B------:R-:W-:Y:S01]  /*3080*/  FADD.FTZ R6, R13, -R22 ;  /* 0x800000160d067221 */ /* 0x000fe20000010000 */
[----:B------:R-:W2:Y:S01]  /*3090*/  MUFU.RCP R8, R8 ;  /* 0x0000000800087308 */ /* 0x000ea20000001000 */
[----:B-1----:R-:W-:Y:S01]  /*30a0*/  FADD.FTZ R26, R7, 1 ;  /* 0x3f800000071a7421 */ /* 0x002fe20000010000 */
[----:B------:R-:W-:Y:S01]  /*30b0*/  FFMA.FTZ R61, R40, R61, R42 ;  /* 0x0000003d283d7223 */ /* 0x000fe2000001002a */
[----:B------:R-:W-:-:S05]  /*30c0*/  FMUL.FTZ R6, R23, R6 ;  /* 0x0000000617067220 */ /* 0x000fca0000410000 */
[----:B------:R-:W1:Y:S01]  /*30d0*/  MUFU.RCP R26, R26 ;  /* 0x0000001a001a7308 */ /* 0x000e620000001000 */
[----:B0-----:R-:W-:Y:S01]  /*30e0*/  FMUL.FTZ R28, R28, R9 ;  /* 0x000000091c1c7220 */ /* 0x001fe20000410000 */
[----:B------:R-:W-:Y:S01]  /*30f0*/  FMUL.FTZ R9, R23, R12 ;  /* 0x0000000c17097220 */ /* 0x000fe20000410000 */
[----:B------:R-:W-:Y:S01]  /*3100*/  FADD.FTZ R12, -R22, R27 ;  /* 0x0000001b160c7221 */ /* 0x000fe20000010100 */
[----:B------:R-:W-:Y:S02]  /*3110*/  FFMA.FTZ R27, R21, R6, R19 ;  /* 0x00000006151b7223 */ /* 0x000fe40000010013 */
[----:B------:R-:W-:Y:S01]  /*3120*/  FFMA.FTZ R60, R20, R9, R18 ;  /* 0x00000009143c7223 */ /* 0x000fe20000010012 */
[----:B------:R-:W-:Y:S01]  /*3130*/  FMUL.FTZ R6, R23, R12 ;  /* 0x0000000c17067220 */ /* 0x000fe20000410000 */
[----:B------:R-:W-:Y:S01]  /*3140*/  FMUL.FTZ R9, R27, -1.4426950216293334961 ;  /* 0xbfb8aa3b1b097820 */ /* 0x000fe20000410000 */
[----:B--2---:R-:W-:Y:S01]  /*3150*/  FMUL.FTZ R11, R11, R8 ;  /* 0x000000080b0b7220 */ /* 0x004fe20000410000 */
[----:B------:R-:W-:Y:S01]  /*3160*/  FMUL.FTZ R7, R60, -1.4426950216293334961 ;  /* 0xbfb8aa3b3c077820 */ /* 0x000fe20000410000 */
[----:B------:R-:W-:Y:S01]  /*3170*/  FFMA.FTZ R6, R41, R6, R43 ;  /* 0x0000000629067223 */ /* 0x000fe2000001002b */
[----:B------:R-:W-:Y:S01]  /*3180*/  FMUL.FTZ R8, R61, -1.4426950216293334961 ;  /* 0xbfb8aa3b3d087820 */ /* 0x000fe20000410000 */
[----:B------:R-:W-:Y:S01]  /*3190*/  F2FP.BF16.F32.PACK_AB R28, R29, R28 ;  /* 0x0000001c1d1c723e */ /* 0x000fe200000010ff */
[----:B------:R-:W0:Y:S01]  /*31a0*/  MUFU.EX2 R9, R9 ;  /* 0x0000000900097308 */ /* 0x000e220000000800 */
[----:B-1----:R-:W-:Y:S01]  /*31b0*/  FMUL.FTZ R26, R5, R26 ;  /* 0x0000001a051a7220 */ /* 0x002fe20000410000 */
[----:B------:R-:W-:-:S06]  /*31c0*/  FMUL.FTZ R5, R6, -1.4426950216293334961 ;  /* 0xbfb8aa3b06057820 */ /* 0x000fcc0000410000 */
[----:B------:R-:W1:Y:S01]  /*31d0*/  MUFU.EX2 R7, R7 ;  /* 0x0000000700077308 */ /* 0x000e620000000800 */
[----:B------:R-:W-:-:S07]  /*31e0*/  F2FP.BF16.F32.PACK_AB R11, R26, R11 ;  /* 0x0000000b1a0b723e */ /* 0x000fce00000010ff */
[----:B------:R-:W2:Y:S01]  /*31f0*/  MUFU.EX2 R5, R5 ;  /* 0x0000000500057308 */ /* 0x000ea20000000800 */
[----:B0-----:R-:W-:Y:S01]  /*3200*/  FADD.FTZ R12, R9, 1 ;  /* 0x3f800000090c7421 */ /* 0x001fe20000010000 */
[----:B------:R-:W-:-:S06]  /*3210*/  IADD3.X R9, RZ, R3, RZ, P4, !PT ;  /* 0x00000003ff097210 */ /* 0x000fcc00027fe4ff */
[----:B------:R-:W0:Y:S01]  /*3220*/  MUFU.EX2 R8, R8 ;  /* 0x0000000800087308 */ /* 0x000e220000000800 */
[----:B-1----:R-:W-:-:S07]  /*3230*/  FADD.FTZ R7, R7, 1 ;  /* 0x3f80000007077421 */ /* 0x002fce0000010000 */
[----:B------:R-:W1:Y:S01]  /*3240*/  MUFU.RCP R7, R7 ;  /* 0x0000000700077308 */ /* 0x000e620000001000 */
[----:B--2---:R-:W-:-:S07]  /*3250*/  FADD.FTZ R5, R5, 1 ;  /* 0x3f80000005057421 */ /* 0x004fce0000010000 */
[----:B------:R-:W2:Y:S01]  /*3260*/  MUFU.RCP R5, R5 ;  /* 0x0000000500057308 */ /* 0x000ea20000001000 */
[----:B0-----:R-:W-:-:S07]  /*3270*/  FADD.FTZ R13, R8, 1 ;  /* 0x3f800000080d7421 */ /* 0x001fce0000010000 */
[----:B------:R-:W0:Y:S01]  /*3280*/  MUFU.RCP R8, R13 ;  /* 0x0000000d00087308 */ /* 0x000e220000001000 */
[----:B-1----:R-:W-:Y:S01]  /*3290*/  FMUL.FTZ R60, R60, R7 ;  /* 0x000000073c3c7220 */ /* 0x002fe20000410000 */
[----:B------:R-:W-:-:S05]  /*32a0*/  PRMT R7, R4, 0x7610, R7 ;  /* 0x0000761004077816 */ /* 0x000fca0000000007 */
[----:B------:R1:W-:Y:S01]  /*32b0*/  STG.E.U16 desc[UR14][R58.64], R7 ;  /* 0x000000073a007986 */ /* 0x0003e2000c10150e */
[----:B------:R-:W3:Y:S01]  /*32c0*/  MUFU.RCP R12, R12 ;  /* 0x0000000c000c7308 */ /* 0x000ee20000001000 */
[----:B--2---:R-:W-:Y:S01]  /*32d0*/  FMUL.FTZ R47, R6, R5 ;  /* 0x00000005062f7220 */ /* 0x004fe20000410000 */
[-C--:B------:R-:W-:Y:S02]  /*32e0*/  IADD3.X R5, RZ, R3.reuse, RZ, P6, !PT ;  /* 0x00000003ff057210 */ /* 0x080fe400037fe4ff */
[----:B------:R-:W-:Y:S01]  /*32f0*/  LEA R6, P6, R53, UR12, 0x1 ;  /* 0x0000000c35067c11 */ /* 0x000fe2000f8c08ff */
[----:B0-----:R-:W-:Y:S01]  /*3300*/  FMUL.FTZ R61, R61, R8 ;  /* 0x000000083d3d7220 */ /* 0x001fe20000410000 */
[----:B------:R-:W-:-:S04]  /*3310*/  IADD3.X R8, RZ, R3, RZ, P5, !PT ;  /* 0x00000003ff087210 */ /* 0x000fc80002ffe4ff */
[----:B-1----:R-:W-:Y:S01]  /*3320*/  LEA.HI.X R7, R53, UR13, R8, 0x1, P6 ;  /* 0x0000000d35077c11 */ /* 0x002fe2000b0f0c08 */
[----:B------:R-:W-:Y:S01]  /*3330*/  FMUL.FTZ R53, R23, R14 ;  /* 0x0000000e17357220 */ /* 0x000fe20000410000 */
[----:B------:R-:W-:Y:S01]  /*3340*/  IADD3.X R14, RZ, R3, RZ, P3, !PT ;  /* 0x00000003ff0e7210 */ /* 0x000fe20001ffe4ff */
[----:B---3--:R-:W-:Y:S01]  /*3350*/  FMUL.FTZ R27, R27, R12 ;  /* 0x0000000c1b1b7220 */ /* 0x008fe20000410000 */
[----:B------:R-:W-:Y:S02]  /*3360*/  PRMT R12, R4, 0x7632, R12 ;  /* 0x00007632040c7816 */ /* 0x000fe4000000000c */
[----:B------:R-:W-:Y:S02]  /*3370*/  LEA R8, P4, R52, UR12, 0x1 ;  /* 0x0000000c34087c11 */ /* 0x000fe4000f8808ff */
[----:B------:R-:W-:Y:S01]  /*3380*/  LEA R4, P5, R44, UR12, 0x1 ;  /* 0x0000000c2c047c11 */ /* 0x000fe2000f8a08ff */
[----:B------:R0:W-:Y:S01]  /*3390*/  STG.E.U16 desc[UR14][R58.64+0x2], R12 ;  /* 0x0000020c3a007986 */ /* 0x0001e2000c10150e */
[----:B------:R-:W-:-:S02]  /*33a0*/  LEA.HI.X R9, R52, UR13, R9, 0x1, P4 ;  /* 0x0000000d34097c11 */ /* 0x000fc4000a0f0c09 */
[----:B------:R-:W-:Y:S02]  /*33b0*/  LEA.HI.X R5, R44, UR13, R5, 0x1, P5 ;  /* 0x0000000d2c057c11 */ /* 0x000fe4000a8f0c05 */
[----:B------:R-:W-:Y:S02]  /*33c0*/  F2FP.BF16.F32.PACK_AB R27, R47, R27 ;  /* 0x0000001b2f1b723e */ /* 0x000fe400000010ff */
[----:B------:R-:W-:-:S04]  /*33d0*/  F2FP.BF16.F32.PACK_AB R60, R61, R60 ;  /* 0x0000003c3d3c723e */ /* 0x000fc800000010ff */
[----:B------:R-:W-:Y:S02]  /*33e0*/  PRMT R26, R60, 0x7632, R26 ;  /* 0x000076323c1a7816 */ /* 0x000fe4000000001a */
[----:B0-----:R-:W-:-:S04]  /*33f0*/  LEA R12, P3, R51, UR12, 0x1 ;  /* 0x0000000c330c7c11 */ /* 0x001fc8000f8608ff */
[----:B------:R-:W-:Y:S01]  /*3400*/  LEA.HI.X R13, R51, UR13, R14, 0x1, P3 ;  /* 0x0000000d330d7c11 */ /* 0x000fe200098f0c0e */
[C-C-:B------:R-:W-:Y:S01]  /*3410*/  FFMA.FTZ R14, R20.reuse, R53, R18.reuse ;  /* 0x00000035140e7223 */ /* 0x140fe20000010012 */
[----:B------:R-:W-:Y:S01]  /*3420*/  IADD3.X R51, RZ, R3, RZ, P2, !PT ;  /* 0x00000003ff337210 */ /* 0x000fe200017fe4ff */
[----:B------:R-:W-:Y:S01]  /*3430*/  FFMA.FTZ R18, R20, R16, R18 ;  /* 0x0000001014127223 */ /* 0x000fe20000010012 */
[C---:B------:R-:W-:Y:S02]  /*3440*/  LEA R52, P2, R50.reuse, UR12, 0x1 ;  /* 0x0000000c32347c11 */ /* 0x040fe4000f8408ff */
[----:B------:R-:W-:Y:S02]  /*3450*/  SHF.L.U32 R20, R25, 0x10, RZ ;  /* 0x0000001019147819 */ /* 0x000fe400000006ff */
[----:B------:R-:W-:Y:S01]  /*3460*/  LEA.HI.X R53, R50, UR13, R51, 0x1, P2 ;  /* 0x0000000d32357c11 */ /* 0x000fe200090f0c33 */
[----:B------:R-:W-:Y:S01]  /*3470*/  FMUL.FTZ R50, R14, -1.4426950216293334961 ;  /* 0xbfb8aa3b0e327820 */ /* 0x000fe20000410000 */
[----:B------:R-:W-:Y:S01]  /*3480*/  SHF.L.U32 R51, R24, 0x10, RZ ;  /* 0x0000001018337819 */ /* 0x000fe200000006ff */
[----:B------:R-:W-:-:S04]  /*3490*/  FADD.FTZ R20, -R22, R20 ;  /* 0x0000001416147221 */ /* 0x000fc80000010100 */
[----:B------:R-:W0:Y:S01]  /*34a0*/  MUFU.EX2 R50, R50 ;  /* 0x0000003200327308 */ /* 0x000e220000000800 */
[----:B------:R-:W-:Y:S01]  /*34b0*/  FADD.FTZ R24, -R22, R51 ;  /* 0x0000003316187221 */ /* 0x000fe20000010100 */
[----:B------:R-:W-:-:S03]  /*34c0*/  FMUL.FTZ R20, R23, R20 ;  /* 0x0000001417147220 */ /* 0x000fc60000410000 */
[----:B------:R-:W-:-:S04]  /*34d0*/  FMUL.FTZ R51, R23, R24 ;  /* 0x0000001817337220 */ /* 0x000fc80000410000 */
[C-C-:B------:R-:W-:Y:S01]  /*34e0*/  FFMA.FTZ R51, R40.reuse, R51, R42.reuse ;  /* 0x0000003328337223 */ /* 0x140fe2000001002a */
[----:B------:R-:W-:Y:S01]  /*34f0*/  FFMA.FTZ R40, R40, R38, R42 ;  /* 0x0000002628287223 */ /* 0x000fe2000001002a */
[----:B------:R-:W-:-:S03]  /*3500*/  FADD.FTZ R38, R17, -R22 ;  /* 0x8000001611267221 */ /* 0x000fc60000010000 */
[----:B------:R-:W-:Y:S01]  /*3510*/  FMUL.FTZ R17, R40, -1.4426950216293334961 ;  /* 0xbfb8aa3b28117820 */ /* 0x000fe20000410000 */
[----:B------:R-:W-:Y:S01]  /*3520*/  FMUL.FTZ R38, R23, R38 ;  /* 0x0000002617267220 */ /* 0x000fe20000410000 */
[----:B0-----:R-:W-:Y:S01]  /*3530*/  FADD.FTZ R44, R50, 1 ;  /* 0x3f800000322c7421 */ /* 0x001fe20000010000 */
[----:B------:R-:W-:Y:S01]  /*3540*/  FADD.FTZ R50, R15, -R22 ;  /* 0x800000160f327221 */ /* 0x000fe20000010000 */
[----:B------:R-:W-:Y:S02]  /*3550*/  FADD.FTZ R22, -R22, R39 ;  /* 0x0000002716167221 */ /* 0x000fe40000010100 */
[----:B------:R-:W-:Y:S01]  /*3560*/  MUFU.EX2 R17, R17 ;  /* 0x0000001100117308 */ /* 0x000fe20000000800 */
[C---:B------:R-:W-:Y:S01]  /*3570*/  FMUL.FTZ R50, R23.reuse, R50 ;  /* 0x0000003217327220 */ /* 0x040fe20000410000 */
[----:B------:R-:W-:-:S06]  /*3580*/  FMUL.FTZ R22, R23, R22 ;  /* 0x0000001617167220 */ /* 0x000fcc0000410000 */
[----:B------:R-:W0:Y:S02]  /*3590*/  MUFU.RCP R44, R44 ;  /* 0x0000002c002c7308 */ /* 0x000e240000001000 */
[----:B0-----:R-:W-:Y:S01]  /*35a0*/  FMUL.FTZ R24, R14, R44 ;  /* 0x0000002c0e187220 */ /* 0x001fe20000410000 */
[----:B------:R-:W-:-:S06]  /*35b0*/  FMUL.FTZ R14, R51, -1.4426950216293334961 ;  /* 0xbfb8aa3b330e7820 */ /* 0x000fcc0000410000 */
[----:B------:R-:W0:Y:S02]  /*35c0*/  MUFU.EX2 R14, R14 ;  /* 0x0000000e000e7308 */ /* 0x000e240000000800 */
[----:B0-----:R-:W-:Y:S01]  /*35d0*/  FADD.FTZ R44, R14, 1 ;  /* 0x3f8000000e2c7421 */ /* 0x001fe20000010000 */
[C-C-:B------:R-:W-:Y:S01]  /*35e0*/  FFMA.FTZ R14, R21.reuse, R50, R19.reuse ;  /* 0x00000032150e7223 */ /* 0x140fe20000010013 */
[----:B------:R-:W-:-:S03]  /*35f0*/  FFMA.FTZ R19, R21, R38, R19 ;  /* 0x0000002615137223 */ /* 0x000fc60000010013 */
[----:B------:R-:W-:Y:S01]  /*3600*/  FMUL.FTZ R15, R14, -1.4426950216293334961 ;  /* 0xbfb8aa3b0e0f7820 */ /* 0x000fe20000410000 */
[----:B------:R-:W-:Y:S01]  /*3610*/  FMUL.FTZ R21, R19, -1.4426950216293334961 ;  /* 0xbfb8aa3b13157820 */ /* 0x000fe20000410000 */
[----:B------:R-:W0:Y:S08]  /*3620*/  MUFU.RCP R44, R44 ;  /* 0x0000002c002c7308 */ /* 0x000e300000001000 */
[----:B------:R-:W1:Y:S08]  /*3630*/  MUFU.EX2 R15, R15 ;  /* 0x0000000f000f7308 */ /* 0x000e700000000800 */
[----:B------:R-:W2:Y:S01]  /*3640*/  MUFU.EX2 R21, R21 ;  /* 0x0000001500157308 */ /* 0x000ea20000000800 */
[----:B0-----:R-:W-:-:S05]  /*3650*/  FMUL.FTZ R51, R51, R44 ;  /* 0x0000002c33337220 */ /* 0x001fca0000410000 */
[----:B------:R-:W-:Y:S01]  /*3660*/  F2FP.BF16.F32.PACK_AB R24, R51, R24 ;  /* 0x000000183318723e */ /* 0x000fe200000010ff */
[----:B-1----:R-:W-:Y:S01]  /*3670*/  FADD.FTZ R16, R15, 1 ;  /* 0x3f8000000f107421 */ /* 0x002fe20000010000 */
[C-C-:B------:R-:W-:Y:S01]  /*3680*/  FFMA.FTZ R15, R41.reuse, R20, R43.reuse ;  /* 0x00000014290f7223 */ /* 0x140fe2000001002b */
[----:B------:R-:W-:Y:S02]  /*3690*/  FFMA.FTZ R41, R41, R22, R43 ;  /* 0x0000001629297223 */ /* 0x000fe4000001002b */
[----:B------:R-:W0:Y:S02]  /*36a0*/  MUFU.RCP R25, R16 ;  /* 0x0000001000197308 */ /* 0x000e240000001000 */
[----:B------:R-:W-:Y:S01]  /*36b0*/  FMUL.FTZ R39, R41, -1.4426950216293334961 ;  /* 0xbfb8aa3b29277820 */ /* 0x000fe20000410000 */
[----:B--2---:R-:W-:-:S05]  /*36c0*/  FADD.FTZ R38, R21, 1 ;  /* 0x3f80000015267421 */ /* 0x004fca0000010000 */
[----:B------:R-:W1:Y:S08]  /*36d0*/  MUFU.EX2 R39, R39 ;  /* 0x0000002700277308 */ /* 0x000e700000000800 */
[----:B------:R-:W2:Y:S01]  /*36e0*/  MUFU.RCP R38, R38 ;  /* 0x0000002600267308 */ /* 0x000ea20000001000 */
[----:B0-----:R-:W-:Y:S01]  /*36f0*/  FMUL.FTZ R20, R14, R25 ;  /* 0x000000190e147220 */ /* 0x001fe20000410000 */
[----:B------:R-:W-:Y:S01]  /*3700*/  FMUL.FTZ R14, R15, -1.4426950216293334961 ;  /* 0xbfb8aa3b0f0e7820 */ /* 0x000fe20000410000 */
[----:B------:R-:W-:-:S05]  /*3710*/  FMUL.FTZ R25, R18, -1.4426950216293334961 ;  /* 0xbfb8aa3b12197820 */ /* 0x000fca0000410000 */
[----:B------:R-:W0:Y:S01]  /*3720*/  MUFU.EX2 R14, R14 ;  /* 0x0000000e000e7308 */ /* 0x000e220000000800 */
[----:B-1----:R-:W-:-:S07]  /*3730*/  FADD.FTZ R22, R39, 1 ;  /* 0x3f80000027167421 */ /* 0x002fce0000010000 */
[----:B------:R1:W3:Y:S01]  /*3740*/  MUFU.EX2 R16, R25 ;  /* 0x0000001900107308 */ /* 0x0002e20000000800 */
[----:B--2---:R-:W-:-:S07]  /*3750*/  FMUL.FTZ R19, R19, R38 ;  /* 0x0000002613137220 */ /* 0x004fce0000410000 */
[----:B------:R-:W2:Y:S01]  /*3760*/  MUFU.RCP R22, R22 ;  /* 0x0000001600167308 */ /* 0x000ea20000001000 */
[----:B0-----:R-:W-:Y:S01]  /*3770*/  FADD.FTZ R14, R14, 1 ;  /* 0x3f8000000e0e7421 */ /* 0x001fe20000010000 */
[----:B-1----:R-:W-:-:S06]  /*3780*/  FADD.FTZ R25, R17, 1 ;  /* 0x3f80000011197421 */ /* 0x002fcc0000010000 */
[----:B------:R-:W0:Y:S01]  /*3790*/  MUFU.RCP R14, R14 ;  /* 0x0000000e000e7308 */ /* 0x000e220000001000 */
[----:B---3--:R-:W-:-:S07]  /*37a0*/  FADD.FTZ R16, R16, 1 ;  /* 0x3f80000010107421 */ /* 0x008fce0000010000 */
[----:B------:R1:W3:Y:S01]  /*37b0*/  MUFU.RCP R23, R16 ;  /* 0x0000001000177308 */ /* 0x0002e20000001000 */
[----:B--2---:R-:W-:-:S05]  /*37c0*/  FMUL.FTZ R22, R41, R22 ;  /* 0x0000001629167220 */ /* 0x004fca0000410000 */
[----:B------:R-:W-:Y:S02]  /*37d0*/  F2FP.BF16.F32.PACK_AB R19, R22, R19 ;  /* 0x000000131613723e */ /* 0x000fe400000010ff */
[----:B------:R-:W2:Y:S01]  /*37e0*/  MUFU.RCP R25, R25 ;  /* 0x0000001900197308 */ /* 0x000ea20000001000 */
[----:B0-----:R-:W-:Y:S01]  /*37f0*/  FMUL.FTZ R21, R15, R14 ;  /* 0x0000000e0f157220 */ /* 0x001fe20000410000 */
[----:B------:R-:W-:Y:S02]  /*3800*/  IADD3.X R15, RZ, R3, RZ, P1, !PT ;  /* 0x00000003ff0f7210 */ /* 0x000fe40000ffe4ff */
[----:B-1----:R-:W-:Y:S02]  /*3810*/  LEA R16, P0, R49, UR12, 0x1 ;  /* 0x0000000c31107c11 */ /* 0x002fe4000f8008ff */
[----:B------:R-:W-:Y:S02]  /*3820*/  F2FP.BF16.F32.PACK_AB R20, R21, R20 ;  /* 0x000000141514723e */ /* 0x000fe400000010ff */
[----:B------:R-:W-:Y:S01]  /*3830*/  LEA R14, P1, R48, UR12, 0x1 ;  /* 0x0000000c300e7c11 */ /* 0x000fe2000f8208ff */
[----:B---3--:R-:W-:Y:S01]  /*3840*/  FMUL.FTZ R18, R18, R23 ;  /* 0x0000001712127220 */ /* 0x008fe20000410000 */
[----:B------:R-:W-:-:S02]  /*3850*/  PRMT R23, R34, 0x7632, R23 ;  /* 0x0000763222177816 */ /* 0x000fc40000000017 */
[----:B------:R-:W-:Y:S02]  /*3860*/  LEA.HI.X R17, R49, UR13, R36, 0x1, P0 ;  /* 0x0000000d31117c11 */ /* 0x000fe400080f0c24 */
[----:B------:R-:W-:Y:S01]  /*3870*/  LEA.HI.X R15, R48, UR13, R15, 0x1, P1 ;  /* 0x0000000d300f7c11 */ /* 0x000fe200088f0c0f */
[----:B------:R0:W-:Y:S01]  /*3880*/  STG.E.U16 desc[UR14][R58.64+0x6], R23 ;  /* 0x000006173a007986 */ /* 0x0001e2000c10150e */
[----:B------:R-:W-:Y:S01]  /*3890*/  PLOP3.LUT P0, PT, PT, PT, UP0, 0x80, 0x0 ;  /* 0x000000000000781c */ /* 0x000fe20003f0f008 */
[----:B--2---:R-:W-:Y:S01]  /*38a0*/  FMUL.FTZ R3, R40, R25 ;  /* 0x0000001928037220 */ /* 0x004fe20000410000 */
[----:B------:R-:W-:Y:S01]  /*38b0*/  PRMT R25, R32, 0x7632, R25 ;  /* 0x0000763220197816 */ /* 0x000fe20000000019 */
[----:B------:R-:W-:Y:S03]  /*38c0*/  STG.E.U16 desc[UR14][R4.64], R32 ;  /* 0x0000002004007986 */ /* 0x000fe6000c10150e */
[----:B------:R-:W-:Y:S01]  /*38d0*/  F2FP.BF16.F32.PACK_AB R3, R3, R18 ;  /* 0x000000120303723e */ /* 0x000fe200000010ff */
[----:B------:R-:W-:Y:S04]  /*38e0*/  STG.E.U16 desc[UR14][R4.64+0x2], R25 ;  /* 0x0000021904007986 */ /* 0x000fe8000c10150e */
[----:B------:R-:W-:Y:S01]  /*38f0*/  STG.E.U16 desc[UR14][R4.64+0x4], R45 ;  /* 0x0000042d04007986 */ /* 0x000fe2000c10150e */
[----:B0-----:R-:W-:-:S03]  /*3900*/  PRMT R23, R33, 0x7632, R23 ;  /* 0x0000763221177816 */ /* 0x001fc60000000017 */
[----:B------:R0:W-:Y:S04]  /*3910*/  STG.E.U16 desc[UR14][R4.64+0x6], R35 ;  /* 0x0000062304007986 */ /* 0x0001e8000c10150e */
[----:B------:R-:W-:Y:S04]  /*3920*/  STG.E.U16 desc[UR14][R6.64], R30 ;  /* 0x0000001e06007986 */ /* 0x000fe8000c10150e */
[----:B------:R-:W-:Y:S01]  /*3930*/  STG.E.U16 desc[UR14][R6.64+0x4], R33 ;  /* 0x0000042106007986 */ /* 0x000fe2000c10150e */
[----:B0-----:R-:W-:-:S03]  /*3940*/  PRMT R5, R30, 0x7632, R5 ;  /* 0x000076321e057816 */ /* 0x001fc60000000005 */
[----:B------:R-:W-:Y:S01]  /*3950*/  STG.E.U16 desc[UR14][R6.64+0x6], R23 ;  /* 0x0000061706007986 */ /* 0x000fe2000c10150e */
[----:B------:R-:W-:-:S03]  /*3960*/  PRMT R4, R31, 0x7632, R4 ;  /* 0x000076321f047816 */ /* 0x000fc60000000004 */
[----:B------:R0:W-:Y:S04]  /*3970*/  STG.E.U16 desc[UR14][R6.64+0x2], R5 ;  /* 0x0000020506007986 */ /* 0x0001e8000c10150e */
[----:B------:R1:W-:Y:S04]  /*3980*/  STG.E.U16 desc[UR14][R8.64+0x2], R4 ;  /* 0x0000020408007986 */ /* 0x0003e8000c10150e */
[----:B------:R-:W-:Y:S01]  /*3990*/  STG.E.U16 desc[UR14][R8.64], R31 ;  /* 0x0000001f08007986 */ /* 0x000fe2000c10150e */
[----:B0-----:R-:W-:-:S03]  /*39a0*/  PRMT R7, R10, 0x7632, R7 ;  /* 0x000076320a077816 */ /* 0x001fc60000000007 */
[----:B------:R-:W-:Y:S01]  /*39b0*/  STG.E.U16 desc[UR14][R8.64+0x4], R10 ;  /* 0x0000040a08007986 */ /* 0x000fe2000c10150e */
[----:B------:R-:W-:Y:S02]  /*39c0*/  PRMT R6, R28, 0x7632, R6 ;  /* 0x000076321c067816 */ /* 0x000fe40000000006 */
[----:B------:R-:W-:Y:S01]  /*39d0*/  PRMT R5, R11, 0x7632, R5 ;  /* 0x000076320b057816 */ /* 0x000fe20000000005 */
[----:B------:R0:W-:Y:S01]  /*39e0*/  STG.E.U16 desc[UR14][R8.64+0x6], R7 ;  /* 0x0000060708007986 */ /* 0x0001e2000c10150e */
[----:B-1----:R-:W-:-:S03]  /*39f0*/  PRMT R4, R27, 0x7632, R4 ;  /* 0x000076321b047816 */ /* 0x002fc60000000004 */
[----:B------:R-:W-:Y:S04]  /*3a00*/  STG.E.U16 desc[UR14][R12.64], R28 ;  /* 0x0000001c0c007986 */ /* 0x000fe8000c10150e */
[----:B------:R-:W-:Y:S04]  /*3a10*/  STG.E.U16 desc[UR14][R12.64+0x2], R6 ;  /* 0x000002060c007986 */ /* 0x000fe8000c10150e */
[----:B------:R-:W-:Y:S01]  /*3a20*/  STG.E.U16 desc[UR14][R12.64+0x4], R11 ;  /* 0x0000040b0c007986 */ /* 0x000fe2000c10150e */
[----:B0-----:R-:W-:Y:S02]  /*3a30*/  PRMT R8, R24, 0x7632, R8 ;  /* 0x0000763218087816 */ /* 0x001fe40000000008 */
[----:B------:R-:W-:Y:S01]  /*3a40*/  PRMT R7, R3, 0x7632, R7 ;  /* 0x0000763203077816 */ /* 0x000fe20000000007 */
        /* <DEDUP_REMOVED lines=17> */
.L_x_1263:
        /* <DEDUP_REMOVED lines=10> */
.L_x_2650:


//--------------------- .text._ZN13group_norm_v214gn_cuda_kernelI13__nv_bfloat16Li320ELi1ELi16ELi80ELi1024ELb1ELi64ELi320ELi320ELi4ELb1ELi9ELb0ELb0ENS_16CompileConditionILi900EEEEEvPT_PKS4_S7_S7_flPfS8_Pj --------------------------
	.section	.text._ZN13group_norm_v214gn_cuda_kernelI13__nv_bfloat16Li320ELi1ELi16ELi80ELi1024ELb1ELi64ELi320ELi320ELi4ELb1ELi9ELb0ELb0ENS_16CompileConditionILi900EEEEEvPT_PKS4_S7_S7_flPfS8_Pj,"ax",@progbits
	.align	128
        .global         _ZN13group_norm_v214gn_cuda_kernelI13__nv_bfloat16Li320ELi1ELi16ELi80ELi1024ELb1ELi64ELi320ELi320ELi4ELb1ELi9ELb0ELb0ENS_16CompileConditionILi900EEEEEvPT_PKS4_S7_S7_flPfS8_Pj
        .type           _ZN13group_norm_v214gn_cuda_kernelI13__nv_bfloat16Li320ELi1ELi16ELi80ELi1024ELb1ELi64ELi320ELi320ELi4ELb1ELi9ELb0ELb0ENS_16CompileConditionILi900EEEEEvPT_PKS4_S7_S7_flPfS8_Pj,@function
        .size           _ZN13group_norm_v214gn_cuda_kernelI13__nv_bfloat16Li320ELi1ELi16ELi80ELi1024ELb1ELi64ELi320ELi320ELi4ELb1ELi9ELb0ELb0ENS_16CompileConditionILi900EEEEEvPT_PKS4_S7_S7_flPfS8_Pj,(.L_x_2651 - _ZN13group_norm_v214gn_cuda_kernelI13__nv_bfloat16Li320ELi1ELi16ELi80ELi1024ELb1ELi64ELi320ELi320ELi4ELb1ELi9ELb0ELb0ENS_16CompileConditionILi900EEEEEvPT_PKS4_S7_S7_flPfS8_Pj)
        .other          _ZN13group_norm_v214gn_cuda_kernelI13__nv_bfloat16Li320ELi1ELi16ELi80ELi1024ELb1ELi64ELi320ELi320ELi4ELb1ELi9ELb0ELb0ENS_16CompileConditionILi900EEEEEvPT_PKS4_S7_S7_flPfS8_Pj,@"STO_CUDA_ENTRY STV_DEFAULT"
_ZN13group_norm_v214gn_cuda_kernelI13__nv_bfloat16Li320ELi1ELi16ELi80ELi1024ELb1ELi64ELi320ELi320ELi4ELb1ELi9ELb0ELb0ENS_16CompileConditionILi900EEEEEvPT_PKS4_S7_S7_flPfS8_Pj:
.text._ZN13group_norm_v214gn_cuda_kernelI13__nv_bfloat16Li320ELi1ELi16ELi80ELi1024ELb1ELi64ELi320ELi320ELi4ELb1ELi9ELb0ELb0ENS_16CompileConditionILi900EEEEEvPT_PKS4_S7_S7_flPfS8_Pj:
        /* <DEDUP_REMOVED lines=14> */
[----:B------:R-:W-:Y:S02]  /*00e0*/  MOV R16, UR8 ;  /* 0x0000000800107c02 */ /* 0x000fe40008000f00 */
[----:B------:R-:W-:Y:S01]  /*00f0*/  ISETP.EQ.U32.AND P2, PT, RZ, UR10, PT ;  /* 0x0000000aff007c0c */ /* 0x000fe2000bf42070 */
[----:B-1----:R-:W-:Y:S02]  /*0100*/  ULEA UR6, UR5, UR4, 0x18 ;  /* 0x0000000405067291 */ /* 0x002fe4000f8ec03f */
[----:B------:R-:W-:-:S04]  /*0110*/  UIADD3 UR4, UR4, 0xc80, URZ ;  /* 0x00000c8004047890 */ /* 0x000fc8000fffe03f */
[----:B------:R-:W-:Y:S01]  /*0120*/  MOV R8, UR6 ;  /* 0x0000000600087c02 */ /* 0x000fe20008000f00 */
[----:B0-----:R-:W-:Y:S01]  /*0130*/  IMAD.WIDE.U32 R6, R4, -0x33333333, RZ ;  /* 0xcccccccd04067825 */ /* 0x001fe200078e00ff */
[----:B------:R-:W-:Y:S01]  /*0140*/  SHF.R.U32.HI R3, RZ, 0x2, R4 ;  /* 0x00000002ff037819 */ /* 0x000fe20000011604 */
[----:B------:R-:W-:Y:S01]  /*0150*/  ULDC.64 UR6, c[0x0][0x250] ;  /* 0x0000940000067ab9 */ /* 0x000fe20000000a00 */
[----:B------:R-:W-:Y:S01]  /*0160*/  ULEA UR4, UR5, UR4, 0x18 ;  /* 0x0000000405047291 */ /* 0x000fe2000f8ec03f */
[C---:B--2---:R-:W-:Y:S01]  /*0170*/  LOP3.LUT R146, R5.reuse, 0xf, RZ, 0xc0, !PT ;  /* 0x0000000f05927812 */ /* 0x044fe200078ec0ff */
[----:B------:R-:W-:Y:S01]  /*0180*/  ULEA UR6, UP0, UR8, UR6, 0x2 ;  /* 0x0000000608067291 */ /* 0x000fe2000f80103f */
[C---:B------:R-:W-:Y:S02]  /*0190*/  ISETP.NE.AND P1, PT, R5.reuse, RZ, PT ;  /* 0x000000ff0500720c */ /* 0x040fe40003f25270 */
[C---:B------:R-:W-:Y:S01]  /*01a0*/  LOP3.LUT P0, RZ, R5.reuse, 0xf, RZ, 0xc0, !PT ;  /* 0x0000000f05ff7812 */ /* 0x040fe2000780c0ff */
[----:B------:R-:W-:Y:S01]  /*01b0*/  ULEA.HI.X UR7, UR8, UR7, URZ, 0x2, UP0 ;  /* 0x0000000708077291 */ /* 0x000fe200080f143f */
[----:B------:R-:W-:-:S02]  /*01c0*/  SHF.L.U32 R5, R5, 0x6, RZ ;  /* 0x0000000605057819 */ /* 0x000fc400000006ff */
[----:B------:R-:W-:Y:S02]  /*01d0*/  SHF.R.U32.HI R6, RZ, 0x6, R7 ;  /* 0x00000006ff067819 */ /* 0x000fe40000011607 */
[----:B------:R-:W-:Y:S02]  /*01e0*/  SHF.L.U32 R3, R3, 0x4, RZ ;  /* 0x0000000403037819 */ /* 0x000fe400000006ff */
[----:B------:R-:W-:Y:S02]  /*01f0*/  LOP3.LUT R5, R5, 0x3c0, RZ, 0xc0, !PT ;  /* 0x000003c005057812 */ /* 0x000fe400078ec0ff */
[----:B------:R-:W-:Y:S01]  /*0200*/  LOP3.LUT R146, R3, 0xfffffff0, R146, 0xe2, !PT ;  /* 0xfffffff003927812 */ /* 0x000fe200078ee292 */
[--C-:B------:R-:W-:Y:S01]  /*0210*/  IMAD R3, R6, -0x50, R4.reuse ;  /* 0xffffffb006037824 */ /* 0x100fe200078e0204 */
[----:B------:R-:W-:Y:S02]  /*0220*/  IADD3 R5, R5, R6, RZ ;  /* 0x0000000605057210 */ /* 0x000fe40007ffe0ff */
[----:B------:R-:W-:Y:S01]  /*0230*/  SHF.R.U32.HI R144, RZ, 0x1, R4 ;  /* 0x00000001ff907819 */ /* 0x000fe20000011604 */
[----:B------:R-:W-:Y:S01]  /*0240*/  IMAD R3, R3, 0x28, R8 ;  /* 0x0000002803037824 */ /* 0x000fe200078e0208 */
[----:B------:R-:W-:Y:S01]  /*0250*/  ISETP.GT.U32.OR P0, PT, R4, 0x3, P0 ;  /* 0x000000030400780c */ /* 0x000fe20000704470 */
[----:B------:R-:W-:Y:S01]  /*0260*/  IMAD R142, R5, 0x500, RZ ;  /* 0x00000500058e7824 */ /* 0x000fe200078e02ff */
[----:B------:R-:W-:-:S02]  /*0270*/  SEL R145, R145, 0x7ffffff1, P1 ;  /* 0x7ffffff191917807 */ /* 0x000fc40000800000 */
[----:B------:R-:W-:Y:S02]  /*0280*/  LEA R147, R6, R3, 0x3 ;  /* 0x0000000306937211 */ /* 0x000fe400078e18ff */
[----:B------:R-:W-:Y:S02]  /*0290*/  CS2R R6, SRZ ;  /* 0x0000000000067805 */ /* 0x000fe4000001ff00 */
[----:B------:R-:W-:Y:S02]  /*02a0*/  LOP3.LUT R144, R144, 0x7ffffff8, RZ, 0xc0, !PT ;  /* 0x7ffffff890907812 */ /* 0x000fe400078ec0ff */
[----:B------:R-:W-:Y:S02]  /*02b0*/  MOV R154, UR6 ;  /* 0x00000006009a7c02 */ /* 0x000fe40008000f00 */
[----:B------:R-:W-:Y:S02]  /*02c0*/  MOV R155, UR7 ;  /* 0x00000007009b7c02 */ /* 0x000fe40008000f00 */
[----:B------:R-:W-:-:S02]  /*02d0*/  LEA R143, R4, UR4, 0x3 ;  /* 0x00000004048f7c11 */ /* 0x000fc4000f8e18ff */
        /* <DEDUP_REMOVED lines=17> */
.L_x_1274:
[----:B----4-:R-:W-:Y:S01]  /*03f0*/  IMAD.WIDE.U32 R18, R4, -0x33333333, RZ ;  /* 0xcccccccd04127825 */ /* 0x010fe200078e00ff */
[C---:B------:R-:W-:Y:S01]  /*0400*/  LOP3.LUT R151, R16.reuse, 0x3, RZ, 0xc0, !PT ;  /* 0x0000000310977812 */ /* 0x040fe200078ec0ff */
[----:B------:R-:W-:Y:S01]  /*0410*/  ULDC.64 UR6, c[0x0][0x218] ;  /* 0x0000860000067ab9 */ /* 0x000fe20000000a00 */
[----:B------:R-:W-:Y:S01]  /*0420*/  SHF.R.U32.HI R149, RZ, 0x2, R7 ;  /* 0x00000002ff957819 */ /* 0x000fe20000011607 */
[----:B------:R-:W0:Y:S01]  /*0430*/  LDC.64 R56, c[0x0][0x220] ;  /* 0x00008800ff387b82 */ /* 0x000e220000000a00 */
        /* <DEDUP_REMOVED lines=11> */
[----:B------:R-:W-:Y:S02]  /*04f0*/  IADD3.X R3, RZ, R21, RZ, P1, !PT ;  /* 0x00000015ff037210 */ /* 0x000fe40000ffe4ff */
[C---:B------:R-:W-:Y:S02]  /*0500*/  SHF.L.U32 R18, R130.reuse, 0x1, RZ ;  /* 0x0000000182127819 */ /* 0x040fe400000006ff */
[----:B------:R-:W-:Y:S02]  /*0510*/  SHF.L.U64.HI R130, R130, 0x1, R3 ;  /* 0x0000000182827819 */ /* 0x000fe40000010203 */
[----:B------:R-:W-:-:S04]  /*0520*/  IADD3 R90, P1, R18, UR6, RZ ;  /* 0x00000006125a7c10 */ /* 0x000fc8000ff3e0ff */
[----:B------:R-:W-:Y:S02]  /*0530*/  IADD3.X R91, R130, UR7, RZ, P1, !PT ;  /* 0x00000007825b7c10 */ /* 0x000fe40008ffe4ff */
[----:B------:R-:W-:-:S04]  /*0540*/  IADD3 R126, P1, R141, R20, RZ ;  /* 0x000000148d7e7210 */ /* 0x000fc80007f3e0ff */
[----:B------:R-:W2:Y:S01]  /*0550*/  LDG.E.64.CONSTANT R90, desc[UR10][R90.64] ;  /* 0x0000000a5a5a7981 */ /* 0x000ea2000c1e9b00 */
[----:B------:R-:W-:Y:S02]  /*0560*/  IADD3.X R3, RZ, R21, RZ, P1, !PT ;  /* 0x00000015ff037210 */ /* 0x000fe40000ffe4ff */
[C---:B------:R-:W-:Y:S02]  /*0570*/  SHF.L.U32 R128, R126.reuse, 0x1, RZ ;  /* 0x000000017e807819 */ /* 0x040fe400000006ff */
        /* <DEDUP_REMOVED lines=100> */
[----:B------:R-:W-:-:S06]  /*0bc0*/  IADD3.X R61, R20, UR7, RZ, P1, !PT ;  /* 0x00000007143d7c10 */ /* 0x000fcc0008ffe4ff */
[----:B------:R-:W4:Y:S01]  /*0bd0*/  LDG.E.64.CONSTANT R60, desc[UR10][R60.64] ;  /* 0x0000000a3c3c7981 */ /* 0x000f22000c1e9b00 */
[----:B0-----:R-:W-:-:S04]  /*0be0*/  IMAD.WIDE R94, R92, 0x2, R56 ;  /* 0x000000025c5e7825 */ /* 0x001fc800078e0238 */
[----:B-1----:R-:W-:Y:S02]  /*0bf0*/  IMAD.WIDE R56, R92, 0x2, R58 ;  /* 0x000000025c387825 */ /* 0x002fe400078e023a */
[----:B------:R0:W5:Y:S04]  /*0c00*/  LDG.E.64.CONSTANT R58, desc[UR10][R94.64] ;  /* 0x0000000a5e3a7981 */ /* 0x000168000c1e9b00 */
[----:B------:R-:W5:Y:S01]  /*0c10*/  LDG.E.64.CONSTANT R56, desc[UR10][R56.64] ;  /* 0x0000000a38387981 */ /* 0x000f62000c1e9b00 */
[----:B------:R-:W-:Y:S01]  /*0c20*/  ISETP.GT.U32.AND P1, PT, R4, 0xf, PT ;  /* 0x0000000f0400780c */ /* 0x000fe20003f24070 */
[----:B------:R-:W-:Y:S01]  /*0c30*/  BSSY B0, `(.L_x_1264) ;  /* 0x00001a1000007945 */ /* 0x000fe20003800000 */
[----:B------:R-:W-:Y:S02]  /*0c40*/  SHF.L.U32 R153, R16, 0x2, RZ ;  /* 0x0000000210997819 */ /* 0x000fe400000006ff */
[----:B------:R-:W-:-:S02]  /*0c50*/  CS2R R110, SRZ ;  /* 0x00000000006e7805 */ /* 0x000fc4000001ff00 */
[----:B------:R-:W-:Y:S02]  /*0c60*/  LOP3.LUT R153, R153, 0xc, RZ, 0xc0, !PT ;  /* 0x0000000c99997812 */ /* 0x000fe400078ec0ff */
        /* <DEDUP_REMOVED lines=197> */
[--C-:B------:R-:W-:Y:S01]  /*18c0*/  FADD.FTZ R92, R92, R29.reuse ;  /* 0x0000001d5c5c7221 */ /* 0x100fe20000010000 */
[----:B------:R-:W-:Y:S02]  /*18d0*/  PRMT R29, R63, 0x7632, R29 ;  /* 0x000076323f1d7816 */ /* 0x000fe4000000001d */
[----:B------:R-:W-:Y:S01]  /*18e0*/  SHF.L.U32 R93, R25, 0x10, RZ ;  /* 0x00000010195d7819 */ /* 0x000fe200000006ff */
[----:B------:R-:W-:Y:S01]  /*18f0*/  FFMA.FTZ R96, R41, R41, R96 ;  /* 0x0000002929607223 */ /* 0x000fe20000010060 */
[----:B------:R-:W-:Y:S01]  /*1900*/  FADD.FTZ R92, R92, R41 ;  /* 0x000000295c5c7221 */ /* 0x000fe20000010000 */
[----:B------:R-:W-:Y:S02]  /*1910*/  SHF.L.U32 R25, R63, 0x10, RZ ;  /* 0x000000103f197819 */ /* 0x000fe400000006ff */
[----:B------:R-:W-:Y:S01]  /*1920*/  FFMA.FTZ R96, R93, R93, R96 ;  /* 0x0000005d5d607223 */ /* 0x000fe20000010060 */
[----:B------:R-:W-:Y:S01]  /*1930*/  FADD.FTZ R92, R92, R93 ;  /* 0x0000005d5c5c7221 */ /* 0x000fe20000010000 */
[----:B0-----:R-:W-:-:S02]  /*1940*/  SHF.L.U32 R95, R29, 0x10, RZ ;  /* 0x000000101d5f7819 */ /* 0x001fc400000006ff */
        /* <DEDUP_REMOVED lines=22> */
[C---:B------:R-:W-:Y:S02]  /*1ab0*/  LEA.HI R106, R4.reuse, R153, RZ, 0x1e ;  /* 0x00000099046a7211 */ /* 0x040fe400078ff0ff */
[----:B------:R-:W-:Y:S02]  /*1ac0*/  MOV R105, 0x400 ;  /* 0x0000040000697802 */ /* 0x000fe40000000f00 */
[----:B------:R-:W-:Y:S01]  /*1ad0*/  SHF.L.U32 R104, R4, 0x3, RZ ;  /* 0x0000000304687819 */ /* 0x000fe200000006ff */
[----:B------:R-:W-:-:S03]  /*1ae0*/  IMAD R106, R106, 0x50, -R97 ;  /* 0x000000506a6a7824 */ /* 0x000fc600078e0a61 */
[----:B------:R-:W-:Y:S02]  /*1af0*/  LOP3.LUT R104, R104, 0x18, RZ, 0xc0, !PT ;  /* 0x0000001868687812 */ /* 0x000fe400078ec0ff */
[C---:B0-----:R-:W-:Y:S02]  /*1b00*/  IADD3 R92, R106.reuse, 0x4, RZ ;  /* 0x000000046a5c7810 */ /* 0x041fe40007ffe0ff */
[----:B------:R-:W-:Y:S02]  /*1b10*/  SHF.R.S32.HI R93, RZ, 0x1f, R106 ;  /* 0x0000001fff5d7819 */ /* 0x000fe4000001146a */
[----:B------:R-:W-:Y:S02]  /*1b20*/  SHF.R.S32.HI R95, RZ, 0x1f, R92 ;  /* 0x0000001fff5f7819 */ /* 0x000fe4000001145c */
[----:B------:R-:W-:Y:S02]  /*1b30*/  IADD3 R94, R106, 0x8, RZ ;  /* 0x000000086a5e7810 */ /* 0x000fe40007ffe0ff */
[----:B------:R-:W-:-:S02]  /*1b40*/  LEA.HI R93, R93, R106, RZ, 0x2 ;  /* 0x0000006a5d5d7211 */ /* 0x000fc400078f10ff */
[----:B------:R-:W-:Y:S02]  /*1b50*/  LEA.HI R95, R95, R92, RZ, 0x2 ;  /* 0x0000005c5f5f7211 */ /* 0x000fe400078f10ff */
[----:B------:R-:W-:Y:S02]  /*1b60*/  SHF.R.S32.HI R97, RZ, 0x1f, R94 ;  /* 0x0000001fff617819 */ /* 0x000fe4000001145e */
[----:B------:R-:W-:Y:S02]  /*1b70*/  SHF.R.S32.HI R92, RZ, 0x2, R93 ;  /* 0x00000002ff5c7819 */ /* 0x000fe4000001145d */
[----:B------:R-:W-:Y:S02]  /*1b80*/  LEA.HI R97, R97, R94, RZ, 0x2 ;  /* 0x0000005e61617211 */ /* 0x000fe400078f10ff */
[----:B------:R-:W-:Y:S02]  /*1b90*/  SHF.R.S32.HI R94, RZ, 0x2, R95 ;  /* 0x00000002ff5e7819 */ /* 0x000fe4000001145f */
[----:B------:R-:W-:-:S02]  /*1ba0*/  IADD3 R100, R106, 0x10, RZ ;  /* 0x000000106a647810 */ /* 0x000fc40007ffe0ff */
[----:B-1----:R-:W-:Y:S02]  /*1bb0*/  LEA R105, R96, R105, 0x18 ;  /* 0x0000006960697211 */ /* 0x002fe400078ec0ff */
[----:B------:R-:W-:Y:S02]  /*1bc0*/  IADD3 R96, R106, 0xc, RZ ;  /* 0x0000000c6a607810 */ /* 0x000fe40007ffe0ff */
[----:B------:R-:W-:Y:S01]  /*1bd0*/  SHF.R.S32.HI R101, RZ, 0x1f, R100 ;  /* 0x0000001fff657819 */ /* 0x000fe20000011464 */
[----:B------:R-:W-:Y:S01]  /*1be0*/  IMAD R93, R92, 0x28, R105 ;  /* 0x000000285c5d7824 */ /* 0x000fe200078e0269 */
[----:B------:R-:W-:Y:S01]  /*1bf0*/  SHF.R.S32.HI R92, RZ, 0x2, R97 ;  /* 0x00000002ff5c7819 */ /* 0x000fe20000011461 */
[--C-:B------:R-:W-:Y:S01]  /*1c00*/  IMAD R95, R94, 0x28, R105.reuse ;  /* 0x000000285e5f7824 */ /* 0x100fe200078e0269 */
[----:B------:R-:W-:Y:S02]  /*1c10*/  SHF.R.S32.HI R99, RZ, 0x1f, R96 ;  /* 0x0000001fff637819 */ /* 0x000fe40000011460 */
[----:B------:R-:W-:Y:S01]  /*1c20*/  IADD3 R93, R93, R104, RZ ;  /* 0x000000685d5d7210 */ /* 0x000fe20007ffe0ff */
[----:B------:R-:W-:Y:S01]  /*1c30*/  IMAD R97, R92, 0x28, R105 ;  /* 0x000000285c617824 */ /* 0x000fe200078e0269 */
[----:B------:R-:W-:-:S02]  /*1c40*/  IADD3 R95, R104, R95, RZ ;  /* 0x0000005f685f7210 */ /* 0x000fc40007ffe0ff */
[----:B------:R-:W-:Y:S02]  /*1c50*/  LEA.HI R99, R99, R96, RZ, 0x2 ;  /* 0x0000006063637211 */ /* 0x000fe400078f10ff */
[----:B------:R-:W0:Y:S01]  /*1c60*/  LDS.64 R92, [R93] ;  /* 0x000000005d5c7984 */ /* 0x000e220000000a00 */
[----:B------:R-:W-:Y:S02]  /*1c70*/  IADD3 R97, R104, R97, RZ ;  /* 0x0000006168617210 */ /* 0x000fe40007ffe0ff */
[----:B------:R-:W-:Y:S01]  /*1c80*/  SHF.R.S32.HI R98, RZ, 0x2, R99 ;  /* 0x00000002ff627819 */ /* 0x000fe20000011463 */
[----:B------:R-:W1:Y:S01]  /*1c90*/  LDS.64 R94, [R95] ;  /* 0x000000005f5e7984 */ /* 0x000e620000000a00 */
[----:B------:R-:W-:Y:S02]  /*1ca0*/  LEA.HI R101, R101, R100, RZ, 0x2 ;  /* 0x0000006465657211 */ /* 0x000fe400078f10ff */
[----:B------:R-:W-:Y:S01]  /*1cb0*/  IADD3 R102, R106, 0x14, RZ ;  /* 0x000000146a667810 */ /* 0x000fe20007ffe0ff */
[----:B------:R-:W-:Y:S01]  /*1cc0*/  IMAD R99, R98, 0x28, R105 ;  /* 0x0000002862637824 */ /* 0x000fe200078e0269 */
[----:B------:R-:W2:Y:S01]  /*1cd0*/  LDS.64 R96, [R97] ;  /* 0x0000000061607984 */ /* 0x000ea20000000a00 */
[----:B------:R-:W-:-:S02]  /*1ce0*/  SHF.R.S32.HI R100, RZ, 0x2, R101 ;  /* 0x00000002ff647819 */ /* 0x000fc40000011465 */
[----:B------:R-:W-:Y:S02]  /*1cf0*/  IADD3 R108, R106, 0x18, RZ ;  /* 0x000000186a6c7810 */ /* 0x000fe40007ffe0ff */
[----:B------:R-:W-:Y:S01]  /*1d00*/  IADD3 R99, R104, R99, RZ ;  /* 0x0000006368637210 */ /* 0x000fe20007ffe0ff */
[----:B------:R-:W-:Y:S01]  /*1d10*/  IMAD R101, R100, 0x28, R105 ;  /* 0x0000002864657824 */ /* 0x000fe200078e0269 */
[----:B------:R-:W-:Y:S02]  /*1d20*/  IADD3 R109, R106, 0x1c, RZ ;  /* 0x0000001c6a6d7810 */ /* 0x000fe40007ffe0ff */
[----:B------:R-:W-:Y:S02]  /*1d30*/  SHF.R.S32.HI R103, RZ, 0x1f, R102 ;  /* 0x0000001fff677819 */ /* 0x000fe40000011466 */
[----:B------:R-:W3:Y:S01]  /*1d40*/  LDS.64 R98, [R99] ;  /* 0x0000000063627984 */ /* 0x000ee20000000a00 */
[----:B------:R-:W-:Y:S02]  /*1d50*/  IADD3 R101, R104, R101, RZ ;  /* 0x0000006568657210 */ /* 0x000fe40007ffe0ff */
[----:B------:R-:W-:-:S02]  /*1d60*/  SHF.R.S32.HI R107, RZ, 0x1f, R108 ;  /* 0x0000001fff6b7819 */ /* 0x000fc4000001146c */
[----:B------:R-:W-:Y:S02]  /*1d70*/  SHF.R.S32.HI R110, RZ, 0x1f, R109 ;  /* 0x0000001fff6e7819 */ /* 0x000fe4000001146d */
[----:B------:R-:W4:Y:S01]  /*1d80*/  LDS.64 R100, [R101] ;  /* 0x0000000065647984 */ /* 0x000f220000000a00 */
[----:B------:R-:W-:Y:S02]  /*1d90*/  IADD3 R111, R106, 0x20, RZ ;  /* 0x000000206a6f7810 */ /* 0x000fe40007ffe0ff */
[----:B------:R-:W-:Y:S02]  /*1da0*/  LEA.HI R102, R103, R102, RZ, 0x2 ;  /* 0x0000006667667211 */ /* 0x000fe400078f10ff */
[----:B------:R-:W-:Y:S02]  /*1db0*/  LEA.HI R108, R107, R108, RZ, 0x2 ;  /* 0x0000006c6b6c7211 */ /* 0x000fe400078f10ff */
[----:B------:R-:W-:Y:S02]  /*1dc0*/  LEA.HI R107, R110, R109, RZ, 0x2 ;  /* 0x0000006d6e6b7211 */ /* 0x000fe400078f10ff */
[----:B------:R-:W-:-:S02]  /*1dd0*/  SHF.R.S32.HI R110, RZ, 0x1f, R111 ;  /* 0x0000001fff6e7819 */ /* 0x000fc4000001146f */
[----:B------:R-:W-:Y:S01]  /*1de0*/  IADD3 R109, R106, 0x28, RZ ;  /* 0x000000286a6d7810 */ /* 0x000fe20007ffe0ff */
[----:B0-----:R-:W-:Y:S01]  /*1df0*/  FADD.FTZ R103, RZ, R92 ;  /* 0x0000005cff677221 */ /* 0x001fe20000010000 */
[----:B------:R-:W-:Y:S01]  /*1e00*/  FADD.FTZ R92, RZ, R93 ;  /* 0x0000005dff5c7221 */ /* 0x000fe20000010000 */
[----:B------:R-:W-:Y:S02]  /*1e10*/  SHF.R.S32.HI R102, RZ, 0x2, R102 ;  /* 0x00000002ff667819 */ /* 0x000fe40000011466 */
[----:B-1----:R-:W-:Y:S01]  /*1e20*/  FADD.FTZ R103, R103, R94 ;  /* 0x0000005e67677221 */ /* 0x002fe20000010000 */
[----:B------:R-:W-:Y:S01]  /*1e30*/  LEA.HI R94, R110, R111, RZ, 0x2 ;  /* 0x0000006f6e5e7211 */ /* 0x000fe200078f10ff */
[----:B------:R-:W-:Y:S01]  /*1e40*/  FADD.FTZ R92, R92, R95 ;  /* 0x0000005f5c5c7221 */ /* 0x000fe20000010000 */
[----:B------:R-:W-:Y:S01]  /*1e50*/  IADD3 R110, R106, 0x24, RZ ;  /* 0x000000246a6e7810 */ /* 0x000fe20007ffe0ff */
[----:B--2---:R-:W-:Y:S01]  /*1e60*/  FADD.FTZ R103, R103, R96 ;  /* 0x0000006067677221 */ /* 0x004fe20000010000 */
[----:B------:R-:W-:Y:S01]  /*1e70*/  SHF.R.S32.HI R96, RZ, 0x1f, R109 ;  /* 0x0000001fff607819 */ /* 0x000fe2000001146d */
[----:B------:R-:W-:Y:S01]  /*1e80*/  FADD.FTZ R92, R92, R97 ;  /* 0x000000615c5c7221 */ /* 0x000fe20000010000 */
[----:B------:R-:W-:-:S02]  /*1e90*/  SHF.R.S32.HI R93, RZ, 0x1f, R110 ;  /* 0x0000001fff5d7819 */ /* 0x000fc4000001146e */
[C---:B------:R-:W-:Y:S02]  /*1ea0*/  IADD3 R95, R106.reuse, 0x2c, RZ ;  /* 0x0000002c6a5f7810 */ /* 0x040fe40007ffe0ff */
[----:B------:R-:W-:Y:S02]  /*1eb0*/  LEA.HI R110, R93, R110, RZ, 0x2 ;  /* 0x0000006e5d6e7211 */ /* 0x000fe400078f10ff */
[----:B------:R-:W-:Y:S02]  /*1ec0*/  IADD3 R93, R106, 0x30, RZ ;  /* 0x000000306a5d7810 */ /* 0x000fe40007ffe0ff */
[----:B------:R-:W-:Y:S01]  /*1ed0*/  LEA.HI R109, R96, R109, RZ, 0x2 ;  /* 0x0000006d606d7211 */ /* 0x000fe200078f10ff */
[----:B---3--:R-:W-:Y:S01]  /*1ee0*/  FADD.FTZ R92, R92, R99 ;  /* 0x000000635c5c7221 */ /* 0x008fe20000010000 */
[----:B------:R-:W-:Y:S01]  /*1ef0*/  SHF.R.S32.HI R152, RZ, 0x1f, R95 ;  /* 0x0000001fff987819 */ /* 0x000fe2000001145f */
[----:B------:R-:W-:Y:S01]  /*1f00*/  FADD.FTZ R103, R103, R98 ;  /* 0x0000006267677221 */ /* 0x000fe20000010000 */
[----:B------:R-:W-:-:S02]  /*1f10*/  SHF.R.S32.HI R96, RZ, 0x1f, R93 ;  /* 0x0000001fff607819 */ /* 0x000fc4000001145d */
[----:B------:R-:W-:Y:S02]  /*1f20*/  LEA.HI R95, R152, R95, RZ, 0x2 ;  /* 0x0000005f985f7211 */ /* 0x000fe400078f10ff */
[----:B------:R-:W-:Y:S01]  /*1f30*/  LEA.HI R99, R96, R93, RZ, 0x2 ;  /* 0x0000005d60637211 */ /* 0x000fe200078f10ff */
[----:B------:R-:W-:Y:S01]  /*1f40*/  IMAD R93, R102, 0x28, R105 ;  /* 0x00000028665d7824 */ /* 0x000fe200078e0269 */
[C---:B------:R-:W-:Y:S02]  /*1f50*/  IADD3 R152, R106.reuse, 0x38, RZ ;  /* 0x000000386a987810 */ /* 0x040fe40007ffe0ff */
[----:B------:R-:W-:Y:S02]  /*1f60*/  IADD3 R98, R106, 0x34, RZ ;  /* 0x000000346a627810 */ /* 0x000fe40007ffe0ff */
[----:B------:R-:W-:Y:S02]  /*1f70*/  SHF.R.S32.HI R111, RZ, 0x1f, R152 ;  /* 0x0000001fff6f7819 */ /* 0x000fe40000011498 */
[----:B------:R-:W-:-:S02]  /*1f80*/  IADD3 R93, R104, R93, RZ ;  /* 0x0000005d685d7210 */ /* 0x000fc40007ffe0ff */
[----:B------:R-:W-:Y:S01]  /*1f90*/  LEA.HI R152, R111, R152, RZ, 0x2 ;  /* 0x000000986f987211 */ /* 0x000fe200078f10ff */
[----:B----4-:R-:W-:Y:S01]  /*1fa0*/  FADD.FTZ R111, R103, R100 ;  /* 0x00000064676f7221 */ /* 0x010fe20000010000 */
[----:B------:R-:W-:Y:S01]  /*1fb0*/  FADD.FTZ R100, R92, R101 ;  /* 0x000000655c647221 */ /* 0x000fe20000010000 */
[C---:B------:R-:W-:Y:S01]  /*1fc0*/  IADD3 R103, R106.reuse, 0x40, RZ ;  /* 0x000000406a677810 */ /* 0x040fe20007ffe0ff */
[----:B------:R-:W0:Y:S01]  /*1fd0*/  LDS.64 R92, [R93] ;  /* 0x000000005d5c7984 */ /* 0x000e220000000a00 */
[----:B------:R-:W-:Y:S02]  /*1fe0*/  SHF.R.S32.HI R97, RZ, 0x1f, R98 ;  /* 0x0000001fff617819 */ /* 0x000fe40000011462 */
[----:B------:R-:W-:Y:S02]  /*1ff0*/  IADD3 R156, R106, 0x3c, RZ ;  /* 0x0000003c6a9c7810 */ /* 0x000fe40007ffe0ff */
[----:B------:R-:W-:Y:S02]  /*2000*/  SHF.R.S32.HI R96, RZ, 0x1f, R103 ;  /* 0x0000001fff607819 */ /* 0x000fe40000011467 */
[----:B------:R-:W-:-:S02]  /*2010*/  LEA.HI R98, R97, R98, RZ, 0x2 ;  /* 0x0000006261627211 */ /* 0x000fc400078f10ff */
[----:B------:R-:W-:Y:S02]  /*2020*/  SHF.R.S32.HI R97, RZ, 0x1f, R156 ;  /* 0x0000001fff617819 */ /* 0x000fe4000001149c */
[----:B------:R-:W-:Y:S02]  /*2030*/  IADD3 R102, R106, 0x44, RZ ;  /* 0x000000446a667810 */ /* 0x000fe40007ffe0ff */
[----:B------:R-:W-:Y:S02]  /*2040*/  LEA.HI R103, R96, R103, RZ, 0x2 ;  /* 0x0000006760677211 */ /* 0x000fe400078f10ff */
[----:B------:R-:W-:Y:S02]  /*2050*/  IADD3 R96, R106, 0x48, RZ ;  /* 0x000000486a607810 */ /* 0x000fe40007ffe0ff */
[----:B------:R-:W-:Y:S02]  /*2060*/  LEA.HI R156, R97, R156, RZ, 0x2 ;  /* 0x0000009c619c7211 */ /* 0x000fe400078f10ff */
[----:B------:R-:W-:-:S02]  /*2070*/  SHF.R.S32.HI R97, RZ, 0x1f, R102 ;  /* 0x0000001fff617819 */ /* 0x000fc40000011466 */
[----:B------:R-:W-:Y:S02]  /*2080*/  SHF.R.S32.HI R108, RZ, 0x2, R108 ;  /* 0x00000002ff6c7819 */ /* 0x000fe4000001146c */
[----:B------:R-:W-:Y:S02]  /*2090*/  SHF.R.S32.HI R101, RZ, 0x1f, R96 ;  /* 0x0000001fff657819 */ /* 0x000fe40000011460 */
[----:B------:R-:W-:Y:S02]  /*20a0*/  IADD3 R157, R106, 0x4c, RZ ;  /* 0x0000004c6a9d7810 */ /* 0x000fe40007ffe0ff */
[----:B------:R-:W-:Y:S01]  /*20b0*/  LEA.HI R102, R97, R102, RZ, 0x2 ;  /* 0x0000006661667211 */ /* 0x000fe200078f10ff */
[----:B------:R-:W-:Y:S01]  /*20c0*/  IMAD R97, R108, 0x28, R105 ;  /* 0x000000286c617824 */ /* 0x000fe200078e0269 */
[----:B------:R-:W-:Y:S02]  /*20d0*/  LEA.HI R106, R101, R96, RZ, 0x2 ;  /* 0x00000060656a7211 */ /* 0x000fe400078f10ff */
[----:B------:R-:W-:-:S02]  /*20e0*/  SHF.R.S32.HI R96, RZ, 0x1f, R157 ;  /* 0x0000001fff607819 */ /* 0x000fc4000001149d */
[----:B------:R-:W-:Y:S02]  /*20f0*/  SHF.R.S32.HI R108, RZ, 0x2, R107 ;  /* 0x00000002ff6c7819 */ /* 0x000fe4000001146b */
[----:B------:R-:W-:Y:S02]  /*2100*/  IADD3 R97, R104, R97, RZ ;  /* 0x0000006168617210 */ /* 0x000fe40007ffe0ff */
[----:B------:R-:W-:Y:S01]  /*2110*/  LEA.HI R107, R96, R157, RZ, 0x2 ;  /* 0x0000009d606b7211 */ /* 0x000fe200078f10ff */
[----:B------:R-:W-:Y:S01]  /*2120*/  IMAD R157, R108, 0x28, R105 ;  /* 0x000000286c9d7824 */ /* 0x000fe200078e0269 */
[----:B------:R-:W-:Y:S01]  /*2130*/  SHF.R.S32.HI R164, RZ, 0x2, R109 ;  /* 0x00000002ffa47819 */ /* 0x000fe2000001146d */
[----:B0-----:R-:W-:Y:S01]  /*2140*/  FADD.FTZ R101, R111, R92 ;  /* 0x0000005c6f657221 */ /* 0x001fe20000010000 */
[----:B------:R-:W-:Y:S01]  /*2150*/  SHF.R.S32.HI R92, RZ, 0x2, R94 ;  /* 0x00000002ff5c7819 */ /* 0x000fe2000001145e */
[----:B------:R-:W0:Y:S01]  /*2160*/  LDS.64 R96, [R97] ;  /* 0x0000000061607984 */ /* 0x000e220000000a00 */
[----:B------:R-:W-:-:S02]  /*2170*/  IADD3 R94, R104, R157, RZ ;  /* 0x0000009d685e7210 */ /* 0x000fc40007ffe0ff */
[----:B------:R-:W-:Y:S01]  /*2180*/  SHF.R.S32.HI R158, RZ, 0x2, R110 ;  /* 0x00000002ff9e7819 */ /* 0x000fe2000001146e */
[----:B------:R-:W-:Y:S01]  /*2190*/  IMAD R109, R92, 0x28, R105 ;  /* 0x000000285c6d7824 */ /* 0x000fe200078e0269 */
[----:B------:R-:W-:Y:S02]  /*21a0*/  SHF.R.S32.HI R92, RZ, 0x2, R95 ;  /* 0x00000002ff5c7819 */ /* 0x000fe4000001145f */
[----:B------:R-:W-:Y:S01]  /*21b0*/  SHF.R.S32.HI R108, RZ, 0x2, R99 ;  /* 0x00000002ff6c7819 */ /* 0x000fe20000011463 */
[----:B------:R-:W1:Y:S01]  /*21c0*/  LDS.64 R94, [R94] ;  /* 0x000000005e5e7984 */ /* 0x000e620000000a00 */
[----:B------:R-:W-:Y:S01]  /*21d0*/  IADD3 R99, R104, R109, RZ ;  /* 0x0000006d68637210 */ /* 0x000fe20007ffe0ff */
[----:B------:R-:W-:Y:S01]  /*21e0*/  IMAD R109, R158, 0x28, R105 ;  /* 0x000000289e6d7824 */ /* 0x000fe200078e0269 */
[----:B------:R-:W-:Y:S01]  /*21f0*/  SHF.R.S32.HI R158, RZ, 0x2, R103 ;  /* 0x00000002ff9e7819 */ /* 0x000fe20000011467 */
[--C-:B------:R-:W-:Y:S01]  /*2200*/  IMAD R159, R92, 0x28, R105.reuse ;  /* 0x000000285c9f7824 */ /* 0x100fe200078e0269 */
[----:B------:R-:W-:Y:S01]  /*2210*/  SHF.R.S32.HI R110, RZ, 0x2, R98 ;  /* 0x00000002ff6e7819 */ /* 0x000fe20000011462 */
[--C-:B------:R-:W-:Y:S01]  /*2220*/  IMAD R108, R108, 0x28, R105.reuse ;  /* 0x000000286c6c7824 */ /* 0x100fe200078e0269 */
[----:B------:R-:W-:Y:S01]  /*2230*/  IADD3 R103, R104, R109, RZ ;  /* 0x0000006d68677210 */ /* 0x000fe20007ffe0ff */
[----:B------:R-:W2:Y:S01]  /*2240*/  LDS.64 R98, [R99] ;  /* 0x0000000063627984 */ /* 0x000ea20000000a00 */
[----:B------:R-:W-:Y:S01]  /*2250*/  SHF.R.S32.HI R160, RZ, 0x2, R102 ;  /* 0x00000002ffa07819 */ /* 0x000fe20000011466 */
[--C-:B------:R-:W-:Y:S01]  /*2260*/  IMAD R165, R110, 0x28, R105.reuse ;  /* 0x000000286ea57824 */ /* 0x100fe200078e0269 */
[----:B------:R-:W-:Y:S01]  /*2270*/  SHF.R.S32.HI R152, RZ, 0x2, R152 ;  /* 0x00000002ff987819 */ /* 0x000fe20000011498 */
[--C-:B------:R-:W-:Y:S01]  /*2280*/  IMAD R111, R158, 0x28, R105.reuse ;  /* 0x000000289e6f7824 */ /* 0x100fe200078e0269 */
[----:B------:R-:W3:Y:S01]  /*2290*/  LDS.64 R102, [R103] ;  /* 0x0000000067667984 */ /* 0x000ee20000000a00 */
[----:B------:R-:W-:Y:S01]  /*22a0*/  SHF.R.S32.HI R156, RZ, 0x2, R156 ;  /* 0x00000002ff9c7819 */ /* 0x000fe2000001149c */
[--C-:B------:R-:W-:Y:S01]  /*22b0*/  IMAD R161, R160, 0x28, R105.reuse ;  /* 0x00000028a0a17824 */ /* 0x100fe200078e0269 */
[----:B------:R-:W-:Y:S01]  /*22c0*/  SHF.R.S32.HI R106, RZ, 0x2, R106 ;  /* 0x00000002ff6a7819 */ /* 0x000fe2000001146a */
[----:B------:R-:W-:Y:S01]  /*22d0*/  IMAD R163, R152, 0x28, R105 ;  /* 0x0000002898a37824 */ /* 0x000fe200078e0269 */
[----:B------:R-:W-:Y:S01]  /*22e0*/  SHF.R.S32.HI R162, RZ, 0x2, R107 ;  /* 0x00000002ffa27819 */ /* 0x000fe2000001146b */
[----:B------:R-:W-:-:S02]  /*22f0*/  IMAD R107, R164, 0x28, R105 ;  /* 0x00000028a46b7824 */ /* 0x000fc400078e0269 */
[----:B------:R-:W-:Y:S01]  /*2300*/  FADD.FTZ R92, R100, R93 ;  /* 0x0000005d645c7221 */ /* 0x000fe20000010000 */
[--C-:B------:R-:W-:Y:S01]  /*2310*/  IMAD R109, R156, 0x28, R105.reuse ;  /* 0x000000289c6d7824 */ /* 0x100fe200078e0269 */
[----:B------:R-:W-:Y:S01]  /*2320*/  IADD3 R159, R104, R159, RZ ;  /* 0x0000009f689f7210 */ /* 0x000fe20007ffe0ff */
[--C-:B------:R-:W-:Y:S01]  /*2330*/  IMAD R157, R106, 0x28, R105.reuse ;  /* 0x000000286a9d7824 */ /* 0x100fe200078e0269 */
[----:B------:R-:W-:Y:S01]  /*2340*/  IADD3 R93, R104, R107, RZ ;  /* 0x0000006b685d7210 */ /* 0x000fe20007ffe0ff */
[----:B------:R-:W-:Y:S01]  /*2350*/  IMAD R110, R162, 0x28, R105 ;  /* 0x00000028a26e7824 */ /* 0x000fe200078e0269 */
[C---:B------:R-:W-:Y:S02]  /*2360*/  IADD3 R165, R104.reuse, R165, RZ ;  /* 0x000000a568a57210 */ /* 0x040fe40007ffe0ff */
[C---:B------:R-:W-:Y:S02]  /*2370*/  IADD3 R100, R104.reuse, R163, RZ ;  /* 0x000000a368647210 */ /* 0x040fe40007ffe0ff */
[C---:B------:R-:W-:Y:S01]  /*2380*/  IADD3 R152, R104.reuse, R109, RZ ;  /* 0x0000006d68987210 */ /* 0x040fe20007ffe0ff */
[----:B0-----:R-:W-:Y:S01]  /*2390*/  FADD.FTZ R101, R101, R96 ;  /* 0x0000006065657221 */ /* 0x001fe20000010000 */
[----:B------:R-:W-:-:S02]  /*23a0*/  IADD3 R96, R104, R108, RZ ;  /* 0x0000006c68607210 */ /* 0x000fc40007ffe0ff */
[C---:B------:R-:W-:Y:S02]  /*23b0*/  IADD3 R105, R104.reuse, R111, RZ ;  /* 0x0000006f68697210 */ /* 0x040fe40007ffe0ff */
[C---:B------:R-:W-:Y:S02]  /*23c0*/  IADD3 R106, R104.reuse, R161, RZ ;  /* 0x000000a1686a7210 */ /* 0x040fe40007ffe0ff */
[C---:B------:R-:W-:Y:S01]  /*23d0*/  IADD3 R108, R104.reuse, R157, RZ ;  /* 0x0000009d686c7210 */ /* 0x040fe20007ffe0ff */
[----:B-1----:R-:W-:Y:S01]  /*23e0*/  FADD.FTZ R101, R101, R94 ;  /* 0x0000005e65657221 */ /* 0x002fe20000010000 */
[----:B------:R-:W-:Y:S01]  /*23f0*/  IADD3 R110, R104, R110, RZ ;  /* 0x0000006e686e7210 */ /* 0x000fe20007ffe0ff */
[----:B------:R-:W-:Y:S01]  /*2400*/  FADD.FTZ R104, R92, R97 ;  /* 0x000000615c687221 */ /* 0x000fe20000010000 */
[----:B------:R-:W-:Y:S03]  /*2410*/  LDS.64 R106, [R106] ;  /* 0x000000006a6a7984 */ /* 0x000fe60000000a00 */
[----:B------:R-:W-:Y:S01]  /*2420*/  FADD.FTZ R104, R104, R95 ;  /* 0x0000005f68687221 */ /* 0x000fe20000010000 */
[----:B------:R-:W0:Y:S01]  /*2430*/  LDS.64 R92, [R93] ;  /* 0x000000005d5c7984 */ /* 0x000e220000000a00 */
[----:B--2---:R-:W-:-:S02]  /*2440*/  FADD.FTZ R101, R101, R98 ;  /* 0x0000006265657221 */ /* 0x004fc40000010000 */
[----:B------:R-:W-:Y:S01]  /*2450*/  FADD.FTZ R104, R104, R99 ;  /* 0x0000006368687221 */ /* 0x000fe20000010000 */
[----:B------:R-:W1:Y:S01]  /*2460*/  LDS.64 R94, [R159] ;  /* 0x000000009f5e7984 */ /* 0x000e620000000a00 */
[----:B---3--:R-:W-:Y:S02]  /*2470*/  FADD.FTZ R157, R101, R102 ;  /* 0x00000066659d7221 */ /* 0x008fe40000010000 */
[----:B------:R-:W-:Y:S01]  /*2480*/  FADD.FTZ R156, R104, R103 ;  /* 0x00000067689c7221 */ /* 0x000fe20000010000 */
[----:B------:R-:W2:Y:S04]  /*2490*/  LDS.64 R96, [R96] ;  /* 0x0000000060607984 */ /* 0x000ea80000000a00 */
[----:B------:R-:W3:Y:S04]  /*24a0*/  LDS.64 R98, [R165] ;  /* 0x00000000a5627984 */ /* 0x000ee80000000a00 */
[----:B------:R-:W4:Y:S04]  /*24b0*/  LDS.64 R100, [R100] ;  /* 0x0000000064647984 */ /* 0x000f280000000a00 */
[----:B------:R-:W4:Y:S04]  /*24c0*/  LDS.64 R102, [R152] ;  /* 0x0000000098667984 */ /* 0x000f280000000a00 */
[----:B------:R-:W4:Y:S04]  /*24d0*/  LDS.64 R104, [R105] ;  /* 0x0000000069687984 */ /* 0x000f280000000a00 */
[----:B------:R-:W4:Y:S04]  /*24e0*/  LDS.64 R108, [R108] ;  /* 0x000000006c6c7984 */ /* 0x000f280000000a00 */
[----:B------:R-:W4:Y:S01]  /*24f0*/  LDS.64 R110, [R110] ;  /* 0x000000006e6e7984 */ /* 0x000f220000000a00 */
[----:B0-----:R-:W-:Y:S01]  /*2500*/  FADD.FTZ R157, R157, R92 ;  /* 0x0000005c9d9d7221 */ /* 0x001fe20000010000 */
[----:B------:R-:W-:-:S03]  /*2510*/  FADD.FTZ R156, R156, R93 ;  /* 0x0000005d9c9c7221 */ /* 0x000fc60000010000 */
        /* <DEDUP_REMOVED lines=18> */
.L_x_1265:
[----:B------:R-:W-:Y:S05]  /*2640*/  BSYNC B0 ;  /* 0x0000000000007941 */ /* 0x000fea0003800000 */
.L_x_1264:
        /* <DEDUP_REMOVED lines=11> */
[----:B------:R-:W3:Y:S08]  /*2700*/  LDC R93, c[0x0][0x10] ;  /* 0x00000400ff5d7b82 */ /* 0x000ef00000000800 */
[----:B------:R-:W4:Y:S01]  /*2710*/  LDC.64 R94, c[0x0][0x248] ;  /* 0x00009200ff5e7b82 */ /* 0x000f220000000a00 */
[----:B---3--:R-:W-:-:S05]  /*2720*/  IMAD R93, R93, R6, UR8 ;  /* 0x000000085d5d7e24 */ /* 0x008fca000f8e0206 */
[----:B------:R-:W-:-:S04]  /*2730*/  LEA R93, R93, R146, 0x6 ;  /* 0x000000925d5d7211 */ /* 0x000fc800078e30ff */
[----:B------:R-:W-:Y:S01]  /*2740*/  SHF.L.U32 R97, R93, 0x1, RZ ;  /* 0x000000015d617819 */ /* 0x000fe200000006ff */
[----:B--2---:R-:W-:Y:S01]  /*2750*/  FADD.FTZ R93, R92, R101 ;  /* 0x000000655c5d7221 */ /* 0x004fe20000010000 */
[----:B01----:R-:W-:-:S03]  /*2760*/  FADD.FTZ R92, R96, R99 ;  /* 0x00000063605c7221 */ /* 0x003fc60000010000 */
[----:B----4-:R-:W-:-:S05]  /*2770*/  IMAD.WIDE.U32 R94, R97, 0x4, R94 ;  /* 0x00000004615e7825 */ /* 0x010fca00078e005e */
[----:B------:R3:W-:Y:S02]  /*2780*/  STG.E.64 desc[UR10][R94.64], R92 ;  /* 0x0000005c5e007986 */ /* 0x0007e4000c101b0a */
.L_x_1267:
[----:B------:R-:W-:Y:S05]  /*2790*/  BSYNC B0 ;  /* 0x0000000000007941 */ /* 0x000fea0003800000 */
.L_x_1266:
[----:B------:R-:W-:Y:S01]  /*27a0*/  BAR.SYNC.DEFER_BLOCKING 0x0 ;  /* 0x0000000000007b1d */ /* 0x000fe20000010000 */
[----:B---3--:R-:W-:-:S05]  /*27b0*/  CS2R R94, SRZ ;  /* 0x00000000005e7805 */ /* 0x008fca000001ff00 */
[----:B------:R-:W-:Y:S05]  /*27c0*/  @P3 BRA `(.L_x_1268) ;  /* 0x0000000000283947 */ /* 0x000fea0003800000 */
[----:B------:R-:W-:Y:S06]  /*27d0*/  MEMBAR.ALL.GPU ;  /* 0x0000000000007992 */ /* 0x000fec000000a000 */
[----:B------:R-:W-:-:S00]  /*27e0*/  ERRBAR ;  /* 0x00000000000079ab */ /* 0x000fc00000000000 */
[----:B------:R-:W-:Y:S06]  /*27f0*/  CGAERRBAR ;  /* 0x00000000000075ab */ /* 0x000fec0000000000 */
[----:B0-----:R0:W5:Y:S02]  /*2800*/  ATOM.E.ADD.STRONG.GPU PT, R92, desc[UR10][R154.64], R145 ;  /* 0x000000919a5c798a */ /* 0x00116400081ee1ca */
.L_x_1269:
[----:B------:R-:W3:Y:S04]  /*2810*/  LD.E.STRONG.GPU R93, desc[UR10][R154.64] ;  /* 0x0000000a9a5d7980 */ /* 0x000ee8000c10f900 */
[----:B---3--:R-:W-:Y:S01]  /*2820*/  CCTL.IVALL ;  /* 0x00000000ff00798f */ /* 0x008fe20002000000 */
[----:B------:R-:W-:Y:S05]  /*2830*/  YIELD ;  /* 0x0000000000007946 */ /* 0x000fea0003800000 */
[----:B-----5:R-:W-:-:S04]  /*2840*/  LOP3.LUT R93, R93, R92, RZ, 0x3c, !PT ;  /* 0x0000005c5d5d7212 */ /* 0x020fc800078e3cff */
[----:B------:R-:W-:-:S13]  /*2850*/  ISETP.GT.AND P2, PT, R93, -0x1, PT ;  /* 0xffffffff5d00780c */ /* 0x000fda0003f44270 */
[----:B------:R-:W-:Y:S05]  /*2860*/  @P2 BRA `(.L_x_1269) ;  /* 0xfffffffc00e82947 */ /* 0x000fea000383ffff */
.L_x_1268:
[----:B------:R-:W-:Y:S05]  /*2870*/  WARPSYNC.ALL ;  /* 0x0000000000007948 */ /* 0x000fea0003800000 */
[----:B------:R-:W-:Y:S06]  /*2880*/  BAR.SYNC.DEFER_BLOCKING 0x0 ;  /* 0x0000000000007b1d */ /* 0x000fec0000010000 */
[----:B------:R-:W-:Y:S04]  /*2890*/  BSSY B0, `(.L_x_1270) ;  /* 0x000000e000007945 */ /* 0x000fe80003800000 */
[----:B------:R-:W-:Y:S05]  /*28a0*/  @P1 BRA `(.L_x_1271) ;  /* 0x0000000000301947 */ /* 0x000fea0003800000 */
[----:B------:R-:W3:Y:S01]  /*28b0*/  LDC R95, c[0x0][0x10] ;  /* 0x00000400ff5f7b82 */ /* 0x000ee20000000800 */
[----:B------:R-:W-:-:S07]  /*28c0*/  LOP3.LUT R97, R4, 0xf, RZ, 0xc0, !PT ;  /* 0x0000000f04617812 */ /* 0x000fce00078ec0ff */
[----:B0-----:R-:W0:Y:S01]  /*28d0*/  LDC.64 R92, c[0x0][0x248] ;  /* 0x00009200ff5c7b82 */ /* 0x001e220000000a00 */
[----:B---3--:R-:W-:Y:S01]  /*28e0*/  IMAD R94, R95, R6, UR8 ;  /* 0x000000085f5e7e24 */ /* 0x008fe2000f8e0206 */
[----:B------:R-:W-:-:S04]  /*28f0*/  LOP3.LUT R95, R4, 0x7ffffff0, RZ, 0xc0, !PT ;  /* 0x7ffffff0045f7812 */ /* 0x000fc800078ec0ff */
[----:B------:R-:W-:-:S04]  /*2900*/  LEA R94, R94, R95, 0x6 ;  /* 0x0000005f5e5e7211 */ /* 0x000fc800078e30ff */
[----:B------:R-:W-:-:S04]  /*2910*/  IADD3 R94, R94, R97, RZ ;  /* 0x000000615e5e7210 */ /* 0x000fc80007ffe0ff */
[----:B------:R-:W-:-:S05]  /*2920*/  SHF.L.U32 R95, R94, 0x1, RZ ;  /* 0x000000015e5f7819 */ /* 0x000fca00000006ff */
[----:B0-----:R-:W-:-:S06]  /*2930*/  IMAD.WIDE.U32 R92, R95, 0x4, R92 ;  /* 0x000000045f5c7825 */ /* 0x001fcc00078e005c */
[----:B------:R-:W3:Y:S02]  /*2940*/  LDG.E.64 R92, desc[UR10][R92.64] ;  /* 0x0000000a5c5c7981 */ /* 0x000ee4000c1e1b00 */
[----:B---3--:R-:W-:Y:S01]  /*2950*/  FADD.FTZ R95, RZ, R92 ;  /* 0x0000005cff5f7221 */ /* 0x008fe20000010000 */
[----:B------:R-:W-:-:S07]  /*2960*/  FADD.FTZ R94, RZ, R93 ;  /* 0x0000005dff5e7221 */ /* 0x000fce0000010000 */
.L_x_1271:
[----:B------:R-:W-:Y:S05]  /*2970*/  BSYNC B0 ;  /* 0x0000000000007941 */ /* 0x000fea0003800000 */
.L_x_1270:
[----:B0-----:R-:W0:Y:S01]  /*2980*/  SHFL.BFLY PT, R92, R95, 0x8, 0x1f ;  /* 0x0d001f005f5c7f89 */ /* 0x001e2200000e0000 */
[----:B------:R-:W-:Y:S01]  /*2990*/  LOP3.LUT P1, RZ, R4, 0xffffffcf, RZ, 0xc0, !PT ;  /* 0xffffffcf04ff7812 */ /* 0x000fe2000782c0ff */
[----:B------:R-:W-:Y:S01]  /*29a0*/  BSSY B0, `(.L_x_1272) ;  /* 0x0000044000007945 */ /* 0x000fe20003800000 */
[----:B------:R-:W-:Y:S01]  /*29b0*/  PRMT R72, R91, 0x7632, R72 ;  /* 0x000076325b487816 */ /* 0x000fe20000000048 */
[----:B------:R-:W3:Y:S01]  /*29c0*/  SHFL.BFLY PT, R93, R94, 0x8, 0x1f ;  /* 0x0d001f005e5d7f89 */ /* 0x000ee200000e0000 */
        /* <DEDUP_REMOVED lines=13> */
[----:B---3--:R-:W-:Y:S01]  /*2aa0*/  FADD.FTZ R93, R93, R94 ;  /* 0x0000005e5d5d7221 */ /* 0x008fe20000010000 */
[----:B------:R-:W0:Y:S01]  /*2ab0*/  SHFL.BFLY PT, R97, R92, 0x4, 0x1f ;  /* 0x0c801f005c617f89 */ /* 0x000e2200000e0000 */
[----:B------:R-:W-:Y:S02]  /*2ac0*/  PRMT R76, R76, 0x7632, R76 ;  /* 0x000076324c4c7816 */ /* 0x000fe4000000004c */
[----:B------:R-:W-:Y:S01]  /*2ad0*/  PRMT R77, R77, 0x7632, R77 ;  /* 0x000076324d4d7816 */ /* 0x000fe2000000004d */
[----:B------:R-:W3:Y:S01]  /*2ae0*/  SHFL.BFLY PT, R96, R93, 0x4, 0x1f ;  /* 0x0c801f005d607f89 */ /* 0x000ee200000e0000 */
        /* <DEDUP_REMOVED lines=8> */
[----:B-----5:R-:W-:-:S02]  /*2b70*/  PRMT R104, R58, 0x7632, R104 ;  /* 0x000076323a687816 */ /* 0x020fc40000000068 */
[----:B------:R-:W-:Y:S01]  /*2b80*/  PRMT R111, R56, 0x7632, R111 ;  /* 0x00007632386f7816 */ /* 0x000fe2000000006f */
[----:B0-----:R-:W-:Y:S01]  /*2b90*/  FADD.FTZ R97, R92, R97 ;  /* 0x000000615c617221 */ /* 0x001fe20000010000 */
[----:B---3--:R-:W-:-:S04]  /*2ba0*/  FADD.FTZ R96, R93, R96 ;  /* 0x000000605d607221 */ /* 0x008fc80000010000 */
[----:B------:R-:W0:Y:S04]  /*2bb0*/  SHFL.BFLY PT, R98, R97, 0x2, 0x1f ;  /* 0x0c401f0061627f89 */ /* 0x000e2800000e0000 */
[----:B-1----:R-:W1:Y:S01]  /*2bc0*/  SHFL.BFLY PT, R99, R96, 0x2, 0x1f ;  /* 0x0c401f0060637f89 */ /* 0x002e6200000e0000 */
[----:B0-----:R-:W-:Y:S01]  /*2bd0*/  FADD.FTZ R98, R97, R98 ;  /* 0x0000006261627221 */ /* 0x001fe20000010000 */
[----:B------:R-:W-:Y:S01]  /*2be0*/  PRMT R97, R57, 0x7632, R97 ;  /* 0x0000763239617816 */ /* 0x000fe20000000061 */
[----:B-1----:R-:W-:-:S03]  /*2bf0*/  FADD.FTZ R95, R96, R99 ;  /* 0x00000063605f7221 */ /* 0x002fc60000010000 */
[----:B--2---:R-:W0:Y:S01]  /*2c00*/  SHFL.BFLY PT, R101, R98, 0x1, 0x1f ;  /* 0x0c201f0062657f89 */ /* 0x004e2200000e0000 */
[----:B------:R-:W-:Y:S02]  /*2c10*/  PRMT R99, R90, 0x7632, R99 ;  /* 0x000076325a637816 */ /* 0x000fe40000000063 */
[----:B------:R-:W-:Y:S01]  /*2c20*/  PRMT R90, R72, 0x7632, R90 ;  /* 0x00007632485a7816 */ /* 0x000fe2000000005a */
[----:B------:R-:W1:Y:S01]  /*2c30*/  SHFL.BFLY PT, R94, R95, 0x1, 0x1f ;  /* 0x0c201f005f5e7f89 */ /* 0x000e6200000e0000 */
[----:B------:R-:W-:Y:S01]  /*2c40*/  PRMT R96, R60, 0x7632, R96 ;  /* 0x000076323c607816 */ /* 0x000fe20000000060 */
[----:B0-----:R-:W-:Y:S01]  /*2c50*/  @!P1 FADD.FTZ R92, R98, R101 ;  /* 0x00000065625c9221 */ /* 0x001fe20000010000 */
[----:B------:R-:W-:-:S03]  /*2c60*/  PRMT R98, R59, 0x7632, R98 ;  /* 0x000076323b627816 */ /* 0x000fc60000000062 */
[----:B------:R-:W-:Y:S01]  /*2c70*/  @!P1 FMUL.FTZ R92, R92, 1.2207031431898940355e-05 ;  /* 0x374ccccd5c5c9820 */ /* 0x000fe20000410000 */
[----:B-1----:R-:W-:Y:S01]  /*2c80*/  @!P1 FADD.FTZ R94, R95, R94 ;  /* 0x0000005e5f5e9221 */ /* 0x002fe20000010000 */
[----:B------:R-:W-:Y:S02]  /*2c90*/  PRMT R95, R62, 0x7632, R95 ;  /* 0x000076323e5f7816 */ /* 0x000fe4000000005f */
[----:B------:R-:W-:-:S04]  /*2ca0*/  @!P1 FMUL.FTZ R93, R92, R92 ;  /* 0x0000005c5c5d9220 */ /* 0x000fc80000410000 */
[----:B------:R-:W-:Y:S01]  /*2cb0*/  @!P1 FFMA.FTZ R93, R94, 1.2207031431898940355e-05, -R93 ;  /* 0x374ccccd5e5d9823 */ /* 0x000fe2000001085d */
[----:B------:R-:W-:Y:S02]  /*2cc0*/  PRMT R94, R64, 0x7632, R94 ;  /* 0x00007632405e7816 */ /* 0x000fe4000000005e */
[----:B------:R-:W-:Y:S02]  /*2cd0*/  PRMT R64, R63, 0x7632, R64 ;  /* 0x000076323f407816 */ /* 0x000fe40000000040 */
[----:B------:R-:W-:-:S05]  /*2ce0*/  @!P1 FMNMX.FTZ R93, RZ, R93, !PT ;  /* 0x0000005dff5d9209 */ /* 0x000fca0007810000 */
[----:B------:R0:W-:Y:S02]  /*2cf0*/  @!P1 STS.64 [R144+UR4], R92 ;  /* 0x0000005c90009988 */ /* 0x0001e40008000a04 */
[----:B0-----:R-:W-:Y:S02]  /*2d00*/  PRMT R93, R66, 0x7632, R93 ;  /* 0x00007632425d7816 */ /* 0x001fe4000000005d */
[----:B------:R-:W-:Y:S02]  /*2d10*/  PRMT R92, R68, 0x7632, R92 ;  /* 0x00007632445c7816 */ /* 0x000fe4000000005c */
[----:B------:R-:W-:Y:S01]  /*2d20*/  PRMT R66, R61, 0x7632, R66 ;  /* 0x000076323d427816 */ /* 0x000fe20000000042 */
[----:B------:R-:W-:Y:S06]  /*2d30*/  BAR.SYNC.DEFER_BLOCKING 0x0 ;  /* 0x0000000000007b1d */ /* 0x000fec0000010000 */
[----:B------:R-:W-:Y:S05]  /*2d40*/  @P0 BRA `(.L_x_1273) ;  /* 0x0000000000240947 */ /* 0x000fea0003800000 */
[----:B------:R-:W0:Y:S01]  /*2d50*/  LDS.64 R60, [R143] ;  /* 0x000000008f3c7984 */ /* 0x000e220000000a00 */
[----:B------:R-:W-:Y:S01]  /*2d60*/  IADD3 R63, R153, R4, RZ ;  /* 0x00000004993f7210 */ /* 0x000fe20007ffe0ff */
[----:B------:R-:W-:-:S03]  /*2d70*/  ULDC.64 UR6, c[0x0][0x240] ;  /* 0x0000900000067ab9 */ /* 0x000fc60000000a00 */
[----:B------:R-:W-:Y:S02]  /*2d80*/  SHF.R.S32.HI R62, RZ, 0x1f, R63 ;  /* 0x0000001fff3e7819 */ /* 0x000fe4000001143f */
[----:B------:R-:W-:-:S04]  /*2d90*/  LEA R63, P1, R150, R63, 0x4 ;  /* 0x0000003f963f7211 */ /* 0x000fc800078220ff */
[----:B------:R-:W-:Y:S02]  /*2da0*/  LEA.HI.X R150, R150, R62, R149, 0x4, P1 ;  /* 0x0000003e96967211 */ /* 0x000fe400008f2495 */
[----:B------:R-:W-:-:S04]  /*2db0*/  LEA R62, P1, R63, UR6, 0x3 ;  /* 0x000000063f3e7c11 */ /* 0x000fc8000f8218ff */
[----:B------:R-:W-:-:S05]  /*2dc0*/  LEA.HI.X R63, R63, UR7, R150, 0x3, P1 ;  /* 0x000000073f3f7c11 */ /* 0x000fca00088f1c96 */
[----:B0-----:R0:W-:Y:S04]  /*2dd0*/  STG.E.64 desc[UR10][R62.64], R60 ;  /* 0x0000003c3e007986 */ /* 0x0011e8000c101b0a */
.L_x_1273:
[----:B------:R-:W-:Y:S05]  /*2de0*/  BSYNC B0 ;  /* 0x0000000000007941 */ /* 0x000fea0003800000 */
.L_x_1272:
[----:B------:R-:W1:Y:S01]  /*2df0*/  S2UR UR6, SR_CgaCtaId ;  /* 0x00000000000679c3 */ /* 0x000e620000008800 */
[----:B0-----:R-:W-:Y:S01]  /*2e00*/  IMAD R60, R151, 0x50, R148 ;  /* 0x00000050973c7824 */ /* 0x001fe200078e0294 */
[----:B------:R-:W-:Y:S01]  /*2e10*/  UMOV UR5, 0x400 ;  /* 0x0000040000057882 */ /* 0x000fe20000000000 */
[----:B------:R-:W-:Y:S01]  /*2e20*/  IADD3 R153, RZ, -R153, RZ ;  /* 0x80000099ff997210 */ /* 0x000fe20007ffe0ff */
[----:B------:R-:W-:Y:S01]  /*2e30*/  UIADD3 UR5, UR5, 0xc80, URZ ;  /* 0x00000c8005057890 */ /* 0x000fe2000fffe03f */
[----:B------:R-:W-:Y:S02]  /*2e40*/  SHF.L.U32 R100, R56, 0x10, RZ ;  /* 0x0000001038647819 */ /* 0x000fe400000006ff */
[----:B------:R-:W-:Y:S02]  /*2e50*/  SHF.L.U32 R60, R60, 0x2, RZ ;  /* 0x000000023c3c7819 */ /* 0x000fe400000006ff */
[----:B------:R-:W-:Y:S02]  /*2e60*/  SHF.L.U32 R148, R57, 0x10, RZ ;  /* 0x0000001039947819 */ /* 0x000fe400000006ff */
[----:B------:R-:W-:Y:S01]  /*2e70*/  SHF.L.U32 R57, R97, 0x10, RZ ;  /* 0x0000001061397819 */ /* 0x000fe200000006ff */
[----:B------:R-:W-:Y:S01]  /*2e80*/  IMAD.WIDE.U32 R60, R60, -0x33333333, RZ ;  /* 0xcccccccd3c3c7825 */ /* 0x000fe200078e00ff */
[----:B------:R-:W-:-:S02]  /*2e90*/  MOV R60, R153 ;  /* 0x00000099003c7202 */ /* 0x000fc40000000f00 */
[----:B------:R-:W-:Y:S02]  /*2ea0*/  SHF.L.U32 R97, R78, 0x10, RZ ;  /* 0x000000104e617819 */ /* 0x000fe400000006ff */
[----:B------:R-:W-:Y:S02]  /*2eb0*/  LEA.HI R60, R61, R60, RZ, 0x1a ;  /* 0x0000003c3d3c7211 */ /* 0x000fe400078fd0ff */
[----:B------:R-:W-:Y:S02]  /*2ec0*/  SHF.L.U32 R149, R84, 0x10, RZ ;  /* 0x0000001054957819 */ /* 0x000fe400000006ff */
[----:B------:R-:W-:Y:S02]  /*2ed0*/  SHF.L.U32 R95, R95, 0x10, RZ ;  /* 0x000000105f5f7819 */ /* 0x000fe400000006ff */
[----:B------:R-:W-:Y:S01]  /*2ee0*/  SHF.L.U32 R93, R93, 0x10, RZ ;  /* 0x000000105d5d7819 */ /* 0x000fe200000006ff */
[----:B-1----:R-:W-:Y:S01]  /*2ef0*/  ULEA UR5, UR6, UR5, 0x18 ;  /* 0x0000000506057291 */ /* 0x002fe2000f8ec03f */
[----:B------:R-:W-:-:S02]  /*2f00*/  SHF.L.U32 R91, R91, 0x10, RZ ;  /* 0x000000105b5b7819 */ /* 0x000fc400000006ff */
[----:B------:R-:W-:Y:S01]  /*2f10*/  SHF.L.U32 R79, R79, 0x10, RZ ;  /* 0x000000104f4f7819 */ /* 0x000fe200000006ff */
[----:B------:R-:W-:Y:S01]  /*2f20*/  ULDC.64 UR6, c[0x0][0x210] ;  /* 0x0000840000067ab9 */ /* 0x000fe20000000a00 */
[----:B------:R-:W-:Y:S02]  /*2f30*/  SHF.L.U32 R75, R75, 0x10, RZ ;  /* 0x000000104b4b7819 */ /* 0x000fe400000006ff */
[----:B------:R-:W-:Y:S01]  /*2f40*/  LEA R60, R60, UR5, 0x3 ;  /* 0x000000053c3c7c11 */ /* 0x000fe2000f8e18ff */
[----:B------:R-:W-:Y:S01]  /*2f50*/  ULDC UR5, c[0x0][0x230] ;  /* 0x00008c0000057ab9 */ /* 0x000fe20000000800 */
[----:B------:R-:W-:Y:S02]  /*2f60*/  SHF.L.U32 R104, R104, 0x10, RZ ;  /* 0x0000001068687819 */ /* 0x000fe400000006ff */
[----:B------:R-:W-:Y:S02]  /*2f70*/  SHF.L.U32 R111, R111, 0x10, RZ ;  /* 0x000000106f6f7819 */ /* 0x000fe400000006ff */
[----:B------:R-:W0:Y:S01]  /*2f80*/  LDS.64 R60, [R60] ;  /* 0x000000003c3c7984 */ /* 0x000e220000000a00 */
[----:B------:R-:W-:-:S02]  /*2f90*/  SHF.L.U32 R73, R73, 0x10, RZ ;  /* 0x0000001049497819 */ /* 0x000fc400000006ff */
[----:B------:R-:W-:Y:S02]  /*2fa0*/  SHF.L.U32 R69, R69, 0x10, RZ ;  /* 0x0000001045457819 */ /* 0x000fe400000006ff */
[----:B------:R-:W-:Y:S02]  /*2fb0*/  SHF.L.U32 R81, R81, 0x10, RZ ;  /* 0x0000001051517819 */ /* 0x000fe400000006ff */
[----:B------:R-:W-:Y:S02]  /*2fc0*/  SHF.L.U32 R163, R64, 0x10, RZ ;  /* 0x0000001040a37819 */ /* 0x000fe400000006ff */
[----:B------:R-:W-:Y:S02]  /*2fd0*/  SHF.L.U32 R165, R66, 0x10, RZ ;  /* 0x0000001042a57819 */ /* 0x000fe400000006ff */
[----:B------:R-:W-:Y:S01]  /*2fe0*/  LOP3.LUT R6, R6, 0x1, RZ, 0x3c, !PT ;  /* 0x0000000106067812 */ /* 0x000fe200078e3cff */
[----:B0-----:R-:W-:Y:S01]  /*2ff0*/  FADD.FTZ R62, R61, UR5 ;  /* 0x000000053d3e7e21 */ /* 0x001fe20008010000 */
[--C-:B------:R-:W-:Y:S01]  /*3000*/  FADD.FTZ R3, R3, -R60.reuse ;  /* 0x8000003c03037221 */ /* 0x100fe20000010000 */
[--C-:B------:R-:W-:Y:S01]  /*3010*/  FADD.FTZ R39, R39, -R60.reuse ;  /* 0x8000003c27277221 */ /* 0x100fe20000010000 */
[--C-:B------:R-:W-:Y:S01]  /*3020*/  FADD.FTZ R123, R123, -R60.reuse ;  /* 0x8000003c7b7b7221 */ /* 0x100fe20000010000 */
[----:B------:R-:W0:Y:S01]  /*3030*/  MUFU.RSQ R56, R62 ;  /* 0x0000003e00387308 */ /* 0x000e220000001400 */
[--C-:B------:R-:W-:Y:S01]  /*3040*/  FADD.FTZ R119, R119, -R60.reuse ;  /* 0x8000003c77777221 */ /* 0x100fe20000010000 */
[----:B------:R-:W-:Y:S01]  /*3050*/  SHF.L.U32 R61, R58, 0x10, RZ ;  /* 0x000000103a3d7819 */ /* 0x000fe200000006ff */
        /* <DEDUP_REMOVED lines=14> */
[----:B0-----:R-:W-:Y:S01]  /*3140*/  FMUL.FTZ R3, R3, R56 ;  /* 0x0000003803037220 */ /* 0x001fe20000410000 */
[C---:B------:R-:W-:Y:S01]  /*3150*/  FMUL.FTZ R39, R56.reuse, R39 ;  /* 0x0000002738277220 */ /* 0x040fe20000410000 */
[C---:B------:R-:W-:Y:S01]  /*3160*/  FMUL.FTZ R41, R56.reuse, R123 ;  /* 0x0000007b38297220 */ /* 0x040fe20000410000 */
[C---:B------:R-:W-:Y:S01]  /*3170*/  FMUL.FTZ R119, R56.reuse, R119 ;  /* 0x0000007738777220 */ /* 0x040fe20000410000 */
[----:B------:R-:W-:Y:S01]  /*3180*/  SHF.L.U32 R123, R59, 0x10, RZ ;  /* 0x000000103b7b7819 */ /* 0x000fe200000006ff */
[C---:B------:R-:W-:Y:S01]  /*3190*/  FMUL.FTZ R31, R56.reuse, R31 ;  /* 0x0000001f381f7220 */ /* 0x040fe20000410000 */
[C---:B------:R-:W-:Y:S01]  /*31a0*/  FMUL.FTZ R45, R56.reuse, R21 ;  /* 0x00000015382d7220 */ /* 0x040fe20000410000 */
[----:B------:R-:W-:Y:S01]  /*31b0*/  SHF.L.U32 R59, R99, 0x10, RZ ;  /* 0x00000010633b7819 */ /* 0x000fe200000006ff */
[C---:B------:R-:W-:Y:S01]  /*31c0*/  FMUL.FTZ R63, R56.reuse, R63 ;  /* 0x0000003f383f7220 */ /* 0x040fe20000410000 */
[--C-:B------:R-:W-:Y:S01]  /*31d0*/  FFMA.FTZ R21, R3, R61, R100.reuse ;  /* 0x0000003d03157223 */ /* 0x100fe20000010064 */
[C---:B------:R-:W-:Y:S01]  /*31e0*/  FMUL.FTZ R101, R56.reuse, R49 ;  /* 0x0000003138657220 */ /* 0x040fe20000410000 */
[C---:B------:R-:W-:Y:S01]  /*31f0*/  FMUL.FTZ R135, R56.reuse, R135 ;  /* 0x0000008738877220 */ /* 0x040fe20000410000 */
[C-C-:B------:R-:W-:Y:S01]  /*3200*/  FFMA.FTZ R3, R61.reuse, R39, R100.reuse ;  /* 0x000000273d037223 */ /* 0x140fe20000010064 */
[C-C-:B------:R-:W-:Y:S01]  /*3210*/  FFMA.FTZ R39, R61.reuse, R119, R100.reuse ;  /* 0x000000773d277223 */ /* 0x140fe20000010064 */
[----:B------:R-:W-:Y:S01]  /*3220*/  FMUL.FTZ R29, R56, R115 ;  /* 0x00000073381d7220 */ /* 0x000fe20000410000 */
[C-C-:B------:R-:W-:Y:S01]  /*3230*/  FFMA.FTZ R49, R61.reuse, R31, R100.reuse ;  /* 0x0000001f3d317223 */ /* 0x140fe20000010064 */
[----:B------:R-:W-:Y:S01]  /*3240*/  SHF.L.U32 R119, R88, 0x10, RZ ;  /* 0x0000001058777819 */ /* 0x000fe200000006ff */
[--C-:B------:R-:W-:Y:S01]  /*3250*/  FFMA.FTZ R31, R61, R63, R100.reuse ;  /* 0x0000003f3d1f7223 */ /* 0x100fe20000010064 */
[----:B------:R-:W-:Y:S01]  /*3260*/  SHF.L.U32 R115, R85, 0x10, RZ ;  /* 0x0000001055737819 */ /* 0x000fe200000006ff */
[----:B------:R-:W-:Y:S01]  /*3270*/  FADD.FTZ R59, -R60, R59 ;  /* 0x0000003b3c3b7221 */ /* 0x000fe20000010100 */
[----:B------:R-:W-:Y:S01]  /*3280*/  FMUL.FTZ R55, R56, R139 ;  /* 0x0000008b38377220 */ /* 0x000fe20000410000 */
[C-C-:B------:R-:W-:Y:S01]  /*3290*/  FFMA.FTZ R58, R61.reuse, R101, R100.reuse ;  /* 0x000000653d3a7223 */ /* 0x140fe20000010064 */
[----:B------:R-:W-:Y:S01]  /*32a0*/  FFMA.FTZ R63, R61, R135, R100 ;  /* 0x000000873d3f7223 */ /* 0x000fe20000010064 */
[----:B------:R-:W-:Y:S01]  /*32b0*/  SHF.L.U32 R85, R82, 0x10, RZ ;  /* 0x0000001052557819 */ /* 0x000fe200000006ff */
[----:B------:R-:W-:Y:S01]  /*32c0*/  FMUL.FTZ R131, R56, R131 ;  /* 0x0000008338837220 */ /* 0x000fe20000410000 */
[----:B------:R-:W-:Y:S01]  /*32d0*/  SHF.L.U32 R135, R86, 0x10, RZ ;  /* 0x0000001056877819 */ /* 0x000fe200000006ff */
[C---:B------:R-:W-:Y:S01]  /*32e0*/  FMUL.FTZ R103, R56.reuse, R103 ;  /* 0x0000006738677220 */ /* 0x040fe20000410000 */
[----:B------:R-:W-:Y:S01]  /*32f0*/  SHF.L.U32 R139, R87, 0x10, RZ ;  /* 0x00000010578b7819 */ /* 0x000fe200000006ff */
[----:B------:R-:W-:Y:S01]  /*3300*/  FMUL.FTZ R107, R56, R107 ;  /* 0x0000006b386b7220 */ /* 0x000fe20000410000 */
[----:B------:R-:W-:Y:S01]  /*3310*/  SHF.L.U32 R101, R92, 0x10, RZ ;  /* 0x000000105c657819 */ /* 0x000fe200000006ff */
[----:B------:R-:W-:Y:S01]  /*3320*/  FADD.FTZ R119, -R60, R119 ;  /* 0x000000773c777221 */ /* 0x000fe20000010100 */
[----:B------:R-:W-:Y:S01]  /*3330*/  SHF.L.U32 R99, R74, 0x10, RZ ;  /* 0x000000104a637819 */ /* 0x000fe200000006ff */
[C---:B------:R-:W-:Y:S01]  /*3340*/  FMUL.FTZ R74, R56.reuse, R59 ;  /* 0x0000003b384a7220 */ /* 0x040fe20000410000 */
[C---:B------:R-:W-:Y:S01]  /*3350*/  FMUL.FTZ R43, R56.reuse, R129 ;  /* 0x00000081382b7220 */ /* 0x040fe20000410000 */
[C---:B------:R-:W-:Y:S01]  /*3360*/  FMUL.FTZ R105, R56.reuse, R105 ;  /* 0x0000006938697220 */ /* 0x040fe20000410000 */
[----:B------:R-:W-:Y:S01]  /*3370*/  FMUL.FTZ R59, R21, -1.4426950216293334961 ;  /* 0xbfb8aa3b153b7820 */ /* 0x000fe20000410000 */
[----:B------:R-:W-:Y:S01]  /*3380*/  FFMA.FTZ R78, R131, R123, R148 ;  /* 0x0000007b834e7223 */ /* 0x000fe20000010094 */
[--C-:B------:R-:W-:Y:S01]  /*3390*/  FADD.FTZ R125, R125, -R60.reuse ;  /* 0x8000003c7d7d7221 */ /* 0x100fe20000010000 */
[----:B------:R-:W-:Y:S01]  /*33a0*/  FMUL.FTZ R109, R56, R109 ;  /* 0x0000006d386d7220 */ /* 0x000fe20000410000 */
[----:B------:R-:W-:Y:S01]  /*33b0*/  FADD.FTZ R131, R51, -R60 ;  /* 0x8000003c33837221 */ /* 0x000fe20000010000 */
[C---:B------:R-:W-:Y:S01]  /*33c0*/  FADD.FTZ R151, -R60.reuse, R85 ;  /* 0x000000553c977221 */ /* 0x040fe20000010100 */
[C---:B------:R-:W-:Y:S01]  /*33d0*/  FADD.FTZ R115, -R60.reuse, R115 ;  /* 0x000000733c737221 */ /* 0x040fe20000010100 */
[--C-:B------:R-:W-:Y:S01]  /*33e0*/  FFMA.FTZ R70, R61, R103, R100.reuse ;  /* 0x000000673d467223 */ /* 0x100fe20000010064 */
[C---:B------:R-:W-:Y:S01]  /*33f0*/  FADD.FTZ R135, -R60.reuse, R135 ;  /* 0x000000873c877221 */ /* 0x040fe20000010100 */
[C---:B------:R-:W-:Y:S01]  /*3400*/  FADD.FTZ R139, -R60.reuse, R139 ;  /* 0x0000008b3c8b7221 */ /* 0x040fe20000010100 */
[C---:B------:R-:W-:Y:S01]  /*3410*/  FADD.FTZ R153, -R60.reuse, R97 ;  /* 0x000000613c997221 */ /* 0x040fe20000010100 */
[----:B------:R-:W-:Y:S01]  /*3420*/  FADD.FTZ R161, -R60, R101 ;  /* 0x000000653ca17221 */ /* 0x000fe20000010100 */
[----:B------:R-:W-:Y:S01]  /*3430*/  FMUL.FTZ R51, R3, -1.4426950216293334961 ;  /* 0xbfb8aa3b03337820 */ /* 0x000fe20000410000 */
[C-C-:B------:R-:W-:Y:S01]  /*3440*/  FFMA.FTZ R62, R61.reuse, R107, R100.reuse ;  /* 0x0000006b3d3e7223 */ /* 0x140fe20000010064 */
[----:B------:R-:W-:Y:S01]  /*3450*/  SHF.L.U32 R103, R72, 0x10, RZ ;  /* 0x0000001048677819 */ /* 0x000fe200000006ff */
[----:B------:R-:W-:Y:S01]  /*3460*/  FADD.FTZ R149, -R60, R149 ;  /* 0x000000953c957221 */ /* 0x000fe20000010100 */
[C---:B------:R-:W-:Y:S01]  /*3470*/  FMUL.FTZ R101, R56.reuse, R119 ;  /* 0x0000007738657220 */ /* 0x040fe20000410000 */
[----:B------:R-:W-:Y:S01]  /*3480*/  FMUL.FTZ R97, R56, R133 ;  /* 0x0000008538617220 */ /* 0x000fe20000410000 */
[C-C-:B------:R-:W-:Y:S01]  /*3490*/  FFMA.FTZ R55, R61.reuse, R55, R100.reuse ;  /* 0x000000373d377223 */ /* 0x140fe20000010064 */
[C-C-:B------:R-:W-:Y:S01]  /*34a0*/  FFMA.FTZ R45, R61.reuse, R45, R100.reuse ;  /* 0x0000002d3d2d7223 */ /* 0x140fe20000010064 */
[C-C-:B------:R-:W-:Y:S01]  /*34b0*/  FFMA.FTZ R43, R61.reuse, R43, R100.reuse ;  /* 0x0000002b3d2b7223 */ /* 0x140fe20000010064 */
[C-C-:B------:R-:W-:Y:S01]  /*34c0*/  FFMA.FTZ R41, R61.reuse, R41, R100.reuse ;  /* 0x000000293d297223 */ /* 0x140fe20000010064 */
[C-C-:B------:R-:W-:Y:S01]  /*34d0*/  FFMA.FTZ R29, R61.reuse, R29, R100.reuse ;  /* 0x0000001d3d1d7223 */ /* 0x140fe20000010064 */
[----:B------:R-:W-:Y:S01]  /*34e0*/  FFMA.FTZ R68, R61, R105, R100 ;  /* 0x000000693d447223 */ /* 0x000fe20000010064 */
[----:B------:R-:W-:Y:S01]  /*34f0*/  SHF.L.U32 R72, R98, 0x10, RZ ;  /* 0x0000001062487819 */ /* 0x000fe200000006ff */
[----:B------:R-:W-:Y:S01]  /*3500*/  FADD.FTZ R119, -R60, R95 ;  /* 0x0000005f3c777221 */ /* 0x000fe20000010100 */
[----:B------:R-:W-:Y:S01]  /*3510*/  SHF.L.U32 R107, R94, 0x10, RZ ;  /* 0x000000105e6b7819 */ /* 0x000fe200000006ff */
[----:B------:R-:W-:Y:S01]  /*3520*/  FADD.FTZ R133, R27, -R60 ;  /* 0x8000003c1b857221 */ /* 0x000fe20000010000 */
[----:B------:R-:W-:Y:S01]  /*3530*/  FMUL.FTZ R125, R56, R125 ;  /* 0x0000007d387d7220 */ /* 0x000fe20000410000 */
[----:B------:R-:W-:Y:S01]  /*3540*/  FFMA.FTZ R61, R61, R109, R100 ;  /* 0x0000006d3d3d7223 */ /* 0x000fe20000010064 */
[----:B------:R-:W-:Y:S01]  /*3550*/  FADD.FTZ R159, -R60, R99 ;  /* 0x000000633c9f7221 */ /* 0x000fe20000010100 */
[C---:B------:R-:W-:Y:S01]  /*3560*/  FMUL.FTZ R95, R56.reuse, R131 ;  /* 0x00000083385f7220 */ /* 0x040fe20000410000 */
[C---:B------:R-:W-:Y:S01]  /*3570*/  FMUL.FTZ R94, R56.reuse, R151 ;  /* 0x00000097385e7220 */ /* 0x040fe20000410000 */
[--C-:B------:R-:W-:Y:S01]  /*3580*/  FADD.FTZ R35, R35, -R60.reuse ;  /* 0x8000003c23237221 */ /* 0x100fe20000010000 */
[----:B------:R-:W-:Y:S01]  /*3590*/  FMUL.FTZ R115, R56, R115 ;  /* 0x0000007338737220 */ /* 0x000fe20000410000 */
[----:B------:R-:W-:Y:S01]  /*35a0*/  SHF.L.U32 R129, R89, 0x10, RZ ;  /* 0x0000001059817819 */ /* 0x000fe200000006ff */
[----:B------:R-:W0:Y:S01]  /*35b0*/  MUFU.EX2 R59, R59 ;  /* 0x0000003b003b7308 */ /* 0x000e220000000800 */
[----:B------:R-:W-:Y:S01]  /*35c0*/  SHF.L.U32 R109, R96, 0x10, RZ ;  /* 0x00000010606d7819 */ /* 0x000fe200000006ff */
[C---:B------:R-:W-:Y:S01]  /*35d0*/  FMUL.FTZ R99, R56.reuse, R135 ;  /* 0x0000008738637220 */ /* 0x040fe20000410000 */
[----:B------:R-:W-:Y:S01]  /*35e0*/  FMUL.FTZ R98, R56, R139 ;  /* 0x0000008b38627220 */ /* 0x000fe20000410000 */
[--C-:B------:R-:W-:Y:S01]  /*35f0*/  FADD.FTZ R131, R47, -R60.reuse ;  /* 0x8000003c2f837221 */ /* 0x100fe20000010000 */
[--C-:B------:R-:W-:Y:S01]  /*3600*/  FADD.FTZ R151, R113, -R60.reuse ;  /* 0x8000003c71977221 */ /* 0x100fe20000010000 */
[----:B------:R-:W-:Y:S01]  /*3610*/  SHF.L.U32 R87, R80, 0x10, RZ ;  /* 0x0000001050577819 */ /* 0x000fe200000006ff */
[----:B------:R-:W-:Y:S01]  /*3620*/  FMUL.FTZ R96, R56, R149 ;  /* 0x0000009538607220 */ /* 0x000fe20000410000 */
[----:B------:R-:W-:Y:S01]  /*3630*/  SHF.L.U32 R89, R76, 0x10, RZ ;  /* 0x000000104c597819 */ /* 0x000fe200000006ff */
[--C-:B------:R-:W-:Y:S01]  /*3640*/  FADD.FTZ R135, R117, -R60.reuse ;  /* 0x8000003c75877221 */ /* 0x100fe20000010000 */
[----:B------:R-:W-:Y:S01]  /*3650*/  FADD.FTZ R139, R33, -R60 ;  /* 0x8000003c218b7221 */ /* 0x000fe20000010000 */
[----:B------:R-:W-:Y:S01]  /*3660*/  SHF.L.U32 R105, R90, 0x10, RZ ;  /* 0x000000105a697819 */ /* 0x000fe200000006ff */
[----:B------:R-:W-:Y:S01]  /*3670*/  FMUL.FTZ R80, R78, -1.4426950216293334961 ;  /* 0xbfb8aa3b4e507820 */ /* 0x000fe20000410000 */
[----:B------:R-:W1:Y:S01]  /*3680*/  MUFU.EX2 R51, R51 ;  /* 0x0000003300337308 */ /* 0x000e620000000800 */
[----:B------:R-:W-:Y:S01]  /*3690*/  FFMA.FTZ R33, R123, R125, R148 ;  /* 0x0000007d7b217223 */ /* 0x000fe20000010094 */
[----:B------:R-:W-:Y:S01]  /*36a0*/  FADD.FTZ R149, R25, -R60 ;  /* 0x8000003c19957221 */ /* 0x000fe20000010000 */
[----:B------:R-:W-:Y:S01]  /*36b0*/  FMUL.FTZ R133, R56, R133 ;  /* 0x0000008538857220 */ /* 0x000fe20000410000 */
[----:B------:R-:W-:Y:S01]  /*36c0*/  FFMA.FTZ R125, R72, R115, R57 ;  /* 0x00000073487d7223 */ /* 0x000fe20000010039 */
[C---:B------:R-:W-:Y:S01]  /*36d0*/  FMUL.FTZ R25, R56.reuse, R35 ;  /* 0x0000002338197220 */ /* 0x040fe20000410000 */
[C---:B------:R-:W-:Y:S01]  /*36e0*/  FMUL.FTZ R115, R56.reuse, R131 ;  /* 0x0000008338737220 */ /* 0x040fe20000410000 */
[----:B------:R-:W-:Y:S01]  /*36f0*/  FMUL.FTZ R151, R56, R151 ;  /* 0x0000009738977220 */ /* 0x000fe20000410000 */
[----:B------:R-:W-:Y:S01]  /*3700*/  FADD.FTZ R93, -R60, R93 ;  /* 0x0000005d3c5d7221 */ /* 0x000fe20000010100 */
[----:B------:R-:W-:Y:S01]  /*3710*/  FMUL.FTZ R131, R56, R135 ;  /* 0x0000008738837220 */ /* 0x000fe20000410000 */
[C---:B------:R-:W-:Y:S01]  /*3720*/  FADD.FTZ R157, -R60.reuse, R89 ;  /* 0x000000593c9d7221 */ /* 0x040fe20000010100 */
[C-C-:B------:R-:W-:Y:S01]  /*3730*/  FFMA.FTZ R135, R123.reuse, R133, R148.reuse ;  /* 0x000000857b877223 */ /* 0x140fe20000010094 */
[C---:B------:R-:W-:Y:S01]  /*3740*/  FADD.FTZ R105, -R60.reuse, R105 ;  /* 0x000000693c697221 */ /* 0x040fe20000010100 */
[C-C-:B------:R-:W-:Y:S01]  /*3750*/  FFMA.FTZ R133, R123.reuse, R25, R148.reuse ;  /* 0x000000197b857223 */ /* 0x140fe20000010094 */
[C---:B------:R-:W-:Y:S01]  /*3760*/  FADD.FTZ R129, -R60.reuse, R129 ;  /* 0x000000813c817221 */ /* 0x040fe20000010100 */
[----:B------:R-:W2:Y:S01]  /*3770*/  MUFU.EX2 R80, R80 ;  /* 0x0000005000507308 */ /* 0x000ea20000000800 */
[C---:B------:R-:W-:Y:S01]  /*3780*/  FADD.FTZ R107, -R60.reuse, R107 ;  /* 0x0000006b3c6b7221 */ /* 0x040fe20000010100 */
[----:B------:R-:W-:Y:S01]  /*3790*/  FFMA.FTZ R25, R123, R151, R148 ;  /* 0x000000977b197223 */ /* 0x000fe20000010094 */
[----:B------:R-:W-:Y:S01]  /*37a0*/  FADD.FTZ R91, -R60, R91 ;  /* 0x0000005b3c5b7221 */ /* 0x000fe20000010100 */
[----:B------:R-:W-:Y:S01]  /*37b0*/  FMUL.FTZ R152, R56, R93 ;  /* 0x0000005d38987220 */ /* 0x000fe20000410000 */
[----:B------:R-:W-:Y:S01]  /*37c0*/  FADD.FTZ R151, -R60, R79 ;  /* 0x0000004f3c977221 */ /* 0x000fe20000010100 */
[----:B------:R-:W-:Y:S01]  /*37d0*/  FMUL.FTZ R90, R56, R157 ;  /* 0x0000009d385a7220 */ /* 0x000fe20000410000 */
[----:B------:R-:W-:Y:S01]  /*37e0*/  FADD.FTZ R79, -R60, R75 ;  /* 0x0000004b3c4f7221 */ /* 0x000fe20000010100 */
[C---:B------:R-:W-:Y:S01]  /*37f0*/  FMUL.FTZ R108, R56.reuse, R105 ;  /* 0x00000069386c7220 */ /* 0x040fe20000410000 */
[C---:B------:R-:W-:Y:S01]  /*3800*/  FMUL.FTZ R100, R56.reuse, R129 ;  /* 0x0000008138647220 */ /* 0x040fe20000410000 */
[C---:B------:R-:W-:Y:S01]  /*3810*/  FMUL.FTZ R150, R56.reuse, R161 ;  /* 0x000000a138967220 */ /* 0x040fe20000410000 */
[C---:B------:R-:W-:Y:S01]  /*3820*/  FMUL.FTZ R156, R56.reuse, R107 ;  /* 0x0000006b389c7220 */ /* 0x040fe20000410000 */
[----:B------:R-:W-:Y:S01]  /*3830*/  FMUL.FTZ R110, R56, R91 ;  /* 0x0000005b386e7220 */ /* 0x000fe20000410000 */
[C-C-:B------:R-:W-:Y:S01]  /*3840*/  FFMA.FTZ R107, R104.reuse, R152, R111.reuse ;  /* 0x00000098686b7223 */ /* 0x140fe2000001006f */
[--C-:B------:R-:W-:Y:S01]  /*3850*/  FFMA.FTZ R91, R104, R90, R111.reuse ;  /* 0x0000005a685b7223 */ /* 0x100fe2000001006f */
[----:B------:R-:W-:Y:S01]  /*3860*/  FMUL.FTZ R152, R56, R79 ;  /* 0x0000004f38987220 */ /* 0x000fe20000410000 */
[----:B------:R-:W-:Y:S01]  /*3870*/  FFMA.FTZ R90, R104, R108, R111 ;  /* 0x0000006c685a7223 */ /* 0x000fe2000001006f */
[----:B------:R-:W-:Y:S01]  /*3880*/  FFMA.FTZ R100, R72, R100, R57 ;  /* 0x0000006448647223 */ /* 0x000fe20000010039 */
[----:B------:R-:W-:Y:S01]  /*3890*/  FFMA.FTZ R108, R104, R150, R111 ;  /* 0x00000096686c7223 */ /* 0x000fe2000001006f */
[----:B0-----:R-:W-:Y:S01]  /*38a0*/  FADD.FTZ R150, R59, 1 ;  /* 0x3f8000003b967421 */ /* 0x001fe20000010000 */
[----:B------:R-:W-:Y:S01]  /*38b0*/  FFMA.FTZ R59, R72, R152, R57 ;  /* 0x00000098483b7223 */ /* 0x000fe20000010039 */
[----:B-1----:R-:W-:Y:S01]  /*38c0*/  FADD.FTZ R152, R51, 1 ;  /* 0x3f80000033987421 */ /* 0x002fe20000010000 */
[----:B------:R-:W-:Y:S01]  /*38d0*/  FMUL.FTZ R84, R100, -1.4426950216293334961 ;  /* 0xbfb8aa3b64547820 */ /* 0x000fe20000410000 */
[----:B------:R-:W-:Y:S01]  /*38e0*/  SHF.L.U32 R157, R71, 0x10, RZ ;  /* 0x00000010479d7819 */ /* 0x000fe200000006ff */
[----:B--2---:R-:W-:Y:S01]  /*38f0*/  FADD.FTZ R80, R80, 1 ;  /* 0x3f80000050507421 */ /* 0x004fe20000010000 */
[C---:B------:R-:W-:Y:S01]  /*3900*/  FADD.FTZ R87, -R60.reuse, R87 ;  /* 0x000000573c577221 */ /* 0x040fe20000010100 */
[C---:B------:R-:W-:Y:S01]  /*3910*/  FADD.FTZ R75, -R60.reuse, R73 ;  /* 0x000000493c4b7221 */ /* 0x040fe20000010100 */
[----:B------:R-:W0:Y:S01]  /*3920*/  MUFU.RCP R152, R152 ;  /* 0x0000009800987308 */ /* 0x000e220000001000 */
[C---:B------:R-:W-:Y:S01]  /*3930*/  FADD.FTZ R109, -R60.reuse, R109 ;  /* 0x0000006d3c6d7221 */ /* 0x040fe20000010100 */
[----:B------:R-:W-:Y:S01]  /*3940*/  FADD.FTZ R73, -R60, R157 ;  /* 0x0000009d3c497221 */ /* 0x000fe20000010100 */
[C---:B------:R-:W-:Y:S01]  /*3950*/  FMUL.FTZ R106, R56.reuse, R159 ;  /* 0x0000009f386a7220 */ /* 0x040fe20000410000 */
[C---:B------:R-:W-:Y:S01]  /*3960*/  FMUL.FTZ R88, R56.reuse, R87 ;  /* 0x0000005738587220 */ /* 0x040fe20000410000 */
[C---:B------:R-:W-:Y:S01]  /*3970*/  FMUL.FTZ R92, R56.reuse, R153 ;  /* 0x00000099385c7220 */ /* 0x040fe20000410000 */
[C---:B------:R-:W-:Y:S01]  /*3980*/  FMUL.FTZ R158, R56.reuse, R119 ;  /* 0x00000077389e7220 */ /* 0x040fe20000410000 */
[----:B------:R-:W-:Y:S01]  /*3990*/  FMUL.FTZ R160, R56, R109 ;  /* 0x0000006d38a07220 */ /* 0x000fe20000410000 */
[----:B------:R-:W1:Y:S01]  /*39a0*/  MUFU.EX2 R84, R84 ;  /* 0x0000005400547308 */ /* 0x000e620000000800 */
[----:B------:R-:W-:Y:S01]  /*39b0*/  FFMA.FTZ R98, R72, R98, R57 ;  /* 0x0000006248627223 */ /* 0x000fe20000010039 */
[--C-:B------:R-:W-:Y:S01]  /*39c0*/  FFMA.FTZ R87, R104, R106, R111.reuse ;  /* 0x0000006a68577223 */ /* 0x100fe2000001006f */
[--C-:B------:R-:W-:Y:S01]  /*39d0*/  FFMA.FTZ R74, R74, R104, R111.reuse ;  /* 0x000000684a4a7223 */ /* 0x100fe2000001006f */
[C-C-:B------:R-:W-:Y:S01]  /*39e0*/  FFMA.FTZ R101, R104.reuse, R101, R111.reuse ;  /* 0x0000006568657223 */ /* 0x140fe2000001006f */
[C-C-:B------:R-:W-:Y:S01]  /*39f0*/  FFMA.FTZ R99, R104.reuse, R99, R111.reuse ;  /* 0x0000006368637223 */ /* 0x140fe2000001006f */
[C-C-:B------:R-:W-:Y:S01]  /*3a00*/  FFMA.FTZ R96, R104.reuse, R96, R111.reuse ;  /* 0x0000006068607223 */ /* 0x140fe2000001006f */
[C-C-:B------:R-:W-:Y:S01]  /*3a10*/  FFMA.FTZ R94, R104.reuse, R94, R111.reuse ;  /* 0x0000005e685e7223 */ /* 0x140fe2000001006f */
[----:B------:R-:W2:Y:S01]  /*3a20*/  MUFU.RCP R157, R80 ;  /* 0x00000050009d7308 */ /* 0x000ea20000001000 */
[C-C-:B------:R-:W-:Y:S01]  /*3a30*/  FFMA.FTZ R93, R104.reuse, R88, R111.reuse ;  /* 0x00000058685d7223 */ /* 0x140fe2000001006f */
[C-C-:B------:R-:W-:Y:S01]  /*3a40*/  FFMA.FTZ R92, R104.reuse, R92, R111.reuse ;  /* 0x0000005c685c7223 */ /* 0x140fe2000001006f */
[C-C-:B------:R-:W-:Y:S01]  /*3a50*/  FFMA.FTZ R109, R104.reuse, R110, R111.reuse ;  /* 0x0000006e686d7223 */ /* 0x140fe2000001006f */
[C-C-:B------:R-:W-:Y:S01]  /*3a60*/  FFMA.FTZ R106, R104.reuse, R156, R111.reuse ;  /* 0x0000009c686a7223 */ /* 0x140fe2000001006f */
[C-C-:B------:R-:W-:Y:S01]  /*3a70*/  FFMA.FTZ R105, R104.reuse, R158, R111.reuse ;  /* 0x0000009e68697223 */ /* 0x140fe2000001006f */
[----:B------:R-:W-:Y:S01]  /*3a80*/  FFMA.FTZ R104, R104, R160, R111 ;  /* 0x000000a068687223 */ /* 0x000fe2000001006f */
[----:B------:R-:W-:Y:S01]  /*3a90*/  SHF.L.U32 R111, R83, 0x10, RZ ;  /* 0x00000010536f7819 */ /* 0x000fe200000006ff */
[----:B------:R-:W-:Y:S01]  /*3aa0*/  FMUL.FTZ R83, R98, -1.4426950216293334961 ;  /* 0xbfb8aa3b62537820 */ /* 0x000fe20000410000 */
[----:B0-----:R-:W-:Y:S01]  /*3ab0*/  FMUL.FTZ R3, R3, R152 ;  /* 0x0000009803037220 */ /* 0x001fe20000410000 */
[----:B-1----:R-:W-:Y:S01]  /*3ac0*/  FADD.FTZ R152, R84, 1 ;  /* 0x3f80000054987421 */ /* 0x002fe20000010000 */
[C---:B------:R-:W-:Y:S01]  /*3ad0*/  FADD.FTZ R103, -R60.reuse, R103 ;  /* 0x000000673c677221 */ /* 0x040fe20000010100 */
[----:B------:R-:W-:Y:S01]  /*3ae0*/  FADD.FTZ R119, -R60, R111 ;  /* 0x0000006f3c777221 */ /* 0x000fe20000010100 */
[----:B------:R-:W-:Y:S01]  /*3af0*/  FMUL.FTZ R111, R33, -1.4426950216293334961 ;  /* 0xbfb8aa3b216f7820 */ /* 0x000fe20000410000 */
[----:B------:R-:W0:Y:S01]  /*3b00*/  MUFU.EX2 R83, R83 ;  /* 0x0000005300537308 */ /* 0x000e220000000800 */
[----:B------:R-:W-:Y:S01]  /*3b10*/  FMUL.FTZ R82, R56, R103 ;  /* 0x0000006738527220 */ /* 0x000fe20000410000 */
[--C-:B------:R-:W-:Y:S01]  /*3b20*/  FADD.FTZ R121, R121, -R60.reuse ;  /* 0x8000003c79797221 */ /* 0x100fe20000010000 */
[----:B--2---:R-:W-:Y:S01]  /*3b30*/  FMUL.FTZ R78, R78, R157 ;  /* 0x0000009d4e4e7220 */ /* 0x004fe20000410000 */
[--C-:B------:R-:W-:Y:S01]  /*3b40*/  FADD.FTZ R127, R127, -R60.reuse ;  /* 0x8000003c7f7f7221 */ /* 0x100fe20000010000 */
[--C-:B------:R-:W-:Y:S01]  /*3b50*/  FFMA.FTZ R103, R82, R72, R57.reuse ;  /* 0x0000004852677223 */ /* 0x100fe20000010039 */
[C---:B------:R-:W-:Y:S01]  /*3b60*/  FMUL.FTZ R121, R56.reuse, R121 ;  /* 0x0000007938797220 */ /* 0x040fe20000410000 */
[--C-:B------:R-:W-:Y:S01]  /*3b70*/  FADD.FTZ R129, R37, -R60.reuse ;  /* 0x8000003c25817221 */ /* 0x100fe20000010000 */
[----:B------:R0:W1:Y:S01]  /*3b80*/  MUFU.RCP R157, R152 ;  /* 0x00000098009d7308 */ /* 0x0000620000001000 */
[----:B------:R-:W-:Y:S01]  /*3b90*/  FMUL.FTZ R85, R103, -1.4426950216293334961 ;  /* 0xbfb8aa3b67557820 */ /* 0x000fe20000410000 */
[--C-:B------:R-:W-:Y:S01]  /*3ba0*/  FADD.FTZ R53, R53, -R60.reuse ;  /* 0x8000003c35357221 */ /* 0x100fe20000010000 */
[----:B------:R-:W-:Y:S01]  /*3bb0*/  FADD.FTZ R137, R137, -R60 ;  /* 0x8000003c89897221 */ /* 0x000fe20000010000 */
[C---:B------:R-:W-:Y:S01]  /*3bc0*/  FMUL.FTZ R47, R56.reuse, R119 ;  /* 0x00000077382f7220 */ /* 0x040fe20000410000 */
[--C-:B------:R-:W-:Y:S01]  /*3bd0*/  FFMA.FTZ R121, R123, R121, R148.reuse ;  /* 0x000000797b797223 */ /* 0x100fe20000010094 */
[C---:B------:R-:W-:Y:S01]  /*3be0*/  FMUL.FTZ R119, R56.reuse, R127 ;  /* 0x0000007f38777220 */ /* 0x040fe20000410000 */
[C---:B------:R-:W-:Y:S01]  /*3bf0*/  FMUL.FTZ R117, R56.reuse, R129 ;  /* 0x0000008138757220 */ /* 0x040fe20000410000 */
[----:B------:R-:W2:Y:S01]  /*3c00*/  MUFU.EX2 R111, R111 ;  /* 0x0000006f006f7308 */ /* 0x000ea20000000800 */
[----:B0-----:R-:W-:Y:S01]  /*3c10*/  FADD.FTZ R152, R83, 1 ;  /* 0x3f80000053987421 */ /* 0x001fe20000010000 */
[C---:B------:R-:W-:Y:S01]  /*3c20*/  FMUL.FTZ R53, R56.reuse, R53 ;  /* 0x0000003538357220 */ /* 0x040fe20000410000 */
[C---:B------:R-:W-:Y:S01]  /*3c30*/  FMUL.FTZ R137, R56.reuse, R137 ;  /* 0x0000008938897220 */ /* 0x040fe20000410000 */
[C---:B------:R-:W-:Y:S01]  /*3c40*/  FMUL.FTZ R129, R56.reuse, R139 ;  /* 0x0000008b38817220 */ /* 0x040fe20000410000 */
[----:B------:R-:W-:Y:S01]  /*3c50*/  FMUL.FTZ R127, R56, R149 ;  /* 0x00000095387f7220 */ /* 0x000fe20000410000 */
[----:B------:R-:W-:Y:S01]  /*3c60*/  FMUL.FTZ R76, R74, -1.4426950216293334961 ;  /* 0xbfb8aa3b4a4c7820 */ /* 0x000fe20000410000 */
[----:B------:R-:W-:Y:S01]  /*3c70*/  FMUL.FTZ R139, R121, -1.4426950216293334961 ;  /* 0xbfb8aa3b798b7820 */ /* 0x000fe20000410000 */
[----:B------:R-:W0:Y:S01]  /*3c80*/  MUFU.EX2 R85, R85 ;  /* 0x0000005500557308 */ /* 0x000e220000000800 */
[----:B-1----:R-:W-:Y:S01]  /*3c90*/  FMUL.FTZ R100, R100, R157 ;  /* 0x0000009d64647220 */ /* 0x002fe20000410000 */
[C-C-:B------:R-:W-:Y:S01]  /*3ca0*/  FFMA.FTZ R97, R123.reuse, R97, R148.reuse ;  /* 0x000000617b617223 */ /* 0x140fe20000010094 */
[C-C-:B------:R-:W-:Y:S01]  /*3cb0*/  FFMA.FTZ R95, R123.reuse, R95, R148.reuse ;  /* 0x0000005f7b5f7223 */ /* 0x140fe20000010094 */
[C-C-:B------:R-:W-:Y:S01]  /*3cc0*/  FFMA.FTZ R119, R123.reuse, R119, R148.reuse ;  /* 0x000000777b777223 */ /* 0x140fe20000010094 */
[C-C-:B------:R-:W-:Y:S01]  /*3cd0*/  FFMA.FTZ R117, R123.reuse, R117, R148.reuse ;  /* 0x000000757b757223 */ /* 0x140fe20000010094 */
[C-C-:B------:R-:W-:Y:S01]  /*3ce0*/  FFMA.FTZ R115, R123.reuse, R115, R148.reuse ;  /* 0x000000737b737223 */ /* 0x140fe20000010094 */
[C-C-:B------:R-:W-:Y:S01]  /*3cf0*/  FFMA.FTZ R53, R123.reuse, R53, R148.reuse ;  /* 0x000000357b357223 */ /* 0x140fe20000010094 */
[----:B------:R2:W-:Y:S01]  /*3d00*/  MUFU.RCP R157, R152 ;  /* 0x00000098009d7308 */ /* 0x0005e20000001000 */
[C-C-:B------:R-:W-:Y:S01]  /*3d10*/  FFMA.FTZ R137, R123.reuse, R137, R148.reuse ;  /* 0x000000897b897223 */ /* 0x140fe20000010094 */
[C-C-:B------:R-:W-:Y:S01]  /*3d20*/  FFMA.FTZ R131, R123.reuse, R131, R148.reuse ;  /* 0x000000837b837223 */ /* 0x140fe20000010094 */
[C-C-:B------:R-:W-:Y:S01]  /*3d30*/  FFMA.FTZ R129, R123.reuse, R129, R148.reuse ;  /* 0x000000817b817223 */ /* 0x140fe20000010094 */
[----:B------:R-:W-:Y:S01]  /*3d40*/  FFMA.FTZ R127, R123, R127, R148 ;  /* 0x0000007f7b7f7223 */ /* 0x000fe20000010094 */
[----:B------:R-:W-:Y:S01]  /*3d50*/  FFMA.FTZ R123, R72, R47, R57 ;  /* 0x0000002f487b7223 */ /* 0x000fe20000010039 */
[----:B------:R-:W-:Y:S01]  /*3d60*/  SHF.L.U32 R153, R77, 0x10, RZ ;  /* 0x000000104d997819 */ /* 0x000fe200000006ff */
[----:B------:R-:W-:Y:S01]  /*3d70*/  FMUL.FTZ R89, R97, -1.4426950216293334961 ;  /* 0xbfb8aa3b61597820 */ /* 0x000fe20000410000 */
[----:B------:R1:W-:Y:S01]  /*3d80*/  MUFU.EX2 R47, R139 ;  /* 0x0000008b002f7308 */ /* 0x0003e20000000800 */
[----:B--2---:R-:W-:Y:S01]  /*3d90*/  FADD.FTZ R152, R111, 1 ;  /* 0x3f8000006f987421 */ /* 0x004fe20000010000 */
[----:B------:R-:W-:Y:S01]  /*3da0*/  FMUL.FTZ R77, R123, -1.4426950216293334961 ;  /* 0xbfb8aa3b7b4d7820 */ /* 0x000fe20000410000 */
[----:B------:R-:W-:Y:S01]  /*3db0*/  FADD.FTZ R153, -R60, R153 ;  /* 0x000000993c997221 */ /* 0x000fe20000010100 */
[----:B------:R-:W-:Y:S01]  /*3dc0*/  SHF.L.U32 R159, R67, 0x10, RZ ;  /* 0x00000010439f7819 */ /* 0x000fe200000006ff */
[----:B------:R-:W-:Y:S01]  /*3dd0*/  FMUL.FTZ R151, R56, R151 ;  /* 0x0000009738977220 */ /* 0x000fe20000410000 */
[----:B------:R-:W-:Y:S01]  /*3de0*/  SHF.L.U32 R161, R65, 0x10, RZ ;  /* 0x0000001041a17819 */ /* 0x000fe200000006ff */
[----:B------:R-:W-:Y:S01]  /*3df0*/  FADD.FTZ R69, -R60, R69 ;  /* 0x000000453c457221 */ /* 0x000fe20000010100 */
[----:B------:R-:W2:Y:S01]  /*3e00*/  MUFU.RCP R152, R152 ;  /* 0x0000009800987308 */ /* 0x000ea20000001000 */
[C---:B------:R-:W-:Y:S01]  /*3e10*/  FMUL.FTZ R148, R56.reuse, R153 ;  /* 0x0000009938947220 */ /* 0x040fe20000410000 */
[C---:B------:R-:W-:Y:S01]  /*3e20*/  FMUL.FTZ R156, R56.reuse, R75 ;  /* 0x0000004b389c7220 */ /* 0x040fe20000410000 */
[----:B------:R-:W-:Y:S01]  /*3e30*/  FMUL.FTZ R158, R56, R73 ;  /* 0x00000049389e7220 */ /* 0x000fe20000410000 */
[----:B------:R-:W-:Y:S01]  /*3e40*/  FADD.FTZ R149, -R60, R81 ;  /* 0x000000513c957221 */ /* 0x000fe20000010100 */
[----:B------:R-:W-:Y:S01]  /*3e50*/  FFMA.FTZ R73, R72, R151, R57 ;  /* 0x0000009748497223 */ /* 0x000fe20000010039 */
[C---:B-1----:R-:W-:Y:S01]  /*3e60*/  FADD.FTZ R139, -R60.reuse, R159 ;  /* 0x0000009f3c8b7221 */ /* 0x042fe20000010100 */
[C---:B------:R-:W-:Y:S01]  /*3e70*/  FADD.FTZ R81, -R60.reuse, R161 ;  /* 0x000000a13c517221 */ /* 0x040fe20000010100 */
[----:B------:R-:W1:Y:S01]  /*3e80*/  MUFU.EX2 R76, R76 ;  /* 0x0000004c004c7308 */ /* 0x000e620000000800 */
[----:B------:R-:W-:Y:S01]  /*3e90*/  FADD.FTZ R165, -R60, R165 ;  /* 0x000000a53ca57221 */ /* 0x000fe20000010100 */
[----:B0-----:R-:W-:Y:S01]  /*3ea0*/  FADD.FTZ R151, R85, 1 ;  /* 0x3f80000055977421 */ /* 0x001fe20000010000 */
[----:B------:R-:W-:Y:S01]  /*3eb0*/  FMUL.FTZ R160, R56, R69 ;  /* 0x0000004538a07220 */ /* 0x000fe20000410000 */
[--C-:B------:R-:W-:Y:S01]  /*3ec0*/  FFMA.FTZ R69, R72, R148, R57.reuse ;  /* 0x0000009448457223 */ /* 0x100fe20000010039 */
[----:B------:R-:W-:Y:S01]  /*3ed0*/  FMUL.FTZ R66, R56, R149 ;  /* 0x0000009538427220 */ /* 0x000fe20000410000 */
[----:B------:R-:W-:Y:S01]  /*3ee0*/  FFMA.FTZ R148, R72, R156, R57 ;  /* 0x0000009c48947223 */ /* 0x000fe20000010039 */
[C---:B------:R-:W-:Y:S01]  /*3ef0*/  FMUL.FTZ R162, R56.reuse, R139 ;  /* 0x0000008b38a27220 */ /* 0x040fe20000410000 */
[----:B------:R0:W-:Y:S01]  /*3f00*/  MUFU.EX2 R71, R77 ;  /* 0x0000004d00477308 */ /* 0x0001e20000000800 */
[----:B--2---:R-:W-:Y:S01]  /*3f10*/  FMUL.FTZ R33, R33, R152 ;  /* 0x0000009821217220 */ /* 0x004fe20000410000 */
[C---:B------:R-:W-:Y:S01]  /*3f20*/  FMUL.FTZ R164, R56.reuse, R81 ;  /* 0x0000005138a47220 */ /* 0x040fe20000410000 */
[----:B------:R-:W-:Y:S01]  /*3f30*/  FMUL.FTZ R149, R56, R165 ;  /* 0x000000a538957220 */ /* 0x000fe20000410000 */
[----:B------:R-:W-:Y:S01]  /*3f40*/  FADD.FTZ R152, R47, 1 ;  /* 0x3f8000002f987421 */ /* 0x000fe20000010000 */
[----:B------:R-:W-:Y:S01]  /*3f50*/  FMUL.FTZ R86, R55, -1.4426950216293334961 ;  /* 0xbfb8aa3b37567820 */ /* 0x000fe20000410000 */
[----:B------:R-:W-:Y:S01]  /*3f60*/  FMUL.FTZ R37, R49, -1.4426950216293334961 ;  /* 0xbfb8aa3b31257820 */ /* 0x000fe20000410000 */
[----:B------:R-:W-:Y:S01]  /*3f70*/  FMUL.FTZ R82, R99, -1.4426950216293334961 ;  /* 0xbfb8aa3b63527820 */ /* 0x000fe20000410000 */
[----:B------:R-:W2:Y:S01]  /*3f80*/  MUFU.EX2 R89, R89 ;  /* 0x0000005900597308 */ /* 0x000ea20000000800 */
[----:B0-----:R-:W-:Y:S01]  /*3f90*/  FADD.FTZ R77, -R60, R163 ;  /* 0x000000a33c4d7221 */ /* 0x001fe20000010100 */
[----:B-1----:R-:W-:Y:S01]  /*3fa0*/  FADD.FTZ R76, R76, 1 ;  /* 0x3f8000004c4c7421 */ /* 0x002fe20000010000 */
[----:B------:R-:W-:Y:S01]  /*3fb0*/  FMUL.FTZ R27, R96, -1.4426950216293334961 ;  /* 0xbfb8aa3b601b7820 */ /* 0x000fe20000410000 */
[----:B------:R-:W-:Y:S01]  /*3fc0*/  FMUL.FTZ R110, R45, -1.4426950216293334961 ;  /* 0xbfb8aa3b2d6e7820 */ /* 0x000fe20000410000 */
[----:B------:R-:W-:Y:S01]  /*3fd0*/  FMUL.FTZ R75, R56, R77 ;  /* 0x0000004d384b7220 */ /* 0x000fe20000410000 */
[----:B------:R-:W-:Y:S01]  /*3fe0*/  FMUL.FTZ R56, R41, -1.4426950216293334961 ;  /* 0xbfb8aa3b29387820 */ /* 0x000fe20000410000 */
[----:B------:R-:W-:Y:S01]  /*3ff0*/  FMUL.FTZ R51, R39, -1.4426950216293334961 ;  /* 0xbfb8aa3b27337820 */ /* 0x000fe20000410000 */
[----:B------:R2:W0:Y:S01]  /*4000*/  MUFU.RCP R156, R151 ;  /* 0x00000097009c7308 */ /* 0x0004220000001000 */
[----:B------:R-:W-:Y:S01]  /*4010*/  FMUL.FTZ R102, R101, -1.4426950216293334961 ;  /* 0xbfb8aa3b65667820 */ /* 0x000fe20000410000 */
[----:B------:R-:W-:Y:S01]  /*4020*/  FMUL.FTZ R113, R125, -1.4426950216293334961 ;  /* 0xbfb8aa3b7d717820 */ /* 0x000fe20000410000 */
[--C-:B------:R-:W-:Y:S01]  /*4030*/  FFMA.FTZ R139, R72, R158, R57.reuse ;  /* 0x0000009e488b7223 */ /* 0x100fe20000010039 */
[----:B------:R-:W-:Y:S01]  /*4040*/  FMUL.FTZ R35, R94, -1.4426950216293334961 ;  /* 0xbfb8aa3b5e237820 */ /* 0x000fe20000410000 */
[----:B------:R-:W-:Y:S01]  /*4050*/  FMUL.FTZ R67, R43, -1.4426950216293334961 ;  /* 0xbfb8aa3b2b437820 */ /* 0x000fe20000410000 */
[----:B------:R-:W-:Y:S01]  /*4060*/  FMUL.FTZ R80, R69, -1.4426950216293334961 ;  /* 0xbfb8aa3b45507820 */ /* 0x000fe20000410000 */
[C-C-:B------:R-:W-:Y:S01]  /*4070*/  FFMA.FTZ R66, R72.reuse, R66, R57.reuse ;  /* 0x0000004248427223 */ /* 0x140fe20000010039 */
[----:B------:R1:W3:Y:S01]  /*4080*/  MUFU.RCP R153, R76 ;  /* 0x0000004c00997308 */ /* 0x0002e20000001000 */
[----:B--2---:R-:W-:Y:S01]  /*4090*/  FADD.FTZ R151, R89, 1 ;  /* 0x3f80000059977421 */ /* 0x004fe20000010000 */
[C-C-:B------:R-:W-:Y:S01]  /*40a0*/  FFMA.FTZ R81, R72.reuse, R160, R57.reuse ;  /* 0x000000a048517223 */ /* 0x140fe20000010039 */
[C-C-:B------:R-:W-:Y:S01]  /*40b0*/  FFMA.FTZ R79, R72.reuse, R162, R57.reuse ;  /* 0x000000a2484f7223 */ /* 0x140fe20000010039 */
[C-C-:B------:R-:W-:Y:S01]  /*40c0*/  FFMA.FTZ R77, R72.reuse, R164, R57.reuse ;  /* 0x000000a4484d7223 */ /* 0x140fe20000010039 */
[C-C-:B------:R-:W-:Y:S01]  /*40d0*/  FFMA.FTZ R75, R72.reuse, R75, R57.reuse ;  /* 0x0000004b484b7223 */ /* 0x140fe20000010039 */
[----:B------:R-:W-:Y:S01]  /*40e0*/  FFMA.FTZ R149, R72, R149, R57 ;  /* 0x0000009548957223 */ /* 0x000fe20000010039 */
[----:B------:R-:W-:Y:S01]  /*40f0*/  FMUL.FTZ R72, R92, -1.4426950216293334961 ;  /* 0xbfb8aa3b5c487820 */ /* 0x000fe20000410000 */
[----:B------:R-:W2:Y:S01]  /*4100*/  MUFU.RCP R152, R152 ;  /* 0x0000009800987308 */ /* 0x000ea20000001000 */
[----:B0-----:R-:W-:Y:S01]  /*4110*/  FMUL.FTZ R103, R103, R156 ;  /* 0x0000009c67677220 */ /* 0x001fe20000410000 */
[----:B-1----:R-:W-:Y:S01]  /*4120*/  FMUL.FTZ R76, R115, -1.4426950216293334961 ;  /* 0xbfb8aa3b734c7820 */ /* 0x002fe20000410000 */
[----:B------:R-:W-:Y:S01]  /*4130*/  FMUL.FTZ R65, R93, -1.4426950216293334961 ;  /* 0xbfb8aa3b5d417820 */ /* 0x000fe20000410000 */
[----:B------:R-:W-:Y:S01]  /*4140*/  FMUL.FTZ R57, R117, -1.4426950216293334961 ;  /* 0xbfb8aa3b75397820 */ /* 0x000fe20000410000 */
[----:B------:R-:W-:Y:S01]  /*4150*/  FADD.FTZ R71, R71, 1 ;  /* 0x3f80000047477421 */ /* 0x000fe20000010000 */
[----:B------:R-:W-:Y:S01]  /*4160*/  FMUL.FTZ R60, R66, -1.4426950216293334961 ;  /* 0xbfb8aa3b423c7820 */ /* 0x000fe20000410000 */
[----:B------:R-:W-:Y:S01]  /*4170*/  FMUL.FTZ R111, R109, -1.4426950216293334961 ;  /* 0xbfb8aa3b6d6f7820 */ /* 0x000fe20000410000 */
[----:B------:R-:W0:Y:S01]  /*4180*/  MUFU.EX2 R86, R86 ;  /* 0x0000005600567308 */ /* 0x000e220000000800 */
[----:B---3--:R-:W-:Y:S01]  /*4190*/  FMUL.FTZ R85, R74, R153 ;  /* 0x000000994a557220 */ /* 0x008fe20000410000 */
[----:B------:R-:W-:Y:S01]  /*41a0*/  FMUL.FTZ R83, R90, -1.4426950216293334961 ;  /* 0xbfb8aa3b5a537820 */ /* 0x000fe20000410000 */
[----:B------:R-:W-:Y:S01]  /*41b0*/  FMUL.FTZ R88, R95, -1.4426950216293334961 ;  /* 0xbfb8aa3b5f587820 */ /* 0x000fe20000410000 */
[----:B------:R-:W-:Y:S01]  /*41c0*/  FMUL.FTZ R47, R108, -1.4426950216293334961 ;  /* 0xbfb8aa3b6c2f7820 */ /* 0x000fe20000410000 */
[----:B------:R-:W-:Y:S01]  /*41d0*/  FMUL.FTZ R74, R91, -1.4426950216293334961 ;  /* 0xbfb8aa3b5b4a7820 */ /* 0x000fe20000410000 */
[----:B------:R-:W-:Y:S01]  /*41e0*/  FMUL.FTZ R89, R87, -1.4426950216293334961 ;  /* 0xbfb8aa3b57597820 */ /* 0x000fe20000410000 */
[----:B------:R-:W-:Y:S01]  /*41f0*/  F2FP.BF16.F32.PACK_AB R78, R103, R78 ;  /* 0x0000004e674e723e */ /* 0x000fe200000010ff */
[----:B------:R-:W1:Y:S01]  /*4200*/  MUFU.EX2 R56, R56 ;  /* 0x0000003800387308 */ /* 0x000e620000000800 */
[----:B--2---:R-:W-:Y:S01]  /*4210*/  FMUL.FTZ R121, R121, R152 ;  /* 0x0000009879797220 */ /* 0x004fe20000410000 */
[----:B------:R-:W-:-:S06]  /*4220*/  FMUL.FTZ R98, R98, R157 ;  /* 0x0000009d62627220 */ /* 0x000fcc0000410000 */
[----:B------:R-:W-:Y:S01]  /*4230*/  MUFU.EX2 R37, R37 ;  /* 0x0000002500257308 */ /* 0x000fe20000000800 */
[----:B0-----:R-:W-:Y:S01]  /*4240*/  FADD.FTZ R153, R86, 1 ;  /* 0x3f80000056997421 */ /* 0x001fe20000010000 */
[----:B------:R-:W-:-:S06]  /*4250*/  FMUL.FTZ R86, R29, -1.4426950216293334961 ;  /* 0xbfb8aa3b1d567820 */ /* 0x000fcc0000410000 */
[----:B------:R-:W0:Y:S01]  /*4260*/  MUFU.EX2 R82, R82 ;  /* 0x0000005200527308 */ /* 0x000e220000000800 */
[----:B-1----:R-:W-:Y:S01]  /*4270*/  FADD.FTZ R152, R56, 1 ;  /* 0x3f80000038987421 */ /* 0x002fe20000010000 */
[----:B------:R-:W-:-:S06]  /*4280*/  FMUL.FTZ R56, R68, -1.4426950216293334961 ;  /* 0xbfb8aa3b44387820 */ /* 0x000fcc0000410000 */
[----:B------:R0:W1:Y:S08]  /*4290*/  MUFU.RCP R156, R151 ;  /* 0x00000097009c7308 */ /* 0x0000700000001000 */
[----:B------:R-:W-:Y:S01]  /*42a0*/  MUFU.EX2 R27, R27 ;  /* 0x0000001b001b7308 */ /* 0x000fe20000000800 */
[----:B0-----:R-:W-:-:S07]  /*42b0*/  FADD.FTZ R151, R82, 1 ;  /* 0x3f80000052977421 */ /* 0x001fce0000010000 */
[----:B------:R-:W-:Y:S01]  /*42c0*/  MUFU.EX2 R110, R110 ;  /* 0x0000006e006e7308 */ /* 0x000fe20000000800 */
[----:B-1----:R-:W-:-:S05]  /*42d0*/  FMUL.FTZ R97, R97, R156 ;  /* 0x0000009c61617220 */ /* 0x002fca0000410000 */
[----:B------:R-:W-:Y:S02]  /*42e0*/  F2FP.BF16.F32.PACK_AB R97, R100, R97 ;  /* 0x000000616461723e */ /* 0x000fe400000010ff */
[----:B------:R0:W1:Y:S08]  /*42f0*/  MUFU.RCP R158, R153 ;  /* 0x00000099009e7308 */ /* 0x0000700000001000 */
[----:B------:R-:W2:Y:S01]  /*4300*/  MUFU.RCP R152, R152 ;  /* 0x0000009800987308 */ /* 0x000ea20000001000 */
[----:B0-----:R-:W-:Y:S01]  /*4310*/  FADD.FTZ R153, R37, 1 ;  /* 0x3f80000025997421 */ /* 0x001fe20000010000 */
[----:B------:R-:W-:-:S06]  /*4320*/  FMUL.FTZ R37, R31, -1.4426950216293334961 ;  /* 0xbfb8aa3b1f257820 */ /* 0x000fcc0000410000 */
[----:B------:R-:W0:Y:S01]  /*4330*/  MUFU.EX2 R51, R51 ;  /* 0x0000003300337308 */ /* 0x000e220000000800 */
[----:B-1----:R-:W-:-:S07]  /*4340*/  FMUL.FTZ R55, R55, R158 ;  /* 0x0000009e37377220 */ /* 0x002fce0000410000 */
[----:B------:R-:W1:Y:S01]  /*4350*/  MUFU.EX2 R102, R102 ;  /* 0x0000006600667308 */ /* 0x000e620000000800 */
[----:B--2---:R-:W-:-:S07]  /*4360*/  FMUL.FTZ R41, R41, R152 ;  /* 0x0000009829297220 */ /* 0x004fce0000410000 */
[----:B------:R-:W2:Y:S01]  /*4370*/  MUFU.EX2 R113, R113 ;  /* 0x0000007100717308 */ /* 0x000ea20000000800 */
[----:B0-----:R-:W-:Y:S01]  /*4380*/  FADD.FTZ R152, R51, 1 ;  /* 0x3f80000033987421 */ /* 0x001fe20000010000 */
[----:B------:R-:W-:-:S06]  /*4390*/  FMUL.FTZ R51, R106, -1.4426950216293334961 ;  /* 0xbfb8aa3b6a337820 */ /* 0x000fcc0000410000 */
[----:B------:R0:W3:Y:S01]  /*43a0*/  MUFU.RCP R156, R153 ;  /* 0x00000099009c7308 */ /* 0x0000e20000001000 */
[----:B-1----:R-:W-:-:S07]  /*43b0*/  FADD.FTZ R102, R102, 1 ;  /* 0x3f80000066667421 */ /* 0x002fce0000010000 */
[----:B------:R1:W4:Y:S01]  /*43c0*/  MUFU.RCP R82, R151 ;  /* 0x0000009700527308 */ /* 0x0003220000001000 */
[----:B0-----:R-:W-:Y:S01]  /*43d0*/  FADD.FTZ R153, R110, 1 ;  /* 0x3f8000006e997421 */ /* 0x001fe20000010000 */
[----:B--2---:R-:W-:-:S06]  /*43e0*/  FADD.FTZ R113, R113, 1 ;  /* 0x3f80000071717421 */ /* 0x004fcc0000010000 */
[----:B------:R0:W-:Y:S01]  /*43f0*/  MUFU.EX2 R64, R67 ;  /* 0x0000004300407308 */ /* 0x0001e20000000800 */
[----:B-1----:R-:W-:Y:S01]  /*4400*/  FADD.FTZ R151, R27, 1 ;  /* 0x3f8000001b977421 */ /* 0x002fe20000010000 */
[----:B---3--:R-:W-:Y:S01]  /*4410*/  FMUL.FTZ R49, R49, R156 ;  /* 0x0000009c31317220 */ /* 0x008fe20000410000 */
[----:B------:R-:W-:-:S05]  /*4420*/  FMUL.FTZ R27, R58, -1.4426950216293334961 ;  /* 0xbfb8aa3b3a1b7820 */ /* 0x000fca0000410000 */
[----:B------:R-:W1:Y:S01]  /*4430*/  MUFU.RCP R151, R151 ;  /* 0x0000009700977308 */ /* 0x000e620000001000 */
[----:B0-----:R-:W-:Y:S01]  /*4440*/  FMUL.FTZ R67, R119, -1.4426950216293334961 ;  /* 0xbfb8aa3b77437820 */ /* 0x001fe20000410000 */
[----:B----4-:R-:W-:Y:S01]  /*4450*/  FMUL.FTZ R82, R99, R82 ;  /* 0x0000005263527220 */ /* 0x010fe20000410000 */
[----:B------:R-:W-:-:S04]  /*4460*/  FMUL.FTZ R99, R148, -1.4426950216293334961 ;  /* 0xbfb8aa3b94637820 */ /* 0x000fc80000410000 */
[----:B------:R-:W-:Y:S01]  /*4470*/  F2FP.BF16.F32.PACK_AB R55, R82, R55 ;  /* 0x000000375237723e */ /* 0x000fe200000010ff */
[----:B------:R-:W0:Y:S08]  /*4480*/  MUFU.EX2 R35, R35 ;  /* 0x0000002300237308 */ /* 0x000e300000000800 */
[----:B------:R2:W3:Y:S01]  /*4490*/  MUFU.RCP R158, R153 ;  /* 0x00000099009e7308 */ /* 0x0004e20000001000 */
[----:B-1----:R-:W-:-:S05]  /*44a0*/  FMUL.FTZ R96, R96, R151 ;  /* 0x0000009760607220 */ /* 0x002fca0000410000 */
[----:B------:R-:W-:Y:S02]  /*44b0*/  F2FP.BF16.F32.PACK_AB R49, R96, R49 ;  /* 0x000000316031723e */ /* 0x000fe400000010ff */
[----:B------:R-:W1:Y:S01]  /*44c0*/  MUFU.EX2 R76, R76 ;  /* 0x0000004c004c7308 */ /* 0x000e620000000800 */
[----:B--2---:R-:W-:Y:S01]  /*44d0*/  FADD.FTZ R153, R64, 1 ;  /* 0x3f80000040997421 */ /* 0x004fe20000010000 */
[----:B0-----:R-:W-:Y:S01]  /*44e0*/  FADD.FTZ R151, R35, 1 ;  /* 0x3f80000023977421 */ /* 0x001fe20000010000 */
[----:B------:R-:W-:-:S05]  /*44f0*/  FMUL.FTZ R35, R70, -1.4426950216293334961 ;  /* 0xbfb8aa3b46237820 */ /* 0x000fca0000410000 */
[----:B------:R-:W0:Y:S01]  /*4500*/  MUFU.RCP R156, R113 ;  /* 0x00000071009c7308 */ /* 0x000e220000001000 */
[----:B---3--:R-:W-:-:S07]  /*4510*/  FMUL.FTZ R45, R45, R158 ;  /* 0x0000009e2d2d7220 */ /* 0x008fce0000410000 */
[----:B------:R-:W2:Y:S01]  /*4520*/  MUFU.RCP R152, R152 ;  /* 0x0000009800987308 */ /* 0x000ea20000001000 */
[----:B-1----:R-:W-:-:S07]  /*4530*/  FADD.FTZ R76, R76, 1 ;  /* 0x3f8000004c4c7421 */ /* 0x002fce0000010000 */
[----:B------:R-:W1:Y:S01]  /*4540*/  MUFU.EX2 R80, R80 ;  /* 0x0000005000507308 */ /* 0x000e620000000800 */
[----:B0-----:R-:W-:Y:S01]  /*4550*/  FMUL.FTZ R110, R125, R156 ;  /* 0x0000009c7d6e7220 */ /* 0x001fe20000410000 */
[----:B------:R-:W-:Y:S01]  /*4560*/  FMUL.FTZ R156, R135, -1.4426950216293334961 ;  /* 0xbfb8aa3b879c7820 */ /* 0x000fe20000410000 */
[----:B------:R-:W-:-:S03]  /*4570*/  FMUL.FTZ R125, R139, -1.4426950216293334961 ;  /* 0xbfb8aa3b8b7d7820 */ /* 0x000fc60000410000 */
[----:B------:R-:W-:Y:S02]  /*4580*/  F2FP.BF16.F32.PACK_AB R33, R110, R33 ;  /* 0x000000216e21723e */ /* 0x000fe400000010ff */
[----:B------:R-:W0:Y:S01]  /*4590*/  MUFU.RCP R102, R102 ;  /* 0x0000006600667308 */ /* 0x000e220000001000 */
[----:B--2---:R-:W-:-:S07]  /*45a0*/  FMUL.FTZ R39, R39, R152 ;  /* 0x0000009827277220 */ /* 0x004fce0000410000 */
[----:B------:R-:W2:Y:S01]  /*45b0*/  MUFU.EX2 R72, R72 ;  /* 0x0000004800487308 */ /* 0x000ea20000000800 */
[----:B-1----:R-:W-:Y:S01]  /*45c0*/  FADD.FTZ R152, R80, 1 ;  /* 0x3f80000050987421 */ /* 0x002fe20000010000 */
[----:B------:R-:W-:-:S06]  /*45d0*/  FMUL.FTZ R80, R62, -1.4426950216293334961 ;  /* 0xbfb8aa3b3e507820 */ /* 0x000fcc0000410000 */
[----:B------:R-:W1:Y:S01]  /*45e0*/  MUFU.EX2 R65, R65 ;  /* 0x0000004100417308 */ /* 0x000e620000000800 */
[----:B0-----:R-:W-:Y:S01]  /*45f0*/  FMUL.FTZ R84, R101, R102 ;  /* 0x0000006665547220 */ /* 0x001fe20000410000 */
[----:B------:R-:W-:Y:S01]  /*4600*/  FMUL.FTZ R101, R53, -1.4426950216293334961 ;  /* 0xbfb8aa3b35657820 */ /* 0x000fe20000410000 */
[----:B------:R-:W-:-:S03]  /*4610*/  FMUL.FTZ R102, R59, -1.4426950216293334961 ;  /* 0xbfb8aa3b3b667820 */ /* 0x000fc60000410000 */
[----:B------:R-:W-:Y:S02]  /*4620*/  F2FP.BF16.F32.PACK_AB R3, R84, R3 ;  /* 0x000000035403723e */ /* 0x000fe400000010ff */
[----:B------:R-:W0:Y:S01]  /*4630*/  MUFU.EX2 R67, R67 ;  /* 0x0000004300437308 */ /* 0x000e220000000800 */
[----:B--2---:R-:W-:-:S07]  /*4640*/  FADD.FTZ R72, R72, 1 ;  /* 0x3f80000048487421 */ /* 0x004fce0000010000 */
[----:B------:R-:W2:Y:S01]  /*4650*/  MUFU.EX2 R57, R57 ;  /* 0x0000003900397308 */ /* 0x000ea20000000800 */
[----:B-1----:R-:W-:-:S07]  /*4660*/  FADD.FTZ R65, R65, 1 ;  /* 0x3f80000041417421 */ /* 0x002fce0000010000 */
[----:B------:R-:W1:Y:S01]  /*4670*/  MUFU.RCP R158, R71 ;  /* 0x00000047009e7308 */ /* 0x000e620000001000 */
[----:B0-----:R-:W-:-:S07]  /*4680*/  FADD.FTZ R67, R67, 1 ;  /* 0x3f80000043437421 */ /* 0x001fce0000010000 */
[----:B------:R-:W0:Y:S01]  /*4690*/  MUFU.RCP R160, R153 ;  /* 0x0000009900a07308 */ /* 0x000e220000001000 */
[----:B--2---:R-:W-:-:S07]  /*46a0*/  FADD.FTZ R57, R57, 1 ;  /* 0x3f80000039397421 */ /* 0x004fce0000010000 */
[----:B------:R-:W2:Y:S01]  /*46b0*/  MUFU.RCP R151, R151 ;  /* 0x0000009700977308 */ /* 0x000ea20000001000 */
[----:B-1----:R-:W-:Y:S01]  /*46c0*/  FMUL.FTZ R64, R123, R158 ;  /* 0x0000009e7b407220 */ /* 0x002fe20000410000 */
[----:B------:R-:W-:-:S04]  /*46d0*/  FMUL.FTZ R123, R81, -1.4426950216293334961 ;  /* 0xbfb8aa3b517b7820 */ /* 0x000fc80000410000 */
[----:B------:R-:W-:Y:S02]  /*46e0*/  F2FP.BF16.F32.PACK_AB R64, R64, R121 ;  /* 0x000000794040723e */ /* 0x000fe400000010ff */
[----:B------:R-:W1:Y:S01]  /*46f0*/  MUFU.EX2 R60, R60 ;  /* 0x0000003c003c7308 */ /* 0x000e620000000800 */
[----:B0-----:R-:W-:-:S07]  /*4700*/  FMUL.FTZ R43, R43, R160 ;  /* 0x000000a02b2b7220 */ /* 0x001fce0000410000 */
[----:B------:R-:W0:Y:S01]  /*4710*/  MUFU.RCP R150, R150 ;  /* 0x0000009600967308 */ /* 0x000e220000001000 */
[----:B--2---:R-:W-:-:S05]  /*4720*/  FMUL.FTZ R94, R94, R151 ;  /* 0x000000975e5e7220 */ /* 0x004fca0000410000 */
[----:B------:R-:W-:Y:S02]  /*4730*/  F2FP.BF16.F32.PACK_AB R45, R94, R45 ;  /* 0x0000002d5e2d723e */ /* 0x000fe400000010ff */
[----:B------:R2:W-:Y:S01]  /*4740*/  MUFU.EX2 R113, R156 ;  /* 0x0000009c00717308 */ /* 0x0005e20000000800 */
[----:B-1----:R-:W-:-:S07]  /*4750*/  FADD.FTZ R151, R60, 1 ;  /* 0x3f8000003c977421 */ /* 0x002fce0000010000 */
[----:B------:R-:W1:Y:S01]  /*4760*/  MUFU.RCP R76, R76 ;  /* 0x0000004c004c7308 */ /* 0x000e620000001000 */
[----:B--2---:R-:W-:Y:S01]  /*4770*/  FMUL.FTZ R156, R133, -1.4426950216293334961 ;  /* 0xbfb8aa3b859c7820 */ /* 0x004fe20000410000 */
[----:B0-----:R-:W-:Y:S01]  /*4780*/  FMUL.FTZ R150, R21, R150 ;  /* 0x0000009615967220 */ /* 0x001fe20000410000 */
[----:B------:R-:W-:-:S04]  /*4790*/  FMUL.FTZ R21, R73, -1.4426950216293334961 ;  /* 0xbfb8aa3b49157820 */ /* 0x000fc80000410000 */
[----:B------:R-:W-:Y:S01]  /*47a0*/  F2FP.BF16.F32.PACK_AB R85, R85, R150 ;  /* 0x000000965555723e */ /* 0x000fe200000010ff */
[----:B------:R-:W0:Y:S08]  /*47b0*/  MUFU.RCP R152, R152 ;  /* 0x0000009800987308 */ /* 0x000e300000001000 */
[----:B------:R-:W2:Y:S01]  /*47c0*/  MUFU.RCP R153, R72 ;  /* 0x0000004800997308 */ /* 0x000ea20000001000 */
[----:B-1----:R-:W-:-:S07]  /*47d0*/  FMUL.FTZ R115, R115, R76 ;  /* 0x0000004c73737220 */ /* 0x002fce0000410000 */
[----:B------:R-:W1:Y:S01]  /*47e0*/  MUFU.EX2 R86, R86 ;  /* 0x0000005600567308 */ /* 0x000e620000000800 */
[----:B0-----:R-:W-:Y:S01]  /*47f0*/  FMUL.FTZ R76, R69, R152 ;  /* 0x00000098454c7220 */ /* 0x001fe20000410000 */
[----:B------:R-:W-:Y:S01]  /*4800*/  FMUL.FTZ R152, R104, -1.4426950216293334961 ;  /* 0xbfb8aa3b68987820 */ /* 0x000fe20000410000 */
[----:B------:R-:W-:-:S03]  /*4810*/  FMUL.FTZ R69, R127, -1.4426950216293334961 ;  /* 0xbfb8aa3b7f457820 */ /* 0x000fc60000410000 */
[----:B------:R-:W-:Y:S02]  /*4820*/  F2FP.BF16.F32.PACK_AB R76, R76, R115 ;  /* 0x000000734c4c723e */ /* 0x000fe400000010ff */
[----:B------:R-:W0:Y:S01]  /*4830*/  MUFU.EX2 R101, R101 ;  /* 0x0000006500657308 */ /* 0x000e220000000800 */
[----:B--2---:R-:W-:-:S05]  /*4840*/  FMUL.FTZ R92, R92, R153 ;  /* 0x000000995c5c7220 */ /* 0x004fca0000410000 */
[----:B------:R-:W-:Y:S02]  /*4850*/  F2FP.BF16.F32.PACK_AB R41, R92, R41 ;  /* 0x000000295c29723e */ /* 0x000fe400000010ff */
[----:B------:R-:W2:Y:S01]  /*4860*/  MUFU.EX2 R71, R156 ;  /* 0x0000009c00477308 */ /* 0x000ea20000000800 */
[----:B-1----:R-:W-:Y:S01]  /*4870*/  FADD.FTZ R153, R86, 1 ;  /* 0x3f80000056997421 */ /* 0x002fe20000010000 */
[----:B------:R-:W-:-:S06]  /*4880*/  FMUL.FTZ R86, R105, -1.4426950216293334961 ;  /* 0xbfb8aa3b69567820 */ /* 0x000fcc0000410000 */
[----:B------:R1:W3:Y:S01]  /*4890*/  MUFU.RCP R158, R65 ;  /* 0x00000041009e7308 */ /* 0x0002e20000001000 */
[----:B0-----:R-:W-:-:S07]  /*48a0*/  FADD.FTZ R101, R101, 1 ;  /* 0x3f80000065657421 */ /* 0x001fce0000010000 */
[----:B------:R0:W4:Y:S01]  /*48b0*/  MUFU.RCP R160, R67 ;  /* 0x0000004300a07308 */ /* 0x0001220000001000 */
[----:B-1----:R-:W-:Y:S01]  /*48c0*/  FMUL.FTZ R65, R107, -1.4426950216293334961 ;  /* 0xbfb8aa3b6b417820 */ /* 0x002fe20000410000 */
[----:B--2---:R-:W-:-:S06]  /*48d0*/  FADD.FTZ R71, R71, 1 ;  /* 0x3f80000047477421 */ /* 0x004fcc0000010000 */
[----:B------:R1:W2:Y:S01]  /*48e0*/  MUFU.RCP R156, R57 ;  /* 0x00000039009c7308 */ /* 0x0002a20000001000 */
[----:B---3--:R-:W-:Y:S01]  /*48f0*/  FMUL.FTZ R60, R93, R158 ;  /* 0x0000009e5d3c7220 */ /* 0x008fe20000410000 */
[----:B0-----:R-:W-:Y:S01]  /*4900*/  FMUL.FTZ R67, R131, -1.4426950216293334961 ;  /* 0xbfb8aa3b83437820 */ /* 0x001fe20000410000 */
[----:B------:R-:W-:-:S03]  /*4910*/  FMUL.FTZ R93, R79, -1.4426950216293334961 ;  /* 0xbfb8aa3b4f5d7820 */ /* 0x000fc60000410000 */
[----:B------:R-:W-:Y:S02]  /*4920*/  F2FP.BF16.F32.PACK_AB R43, R60, R43 ;  /* 0x0000002b3c2b723e */ /* 0x000fe400000010ff */
[----:B------:R-:W0:Y:S01]  /*4930*/  MUFU.EX2 R37, R37 ;  /* 0x0000002500257308 */ /* 0x000e220000000800 */
[----:B-1----:R-:W-:Y:S01]  /*4940*/  FMUL.FTZ R57, R129, -1.4426950216293334961 ;  /* 0xbfb8aa3b81397820 */ /* 0x002fe20000410000 */
[----:B----4-:R-:W-:-:S06]  /*4950*/  FMUL.FTZ R119, R119, R160 ;  /* 0x000000a077777220 */ /* 0x010fcc0000410000 */
[----:B------:R-:W1:Y:S01]  /*4960*/  MUFU.EX2 R111, R111 ;  /* 0x0000006f006f7308 */ /* 0x000e620000000800 */
[----:B--2---:R-:W-:-:S07]  /*4970*/  FMUL.FTZ R117, R117, R156 ;  /* 0x0000009c75757220 */ /* 0x004fce0000410000 */
[----:B------:R-:W2:Y:S01]  /*4980*/  MUFU.EX2 R83, R83 ;  /* 0x0000005300537308 */ /* 0x000ea20000000800 */
[----:B0-----:R-:W-:-:S07]  /*4990*/  FADD.FTZ R162, R37, 1 ;  /* 0x3f80000025a27421 */ /* 0x001fce0000010000 */
[----:B------:R-:W0:Y:S01]  /*49a0*/  MUFU.RCP R151, R151 ;  /* 0x0000009700977308 */ /* 0x000e220000001000 */
[----:B-1----:R-:W-:-:S07]  /*49b0*/  FADD.FTZ R111, R111, 1 ;  /* 0x3f8000006f6f7421 */ /* 0x002fce0000010000 */
[----:B------:R-:W-:Y:S01]  /*49c0*/  MUFU.EX2 R56, R56 ;  /* 0x0000003800387308 */ /* 0x000fe20000000800 */
[----:B--2---:R-:W-:-:S07]  /*49d0*/  FADD.FTZ R37, R83, 1 ;  /* 0x3f80000053257421 */ /* 0x004fce0000010000 */
[----:B------:R-:W1:Y:S01]  /*49e0*/  MUFU.EX2 R21, R21 ;  /* 0x0000001500157308 */ /* 0x000e620000000800 */
[----:B0-----:R-:W-:-:S05]  /*49f0*/  FMUL.FTZ R66, R66, R151 ;  /* 0x0000009742427220 */ /* 0x001fca0000410000 */
[----:B------:R-:W-:Y:S02]  /*4a00*/  F2FP.BF16.F32.PACK_AB R66, R66, R119 ;  /* 0x000000774242723e */ /* 0x000fe400000010ff */
[----:B------:R-:W-:Y:S08]  /*4a10*/  MUFU.EX2 R65, R65 ;  /* 0x0000004100417308 */ /* 0x000ff00000000800 */
[----:B------:R-:W0:Y:S01]  /*4a20*/  MUFU.EX2 R88, R88 ;  /* 0x0000005800587308 */ /* 0x000e220000000800 */
[----:B-1----:R-:W-:Y:S01]  /*4a30*/  FADD.FTZ R151, R21, 1 ;  /* 0x3f80000015977421 */ /* 0x002fe20000010000 */
[----:B------:R-:W-:-:S06]  /*4a40*/  FMUL.FTZ R21, R63, -1.4426950216293334961 ;  /* 0xbfb8aa3b3f157820 */ /* 0x000fcc0000410000 */
[----:B------:R-:W1:Y:S08]  /*4a50*/  MUFU.EX2 R57, R57 ;  /* 0x0000003900397308 */ /* 0x000e700000000800 */
[----:B------:R-:W2:Y:S01]  /*4a60*/  MUFU.EX2 R51, R51 ;  /* 0x0000003300337308 */ /* 0x000ea20000000800 */
[----:B0-----:R-:W-:-:S07]  /*4a70*/  FADD.FTZ R88, R88, 1 ;  /* 0x3f80000058587421 */ /* 0x001fce0000010000 */
[----:B------:R-:W0:Y:S01]  /*4a80*/  MUFU.EX2 R47, R47 ;  /* 0x0000002f002f7308 */ /* 0x000e220000000800 */
[----:B-1----:R-:W-:-:S07]  /*4a90*/  FADD.FTZ R57, R57, 1 ;  /* 0x3f80000039397421 */ /* 0x002fce0000010000 */
[----:B------:R1:W3:Y:S01]  /*4aa0*/  MUFU.RCP R156, R153 ;  /* 0x00000099009c7308 */ /* 0x0002e20000001000 */
[----:B--2---:R-:W-:-:S07]  /*4ab0*/  FADD.FTZ R51, R51, 1 ;  /* 0x3f80000033337421 */ /* 0x004fce0000010000 */
[----:B------:R-:W2:Y:S01]  /*4ac0*/  MUFU.RCP R160, R101 ;  /* 0x0000006500a07308 */ /* 0x000ea20000001000 */
[----:B-1----:R-:W-:Y:S01]  /*4ad0*/  FMUL.FTZ R153, R61, -1.4426950216293334961 ;  /* 0xbfb8aa3b3d997820 */ /* 0x002fe20000410000 */
[----:B0-----:R-:W-:-:S06]  /*4ae0*/  FADD.FTZ R47, R47, 1 ;  /* 0x3f8000002f2f7421 */ /* 0x001fcc0000010000 */
[----:B------:R-:W0:Y:S01]  /*4af0*/  MUFU.EX2 R152, R152 ;  /* 0x0000009800987308 */ /* 0x000e220000000800 */
[----:B---3--:R-:W-:Y:S01]  /*4b00*/  FMUL.FTZ R29, R29, R156 ;  /* 0x0000009c1d1d7220 */ /* 0x008fe20000410000 */
[----:B------:R-:W-:-:S06]  /*4b10*/  FMUL.FTZ R156, R75, -1.4426950216293334961 ;  /* 0xbfb8aa3b4b9c7820 */ /* 0x000fcc0000410000 */
[----:B------:R-:W1:Y:S01]  /*4b20*/  MUFU.EX2 R67, R67 ;  /* 0x0000004300437308 */ /* 0x000e620000000800 */
[----:B--2---:R-:W-:-:S07]  /*4b30*/  FMUL.FTZ R160, R53, R160 ;  /* 0x000000a035a07220 */ /* 0x004fce0000410000 */
[----:B------:R-:W2:Y:S01]  /*4b40*/  MUFU.EX2 R93, R93 ;  /* 0x0000005d005d7308 */ /* 0x000ea20000000800 */
[----:B0-----:R-:W-:-:S07]  /*4b50*/  FADD.FTZ R53, R152, 1 ;  /* 0x3f80000098357421 */ /* 0x001fce0000010000 */
[----:B------:R-:W0:Y:S08]  /*4b60*/  MUFU.EX2 R80, R80 ;  /* 0x0000005000507308 */ /* 0x000e300000000800 */
[----:B------:R-:W3:Y:S08]  /*4b70*/  MUFU.EX2 R153, R153 ;  /* 0x0000009900997308 */ /* 0x000ef00000000800 */
[----:B------:R4:W5:Y:S08]  /*4b80*/  MUFU.RCP R164, R111 ;  /* 0x0000006f00a47308 */ /* 0x0009700000001000 */
[----:B------:R-:W5:Y:S01]  /*4b90*/  MUFU.RCP R37, R37 ;  /* 0x0000002500257308 */ /* 0x000f620000001000 */
[----:B----4-:R-:W-:Y:S01]  /*4ba0*/  FADD.FTZ R111, R56, 1 ;  /* 0x3f800000386f7421 */ /* 0x010fe20000010000 */
[----:B------:R-:W-:Y:S01]  /*4bb0*/  FADD.FTZ R56, R65, 1 ;  /* 0x3f80000041387421 */ /* 0x000fe20000010000 */
[----:B-1----:R-:W-:Y:S01]  /*4bc0*/  FADD.FTZ R65, R67, 1 ;  /* 0x3f80000043417421 */ /* 0x002fe20000010000 */
[----:B--2---:R-:W-:Y:S01]  /*4bd0*/  FADD.FTZ R67, R93, 1 ;  /* 0x3f8000005d437421 */ /* 0x004fe20000010000 */
[----:B0-----:R-:W-:Y:S01]  /*4be0*/  FADD.FTZ R93, R80, 1 ;  /* 0x3f800000505d7421 */ /* 0x001fe20000010000 */
[----:B---3--:R-:W-:-:S02]  /*4bf0*/  FADD.FTZ R153, R153, 1 ;  /* 0x3f80000099997421 */ /* 0x008fc40000010000 */
[----:B------:R-:W0:Y:S01]  /*4c00*/  MUFU.RCP R111, R111 ;  /* 0x0000006f006f7308 */ /* 0x000e220000001000 */
[----:B-----5:R-:W-:-:S07]  /*4c10*/  FMUL.FTZ R164, R109, R164 ;  /* 0x000000a46da47220 */ /* 0x020fce0000410000 */
[----:B------:R-:W1:Y:S01]  /*4c20*/  MUFU.RCP R56, R56 ;  /* 0x0000003800387308 */ /* 0x000e620000001000 */
[----:B------:R-:W-:-:S07]  /*4c30*/  FMUL.FTZ R37, R90, R37 ;  /* 0x000000255a257220 */ /* 0x000fce0000410000 */
[----:B------:R-:W2:Y:S01]  /*4c40*/  MUFU.EX2 R21, R21 ;  /* 0x0000001500157308 */ /* 0x000ea20000000800 */
[----:B0-----:R-:W-:-:S07]  /*4c50*/  FMUL.FTZ R111, R68, R111 ;  /* 0x0000006f446f7220 */ /* 0x001fce0000410000 */
[----:B------:R-:W0:Y:S01]  /*4c60*/  MUFU.RCP R88, R88 ;  /* 0x0000005800587308 */ /* 0x000e220000001000 */
[----:B-1----:R-:W-:Y:S01]  /*4c70*/  FMUL.FTZ R68, R107, R56 ;  /* 0x000000386b447220 */ /* 0x002fe20000410000 */
[----:B------:R-:W-:-:S04]  /*4c80*/  IADD3 R56, P1, R18, UR6, RZ ;  /* 0x0000000612387c10 */ /* 0x000fc8000ff3e0ff */
[----:B------:R-:W-:Y:S02]  /*4c90*/  F2FP.BF16.F32.PACK_AB R68, R68, R111 ;  /* 0x0000006f4444723e */ /* 0x000fe400000010ff */
[----:B------:R-:W1:Y:S01]  /*4ca0*/  MUFU.RCP R162, R162 ;  /* 0x000000a200a27308 */ /* 0x000e620000001000 */
[----:B--2---:R-:W-:-:S07]  /*4cb0*/  FADD.FTZ R21, R21, 1 ;  /* 0x3f80000015157421 */ /* 0x004fce0000010000 */
[----:B------:R-:W2:Y:S01]  /*4cc0*/  MUFU.RCP R57, R57 ;  /* 0x0000003900397308 */ /* 0x000ea20000001000 */
[----:B0-----:R-:W-:Y:S01]  /*4cd0*/  FMUL.FTZ R95, R95, R88 ;  /* 0x000000585f5f7220 */ /* 0x001fe20000410000 */
[----:B------:R-:W-:-:S04]  /*4ce0*/  FMUL.FTZ R88, R137, -1.4426950216293334961 ;  /* 0xbfb8aa3b89587820 */ /* 0x000fc80000410000 */
[----:B------:R-:W-:Y:S02]  /*4cf0*/  F2FP.BF16.F32.PACK_AB R95, R98, R95 ;  /* 0x0000005f625f723e */ /* 0x000fe400000010ff */
[----:B------:R-:W-:Y:S01]  /*4d00*/  MUFU.EX2 R74, R74 ;  /* 0x0000004a004a7308 */ /* 0x000fe20000000800 */
[----:B-1----:R-:W-:-:S05]  /*4d10*/  FMUL.FTZ R162, R31, R162 ;  /* 0x000000a21fa27220 */ /* 0x002fca0000410000 */
[----:B------:R-:W-:Y:S02]  /*4d20*/  F2FP.BF16.F32.PACK_AB R37, R37, R162 ;  /* 0x000000a22525723e */ /* 0x000fe400000010ff */
[----:B------:R-:W0:Y:S01]  /*4d30*/  MUFU.RCP R51, R51 ;  /* 0x0000003300337308 */ /* 0x000e220000001000 */
[----:B--2---:R-:W-:Y:S01]  /*4d40*/  FMUL.FTZ R31, R129, R57 ;  /* 0x00000039811f7220 */ /* 0x004fe20000410000 */
[----:B------:R-:W-:Y:S02]  /*4d50*/  IADD3.X R57, R130, UR7, RZ, P1, !PT ;  /* 0x0000000782397c10 */ /* 0x000fe40008ffe4ff */
[----:B------:R-:W-:-:S03]  /*4d60*/  IADD3 R128, P1, R128, UR6, RZ ;  /* 0x0000000680807c10 */ /* 0x000fc6000ff3e0ff */
[----:B------:R-:W-:Y:S01]  /*4d70*/  STG.E.U16 desc[UR10][R56.64], R85 ;  /* 0x0000005538007986 */ /* 0x000fe2000c10150a */
[----:B------:R-:W1:Y:S01]  /*4d80*/  MUFU.RCP R47, R47 ;  /* 0x0000002f002f7308 */ /* 0x000e620000001000 */
[----:B------:R-:W-:Y:S02]  /*4d90*/  IADD3.X R129, R126, UR7, RZ, P1, !PT ;  /* 0x000000077e817c10 */ /* 0x000fe40008ffe4ff */
[----:B------:R-:W-:Y:S01]  /*4da0*/  IADD3 R124, P1, R124, UR6, RZ ;  /* 0x000000067c7c7c10 */ /* 0x000fe2000ff3e0ff */
[----:B------:R-:W-:Y:S04]  /*4db0*/  STG.E.U16 desc[UR10][R56.64+0x4], R78 ;  /* 0x0000044e38007986 */ /* 0x000fe8000c10150a */
[----:B------:R-:W2:Y:S01]  /*4dc0*/  MUFU.RCP R53, R53 ;  /* 0x0000003500357308 */ /* 0x000ea20000001000 */
[----:B0-----:R-:W-:Y:S01]  /*4dd0*/  FMUL.FTZ R106, R106, R51 ;  /* 0x000000336a6a7220 */ /* 0x001fe20000410000 */
[----:B------:R-:W-:-:S05]  /*4de0*/  PRMT R51, R85, 0x7632, R51 ;  /* 0x0000763255337816 */ /* 0x000fca0000000033 */
[----:B------:R0:W-:Y:S01]  /*4df0*/  STG.E.U16 desc[UR10][R56.64+0x2], R51 ;  /* 0x0000023338007986 */ /* 0x0001e2000c10150a */
[----:B------:R-:W3:Y:S01]  /*4e00*/  MUFU.EX2 R99, R99 ;  /* 0x0000006300637308 */ /* 0x000ee20000000800 */
[----:B-1----:R-:W-:-:S07]  /*4e10*/  FMUL.FTZ R108, R108, R47 ;  /* 0x0000002f6c6c7220 */ /* 0x002fce0000410000 */
[----:B------:R-:W1:Y:S01]  /*4e20*/  MUFU.RCP R90, R153 ;  /* 0x00000099005a7308 */ /* 0x000e620000001000 */
[----:B--2---:R-:W-:Y:S01]  /*4e30*/  FMUL.FTZ R47, R104, R53 ;  /* 0x00000035682f7220 */ /* 0x004fe20000410000 */
[----:B------:R-:W-:Y:S02]  /*4e40*/  PRMT R53, R78, 0x7632, R53 ;  /* 0x000076324e357816 */ /* 0x000fe40000000035 */
[----:B0-----:R-:W-:-:S03]  /*4e50*/  PRMT R51, R97, 0x7632, R51 ;  /* 0x0000763261337816 */ /* 0x001fc60000000033 */
[----:B------:R0:W-:Y:S01]  /*4e60*/  STG.E.U16 desc[UR10][R56.64+0x6], R53 ;  /* 0x0000063538007986 */ /* 0x0001e2000c10150a */
[----:B------:R-:W2:Y:S01]  /*4e70*/  MUFU.EX2 R125, R125 ;  /* 0x0000007d007d7308 */ /* 0x000ea20000000800 */
[----:B---3--:R-:W-:Y:S02]  /*4e80*/  FADD.FTZ R83, R99, 1 ;  /* 0x3f80000063537421 */ /* 0x008fe40000010000 */
[----:B------:R3:W-:Y:S04]  /*4e90*/  STG.E.U16 desc[UR10][R128.64], R3 ;  /* 0x0000000380007986 */ /* 0x0007e8000c10150a */
[----:B------:R-:W-:Y:S01]  /*4ea0*/  STG.E.U16 desc[UR10][R128.64+0x4], R97 ;  /* 0x0000046180007986 */ /* 0x000fe2000c10150a */
[----:B------:R-:W4:Y:S01]  /*4eb0*/  MUFU.RCP R93, R93 ;  /* 0x0000005d005d7308 */ /* 0x000f220000001000 */
[----:B-1----:R-:W-:Y:S01]  /*4ec0*/  FMUL.FTZ R90, R61, R90 ;  /* 0x0000005a3d5a7220 */ /* 0x002fe20000410000 */
[----:B------:R-:W-:Y:S01]  /*4ed0*/  PRMT R61, R3, 0x7632, R61 ;  /* 0x00007632033d7816 */ /* 0x000fe2000000003d */
[----:B------:R1:W-:Y:S01]  /*4ee0*/  STG.E.U16 desc[UR10][R128.64+0x6], R51 ;  /* 0x0000063380007986 */ /* 0x0003e2000c10150a */
[----:B0-----:R-:W-:-:S02]  /*4ef0*/  PRMT R53, R49, 0x7632, R53 ;  /* 0x0000763231357816 */ /* 0x001fc40000000035 */
[----:B------:R-:W-:Y:S01]  /*4f00*/  F2FP.BF16.F32.PACK_AB R47, R47, R90 ;  /* 0x0000005a2f2f723e */ /* 0x000fe200000010ff */
[----:B------:R-:W-:Y:S01]  /*4f10*/  STG.E.U16 desc[UR10][R128.64+0x2], R61 ;  /* 0x0000023d80007986 */ /* 0x000fe2000c10150a */
[----:B------:R-:W0:Y:S01]  /*4f20*/  MUFU.EX2 R102, R102 ;  /* 0x0000006600667308 */ /* 0x000e220000000800 */
[----:B--2---:R-:W-:Y:S01]  /*4f30*/  FADD.FTZ R99, R125, 1 ;  /* 0x3f8000007d637421 */ /* 0x004fe20000010000 */
[----:B------:R-:W-:Y:S02]  /*4f40*/  IADD3.X R125, R122, UR7, RZ, P1, !PT ;  /* 0x000000077a7d7c10 */ /* 0x000fe40008ffe4ff */
[----:B------:R-:W-:Y:S02]  /*4f50*/  IADD3 R56, P1, R120, UR6, RZ ;  /* 0x0000000678387c10 */ /* 0x000fe4000ff3e0ff */
[----:B---3--:R-:W-:Y:S01]  /*4f60*/  PRMT R3, R95, 0x7632, R3 ;  /* 0x000076325f037816 */ /* 0x008fe20000000003 */
[----:B------:R2:W-:Y:S01]  /*4f70*/  STG.E.U16 desc[UR10][R124.64], R55 ;  /* 0x000000377c007986 */ /* 0x0005e2000c10150a */
[----:B------:R-:W3:Y:S01]  /*4f80*/  MUFU.EX2 R89, R89 ;  /* 0x0000005900597308 */ /* 0x000ee20000000800 */
[----:B----4-:R-:W-:Y:S01]  /*4f90*/  FMUL.FTZ R93, R62, R93 ;  /* 0x0000005d3e5d7220 */ /* 0x010fe20000410000 */
[----:B------:R-:W-:Y:S01]  /*4fa0*/  PRMT R62, R55, 0x7632, R62 ;  /* 0x00007632373e7816 */ /* 0x000fe2000000003e */
[----:B------:R-:W-:Y:S01]  /*4fb0*/  STG.E.U16 desc[UR10][R124.64+0x4], R95 ;  /* 0x0000045f7c007986 */ /* 0x000fe2000c10150a */
[----:B------:R-:W-:-:S02]  /*4fc0*/  IADD3.X R57, R118, UR7, RZ, P1, !PT ;  /* 0x0000000776397c10 */ /* 0x000fc40008ffe4ff */
[----:B-1----:R-:W-:Y:S01]  /*4fd0*/  PRMT R51, R33, 0x7632, R51 ;  /* 0x0000763221337816 */ /* 0x002fe20000000033 */
[----:B------:R1:W-:Y:S01]  /*4fe0*/  STG.E.U16 desc[UR10][R124.64+0x2], R62 ;  /* 0x0000023e7c007986 */ /* 0x0003e2000c10150a */
[----:B------:R4:W5:Y:S01]  /*4ff0*/  MUFU.RCP R158, R151 ;  /* 0x00000097009e7308 */ /* 0x0009620000001000 */
[----:B0-----:R-:W-:Y:S02]  /*5000*/  FADD.FTZ R102, R102, 1 ;  /* 0x3f80000066667421 */ /* 0x001fe40000010000 */
[----:B------:R0:W-:Y:S01]  /*5010*/  STG.E.U16 desc[UR10][R124.64+0x6], R3 ;  /* 0x000006037c007986 */ /* 0x0001e2000c10150a */
[----:B--2---:R-:W-:-:S03]  /*5020*/  PRMT R55, R45, 0x7632, R55 ;  /* 0x000076322d377816 */ /* 0x004fc60000000037 */
[----:B------:R-:W-:Y:S01]  /*5030*/  STG.E.U16 desc[UR10][R56.64+0x2], R53 ;  /* 0x0000023538007986 */ /* 0x000fe2000c10150a */
[----:B------:R-:W2:Y:S01]  /*5040*/  MUFU.RCP R21, R21 ;  /* 0x0000001500157308 */ /* 0x000ea20000001000 */
[----:B----4-:R-:W-:Y:S01]  /*5050*/  FADD.FTZ R151, R74, 1 ;  /* 0x3f8000004a977421 */ /* 0x010fe20000010000 */
[----:B---3--:R-:W-:Y:S01]  /*5060*/  FADD.FTZ R89, R89, 1 ;  /* 0x3f80000059597421 */ /* 0x008fe20000010000 */
[----:B-1----:R-:W-:Y:S01]  /*5070*/  IADD3 R62, P1, R116, UR6, RZ ;  /* 0x00000006743e7c10 */ /* 0x002fe2000ff3e0ff */
[----:B------:R-:W-:Y:S01]  /*5080*/  STG.E.U16 desc[UR10][R56.64], R49 ;  /* 0x0000003138007986 */ /* 0x000fe2000c10150a */
[----:B0-----:R-:W-:-:S03]  /*5090*/  PRMT R3, R64, 0x7632, R3 ;  /* 0x0000763240037816 */ /* 0x001fc60000000003 */
[----:B------:R-:W0:Y:S01]  /*50a0*/  MUFU.EX2 R88, R88 ;  /* 0x0000005800587308 */ /* 0x000e220000000800 */
[----:B-----5:R-:W-:Y:S01]  /*50b0*/  FMUL.FTZ R72, R73, R158 ;  /* 0x0000009e49487220 */ /* 0x020fe20000410000 */
[----:B------:R-:W-:Y:S01]  /*50c0*/  FMUL.FTZ R73, R77, -1.4426950216293334961 ;  /* 0xbfb8aa3b4d497820 */ /* 0x000fe20000410000 */
[----:B------:R1:W-:Y:S03]  /*50d0*/  STG.E.U16 desc[UR10][R56.64+0x4], R33 ;  /* 0x0000042138007986 */ /* 0x0003e6000c10150a */
[----:B------:R-:W-:Y:S01]  /*50e0*/  F2FP.BF16.F32.PACK_AB R72, R72, R117 ;  /* 0x000000754848723e */ /* 0x000fe200000010ff */
[----:B------:R3:W-:Y:S01]  /*50f0*/  STG.E.U16 desc[UR10][R56.64+0x6], R51 ;  /* 0x0000063338007986 */ /* 0x0007e2000c10150a */
[----:B------:R4:W5:Y:S01]  /*5100*/  MUFU.RCP R74, R151 ;  /* 0x00000097004a7308 */ /* 0x0009620000001000 */
[----:B--2---:R-:W-:Y:S01]  /*5110*/  FMUL.FTZ R21, R63, R21 ;  /* 0x000000153f157220 */ /* 0x004fe20000410000 */
[----:B------:R-:W-:-:S02]  /*5120*/  IADD3.X R63, R114, UR7, RZ, P1, !PT ;  /* 0x00000007723f7c10 */ /* 0x000fc40008ffe4ff */
[----:B------:R-:W-:Y:S02]  /*5130*/  IADD3 R112, P1, R112, UR6, RZ ;  /* 0x0000000670707c10 */ /* 0x000fe4000ff3e0ff */
[----:B------:R-:W-:Y:S01]  /*5140*/  F2FP.BF16.F32.PACK_AB R21, R106, R21 ;  /* 0x000000156a15723e */ /* 0x000fe200000010ff */
[----:B------:R2:W-:Y:S01]  /*5150*/  STG.E.U16 desc[UR10][R62.64], R45 ;  /* 0x0000002d3e007986 */ /* 0x0005e2000c10150a */
[----:B------:R-:W2:Y:S01]  /*5160*/  MUFU.EX2 R27, R27 ;  /* 0x0000001b001b7308 */ /* 0x000ea20000000800 */
[----:B0-----:R-:W-:Y:S01]  /*5170*/  FADD.FTZ R88, R88, 1 ;  /* 0x3f80000058587421 */ /* 0x001fe20000010000 */
[----:B----4-:R-:W-:Y:S01]  /*5180*/  FMUL.FTZ R151, R25, -1.4426950216293334961 ;  /* 0xbfb8aa3b19977820 */ /* 0x010fe20000410000 */
[----:B-1----:R-:W-:Y:S01]  /*5190*/  PRMT R33, R43, 0x7632, R33 ;  /* 0x000076322b217816 */ /* 0x002fe20000000021 */
[----:B------:R-:W-:Y:S01]  /*51a0*/  STG.E.U16 desc[UR10][R62.64+0x2], R55 ;  /* 0x000002373e007986 */ /* 0x000fe2000c10150a */
[----:B---3--:R-:W-:-:S03]  /*51b0*/  PRMT R56, R66, 0x7632, R56 ;  /* 0x0000763242387816 */ /* 0x008fc60000000038 */
[----:B------:R-:W0:Y:S01]  /*51c0*/  MUFU.EX2 R35, R35 ;  /* 0x0000002300237308 */ /* 0x000e220000000800 */
[----:B-----5:R-:W-:Y:S01]  /*51d0*/  FMUL.FTZ R74, R91, R74 ;  /* 0x0000004a5b4a7220 */ /* 0x020fe20000410000 */
[----:B------:R-:W-:Y:S01]  /*51e0*/  FMUL.FTZ R91, R149, -1.4426950216293334961 ;  /* 0xbfb8aa3b955b7820 */ /* 0x000fe20000410000 */
[----:B--2---:R-:W-:Y:S01]  /*51f0*/  PRMT R45, R41, 0x7632, R45 ;  /* 0x00007632292d7816 */ /* 0x004fe2000000002d */
[----:B------:R-:W-:Y:S02]  /*5200*/  STG.E.U16 desc[UR10][R62.64+0x4], R64 ;  /* 0x000004403e007986 */ /* 0x000fe4000c10150a */
[----:B------:R-:W-:Y:S02]  /*5210*/  F2FP.BF16.F32.PACK_AB R39, R74, R39 ;  /* 0x000000274a27723e */ /* 0x000fe400000010ff */
[----:B------:R-:W1:Y:S01]  /*5220*/  MUFU.EX2 R123, R123 ;  /* 0x0000007b007b7308 */ /* 0x000e620000000800 */
[----:B------:R-:W-:Y:S01]  /*5230*/  FADD.FTZ R27, R27, 1 ;  /* 0x3f8000001b1b7421 */ /* 0x000fe20000010000 */
[----:B------:R2:W-:Y:S06]  /*5240*/  STG.E.U16 desc[UR10][R62.64+0x6], R3 ;  /* 0x000006033e007986 */ /* 0x0005ec000c10150a */
[----:B------:R3:W4:Y:S01]  /*5250*/  MUFU.RCP R158, R89 ;  /* 0x00000059009e7308 */ /* 0x0007220000001000 */
[----:B0-----:R-:W-:Y:S01]  /*5260*/  FADD.FTZ R35, R35, 1 ;  /* 0x3f80000023237421 */ /* 0x001fe20000010000 */
[----:B--2---:R-:W-:-:S06]  /*5270*/  PRMT R3, R72, 0x7632, R3 ;  /* 0x0000763248037816 */ /* 0x004fcc0000000003 */
[----:B------:R-:W0:Y:S01]  /*5280*/  MUFU.RCP R102, R102 ;  /* 0x0000006600667308 */ /* 0x000e220000001000 */
[----:B---3--:R-:W-:Y:S01]  /*5290*/  FADD.FTZ R89, R113, 1 ;  /* 0x3f80000071597421 */ /* 0x008fe20000010000 */
[----:B------:R-:W-:Y:S01]  /*52a0*/  IADD3.X R113, R54, UR7, RZ, P1, !PT ;  /* 0x0000000736717c10 */ /* 0x000fe20008ffe4ff */
[----:B-1----:R-:W-:Y:S01]  /*52b0*/  FADD.FTZ R101, R123, 1 ;  /* 0x3f8000007b657421 */ /* 0x002fe20000010000 */
[----:B------:R-:W-:-:S03]  /*52c0*/  IADD3 R52, P1, R52, UR6, RZ ;  /* 0x0000000634347c10 */ /* 0x000fc6000ff3e0ff */
[----:B------:R-:W-:Y:S01]  /*52d0*/  STG.E.U16 desc[UR10][R112.64], R43 ;  /* 0x0000002b70007986 */ /* 0x000fe2000c10150a */
[----:B------:R-:W1:Y:S01]  /*52e0*/  MUFU.EX2 R73, R73 ;  /* 0x0000004900497308 */ /* 0x000e620000000800 */
[----:B------:R-:W-:Y:S01]  /*52f0*/  IADD3.X R53, R50, UR7, RZ, P1, !PT ;  /* 0x0000000732357c10 */ /* 0x000fe20008ffe4ff */
[----:B----4-:R-:W-:Y:S01]  /*5300*/  FMUL.FTZ R158, R87, R158 ;  /* 0x0000009e579e7220 */ /* 0x010fe20000410000 */
[----:B------:R-:W-:Y:S01]  /*5310*/  IADD3 R48, P1, R48, UR6, RZ ;  /* 0x0000000630307c10 */ /* 0x000fe2000ff3e0ff */
[----:B------:R2:W-:Y:S03]  /*5320*/  STG.E.U16 desc[UR10][R112.64+0x2], R33 ;  /* 0x0000022170007986 */ /* 0x0005e6000c10150a */
[----:B------:R-:W-:Y:S01]  /*5330*/  IADD3.X R49, R46, UR7, RZ, P1, !PT ;  /* 0x000000072e317c10 */ /* 0x000fe20008ffe4ff */
[----:B------:R-:W3:Y:S01]  /*5340*/  MUFU.RCP R88, R88 ;  /* 0x0000005800587308 */ /* 0x000ee20000001000 */
[----:B0-----:R-:W-:Y:S01]  /*5350*/  FMUL.FTZ R59, R59, R102 ;  /* 0x000000663b3b7220 */ /* 0x001fe20000410000 */
[----:B------:R-:W-:Y:S01]  /*5360*/  IADD3 R44, P1, R44, UR6, RZ ;  /* 0x000000062c2c7c10 */ /* 0x000fe2000ff3e0ff */
[----:B------:R-:W-:Y:S01]  /*5370*/  STG.E.U16 desc[UR10][R112.64+0x4], R66 ;  /* 0x0000044270007986 */ /* 0x000fe2000c10150a */
[----:B------:R-:W-:-:S02]  /*5380*/  F2FP.BF16.F32.PACK_AB R29, R158, R29 ;  /* 0x0000001d9e1d723e */ /* 0x000fc400000010ff */
[----:B------:R-:W-:Y:S01]  /*5390*/  F2FP.BF16.F32.PACK_AB R59, R59, R160 ;  /* 0x000000a03b3b723e */ /* 0x000fe200000010ff */
[----:B------:R-:W-:Y:S01]  /*53a0*/  STG.E.U16 desc[UR10][R112.64+0x6], R56 ;  /* 0x0000063870007986 */ /* 0x000fe2000c10150a */
[----:B------:R-:W0:Y:S01]  /*53b0*/  MUFU.RCP R83, R83 ;  /* 0x0000005300537308 */ /* 0x000e220000001000 */
[----:B-1----:R-:W-:Y:S01]  /*53c0*/  FADD.FTZ R73, R73, 1 ;  /* 0x3f80000049497421 */ /* 0x002fe20000010000 */
[----:B--2---:R-:W-:Y:S01]  /*53d0*/  PRMT R33, R39, 0x7632, R33 ;  /* 0x0000763227217816 */ /* 0x004fe20000000021 */
[----:B------:R1:W-:Y:S04]  /*53e0*/  STG.E.U16 desc[UR10][R52.64], R41 ;  /* 0x0000002934007986 */ /* 0x0003e8000c10150a */
[----:B------:R2:W-:Y:S01]  /*53f0*/  STG.E.U16 desc[UR10][R52.64+0x2], R45 ;  /* 0x0000022d34007986 */ /* 0x0005e2000c10150a */
[----:B------:R-:W4:Y:S01]  /*5400*/  MUFU.EX2 R86, R86 ;  /* 0x0000005600567308 */ /* 0x000f220000000800 */
[----:B---3--:R-:W-:-:S02]  /*5410*/  FMUL.FTZ R88, R137, R88 ;  /* 0x0000005889587220 */ /* 0x008fc40000410000 */
[----:B------:R-:W-:Y:S01]  /*5420*/  STG.E.U16 desc[UR10][R52.64+0x4], R72 ;  /* 0x0000044834007986 */ /* 0x000fe2000c10150a */
[----:B-1----:R-:W-:-:S04]  /*5430*/  PRMT R41, R76, 0x7632, R41 ;  /* 0x000076324c297816 */ /* 0x002fc80000000029 */
[----:B------:R-:W1:Y:S01]  /*5440*/  MUFU.EX2 R156, R156 ;  /* 0x0000009c009c7308 */ /* 0x000e620000000800 */
[----:B------:R3:W-:Y:S01]  /*5450*/  STG.E.U16 desc[UR10][R52.64+0x6], R3 ;  /* 0x0000060334007986 */ /* 0x0007e2000c10150a */
[----:B0-----:R-:W-:Y:S01]  /*5460*/  FMUL.FTZ R83, R148, R83 ;  /* 0x0000005394537220 */ /* 0x001fe20000410000 */
[----:B--2---:R-:W-:Y:S02]  /*5470*/  IADD3.X R45, R42, UR7, RZ, P1, !PT ;  /* 0x000000072a2d7c10 */ /* 0x004fe40008ffe4ff */
[----:B------:R-:W-:Y:S01]  /*5480*/  IADD3 R40, P1, R40, UR6, RZ ;  /* 0x0000000628287c10 */ /* 0x000fe2000ff3e0ff */
[----:B------:R0:W-:Y:S01]  /*5490*/  STG.E.U16 desc[UR10][R48.64+0x6], R41 ;  /* 0x0000062930007986 */ /* 0x0001e2000c10150a */
[----:B------:R-:W-:Y:S01]  /*54a0*/  PRMT R42, R29, 0x7632, R42 ;  /* 0x000076321d2a7816 */ /* 0x000fe2000000002a */
[----:B------:R-:W2:Y:S01]  /*54b0*/  MUFU.EX2 R91, R91 ;  /* 0x0000005b005b7308 */ /* 0x000ea20000000800 */
[----:B----4-:R-:W-:Y:S01]  /*54c0*/  FADD.FTZ R80, R86, 1 ;  /* 0x3f80000056507421 */ /* 0x010fe20000010000 */
[----:B------:R-:W-:Y:S01]  /*54d0*/  STG.E.U16 desc[UR10][R48.64], R39 ;  /* 0x0000002730007986 */ /* 0x000fe2000c10150a */
[----:B------:R-:W-:-:S02]  /*54e0*/  F2FP.BF16.F32.PACK_AB R83, R83, R88 ;  /* 0x000000585353723e */ /* 0x000fc400000010ff */
[----:B---3--:R-:W-:Y:S01]  /*54f0*/  PRMT R3, R59, 0x7632, R3 ;  /* 0x000076323b037816 */ /* 0x008fe20000000003 */
[----:B------:R3:W-:Y:S02]  /*5500*/  STG.E.U16 desc[UR10][R48.64+0x2], R33 ;  /* 0x0000022130007986 */ /* 0x0007e4000c10150a */
[----:B------:R-:W4:Y:S01]  /*5510*/  MUFU.EX2 R69, R69 ;  /* 0x0000004500457308 */ /* 0x000f220000000800 */
[----:B-1----:R-:W-:Y:S01]  /*5520*/  FADD.FTZ R156, R156, 1 ;  /* 0x3f8000009c9c7421 */ /* 0x002fe20000010000 */
[----:B0-----:R-:W-:Y:S01]  /*5530*/  IADD3.X R41, R38, UR7, RZ, P1, !PT ;  /* 0x0000000726297c10 */ /* 0x001fe20008ffe4ff */
[----:B------:R-:W-:Y:S01]  /*5540*/  STG.E.U16 desc[UR10][R48.64+0x4], R76 ;  /* 0x0000044c30007986 */ /* 0x000fe2000c10150a */
[----:B------:R-:W-:-:S03]  /*5550*/  IADD3 R36, P1, R36, UR6, RZ ;  /* 0x0000000624247c10 */ /* 0x000fc6000ff3e0ff */
[----:B------:R0:W-:Y:S01]  /*5560*/  STG.E.U16 desc[UR10][R44.64], R29 ;  /* 0x0000001d2c007986 */ /* 0x0001e2000c10150a */
[----:B------:R-:W1:Y:S01]  /*5570*/  MUFU.EX2 R151, R151 ;  /* 0x0000009700977308 */ /* 0x000e620000000800 */
[----:B--2---:R-:W-:Y:S01]  /*5580*/  FADD.FTZ R91, R91, 1 ;  /* 0x3f8000005b5b7421 */ /* 0x004fe20000010000 */
[----:B---3--:R-:W-:Y:S01]  /*5590*/  PRMT R33, R37, 0x7632, R33 ;  /* 0x0000763225217816 */ /* 0x008fe20000000021 */
[----:B------:R-:W-:Y:S04]  /*55a0*/  STG.E.U16 desc[UR10][R44.64+0x2], R42 ;  /* 0x0000022a2c007986 */ /* 0x000fe8000c10150a */
[----:B------:R-:W-:Y:S01]  /*55b0*/  STG.E.U16 desc[UR10][R44.64+0x4], R59 ;  /* 0x0000043b2c007986 */ /* 0x000fe2000c10150a */
[----:B------:R-:W2:Y:S01]  /*55c0*/  MUFU.RCP R27, R27 ;  /* 0x0000001b001b7308 */ /* 0x000ea20000001000 */
[----:B----4-:R-:W-:-:S02]  /*55d0*/  FADD.FTZ R69, R69, 1 ;  /* 0x3f80000045457421 */ /* 0x010fc40000010000 */
[----:B------:R-:W-:Y:S01]  /*55e0*/  STG.E.U16 desc[UR10][R44.64+0x6], R3 ;  /* 0x000006032c007986 */ /* 0x000fe2000c10150a */
[----:B0-----:R-:W-:-:S03]  /*55f0*/  PRMT R29, R83, 0x7632, R29 ;  /* 0x00007632531d7816 */ /* 0x001fc6000000001d */
[----:B------:R0:W-:Y:S01]  /*5600*/  STG.E.U16 desc[UR10][R40.64], R37 ;  /* 0x0000002528007986 */ /* 0x0001e2000c10150a */
[----:B------:R-:W3:Y:S01]  /*5610*/  MUFU.RCP R89, R89 ;  /* 0x0000005900597308 */ /* 0x000ee20000001000 */
[----:B-1----:R-:W-:Y:S02]  /*5620*/  FADD.FTZ R151, R151, 1 ;  /* 0x3f80000097977421 */ /* 0x002fe40000010000 */
[----:B------:R1:W-:Y:S04]  /*5630*/  STG.E.U16 desc[UR10][R40.64+0x2], R33 ;  /* 0x0000022128007986 */ /* 0x0003e8000c10150a */
[----:B------:R-:W-:Y:S01]  /*5640*/  STG.E.U16 desc[UR10][R40.64+0x4], R83 ;  /* 0x0000045328007986 */ /* 0x000fe2000c10150a */
[----:B------:R-:W4:Y:S01]  /*5650*/  MUFU.RCP R99, R99 ;  /* 0x0000006300637308 */ /* 0x000f220000001000 */
[----:B--2---:R-:W-:Y:S01]  /*5660*/  FMUL.FTZ R27, R58, R27 ;  /* 0x0000001b3a1b7220 */ /* 0x004fe20000410000 */
[----:B0-----:R-:W-:Y:S01]  /*5670*/  IADD3.X R37, R34, UR7, RZ, P1, !PT ;  /* 0x0000000722257c10 */ /* 0x001fe20008ffe4ff */
[----:B------:R0:W-:Y:S01]  /*5680*/  STG.E.U16 desc[UR10][R40.64+0x6], R29 ;  /* 0x0000061d28007986 */ /* 0x0001e2000c10150a */
[----:B------:R-:W-:-:S02]  /*5690*/  IADD3 R32, P1, R32, UR6, RZ ;  /* 0x0000000620207c10 */ /* 0x000fc4000ff3e0ff */
[----:B------:R-:W-:Y:S02]  /*56a0*/  F2FP.BF16.F32.PACK_AB R27, R164, R27 ;  /* 0x0000001ba41b723e */ /* 0x000fe400000010ff */
[----:B------:R-:W2:Y:S01]  /*56b0*/  MUFU.RCP R35, R35 ;  /* 0x0000002300237308 */ /* 0x000ea20000001000 */
[----:B---3--:R-:W-:Y:S01]  /*56c0*/  FMUL.FTZ R89, R135, R89 ;  /* 0x0000005987597220 */ /* 0x008fe20000410000 */
[----:B-1----:R-:W-:Y:S02]  /*56d0*/  IADD3.X R33, R30, UR7, RZ, P1, !PT ;  /* 0x000000071e217c10 */ /* 0x002fe40008ffe4ff */
[----:B------:R-:W-:Y:S01]  /*56e0*/  IADD3 R28, P1, R28, UR6, RZ ;  /* 0x000000061c1c7c10 */ /* 0x000fe2000ff3e0ff */
[----:B------:R-:W-:Y:S01]  /*56f0*/  STG.E.U16 desc[UR10][R36.64], R27 ;  /* 0x0000001b24007986 */ /* 0x000fe2000c10150a */
[----:B------:R-:W-:Y:S02]  /*5700*/  PRMT R34, R27, 0x7632, R34 ;  /* 0x000076321b227816 */ /* 0x000fe40000000022 */
[----:B------:R-:W1:Y:S01]  /*5710*/  MUFU.RCP R71, R71 ;  /* 0x0000004700477308 */ /* 0x000e620000001000 */
[----:B----4-:R-:W-:Y:S01]  /*5720*/  FMUL.FTZ R58, R139, R99 ;  /* 0x000000638b3a7220 */ /* 0x010fe20000410000 */
[----:B0-----:R-:W-:Y:S01]  /*5730*/  IADD3.X R29, R24, UR7, RZ, P1, !PT ;  /* 0x00000007181d7c10 */ /* 0x001fe20008ffe4ff */
[----:B------:R-:W-:Y:S01]  /*5740*/  STG.E.U16 desc[UR10][R36.64+0x2], R34 ;  /* 0x0000022224007986 */ /* 0x000fe2000c10150a */
[----:B------:R-:W-:-:S02]  /*5750*/  IADD3 R26, P1, R26, UR6, RZ ;  /* 0x000000061a1a7c10 */ /* 0x000fc4000ff3e0ff */
[----:B------:R-:W-:Y:S02]  /*5760*/  F2FP.BF16.F32.PACK_AB R58, R58, R89 ;  /* 0x000000593a3a723e */ /* 0x000fe400000010ff */
[----:B------:R-:W0:Y:S01]  /*5770*/  MUFU.RCP R101, R101 ;  /* 0x0000006500657308 */ /* 0x000e220000001000 */
[----:B--2---:R-:W-:Y:S01]  /*5780*/  FMUL.FTZ R35, R70, R35 ;  /* 0x0000002346237220 */ /* 0x004fe20000410000 */
[----:B------:R-:W-:Y:S01]  /*5790*/  PRMT R3, R58, 0x7632, R3 ;  /* 0x000076323a037816 */ /* 0x000fe20000000003 */
[----:B------:R-:W-:Y:S03]  /*57a0*/  STG.E.U16 desc[UR10][R36.64+0x4], R58 ;  /* 0x0000043a24007986 */ /* 0x000fe6000c10150a */
[----:B------:R-:W-:Y:S01]  /*57b0*/  F2FP.BF16.F32.PACK_AB R35, R108, R35 ;  /* 0x000000236c23723e */ /* 0x000fe200000010ff */
[----:B------:R2:W-:Y:S01]  /*57c0*/  STG.E.U16 desc[UR10][R36.64+0x6], R3 ;  /* 0x0000060324007986 */ /* 0x0005e2000c10150a */
[----:B------:R-:W3:Y:S01]  /*57d0*/  MUFU.RCP R65, R65 ;  /* 0x0000004100417308 */ /* 0x000ee20000001000 */
[----:B-1----:R-:W-:Y:S01]  /*57e0*/  FMUL.FTZ R71, R133, R71 ;  /* 0x0000004785477220 */ /* 0x002fe20000410000 */
[----:B------:R-:W-:Y:S01]  /*57f0*/  PRMT R30, R35, 0x7632, R30 ;  /* 0x00007632231e7816 */ /* 0x000fe2000000001e */
[----:B------:R-:W-:Y:S04]  /*5800*/  STG.E.U16 desc[UR10][R32.64], R35 ;  /* 0x0000002320007986 */ /* 0x000fe8000c10150a */
[----:B------:R-:W-:Y:S01]  /*5810*/  STG.E.U16 desc[UR10][R32.64+0x2], R30 ;  /* 0x0000021e20007986 */ /* 0x000fe2000c10150a */
[----:B------:R-:W1:Y:S01]  /*5820*/  MUFU.RCP R67, R67 ;  /* 0x0000004300437308 */ /* 0x000e620000001000 */
[----:B0-----:R-:W-:Y:S01]  /*5830*/  FMUL.FTZ R70, R81, R101 ;  /* 0x0000006551467220 */ /* 0x001fe20000410000 */
[----:B--2---:R-:W-:-:S04]  /*5840*/  PRMT R3, R68, 0x7632, R3 ;  /* 0x0000763244037816 */ /* 0x004fc80000000003 */
[----:B------:R-:W-:Y:S02]  /*5850*/  F2FP.BF16.F32.PACK_AB R70, R70, R71 ;  /* 0x000000474646723e */ /* 0x000fe400000010ff */
[----:B------:R-:W0:Y:S01]  /*5860*/  MUFU.RCP R73, R73 ;  /* 0x0000004900497308 */ /* 0x000e220000001000 */
[----:B---3--:R-:W-:Y:S01]  /*5870*/  FMUL.FTZ R65, R131, R65 ;  /* 0x0000004183417220 */ /* 0x008fe20000410000 */
[----:B------:R-:W-:Y:S01]  /*5880*/  PRMT R27, R70, 0x7632, R27 ;  /* 0x00007632461b7816 */ /* 0x000fe2000000001b */
[----:B------:R-:W-:Y:S04]  /*5890*/  STG.E.U16 desc[UR10][R32.64+0x4], R70 ;  /* 0x0000044620007986 */ /* 0x000fe8000c10150a */
[----:B------:R2:W-:Y:S01]  /*58a0*/  STG.E.U16 desc[UR10][R32.64+0x6], R27 ;  /* 0x0000061b20007986 */ /* 0x0005e2000c10150a */
[----:B------:R-:W3:Y:S01]  /*58b0*/  MUFU.RCP R80, R80 ;  /* 0x0000005000507308 */ /* 0x000ee20000001000 */
[----:B-1----:R-:W-:-:S02]  /*58c0*/  FMUL.FTZ R148, R79, R67 ;  /* 0x000000434f947220 */ /* 0x002fc40000410000 */
[----:B------:R-:W-:Y:S03]  /*58d0*/  STG.E.U16 desc[UR10][R28.64], R68 ;  /* 0x000000441c007986 */ /* 0x000fe6000c10150a */
[----:B------:R-:W-:Y:S01]  /*58e0*/  F2FP.BF16.F32.PACK_AB R65, R148, R65 ;  /* 0x000000419441723e */ /* 0x000fe200000010ff */
[----:B------:R1:W-:Y:S01]  /*58f0*/  STG.E.U16 desc[UR10][R28.64+0x2], R3 ;  /* 0x000002031c007986 */ /* 0x0003e2000c10150a */
[----:B------:R-:W4:Y:S01]  /*5900*/  MUFU.RCP R86, R69 ;  /* 0x0000004500567308 */ /* 0x000f220000001000 */
[----:B0-----:R-:W-:Y:S01]  /*5910*/  FMUL.FTZ R152, R77, R73 ;  /* 0x000000494d987220 */ /* 0x001fe20000410000 */
[----:B------:R-:W-:Y:S01]  /*5920*/  PRMT R24, R65, 0x7632, R24 ;  /* 0x0000763241187816 */ /* 0x000fe20000000018 */
[----:B------:R-:W-:Y:S01]  /*5930*/  STG.E.U16 desc[UR10][R28.64+0x4], R65 ;  /* 0x000004411c007986 */ /* 0x000fe2000c10150a */
[----:B--2---:R-:W-:Y:S02]  /*5940*/  IADD3.X R27, R19, UR7, RZ, P1, !PT ;  /* 0x00000007131b7c10 */ /* 0x004fe40008ffe4ff */
[----:B------:R-:W-:Y:S01]  /*5950*/  F2FP.BF16.F32.PACK_AB R31, R152, R31 ;  /* 0x0000001f981f723e */ /* 0x000fe200000010ff */
[----:B------:R-:W-:Y:S01]  /*5960*/  STG.E.U16 desc[UR10][R28.64+0x6], R24 ;  /* 0x000006181c007986 */ /* 0x000fe2000c10150a */
[----:B------:R-:W0:Y:S01]  /*5970*/  MUFU.RCP R102, R156 ;  /* 0x0000009c00667308 */ /* 0x000e220000001000 */
[----:B---3--:R-:W-:Y:S01]  /*5980*/  FMUL.FTZ R80, R105, R80 ;  /* 0x0000005069507220 */ /* 0x008fe20000410000 */
[----:B------:R-:W-:Y:S01]  /*5990*/  IADD3 R30, P1, R23, UR6, RZ ;  /* 0x00000006171e7c10 */ /* 0x000fe2000ff3e0ff */
[----:B------:R2:W-:Y:S01]  /*59a0*/  STG.E.U16 desc[UR10][R26.64+0x4], R31 ;  /* 0x0000041f1a007986 */ /* 0x0005e2000c10150a */
[----:B------:R-:W-:-:S02]  /*59b0*/  PRMT R19, R21, 0x7632, R19 ;  /* 0x0000763215137816 */ /* 0x000fc40000000013 */
[----:B-1----:R-:W-:Y:S01]  /*59c0*/  PRMT R3, R31, 0x7632, R3 ;  /* 0x000076321f037816 */ /* 0x002fe20000000003 */
[----:B------:R-:W-:Y:S01]  /*59d0*/  STG.E.U16 desc[UR10][R26.64], R21 ;  /* 0x000000151a007986 */ /* 0x000fe2000c10150a */
[----:B------:R-:W1:Y:S01]  /*59e0*/  MUFU.RCP R156, R151 ;  /* 0x00000097009c7308 */ /* 0x000e620000001000 */
[----:B----4-:R-:W-:Y:S01]  /*59f0*/  FMUL.FTZ R86, R127, R86 ;  /* 0x000000567f567220 */ /* 0x010fe20000410000 */
[----:B------:R-:W-:Y:S01]  /*5a00*/  F2FP.BF16.F32.PACK_AB R80, R80, R93 ;  /* 0x0000005d5050723e */ /* 0x000fe200000010ff */
[----:B------:R3:W-:Y:S01]  /*5a10*/  STG.E.U16 desc[UR10][R26.64+0x2], R19 ;  /* 0x000002131a007986 */ /* 0x0007e2000c10150a */
[----:B--2---:R-:W-:-:S04]  /*5a20*/  IADD3.X R31, R17, UR7, RZ, P1, !PT ;  /* 0x00000007111f7c10 */ /* 0x004fc80008ffe4ff */
[----:B------:R-:W2:Y:S01]  /*5a30*/  MUFU.RCP R91, R91 ;  /* 0x0000005b005b7308 */ /* 0x000ea20000001000 */
[----:B0-----:R-:W-:Y:S01]  /*5a40*/  FMUL.FTZ R75, R75, R102 ;  /* 0x000000664b4b7220 */ /* 0x001fe20000410000 */
[----:B------:R-:W-:Y:S01]  /*5a50*/  IADD3 R22, P1, R22, UR6, RZ ;  /* 0x0000000616167c10 */ /* 0x000fe2000ff3e0ff */
[----:B------:R0:W-:Y:S01]  /*5a60*/  STG.E.U16 desc[UR10][R26.64+0x6], R3 ;  /* 0x000006031a007986 */ /* 0x0001e2000c10150a */
[----:B------:R-:W-:Y:S02]  /*5a70*/  PRMT R17, R80, 0x7632, R17 ;  /* 0x0000763250117816 */ /* 0x000fe40000000011 */
[----:B------:R-:W-:Y:S01]  /*5a80*/  F2FP.BF16.F32.PACK_AB R75, R75, R86 ;  /* 0x000000564b4b723e */ /* 0x000fe200000010ff */
[----:B------:R4:W-:Y:S01]  /*5a90*/  STG.E.U16 desc[UR10][R30.64], R80 ;  /* 0x000000501e007986 */ /* 0x0009e2000c10150a */
[----:B------:R-:W-:Y:S01]  /*5aa0*/  IADD3.X R23, R20, UR7, RZ, P1, !PT ;  /* 0x0000000714177c10 */ /* 0x000fe20008ffe4ff */
[----:B-1----:R-:W-:Y:S01]  /*5ab0*/  FMUL.FTZ R25, R25, R156 ;  /* 0x0000009c19197220 */ /* 0x002fe20000410000 */
[----:B---3--:R-:W-:Y:S01]  /*5ac0*/  PRMT R19, R75, 0x7632, R19 ;  /* 0x000076324b137816 */ /* 0x008fe20000000013 */
[----:B------:R4:W-:Y:S01]  /*5ad0*/  STG.E.U16 desc[UR10][R30.64+0x2], R17 ;  /* 0x000002111e007986 */ /* 0x0009e2000c10150a */
[----:B------:R-:W-:-:S02]  /*5ae0*/  IADD3 R16, P1, R16, 0x9, RZ ;  /* 0x0000000910107810 */ /* 0x000fc40007f3e0ff */
[----:B0-----:R-:W-:Y:S01]  /*5af0*/  PRMT R3, R47, 0x7632, R3 ;  /* 0x000076322f037816 */ /* 0x001fe20000000003 */
[----:B------:R4:W-:Y:S01]  /*5b00*/  STG.E.U16 desc[UR10][R30.64+0x4], R75 ;  /* 0x0000044b1e007986 */ /* 0x0009e2000c10150a */
[----:B--2---:R-:W-:Y:S01]  /*5b10*/  FMUL.FTZ R18, R149, R91 ;  /* 0x0000005b95127220 */ /* 0x004fe20000410000 */
[----:B------:R-:W-:Y:S02]  /*5b20*/  IADD3.X R7, RZ, R7, RZ, P1, !PT ;  /* 0x00000007ff077210 */ /* 0x000fe40000ffe4ff */
[----:B------:R4:W-:Y:S01]  /*5b30*/  STG.E.U16 desc[UR10][R30.64+0x6], R19 ;  /* 0x000006131e007986 */ /* 0x0009e2000c10150a */
[----:B------:R-:W-:Y:S02]  /*5b40*/  ISETP.GE.U32.AND P1, PT, R16, R0, PT ;  /* 0x000000001000720c */ /* 0x000fe40003f26070 */
[----:B------:R-:W-:Y:S01]  /*5b50*/  F2FP.BF16.F32.PACK_AB R18, R18, R25 ;  /* 0x000000191212723e */ /* 0x000fe200000010ff */
[----:B------:R4:W-:Y:S01]  /*5b60*/  STG.E.U16 desc[UR10][R22.64], R47 ;  /* 0x0000002f16007986 */ /* 0x0009e2000c10150a */
[----:B------:R-:W-:-:S02]  /*5b70*/  ISETP.GE.AND.EX P1, PT, R7, R2, PT, P1 ;  /* 0x000000020700720c */ /* 0x000fc40003f26310 */
[----:B------:R-:W-:Y:S01]  /*5b80*/  PRMT R20, R18, 0x7632, R20 ;  /* 0x0000763212147816 */ /* 0x000fe20000000014 */
[----:B------:R4:W-:Y:S04]  /*5b90*/  STG.E.U16 desc[UR10][R22.64+0x2], R3 ;  /* 0x0000020316007986 */ /* 0x0009e8000c10150a */
[----:B------:R4:W-:Y:S04]  /*5ba0*/  STG.E.U16 desc[UR10][R22.64+0x4], R18 ;  /* 0x0000041216007986 */ /* 0x0009e8000c10150a */
[----:B------:R4:W-:Y:S02]  /*5bb0*/  STG.E.U16 desc[UR10][R22.64+0x6], R20 ;  /* 0x0000061416007986 */ /* 0x0009e4000c10150a */
[----:B------:R-:W-:Y:S05]  /*5bc0*/  @!P1 BRA `(.L_x_1274) ;  /* 0xffffffa800089947 */ /* 0x000fea000383ffff */
[----:B------:R-:W-:Y:S05]  /*5bd0*/  EXIT ;  /* 0x000000000000794d */ /* 0x000fea0003800000 */
.L_x_1275:
        /* <DEDUP_REMOVED lines=10> */
.L_x_2651:


//--------------------- .text._ZN13group_norm_v214gn_cuda_kernelI13__nv_bfloat16Li320ELi1ELi16ELi80ELi1024ELb1ELi128ELi320ELi320ELi4ELb1ELi18ELb0ELb0ENS_16CompileConditionILi900EEEEEvPT_PKS4_S7_S7_flPfS8_Pj --------------------------
	.section	.text._ZN13group_norm_v214gn_cuda_kernelI13__nv_bfloat16Li320ELi1ELi16ELi80ELi1024ELb1ELi128ELi320ELi320ELi4ELb1ELi18ELb0ELb0ENS_16CompileConditionILi900EEEEEvPT_PKS4_S7_S7_flPfS8_Pj,"ax",@progbits
	.align	128
        .global         _ZN13group_norm_v214gn_cuda_kernelI13__nv_bfloat16Li320ELi1ELi16ELi80ELi1024ELb1ELi128ELi320ELi320ELi4ELb1ELi18ELb0ELb0ENS_16CompileConditionILi900EEEEEvPT_PKS4_S7_S7_flPfS8_Pj
        .type           _ZN13group_norm_v214gn_cuda_kernelI13__nv_bfloat16Li320ELi1ELi16ELi80ELi1024ELb1ELi128ELi320ELi320ELi4ELb1ELi18ELb0ELb0ENS_16CompileConditionILi900EEEEEvPT_PKS4_S7_S7_flPfS8_Pj,@function
        .size           _ZN13group_norm_v214gn_cuda_kernelI13__nv_bfloat16Li320ELi1ELi16ELi80ELi1024ELb1ELi128ELi320ELi320ELi4ELb1ELi18ELb0ELb0ENS_16CompileConditionILi900EEEEEvPT_PKS4_S7_S7_flPfS8_Pj,(.L_x_2652 - _ZN13group_norm_v214gn_cuda_kernelI13__nv_bfloat16Li320ELi1ELi16ELi80ELi1024ELb1ELi128ELi320ELi320ELi4ELb1ELi18ELb0ELb0ENS_16CompileConditionILi900EEEEEvPT_PKS4_S7_S7_flPfS8_Pj)
        .other          _ZN13group_norm_v214gn_cuda_kernelI13__nv_bfloat16Li320ELi1ELi16ELi80ELi1024ELb1ELi128ELi320ELi320ELi4ELb1ELi18ELb0ELb0ENS_16CompileConditionILi900EEEEEvPT_PKS4_S7_S7_flPfS8_Pj,@"STO_CUDA_ENTRY STV_DEFAULT"
_ZN13group_norm_v214gn_cuda_kernelI13__nv_bfloat16Li320ELi1ELi16ELi80ELi1024ELb1ELi128ELi320ELi320ELi4ELb1ELi18ELb0ELb0ENS_16CompileConditionILi900EEEEEvPT_PKS4_S7_S7_flPfS8_Pj:
.text._ZN13group_norm_v214gn_cuda_kernelI13__nv_bfloat16Li320ELi1ELi16ELi80ELi1024ELb1ELi128ELi320ELi320ELi4ELb1ELi18ELb0ELb0ENS_16CompileConditionILi900EEEEEvPT_PKS4_S7_S7_flPfS8_Pj:
        /* <DEDUP_REMOVED lines=13> */
[----:B------:R-:W-:Y:S01]  /*00d0*/  UMOV UR10, UR4 ;  /* 0x00000004000a7c82 */ /* 0x000fe20008000000 */
[----:B------:R-:W1:Y:S01]  /*00e0*/  S2R R5, SR_CgaCtaId ;  /* 0x0000000000057919 */ /* 0x000e620000008800 */
[----:B------:R-:W-:Y:S01]  /*00f0*/  ISETP.EQ.U32.AND P1, PT, RZ, UR8, PT ;  /* 0x00000008ff007c0c */ /* 0x000fe2000bf22070 */
[----:B------:R-:W-:Y:S01]  /*0100*/  ULDC.64 UR6, c[0x0][0x250] ;  /* 0x0000940000067ab9 */ /* 0x000fe20000000a00 */
[----:B------:R-:W-:Y:S01]  /*0110*/  UMOV UR5, URZ ;  /* 0x0000003f00057c82 */ /* 0x000fe20008000000 */
[----:B------:R-:W2:Y:S01]  /*0120*/  S2R R4, SR_CTAID.X ;  /* 0x0000000000047919 */ /* 0x000ea20000002500 */
[----:B------:R-:W-:Y:S01]  /*0130*/  ULEA UR6, UP0, UR10, UR6, 0x2 ;  /* 0x000000060a067291 */ /* 0x000fe2000f80103f */
[----:B------:R-:W-:Y:S01]  /*0140*/  UMOV UR4, URZ ;  /* 0x0000003f00047c82 */ /* 0x000fe20008000000 */
[----:B------:R-:W-:-:S02]  /*0150*/  ULDC.64 UR14, c[0x0][0x208] ;  /* 0x00008200000e7ab9 */ /* 0x000fc40000000a00 */
[----:B------:R-:W-:Y:S01]  /*0160*/  ULEA.HI.X UR7, UR10, UR7, UR5, 0x2, UP0 ;  /* 0x000000070a077291 */ /* 0x000fe200080f1405 */
        /* <DEDUP_REMOVED lines=10> */
[----:B------:R-:W-:Y:S02]  /*0210*/  ISETP.EQ.OR.EX P0, PT, RZ, UR9, P0, P1 ;  /* 0x00000009ff007c0c */ /* 0x000fe40008702710 */
[----:B------:R-:W-:Y:S01]  /*0220*/  LEA R0, R7, R2, 0x3 ;  /* 0x0000000207007211 */ /* 0x000fe200078e18ff */
[----:B------:R0:W-:Y:S04]  /*0230*/  STL [R1+0x94], R3 ;  /* 0x0000940301007387 */ /* 0x0001e80000100800 */
[----:B------:R0:W-:Y:S06]  /*0240*/  STL [R1+0x98], R0 ;  /* 0x0000980001007387 */ /* 0x0001ec0000100800 */
.L_x_1282:
[----:B------:R-:W0:Y:S01]  /*0250*/  S2R R154, SR_TID.X ;  /* 0x00000000009a7919 */ /* 0x000e220000002100 */
[----:B------:R-:W1:Y:S01]  /*0260*/  S2UR UR22, SR_CTAID.X ;  /* 0x00000000001679c3 */ /* 0x000e620000002500 */
[----:B------:R-:W-:Y:S02]  /*0270*/  ULOP3.LUT UR16, UR10, 0x3, URZ, 0xc0, !UPT ;  /* 0x000000030a107892 */ /* 0x000fe4000f8ec03f */
[----:B------:R-:W-:Y:S02]  /*0280*/  USHF.R.U64 UR19, UR10, 0x2, UR5 ;  /* 0x000000020a137899 */ /* 0x000fe40008001205 */
[----:B------:R-:W-:Y:S02]  /*0290*/  UIMAD UR18, UR16, 0x140, URZ ;  /* 0x00000140101278a4 */ /* 0x000fe4000f8e023f */
[----:B------:R-:W-:Y:S01]  /*02a0*/  USHF.R.U32.HI UR9, URZ, 0x2, UR5 ;  /* 0x000000023f097899 */ /* 0x000fe20008011605 */
[----:B------:R-:W2:Y:S01]  /*02b0*/  LDC.64 R148, c[0x0][0x220] ;  /* 0x00008800ff947b82 */ /* 0x000ea20000000a00 */
[----:B------:R-:W-:Y:S01]  /*02c0*/  MOV R13, UR19 ;  /* 0x00000013000d7c02 */ /* 0x000fe20008000f00 */
[----:B------:R-:W-:Y:S01]  /*02d0*/  ULDC.64 UR12, c[0x0][0x218] ;  /* 0x00008600000c7ab9 */ /* 0x000fe20000000a00 */
[----:B------:R-:W-:-:S05]  /*02e0*/  UIMAD UR9, UR9, 0x140000, URZ ;  /* 0x00140000090978a4 */ /* 0x000fca000f8e023f */
[----:B------:R-:W3:Y:S01]  /*02f0*/  LDC.64 R146, c[0x0][0x228] ;  /* 0x00008a00ff927b82 */ /* 0x000ee20000000a00 */
[----:B-1----:R-:W-:-:S04]  /*0300*/  USHF.L.U32 UR8, UR22, 0x7, URZ ;  /* 0x0000000716087899 */ /* 0x002fc8000800063f */
[----:B------:R-:W-:Y:S01]  /*0310*/  ULOP3.LUT UR8, UR8, 0x380, URZ, 0xc0, !UPT ;  /* 0x0000038008087892 */ /* 0x000fe2000f8ec03f */
[----:B0-----:R-:W-:-:S05]  /*0320*/  IMAD.WIDE.U32 R2, R154, -0x33333333, RZ ;  /* 0xcccccccd9a027825 */ /* 0x001fca00078e00ff */
[----:B------:R-:W-:-:S05]  /*0330*/  SHF.R.U32.HI R2, RZ, 0x6, R3 ;  /* 0x00000006ff027819 */ /* 0x000fca0000011603 */
[C---:B------:R-:W-:Y:S01]  /*0340*/  IMAD R156, R2.reuse, -0x50, R154 ;  /* 0xffffffb0029c7824 */ /* 0x040fe200078e029a */
[----:B------:R-:W-:-:S04]  /*0350*/  IADD3 R2, R2, UR8, RZ ;  /* 0x0000000802027c10 */ /* 0x000fc8000fffe0ff */
[----:B------:R-:W-:Y:S01]  /*0360*/  LEA R112, R156, UR18, 0x2 ;  /* 0x000000129c707c11 */ /* 0x000fe2000f8e10ff */
[----:B------:R-:W-:-:S03]  /*0370*/  IMAD R2, R2, 0x500, RZ ;  /* 0x0000050002027824 */ /* 0x000fc600078e02ff */
[----:B------:R-:W-:-:S03]  /*0380*/  SHF.R.S32.HI R113, RZ, 0x1f, R112 ;  /* 0x0000001fff717819 */ /* 0x000fc60000011470 */
[----:B------:R-:W-:-:S05]  /*0390*/  IMAD.WIDE.U32 R12, R13, 0x140000, R112 ;  /* 0x001400000d0c7825 */ /* 0x000fca00078e0070 */
[----:B------:R-:W-:Y:S02]  /*03a0*/  IADD3 R13, R13, UR9, RZ ;  /* 0x000000090d0d7c10 */ /* 0x000fe4000fffe0ff */
[----:B------:R-:W-:-:S04]  /*03b0*/  IADD3 R0, P1, R2, R12, RZ ;  /* 0x0000000c02007210 */ /* 0x000fc80007f3e0ff */
[----:B------:R-:W-:Y:S02]  /*03c0*/  IADD3.X R3, RZ, R13, RZ, P1, !PT ;  /* 0x0000000dff037210 */ /* 0x000fe40000ffe4ff */
[----:B------:R-:W-:-:S04]  /*03d0*/  LEA R110, P1, R0, UR12, 0x1 ;  /* 0x0000000c006e7c11 */ /* 0x000fc8000f8208ff */
[----:B------:R-:W-:-:S06]  /*03e0*/  LEA.HI.X R111, R0, UR13, R3, 0x1, P1 ;  /* 0x0000000d006f7c11 */ /* 0x000fcc00088f0c03 */
[----:B------:R-:W4:Y:S01]  /*03f0*/  LDG.E.64.CONSTANT R110, desc[UR14][R110.64] ;  /* 0x0000000e6e6e7981 */ /* 0x000f22000c1e9b00 */
[----:B------:R-:W-:-:S04]  /*0400*/  IADD3 R4, R2, 0x1400, RZ ;  /* 0x0000140002047810 */ /* 0x000fc80007ffe0ff */
[----:B------:R-:W-:-:S04]  /*0410*/  IADD3 R0, P1, R4, R12, RZ ;  /* 0x0000000c04007210 */ /* 0x000fc80007f3e0ff */
[----:B------:R-:W-:Y:S02]  /*0420*/  IADD3.X R3, RZ, R13, RZ, P1, !PT ;  /* 0x0000000dff037210 */ /* 0x000fe40000ffe4ff */
[----:B------:R-:W-:-:S04]  /*0430*/  LEA R48, P1, R0, UR12, 0x1 ;  /* 0x0000000c00307c11 */ /* 0x000fc8000f8208ff */
[----:B------:R-:W-:-:S06]  /*0440*/  LEA.HI.X R49, R0, UR13, R3, 0x1, P1 ;  /* 0x0000000d00317c11 */ /* 0x000fcc00088f0c03 */
[----:B------:R-:W5:Y:S01]  /*0450*/  LDG.E.64.CONSTANT R48, desc[UR14][R48.64] ;  /* 0x0000000e30307981 */ /* 0x000f62000c1e9b00 */
[----:B------:R-:W-:-:S04]  /*0460*/  IADD3 R4, R2, 0x2800, RZ ;  /* 0x0000280002047810 */ /* 0x000fc80007ffe0ff */
[----:B------:R-:W-:-:S04]  /*0470*/  IADD3 R0, P1, R4, R12, RZ ;  /* 0x0000000c04007210 */ /* 0x000fc80007f3e0ff */
[----:B------:R-:W-:Y:S02]  /*0480*/  IADD3.X R3, RZ, R13, RZ, P1, !PT ;  /* 0x0000000dff037210 */ /* 0x000fe40000ffe4ff */
[----:B------:R-:W-:-:S04]  /*0490*/  LEA R50, P1, R0, UR12, 0x1 ;  /* 0x0000000c00327c11 */ /* 0x000fc8000f8208ff */
[----:B------:R-:W-:Y:S02]  /*04a0*/  LEA.HI.X R51, R0, UR13, R3, 0x1, P1 ;  /* 0x0000000d00337c11 */ /* 0x000fe400088f0c03 */
[----:B------:R-:W-:-:S04]  /*04b0*/  IADD3 R4, R2, 0x3c00, RZ ;  /* 0x00003c0002047810 */ /* 0x000fc80007ffe0ff */
[----:B------:R-:W2:Y:S01]  /*04c0*/  LDG.E.64.CONSTANT R50, desc[UR14][R50.64] ;  /* 0x0000000e32327981 */ /* 0x000ea2000c1e9b00 */
[----:B------:R-:W-:-:S04]  /*04d0*/  IADD3 R0, P1, R4, R12, RZ ;  /* 0x0000000c04007210 */ /* 0x000fc80007f3e0ff */
[----:B------:R-:W-:Y:S02]  /*04e0*/  IADD3.X R3, RZ, R13, RZ, P1, !PT ;  /* 0x0000000dff037210 */ /* 0x000fe40000ffe4ff */
[----:B------:R-:W-:-:S04]  /*04f0*/  LEA R52, P1, R0, UR12, 0x1 ;  /* 0x0000000c00347c11 */ /* 0x000fc8000f8208ff */
[----:B------:R-:W-:-:S06]  /*0500*/  LEA.HI.X R53, R0, UR13, R3, 0x1, P1 ;  /* 0x0000000d00357c11 */ /* 0x000fcc00088f0c03 */
[----:B------:R-:W3:Y:S01]  /*0510*/  LDG.E.64.CONSTANT R52, desc[UR14][R52.64] ;  /* 0x0000000e34347981 */ /* 0x000ee2000c1e9b00 */
[----:B------:R-:W-:-:S04]  /*0520*/  IADD3 R4, R2, 0x5000, RZ ;  /* 0x0000500002047810 */ /* 0x000fc80007ffe0ff */
        /* <DEDUP_REMOVED lines=15> */
[----:B------:R-:W-:Y:S02]  /*0620*/  LEA.HI.X R59, R0, UR13, R3, 0x1, P1 ;  /* 0x0000000d003b7c11 */ /* 0x000fe400088f0c03 */
[----:B------:R-:W-:-:S04]  /*0630*/  IADD3 R4, R2, 0x8c00, RZ ;  /* 0x00008c0002047810 */ /* 0x000fc80007ffe0ff */
[----:B------:R-:W3:Y:S01]  /*0640*/  LDG.E.64.CONSTANT R58, desc[UR14][R58.64] ;  /* 0x0000000e3a3a7981 */ /* 0x000ee2000c1e9b00 */
        /* <DEDUP_REMOVED lines=18> */
[----:B------:R-:W-:Y:S02]  /*0770*/  IADD3 R0, P1, R4, R12, RZ ;  /* 0x0000000c04007210 */ /* 0x000fe40007f3e0ff */
[----:B------:R-:W-:Y:S02]  /*0780*/  IADD3 R165, R2, 0xdc00, RZ ;  /* 0x0000dc0002a57810 */ /* 0x000fe40007ffe0ff */
[----:B------:R-:W-:Y:S02]  /*0790*/  IADD3.X R3, RZ, R13, RZ, P1, !PT ;  /* 0x0000000dff037210 */ /* 0x000fe40000ffe4ff */
        /* <DEDUP_REMOVED lines=14> */
[----:B------:R-:W-:Y:S02]  /*0880*/  IADD3 R0, P1, R163, R12, RZ ;  /* 0x0000000ca3007210 */ /* 0x000fe40007f3e0ff */
[----:B------:R-:W-:-:S02]  /*0890*/  IADD3 R162, R2, 0x11800, RZ ;  /* 0x0001180002a27810 */ /* 0x000fc40007ffe0ff */
[----:B------:R-:W3:Y:S01]  /*08a0*/  LDG.E.64.CONSTANT R70, desc[UR14][R70.64] ;  /* 0x0000000e46467981 */ /* 0x000ee2000c1e9b00 */
[-C--:B------:R-:W-:Y:S02]  /*08b0*/  IADD3.X R3, RZ, R13.reuse, RZ, P1, !PT ;  /* 0x0000000dff037210 */ /* 0x080fe40000ffe4ff */
[----:B------:R-:W-:Y:S02]  /*08c0*/  LEA R72, P1, R0, UR12, 0x1 ;  /* 0x0000000c00487c11 */ /* 0x000fe4000f8208ff */
[----:B------:R-:W-:Y:S02]  /*08d0*/  IADD3 R7, P2, R162, R12, RZ ;  /* 0x0000000ca2077210 */ /* 0x000fe40007f5e0ff */
[----:B------:R-:W-:Y:S02]  /*08e0*/  LEA.HI.X R73, R0, UR13, R3, 0x1, P1 ;  /* 0x0000000d00497c11 */ /* 0x000fe400088f0c03 */
[----:B------:R-:W-:Y:S02]  /*08f0*/  IADD3.X R8, RZ, R13, RZ, P2, !PT ;  /* 0x0000000dff087210 */ /* 0x000fe400017fe4ff */
[----:B------:R-:W-:-:S02]  /*0900*/  LEA R74, P1, R7, UR12, 0x1 ;  /* 0x0000000c074a7c11 */ /* 0x000fc4000f8208ff */
[----:B------:R-:W3:Y:S02]  /*0910*/  LDG.E.64.CONSTANT R72, desc[UR14][R72.64] ;  /* 0x0000000e48487981 */ /* 0x000ee4000c1e9b00 */
[----:B------:R-:W-:Y:S02]  /*0920*/  LEA.HI.X R75, R7, UR13, R8, 0x1, P1 ;  /* 0x0000000d074b7c11 */ /* 0x000fe400088f0c08 */
[----:B------:R-:W-:-:S04]  /*0930*/  IADD3 R161, R2, 0x12c00, RZ ;  /* 0x00012c0002a17810 */ /* 0x000fc80007ffe0ff */
[----:B------:R-:W3:Y:S01]  /*0940*/  LDG.E.64.CONSTANT R74, desc[UR14][R74.64] ;  /* 0x0000000e4a4a7981 */ /* 0x000ee2000c1e9b00 */
[C---:B------:R-:W-:Y:S02]  /*0950*/  IADD3 R159, R2.reuse, 0x14000, RZ ;  /* 0x00014000029f7810 */ /* 0x040fe40007ffe0ff */
[----:B------:R-:W-:Y:S02]  /*0960*/  IADD3 R10, R2, 0x15400, RZ ;  /* 0x00015400020a7810 */ /* 0x000fe40007ffe0ff */
[C---:B----4-:R-:W-:Y:S02]  /*0970*/  PRMT R3, R110.reuse, 0x7632, R3 ;  /* 0x000076326e037816 */ /* 0x050fe40000000003 */
[----:B------:R-:W-:Y:S02]  /*0980*/  SHF.L.U32 R0, R110, 0x10, RZ ;  /* 0x000000106e007819 */ /* 0x000fe400000006ff */
[----:B------:R-:W-:-:S03]  /*0990*/  SHF.L.U32 R6, R3, 0x10, RZ ;  /* 0x0000001003067819 */ /* 0x000fc600000006ff */
[----:B------:R-:W-:Y:S01]  /*09a0*/  FADD.FTZ R4, RZ, R0 ;  /* 0x00000000ff047221 */ /* 0x000fe20000010000 */
[----:B------:R-:W-:Y:S01]  /*09b0*/  FFMA.FTZ R5, R0, R0, RZ ;  /* 0x0000000000057223 */ /* 0x000fe200000100ff */
[C---:B------:R-:W-:Y:S02]  /*09c0*/  SHF.L.U32 R145, R111.reuse, 0x10, RZ ;  /* 0x000000106f917819 */ /* 0x040fe400000006ff */
[----:B------:R-:W-:Y:S01]  /*09d0*/  PRMT R3, R111, 0x7632, R3 ;  /* 0x000076326f037816 */ /* 0x000fe20000000003 */
[----:B------:R-:W-:Y:S01]  /*09e0*/  FADD.FTZ R4, R4, R6 ;  /* 0x0000000604047221 */ /* 0x000fe20000010000 */
[----:B------:R-:W-:Y:S02]  /*09f0*/  FFMA.FTZ R6, R6, R6, R5 ;  /* 0x0000000606067223 */ /* 0x000fe40000010005 */
[----:B------:R-:W-:Y:S02]  /*0a00*/  SHF.L.U32 R3, R3, 0x10, RZ ;  /* 0x0000001003037819 */ /* 0x000fe400000006ff */
[----:B------:R-:W-:-:S04]  /*0a10*/  FFMA.FTZ R6, R145, R145, R6 ;  /* 0x0000009191067223 */ /* 0x000fc80000010006 */
[----:B------:R-:W-:Y:S01]  /*0a20*/  FFMA.FTZ R7, R3, R3, R6 ;  /* 0x0000000303077223 */ /* 0x000fe20000010006 */
[----:B------:R-:W-:Y:S01]  /*0a30*/  IADD3 R6, P1, R161, R12, RZ ;  /* 0x0000000ca1067210 */ /* 0x000fe20007f3e0ff */
[----:B------:R-:W-:-:S03]  /*0a40*/  FADD.FTZ R4, R4, R145 ;  /* 0x0000009104047221 */ /* 0x000fc60000010000 */
[----:B------:R-:W-:Y:S02]  /*0a50*/  IADD3.X R9, RZ, R13, RZ, P1, !PT ;  /* 0x0000000dff097210 */ /* 0x000fe40000ffe4ff */
[----:B------:R-:W-:Y:S01]  /*0a60*/  LEA R76, P1, R6, UR12, 0x1 ;  /* 0x0000000c064c7c11 */ /* 0x000fe2000f8208ff */
[----:B------:R-:W-:Y:S01]  /*0a70*/  FADD.FTZ R5, R4, R3 ;  /* 0x0000000304057221 */ /* 0x000fe20000010000 */
[----:B-----5:R-:W-:Y:S02]  /*0a80*/  SHF.L.U32 R144, R48, 0x10, RZ ;  /* 0x0000001030907819 */ /* 0x020fe400000006ff */
[----:B------:R-:W-:Y:S02]  /*0a90*/  LEA.HI.X R77, R6, UR13, R9, 0x1, P1 ;  /* 0x0000000d064d7c11 */ /* 0x000fe400088f0c09 */
[----:B------:R-:W-:Y:S01]  /*0aa0*/  PRMT R3, R48, 0x7632, R3 ;  /* 0x0000763230037816 */ /* 0x000fe20000000003 */
[----:B------:R-:W-:Y:S01]  /*0ab0*/  FADD.FTZ R5, R5, R144 ;  /* 0x0000009005057221 */ /* 0x000fe20000010000 */
[----:B------:R-:W-:-:S02]  /*0ac0*/  IADD3 R8, P1, R159, R12, RZ ;  /* 0x0000000c9f087210 */ /* 0x000fc40007f3e0ff */
[----:B------:R-:W-:Y:S01]  /*0ad0*/  SHF.L.U32 R4, R3, 0x10, RZ ;  /* 0x0000001003047819 */ /* 0x000fe200000006ff */
[----:B------:R-:W4:Y:S04]  /*0ae0*/  LDG.E.64.CONSTANT R76, desc[UR14][R76.64] ;  /* 0x0000000e4c4c7981 */ /* 0x000f28000c1e9b00 */
[----:B------:R-:W-:Y:S01]  /*0af0*/  FADD.FTZ R6, R5, R4 ;  /* 0x0000000405067221 */ /* 0x000fe20000010000 */
[----:B------:R-:W-:Y:S02]  /*0b00*/  IADD3.X R5, RZ, R13, RZ, P1, !PT ;  /* 0x0000000dff057210 */ /* 0x000fe40000ffe4ff */
[----:B------:R-:W-:Y:S01]  /*0b10*/  LEA R78, P1, R8, UR12, 0x1 ;  /* 0x0000000c084e7c11 */ /* 0x000fe2000f8208ff */
[----:B------:R-:W-:Y:S01]  /*0b20*/  FFMA.FTZ R7, R144, R144, R7 ;  /* 0x0000009090077223 */ /* 0x000fe20000010007 */
[----:B------:R-:W-:-:S02]  /*0b30*/  SHF.L.U32 R143, R49, 0x10, RZ ;  /* 0x00000010318f7819 */ /* 0x000fc400000006ff */
[----:B------:R-:W-:Y:S02]  /*0b40*/  LEA.HI.X R79, R8, UR13, R5, 0x1, P1 ;  /* 0x0000000d084f7c11 */ /* 0x000fe400088f0c05 */
[----:B------:R-:W-:Y:S01]  /*0b50*/  PRMT R3, R49, 0x7632, R3 ;  /* 0x0000763231037816 */ /* 0x000fe20000000003 */
[----:B------:R-:W-:Y:S01]  /*0b60*/  FFMA.FTZ R4, R4, R4, R7 ;  /* 0x0000000404047223 */ /* 0x000fe20000010007 */
[----:B------:R-:W-:Y:S02]  /*0b70*/  FADD.FTZ R6, R6, R143 ;  /* 0x0000008f06067221 */ /* 0x000fe40000010000 */
[----:B------:R-:W-:Y:S01]  /*0b80*/  SHF.L.U32 R3, R3, 0x10, RZ ;  /* 0x0000001003037819 */ /* 0x000fe200000006ff */
[----:B------:R-:W5:Y:S01]  /*0b90*/  LDG.E.64.CONSTANT R78, desc[UR14][R78.64] ;  /* 0x0000000e4e4e7981 */ /* 0x000f62000c1e9b00 */
[----:B------:R-:W-:Y:S01]  /*0ba0*/  FFMA.FTZ R4, R143, R143, R4 ;  /* 0x0000008f8f047223 */ /* 0x000fe20000010004 */
[----:B------:R-:W-:Y:S02]  /*0bb0*/  IADD3 R9, P1, R10, R12, RZ ;  /* 0x0000000c0a097210 */ /* 0x000fe40007f3e0ff */
[----:B------:R-:W-:Y:S01]  /*0bc0*/  FADD.FTZ R5, R6, R3 ;  /* 0x0000000306057221 */ /* 0x000fe20000010000 */
[----:B------:R-:W-:Y:S01]  /*0bd0*/  FFMA.FTZ R7, R3, R3, R4 ;  /* 0x0000000303077223 */ /* 0x000fe20000010004 */
[----:B------:R-:W-:-:S02]  /*0be0*/  IADD3.X R6, RZ, R13, RZ, P1, !PT ;  /* 0x0000000dff067210 */ /* 0x000fc40000ffe4ff */
[C---:B--2---:R-:W-:Y:S02]  /*0bf0*/  SHF.L.U32 R142, R50.reuse, 0x10, RZ ;  /* 0x00000010328e7819 */ /* 0x044fe400000006ff */
[----:B------:R-:W-:Y:S02]  /*0c00*/  PRMT R3, R50, 0x7632, R3 ;  /* 0x0000763232037816 */ /* 0x000fe40000000003 */
[----:B------:R-:W-:Y:S01]  /*0c10*/  LEA R80, P1, R9, UR12, 0x1 ;  /* 0x0000000c09507c11 */ /* 0x000fe2000f8208ff */
[----:B------:R-:W-:Y:S01]  /*0c20*/  FADD.FTZ R5, R5, R142 ;  /* 0x0000008e05057221 */ /* 0x000fe20000010000 */
[----:B------:R-:W-:Y:S02]  /*0c30*/  SHF.L.U32 R4, R3, 0x10, RZ ;  /* 0x0000001003047819 */ /* 0x000fe400000006ff */
[----:B------:R-:W-:Y:S01]  /*0c40*/  LEA.HI.X R81, R9, UR13, R6, 0x1, P1 ;  /* 0x0000000d09517c11 */ /* 0x000fe200088f0c06 */
[----:B------:R-:W-:Y:S01]  /*0c50*/  FFMA.FTZ R7, R142, R142, R7 ;  /* 0x0000008e8e077223 */ /* 0x000fe20000010007 */
[----:B------:R-:W-:Y:S01]  /*0c60*/  IADD3 R8, R2, 0x16800, RZ ;  /* 0x0001680002087810 */ /* 0x000fe20007ffe0ff */
[----:B------:R-:W-:Y:S01]  /*0c70*/  FADD.FTZ R6, R5, R4 ;  /* 0x0000000405067221 */ /* 0x000fe20000010000 */
[----:B------:R-:W-:-:S02]  /*0c80*/  SHF.L.U32 R141, R51, 0x10, RZ ;  /* 0x00000010338d7819 */ /* 0x000fc400000006ff */
[----:B------:R-:W-:Y:S01]  /*0c90*/  PRMT R3, R51, 0x7632, R3 ;  /* 0x0000763233037816 */ /* 0x000fe20000000003 */
[----:B------:R-:W-:Y:S01]  /*0ca0*/  FFMA.FTZ R4, R4, R4, R7 ;  /* 0x0000000404047223 */ /* 0x000fe20000010007 */
[----:B------:R-:W2:Y:S01]  /*0cb0*/  LDG.E.64.CONSTANT R80, desc[UR14][R80.64] ;  /* 0x0000000e50507981 */ /* 0x000ea2000c1e9b00 */
[----:B------:R-:W-:Y:S01]  /*0cc0*/  IADD3 R8, P2, R8, R12, RZ ;  /* 0x0000000c08087210 */ /* 0x000fe20007f5e0ff */
[----:B------:R-:W-:Y:S01]  /*0cd0*/  FADD.FTZ R6, R6, R141 ;  /* 0x0000008d06067221 */ /* 0x000fe20000010000 */
[----:B------:R-:W-:Y:S01]  /*0ce0*/  SHF.L.U32 R5, R3, 0x10, RZ ;  /* 0x0000001003057819 */ /* 0x000fe200000006ff */
[----:B------:R-:W-:Y:S01]  /*0cf0*/  FFMA.FTZ R4, R141, R141, R4 ;  /* 0x0000008d8d047223 */ /* 0x000fe20000010004 */
[----:B------:R-:W-:Y:S02]  /*0d00*/  IADD3.X R9, RZ, R13, RZ, P2, !PT ;  /* 0x0000000dff097210 */ /* 0x000fe400017fe4ff */
[----:B------:R-:W-:Y:S01]  /*0d10*/  LEA R82, P1, R8, UR12, 0x1 ;  /* 0x0000000c08527c11 */ /* 0x000fe2000f8208ff */
[----:B------:R-:W-:Y:S01]  /*0d20*/  FADD.FTZ R7, R6, R5 ;  /* 0x0000000506077221 */ /* 0x000fe20000010000 */
[----:B---3--:R-:W-:-:S02]  /*0d30*/  SHF.L.U32 R140, R52, 0x10, RZ ;  /* 0x00000010348c7819 */ /* 0x008fc400000006ff */
[----:B------:R-:W-:Y:S01]  /*0d40*/  PRMT R3, R52, 0x7632, R3 ;  /* 0x0000763234037816 */ /* 0x000fe20000000003 */
[----:B------:R-:W-:Y:S01]  /*0d50*/  FFMA.FTZ R5, R5, R5, R4 ;  /* 0x0000000505057223 */ /* 0x000fe20000010004 */
[----:B------:R-:W-:Y:S01]  /*0d60*/  LEA.HI.X R83, R8, UR13, R9, 0x1, P1 ;  /* 0x0000000d08537c11 */ /* 0x000fe200088f0c09 */
[----:B------:R-:W-:Y:S01]  /*0d70*/  FADD.FTZ R7, R7, R140 ;  /* 0x0000008c07077221 */ /* 0x000fe20000010000 */
[----:B------:R-:W-:Y:S01]  /*0d80*/  SHF.L.U32 R4, R3, 0x10, RZ ;  /* 0x0000001003047819 */ /* 0x000fe200000006ff */
[----:B------:R-:W-:Y:S01]  /*0d90*/  FFMA.FTZ R5, R140, R140, R5 ;  /* 0x0000008c8c057223 */ /* 0x000fe20000010005 */
[----:B------:R-:W-:Y:S02]  /*0da0*/  IADD3 R160, R2, 0x17c00, RZ ;  /* 0x00017c0002a07810 */ /* 0x000fe40007ffe0ff */
[----:B------:R-:W3:Y:S01]  /*0db0*/  LDG.E.64.CONSTANT R82, desc[UR14][R82.64] ;  /* 0x0000000e52527981 */ /* 0x000ee2000c1e9b00 */
[----:B------:R-:W-:Y:S01]  /*0dc0*/  FADD.FTZ R6, R7, R4 ;  /* 0x0000000407067221 */ /* 0x000fe20000010000 */
[----:B------:R-:W-:Y:S01]  /*0dd0*/  FFMA.FTZ R4, R4, R4, R5 ;  /* 0x0000000404047223 */ /* 0x000fe20000010005 */
[----:B------:R-:W-:-:S04]  /*0de0*/  IADD3 R5, P1, R160, R12, RZ ;  /* 0x0000000ca0057210 */ /* 0x000fc80007f3e0ff */
[----:B------:R-:W-:Y:S02]  /*0df0*/  IADD3.X R8, RZ, R13, RZ, P1, !PT ;  /* 0x0000000dff087210 */ /* 0x000fe40000ffe4ff */
[----:B------:R-:W-:Y:S02]  /*0e00*/  LEA R84, P1, R5, UR12, 0x1 ;  /* 0x0000000c05547c11 */ /* 0x000fe4000f8208ff */
[----:B------:R-:W-:Y:S02]  /*0e10*/  SHF.L.U32 R139, R53, 0x10, RZ ;  /* 0x00000010358b7819 */ /* 0x000fe400000006ff */
[----:B------:R-:W-:Y:S02]  /*0e20*/  LEA.HI.X R85, R5, UR13, R8, 0x1, P1 ;  /* 0x0000000d05557c11 */ /* 0x000fe400088f0c08 */
[----:B------:R-:W-:Y:S02]  /*0e30*/  PRMT R3, R53, 0x7632, R3 ;  /* 0x0000763235037816 */ /* 0x000fe40000000003 */
[----:B------:R-:W-:Y:S01]  /*0e40*/  IADD3 R158, R2, 0x19000, RZ ;  /* 0x00019000029e7810 */ /* 0x000fe20007ffe0ff */
[----:B------:R-:W-:Y:S01]  /*0e50*/  FADD.FTZ R6, R6, R139 ;  /* 0x0000008b06067221 */ /* 0x000fe20000010000 */
[----:B------:R-:W-:Y:S01]  /*0e60*/  SHF.L.U32 R3, R3, 0x10, RZ ;  /* 0x0000001003037819 */ /* 0x000fe200000006ff */
[----:B------:R-:W3:Y:S01]  /*0e70*/  LDG.E.64.CONSTANT R84, desc[UR14][R84.64] ;  /* 0x0000000e54547981 */ /* 0x000ee2000c1e9b00 */
[----:B------:R-:W-:Y:S01]  /*0e80*/  IADD3 R9, P1, R158, R12, RZ ;  /* 0x0000000c9e097210 */ /* 0x000fe20007f3e0ff */
[----:B------:R-:W-:-:S02]  /*0e90*/  FFMA.FTZ R4, R139, R139, R4 ;  /* 0x0000008b8b047223 */ /* 0x000fc40000010004 */
[--C-:B------:R-:W-:Y:S01]  /*0ea0*/  FADD.FTZ R5, R6, R3.reuse ;  /* 0x0000000306057221 */ /* 0x100fe20000010000 */
[----:B------:R-:W-:Y:S02]  /*0eb0*/  IADD3.X R6, RZ, R13, RZ, P1, !PT ;  /* 0x0000000dff067210 */ /* 0x000fe40000ffe4ff */
[----:B------:R-:W-:Y:S01]  /*0ec0*/  LEA R86, P1, R9, UR12, 0x1 ;  /* 0x0000000c09567c11 */ /* 0x000fe2000f8208ff */
[----:B------:R-:W-:Y:S01]  /*0ed0*/  FFMA.FTZ R7, R3, R3, R4 ;  /* 0x0000000303077223 */ /* 0x000fe20000010004 */
[C---:B------:R-:W-:Y:S02]  /*0ee0*/  SHF.L.U32 R138, R54.reuse, 0x10, RZ ;  /* 0x00000010368a7819 */ /* 0x040fe400000006ff */
[----:B------:R-:W-:Y:S02]  /*0ef0*/  LEA.HI.X R87, R9, UR13, R6, 0x1, P1 ;  /* 0x0000000d09577c11 */ /* 0x000fe400088f0c06 */
[----:B------:R-:W-:Y:S02]  /*0f00*/  PRMT R3, R54, 0x7632, R3 ;  /* 0x0000763236037816 */ /* 0x000fe40000000003 */
[----:B------:R-:W-:Y:S01]  /*0f10*/  IADD3 R157, R2, 0x1a400, RZ ;  /* 0x0001a400029d7810 */ /* 0x000fe20007ffe0ff */
[----:B------:R-:W-:Y:S01]  /*0f20*/  FADD.FTZ R5, R5, R138 ;  /* 0x0000008a05057221 */ /* 0x000fe20000010000 */
[----:B------:R-:W-:Y:S01]  /*0f30*/  SHF.L.U32 R4, R3, 0x10, RZ ;  /* 0x0000001003047819 */ /* 0x000fe200000006ff */
[----:B------:R-:W3:Y:S01]  /*0f40*/  LDG.E.64.CONSTANT R86, desc[UR14][R86.64] ;  /* 0x0000000e56567981 */ /* 0x000ee2000c1e9b00 */
[----:B------:R-:W-:Y:S01]  /*0f50*/  FFMA.FTZ R7, R138, R138, R7 ;  /* 0x0000008a8a077223 */ /* 0x000fe20000010007 */
[----:B------:R-:W-:-:S02]  /*0f60*/  IADD3 R8, P2, R157, R12, RZ ;  /* 0x0000000c9d087210 */ /* 0x000fc40007f5e0ff */
[----:B------:R-:W-:Y:S01]  /*0f70*/  FADD.FTZ R6, R5, R4 ;  /* 0x0000000405067221 */ /* 0x000fe20000010000 */
[----:B------:R-:W-:Y:S01]  /*0f80*/  FFMA.FTZ R4, R4, R4, R7 ;  /* 0x0000000404047223 */ /* 0x000fe20000010007 */
[----:B------:R-:W-:Y:S02]  /*0f90*/  IADD3.X R7, RZ, R13, RZ, P2, !PT ;  /* 0x0000000dff077210 */ /* 0x000fe400017fe4ff */
[C---:B------:R-:W-:Y:S02]  /*0fa0*/  LEA R88, P1, R8.reuse, UR12, 0x1 ;  /* 0x0000000c08587c11 */ /* 0x040fe4000f8208ff */
[C---:B------:R-:W-:Y:S02]  /*0fb0*/  SHF.L.U32 R137, R55.reuse, 0x10, RZ ;  /* 0x0000001037897819 */ /* 0x040fe400000006ff */
[----:B------:R-:W-:Y:S02]  /*0fc0*/  PRMT R3, R55, 0x7632, R3 ;  /* 0x0000763237037816 */ /* 0x000fe40000000003 */
[----:B------:R-:W-:Y:S01]  /*0fd0*/  LEA.HI.X R89, R8, UR13, R7, 0x1, P1 ;  /* 0x0000000d08597c11 */ /* 0x000fe200088f0c07 */
[----:B------:R-:W-:Y:S01]  /*0fe0*/  FADD.FTZ R6, R6, R137 ;  /* 0x0000008906067221 */ /* 0x000fe20000010000 */
[----:B------:R-:W-:Y:S01]  /*0ff0*/  SHF.L.U32 R5, R3, 0x10, RZ ;  /* 0x0000001003057819 */ /* 0x000fe200000006ff */
[----:B------:R-:W-:Y:S01]  /*1000*/  FFMA.FTZ R4, R137, R137, R4 ;  /* 0x0000008989047223 */ /* 0x000fe20000010004 */
[----:B------:R-:W-:-:S02]  /*1010*/  IADD3 R3, R2, 0x1b800, RZ ;  /* 0x0001b80002037810 */ /* 0x000fc40007ffe0ff */
[----:B------:R-:W3:Y:S01]  /*1020*/  LDG.E.64.CONSTANT R88, desc[UR14][R88.64] ;  /* 0x0000000e58587981 */ /* 0x000ee2000c1e9b00 */
[----:B------:R-:W-:Y:S01]  /*1030*/  FADD.FTZ R7, R6, R5 ;  /* 0x0000000506077221 */ /* 0x000fe20000010000 */
[----:B------:R-:W-:Y:S01]  /*1040*/  IADD3 R3, P1, R3, R12, RZ ;  /* 0x0000000c03037210 */ /* 0x000fe20007f3e0ff */
[--C-:B------:R-:W-:Y:S01]  /*1050*/  FFMA.FTZ R5, R5, R5, R4.reuse ;  /* 0x0000000505057223 */ /* 0x100fe20000010004 */
[C---:B------:R-:W-:Y:S02]  /*1060*/  SHF.L.U32 R136, R56.reuse, 0x10, RZ ;  /* 0x0000001038887819 */ /* 0x040fe400000006ff */
[----:B------:R-:W-:Y:S02]  /*1070*/  PRMT R4, R56, 0x7632, R4 ;  /* 0x0000763238047816 */ /* 0x000fe40000000004 */
[----:B------:R-:W-:Y:S02]  /*1080*/  IADD3.X R10, RZ, R13, RZ, P1, !PT ;  /* 0x0000000dff0a7210 */ /* 0x000fe40000ffe4ff */
[----:B------:R-:W-:Y:S01]  /*1090*/  LEA R90, P1, R3, UR12, 0x1 ;  /* 0x0000000c035a7c11 */ /* 0x000fe2000f8208ff */
[----:B------:R-:W-:Y:S01]  /*10a0*/  FADD.FTZ R7, R7, R136 ;  /* 0x0000008807077221 */ /* 0x000fe20000010000 */
[----:B------:R-:W-:Y:S01]  /*10b0*/  SHF.L.U32 R6, R4, 0x10, RZ ;  /* 0x0000001004067819 */ /* 0x000fe200000006ff */
[----:B------:R-:W-:Y:S01]  /*10c0*/  FFMA.FTZ R5, R136, R136, R5 ;  /* 0x0000008888057223 */ /* 0x000fe20000010005 */
[----:B------:R-:W-:-:S02]  /*10d0*/  LEA.HI.X R91, R3, UR13, R10, 0x1, P1 ;  /* 0x0000000d035b7c11 */ /* 0x000fc400088f0c0a */
[----:B------:R-:W-:Y:S01]  /*10e0*/  PRMT R4, R57, 0x7632, R4 ;  /* 0x0000763239047816 */ /* 0x000fe20000000004 */
[----:B------:R-:W-:Y:S01]  /*10f0*/  FADD.FTZ R8, R7, R6 ;  /* 0x0000000607087221 */ /* 0x000fe20000010000 */
[----:B------:R-:W-:Y:S01]  /*1100*/  IADD3 R7, R2, 0x1cc00, RZ ;  /* 0x0001cc0002077810 */ /* 0x000fe20007ffe0ff */
[----:B------:R-:W-:Y:S01]  /*1110*/  FFMA.FTZ R6, R6, R6, R5 ;  /* 0x0000000606067223 */ /* 0x000fe20000010005 */
[----:B------:R-:W-:Y:S01]  /*1120*/  SHF.L.U32 R5, R4, 0x10, RZ ;  /* 0x0000001004057819 */ /* 0x000fe200000006ff */
[----:B------:R-:W3:Y:S01]  /*1130*/  LDG.E.64.CONSTANT R90, desc[UR14][R90.64] ;  /* 0x0000000e5a5a7981 */ /* 0x000ee2000c1e9b00 */
[----:B------:R-:W-:Y:S02]  /*1140*/  IADD3 R4, P1, R7, R12, RZ ;  /* 0x0000000c07047210 */ /* 0x000fe40007f3e0ff */
[----:B------:R-:W-:Y:S02]  /*1150*/  SHF.L.U32 R135, R57, 0x10, RZ ;  /* 0x0000001039877819 */ /* 0x000fe400000006ff */
[----:B------:R-:W-:-:S02]  /*1160*/  IADD3.X R14, RZ, R13, RZ, P1, !PT ;  /* 0x0000000dff0e7210 */ /* 0x000fc40000ffe4ff */
[----:B------:R-:W-:Y:S01]  /*1170*/  LEA R92, P1, R4, UR12, 0x1 ;  /* 0x0000000c045c7c11 */ /* 0x000fe2000f8208ff */
[----:B------:R-:W-:Y:S01]  /*1180*/  FADD.FTZ R8, R8, R135 ;  /* 0x0000008708087221 */ /* 0x000fe20000010000 */
[----:B------:R-:W-:Y:S02]  /*1190*/  FFMA.FTZ R6, R135, R135, R6 ;  /* 0x0000008787067223 */ /* 0x000fe40000010006 */
[----:B------:R-:W-:Y:S01]  /*11a0*/  LEA.HI.X R93, R4, UR13, R14, 0x1, P1 ;  /* 0x0000000d045d7c11 */ /* 0x000fe200088f0c0e */
[--C-:B------:R-:W-:Y:S01]  /*11b0*/  FADD.FTZ R11, R8, R5.reuse ;  /* 0x00000005080b7221 */ /* 0x100fe20000010000 */
[----:B------:R-:W-:Y:S01]  /*11c0*/  FFMA.FTZ R15, R5, R5, R6 ;  /* 0x00000005050f7223 */ /* 0x000fe20000010006 */
[----:B------:R-:W-:Y:S02]  /*11d0*/  PRMT R5, R58, 0x7632, R5 ;  /* 0x000076323a057816 */ /* 0x000fe40000000005 */
[----:B------:R-:W-:Y:S01]  /*11e0*/  IADD3 R9, R2, 0x1e000, RZ ;  /* 0x0001e00002097810 */ /* 0x000fe20007ffe0ff */
[----:B------:R-:W3:Y:S01]  /*11f0*/  LDG.E.64.CONSTANT R92, desc[UR14][R92.64] ;  /* 0x0000000e5c5c7981 */ /* 0x000ee2000c1e9b00 */
[----:B------:R-:W-:-:S02]  /*1200*/  SHF.L.U32 R134, R58, 0x10, RZ ;  /* 0x000000103a867819 */ /* 0x000fc400000006ff */
[----:B------:R-:W-:Y:S02]  /*1210*/  SHF.L.U32 R6, R5, 0x10, RZ ;  /* 0x0000001005067819 */ /* 0x000fe400000006ff */
[----:B------:R-:W-:Y:S01]  /*1220*/  IADD3 R5, P2, R9, R12, RZ ;  /* 0x0000000c09057210 */ /* 0x000fe20007f5e0ff */
[----:B------:R0:W-:Y:S01]  /*1230*/  STL [R1+0x6c], R10 ;  /* 0x00006c0a01007387 */ /* 0x0001e20000100800 */
[----:B------:R-:W-:Y:S01]  /*1240*/  FADD.FTZ R11, R11, R134 ;  /* 0x000000860b0b7221 */ /* 0x000fe20000010000 */
[----:B------:R-:W-:Y:S01]  /*1250*/  FFMA.FTZ R15, R134, R134, R15 ;  /* 0x00000086860f7223 */ /* 0x000fe2000001000f */
[----:B------:R-:W-:Y:S01]  /*1260*/  LEA R94, P1, R5, UR12, 0x1 ;  /* 0x0000000c055e7c11 */ /* 0x000fe2000f8208ff */
[----:B------:R1:W-:Y:S01]  /*1270*/  STL [R1+0x70], R14 ;  /* 0x0000700e01007387 */ /* 0x0003e20000100800 */
[----:B------:R-:W-:Y:S01]  /*1280*/  FADD.FTZ R8, R11, R6 ;  /* 0x000000060b087221 */ /* 0x000fe20000010000 */
[----:B------:R-:W-:Y:S01]  /*1290*/  SHF.L.U32 R133, R59, 0x10, RZ ;  /* 0x000000103b857819 */ /* 0x000fe200000006ff */
[----:B0-----:R-:W-:Y:S01]  /*12a0*/  FFMA.FTZ R10, R6, R6, R15 ;  /* 0x00000006060a7223 */ /* 0x001fe2000001000f */
[----:B-1----:R-:W-:-:S02]  /*12b0*/  IADD3.X R14, RZ, R13, RZ, P2, !PT ;  /* 0x0000000dff0e7210 */ /* 0x002fc400017fe4ff */
[----:B------:R-:W-:Y:S02]  /*12c0*/  PRMT R6, R59, 0x7632, R6 ;  /* 0x000076323b067816 */ /* 0x000fe40000000006 */
[----:B------:R-:W-:Y:S02]  /*12d0*/  LEA.HI.X R95, R5, UR13, R14, 0x1, P1 ;  /* 0x0000000d055f7c11 */ /* 0x000fe400088f0c0e */
[----:B------:R-:W-:Y:S01]  /*12e0*/  IADD3 R7, R2, 0x1f400, RZ ;  /* 0x0001f40002077810 */ /* 0x000fe20007ffe0ff */
[----:B------:R-:W-:Y:S01]  /*12f0*/  FADD.FTZ R8, R8, R133 ;  /* 0x0000008508087221 */ /* 0x000fe20000010000 */
[----:B------:R-:W-:Y:S01]  /*1300*/  SHF.L.U32 R9, R6, 0x10, RZ ;  /* 0x0000001006097819 */ /* 0x000fe200000006ff */
[----:B------:R-:W-:Y:S01]  /*1310*/  FFMA.FTZ R10, R133, R133, R10 ;  /* 0x00000085850a7223 */ /* 0x000fe2000001000a */
[----:B------:R-:W3:Y:S01]  /*1320*/  LDG.E.64.CONSTANT R94, desc[UR14][R94.64] ;  /* 0x0000000e5e5e7981 */ /* 0x000ee2000c1e9b00 */
[----:B------:R-:W-:Y:S02]  /*1330*/  IADD3 R6, P2, R7, R12, RZ ;  /* 0x0000000c07067210 */ /* 0x000fe40007f5e0ff */
[----:B------:R-:W-:Y:S01]  /*1340*/  FADD.FTZ R11, R8, R9 ;  /* 0x00000009080b7221 */ /* 0x000fe20000010000 */
[C---:B------:R-:W-:Y:S01]  /*1350*/  SHF.L.U32 R132, R60.reuse, 0x10, RZ ;  /* 0x000000103c847819 */ /* 0x040fe200000006ff */
[----:B------:R-:W-:Y:S01]  /*1360*/  FFMA.FTZ R9, R9, R9, R10 ;  /* 0x0000000909097223 */ /* 0x000fe2000001000a */
[----:B------:R-:W-:-:S02]  /*1370*/  PRMT R7, R60, 0x7632, R7 ;  /* 0x000076323c077816 */ /* 0x000fc40000000007 */
[----:B------:R-:W-:Y:S02]  /*1380*/  IADD3.X R10, RZ, R13, RZ, P2, !PT ;  /* 0x0000000dff0a7210 */ /* 0x000fe400017fe4ff */
[----:B------:R-:W-:Y:S01]  /*1390*/  LEA R96, P1, R6, UR12, 0x1 ;  /* 0x0000000c06607c11 */ /* 0x000fe2000f8208ff */
[----:B------:R-:W-:Y:S01]  /*13a0*/  FADD.FTZ R11, R11, R132 ;  /* 0x000000840b0b7221 */ /* 0x000fe20000010000 */
[----:B------:R-:W-:Y:S01]  /*13b0*/  SHF.L.U32 R8, R7, 0x10, RZ ;  /* 0x0000001007087819 */ /* 0x000fe200000006ff */
[----:B------:R-:W-:Y:S01]  /*13c0*/  FFMA.FTZ R9, R132, R132, R9 ;  /* 0x0000008484097223 */ /* 0x000fe20000010009 */
[----:B------:R-:W-:Y:S01]  /*13d0*/  LEA.HI.X R97, R6, UR13, R10, 0x1, P1 ;  /* 0x0000000d06617c11 */ /* 0x000fe200088f0c0a */
[----:B------:R0:W-:Y:S01]  /*13e0*/  STL [R1+0x74], R14 ;  /* 0x0000740e01007387 */ /* 0x0001e20000100800 */
[----:B------:R-:W-:-:S03]  /*13f0*/  IADD3 R7, R2, 0x20800, RZ ;  /* 0x0002080002077810 */ /* 0x000fc60007ffe0ff */
[----:B------:R1:W-:Y:S01]  /*1400*/  STL [R1+0x78], R10 ;  /* 0x0000780a01007387 */ /* 0x0003e20000100800 */
[----:B------:R-:W-:-:S03]  /*1410*/  SHF.L.U32 R131, R61, 0x10, RZ ;  /* 0x000000103d837819 */ /* 0x000fc600000006ff */
[----:B------:R-:W3:Y:S01]  /*1420*/  LDG.E.64.CONSTANT R96, desc[UR14][R96.64] ;  /* 0x0000000e60607981 */ /* 0x000ee2000c1e9b00 */
[----:B0-----:R-:W-:Y:S01]  /*1430*/  FFMA.FTZ R14, R8, R8, R9 ;  /* 0x00000008080e7223 */ /* 0x001fe20000010009 */
[--C-:B-1----:R-:W-:Y:S01]  /*1440*/  FADD.FTZ R10, R11, R8.reuse ;  /* 0x000000080b0a7221 */ /* 0x102fe20000010000 */
[----:B------:R-:W-:Y:S02]  /*1450*/  PRMT R8, R61, 0x7632, R8 ;  /* 0x000076323d087816 */ /* 0x000fe40000000008 */
[----:B------:R-:W-:Y:S01]  /*1460*/  IADD3 R7, P1, R7, R12, RZ ;  /* 0x0000000c07077210 */ /* 0x000fe20007f3e0ff */
[----:B------:R-:W-:Y:S01]  /*1470*/  FADD.FTZ R10, R10, R131 ;  /* 0x000000830a0a7221 */ /* 0x000fe20000010000 */
[----:B------:R-:W-:Y:S01]  /*1480*/  SHF.L.U32 R9, R8, 0x10, RZ ;  /* 0x0000001008097819 */ /* 0x000fe200000006ff */
[----:B------:R-:W-:Y:S01]  /*1490*/  FFMA.FTZ R14, R131, R131, R14 ;  /* 0x00000083830e7223 */ /* 0x000fe2000001000e */
[----:B------:R-:W-:Y:S02]  /*14a0*/  IADD3.X R16, RZ, R13, RZ, P1, !PT ;  /* 0x0000000dff107210 */ /* 0x000fe40000ffe4ff */
[----:B------:R-:W-:Y:S01]  /*14b0*/  LEA R98, P1, R7, UR12, 0x1 ;  /* 0x0000000c07627c11 */ /* 0x000fe2000f8208ff */
[----:B------:R-:W-:Y:S01]  /*14c0*/  FADD.FTZ R11, R10, R9 ;  /* 0x000000090a0b7221 */ /* 0x000fe20000010000 */
[C---:B------:R-:W-:Y:S01]  /*14d0*/  SHF.L.U32 R130, R62.reuse, 0x10, RZ ;  /* 0x000000103e827819 */ /* 0x040fe200000006ff */
[----:B------:R-:W-:Y:S01]  /*14e0*/  FFMA.FTZ R9, R9, R9, R14 ;  /* 0x0000000909097223 */ /* 0x000fe2000001000e */
[----:B------:R-:W-:-:S02]  /*14f0*/  PRMT R8, R62, 0x7632, R8 ;  /* 0x000076323e087816 */ /* 0x000fc40000000008 */
[----:B------:R-:W-:Y:S02]  /*1500*/  LEA.HI.X R99, R7, UR13, R16, 0x1, P1 ;  /* 0x0000000d07637c11 */ /* 0x000fe400088f0c10 */
[----:B------:R-:W-:Y:S01]  /*1510*/  SHF.L.U32 R15, R8, 0x10, RZ ;  /* 0x00000010080f7819 */ /* 0x000fe200000006ff */
[----:B------:R-:W-:Y:S01]  /*1520*/  FFMA.FTZ R8, R130, R130, R9 ;  /* 0x0000008282087223 */ /* 0x000fe20000010009 */
[----:B------:R-:W-:Y:S02]  /*1530*/  IADD3 R9, R2, 0x21c00, RZ ;  /* 0x00021c0002097810 */ /* 0x000fe40007ffe0ff */
[----:B------:R-:W3:Y:S01]  /*1540*/  LDG.E.64.CONSTANT R98, desc[UR14][R98.64] ;  /* 0x0000000e62627981 */ /* 0x000ee2000c1e9b00 */
[----:B------:R-:W-:Y:S01]  /*1550*/  FFMA.FTZ R14, R15, R15, R8 ;  /* 0x0000000f0f0e7223 */ /* 0x000fe20000010008 */
[----:B------:R-:W-:Y:S01]  /*1560*/  IADD3 R8, P1, R9, R12, RZ ;  /* 0x0000000c09087210 */ /* 0x000fe20007f3e0ff */
[----:B------:R-:W-:Y:S01]  /*1570*/  FADD.FTZ R11, R11, R130 ;  /* 0x000000820b0b7221 */ /* 0x000fe20000010000 */
[----:B------:R0:W-:Y:S01]  /*1580*/  STL [R1+0x7c], R16 ;  /* 0x00007c1001007387 */ /* 0x0001e20000100800 */
[----:B------:R-:W-:-:S02]  /*1590*/  SHF.L.U32 R129, R63, 0x10, RZ ;  /* 0x000000103f817819 */ /* 0x000fc400000006ff */
[----:B------:R-:W-:Y:S01]  /*15a0*/  PRMT R9, R63, 0x7632, R9 ;  /* 0x000076323f097816 */ /* 0x000fe20000000009 */
[----:B------:R-:W-:Y:S01]  /*15b0*/  FADD.FTZ R10, R11, R15 ;  /* 0x0000000f0b0a7221 */ /* 0x000fe20000010000 */
[----:B0-----:R-:W-:Y:S02]  /*15c0*/  IADD3.X R16, RZ, R13, RZ, P1, !PT ;  /* 0x0000000dff107210 */ /* 0x001fe40000ffe4ff */
[C---:B------:R-:W-:Y:S02]  /*15d0*/  LEA R100, P1, R8.reuse, UR12, 0x1 ;  /* 0x0000000c08647c11 */ /* 0x040fe4000f8208ff */
[----:B------:R-:W-:Y:S02]  /*15e0*/  SHF.L.U32 R15, R9, 0x10, RZ ;  /* 0x00000010090f7819 */ /* 0x000fe400000006ff */
[----:B------:R-:W-:Y:S01]  /*15f0*/  LEA.HI.X R101, R8, UR13, R16, 0x1, P1 ;  /* 0x0000000d08657c11 */ /* 0x000fe200088f0c10 */
[----:B------:R-:W-:Y:S01]  /*1600*/  FADD.FTZ R9, R10, R129 ;  /* 0x000000810a097221 */ /* 0x000fe20000010000 */
[----:B------:R-:W-:-:S03]  /*1610*/  IADD3 R11, R2, 0x23000, RZ ;  /* 0x00023000020b7810 */ /* 0x000fc60007ffe0ff */
[----:B------:R-:W-:Y:S01]  /*1620*/  FADD.FTZ R17, R9, R15 ;  /* 0x0000000f09117221 */ /* 0x000fe20000010000 */
[----:B------:R-:W3:Y:S01]  /*1630*/  LDG.E.64.CONSTANT R100, desc[UR14][R100.64] ;  /* 0x0000000e64647981 */ /* 0x000ee2000c1e9b00 */
[----:B------:R-:W-:Y:S01]  /*1640*/  IADD3 R9, P1, R11, R12, RZ ;  /* 0x0000000c0b097210 */ /* 0x000fe20007f3e0ff */
[----:B------:R-:W-:-:S03]  /*1650*/  FFMA.FTZ R14, R129, R129, R14 ;  /* 0x00000081810e7223 */ /* 0x000fc6000001000e */
[----:B------:R-:W-:Y:S02]  /*1660*/  IADD3.X R19, RZ, R13, RZ, P1, !PT ;  /* 0x0000000dff137210 */ /* 0x000fe40000ffe4ff */
[----:B------:R-:W-:Y:S01]  /*1670*/  LEA R102, P1, R9, UR12, 0x1 ;  /* 0x0000000c09667c11 */ /* 0x000fe2000f8208ff */
[----:B------:R-:W-:Y:S01]  /*1680*/  FFMA.FTZ R15, R15, R15, R14 ;  /* 0x0000000f0f0f7223 */ /* 0x000fe2000001000e */
[C---:B------:R-:W-:Y:S02]  /*1690*/  SHF.L.U32 R128, R64.reuse, 0x10, RZ ;  /* 0x0000001040807819 */ /* 0x040fe400000006ff */
[----:B------:R-:W-:Y:S02]  /*16a0*/  PRMT R10, R64, 0x7632, R10 ;  /* 0x00007632400a7816 */ /* 0x000fe4000000000a */
[----:B------:R-:W-:Y:S01]  /*16b0*/  LEA.HI.X R103, R9, UR13, R19, 0x1, P1 ;  /* 0x0000000d09677c11 */ /* 0x000fe200088f0c13 */
[----:B------:R-:W-:Y:S01]  /*16c0*/  FADD.FTZ R17, R17, R128 ;  /* 0x0000008011117221 */ /* 0x000fe20000010000 */
[----:B------:R-:W-:Y:S01]  /*16d0*/  SHF.L.U32 R10, R10, 0x10, RZ ;  /* 0x000000100a0a7819 */ /* 0x000fe200000006ff */
[----:B------:R-:W-:Y:S01]  /*16e0*/  FFMA.FTZ R15, R128, R128, R15 ;  /* 0x00000080800f7223 */ /* 0x000fe2000001000f */
[----:B------:R-:W-:Y:S01]  /*16f0*/  IADD3 R11, R2, 0x24400, RZ ;  /* 0x00024400020b7810 */ /* 0x000fe20007ffe0ff */
[----:B------:R0:W-:Y:S02]  /*1700*/  STL [R1+0x80], R16 ;  /* 0x0000801001007387 */ /* 0x0001e40000100800 */
[----:B------:R-:W-:-:S02]  /*1710*/  FFMA.FTZ R18, R10, R10, R15 ;  /* 0x0000000a0a127223 */ /* 0x000fc4000001000f */
[----:B------:R-:W3:Y:S01]  /*1720*/  LDG.E.64.CONSTANT R102, desc[UR14][R102.64] ;  /* 0x0000000e66667981 */ /* 0x000ee2000c1e9b00 */
[----:B------:R-:W-:Y:S02]  /*1730*/  IADD3 R15, R2, 0x25800, RZ ;  /* 0x00025800020f7810 */ /* 0x000fe40007ffe0ff */
[----:B------:R-:W-:Y:S01]  /*1740*/  SHF.L.U32 R127, R65, 0x10, RZ ;  /* 0x00000010417f7819 */ /* 0x000fe200000006ff */
[----:B0-----:R-:W-:Y:S01]  /*1750*/  FADD.FTZ R16, R17, R10 ;  /* 0x0000000a11107221 */ /* 0x001fe20000010000 */
[-C--:B------:R-:W-:Y:S01]  /*1760*/  IADD3 R10, P2, R11, R12.reuse, RZ ;  /* 0x0000000c0b0a7210 */ /* 0x080fe20007f5e0ff */
[----:B------:R0:W-:Y:S01]  /*1770*/  STL [R1+0x84], R19 ;  /* 0x0000841301007387 */ /* 0x0001e20000100800 */
[----:B------:R-:W-:Y:S02]  /*1780*/  PRMT R14, R65, 0x7632, R14 ;  /* 0x00007632410e7816 */ /* 0x000fe4000000000e */
[----:B------:R-:W-:Y:S02]  /*1790*/  LEA R104, P1, R10, UR12, 0x1 ;  /* 0x0000000c0a687c11 */ /* 0x000fe4000f8208ff */
[----:B------:R-:W-:Y:S01]  /*17a0*/  IADD3 R11, P3, R15, R12, RZ ;  /* 0x0000000c0f0b7210 */ /* 0x000fe20007f7e0ff */
[----:B------:R-:W-:Y:S01]  /*17b0*/  FADD.FTZ R16, R16, R127 ;  /* 0x0000007f10107221 */ /* 0x000fe20000010000 */
[----:B------:R-:W-:-:S02]  /*17c0*/  IADD3 R17, R2, 0x26c00, RZ ;  /* 0x00026c0002117810 */ /* 0x000fc40007ffe0ff */
[----:B0-----:R-:W-:Y:S02]  /*17d0*/  IADD3.X R19, RZ, R13, RZ, P2, !PT ;  /* 0x0000000dff137210 */ /* 0x001fe400017fe4ff */
[----:B------:R-:W-:Y:S01]  /*17e0*/  SHF.L.U32 R15, R14, 0x10, RZ ;  /* 0x000000100e0f7819 */ /* 0x000fe200000006ff */
[----:B------:R-:W-:Y:S01]  /*17f0*/  FFMA.FTZ R18, R127, R127, R18 ;  /* 0x0000007f7f127223 */ /* 0x000fe20000010012 */
[----:B------:R-:W-:Y:S02]  /*1800*/  LEA.HI.X R105, R10, UR13, R19, 0x1, P1 ;  /* 0x0000000d0a697c11 */ /* 0x000fe400088f0c13 */
[----:B------:R-:W-:Y:S01]  /*1810*/  IADD3 R12, P2, R17, R12, RZ ;  /* 0x0000000c110c7210 */ /* 0x000fe20007f5e0ff */
[----:B------:R-:W-:Y:S01]  /*1820*/  FADD.FTZ R17, R16, R15 ;  /* 0x0000000f10117221 */ /* 0x000fe20000010000 */
[C---:B------:R-:W-:Y:S02]  /*1830*/  SHF.L.U32 R126, R66.reuse, 0x10, RZ ;  /* 0x00000010427e7819 */ /* 0x040fe400000006ff */
[----:B------:R-:W-:Y:S01]  /*1840*/  PRMT R14, R66, 0x7632, R14 ;  /* 0x00007632420e7816 */ /* 0x000fe2000000000e */
[----:B------:R-:W-:Y:S01]  /*1850*/  FFMA.FTZ R15, R15, R15, R18 ;  /* 0x0000000f0f0f7223 */ /* 0x000fe20000010012 */
[----:B------:R-:W3:Y:S01]  /*1860*/  LDG.E.64.CONSTANT R104, desc[UR14][R104.64] ;  /* 0x0000000e68687981 */ /* 0x000ee2000c1e9b00 */
[----:B------:R-:W-:Y:S01]  /*1870*/  FADD.FTZ R17, R17, R126 ;  /* 0x0000007e11117221 */ /* 0x000fe20000010000 */
[----:B------:R-:W-:Y:S01]  /*1880*/  SHF.L.U32 R16, R14, 0x10, RZ ;  /* 0x000000100e107819 */ /* 0x000fe200000006ff */
[----:B------:R-:W-:Y:S01]  /*1890*/  FFMA.FTZ R15, R126, R126, R15 ;  /* 0x0000007e7e0f7223 */ /* 0x000fe2000001000f */
[C---:B------:R-:W-:Y:S01]  /*18a0*/  SHF.L.U32 R125, R67.reuse, 0x10, RZ ;  /* 0x00000010437d7819 */ /* 0x040fe200000006ff */
[----:B------:R0:W-:Y:S01]  /*18b0*/  STL [R1+0x90], R19 ;  /* 0x0000901301007387 */ /* 0x0001e20000100800 */
[----:B------:R-:W-:Y:S01]  /*18c0*/  PRMT R14, R67, 0x7632, R14 ;  /* 0x00007632430e7816 */ /* 0x000fe2000000000e */
[----:B------:R-:W-:Y:S01]  /*18d0*/  FADD.FTZ R18, R17, R16 ;  /* 0x0000001011127221 */ /* 0x000fe20000010000 */
[----:B------:R-:W-:Y:S01]  /*18e0*/  LEA R106, P1, R11, UR12, 0x1 ;  /* 0x0000000c0b6a7c11 */ /* 0x000fe2000f8208ff */
[----:B------:R-:W-:Y:S01]  /*18f0*/  FFMA.FTZ R16, R16, R16, R15 ;  /* 0x0000001010107223 */ /* 0x000fe2000001000f */
[----:B------:R-:W-:Y:S01]  /*1900*/  SHF.L.U32 R15, R14, 0x10, RZ ;  /* 0x000000100e0f7819 */ /* 0x000fe200000006ff */
[----:B------:R-:W-:Y:S01]  /*1910*/  FADD.FTZ R18, R18, R125 ;  /* 0x0000007d12127221 */ /* 0x000fe20000010000 */
[----:B0-----:R-:W-:Y:S01]  /*1920*/  IADD3.X R19, RZ, R13, RZ, P3, !PT ;  /* 0x0000000dff137210 */ /* 0x001fe20001ffe4ff */
[----:B------:R-:W-:Y:S01]  /*1930*/  FFMA.FTZ R16, R125, R125, R16 ;  /* 0x0000007d7d107223 */ /* 0x000fe20000010010 */
[----:B------:R-:W-:-:S02]  /*1940*/  SHF.L.U32 R124, R68, 0x10, RZ ;  /* 0x00000010447c7819 */ /* 0x000fc400000006ff */
[----:B------:R-:W-:Y:S01]  /*1950*/  LEA.HI.X R107, R11, UR13, R19, 0x1, P1 ;  /* 0x0000000d0b6b7c11 */ /* 0x000fe200088f0c13 */
[----:B------:R-:W-:Y:S01]  /*1960*/  FADD.FTZ R17, R18, R15 ;  /* 0x0000000f12117221 */ /* 0x000fe20000010000 */
[----:B------:R-:W-:Y:S01]  /*1970*/  PRMT R14, R68, 0x7632, R14 ;  /* 0x00007632440e7816 */ /* 0x000fe2000000000e */
[----:B------:R-:W-:Y:S02]  /*1980*/  FFMA.FTZ R15, R15, R15, R16 ;  /* 0x0000000f0f0f7223 */ /* 0x000fe40000010010 */
[----:B------:R-:W-:Y:S01]  /*1990*/  FADD.FTZ R17, R17, R124 ;  /* 0x0000007c11117221 */ /* 0x000fe20000010000 */
[----:B------:R-:W3:Y:S01]  /*19a0*/  LDG.E.64.CONSTANT R106, desc[UR14][R106.64] ;  /* 0x0000000e6a6a7981 */ /* 0x000ee2000c1e9b00 */
[----:B------:R-:W-:Y:S01]  /*19b0*/  SHF.L.U32 R16, R14, 0x10, RZ ;  /* 0x000000100e107819 */ /* 0x000fe200000006ff */
[----:B------:R-:W-:Y:S01]  /*19c0*/  FFMA.FTZ R15, R124, R124, R15 ;  /* 0x0000007c7c0f7223 */ /* 0x000fe2000001000f */
[C---:B------:R-:W-:Y:S02]  /*19d0*/  SHF.L.U32 R123, R69.reuse, 0x10, RZ ;  /* 0x00000010457b7819 */ /* 0x040fe400000006ff */
[----:B------:R-:W-:Y:S01]  /*19e0*/  PRMT R14, R69, 0x7632, R14 ;  /* 0x00007632450e7816 */ /* 0x000fe2000000000e */
[----:B------:R-:W-:Y:S01]  /*19f0*/  FADD.FTZ R18, R17, R16 ;  /* 0x0000001011127221 */ /* 0x000fe20000010000 */
[----:B------:R-:W-:-:S02]  /*1a00*/  FFMA.FTZ R16, R16, R16, R15 ;  /* 0x0000001010107223 */ /* 0x000fc4000001000f */
[----:B------:R-:W-:Y:S01]  /*1a10*/  SHF.L.U32 R15, R14, 0x10, RZ ;  /* 0x000000100e0f7819 */ /* 0x000fe200000006ff */
[----:B------:R-:W-:Y:S01]  /*1a20*/  FADD.FTZ R18, R18, R123 ;  /* 0x0000007b12127221 */ /* 0x000fe20000010000 */
[----:B------:R0:W-:Y:S01]  /*1a30*/  STL [R1+0x88], R19 ;  /* 0x0000881301007387 */ /* 0x0001e20000100800 */
[----:B------:R-:W-:Y:S01]  /*1a40*/  FFMA.FTZ R16, R123, R123, R16 ;  /* 0x0000007b7b107223 */ /* 0x000fe20000010010 */
[----:B------:R-:W-:Y:S01]  /*1a50*/  LEA R108, P1, R12, UR12, 0x1 ;  /* 0x0000000c0c6c7c11 */ /* 0x000fe2000f8208ff */
[----:B------:R-:W-:Y:S01]  /*1a60*/  FADD.FTZ R17, R18, R15 ;  /* 0x0000000f12117221 */ /* 0x000fe20000010000 */
[C---:B------:R-:W-:Y:S01]  /*1a70*/  SHF.L.U32 R122, R70.reuse, 0x10, RZ ;  /* 0x00000010467a7819 */ /* 0x040fe200000006ff */
[----:B------:R-:W-:Y:S01]  /*1a80*/  FFMA.FTZ R15, R15, R15, R16 ;  /* 0x0000000f0f0f7223 */ /* 0x000fe20000010010 */
[----:B0-----:R-:W-:Y:S02]  /*1a90*/  IADD3.X R19, RZ, R13, RZ, P2, !PT ;  /* 0x0000000dff137210 */ /* 0x001fe400017fe4ff */
[----:B------:R-:W-:Y:S01]  /*1aa0*/  PRMT R13, R70, 0x7632, R13 ;  /* 0x00007632460d7816 */ /* 0x000fe2000000000d */
[----:B------:R-:W-:Y:S01]  /*1ab0*/  FADD.FTZ R17, R17, R122 ;  /* 0x0000007a11117221 */ /* 0x000fe20000010000 */
[----:B------:R-:W-:-:S02]  /*1ac0*/  LEA.HI.X R109, R12, UR13, R19, 0x1, P1 ;  /* 0x0000000d0c6d7c11 */ /* 0x000fc400088f0c13 */
[----:B------:R-:W-:Y:S01]  /*1ad0*/  SHF.L.U32 R14, R13, 0x10, RZ ;  /* 0x000000100d0e7819 */ /* 0x000fe200000006ff */
[----:B------:R-:W-:Y:S01]  /*1ae0*/  FFMA.FTZ R15, R122, R122, R15 ;  /* 0x0000007a7a0f7223 */ /* 0x000fe2000001000f */
[C---:B------:R-:W-:Y:S02]  /*1af0*/  SHF.L.U32 R121, R71.reuse, 0x10, RZ ;  /* 0x0000001047797819 */ /* 0x040fe400000006ff */
[----:B------:R-:W-:Y:S01]  /*1b00*/  PRMT R13, R71, 0x7632, R13 ;  /* 0x00007632470d7816 */ /* 0x000fe2000000000d */
[----:B------:R-:W-:Y:S01]  /*1b10*/  FADD.FTZ R16, R17, R14 ;  /* 0x0000000e11107221 */ /* 0x000fe20000010000 */
[----:B------:R-:W-:Y:S01]  /*1b20*/  FFMA.FTZ R14, R14, R14, R15 ;  /* 0x0000000e0e0e7223 */ /* 0x000fe2000001000f */
[----:B------:R-:W3:Y:S01]  /*1b30*/  LDG.E.64.CONSTANT R108, desc[UR14][R108.64] ;  /* 0x0000000e6c6c7981 */ /* 0x000ee2000c1e9b00 */
[----:B------:R-:W-:Y:S01]  /*1b40*/  SHF.L.U32 R15, R13, 0x10, RZ ;  /* 0x000000100d0f7819 */ /* 0x000fe200000006ff */
        /* <DEDUP_REMOVED lines=16> */
[----:B------:R0:W-:Y:S01]  /*1c50*/  STL [R1+0x8c], R19 ;  /* 0x00008c1301007387 */ /* 0x0001e20000100800 */
[C---:B------:R-:W-:Y:S02]  /*1c60*/  SHF.L.U32 R14, R74.reuse, 0x10, RZ ;  /* 0x000000104a0e7819 */ /* 0x040fe400000006ff */
[----:B------:R-:W-:Y:S01]  /*1c70*/  PRMT R15, R74, 0x7632, R15 ;  /* 0x000076324a0f7816 */ /* 0x000fe2000000000f */
[----:B------:R-:W3:Y:S01]  /*1c80*/  LDL R116, [R1+0x98] ;  /* 0x0000980001747983 */ /* 0x000ee20000100800 */
[----:B0-----:R-:W-:Y:S01]  /*1c90*/  FADD.FTZ R19, R18, R17 ;  /* 0x0000001112137221 */ /* 0x001fe20000010000 */
        /* <DEDUP_REMOVED lines=11> */
[----:B----4-:R-:W-:-:S02]  /*1d50*/  SHF.L.U32 R16, R76, 0x10, RZ ;  /* 0x000000104c107819 */ /* 0x010fc400000006ff */
        /* <DEDUP_REMOVED lines=13> */
[C---:B-----5:R-:W-:Y:S02]  /*1e30*/  SHF.L.U32 R18, R78.reuse, 0x10, RZ ;  /* 0x000000104e127819 */ /* 0x060fe400000006ff */
        /* <DEDUP_REMOVED lines=13> */
[C---:B--2---:R-:W-:Y:S02]  /*1f10*/  SHF.L.U32 R20, R80.reuse, 0x10, RZ ;  /* 0x0000001050147819 */ /* 0x044fe400000006ff */
[----:B------:R-:W-:Y:S01]  /*1f20*/  PRMT R21, R80, 0x7632, R21 ;  /* 0x0000763250157816 */ /* 0x000fe20000000015 */
[----:B------:R-:W-:Y:S01]  /*1f30*/  FADD.FTZ R25, R24, R23 ;  /* 0x0000001718197221 */ /* 0x000fe20000010000 */
[----:B------:R-:W-:-:S02]  /*1f40*/  FFMA.FTZ R23, R23, R23, R22 ;  /* 0x0000001717177223 */ /* 0x000fc40000010016 */
[----:B------:R-:W-:Y:S01]  /*1f50*/  SHF.L.U32 R24, R21, 0x10, RZ ;  /* 0x0000001015187819 */ /* 0x000fe200000006ff */
        /* <DEDUP_REMOVED lines=9> */
[----:B---3--:R-:W-:-:S02]  /*1ff0*/  SHF.L.U32 R22, R82, 0x10, RZ ;  /* 0x0000001052167819 */ /* 0x008fc400000006ff */
        /* <DEDUP_REMOVED lines=175> */
[--C-:B------:R-:W-:Y:S01]  /*2af0*/  FFMA.FTZ R115, R115, R115, R114.reuse ;  /* 0x0000007373737223 */ /* 0x100fe20000010072 */
[C---:B------:R-:W-:Y:S02]  /*2b00*/  SHF.L.U32 R47, R107.reuse, 0x10, RZ ;  /* 0x000000106b2f7819 */ /* 0x040fe400000006ff */
[----:B------:R-:W-:-:S03]  /*2b10*/  PRMT R114, R107, 0x7632, R114 ;  /* 0x000076326b727816 */ /* 0x000fc60000000072 */
[----:B------:R-:W-:Y:S01]  /*2b20*/  FADD.FTZ R113, R113, R47 ;  /* 0x0000002f71717221 */ /* 0x000fe20000010000 */
[----:B------:R-:W-:Y:S01]  /*2b30*/  SHF.L.U32 R114, R114, 0x10, RZ ;  /* 0x0000001072727819 */ /* 0x000fe200000006ff */
[----:B------:R-:W-:Y:S01]  /*2b40*/  FFMA.FTZ R115, R47, R47, R115 ;  /* 0x0000002f2f737223 */ /* 0x000fe20000010073 */
[----:B------:R-:W-:-:S03]  /*2b50*/  SHF.L.U32 R118, R108, 0x10, RZ ;  /* 0x000000106c767819 */ /* 0x000fc600000006ff */
        /* <DEDUP_REMOVED lines=26> */
[----:B------:R-:W-:Y:S01]  /*2d00*/  HFMA2.MMA R112, -RZ, RZ, 0, 4.76837158203125e-06 ;  /* 0x00000050ff707435 */ /* 0x000fe200000001ff */
[C---:B------:R-:W-:Y:S02]  /*2d10*/  LEA.HI R116, R154.reuse, UR21, RZ, 0x1e ;  /* 0x000000159a747c11 */ /* 0x040fe4000f8ff0ff */
[----:B------:R-:W-:Y:S02]  /*2d20*/  MOV R117, 0x400 ;  /* 0x0000040000757802 */ /* 0x000fe40000000f00 */
[----:B------:R-:W-:-:S04]  /*2d30*/  SHF.L.U32 R150, R154, 0x3, RZ ;  /* 0x000000039a967819 */ /* 0x000fc800000006ff */
[----:B------:R-:W-:Y:S01]  /*2d40*/  LOP3.LUT R150, R150, 0x18, RZ, 0xc0, !PT ;  /* 0x0000001896967812 */ /* 0x000fe200078ec0ff */
[----:B------:R-:W-:-:S05]  /*2d50*/  IMAD R116, R116, R112, -UR18 ;  /* 0x8000001274747e24 */ /* 0x000fca000f8e0270 */
[----:B------:R-:W-:Y:S02]  /*2d60*/  SHF.R.S32.HI R112, RZ, 0x1f, R116 ;  /* 0x0000001fff707819 */ /* 0x000fe40000011474 */
[----:B------:R-:W-:Y:S02]  /*2d70*/  IADD3 R113, R116, 0x4, RZ ;  /* 0x0000000474717810 */ /* 0x000fe40007ffe0ff */
[----:B------:R-:W-:Y:S02]  /*2d80*/  LEA.HI R112, R112, R116, RZ, 0x2 ;  /* 0x0000007470707211 */ /* 0x000fe400078f10ff */
[C---:B------:R-:W-:Y:S02]  /*2d90*/  IADD3 R152, R116.reuse, 0x40, RZ ;  /* 0x0000004074987810 */ /* 0x040fe40007ffe0ff */
[----:B------:R-:W-:Y:S02]  /*2da0*/  SHF.R.S32.HI R112, RZ, 0x2, R112 ;  /* 0x00000002ff707819 */ /* 0x000fe40000011470 */
[----:B------:R-:W-:-:S02]  /*2db0*/  IADD3 R151, R116, 0x44, RZ ;  /* 0x0000004474977810 */ /* 0x000fc40007ffe0ff */
[----:B0-----:R-:W-:Y:S02]  /*2dc0*/  LEA R117, R114, R117, 0x18 ;  /* 0x0000007572757211 */ /* 0x001fe400078ec0ff */
[----:B------:R-:W-:-:S03]  /*2dd0*/  SHF.R.S32.HI R114, RZ, 0x1f, R113 ;  /* 0x0000001fff727819 */ /* 0x000fc60000011471 */
[----:B------:R-:W-:Y:S01]  /*2de0*/  IMAD R112, R112, 0x28, R117 ;  /* 0x0000002870707824 */ /* 0x000fe200078e0275 */
[----:B------:R-:W-:-:S04]  /*2df0*/  LEA.HI R114, R114, R113, RZ, 0x2 ;  /* 0x0000007172727211 */ /* 0x000fc800078f10ff */
[----:B------:R-:W-:Y:S02]  /*2e00*/  SHF.R.S32.HI R114, RZ, 0x2, R114 ;  /* 0x00000002ff727819 */ /* 0x000fe40000011472 */
[----:B------:R-:W-:-:S03]  /*2e10*/  IADD3 R112, R112, R150, RZ ;  /* 0x0000009670707210 */ /* 0x000fc60007ffe0ff */
[----:B------:R-:W-:-:S03]  /*2e20*/  IMAD R114, R114, 0x28, R117 ;  /* 0x0000002872727824 */ /* 0x000fc600078e0275 */
[----:B------:R-:W0:Y:S02]  /*2e30*/  LDS.64 R112, [R112] ;  /* 0x0000000070707984 */ /* 0x000e240000000a00 */
        /* <DEDUP_REMOVED lines=146> */
[----:B------:R-:W-:-:S02]  /*3760*/  IADD3 R152, R150, R152, RZ ;  /* 0x0000009896987210 */ /* 0x000fc40007ffe0ff */
[----:B------:R-:W-:Y:S01]  /*3770*/  IADD3 R151, R150, R151, RZ ;  /* 0x0000009796977210 */ /* 0x000fe20007ffe0ff */
        /* <DEDUP_REMOVED lines=18> */
.L_x_1277:
[----:B------:R-:W-:Y:S05]  /*38a0*/  BSYNC B0 ;  /* 0x0000000000007941 */ /* 0x000fea0003800000 */
.L_x_1276:
        /* <DEDUP_REMOVED lines=26> */
[----:B------:R-:W-:-:S04]  /*3a50*/  @!P2 LOP3.LUT R113, R154, 0x7, RZ, 0xc0, !PT ;  /* 0x000000079a71a812 */ /* 0x000fc800078ec0ff */
[----:B------:R-:W-:-:S04]  /*3a60*/  @!P2 IADD3 R112, R112, R113, RZ ;  /* 0x000000717070a210 */ /* 0x000fc80007ffe0ff */
[----:B------:R-:W-:-:S05]  /*3a70*/  @!P2 SHF.L.U32 R112, R112, 0x1, RZ ;  /* 0x000000017070a819 */ /* 0x000fca00000006ff */
[----:B0-----:R-:W-:Y:S01]  /*3a80*/  @!P2 IMAD.WIDE.U32 R116, R112, 0x4, R116 ;  /* 0x000000047074a825 */ /* 0x001fe200078e0074 */
[----:B------:R-:W-:Y:S06]  /*3a90*/  @P1 BRA `(.L_x_1278) ;  /* 0x0000000000441947 */ /* 0x000fec0003800000 */
        /* <DEDUP_REMOVED lines=9> */
.L_x_1279:
        /* <DEDUP_REMOVED lines=8> */
.L_x_1278:
[----:B------:R-:W-:Y:S05]  /*3bb0*/  WARPSYNC.ALL ;  /* 0x0000000000007948 */ /* 0x000fea0003800000 */
[----:B------:R-:W-:Y:S06]  /*3bc0*/  BAR.SYNC.DEFER_BLOCKING 0x0 ;  /* 0x0000000000007b1d */ /* 0x000fec0000010000 */
[----:B------:R-:W2:Y:S04]  /*3bd0*/  LDG.E.64.CONSTANT R112, desc[UR14][R148.64] ;  /* 0x0000000e94707981 */ /* 0x000ea8000c1e9b00 */
[----:B------:R0:W3:Y:S04]  /*3be0*/  LDG.E.64.CONSTANT R114, desc[UR14][R146.64] ;  /* 0x0000000e92727981 */ /* 0x0000e8000c1e9b00 */
[----:B------:R1:W-:Y:S04]  /*3bf0*/  STL [R1+0x9c], R0 ;  /* 0x00009c0001007387 */ /* 0x0003e80000100800 */
[----:B------:R-:W4:Y:S01]  /*3c00*/  @!P2 LDG.E.64 R116, desc[UR14][R116.64] ;  /* 0x0000000e7474a981 */ /* 0x000f22000c1e1b00 */
[----:B0-----:R-:W-:-:S02]  /*3c10*/  CS2R R146, SRZ ;  /* 0x0000000000927805 */ /* 0x001fc4000001ff00 */
[----:B-1----:R-:W-:Y:S02]  /*3c20*/  PRMT R0, R111, 0x7632, R0 ;  /* 0x000076326f007816 */ /* 0x002fe40000000000 */
[----:B------:R-:W-:Y:S02]  /*3c30*/  PRMT R67, R48, 0x7632, R67 ;  /* 0x0000763230437816 */ /* 0x000fe40000000043 */
[----:B------:R-:W-:Y:S02]  /*3c40*/  PRMT R49, R49, 0x7632, R49 ;  /* 0x0000763231317816 */ /* 0x000fe40000000031 */
[----:B------:R-:W-:Y:S01]  /*3c50*/  PRMT R48, R51, 0x7632, R48 ;  /* 0x0000763233307816 */ /* 0x000fe20000000030 */
[----:B------:R0:W-:Y:S01]  /*3c60*/  STL.S16 [R1+0xc], R0 ;  /* 0x00000c0001007387 */ /* 0x0001e20000100600 */
[----:B------:R-:W-:-:S03]  /*3c70*/  PRMT R83, R75, 0x7632, R83 ;  /* 0x000076324b537816 */ /* 0x000fc60000000053 */
[----:B0-----:R0:W5:Y:S04]  /*3c80*/  LDL.LU R0, [R1+0x9c] ;  /* 0x00009c0001007983 */ /* 0x0011680000300800 */
[----:B------:R-:W-:Y:S04]  /*3c90*/  STL.S16 [R1+0x8], R49 ;  /* 0x0000083101007387 */ /* 0x000fe80000100600 */
[----:B------:R-:W-:Y:S01]  /*3ca0*/  STL.S16 [R1+0x4], R48 ;  /* 0x0000043001007387 */ /* 0x000fe20000100600 */
        /* <DEDUP_REMOVED lines=9> */
[----:B------:R-:W-:Y:S01]  /*3d40*/  BSSY B0, `(.L_x_1280) ;  /* 0x0000066000007945 */ /* 0x000fe20003800000 */
        /* <DEDUP_REMOVED lines=45> */
[----:B----4-:R-:W-:Y:S01]  /*4020*/  @!P2 FADD.FTZ R147, RZ, R116 ;  /* 0x00000074ff93a221 */ /* 0x010fe20000010000 */
[----:B------:R-:W-:-:S04]  /*4030*/  @!P2 FADD.FTZ R146, RZ, R117 ;  /* 0x00000075ff92a221 */ /* 0x000fc80000010000 */
[----:B------:R-:W1:Y:S04]  /*4040*/  SHFL.BFLY PT, R116, R147, 0x4, 0x1f ;  /* 0x0c801f0093747f89 */ /* 0x000e6800000e0000 */
[----:B------:R-:W4:Y:S01]  /*4050*/  SHFL.BFLY PT, R148, R146, 0x4, 0x1f ;  /* 0x0c801f0092947f89 */ /* 0x000f2200000e0000 */
[----:B-1----:R-:W-:Y:S01]  /*4060*/  FADD.FTZ R116, R116, R147 ;  /* 0x0000009374747221 */ /* 0x002fe20000010000 */
[----:B----4-:R-:W-:Y:S02]  /*4070*/  FADD.FTZ R146, R148, R146 ;  /* 0x0000009294927221 */ /* 0x010fe40000010000 */
[----:B------:R-:W1:Y:S02]  /*4080*/  S2R R148, SR_TID.X ;  /* 0x0000000000947919 */ /* 0x000e640000002100 */
[----:B------:R-:W4:Y:S04]  /*4090*/  SHFL.BFLY PT, R117, R116, 0x2, 0x1f ;  /* 0x0c401f0074757f89 */ /* 0x000f2800000e0000 */
[----:B------:R-:W0:Y:S01]  /*40a0*/  SHFL.BFLY PT, R147, R146, 0x2, 0x1f ;  /* 0x0c401f0092937f89 */ /* 0x000e2200000e0000 */
[----:B----4-:R-:W-:Y:S01]  /*40b0*/  FADD.FTZ R116, R116, R117 ;  /* 0x0000007574747221 */ /* 0x010fe20000010000 */
[----:B-1----:R-:W-:-:S04]  /*40c0*/  LOP3.LUT P1, RZ, R148, 0xffffffe7, RZ, 0xc0, !PT ;  /* 0xffffffe794ff7812 */ /* 0x002fc8000782c0ff */
[----:B------:R-:W1:Y:S01]  /*40d0*/  SHFL.BFLY PT, R148, R116, 0x1, 0x1f ;  /* 0x0c201f0074947f89 */ /* 0x000e6200000e0000 */
[----:B0-----:R-:W-:-:S05]  /*40e0*/  FADD.FTZ R146, R146, R147 ;  /* 0x0000009392927221 */ /* 0x001fca0000010000 */
[----:B------:R-:W0:Y:S03]  /*40f0*/  SHFL.BFLY PT, R147, R146, 0x1, 0x1f ;  /* 0x0c201f0092937f89 */ /* 0x000e2600000e0000 */
[----:B------:R-:W4:Y:S01]  /*4100*/  @!P1 S2R R117, SR_CgaCtaId ;  /* 0x0000000000759919 */ /* 0x000f220000008800 */
[----:B-1----:R-:W-:-:S04]  /*4110*/  FADD.FTZ R116, R116, R148 ;  /* 0x0000009474747221 */ /* 0x002fc80000010000 */
[----:B------:R-:W-:Y:S01]  /*4120*/  @!P1 FMUL.FTZ R116, R116, 1.2207031431898940355e-05 ;  /* 0x374ccccd74749820 */ /* 0x000fe20000410000 */
[----:B0-----:R-:W-:-:S03]  /*4130*/  FADD.FTZ R147, R146, R147 ;  /* 0x0000009392937221 */ /* 0x001fc60000010000 */
[----:B------:R-:W-:-:S04]  /*4140*/  @!P1 FMUL.FTZ R146, R116, R116 ;  /* 0x0000007474929220 */ /* 0x000fc80000410000 */
[----:B------:R-:W-:Y:S02]  /*4150*/  @!P1 FFMA.FTZ R146, R147, 1.2207031431898940355e-05, -R146 ;  /* 0x374ccccd93929823 */ /* 0x000fe40000010892 */
[----:B------:R-:W0:Y:S01]  /*4160*/  S2R R147, SR_TID.X ;  /* 0x0000000000937919 */ /* 0x000e220000002100 */
[----:B------:R-:W-:-:S04]  /*4170*/  @!P1 MOV R148, 0x400 ;  /* 0x0000040000949802 */ /* 0x000fc80000000f00 */
[----:B------:R-:W-:-:S04]  /*4180*/  @!P1 IADD3 R148, R148, 0xc80, RZ ;  /* 0x00000c8094949810 */ /* 0x000fc80007ffe0ff */
[----:B----4-:R-:W-:Y:S02]  /*4190*/  @!P1 LEA R117, R117, R148, 0x18 ;  /* 0x0000009475759211 */ /* 0x010fe400078ec0ff */
[----:B------:R-:W-:Y:S02]  /*41a0*/  PRMT R148, R66, 0x7632, R148 ;  /* 0x0000763242947816 */ /* 0x000fe40000000094 */
[----:B--2---:R-:W-:Y:S02]  /*41b0*/  PRMT R75, R112, 0x7632, R75 ;  /* 0x00007632704b7816 */ /* 0x004fe4000000004b */
[----:B------:R-:W-:Y:S02]  /*41c0*/  PRMT R62, R113, 0x7632, R62 ;  /* 0x00007632713e7816 */ /* 0x000fe4000000003e */
[----:B---3--:R-:W-:Y:S02]  /*41d0*/  PRMT R154, R114, 0x7632, R154 ;  /* 0x00007632729a7816 */ /* 0x008fe4000000009a */
[----:B0-----:R-:W-:-:S04]  /*41e0*/  @!P1 LOP3.LUT R147, R147, 0xfffffff8, RZ, 0xc0, !PT ;  /* 0xfffffff893939812 */ /* 0x001fc800078ec0ff */
[----:B------:R-:W-:Y:S02]  /*41f0*/  @!P1 IADD3 R147, R147, R117, RZ ;  /* 0x0000007593939210 */ /* 0x000fe40007ffe0ff */
[----:B------:R-:W-:-:S05]  /*4200*/  @!P1 FMNMX.FTZ R117, RZ, R146, !PT ;  /* 0x00000092ff759209 */ /* 0x000fca0007810000 */
[----:B------:R0:W-:Y:S01]  /*4210*/  @!P1 STS.64 [R147], R116 ;  /* 0x0000007493009388 */ /* 0x0001e20000000a00 */
[----:B------:R-:W-:Y:S02]  /*4220*/  PRMT R146, R70, 0x7632, R146 ;  /* 0x0000763246927816 */ /* 0x000fe40000000092 */
[----:B------:R-:W-:Y:S02]  /*4230*/  PRMT R63, R115, 0x7632, R63 ;  /* 0x00007632733f7816 */ /* 0x000fe4000000003f */
[----:B0-----:R-:W-:Y:S02]  /*4240*/  PRMT R147, R68, 0x7632, R147 ;  /* 0x0000763244937816 */ /* 0x001fe40000000093 */
[----:B------:R-:W-:Y:S02]  /*4250*/  PRMT R117, R72, 0x7632, R117 ;  /* 0x0000763248757816 */ /* 0x000fe40000000075 */
[----:B------:R-:W-:Y:S01]  /*4260*/  PRMT R116, R74, 0x7632, R116 ;  /* 0x000076324a747816 */ /* 0x000fe20000000074 */
[----:B------:R-:W-:Y:S06]  /*4270*/  BAR.SYNC.DEFER_BLOCKING 0x0 ;  /* 0x0000000000007b1d */ /* 0x000fec0000010000 */
[----:B------:R-:W-:Y:S05]  /*4280*/  @P0 BRA `(.L_x_1281) ;  /* 0x0000000000440947 */ /* 0x000fea0003800000 */
[----:B------:R-:W0:Y:S01]  /*4290*/  S2R R51, SR_TID.X ;  /* 0x0000000000337919 */ /* 0x000e220000002100 */
[----:B------:R-:W1:Y:S01]  /*42a0*/  S2UR UR13, SR_CgaCtaId ;  /* 0x00000000000d79c3 */ /* 0x000e620000008800 */
[----:B------:R-:W-:Y:S02]  /*42b0*/  USHF.L.U64.HI UR8, UR10, 0x2, UR5 ;  /* 0x000000020a087899 */ /* 0x000fe40008010205 */
[----:B------:R-:W-:Y:S01]  /*42c0*/  ULOP3.LUT UR18, UR17, 0xfffffff0, URZ, 0xc0, !UPT ;  /* 0xfffffff011127892 */ /* 0x000fe2000f8ec03f */
[----:B------:R-:W-:Y:S01]  /*42d0*/  UMOV UR12, 0x400 ;  /* 0x00000400000c7882 */ /* 0x000fe20000000000 */
[----:B------:R-:W-:Y:S02]  /*42e0*/  ULOP3.LUT UR8, UR8, 0x1fffffff, URZ, 0xc0, !UPT ;  /* 0x1fffffff08087892 */ /* 0x000fe4000f8ec03f */
[----:B------:R-:W-:Y:S01]  /*42f0*/  UIADD3 UR12, UR12, 0xc80, URZ ;  /* 0x00000c800c0c7890 */ /* 0x000fe2000fffe03f */
[----:B------:R-:W-:-:S03]  /*4300*/  ULDC.64 UR24, c[0x0][0x240] ;  /* 0x0000900000187ab9 */ /* 0x000fc60000000a00 */
[----:B-1----:R-:W-:Y:S01]  /*4310*/  ULEA UR12, UR13, UR12, 0x18 ;  /* 0x0000000c0d0c7291 */ /* 0x002fe2000f8ec03f */
[----:B0-----:R-:W-:-:S04]  /*4320*/  IADD3 R50, R51, UR21, RZ ;  /* 0x0000001533327c10 */ /* 0x001fc8000fffe0ff */
[----:B------:R-:W-:-:S04]  /*4330*/  IADD3 R49, P1, R50, UR18, RZ ;  /* 0x0000001232317c10 */ /* 0x000fc8000ff3e0ff */
[----:B------:R-:W-:Y:S02]  /*4340*/  LEA.HI.X.SX32 R50, R50, UR8, 0x1, P1 ;  /* 0x0000000832327c11 */ /* 0x000fe400088f0eff */
[----:B------:R-:W-:-:S04]  /*4350*/  LEA R48, P1, R49, UR24, 0x3 ;  /* 0x0000001831307c11 */ /* 0x000fc8000f8218ff */
[----:B------:R-:W-:Y:S02]  /*4360*/  LEA.HI.X R49, R49, UR25, R50, 0x3, P1 ;  /* 0x0000001931317c11 */ /* 0x000fe400088f1c32 */
[----:B------:R-:W-:-:S06]  /*4370*/  LEA R50, R51, UR12, 0x3 ;  /* 0x0000000c33327c11 */ /* 0x000fcc000f8e18ff */
[----:B------:R-:W0:Y:S04]  /*4380*/  LDS.64 R50, [R50] ;  /* 0x0000000032327984 */ /* 0x000e280000000a00 */
[----:B0-----:R0:W-:Y:S02]  /*4390*/  STG.E.64 desc[UR14][R48.64], R50 ;  /* 0x0000003230007986 */ /* 0x0011e4000c101b0e */
.L_x_1281:
[----:B------:R-:W-:Y:S05]  /*43a0*/  BSYNC B0 ;  /* 0x0000000000007941 */ /* 0x000fea0003800000 */
.L_x_1280:
[----:B------:R-:W2:Y:S01]  /*43b0*/  LDL.LU R58, [R1+0xc] ;  /* 0x00000c00013a7983 */ /* 0x000ea20000300800 */
[----:B0-----:R-:W-:-:S03]  /*43c0*/  MOV R51, R52 ;  /* 0x0000003400337202 */ /* 0x001fc60000000f00 */
[----:B------:R-:W3:Y:S04]  /*43d0*/  LDL.LU R60, [R1+0x8] ;  /* 0x00000800013c7983 */ /* 0x000ee80000300800 */
[----:B------:R-:W4:Y:S01]  /*43e0*/  LDL.LU R59, [R1+0x4] ;  /* 0x00000400013b7983 */ /* 0x000f220000300800 */
[----:B------:R-:W0:Y:S01]  /*43f0*/  S2UR UR12, SR_CgaCtaId ;  /* 0x00000000000c79c3 */ /* 0x000e220000008800 */
[----:B------:R-:W-:-:S05]  /*4400*/  MOV R48, UR16 ;  /* 0x0000001000307c02 */ /* 0x000fca0008000f00 */
[----:B------:R-:W-:Y:S01]  /*4410*/  IMAD R48, R48, 0x50, R156 ;  /* 0x0000005030307824 */ /* 0x000fe200078e029c */
[----:B------:R-:W-:-:S04]  /*4420*/  UMOV UR8, 0x400 ;  /* 0x0000040000087882 */ /* 0x000fc80000000000 */
[----:B------:R-:W-:Y:S01]  /*4430*/  SHF.L.U32 R52, R48, 0x2, RZ ;  /* 0x0000000230347819 */ /* 0x000fe200000006ff */
[----:B------:R-:W-:Y:S01]  /*4440*/  UIADD3 UR8, UR8, 0xc80, URZ ;  /* 0x00000c8008087890 */ /* 0x000fe2000fffe03f */
[----:B------:R-:W-:-:S03]  /*4450*/  IADD3 R50, RZ, -UR21, RZ ;  /* 0x80000015ff327c10 */ /* 0x000fc6000fffe0ff */
[----:B------:R-:W-:Y:S01]  /*4460*/  IMAD.WIDE.U32 R48, R52, -0x33333333, RZ ;  /* 0xcccccccd34307825 */ /* 0x000fe200078e00ff */
[--C-:B------:R-:W-:Y:S01]  /*4470*/  SHF.R.S32.HI R53, RZ, 0x1f, R52.reuse ;  /* 0x0000001fff357819 */ /* 0x100fe20000011434 */
[----:B------:R-:W-:Y:S01]  /*4480*/  STL [R1+0xf0], R3 ;  /* 0x0000f00301007387 */ /* 0x000fe20000100800 */
[----:B------:R-:W-:Y:S02]  /*4490*/  MOV R48, UR19 ;  /* 0x0000001300307c02 */ /* 0x000fe40008000f00 */
[----:B------:R-:W-:Y:S01]  /*44a0*/  LEA.HI R49, R49, R50, RZ, 0x1a ;  /* 0x0000003231317211 */ /* 0x000fe200078fd0ff */
[----:B0-----:R-:W-:Y:S01]  /*44b0*/  ULEA UR8, UR12, UR8, 0x18 ;  /* 0x000000080c087291 */ /* 0x001fe2000f8ec03f */
[----:B------:R0:W-:Y:S01]  /*44c0*/  STL [R1+0xec], R4 ;  /* 0x0000ec0401007387 */ /* 0x0001e20000100800 */
[----:B------:R-:W-:-:S03]  /*44d0*/  IMAD.WIDE.U32 R52, R48, 0x140000, R52 ;  /* 0x0014000030347825 */ /* 0x000fc600078e0034 */
[----:B------:R-:W-:Y:S01]  /*44e0*/  STL [R1+0xe8], R5 ;  /* 0x0000e80501007387 */ /* 0x000fe20000100800 */
[----:B------:R-:W-:Y:S01]  /*44f0*/  LEA R49, R49, UR8, 0x3 ;  /* 0x0000000831317c11 */ /* 0x000fe2000f8e18ff */
[----:B------:R-:W-:Y:S02]  /*4500*/  ULDC UR8, c[0x0][0x230] ;  /* 0x00008c0000087ab9 */ /* 0x000fe40000000800 */
[----:B------:R-:W-:Y:S04]  /*4510*/  STL [R1+0xe4], R6 ;  /* 0x0000e40601007387 */ /* 0x000fe80000100800 */
[----:B------:R-:W-:Y:S04]  /*4520*/  STL [R1+0xe0], R7 ;  /* 0x0000e00701007387 */ /* 0x000fe80000100800 */
[----:B------:R-:W-:Y:S01]  /*4530*/  STL [R1+0xdc], R8 ;  /* 0x0000dc0801007387 */ /* 0x000fe20000100800 */
[----:B0-----:R-:W-:-:S03]  /*4540*/  IADD3 R4, P1, R157, R52, RZ ;  /* 0x000000349d047210 */ /* 0x001fc60007f3e0ff */
[----:B------:R-:W-:Y:S04]  /*4550*/  STL [R1+0xd8], R9 ;  /* 0x0000d80901007387 */ /* 0x000fe80000100800 */
[----:B------:R-:W-:Y:S04]  /*4560*/  STL [R1+0xd4], R10 ;  /* 0x0000d40a01007387 */ /* 0x000fe80000100800 */
[----:B------:R-:W0:Y:S01]  /*4570*/  LDS.64 R54, [R49] ;  /* 0x0000000031367984 */ /* 0x000e220000000a00 */
[----:B------:R-:W-:-:S03]  /*4580*/  IADD3 R3, P3, R158, R52, RZ ;  /* 0x000000349e037210 */ /* 0x000fc60007f7e0ff */
[----:B------:R-:W-:Y:S04]  /*4590*/  STL [R1+0xd0], R11 ;  /* 0x0000d00b01007387 */ /* 0x000fe80000100800 */
[----:B------:R1:W-:Y:S01]  /*45a0*/  STL [R1+0xcc], R12 ;  /* 0x0000cc0c01007387 */ /* 0x0003e20000100800 */
[----:B------:R-:W-:-:S03]  /*45b0*/  IADD3 R48, R53, UR9, RZ ;  /* 0x0000000935307c10 */ /* 0x000fc6000fffe0ff */
[----:B------:R-:W-:Y:S01]  /*45c0*/  STL [R1+0x68], R4 ;  /* 0x0000680401007387 */ /* 0x000fe20000100800 */
[-C--:B-1----:R-:W-:Y:S02]  /*45d0*/  IADD3 R12, P5, R159, R52.reuse, RZ ;  /* 0x000000349f0c7210 */ /* 0x082fe40007fbe0ff */
[----:B------:R-:W-:-:S03]  /*45e0*/  IADD3 R10, P6, R161, R52, RZ ;  /* 0x00000034a10a7210 */ /* 0x000fc60007fde0ff */
[----:B------:R-:W-:Y:S04]  /*45f0*/  STL [R1+0xf4], R12 ;  /* 0x0000f40c01007387 */ /* 0x000fe80000100800 */
[----:B------:R1:W-:Y:S01]  /*4600*/  STL [R1+0x64], R3 ;  /* 0x0000640301007387 */ /* 0x0003e20000100800 */
[----:B------:R-:W-:Y:S02]  /*4610*/  IADD3 R8, P4, R162, R52, RZ ;  /* 0x00000034a2087210 */ /* 0x000fe40007f9e0ff */
[-C--:B------:R-:W-:Y:S02]  /*4620*/  IADD3.X R9, RZ, R48.reuse, RZ, P6, !PT ;  /* 0x00000030ff097210 */ /* 0x080fe400037fe4ff */
[----:B------:R-:W-:Y:S02]  /*4630*/  IADD3.X R11, RZ, R48, RZ, P5, !PT ;  /* 0x00000030ff0b7210 */ /* 0x000fe40002ffe4ff */
[----:B-1----:R-:W-:-:S02]  /*4640*/  IADD3 R3, P2, R160, R52, RZ ;  /* 0x00000034a0037210 */ /* 0x002fc40007f5e0ff */
[-C--:B------:R-:W-:Y:S02]  /*4650*/  IADD3 R50, P6, R164, R52.reuse, RZ ;  /* 0x00000034a4327210 */ /* 0x080fe40007fde0ff */
[----:B------:R-:W-:Y:S01]  /*4660*/  IADD3 R49, P5, R163, R52, RZ ;  /* 0x00000034a3317210 */ /* 0x000fe20007fbe0ff */
[----:B------:R1:W-:Y:S01]  /*4670*/  STL [R1+0x60], R3 ;  /* 0x0000600301007387 */ /* 0x0003e20000100800 */
[----:B------:R-:W-:Y:S02]  /*4680*/  IADD3 R4, R2, 0xc800, RZ ;  /* 0x0000c80002047810 */ /* 0x000fe40007ffe0ff */
[----:B------:R-:W-:Y:S01]  /*4690*/  MOV R158, R56 ;  /* 0x00000038009e7202 */ /* 0x000fe20000000f00 */
[----:B------:R0:W-:Y:S01]  /*46a0*/  STL [R1+0xf8], R10 ;  /* 0x0000f80a01007387 */ /* 0x0001e20000100800 */
[----:B------:R-:W-:Y:S02]  /*46b0*/  MOV R156, R51 ;  /* 0x00000033009c7202 */ /* 0x000fe40000000f00 */
[----:B------:R-:W-:-:S02]  /*46c0*/  IADD3.X R7, RZ, R48, RZ, P4, !PT ;  /* 0x00000030ff077210 */ /* 0x000fc400027fe4ff */
[C---:B-1----:R-:W-:Y:S01]  /*46d0*/  IADD3 R3, R2.reuse, 0xb400, RZ ;  /* 0x0000b40002037810 */ /* 0x042fe20007ffe0ff */
[----:B------:R-:W-:Y:S01]  /*46e0*/  STL [R1+0xfc], R8 ;  /* 0x0000fc0801007387 */ /* 0x000fe20000100800 */
[----:B------:R-:W-:Y:S02]  /*46f0*/  IADD3.X R5, RZ, R48, RZ, P6, !PT ;  /* 0x00000030ff057210 */ /* 0x000fe400037fe4ff */
[-C--:B------:R-:W-:Y:S01]  /*4700*/  IADD3 R51, P4, R165, R52.reuse, RZ ;  /* 0x00000034a5337210 */ /* 0x080fe20007f9e0ff */
[----:B------:R-:W-:Y:S01]  /*4710*/  STL [R1+0x100], R11 ;  /* 0x0001000b01007387 */ /* 0x000fe20000100800 */
[----:B------:R-:W-:Y:S02]  /*4720*/  IADD3 R56, P6, R3, R52, RZ ;  /* 0x0000003403387210 */ /* 0x000fe40007fde0ff */
[----:B------:R-:W-:Y:S01]  /*4730*/  IADD3.X R6, RZ, R48, RZ, P5, !PT ;  /* 0x00000030ff067210 */ /* 0x000fe20002ffe4ff */
[----:B------:R-:W-:Y:S01]  /*4740*/  STL [R1+0x104], R49 ;  /* 0x0001043101007387 */ /* 0x000fe20000100800 */
[----:B------:R-:W-:-:S02]  /*4750*/  IADD3 R3, R2, 0xa000, RZ ;  /* 0x0000a00002037810 */ /* 0x000fc40007ffe0ff */
[----:B------:R-:W-:Y:S01]  /*4760*/  MOV R157, R57 ;  /* 0x00000039009d7202 */ /* 0x000fe20000000f00 */
[----:B------:R-:W-:Y:S01]  /*4770*/  STL [R1+0x108], R9 ;  /* 0x0001080901007387 */ /* 0x000fe20000100800 */
[----:B------:R-:W-:Y:S02]  /*4780*/  IADD3 R53, P5, R4, R52, RZ ;  /* 0x0000003404357210 */ /* 0x000fe40007fbe0ff */
[----:B------:R-:W-:Y:S01]  /*4790*/  IADD3 R12, R2, 0x8c00, RZ ;  /* 0x00008c00020c7810 */ /* 0x000fe20007ffe0ff */
[----:B------:R-:W-:Y:S01]  /*47a0*/  STL [R1+0x10c], R50 ;  /* 0x00010c3201007387 */ /* 0x000fe20000100800 */
[----:B------:R-:W-:Y:S02]  /*47b0*/  IADD3.X R4, RZ, R48, RZ, P4, !PT ;  /* 0x00000030ff047210 */ /* 0x000fe400027fe4ff */
[----:B------:R-:W-:Y:S01]  /*47c0*/  IADD3 R57, P4, R3, R52, RZ ;  /* 0x0000003403397210 */ /* 0x000fe20007f9e0ff */
[----:B------:R-:W-:Y:S01]  /*47d0*/  STL [R1+0x110], R7 ;  /* 0x0001100701007387 */ /* 0x000fe20000100800 */
[----:B------:R-:W-:-:S02]  /*47e0*/  IADD3.X R3, RZ, R48, RZ, P5, !PT ;  /* 0x00000030ff037210 */ /* 0x000fc40002ffe4ff */
[----:B------:R-:W-:Y:S01]  /*47f0*/  MOV R163, R157 ;  /* 0x0000009d00a37202 */ /* 0x000fe20000000f00 */
[----:B------:R-:W-:Y:S04]  /*4800*/  STL [R1+0x114], R51 ;  /* 0x0001143301007387 */ /* 0x000fe80000100800 */
[----:B------:R1:W-:Y:S01]  /*4810*/  STL [R1+0x118], R6 ;  /* 0x0001180601007387 */ /* 0x0003e20000100800 */
[----:B------:R-:W-:-:S03]  /*4820*/  MOV R164, R158 ;  /* 0x0000009e00a47202 */ /* 0x000fc60000000f00 */
[----:B------:R1:W-:Y:S01]  /*4830*/  STL [R1+0x11c], R5 ;  /* 0x00011c0501007387 */ /* 0x0003e20000100800 */
[----:B0-----:R-:W-:-:S03]  /*4840*/  IADD3.X R10, RZ, R48, RZ, P4, !PT ;  /* 0x00000030ff0a7210 */ /* 0x001fc600027fe4ff */
[----:B------:R-:W-:Y:S01]  /*4850*/  STL [R1+0x120], R56 ;  /* 0x0001203801007387 */ /* 0x000fe20000100800 */
[----:B-1----:R-:W-:-:S03]  /*4860*/  IADD3 R6, R2, 0x6400, RZ ;  /* 0x0000640002067810 */ /* 0x002fc60007ffe0ff */
[----:B------:R0:W-:Y:S01]  /*4870*/  STL [R1+0x124], R4 ;  /* 0x0001240401007387 */ /* 0x0001e20000100800 */
[----:B------:R-:W-:-:S03]  /*4880*/  IADD3 R5, R2, 0x5000, RZ ;  /* 0x0000500002057810 */ /* 0x000fc60007ffe0ff */
[----:B------:R-:W-:Y:S04]  /*4890*/  STL [R1+0x128], R57 ;  /* 0x0001283901007387 */ /* 0x000fe80000100800 */
[----:B------:R1:W-:Y:S01]  /*48a0*/  STL [R1+0x12c], R3 ;  /* 0x00012c0301007387 */ /* 0x0003e20000100800 */
[C---:B0-----:R-:W-:Y:S02]  /*48b0*/  IADD3 R4, R2.reuse, 0x2800, RZ ;  /* 0x0000280002047810 */ /* 0x041fe40007ffe0ff */
[----:B------:R-:W-:Y:S02]  /*48c0*/  MOV R162, R64 ;  /* 0x0000004000a27202 */ /* 0x000fe40000000f00 */
[----:B------:R-:W-:Y:S02]  /*48d0*/  MOV R161, R63 ;  /* 0x0000003f00a17202 */ /* 0x000fe40000000f00 */
[----:B-1----:R-:W-:-:S02]  /*48e0*/  IADD3 R3, R2, 0x1400, RZ ;  /* 0x0000140002037810 */ /* 0x002fc40007ffe0ff */
[----:B------:R-:W-:Y:S01]  /*48f0*/  MOV R160, R62 ;  /* 0x0000003e00a07202 */ /* 0x000fe20000000f00 */
[----:B------:R-:W-:Y:S01]  /*4900*/  FADD.FTZ R55, R55, UR8 ;  /* 0x0000000837377e21 */ /* 0x000fe20008010000 */
[--C-:B------:R-:W-:Y:S01]  /*4910*/  FADD.FTZ R144, R144, -R54.reuse ;  /* 0x8000003690907221 */ /* 0x100fe20000010000 */
[--C-:B------:R-:W-:Y:S01]  /*4920*/  FADD.FTZ R22, R22, -R54.reuse ;  /* 0x8000003616167221 */ /* 0x100fe20000010000 */
[--C-:B------:R-:W-:Y:S01]  /*4930*/  FADD.FTZ R20, R20, -R54.reuse ;  /* 0x8000003614147221 */ /* 0x100fe20000010000 */
[----:B------:R-:W-:Y:S01]  /*4940*/  SHF.L.U32 R112, R112, 0x10, RZ ;  /* 0x0000001070707819 */ /* 0x000fe200000006ff */
[--C-:B------:R-:W-:Y:S01]  /*4950*/  FADD.FTZ R40, R40, -R54.reuse ;  /* 0x8000003628287221 */ /* 0x100fe20000010000 */
[----:B------:R-:W-:Y:S01]  /*4960*/  SHF.L.U32 R114, R114, 0x10, RZ ;  /* 0x0000001072727819 */ /* 0x000fe200000006ff */
[--C-:B------:R-:W-:Y:S01]  /*4970*/  FADD.FTZ R136, R136, -R54.reuse ;  /* 0x8000003688887221 */ /* 0x100fe20000010000 */
[--C-:B------:R-:W-:Y:S01]  /*4980*/  FADD.FTZ R132, R132, -R54.reuse ;  /* 0x8000003684847221 */ /* 0x100fe20000010000 */
[--C-:B------:R-:W-:Y:S01]  /*4990*/  FADD.FTZ R128, R128, -R54.reuse ;  /* 0x8000003680807221 */ /* 0x100fe20000010000 */
[----:B------:R-:W-:Y:S01]  /*49a0*/  MOV R56, R162 ;  /* 0x000000a200387202 */ /* 0x000fe20000000f00 */
[--C-:B-----5:R-:W-:Y:S01]  /*49b0*/  FADD.FTZ R0, R0, -R54.reuse ;  /* 0x8000003600007221 */ /* 0x120fe20000010000 */
        /* <DEDUP_REMOVED lines=23> */
[----:B------:R-:W-:-:S02]  /*4b30*/  MOV R57, R160 ;  /* 0x000000a000397202 */ /* 0x000fc40000000f00 */
        /* <DEDUP_REMOVED lines=23> */
[----:B--2---:R-:W-:-:S02]  /*4cb0*/  MOV R61, R58 ;  /* 0x0000003a003d7202 */ /* 0x004fc40000000f00 */
        /* <DEDUP_REMOVED lines=8> */
[--C-:B------:R-:W-:Y:S01]  /*4d40*/  FADD.FTZ R139, R139, -R54.reuse ;  /* 0x800000368b8b7221 */ /* 0x100fe20000010000 */
[----:B------:R-:W-:Y:S01]  /*4d50*/  IADD3 R58, P5, R12, R52, RZ ;  /* 0x000000340c3a7210 */ /* 0x000fe20007fbe0ff */
[--C-:B------:R-:W-:Y:S01]  /*4d60*/  FADD.FTZ R13, R13, -R54.reuse ;  /* 0x800000360d0d7221 */ /* 0x100fe20000010000 */
[----:B----4-:R-:W-:Y:S01]  /*4d70*/  MOV R157, R59 ;  /* 0x0000003b009d7202 */ /* 0x010fe20000000f00 */
[--C-:B------:R-:W-:Y:S01]  /*4d80*/  FADD.FTZ R19, R19, -R54.reuse ;  /* 0x8000003613137221 */ /* 0x100fe20000010000 */
[----:B------:R-:W-:Y:S01]  /*4d90*/  IADD3 R59, R2, 0x7800, RZ ;  /* 0x00007800023b7810 */ /* 0x000fe20007ffe0ff */
[--C-:B------:R-:W-:Y:S01]  /*4da0*/  FADD.FTZ R145, R145, -R54.reuse ;  /* 0x8000003691917221 */ /* 0x100fe20000010000 */
[----:B------:R-:W-:Y:S01]  /*4db0*/  MOV R159, R61 ;  /* 0x0000003d009f7202 */ /* 0x000fe20000000f00 */
[--C-:B------:R-:W-:Y:S01]  /*4dc0*/  FADD.FTZ R15, R15, -R54.reuse ;  /* 0x800000360f0f7221 */ /* 0x100fe20000010000 */
[----:B---3--:R-:W-:Y:S01]  /*4dd0*/  MOV R158, R60 ;  /* 0x0000003c009e7202 */ /* 0x008fe20000000f00 */
[--C-:B------:R-:W-:Y:S01]  /*4de0*/  FADD.FTZ R31, R31, -R54.reuse ;  /* 0x800000361f1f7221 */ /* 0x100fe20000010000 */
[-C--:B------:R-:W-:Y:S01]  /*4df0*/  IADD3.X R12, RZ, R48.reuse, RZ, P6, !PT ;  /* 0x00000030ff0c7210 */ /* 0x080fe200037fe4ff */
[--C-:B------:R-:W-:Y:S01]  /*4e00*/  FADD.FTZ R35, R35, -R54.reuse ;  /* 0x8000003623237221 */ /* 0x100fe20000010000 */
[----:B------:R-:W-:Y:S01]  /*4e10*/  IADD3.X R8, RZ, R48, RZ, P5, !PT ;  /* 0x00000030ff087210 */ /* 0x000fe20002ffe4ff */
[--C-:B------:R-:W-:Y:S01]  /*4e20*/  FADD.FTZ R143, R143, -R54.reuse ;  /* 0x800000368f8f7221 */ /* 0x100fe20000010000 */
[-C--:B------:R-:W-:Y:S01]  /*4e30*/  IADD3 R59, P6, R59, R52.reuse, RZ ;  /* 0x000000343b3b7210 */ /* 0x080fe20007fde0ff */
[--C-:B------:R-:W-:Y:S01]  /*4e40*/  FADD.FTZ R141, R141, -R54.reuse ;  /* 0x800000368d8d7221 */ /* 0x100fe20000010000 */
[-C--:B------:R-:W-:Y:S01]  /*4e50*/  IADD3 R60, P4, R6, R52.reuse, RZ ;  /* 0x00000034063c7210 */ /* 0x080fe20007f9e0ff */
[--C-:B------:R-:W-:Y:S01]  /*4e60*/  FADD.FTZ R137, R137, -R54.reuse ;  /* 0x8000003689897221 */ /* 0x100fe20000010000 */
[----:B------:R-:W-:Y:S01]  /*4e70*/  IADD3 R61, P5, R5, R52, RZ ;  /* 0x00000034053d7210 */ /* 0x000fe20007fbe0ff */
[--C-:B------:R-:W-:Y:S01]  /*4e80*/  FADD.FTZ R135, R135, -R54.reuse ;  /* 0x8000003687877221 */ /* 0x100fe20000010000 */
[----:B------:R-:W-:Y:S01]  /*4e90*/  IADD3 R5, R2, 0x3c00, RZ ;  /* 0x00003c0002057810 */ /* 0x000fe20007ffe0ff */
[--C-:B------:R-:W-:Y:S01]  /*4ea0*/  FADD.FTZ R133, R133, -R54.reuse ;  /* 0x8000003685857221 */ /* 0x100fe20000010000 */
[-C--:B------:R-:W-:Y:S01]  /*4eb0*/  IADD3.X R11, RZ, R48.reuse, RZ, P6, !PT ;  /* 0x00000030ff0b7210 */ /* 0x080fe200037fe4ff */
        /* <DEDUP_REMOVED lines=11> */
[C---:B------:R-:W-:Y:S01]  /*4f70*/  IADD3 R4, R2.reuse, 0x16800, RZ ;  /* 0x0001680002047810 */ /* 0x040fe20007ffe0ff */
        /* <DEDUP_REMOVED lines=15> */
[--C-:B------:R-:W-:Y:S01]  /*5070*/  FADD.FTZ R37, R37, -R54.reuse ;  /* 0x8000003625257221 */ /* 0x100fe20000010000 */
[----:B------:R-:W0:Y:S01]  /*5080*/  MUFU.RSQ R14, R55 ;  /* 0x00000037000e7308 */ /* 0x000e220000001400 */
[----:B------:R1:W-:Y:S01]  /*5090*/  STL [R1+0x130], R58 ;  /* 0x0001303a01007387 */ /* 0x0003e20000100800 */
[--C-:B------:R-:W-:Y:S01]  /*50a0*/  FADD.FTZ R39, R39, -R54.reuse ;  /* 0x8000003627277221 */ /* 0x100fe20000010000 */
[--C-:B------:R-:W-:Y:S01]  /*50b0*/  FADD.FTZ R41, R41, -R54.reuse ;  /* 0x8000003629297221 */ /* 0x100fe20000010000 */
[--C-:B------:R-:W-:Y:S01]  /*50c0*/  FADD.FTZ R43, R43, -R54.reuse ;  /* 0x800000362b2b7221 */ /* 0x100fe20000010000 */
[----:B------:R-:W-:Y:S01]  /*50d0*/  STL [R1+0x134], R12 ;  /* 0x0001340c01007387 */ /* 0x000fe20000100800 */
[--C-:B------:R-:W-:Y:S01]  /*50e0*/  FADD.FTZ R45, R45, -R54.reuse ;  /* 0x800000362d2d7221 */ /* 0x100fe20000010000 */
[--C-:B------:R-:W-:Y:S01]  /*50f0*/  FADD.FTZ R47, R47, -R54.reuse ;  /* 0x800000362f2f7221 */ /* 0x100fe20000010000 */
[----:B------:R-:W-:Y:S01]  /*5100*/  FADD.FTZ R119, R119, -R54 ;  /* 0x8000003677777221 */ /* 0x000fe20000010000 */
[----:B------:R-:W-:Y:S01]  /*5110*/  STL [R1+0x138], R59 ;  /* 0x0001383b01007387 */ /* 0x000fe20000100800 */
[----:B------:R-:W-:Y:S01]  /*5120*/  SHF.L.U32 R113, R113, 0x10, RZ ;  /* 0x0000001071717819 */ /* 0x000fe200000006ff */
[----:B------:R-:W-:Y:S01]  /*5130*/  ULDC.64 UR8, c[0x0][0x210] ;  /* 0x0000840000087ab9 */ /* 0x000fe20000000a00 */
[----:B-1----:R-:W-:Y:S01]  /*5140*/  MOV R58, R157 ;  /* 0x0000009d003a7202 */ /* 0x002fe20000000f00 */
[----:B------:R1:W-:Y:S01]  /*5150*/  STL [R1+0x13c], R10 ;  /* 0x00013c0a01007387 */ /* 0x0003e20000100800 */
[C---:B0-----:R-:W-:Y:S01]  /*5160*/  FMUL.FTZ R144, R14.reuse, R144 ;  /* 0x000000900e907220 */ /* 0x041fe20000410000 */
[----:B------:R-:W-:-:S02]  /*5170*/  FMUL.FTZ R22, R14, R22 ;  /* 0x000000160e167220 */ /* 0x000fc40000410000 */
[----:B------:R-:W-:Y:S01]  /*5180*/  STL [R1+0x140], R60 ;  /* 0x0001403c01007387 */ /* 0x000fe20000100800 */
[C---:B------:R-:W-:Y:S01]  /*5190*/  FMUL.FTZ R157, R14.reuse, R20 ;  /* 0x000000140e9d7220 */ /* 0x040fe20000410000 */
[----:B------:R-:W-:Y:S01]  /*51a0*/  FMUL.FTZ R162, R14, R40 ;  /* 0x000000280ea27220 */ /* 0x000fe20000410000 */
[--C-:B------:R-:W-:Y:S01]  /*51b0*/  FFMA.FTZ R40, R112, R144, R114.reuse ;  /* 0x0000009070287223 */ /* 0x100fe20000010072 */
[----:B------:R-:W-:Y:S01]  /*51c0*/  STL [R1+0x144], R8 ;  /* 0x0001440801007387 */ /* 0x000fe20000100800 */
[C---:B------:R-:W-:Y:S01]  /*51d0*/  FMUL.FTZ R136, R14.reuse, R136 ;  /* 0x000000880e887220 */ /* 0x040fe20000410000 */
[C---:B------:R-:W-:Y:S01]  /*51e0*/  FMUL.FTZ R132, R14.reuse, R132 ;  /* 0x000000840e847220 */ /* 0x040fe20000410000 */
[----:B------:R-:W-:Y:S01]  /*51f0*/  FMUL.FTZ R128, R14, R128 ;  /* 0x000000800e807220 */ /* 0x000fe20000410000 */
[----:B------:R-:W-:Y:S01]  /*5200*/  STL [R1+0x148], R61 ;  /* 0x0001483d01007387 */ /* 0x000fe20000100800 */
[--C-:B------:R-:W-:Y:S01]  /*5210*/  FFMA.FTZ R144, R112, R22, R114.reuse ;  /* 0x0000001670907223 */ /* 0x100fe20000010072 */
[----:B------:R-:W-:Y:S01]  /*5220*/  FMUL.FTZ R55, R0, R14 ;  /* 0x0000000e00377220 */ /* 0x000fe20000410000 */
[C---:B------:R-:W-:Y:S01]  /*5230*/  FMUL.FTZ R142, R14.reuse, R142 ;  /* 0x0000008e0e8e7220 */ /* 0x040fe20000410000 */
[----:B------:R0:W-:Y:S01]  /*5240*/  STL [R1+0x58], R4 ;  /* 0x0000580401007387 */ /* 0x0001e20000100800 */
[C---:B------:R-:W-:Y:S01]  /*5250*/  FMUL.FTZ R138, R14.reuse, R138 ;  /* 0x0000008a0e8a7220 */ /* 0x040fe20000410000 */
[C---:B------:R-:W-:Y:S01]  /*5260*/  FMUL.FTZ R134, R14.reuse, R134 ;  /* 0x000000860e867220 */ /* 0x040fe20000410000 */
[C---:B------:R-:W-:Y:S01]  /*5270*/  FMUL.FTZ R130, R14.reuse, R130 ;  /* 0x000000820e827220 */ /* 0x040fe20000410000 */
[----:B------:R2:W-:Y:S01]  /*5280*/  STL [R1+0x5c], R3 ;  /* 0x00005c0301007387 */ /* 0x0005e20000100800 */
[C---:B------:R-:W-:Y:S01]  /*5290*/  FMUL.FTZ R124, R14.reuse, R124 ;  /* 0x0000007c0e7c7220 */ /* 0x040fe20000410000 */
[C---:B------:R-:W-:Y:S01]  /*52a0*/  FMUL.FTZ R122, R14.reuse, R122 ;  /* 0x0000007a0e7a7220 */ /* 0x040fe20000410000 */
[C---:B------:R-:W-:Y:S01]  /*52b0*/  FMUL.FTZ R120, R14.reuse, R120 ;  /* 0x000000780e787220 */ /* 0x040fe20000410000 */
[----:B------:R-:W-:Y:S01]  /*52c0*/  FMUL.FTZ R160, R14, R28 ;  /* 0x0000001c0ea07220 */ /* 0x000fe20000410000 */
[--C-:B-1----:R-:W-:Y:S01]  /*52d0*/  FFMA.FTZ R10, R112, R157, R114.reuse ;  /* 0x0000009d700a7223 */ /* 0x102fe20000010072 */
[----:B------:R-:W-:Y:S01]  /*52e0*/  SHF.L.U32 R22, R110, 0x10, RZ ;  /* 0x000000106e167819 */ /* 0x000fe200000006ff */
[C---:B------:R-:W-:Y:S01]  /*52f0*/  FMUL.FTZ R140, R14.reuse, R140 ;  /* 0x0000008c0e8c7220 */ /* 0x040fe20000410000 */
[----:B------:R-:W-:Y:S01]  /*5300*/  MOV R6, R164 ;  /* 0x000000a400067202 */ /* 0x000fe20000000f00 */
[C---:B------:R-:W-:Y:S01]  /*5310*/  FMUL.FTZ R0, R14.reuse, R126 ;  /* 0x0000007e0e007220 */ /* 0x040fe20000410000 */
[----:B------:R-:W-:Y:S01]  /*5320*/  MOV R5, R163 ;  /* 0x000000a300057202 */ /* 0x000fe20000000f00 */
[C---:B------:R-:W-:Y:S01]  /*5330*/  FMUL.FTZ R52, R14.reuse, R52 ;  /* 0x000000340e347220 */ /* 0x040fe20000410000 */
[----:B0-----:R-:W-:Y:S01]  /*5340*/  MOV R4, R161 ;  /* 0x000000a100047202 */ /* 0x001fe20000000f00 */
[C---:B------:R-:W-:Y:S01]  /*5350*/  FMUL.FTZ R126, R14.reuse, R16 ;  /* 0x000000100e7e7220 */ /* 0x040fe20000410000 */
[----:B--2---:R-:W-:Y:S01]  /*5360*/  MOV R3, R158 ;  /* 0x0000009e00037202 */ /* 0x004fe20000000f00 */
[C---:B------:R-:W-:Y:S01]  /*5370*/  FMUL.FTZ R158, R14.reuse, R24 ;  /* 0x000000180e9e7220 */ /* 0x040fe20000410000 */
[----:B------:R-:W-:Y:S01]  /*5380*/  MOV R12, R156 ;  /* 0x0000009c000c7202 */ /* 0x000fe20000000f00 */
[C---:B------:R-:W-:Y:S01]  /*5390*/  FMUL.FTZ R156, R14.reuse, R18 ;  /* 0x000000120e9c7220 */ /* 0x040fe20000410000 */
[----:B------:R-:W-:Y:S01]  /*53a0*/  MOV R165, R159 ;  /* 0x0000009f00a57202 */ /* 0x000fe20000000f00 */
        /* <DEDUP_REMOVED lines=21> */
[C---:B------:R-:W-:Y:S01]  /*5500*/  FADD.FTZ R67, -R54.reuse, R67 ;  /* 0x0000004336437221 */ /* 0x040fe20000010100 */
[C---:B------:R-:W-:Y:S01]  /*5510*/  FADD.FTZ R76, -R54.reuse, R76 ;  /* 0x0000004c364c7221 */ /* 0x040fe20000010100 */
[C---:B------:R-:W-:Y:S01]  /*5520*/  FADD.FTZ R150, -R54.reuse, R150 ;  /* 0x0000009636967221 */ /* 0x040fe20000010100 */
[C---:B------:R-:W-:Y:S01]  /*5530*/  FADD.FTZ R148, -R54.reuse, R148 ;  /* 0x0000009436947221 */ /* 0x040fe20000010100 */
[----:B------:R-:W-:Y:S01]  /*5540*/  FADD.FTZ R96, -R54, R96 ;  /* 0x0000006036607221 */ /* 0x000fe20000010100 */
[----:B------:R-:W-:Y:S01]  /*5550*/  FFMA.FTZ R28, R112, R140, R114 ;  /* 0x0000008c701c7223 */ /* 0x000fe20000010072 */
[----:B------:R-:W-:Y:S01]  /*5560*/  MOV R160, R10 ;  /* 0x0000000a00a07202 */ /* 0x000fe20000000f00 */
[C---:B------:R-:W-:Y:S01]  /*5570*/  FADD.FTZ R22, -R54.reuse, R22 ;  /* 0x0000001636167221 */ /* 0x040fe20000010100 */
        /* <DEDUP_REMOVED lines=15> */
[----:B------:R-:W-:Y:S01]  /*5670*/  FADD.FTZ R106, -R54, R106 ;  /* 0x0000006a366a7221 */ /* 0x000fe20000010100 */
[--C-:B------:R-:W-:Y:S01]  /*5680*/  FFMA.FTZ R44, R55, R112, R114.reuse ;  /* 0x00000070372c7223 */ /* 0x100fe20000010072 */
        /* <DEDUP_REMOVED lines=71> */
[--C-:B------:R-:W-:Y:S01]  /*5b00*/  FFMA.FTZ R154, R110, R148, R114.reuse ;  /* 0x000000946e9a7223 */ /* 0x100fe20000010072 */
[--C-:B------:R-:W-:Y:S01]  /*5b10*/  FFMA.FTZ R107, R22, R110, R114.reuse ;  /* 0x0000006e166b7223 */ /* 0x100fe20000010072 */
[C-C-:B------:R-:W-:Y:S01]  /*5b20*/  FFMA.FTZ R106, R110.reuse, R71, R114.reuse ;  /* 0x000000476e6a7223 */ /* 0x140fe20000010072 */
[----:B------:R-:W-:Y:S01]  /*5b30*/  MOV R148, R120 ;  /* 0x0000007800947202 */ /* 0x000fe20000000f00 */
[C-C-:B------:R-:W-:Y:S01]  /*5b40*/  FFMA.FTZ R150, R110.reuse, R147, R114.reuse ;  /* 0x000000936e967223 */ /* 0x140fe20000010072 */
[C-C-:B------:R-:W-:Y:S01]  /*5b50*/  FFMA.FTZ R67, R110.reuse, R92, R114.reuse ;  /* 0x0000005c6e437223 */ /* 0x140fe20000010072 */
[C-C-:B------:R-:W-:Y:S01]  /*5b60*/  FFMA.FTZ R76, R110.reuse, R96, R114.reuse ;  /* 0x000000606e4c7223 */ /* 0x140fe20000010072 */
[----:B------:R-:W-:Y:S01]  /*5b70*/  SHF.L.U32 R115, R115, 0x10, RZ ;  /* 0x0000001073737819 */ /* 0x000fe200000006ff */
[C-C-:B------:R-:W-:Y:S01]  /*5b80*/  FFMA.FTZ R105, R110.reuse, R155, R114.reuse ;  /* 0x0000009b6e697223 */ /* 0x140fe20000010072 */
[C-C-:B------:R-:W-:Y:S01]  /*5b90*/  FFMA.FTZ R104, R110.reuse, R153, R114.reuse ;  /* 0x000000996e687223 */ /* 0x140fe20000010072 */
[C-C-:B------:R-:W-:Y:S01]  /*5ba0*/  FFMA.FTZ R100, R110.reuse, R152, R114.reuse ;  /* 0x000000986e647223 */ /* 0x140fe20000010072 */
        /* <DEDUP_REMOVED lines=21> */
[C---:B------:R-:W-:Y:S01]  /*5d00*/  FMUL.FTZ R120, R14.reuse, R139 ;  /* 0x0000008b0e787220 */ /* 0x040fe20000410000 */
[C---:B------:R-:W-:Y:S01]  /*5d10*/  FMUL.FTZ R92, R14.reuse, R13 ;  /* 0x0000000d0e5c7220 */ /* 0x040fe20000410000 */
[C---:B------:R-:W-:Y:S01]  /*5d20*/  FMUL.FTZ R96, R14.reuse, R19 ;  /* 0x000000130e607220 */ /* 0x040fe20000410000 */
[----:B------:R-:W-:Y:S01]  /*5d30*/  MOV R152, R124 ;  /* 0x0000007c00987202 */ /* 0x000fe20000000f00 */
        /* <DEDUP_REMOVED lines=32> */
[C-C-:B------:R-:W-:Y:S01]  /*5f40*/  FFMA.FTZ R15, R113.reuse, R92, R115.reuse ;  /* 0x0000005c710f7223 */ /* 0x140fe20000010073 */
        /* <DEDUP_REMOVED lines=35> */
[----:B------:R-:W-:-:S02]  /*6180*/  SHF.L.U32 R113, R137, 0x10, RZ ;  /* 0x0000001089717819 */ /* 0x000fc400000006ff */
[----:B------:R-:W-:Y:S02]  /*6190*/  SHF.L.U32 R17, R139, 0x10, RZ ;  /* 0x000000108b117819 */ /* 0x000fe400000006ff */
[----:B------:R-:W-:Y:S02]  /*61a0*/  SHF.L.U32 R21, R143, 0x10, RZ ;  /* 0x000000108f157819 */ /* 0x000fe400000006ff */
[----:B------:R-:W-:Y:S02]  /*61b0*/  MOV R137, R147 ;  /* 0x0000009300897202 */ /* 0x000fe40000000f00 */
[----:B------:R-:W-:Y:S02]  /*61c0*/  MOV R139, R148 ;  /* 0x00000094008b7202 */ /* 0x000fe40000000f00 */
[----:B------:R-:W-:Y:S02]  /*61d0*/  MOV R143, R151 ;  /* 0x00000097008f7202 */ /* 0x000fe40000000f00 */
[----:B------:R-:W-:-:S02]  /*61e0*/  SHF.L.U32 R25, R68, 0x10, RZ ;  /* 0x0000001044197819 */ /* 0x000fc400000006ff */
[----:B------:R-:W-:Y:S02]  /*61f0*/  SHF.L.U32 R83, R83, 0x10, RZ ;  /* 0x0000001053537819 */ /* 0x000fe400000006ff */
[----:B------:R-:W-:Y:S02]  /*6200*/  SHF.L.U32 R90, R90, 0x10, RZ ;  /* 0x000000105a5a7819 */ /* 0x000fe400000006ff */
[----:B------:R-:W-:Y:S02]  /*6210*/  MOV R147, R160 ;  /* 0x000000a000937202 */ /* 0x000fe40000000f00 */
[----:B------:R-:W-:Y:S02]  /*6220*/  MOV R151, R144 ;  /* 0x0000009000977202 */ /* 0x000fe40000000f00 */
[----:B------:R-:W-:Y:S02]  /*6230*/  SHF.L.U32 R115, R135, 0x10, RZ ;  /* 0x0000001087737819 */ /* 0x000fe400000006ff */
[----:B------:R-:W-:-:S02]  /*6240*/  MOV R148, R156 ;  /* 0x0000009c00947202 */ /* 0x000fc40000000f00 */
[----:B------:R-:W-:Y:S02]  /*6250*/  SHF.L.U32 R65, R65, 0x10, RZ ;  /* 0x0000001041417819 */ /* 0x000fe400000006ff */
[----:B------:R-:W-:Y:S02]  /*6260*/  SHF.L.U32 R69, R69, 0x10, RZ ;  /* 0x0000001045457819 */ /* 0x000fe400000006ff */
[----:B------:R-:W-:Y:S01]  /*6270*/  SHF.L.U32 R160, R70, 0x10, RZ ;  /* 0x0000001046a07819 */ /* 0x000fe200000006ff */
[----:B------:R-:W-:Y:S01]  /*6280*/  FADD.FTZ R70, -R54, R21 ;  /* 0x0000001536467221 */ /* 0x000fe20000010100 */
[----:B------:R-:W-:Y:S02]  /*6290*/  SHF.L.U32 R73, R73, 0x10, RZ ;  /* 0x0000001049497819 */ /* 0x000fe400000006ff */
[----:B------:R-:W-:Y:S02]  /*62a0*/  SHF.L.U32 R74, R74, 0x10, RZ ;  /* 0x000000104a4a7819 */ /* 0x000fe400000006ff */
[----:B------:R-:W-:-:S02]  /*62b0*/  SHF.L.U32 R144, R81, 0x10, RZ ;  /* 0x0000001051907819 */ /* 0x000fc400000006ff */
[----:B------:R-:W-:Y:S01]  /*62c0*/  SHF.L.U32 R29, R82, 0x10, RZ ;  /* 0x00000010521d7819 */ /* 0x000fe200000006ff */
[----:B------:R-:W-:Y:S01]  /*62d0*/  FADD.FTZ R82, -R54, R25 ;  /* 0x0000001936527221 */ /* 0x000fe20000010100 */
[----:B------:R-:W-:Y:S01]  /*62e0*/  SHF.L.U32 R66, R66, 0x10, RZ ;  /* 0x0000001042427819 */ /* 0x000fe200000006ff */
[----:B------:R-:W-:Y:S01]  /*62f0*/  FADD.FTZ R21, -R54, R83 ;  /* 0x0000005336157221 */ /* 0x000fe20000010100 */
        /* <DEDUP_REMOVED lines=17> */
[C---:B------:R-:W-:Y:S01]  /*6410*/  FADD.FTZ R83, -R54.reuse, R90 ;  /* 0x0000005a36537221 */ /* 0x040fe20000010100 */
[----:B------:R-:W-:Y:S02]  /*6420*/  MOV R143, R152 ;  /* 0x00000098008f7202 */ /* 0x000fe40000000f00 */
[----:B------:R-:W-:Y:S01]  /*6430*/  MOV R141, R164 ;  /* 0x000000a4008d7202 */ /* 0x000fe20000000f00 */
[C---:B------:R-:W-:Y:S01]  /*6440*/  FADD.FTZ R72, -R54.reuse, R17 ;  /* 0x0000001136487221 */ /* 0x040fe20000010100 */
[----:B------:R-:W-:Y:S01]  /*6450*/  MOV R137, R147 ;  /* 0x0000009300897202 */ /* 0x000fe20000000f00 */
[C---:B------:R-:W-:Y:S01]  /*6460*/  FADD.FTZ R68, -R54.reuse, R65 ;  /* 0x0000004136447221 */ /* 0x040fe20000010100 */
        /* <DEDUP_REMOVED lines=28> */
[C---:B------:R-:W-:Y:S01]  /*6630*/  FMUL.FTZ R82, R14.reuse, R82 ;  /* 0x000000520e527220 */ /* 0x040fe20000410000 */
[----:B------:R-:W-:Y:S01]  /*6640*/  SHF.L.U32 R143, R143, 0x10, RZ ;  /* 0x000000108f8f7819 */ /* 0x000fe200000006ff */
[----:B------:R-:W-:Y:S01]  /*6650*/  FMUL.FTZ R54, R14, R83 ;  /* 0x000000530e367220 */ /* 0x000fe20000410000 */
[----:B------:R-:W-:Y:S01]  /*6660*/  FMUL.FTZ R83, R44, -1.4426950216293334961 ;  /* 0xbfb8aa3b2c537820 */ /* 0x000fe20000410000 */
        /* <DEDUP_REMOVED lines=30> */
[----:B------:R-:W-:-:S02]  /*6850*/  FFMA.FTZ R14, R74, R82, R143 ;  /* 0x000000524a0e7223 */ /* 0x000fc4000001008f */
[----:B------:R-:W0:Y:S01]  /*6860*/  MUFU.EX2 R82, R83 ;  /* 0x0000005300527308 */ /* 0x000e220000000800 */
[----:B------:R-:W-:Y:S01]  /*6870*/  FFMA.FTZ R115, R115, R74, R143 ;  /* 0x0000004a73737223 */ /* 0x000fe2000001008f */
[----:B0-----:R-:W-:-:S06]  /*6880*/  FADD.FTZ R82, R82, 1 ;  /* 0x3f80000052527421 */ /* 0x001fcc0000010000 */
[----:B------:R-:W0:Y:S01]  /*6890*/  MUFU.RCP R109, R82 ;  /* 0x00000052006d7308 */ /* 0x000e220000001000 */
        /* <DEDUP_REMOVED lines=30> */
[----:B------:R-:W-:Y:S01]  /*6a80*/  FMUL.FTZ R74, R114, -1.4426950216293334961 ;  /* 0xbfb8aa3b724a7820 */ /* 0x000fe20000410000 */
[----:B0-----:R-:W-:Y:S01]  /*6a90*/  FMUL.FTZ R109, R44, R109 ;  /* 0x0000006d2c6d7220 */ /* 0x001fe20000410000 */
[----:B------:R-:W-:-:S04]  /*6aa0*/  FMUL.FTZ R44, R115, -1.4426950216293334961 ;  /* 0xbfb8aa3b732c7820 */ /* 0x000fc80000410000 */
[----:B------:R-:W0:Y:S08]  /*6ab0*/  MUFU.EX2 R74, R74 ;  /* 0x0000004a004a7308 */ /* 0x000e300000000800 */
[----:B------:R-:W1:Y:S01]  /*6ac0*/  MUFU.EX2 R44, R44 ;  /* 0x0000002c002c7308 */ /* 0x000e620000000800 */
[----:B0-----:R-:W-:-:S07]  /*6ad0*/  FADD.FTZ R74, R74, 1 ;  /* 0x3f8000004a4a7421 */ /* 0x001fce0000010000 */
[----:B------:R0:W2:Y:S01]  /*6ae0*/  MUFU.RCP R82, R74 ;  /* 0x0000004a00527308 */ /* 0x0000a20000001000 */
[----:B-1----:R-:W-:-:S07]  /*6af0*/  FADD.FTZ R44, R44, 1 ;  /* 0x3f8000002c2c7421 */ /* 0x002fce0000010000 */
[----:B------:R-:W1:Y:S01]  /*6b00*/  MUFU.RCP R44, R44 ;  /* 0x0000002c002c7308 */ /* 0x000e620000001000 */
[----:B0-----:R-:W-:Y:S01]  /*6b10*/  FMUL.FTZ R74, R40, -1.4426950216293334961 ;  /* 0xbfb8aa3b284a7820 */ /* 0x001fe20000410000 */
[----:B--2---:R-:W-:Y:S01]  /*6b20*/  FMUL.FTZ R114, R114, R82 ;  /* 0x0000005272727220 */ /* 0x004fe20000410000 */
[----:B------:R-:W-:-:S05]  /*6b30*/  FMUL.FTZ R82, R112, -1.4426950216293334961 ;  /* 0xbfb8aa3b70527820 */ /* 0x000fca0000410000 */
[----:B------:R-:W0:Y:S01]  /*6b40*/  MUFU.EX2 R74, R74 ;  /* 0x0000004a004a7308 */ /* 0x000e220000000800 */
[----:B-1----:R-:W-:-:S07]  /*6b50*/  FMUL.FTZ R115, R115, R44 ;  /* 0x0000002c73737220 */ /* 0x002fce0000410000 */
[----:B------:R-:W1:Y:S01]  /*6b60*/  MUFU.EX2 R82, R82 ;  /* 0x0000005200527308 */ /* 0x000e620000000800 */
[----:B------:R-:W-:-:S07]  /*6b70*/  FMUL.FTZ R44, R111, -1.4426950216293334961 ;  /* 0xbfb8aa3b6f2c7820 */ /* 0x000fce0000410000 */
[----:B------:R-:W2:Y:S01]  /*6b80*/  MUFU.EX2 R44, R44 ;  /* 0x0000002c002c7308 */ /* 0x000ea20000000800 */
[----:B0-----:R-:W-:-:S07]  /*6b90*/  FADD.FTZ R74, R74, 1 ;  /* 0x3f8000004a4a7421 */ /* 0x001fce0000010000 */
[----:B------:R1:W0:Y:S02]  /*6ba0*/  MUFU.RCP R110, R74 ;  /* 0x0000004a006e7308 */ /* 0x0002240000001000 */
[----:B-1----:R-:W-:Y:S01]  /*6bb0*/  FADD.FTZ R74, R82, 1 ;  /* 0x3f800000524a7421 */ /* 0x002fe20000010000 */
[----:B--2---:R-:W-:-:S05]  /*6bc0*/  FADD.FTZ R44, R44, 1 ;  /* 0x3f8000002c2c7421 */ /* 0x004fca0000010000 */
[----:B------:R-:W1:Y:S08]  /*6bd0*/  MUFU.RCP R74, R74 ;  /* 0x0000004a004a7308 */ /* 0x000e700000001000 */
[----:B------:R-:W2:Y:S01]  /*6be0*/  MUFU.RCP R44, R44 ;  /* 0x0000002c002c7308 */ /* 0x000ea20000001000 */
[----:B0-----:R-:W-:Y:S01]  /*6bf0*/  FMUL.FTZ R110, R40, R110 ;  /* 0x0000006e286e7220 */ /* 0x001fe20000410000 */
[----:B------:R-:W-:Y:S01]  /*6c00*/  FMUL.FTZ R40, R113, -1.4426950216293334961 ;  /* 0xbfb8aa3b71287820 */ /* 0x000fe20000410000 */
[----:B-1----:R-:W-:Y:S01]  /*6c10*/  FMUL.FTZ R112, R112, R74 ;  /* 0x0000004a70707220 */ /* 0x002fe20000410000 */
[----:B------:R-:W-:-:S04]  /*6c20*/  FMUL.FTZ R74, R32, -1.4426950216293334961 ;  /* 0xbfb8aa3b204a7820 */ /* 0x000fc80000410000 */
[----:B------:R-:W0:Y:S01]  /*6c30*/  MUFU.EX2 R40, R40 ;  /* 0x0000002800287308 */ /* 0x000e220000000800 */
[----:B--2---:R-:W-:Y:S01]  /*6c40*/  FMUL.FTZ R111, R111, R44 ;  /* 0x0000002c6f6f7220 */ /* 0x004fe20000410000 */
[----:B------:R-:W-:-:S06]  /*6c50*/  FMUL.FTZ R44, R106, -1.4426950216293334961 ;  /* 0xbfb8aa3b6a2c7820 */ /* 0x000fcc0000410000 */
[----:B------:R-:W1:Y:S08]  /*6c60*/  MUFU.EX2 R74, R74 ;  /* 0x0000004a004a7308 */ /* 0x000e700000000800 */
[----:B------:R-:W2:Y:S01]  /*6c70*/  MUFU.EX2 R44, R44 ;  /* 0x0000002c002c7308 */ /* 0x000ea20000000800 */
[----:B0-----:R-:W-:Y:S01]  /*6c80*/  FADD.FTZ R40, R40, 1 ;  /* 0x3f80000028287421 */ /* 0x001fe20000010000 */
[----:B-1----:R-:W-:-:S06]  /*6c90*/  FADD.FTZ R74, R74, 1 ;  /* 0x3f8000004a4a7421 */ /* 0x002fcc0000010000 */
[----:B------:R2:W-:Y:S08]  /*6ca0*/  MUFU.RCP R82, R40 ;  /* 0x0000002800527308 */ /* 0x0005f00000001000 */
[----:B------:R-:W0:Y:S01]  /*6cb0*/  MUFU.RCP R74, R74 ;  /* 0x0000004a004a7308 */ /* 0x000e220000001000 */
[----:B--2---:R-:W-:-:S07]  /*6cc0*/  FADD.FTZ R40, R44, 1 ;  /* 0x3f8000002c287421 */ /* 0x004fce0000010000 */
[----:B------:R-:W1:Y:S01]  /*6cd0*/  MUFU.RCP R40, R40 ;  /* 0x0000002800287308 */ /* 0x000e620000001000 */
[----:B------:R-:W-:Y:S01]  /*6ce0*/  FMUL.FTZ R44, R121, -1.4426950216293334961 ;  /* 0xbfb8aa3b792c7820 */ /* 0x000fe20000410000 */
[----:B0-----:R-:W-:Y:S01]  /*6cf0*/  FMUL.FTZ R74, R32, R74 ;  /* 0x0000004a204a7220 */ /* 0x001fe20000410000 */
[----:B------:R-:W-:-:S05]  /*6d00*/  FMUL.FTZ R32, R72, -1.4426950216293334961 ;  /* 0xbfb8aa3b48207820 */ /* 0x000fca0000410000 */
[----:B------:R-:W0:Y:S01]  /*6d10*/  MUFU.EX2 R44, R44 ;  /* 0x0000002c002c7308 */ /* 0x000e220000000800 */
[----:B------:R1:W-:Y:S07]  /*6d20*/  STL [R1+0x54], R74 ;  /* 0x0000544a01007387 */ /* 0x0003ee0000100800 */
[----:B------:R-:W2:Y:S01]  /*6d30*/  MUFU.EX2 R32, R32 ;  /* 0x0000002000207308 */ /* 0x000ea20000000800 */
[----:B-1----:R-:W-:Y:S01]  /*6d40*/  FMUL.FTZ R74, R106, R40 ;  /* 0x000000286a4a7220 */ /* 0x002fe20000410000 */
[----:B------:R-:W-:-:S06]  /*6d50*/  FMUL.FTZ R40, R28, -1.4426950216293334961 ;  /* 0xbfb8aa3b1c287820 */ /* 0x000fcc0000410000 */
[----:B------:R-:W1:Y:S01]  /*6d60*/  MUFU.EX2 R40, R40 ;  /* 0x0000002800287308 */ /* 0x000e620000000800 */
[----:B0-----:R-:W-:Y:S01]  /*6d70*/  FADD.FTZ R44, R44, 1 ;  /* 0x3f8000002c2c7421 */ /* 0x001fe20000010000 */
[----:B------:R0:W-:Y:S01]  /*6d80*/  STL [R1+0x2c], R74 ;  /* 0x00002c4a01007387 */ /* 0x0001e20000100800 */
[----:B--2---:R-:W-:-:S05]  /*6d90*/  FADD.FTZ R32, R32, 1 ;  /* 0x3f80000020207421 */ /* 0x004fca0000010000 */
[----:B0-----:R-:W0:Y:S08]  /*6da0*/  MUFU.RCP R74, R44 ;  /* 0x0000002c004a7308 */ /* 0x001e300000001000 */
[----:B------:R1:W2:Y:S02]  /*6db0*/  MUFU.RCP R44, R32 ;  /* 0x00000020002c7308 */ /* 0x0002a40000001000 */
[----:B-1----:R-:W-:-:S06]  /*6dc0*/  FADD.FTZ R32, R40, 1 ;  /* 0x3f80000028207421 */ /* 0x002fcc0000010000 */
[----:B------:R-:W1:Y:S01]  /*6dd0*/  MUFU.RCP R32, R32 ;  /* 0x0000002000207308 */ /* 0x000e620000001000 */
[----:B------:R-:W-:Y:S01]  /*6de0*/  FMUL.FTZ R40, R105, -1.4426950216293334961 ;  /* 0xbfb8aa3b69287820 */ /* 0x000fe20000410000 */
[----:B0-----:R-:W-:Y:S01]  /*6df0*/  FMUL.FTZ R74, R121, R74 ;  /* 0x0000004a794a7220 */ /* 0x001fe20000410000 */
[----:B--2---:R-:W-:Y:S01]  /*6e00*/  FMUL.FTZ R72, R72, R44 ;  /* 0x0000002c48487220 */ /* 0x004fe20000410000 */
[----:B------:R-:W-:-:S04]  /*6e10*/  FMUL.FTZ R44, R120, -1.4426950216293334961 ;  /* 0xbfb8aa3b782c7820 */ /* 0x000fc80000410000 */
[----:B------:R-:W0:Y:S01]  /*6e20*/  MUFU.EX2 R40, R40 ;  /* 0x0000002800287308 */ /* 0x000e220000000800 */
[----:B------:R-:W-:Y:S04]  /*6e30*/  STL [R1+0x50], R74 ;  /* 0x0000504a01007387 */ /* 0x000fe80000100800 */
[----:B------:R-:W-:Y:S01]  /*6e40*/  STL [R1+0x4c], R72 ;  /* 0x00004c4801007387 */ /* 0x000fe20000100800 */
[----:B-1----:R-:W-:Y:S02]  /*6e50*/  FMUL.FTZ R28, R28, R32 ;  /* 0x000000201c1c7220 */ /* 0x002fe40000410000 */
[----:B------:R-:W1:Y:S03]  /*6e60*/  MUFU.EX2 R44, R44 ;  /* 0x0000002c002c7308 */ /* 0x000e660000000800 */
[----:B------:R2:W-:Y:S02]  /*6e70*/  STL [R1+0x48], R28 ;  /* 0x0000481c01007387 */ /* 0x0005e40000100800 */
[----:B--2---:R-:W-:Y:S01]  /*6e80*/  FMUL.FTZ R28, R70, -1.4426950216293334961 ;  /* 0xbfb8aa3b461c7820 */ /* 0x004fe20000410000 */
[----:B0-----:R-:W-:-:S05]  /*6e90*/  FADD.FTZ R32, R40, 1 ;  /* 0x3f80000028207421 */ /* 0x001fca0000010000 */
[----:B------:R-:W0:Y:S01]  /*6ea0*/  MUFU.EX2 R28, R28 ;  /* 0x0000001c001c7308 */ /* 0x000e220000000800 */
[----:B-1----:R-:W-:-:S07]  /*6eb0*/  FADD.FTZ R40, R44, 1 ;  /* 0x3f8000002c287421 */ /* 0x002fce0000010000 */
[----:B------:R-:W1:Y:S08]  /*6ec0*/  MUFU.RCP R32, R32 ;  /* 0x0000002000207308 */ /* 0x000e700000001000 */
[----:B------:R-:W2:Y:S01]  /*6ed0*/  MUFU.RCP R40, R40 ;  /* 0x0000002800287308 */ /* 0x000ea20000001000 */
[----:B0-----:R-:W-:-:S07]  /*6ee0*/  FADD.FTZ R28, R28, 1 ;  /* 0x3f8000001c1c7421 */ /* 0x001fce0000010000 */
[----:B------:R-:W0:Y:S01]  /*6ef0*/  MUFU.RCP R28, R28 ;  /* 0x0000001c001c7308 */ /* 0x000e220000001000 */
[----:B-1----:R-:W-:Y:S01]  /*6f00*/  FMUL.FTZ R44, R105, R32 ;  /* 0x00000020692c7220 */ /* 0x002fe20000410000 */
[----:B------:R-:W-:-:S04]  /*6f10*/  FMUL.FTZ R32, R24, -1.4426950216293334961 ;  /* 0xbfb8aa3b18207820 */ /* 0x000fc80000410000 */
[----:B------:R2:W-:Y:S02]  /*6f20*/  STL [R1+0x1c], R44 ;  /* 0x00001c2c01007387 */ /* 0x0005e40000100800 */
[----:B------:R-:W1:Y:S01]  /*6f30*/  MUFU.EX2 R32, R32 ;  /* 0x0000002000207308 */ /* 0x000e620000000800 */
[----:B--2---:R-:W-:Y:S01]  /*6f40*/  FMUL.FTZ R44, R120, R40 ;  /* 0x00000028782c7220 */ /* 0x004fe20000410000 */
[----:B------:R-:W-:-:S04]  /*6f50*/  FMUL.FTZ R40, R104, -1.4426950216293334961 ;  /* 0xbfb8aa3b68287820 */ /* 0x000fc80000410000 */
[----:B------:R0:W-:Y:S02]  /*6f60*/  STL [R1+0x44], R44 ;  /* 0x0000442c01007387 */ /* 0x0001e40000100800 */
[----:B------:R-:W-:Y:S01]  /*6f70*/  MUFU.EX2 R40, R40 ;  /* 0x0000002800287308 */ /* 0x000fe20000000800 */
[----:B0-----:R-:W-:Y:S01]  /*6f80*/  FMUL.FTZ R44, R70, R28 ;  /* 0x0000001c462c7220 */ /* 0x001fe20000410000 */
[----:B------:R-:W-:-:S06]  /*6f90*/  FMUL.FTZ R28, R117, -1.4426950216293334961 ;  /* 0xbfb8aa3b751c7820 */ /* 0x000fcc0000410000 */
[----:B------:R-:W0:Y:S01]  /*6fa0*/  MUFU.EX2 R28, R28 ;  /* 0x0000001c001c7308 */ /* 0x000e220000000800 */
[----:B-1----:R-:W-:Y:S01]  /*6fb0*/  FADD.FTZ R32, R32, 1 ;  /* 0x3f80000020207421 */ /* 0x002fe20000010000 */
[----:B------:R1:W-:Y:S06]  /*6fc0*/  STL [R1+0x40], R44 ;  /* 0x0000402c01007387 */ /* 0x0003ec0000100800 */
[----:B-1----:R1:W2:Y:S01]  /*6fd0*/  MUFU.RCP R44, R32 ;  /* 0x00000020002c7308 */ /* 0x0022a20000001000 */
[----:B0-----:R-:W-:Y:S01]  /*6fe0*/  FADD.FTZ R28, R28, 1 ;  /* 0x3f8000001c1c7421 */ /* 0x001fe20000010000 */
[----:B-1----:R-:W-:-:S06]  /*6ff0*/  FADD.FTZ R32, R40, 1 ;  /* 0x3f80000028207421 */ /* 0x002fcc0000010000 */
[----:B------:R-:W0:Y:S08]  /*7000*/  MUFU.RCP R28, R28 ;  /* 0x0000001c001c7308 */ /* 0x000e300000001000 */
[----:B------:R-:W1:Y:S01]  /*7010*/  MUFU.RCP R32, R32 ;  /* 0x0000002000207308 */ /* 0x000e620000001000 */
[----:B--2---:R-:W-:Y:S01]  /*7020*/  FMUL.FTZ R40, R24, R44 ;  /* 0x0000002c18287220 */ /* 0x004fe20000410000 */
[----:B------:R-:W-:-:S04]  /*7030*/  FMUL.FTZ R24, R68, -1.4426950216293334961 ;  /* 0xbfb8aa3b44187820 */ /* 0x000fc80000410000 */
[----:B------:R1:W-:Y:S01]  /*7040*/  STL [R1+0x3c], R40 ;  /* 0x00003c2801007387 */ /* 0x0003e20000100800 */
[----:B0-----:R-:W-:Y:S01]  /*7050*/  FMUL.FTZ R28, R117, R28 ;  /* 0x0000001c751c7220 */ /* 0x001fe20000410000 */
[----:B-1----:R-:W-:Y:S01]  /*7060*/  FMUL.FTZ R40, R104, R32 ;  /* 0x0000002068287220 */ /* 0x002fe20000410000 */
[----:B------:R-:W-:Y:S01]  /*7070*/  FMUL.FTZ R32, R20, -1.4426950216293334961 ;  /* 0xbfb8aa3b14207820 */ /* 0x000fe20000410000 */
[----:B------:R-:W0:Y:S03]  /*7080*/  MUFU.EX2 R24, R24 ;  /* 0x0000001800187308 */ /* 0x000e260000000800 */
[----:B------:R-:W-:Y:S04]  /*7090*/  STL [R1+0x20], R40 ;  /* 0x0000202801007387 */ /* 0x000fe80000100800 */
[----:B------:R1:W-:Y:S01]  /*70a0*/  STL [R1+0x38], R28 ;  /* 0x0000381c01007387 */ /* 0x0003e20000100800 */
[----:B------:R-:W2:Y:S01]  /*70b0*/  MUFU.EX2 R32, R32 ;  /* 0x0000002000207308 */ /* 0x000ea20000000800 */
[----:B-1----:R-:W-:-:S07]  /*70c0*/  FMUL.FTZ R28, R102, -1.4426950216293334961 ;  /* 0xbfb8aa3b661c7820 */ /* 0x002fce0000410000 */
[----:B------:R-:W1:Y:S01]  /*70d0*/  MUFU.EX2 R28, R28 ;  /* 0x0000001c001c7308 */ /* 0x000e620000000800 */
[----:B0-----:R-:W-:Y:S01]  /*70e0*/  FADD.FTZ R24, R24, 1 ;  /* 0x3f80000018187421 */ /* 0x001fe20000010000 */
[----:B--2---:R-:W-:-:S06]  /*70f0*/  FADD.FTZ R32, R32, 1 ;  /* 0x3f80000020207421 */ /* 0x004fcc0000010000 */
[----:B------:R1:W0:Y:S08]  /*7100*/  MUFU.RCP R40, R24 ;  /* 0x0000001800287308 */ /* 0x0002300000001000 */
[----:B------:R-:W2:Y:S01]  /*7110*/  MUFU.RCP R32, R32 ;  /* 0x0000002000207308 */ /* 0x000ea20000001000 */
[----:B-1----:R-:W-:-:S07]  /*7120*/  FADD.FTZ R24, R28, 1 ;  /* 0x3f8000001c187421 */ /* 0x002fce0000010000 */
[----:B------:R-:W1:Y:S01]  /*7130*/  MUFU.RCP R24, R24 ;  /* 0x0000001800187308 */ /* 0x000e620000001000 */
[----:B0-----:R-:W-:Y:S01]  /*7140*/  FMUL.FTZ R40, R68, R40 ;  /* 0x0000002844287220 */ /* 0x001fe20000410000 */
[----:B------:R-:W-:Y:S01]  /*7150*/  FMUL.FTZ R28, R116, -1.4426950216293334961 ;  /* 0xbfb8aa3b741c7820 */ /* 0x000fe20000410000 */
[----:B--2---:R-:W-:Y:S01]  /*7160*/  FMUL.FTZ R32, R20, R32 ;  /* 0x0000002014207220 */ /* 0x004fe20000410000 */
[----:B------:R-:W-:Y:S02]  /*7170*/  FMUL.FTZ R20, R66, -1.4426950216293334961 ;  /* 0xbfb8aa3b42147820 */ /* 0x000fe40000410000 */
[----:B------:R-:W-:Y:S02]  /*7180*/  STL [R1+0x34], R40 ;  /* 0x0000342801007387 */ /* 0x000fe40000100800 */
[----:B------:R-:W0:Y:S02]  /*7190*/  MUFU.EX2 R28, R28 ;  /* 0x0000001c001c7308 */ /* 0x000e240000000800 */
[----:B------:R1:W-:Y:S06]  /*71a0*/  STL [R1+0x30], R32 ;  /* 0x0000302001007387 */ /* 0x0003ec0000100800 */
        /* <DEDUP_REMOVED lines=11> */
[----:B0-----:R-:W-:Y:S01]  /*7260*/  FMUL.FTZ R32, R116, R32 ;  /* 0x0000002074207220 */ /* 0x001fe20000410000 */
[----:B------:R-:W-:-:S04]  /*7270*/  FMUL.FTZ R24, R100, -1.4426950216293334961 ;  /* 0xbfb8aa3b64187820 */ /* 0x000fc80000410000 */
[----:B------:R2:W-:Y:S02]  /*7280*/  STL [R1+0x24], R32 ;  /* 0x0000242001007387 */ /* 0x0005e40000100800 */
[----:B------:R-:W0:Y:S01]  /*7290*/  MUFU.EX2 R24, R24 ;  /* 0x0000001800187308 */ /* 0x000e220000000800 */
[----:B--2---:R-:W-:Y:S01]  /*72a0*/  FMUL.FTZ R32, R66, R28 ;  /* 0x0000001c42207220 */ /* 0x004fe20000410000 */
[----:B-1----:R-:W-:Y:S01]  /*72b0*/  FMUL.FTZ R18, R18, R20 ;  /* 0x0000001412127220 */ /* 0x002fe20000410000 */
[----:B------:R-:W-:-:S03]  /*72c0*/  FMUL.FTZ R28, R13, -1.4426950216293334961 ;  /* 0xbfb8aa3b0d1c7820 */ /* 0x000fc60000410000 */
[----:B------:R-:W-:Y:S04]  /*72d0*/  STL [R1+0x18], R32 ;  /* 0x0000182001007387 */ /* 0x000fe80000100800 */
[----:B------:R1:W-:Y:S01]  /*72e0*/  STL [R1+0x14], R18 ;  /* 0x0000141201007387 */ /* 0x0003e20000100800 */
[----:B------:R-:W2:Y:S01]  /*72f0*/  MUFU.EX2 R28, R28 ;  /* 0x0000001c001c7308 */ /* 0x000ea20000000800 */
[----:B-1----:R-:W-:-:S07]  /*7300*/  FMUL.FTZ R18, R14, -1.4426950216293334961 ;  /* 0xbfb8aa3b0e127820 */ /* 0x002fce0000410000 */
[----:B------:R-:W1:Y:S01]  /*7310*/  MUFU.EX2 R18, R18 ;  /* 0x0000001200127308 */ /* 0x000e620000000800 */
[----:B0-----:R-:W-:Y:S01]  /*7320*/  FADD.FTZ R20, R24, 1 ;  /* 0x3f80000018147421 */ /* 0x001fe20000010000 */
[----:B--2---:R-:W-:-:S06]  /*7330*/  FADD.FTZ R24, R28, 1 ;  /* 0x3f8000001c187421 */ /* 0x004fcc0000010000 */
[----:B------:R-:W0:Y:S01]  /*7340*/  MUFU.RCP R24, R24 ;  /* 0x0000001800187308 */ /* 0x000e220000001000 */
[----:B-1----:R-:W-:-:S07]  /*7350*/  FADD.FTZ R18, R18, 1 ;  /* 0x3f80000012127421 */ /* 0x002fce0000010000 */
        /* <DEDUP_REMOVED lines=12> */
[----:B------:R-:W-:Y:S04]  /*7420*/  STL [R1+0x10], R28 ;  /* 0x0000101c01007387 */ /* 0x000fe80000100800 */
[----:B------:R-:W-:Y:S01]  /*7430*/  STL [R1+0xc], R24 ;  /* 0x00000c1801007387 */ /* 0x000fe20000100800 */
[----:B-1----:R-:W-:-:S03]  /*7440*/  FADD.FTZ R20, R20, 1 ;  /* 0x3f80000014147421 */ /* 0x002fc60000010000 */
[----:B------:R0:W-:Y:S03]  /*7450*/  STL [R1+0x8], R18 ;  /* 0x0000081201007387 */ /* 0x0001e60000100800 */
[----:B------:R-:W1:Y:S08]  /*7460*/  MUFU.RCP R20, R20 ;  /* 0x0000001400147308 */ /* 0x000e700000001000 */
[----:B0-----:R2:W-:Y:S02]  /*7470*/  MUFU.RCP R18, R13 ;  /* 0x0000000d00127308 */ /* 0x0015e40000001000 */
[----:B--2---:R-:W-:-:S06]  /*7480*/  FADD.FTZ R13, R14, 1 ;  /* 0x3f8000000e0d7421 */ /* 0x004fcc0000010000 */
[----:B------:R-:W0:Y:S01]  /*7490*/  MUFU.RCP R13, R13 ;  /* 0x0000000d000d7308 */ /* 0x000e220000001000 */
[----:B-1----:R-:W-:Y:S01]  /*74a0*/  FMUL.FTZ R16, R16, R20 ;  /* 0x0000001410107220 */ /* 0x002fe20000410000 */
[----:B------:R-:W-:-:S04]  /*74b0*/  FMUL.FTZ R14, R164, -1.4426950216293334961 ;  /* 0xbfb8aa3ba40e7820 */ /* 0x000fc80000410000 */
[----:B------:R1:W-:Y:S02]  /*74c0*/  STL [R1+0x4], R16 ;  /* 0x0000041001007387 */ /* 0x0003e40000100800 */
[----:B------:R-:W2:Y:S01]  /*74d0*/  MUFU.EX2 R14, R14 ;  /* 0x0000000e000e7308 */ /* 0x000ea20000000800 */
[----:B0-----:R-:W-:Y:S01]  /*74e0*/  FMUL.FTZ R165, R165, R13 ;  /* 0x0000000da5a57220 */ /* 0x001fe20000410000 */
[----:B------:R-:W-:Y:S01]  /*74f0*/  FMUL.FTZ R13, R162, -1.4426950216293334961 ;  /* 0xbfb8aa3ba20d7820 */ /* 0x000fe20000410000 */
[----:B-1----:R-:W-:-:S05]  /*7500*/  FMUL.FTZ R16, R98, R18 ;  /* 0x0000001262107220 */ /* 0x002fca0000410000 */
[----:B------:R-:W0:Y:S01]  /*7510*/  MUFU.EX2 R13, R13 ;  /* 0x0000000d000d7308 */ /* 0x000e220000000800 */
[----:B------:R1:W-:Y:S02]  /*7520*/  STL [R1], R16 ;  /* 0x0000001001007387 */ /* 0x0003e40000100800 */
[----:B-1----:R-:W-:-:S06]  /*7530*/  FMUL.FTZ R16, R163, -1.4426950216293334961 ;  /* 0xbfb8aa3ba3107820 */ /* 0x002fcc0000410000 */
[----:B------:R-:W1:Y:S01]  /*7540*/  MUFU.EX2 R16, R16 ;  /* 0x0000001000107308 */ /* 0x000e620000000800 */
[----:B--2---:R-:W-:Y:S01]  /*7550*/  FADD.FTZ R14, R14, 1 ;  /* 0x3f8000000e0e7421 */ /* 0x004fe20000010000 */
[----:B0-----:R-:W-:-:S06]  /*7560*/  FADD.FTZ R13, R13, 1 ;  /* 0x3f8000000d0d7421 */ /* 0x001fcc0000010000 */
[----:B------:R-:W0:Y:S08]  /*7570*/  MUFU.RCP R14, R14 ;  /* 0x0000000e000e7308 */ /* 0x000e300000001000 */
[----:B------:R-:W2:Y:S01]  /*7580*/  MUFU.RCP R13, R13 ;  /* 0x0000000d000d7308 */ /* 0x000ea20000001000 */
[----:B-1----:R-:W-:-:S07]  /*7590*/  FADD.FTZ R16, R16, 1 ;  /* 0x3f80000010107421 */ /* 0x002fce0000010000 */
[----:B------:R-:W1:Y:S01]  /*75a0*/  MUFU.RCP R16, R16 ;  /* 0x0000001000107308 */ /* 0x000e620000001000 */
[----:B0-----:R-:W-:Y:S01]  /*75b0*/  FMUL.FTZ R164, R164, R14 ;  /* 0x0000000ea4a47220 */ /* 0x001fe20000410000 */
[----:B------:R-:W-:Y:S01]  /*75c0*/  FMUL.FTZ R14, R161, -1.4426950216293334961 ;  /* 0xbfb8aa3ba10e7820 */ /* 0x000fe20000410000 */
[----:B--2---:R-:W-:Y:S01]  /*75d0*/  FMUL.FTZ R162, R162, R13 ;  /* 0x0000000da2a27220 */ /* 0x004fe20000410000 */
[----:B------:R-:W-:-:S04]  /*75e0*/  FMUL.FTZ R13, R159, -1.4426950216293334961 ;  /* 0xbfb8aa3b9f0d7820 */ /* 0x000fc80000410000 */
[----:B------:R-:W0:Y:S01]  /*75f0*/  MUFU.EX2 R14, R14 ;  /* 0x0000000e000e7308 */ /* 0x000e220000000800 */
[----:B-1----:R-:W-:-:S07]  /*7600*/  FMUL.FTZ R163, R163, R16 ;  /* 0x00000010a3a37220 */ /* 0x002fce0000410000 */
[----:B------:R-:W1:Y:S01]  /*7610*/  MUFU.EX2 R13, R13 ;  /* 0x0000000d000d7308 */ /* 0x000e620000000800 */
[----:B------:R-:W-:-:S07]  /*7620*/  FMUL.FTZ R16, R160, -1.4426950216293334961 ;  /* 0xbfb8aa3ba0107820 */ /* 0x000fce0000410000 */
[----:B------:R-:W2:Y:S01]  /*7630*/  MUFU.EX2 R16, R16 ;  /* 0x0000001000107308 */ /* 0x000ea20000000800 */
[----:B0-----:R-:W-:Y:S01]  /*7640*/  FADD.FTZ R14, R14, 1 ;  /* 0x3f8000000e0e7421 */ /* 0x001fe20000010000 */
[----:B-1----:R-:W-:-:S06]  /*7650*/  FADD.FTZ R13, R13, 1 ;  /* 0x3f8000000d0d7421 */ /* 0x002fcc0000010000 */
[----:B------:R-:W0:Y:S08]  /*7660*/  MUFU.RCP R14, R14 ;  /* 0x0000000e000e7308 */ /* 0x000e300000001000 */
[----:B------:R-:W1:Y:S01]  /*7670*/  MUFU.RCP R13, R13 ;  /* 0x0000000d000d7308 */ /* 0x000e620000001000 */
[----:B--2---:R-:W-:-:S07]  /*7680*/  FADD.FTZ R16, R16, 1 ;  /* 0x3f80000010107421 */ /* 0x004fce0000010000 */
[----:B------:R-:W2:Y:S01]  /*7690*/  MUFU.RCP R16, R16 ;  /* 0x0000001000107308 */ /* 0x000ea20000001000 */
[----:B0-----:R-:W-:Y:S01]  /*76a0*/  FMUL.FTZ R161, R161, R14 ;  /* 0x0000000ea1a17220 */ /* 0x001fe20000410000 */
[----:B------:R-:W-:Y:S01]  /*76b0*/  FMUL.FTZ R14, R158, -1.4426950216293334961 ;  /* 0xbfb8aa3b9e0e7820 */ /* 0x000fe20000410000 */
[----:B-1----:R-:W-:Y:S01]  /*76c0*/  FMUL.FTZ R159, R159, R13 ;  /* 0x0000000d9f9f7220 */ /* 0x002fe20000410000 */
[----:B------:R-:W-:-:S04]  /*76d0*/  FMUL.FTZ R13, R156, -1.4426950216293334961 ;  /* 0xbfb8aa3b9c0d7820 */ /* 0x000fc80000410000 */
[----:B------:R-:W0:Y:S01]  /*76e0*/  MUFU.EX2 R14, R14 ;  /* 0x0000000e000e7308 */ /* 0x000e220000000800 */
[----:B--2---:R-:W-:-:S07]  /*76f0*/  FMUL.FTZ R160, R160, R16 ;  /* 0x00000010a0a07220 */ /* 0x004fce0000410000 */
        /* <DEDUP_REMOVED lines=19> */
[----:B------:R-:W-:-:S06]  /*7830*/  MOV R129, R155 ;  /* 0x0000009b00817202 */ /* 0x000fcc0000000f00 */
[----:B------:R2:W0:Y:S01]  /*7840*/  MUFU.RCP R155, R14 ;  /* 0x0000000e009b7308 */ /* 0x0004220000001000 */
[----:B-1----:R-:W-:-:S07]  /*7850*/  FADD.FTZ R13, R13, 1 ;  /* 0x3f8000000d0d7421 */ /* 0x002fce0000010000 */
        /* <DEDUP_REMOVED lines=12> */
[----:B0-----:R-:W-:-:S07]  /*7920*/  FADD.FTZ R0, R0, 1 ;  /* 0x3f80000000007421 */ /* 0x001fce0000010000 */
[----:B------:R1:W-:Y:S02]  /*7930*/  MUFU.RCP R16, R0 ;  /* 0x0000000000107308 */ /* 0x0003e40000001000 */
[----:B-1----:R-:W-:Y:S01]  /*7940*/  FADD.FTZ R0, R13, 1 ;  /* 0x3f8000000d007421 */ /* 0x002fe20000010000 */
[----:B--2---:R-:W-:Y:S01]  /*7950*/  FADD.FTZ R14, R14, 1 ;  /* 0x3f8000000e0e7421 */ /* 0x004fe20000010000 */
[----:B------:R-:W-:-:S04]  /*7960*/  FMUL.FTZ R13, R149, -1.4426950216293334961 ;  /* 0xbfb8aa3b950d7820 */ /* 0x000fc80000410000 */
[----:B------:R-:W0:Y:S01]  /*7970*/  MUFU.RCP R0, R0 ;  /* 0x0000000000007308 */ /* 0x000e220000001000 */
[----:B------:R-:W-:Y:S02]  /*7980*/  MOV R141, R137 ;  /* 0x00000089008d7202 */ /* 0x000fe40000000f00 */
[----:B------:R-:W-:-:S05]  /*7990*/  MOV R137, R151 ;  /* 0x0000009700897202 */ /* 0x000fca0000000f00 */
[----:B------:R1:W-:Y:S08]  /*79a0*/  MUFU.RCP R151, R14 ;  /* 0x0000000e00977308 */ /* 0x0003f00000001000 */
[----:B------:R-:W2:Y:S01]  /*79b0*/  MUFU.EX2 R13, R13 ;  /* 0x0000000d000d7308 */ /* 0x000ea20000000800 */
[----:B-1----:R-:W-:Y:S01]  /*79c0*/  FMUL.FTZ R14, R148, -1.4426950216293334961 ;  /* 0xbfb8aa3b940e7820 */ /* 0x002fe20000410000 */
[----:B0-----:R-:W-:Y:S01]  /*79d0*/  FMUL.FTZ R150, R150, R0 ;  /* 0x0000000096967220 */ /* 0x001fe20000410000 */
[----:B------:R-:W-:-:S05]  /*79e0*/  FMUL.FTZ R0, R132, -1.4426950216293334961 ;  /* 0xbfb8aa3b84007820 */ /* 0x000fca0000410000 */
[----:B------:R-:W0:Y:S01]  /*79f0*/  MUFU.EX2 R14, R14 ;  /* 0x0000000e000e7308 */ /* 0x000e220000000800 */
[----:B------:R-:W-:-:S07]  /*7a00*/  FMUL.FTZ R152, R152, R16 ;  /* 0x0000001098987220 */ /* 0x000fce0000410000 */
[----:B------:R-:W1:Y:S01]  /*7a10*/  MUFU.EX2 R0, R0 ;  /* 0x0000000000007308 */ /* 0x000e620000000800 */
[----:B--2---:R-:W-:-:S07]  /*7a20*/  FADD.FTZ R13, R13, 1 ;  /* 0x3f8000000d0d7421 */ /* 0x004fce0000010000 */
[----:B------:R0:W2:Y:S02]  /*7a30*/  MUFU.RCP R16, R13 ;  /* 0x0000000d00107308 */ /* 0x0000a40000001000 */
[----:B0-----:R-:W-:Y:S01]  /*7a40*/  FADD.FTZ R13, R14, 1 ;  /* 0x3f8000000e0d7421 */ /* 0x001fe20000010000 */
[----:B-1----:R-:W-:-:S05]  /*7a50*/  FADD.FTZ R0, R0, 1 ;  /* 0x3f80000000007421 */ /* 0x002fca0000010000 */
[----:B------:R-:W0:Y:S01]  /*7a60*/  MUFU.RCP R13, R13 ;  /* 0x0000000d000d7308 */ /* 0x000e220000001000 */
[----:B------:R-:W-:Y:S01]  /*7a70*/  MOV R133, R147 ;  /* 0x0000009300857202 */ /* 0x000fe20000000f00 */
[----:B--2---:R-:W-:-:S06]  /*7a80*/  FMUL.FTZ R149, R149, R16 ;  /* 0x0000001095957220 */ /* 0x004fcc0000410000 */
[----:B------:R1:W-:Y:S01]  /*7a90*/  MUFU.RCP R147, R0 ;  /* 0x0000000000937308 */ /* 0x0003e20000001000 */
[----:B------:R-:W-:Y:S01]  /*7aa0*/  FMUL.FTZ R16, R144, -1.4426950216293334961 ;  /* 0xbfb8aa3b90107820 */ /* 0x000fe20000410000 */
[----:B-1----:R-:W-:Y:S01]  /*7ab0*/  FMUL.FTZ R0, R146, -1.4426950216293334961 ;  /* 0xbfb8aa3b92007820 */ /* 0x002fe20000410000 */
[----:B0-----:R-:W-:Y:S01]  /*7ac0*/  FMUL.FTZ R148, R148, R13 ;  /* 0x0000000d94947220 */ /* 0x001fe20000410000 */
[----:B------:R-:W-:-:S04]  /*7ad0*/  FMUL.FTZ R13, R145, -1.4426950216293334961 ;  /* 0xbfb8aa3b910d7820 */ /* 0x000fc80000410000 */
[----:B------:R-:W0:Y:S08]  /*7ae0*/  MUFU.EX2 R0, R0 ;  /* 0x0000000000007308 */ /* 0x000e300000000800 */
[----:B------:R-:W1:Y:S08]  /*7af0*/  MUFU.EX2 R16, R16 ;  /* 0x0000001000107308 */ /* 0x000e700000000800 */
[----:B------:R-:W2:Y:S01]  /*7b00*/  MUFU.EX2 R13, R13 ;  /* 0x0000000d000d7308 */ /* 0x000ea20000000800 */
[----:B0-----:R-:W-:-:S07]  /*7b10*/  FADD.FTZ R0, R0, 1 ;  /* 0x3f80000000007421 */ /* 0x001fce0000010000 */
[----:B------:R1:W-:Y:S02]  /*7b20*/  MUFU.RCP R18, R0 ;  /* 0x0000000000127308 */ /* 0x0003e40000001000 */
[----:B-1----:R-:W-:Y:S01]  /*7b30*/  FADD.FTZ R0, R16, 1 ;  /* 0x3f80000010007421 */ /* 0x002fe20000010000 */
[----:B--2---:R-:W-:-:S05]  /*7b40*/  FADD.FTZ R13, R13, 1 ;  /* 0x3f8000000d0d7421 */ /* 0x004fca0000010000 */
[----:B------:R0:W1:Y:S08]  /*7b50*/  MUFU.RCP R14, R13 ;  /* 0x0000000d000e7308 */ /* 0x0000700000001000 */
[----:B------:R-:W2:Y:S01]  /*7b60*/  MUFU.RCP R0, R0 ;  /* 0x0000000000007308 */ /* 0x000ea20000001000 */
[----:B0-----:R-:W-:-:S07]  /*7b70*/  FMUL.FTZ R13, R136, -1.4426950216293334961 ;  /* 0xbfb8aa3b880d7820 */ /* 0x001fce0000410000 */
[----:B------:R-:W0:Y:S01]  /*7b80*/  MUFU.EX2 R13, R13 ;  /* 0x0000000d000d7308 */ /* 0x000e220000000800 */
[----:B-1----:R-:W-:Y:S01]  /*7b90*/  FMUL.FTZ R145, R145, R14 ;  /* 0x0000000e91917220 */ /* 0x002fe20000410000 */
[----:B------:R-:W-:Y:S01]  /*7ba0*/  FMUL.FTZ R14, R52, -1.4426950216293334961 ;  /* 0xbfb8aa3b340e7820 */ /* 0x000fe20000410000 */
[----:B--2---:R-:W-:Y:S01]  /*7bb0*/  FMUL.FTZ R144, R144, R0 ;  /* 0x0000000090907220 */ /* 0x004fe20000410000 */
[----:B------:R-:W-:-:S04]  /*7bc0*/  FMUL.FTZ R0, R15, -1.4426950216293334961 ;  /* 0xbfb8aa3b0f007820 */ /* 0x000fc80000410000 */
[----:B------:R-:W-:Y:S01]  /*7bd0*/  MUFU.EX2 R14, R14 ;  /* 0x0000000e000e7308 */ /* 0x000fe20000000800 */
[----:B0-----:R-:W-:-:S07]  /*7be0*/  FADD.FTZ R13, R13, 1 ;  /* 0x3f8000000d0d7421 */ /* 0x001fce0000010000 */
[----:B------:R-:W0:Y:S08]  /*7bf0*/  MUFU.EX2 R0, R0 ;  /* 0x0000000000007308 */ /* 0x000e300000000800 */
[----:B------:R1:W2:Y:S01]  /*7c00*/  MUFU.RCP R16, R13 ;  /* 0x0000000d00107308 */ /* 0x0002a20000001000 */
[----:B0-----:R-:W-:Y:S01]  /*7c10*/  FADD.FTZ R0, R0, 1 ;  /* 0x3f80000000007421 */ /* 0x001fe20000010000 */
[----:B-1----:R-:W-:-:S06]  /*7c20*/  FADD.FTZ R13, R14, 1 ;  /* 0x3f8000000e0d7421 */ /* 0x002fcc0000010000 */
[----:B------:R2:W0:Y:S02]  /*7c30*/  MUFU.RCP R14, R0 ;  /* 0x00000000000e7308 */ /* 0x0004240000001000 */
[----:B--2---:R-:W-:Y:S01]  /*7c40*/  FMUL.FTZ R0, R136, R16 ;  /* 0x0000001088007220 */ /* 0x004fe20000410000 */
[----:B------:R-:W-:-:S06]  /*7c50*/  FMUL.FTZ R16, R17, -1.4426950216293334961 ;  /* 0xbfb8aa3b11107820 */ /* 0x000fcc0000410000 */
[----:B------:R-:W1:Y:S01]  /*7c60*/  MUFU.EX2 R16, R16 ;  /* 0x0000001000107308 */ /* 0x000e620000000800 */
[----:B0-----:R-:W-:Y:S01]  /*7c70*/  FMUL.FTZ R14, R15, R14 ;  /* 0x0000000e0f0e7220 */ /* 0x001fe20000410000 */
[----:B------:R-:W-:Y:S01]  /*7c80*/  FMUL.FTZ R15, R36, -1.4426950216293334961 ;  /* 0xbfb8aa3b240f7820 */ /* 0x000fe20000410000 */
[----:B------:R-:W-:Y:S01]  /*7c90*/  FMUL.FTZ R146, R146, R18 ;  /* 0x0000001292927220 */ /* 0x000fe20000410000 */
[----:B------:R-:W-:-:S04]  /*7ca0*/  FMUL.FTZ R18, R140, -1.4426950216293334961 ;  /* 0xbfb8aa3b8c127820 */ /* 0x000fc80000410000 */
[----:B------:R-:W0:Y:S01]  /*7cb0*/  MUFU.EX2 R15, R15 ;  /* 0x0000000f000f7308 */ /* 0x000e220000000800 */
[----:B-1----:R-:W-:-:S07]  /*7cc0*/  FADD.FTZ R16, R16, 1 ;  /* 0x3f80000010107421 */ /* 0x002fce0000010000 */
[----:B------:R-:W1:Y:S08]  /*7cd0*/  MUFU.EX2 R18, R18 ;  /* 0x0000001200127308 */ /* 0x000e700000000800 */
[----:B------:R1:W2:Y:S01]  /*7ce0*/  MUFU.RCP R20, R16 ;  /* 0x0000001000147308 */ /* 0x0002a20000001000 */
[----:B0-----:R-:W-:Y:S01]  /*7cf0*/  FADD.FTZ R15, R15, 1 ;  /* 0x3f8000000f0f7421 */ /* 0x001fe20000010000 */
[----:B------:R-:W-:Y:S01]  /*7d00*/  FMUL.FTZ R24, R21, -1.4426950216293334961 ;  /* 0xbfb8aa3b15187820 */ /* 0x000fe20000410000 */
[----:B-1----:R-:W-:-:S05]  /*7d10*/  FADD.FTZ R16, R18, 1 ;  /* 0x3f80000012107421 */ /* 0x002fca0000010000 */
[----:B------:R2:W0:Y:S02]  /*7d20*/  MUFU.RCP R18, R15 ;  /* 0x0000000f00127308 */ /* 0x0004240000001000 */
[----:B--2---:R-:W-:Y:S01]  /*7d30*/  FMUL.FTZ R15, R17, R20 ;  /* 0x00000014110f7220 */ /* 0x004fe20000410000 */
[----:B------:R-:W-:-:S05]  /*7d40*/  FMUL.FTZ R20, R19, -1.4426950216293334961 ;  /* 0xbfb8aa3b13147820 */ /* 0x000fca0000410000 */
[----:B------:R-:W1:Y:S08]  /*7d50*/  MUFU.EX2 R24, R24 ;  /* 0x0000001800187308 */ /* 0x000e700000000800 */
[----:B------:R-:W2:Y:S01]  /*7d60*/  MUFU.EX2 R20, R20 ;  /* 0x0000001400147308 */ /* 0x000ea20000000800 */
[----:B0-----:R-:W-:Y:S01]  /*7d70*/  FMUL.FTZ R17, R36, R18 ;  /* 0x0000001224117220 */ /* 0x001fe20000410000 */
[----:B------:R-:W-:-:S06]  /*7d80*/  FMUL.FTZ R18, R129, -1.4426950216293334961 ;  /* 0xbfb8aa3b81127820 */ /* 0x000fcc0000410000 */
[----:B------:R-:W0:Y:S01]  /*7d90*/  MUFU.EX2 R18, R18 ;  /* 0x0000001200127308 */ /* 0x000e220000000800 */
[----:B-1----:R-:W-:Y:S01]  /*7da0*/  FADD.FTZ R24, R24, 1 ;  /* 0x3f80000018187421 */ /* 0x002fe20000010000 */
[----:B--2---:R-:W-:-:S06]  /*7db0*/  FADD.FTZ R20, R20, 1 ;  /* 0x3f80000014147421 */ /* 0x004fcc0000010000 */
[----:B------:R1:W-:Y:S08]  /*7dc0*/  MUFU.RCP R28, R24 ;  /* 0x00000018001c7308 */ /* 0x0003f00000001000 */
[----:B------:R-:W2:Y:S01]  /*7dd0*/  MUFU.RCP R32, R20 ;  /* 0x0000001400207308 */ /* 0x000ea20000001000 */
[----:B0-----:R-:W-:Y:S01]  /*7de0*/  FADD.FTZ R18, R18, 1 ;  /* 0x3f80000012127421 */ /* 0x001fe20000010000 */
[----:B-1----:R-:W-:-:S06]  /*7df0*/  FMUL.FTZ R24, R22, -1.4426950216293334961 ;  /* 0xbfb8aa3b16187820 */ /* 0x002fcc0000410000 */
[----:B------:R2:W-:Y:S02]  /*7e00*/  MUFU.RCP R20, R18 ;  /* 0x0000001200147308 */ /* 0x0005e40000001000 */
[----:B--2---:R-:W-:Y:S01]  /*7e10*/  FMUL.FTZ R18, R19, R32 ;  /* 0x0000002013127220 */ /* 0x004fe20000410000 */
[----:B------:R-:W-:Y:S01]  /*7e20*/  FMUL.FTZ R19, R21, R28 ;  /* 0x0000001c15137220 */ /* 0x000fe20000410000 */
[----:B------:R-:W-:Y:S01]  /*7e30*/  FMUL.FTZ R21, R23, -1.4426950216293334961 ;  /* 0xbfb8aa3b17157820 */ /* 0x000fe20000410000 */
[----:B------:R-:W-:-:S03]  /*7e40*/  FMUL.FTZ R28, R25, -1.4426950216293334961 ;  /* 0xbfb8aa3b191c7820 */ /* 0x000fc60000410000 */
[----:B------:R-:W0:Y:S08]  /*7e50*/  MUFU.EX2 R24, R24 ;  /* 0x0000001800187308 */ /* 0x000e300000000800 */
[----:B------:R-:W1:Y:S08]  /*7e60*/  MUFU.EX2 R21, R21 ;  /* 0x0000001500157308 */ /* 0x000e700000000800 */
[----:B------:R-:W2:Y:S01]  /*7e70*/  MUFU.EX2 R28, R28 ;  /* 0x0000001c001c7308 */ /* 0x000ea20000000800 */
[----:B0-----:R-:W-:-:S07]  /*7e80*/  FADD.FTZ R24, R24, 1 ;  /* 0x3f80000018187421 */ /* 0x001fce0000010000 */
[----:B------:R2:W0:Y:S01]  /*7e90*/  MUFU.RCP R36, R24 ;  /* 0x0000001800247308 */ /* 0x0004220000001000 */
[----:B-1----:R-:W-:Y:S01]  /*7ea0*/  FADD.FTZ R21, R21, 1 ;  /* 0x3f80000015157421 */ /* 0x002fe20000010000 */
[----:B--2---:R-:W-:-:S06]  /*7eb0*/  FADD.FTZ R24, R28, 1 ;  /* 0x3f8000001c187421 */ /* 0x004fcc0000010000 */
[----:B------:R0:W1:Y:S08]  /*7ec0*/  MUFU.RCP R32, R21 ;  /* 0x0000001500207308 */ /* 0x0000700000001000 */
        /* <DEDUP_REMOVED lines=12> */
[----:B------:R-:W-:Y:S01]  /*7f90*/  MUFU.RCP R36, R28 ;  /* 0x0000001c00247308 */ /* 0x000fe20000001000 */
[----:B--2---:R-:W-:-:S07]  /*7fa0*/  FADD.FTZ R24, R24, 1 ;  /* 0x3f80000018187421 */ /* 0x004fce0000010000 */
[----:B------:R-:W0:Y:S01]  /*7fb0*/  MUFU.RCP R25, R25 ;  /* 0x0000001900197308 */ /* 0x000e220000001000 */
[----:B------:R-:W-:-:S07]  /*7fc0*/  FMUL.FTZ R32, R29, -1.4426950216293334961 ;  /* 0xbfb8aa3b1d207820 */ /* 0x000fce0000410000 */
[----:B------:R1:W2:Y:S08]  /*7fd0*/  MUFU.RCP R28, R24 ;  /* 0x00000018001c7308 */ /* 0x0002b00000001000 */
[----:B------:R-:W3:Y:S01]  /*7fe0*/  MUFU.EX2 R32, R32 ;  /* 0x0000002000207308 */ /* 0x000ee20000000800 */
[----:B0-----:R-:W-:Y:S01]  /*7ff0*/  FMUL.FTZ R25, R26, R25 ;  /* 0x000000191a197220 */ /* 0x001fe20000410000 */
[----:B-1----:R-:W-:Y:S01]  /*8000*/  FMUL.FTZ R24, R133, R36 ;  /* 0x0000002485187220 */ /* 0x002fe20000410000 */
[----:B------:R-:W-:Y:S01]  /*8010*/  FMUL.FTZ R36, R141, -1.4426950216293334961 ;  /* 0xbfb8aa3b8d247820 */ /* 0x000fe20000410000 */
[----:B--2---:R-:W-:Y:S01]  /*8020*/  FMUL.FTZ R26, R27, R28 ;  /* 0x0000001c1b1a7220 */ /* 0x004fe20000410000 */
[----:B------:R-:W-:-:S04]  /*8030*/  FMUL.FTZ R27, R30, -1.4426950216293334961 ;  /* 0xbfb8aa3b1e1b7820 */ /* 0x000fc80000410000 */
[----:B------:R-:W0:Y:S08]  /*8040*/  MUFU.EX2 R36, R36 ;  /* 0x0000002400247308 */ /* 0x000e300000000800 */
[----:B------:R-:W1:Y:S01]  /*8050*/  MUFU.EX2 R27, R27 ;  /* 0x0000001b001b7308 */ /* 0x000e620000000800 */
[----:B---3--:R-:W-:-:S07]  /*8060*/  FADD.FTZ R32, R32, 1 ;  /* 0x3f80000020207421 */ /* 0x008fce0000010000 */
[----:B------:R-:W2:Y:S01]  /*8070*/  MUFU.RCP R40, R32 ;  /* 0x0000002000287308 */ /* 0x000ea20000001000 */
        /* <DEDUP_REMOVED lines=13> */
[----:B------:R-:W1:Y:S08]  /*8150*/  MUFU.RCP R36, R36 ;  /* 0x0000002400247308 */ /* 0x000e700000001000 */
[----:B------:R-:W2:Y:S01]  /*8160*/  MUFU.RCP R40, R40 ;  /* 0x0000002800287308 */ /* 0x000ea20000001000 */
[----:B0-----:R-:W-:-:S07]  /*8170*/  FADD.FTZ R30, R30, 1 ;  /* 0x3f8000001e1e7421 */ /* 0x001fce0000010000 */
[----:B------:R1:W-:Y:S02]  /*8180*/  MUFU.RCP R32, R30 ;  /* 0x0000001e00207308 */ /* 0x0003e40000001000 */
[----:B-1----:R-:W-:Y:S01]  /*8190*/  FMUL.FTZ R30, R31, R36 ;  /* 0x000000241f1e7220 */ /* 0x002fe20000410000 */
[----:B------:R-:W-:Y:S01]  /*81a0*/  FMUL.FTZ R36, R34, -1.4426950216293334961 ;  /* 0xbfb8aa3b22247820 */ /* 0x000fe20000410000 */
[----:B--2---:R-:W-:Y:S01]  /*81b0*/  FMUL.FTZ R31, R33, R40 ;  /* 0x00000028211f7220 */ /* 0x004fe20000410000 */
[----:B------:R-:W-:Y:S01]  /*81c0*/  FMUL.FTZ R33, R35, -1.4426950216293334961 ;  /* 0xbfb8aa3b23217820 */ /* 0x000fe20000410000 */
[----:B------:R-:W-:-:S03]  /*81d0*/  FMUL.FTZ R40, R37, -1.4426950216293334961 ;  /* 0xbfb8aa3b25287820 */ /* 0x000fc60000410000 */
[----:B------:R-:W0:Y:S08]  /*81e0*/  MUFU.EX2 R36, R36 ;  /* 0x0000002400247308 */ /* 0x000e300000000800 */
[----:B------:R-:W1:Y:S08]  /*81f0*/  MUFU.RCP R13, R13 ;  /* 0x0000000d000d7308 */ /* 0x000e700000001000 */
[----:B------:R-:W2:Y:S08]  /*8200*/  MUFU.EX2 R33, R33 ;  /* 0x0000002100217308 */ /* 0x000eb00000000800 */
[----:B------:R-:W3:Y:S01]  /*8210*/  MUFU.EX2 R40, R40 ;  /* 0x0000002800287308 */ /* 0x000ee20000000800 */
[----:B0-----:R-:W-:Y:S01]  /*8220*/  FADD.FTZ R36, R36, 1 ;  /* 0x3f80000024247421 */ /* 0x001fe20000010000 */
[----:B-1----:R-:W-:-:S06]  /*8230*/  FMUL.FTZ R13, R52, R13 ;  /* 0x0000000d340d7220 */ /* 0x002fcc0000410000 */
[----:B------:R3:W0:Y:S01]  /*8240*/  MUFU.RCP R52, R36 ;  /* 0x0000002400347308 */ /* 0x0006220000001000 */
[----:B--2---:R-:W-:Y:S01]  /*8250*/  FADD.FTZ R33, R33, 1 ;  /* 0x3f80000021217421 */ /* 0x004fe20000010000 */
[----:B---3--:R-:W-:-:S06]  /*8260*/  FADD.FTZ R36, R40, 1 ;  /* 0x3f80000028247421 */ /* 0x008fcc0000010000 */
        /* <DEDUP_REMOVED lines=14> */
[----:B------:R-:W-:Y:S01]  /*8350*/  FMUL.FTZ R44, R41, -1.4426950216293334961 ;  /* 0xbfb8aa3b292c7820 */ /* 0x000fe20000410000 */
[----:B--2---:R-:W-:-:S06]  /*8360*/  FADD.FTZ R36, R36, 1 ;  /* 0x3f80000024247421 */ /* 0x004fcc0000010000 */
[----:B------:R-:W0:Y:S08]  /*8370*/  MUFU.RCP R37, R37 ;  /* 0x0000002500257308 */ /* 0x000e300000001000 */
[----:B------:R1:W2:Y:S08]  /*8380*/  MUFU.RCP R40, R36 ;  /* 0x0000002400287308 */ /* 0x0002b00000001000 */
[----:B------:R-:W3:Y:S01]  /*8390*/  MUFU.EX2 R44, R44 ;  /* 0x0000002c002c7308 */ /* 0x000ee20000000800 */
[----:B0-----:R-:W-:Y:S01]  /*83a0*/  FMUL.FTZ R37, R38, R37 ;  /* 0x0000002526257220 */ /* 0x001fe20000410000 */
[----:B-1----:R-:W-:Y:S01]  /*83b0*/  FMUL.FTZ R36, R61, R52 ;  /* 0x000000343d247220 */ /* 0x002fe20000410000 */
[----:B------:R-:W-:Y:S01]  /*83c0*/  FMUL.FTZ R52, R8, -1.4426950216293334961 ;  /* 0xbfb8aa3b08347820 */ /* 0x000fe20000410000 */
[----:B--2---:R-:W-:Y:S01]  /*83d0*/  FMUL.FTZ R38, R39, R40 ;  /* 0x0000002827267220 */ /* 0x004fe20000410000 */
[----:B------:R-:W-:-:S04]  /*83e0*/  FMUL.FTZ R39, R42, -1.4426950216293334961 ;  /* 0xbfb8aa3b2a277820 */ /* 0x000fc80000410000 */
[----:B------:R-:W0:Y:S01]  /*83f0*/  MUFU.EX2 R52, R52 ;  /* 0x0000003400347308 */ /* 0x000e220000000800 */
[----:B---3--:R-:W-:-:S07]  /*8400*/  FADD.FTZ R44, R44, 1 ;  /* 0x3f8000002c2c7421 */ /* 0x008fce0000010000 */
[----:B------:R-:W1:Y:S08]  /*8410*/  MUFU.EX2 R39, R39 ;  /* 0x0000002700277308 */ /* 0x000e700000000800 */
        /* <DEDUP_REMOVED lines=24> */
[----:B------:R-:W1:Y:S08]  /*85a0*/  MUFU.EX2 R45, R45 ;  /* 0x0000002d002d7308 */ /* 0x000e700000000800 */
[----:B------:R-:W2:Y:S01]  /*85b0*/  MUFU.EX2 R66, R66 ;  /* 0x0000004200427308 */ /* 0x000ea20000000800 */
[----:B0-----:R-:W-:Y:S01]  /*85c0*/  FADD.FTZ R52, R52, 1 ;  /* 0x3f80000034347421 */ /* 0x001fe20000010000 */
[----:B-1----:R-:W-:-:S06]  /*85d0*/  FADD.FTZ R45, R45, 1 ;  /* 0x3f8000002d2d7421 */ /* 0x002fcc0000010000 */
[----:B------:R2:W0:Y:S08]  /*85e0*/  MUFU.RCP R70, R52 ;  /* 0x0000003400467308 */ /* 0x0004300000001000 */
[----:B------:R0:W1:Y:S01]  /*85f0*/  MUFU.RCP R68, R45 ;  /* 0x0000002d00447308 */ /* 0x0000620000001000 */
[----:B--2---:R-:W-:Y:S01]  /*8600*/  FADD.FTZ R52, R66, 1 ;  /* 0x3f80000042347421 */ /* 0x004fe20000010000 */
[----:B------:R-:W-:-:S06]  /*8610*/  FMUL.FTZ R66, R10, -1.4426950216293334961 ;  /* 0xbfb8aa3b0a427820 */ /* 0x000fcc0000410000 */
[----:B------:R-:W2:Y:S01]  /*8620*/  MUFU.RCP R52, R52 ;  /* 0x0000003400347308 */ /* 0x000ea20000001000 */
[----:B0-----:R-:W-:-:S07]  /*8630*/  FMUL.FTZ R45, R46, R70 ;  /* 0x000000462e2d7220 */ /* 0x001fce0000410000 */
[----:B------:R-:W0:Y:S01]  /*8640*/  MUFU.EX2 R66, R66 ;  /* 0x0000004200427308 */ /* 0x000e220000000800 */
[----:B-1----:R-:W-:Y:S01]  /*8650*/  FMUL.FTZ R46, R47, R68 ;  /* 0x000000442f2e7220 */ /* 0x002fe20000410000 */
[----:B------:R-:W-:-:S06]  /*8660*/  FMUL.FTZ R68, R55, -1.4426950216293334961 ;  /* 0xbfb8aa3b37447820 */ /* 0x000fcc0000410000 */
[----:B------:R-:W1:Y:S01]  /*8670*/  MUFU.EX2 R68, R68 ;  /* 0x0000004400447308 */ /* 0x000e620000000800 */
[----:B--2---:R-:W-:Y:S01]  /*8680*/  FMUL.FTZ R47, R54, R52 ;  /* 0x00000034362f7220 */ /* 0x004fe20000410000 */
[----:B------:R-:W-:-:S06]  /*8690*/  FMUL.FTZ R52, R96, -1.4426950216293334961 ;  /* 0xbfb8aa3b60347820 */ /* 0x000fcc0000410000 */
[----:B------:R-:W2:Y:S01]  /*86a0*/  MUFU.EX2 R52, R52 ;  /* 0x0000003400347308 */ /* 0x000ea20000000800 */
[----:B0-----:R-:W-:-:S07]  /*86b0*/  FADD.FTZ R66, R66, 1 ;  /* 0x3f80000042427421 */ /* 0x001fce0000010000 */
[----:B------:R-:W0:Y:S01]  /*86c0*/  MUFU.RCP R70, R66 ;  /* 0x0000004200467308 */ /* 0x000e220000001000 */
[----:B-1----:R-:W-:Y:S01]  /*86d0*/  FADD.FTZ R54, R68, 1 ;  /* 0x3f80000044367421 */ /* 0x002fe20000010000 */
[----:B------:R-:W-:Y:S01]  /*86e0*/  FMUL.FTZ R68, R65, -1.4426950216293334961 ;  /* 0xbfb8aa3b41447820 */ /* 0x000fe20000410000 */
[----:B------:R-:W-:-:S05]  /*86f0*/  FMUL.FTZ R72, R67, -1.4426950216293334961 ;  /* 0xbfb8aa3b43487820 */ /* 0x000fca0000410000 */
[----:B------:R-:W1:Y:S01]  /*8700*/  MUFU.EX2 R68, R68 ;  /* 0x0000004400447308 */ /* 0x000e620000000800 */
[----:B--2---:R-:W-:-:S07]  /*8710*/  FADD.FTZ R52, R52, 1 ;  /* 0x3f80000034347421 */ /* 0x004fce0000010000 */
[----:B------:R0:W-:Y:S08]  /*8720*/  MUFU.RCP R66, R52 ;  /* 0x0000003400427308 */ /* 0x0001f00000001000 */
[----:B------:R-:W-:Y:S01]  /*8730*/  MUFU.EX2 R72, R72 ;  /* 0x0000004800487308 */ /* 0x000fe20000000800 */
[----:B0-----:R-:W-:Y:S01]  /*8740*/  FMUL.FTZ R52, R10, R70 ;  /* 0x000000460a347220 */ /* 0x001fe20000410000 */
[----:B------:R-:W-:-:S06]  /*8750*/  FMUL.FTZ R70, R59, -1.4426950216293334961 ;  /* 0xbfb8aa3b3b467820 */ /* 0x000fcc0000410000 */
[----:B------:R-:W0:Y:S01]  /*8760*/  MUFU.RCP R54, R54 ;  /* 0x0000003600367308 */ /* 0x000e220000001000 */
[----:B-1----:R-:W-:-:S07]  /*8770*/  FADD.FTZ R68, R68, 1 ;  /* 0x3f80000044447421 */ /* 0x002fce0000010000 */
[----:B------:R-:W1:Y:S08]  /*8780*/  MUFU.EX2 R70, R70 ;  /* 0x0000004600467308 */ /* 0x000e700000000800 */
[----:B------:R2:W-:Y:S01]  /*8790*/  MUFU.RCP R74, R68 ;  /* 0x00000044004a7308 */ /* 0x0005e20000001000 */
[----:B0-----:R-:W-:Y:S01]  /*87a0*/  FMUL.FTZ R54, R55, R54 ;  /* 0x0000003637367220 */ /* 0x001fe20000410000 */
[----:B------:R-:W-:Y:S01]  /*87b0*/  FMUL.FTZ R55, R96, R66 ;  /* 0x0000004260377220 */ /* 0x000fe20000410000 */
[----:B--2---:R-:W-:Y:S01]  /*87c0*/  FADD.FTZ R68, R72, 1 ;  /* 0x3f80000048447421 */ /* 0x004fe20000010000 */
[----:B-1----:R-:W-:Y:S01]  /*87d0*/  FADD.FTZ R66, R70, 1 ;  /* 0x3f80000046427421 */ /* 0x002fe20000010000 */
[----:B------:R-:W-:Y:S01]  /*87e0*/  FMUL.FTZ R72, R69, -1.4426950216293334961 ;  /* 0xbfb8aa3b45487820 */ /* 0x000fe20000410000 */
[----:B------:R-:W-:-:S03]  /*87f0*/  FMUL.FTZ R70, R94, -1.4426950216293334961 ;  /* 0xbfb8aa3b5e467820 */ /* 0x000fc60000410000 */
[----:B------:R-:W0:Y:S08]  /*8800*/  MUFU.RCP R68, R68 ;  /* 0x0000004400447308 */ /* 0x000e300000001000 */
[----:B------:R-:W1:Y:S08]  /*8810*/  MUFU.EX2 R72, R72 ;  /* 0x0000004800487308 */ /* 0x000e700000000800 */
[----:B------:R-:W2:Y:S01]  /*8820*/  MUFU.EX2 R70, R70 ;  /* 0x0000004600467308 */ /* 0x000ea20000000800 */
[----:B0-----:R-:W-:Y:S01]  /*8830*/  FMUL.FTZ R67, R67, R68 ;  /* 0x0000004443437220 */ /* 0x001fe20000410000 */
[----:B------:R-:W-:Y:S01]  /*8840*/  FMUL.FTZ R68, R12, -1.4426950216293334961 ;  /* 0xbfb8aa3b0c447820 */ /* 0x000fe20000410000 */
[----:B------:R-:W-:Y:S01]  /*8850*/  FMUL.FTZ R65, R65, R74 ;  /* 0x0000004a41417220 */ /* 0x000fe20000410000 */
[----:B------:R-:W-:-:S04]  /*8860*/  FMUL.FTZ R113, R113, R82 ;  /* 0x0000005271717220 */ /* 0x000fc80000410000 */
[----:B------:R-:W0:Y:S01]  /*8870*/  MUFU.EX2 R68, R68 ;  /* 0x0000004400447308 */ /* 0x000e220000000800 */
[----:B-1----:R-:W-:Y:S01]  /*8880*/  FADD.FTZ R72, R72, 1 ;  /* 0x3f80000048487421 */ /* 0x002fe20000010000 */
[----:B--2---:R-:W-:-:S06]  /*8890*/  FADD.FTZ R70, R70, 1 ;  /* 0x3f80000046467421 */ /* 0x004fcc0000010000 */
[----:B------:R1:W2:Y:S08]  /*88a0*/  MUFU.RCP R74, R72 ;  /* 0x00000048004a7308 */ /* 0x0002b00000001000 */
[----:B------:R-:W3:Y:S01]  /*88b0*/  MUFU.RCP R82, R70 ;  /* 0x0000004600527308 */ /* 0x000ee20000001000 */
[----:B0-----:R-:W-:Y:S01]  /*88c0*/  FADD.FTZ R68, R68, 1 ;  /* 0x3f80000044447421 */ /* 0x001fe20000010000 */
[----:B-1----:R-:W-:-:S06]  /*88d0*/  FMUL.FTZ R72, R71, -1.4426950216293334961 ;  /* 0xbfb8aa3b47487820 */ /* 0x002fcc0000410000 */
[----:B------:R3:W-:Y:S01]  /*88e0*/  MUFU.RCP R70, R68 ;  /* 0x0000004400467308 */ /* 0x0007e20000001000 */
[----:B--2---:R-:W-:Y:S01]  /*88f0*/  FMUL.FTZ R69, R69, R74 ;  /* 0x0000004a45457220 */ /* 0x004fe20000410000 */
[----:B------:R-:W-:-:S06]  /*8900*/  FMUL.FTZ R74, R92, -1.4426950216293334961 ;  /* 0xbfb8aa3b5c4a7820 */ /* 0x000fcc0000410000 */
[----:B------:R-:W0:Y:S01]  /*8910*/  MUFU.EX2 R72, R72 ;  /* 0x0000004800487308 */ /* 0x000e220000000800 */
[----:B---3--:R-:W-:Y:S01]  /*8920*/  FMUL.FTZ R68, R94, R82 ;  /* 0x000000525e447220 */ /* 0x008fe20000410000 */
[----:B------:R-:W-:-:S06]  /*8930*/  FMUL.FTZ R82, R73, -1.4426950216293334961 ;  /* 0xbfb8aa3b49527820 */ /* 0x000fcc0000410000 */
[----:B------:R-:W1:Y:S08]  /*8940*/  MUFU.EX2 R74, R74 ;  /* 0x0000004a004a7308 */ /* 0x000e700000000800 */
[----:B------:R-:W2:Y:S01]  /*8950*/  MUFU.EX2 R82, R82 ;  /* 0x0000005200527308 */ /* 0x000ea20000000800 */
[----:B0-----:R-:W-:-:S07]  /*8960*/  FADD.FTZ R72, R72, 1 ;  /* 0x3f80000048487421 */ /* 0x001fce0000010000 */
[----:B------:R1:W0:Y:S02]  /*8970*/  MUFU.RCP R83, R72 ;  /* 0x0000004800537308 */ /* 0x0002240000001000 */
[----:B-1----:R-:W-:Y:S01]  /*8980*/  FADD.FTZ R72, R74, 1 ;  /* 0x3f8000004a487421 */ /* 0x002fe20000010000 */
[----:B--2---:R-:W-:-:S06]  /*8990*/  FADD.FTZ R74, R82, 1 ;  /* 0x3f800000524a7421 */ /* 0x004fcc0000010000 */
[----:B------:R-:W1:Y:S01]  /*89a0*/  MUFU.RCP R74, R74 ;  /* 0x0000004a004a7308 */ /* 0x000e620000001000 */
[----:B------:R-:W-:Y:S01]  /*89b0*/  FMUL.FTZ R82, R58, -1.4426950216293334961 ;  /* 0xbfb8aa3b3a527820 */ /* 0x000fe20000410000 */
[----:B0-----:R-:W-:Y:S01]  /*89c0*/  FMUL.FTZ R71, R71, R83 ;  /* 0x0000005347477220 */ /* 0x001fe20000410000 */
[----:B------:R-:W-:-:S05]  /*89d0*/  FMUL.FTZ R83, R75, -1.4426950216293334961 ;  /* 0xbfb8aa3b4b537820 */ /* 0x000fca0000410000 */
[----:B------:R-:W0:Y:S01]  /*89e0*/  MUFU.EX2 R82, R82 ;  /* 0x0000005200527308 */ /* 0x000e220000000800 */
[----:B-1----:R-:W-:Y:S01]  /*89f0*/  FMUL.FTZ R73, R73, R74 ;  /* 0x0000004a49497220 */ /* 0x002fe20000410000 */
[----:B------:R-:W-:-:S06]  /*8a00*/  FMUL.FTZ R74, R118, -1.4426950216293334961 ;  /* 0xbfb8aa3b764a7820 */ /* 0x000fcc0000410000 */
[----:B------:R-:W1:Y:S08]  /*8a10*/  MUFU.EX2 R83, R83 ;  /* 0x0000005300537308 */ /* 0x000e700000000800 */
[----:B------:R-:W2:Y:S01]  /*8a20*/  MUFU.EX2 R74, R74 ;  /* 0x0000004a004a7308 */ /* 0x000ea20000000800 */
[----:B0-----:R-:W-:-:S07]  /*8a30*/  FADD.FTZ R82, R82, 1 ;  /* 0x3f80000052527421 */ /* 0x001fce0000010000 */
[----:B------:R-:W-:Y:S01]  /*8a40*/  MUFU.RCP R85, R82 ;  /* 0x0000005200557308 */ /* 0x000fe20000001000 */
[----:B-1----:R-:W-:Y:S01]  /*8a50*/  FADD.FTZ R83, R83, 1 ;  /* 0x3f80000053537421 */ /* 0x002fe20000010000 */
[----:B--2---:R-:W-:-:S06]  /*8a60*/  FADD.FTZ R74, R74, 1 ;  /* 0x3f8000004a4a7421 */ /* 0x004fcc0000010000 */
[----:B------:R0:W-:Y:S08]  /*8a70*/  MUFU.RCP R84, R83 ;  /* 0x0000005300547308 */ /* 0x0001f00000001000 */
[----:B------:R-:W1:Y:S01]  /*8a80*/  MUFU.RCP R82, R74 ;  /* 0x0000004a00527308 */ /* 0x000e620000001000 */
[----:B0-----:R-:W-:-:S07]  /*8a90*/  FMUL.FTZ R83, R119, -1.4426950216293334961 ;  /* 0xbfb8aa3b77537820 */ /* 0x001fce0000410000 */
[----:B------:R-:W0:Y:S01]  /*8aa0*/  MUFU.EX2 R83, R83 ;  /* 0x0000005300537308 */ /* 0x000e220000000800 */
[----:B-1----:R-:W-:Y:S01]  /*8ab0*/  FMUL.FTZ R118, R118, R82 ;  /* 0x0000005276767220 */ /* 0x002fe20000410000 */
[----:B------:R-:W-:-:S06]  /*8ac0*/  FMUL.FTZ R82, R80, -1.4426950216293334961 ;  /* 0xbfb8aa3b50527820 */ /* 0x000fcc0000410000 */
[----:B------:R-:W1:Y:S01]  /*8ad0*/  MUFU.EX2 R82, R82 ;  /* 0x0000005200527308 */ /* 0x000e620000000800 */
[----:B0-----:R-:W-:-:S07]  /*8ae0*/  FADD.FTZ R83, R83, 1 ;  /* 0x3f80000053537421 */ /* 0x001fce0000010000 */
[----:B------:R-:W0:Y:S01]  /*8af0*/  MUFU.RCP R83, R83 ;  /* 0x0000005300537308 */ /* 0x000e220000001000 */
[----:B------:R-:W-:Y:S01]  /*8b00*/  FMUL.FTZ R75, R75, R84 ;  /* 0x000000544b4b7220 */ /* 0x000fe20000410000 */
[----:B------:R-:W-:Y:S01]  /*8b10*/  FMUL.FTZ R84, R3, -1.4426950216293334961 ;  /* 0xbfb8aa3b03547820 */ /* 0x000fe20000410000 */
[----:B-1----:R-:W-:-:S05]  /*8b20*/  FADD.FTZ R82, R82, 1 ;  /* 0x3f80000052527421 */ /* 0x002fca0000010000 */
[----:B------:R1:W-:Y:S01]  /*8b30*/  MUFU.RCP R121, R82 ;  /* 0x0000005200797308 */ /* 0x0003e20000001000 */
[----:B0-----:R-:W-:Y:S01]  /*8b40*/  FMUL.FTZ R119, R119, R83 ;  /* 0x0000005377777220 */ /* 0x001fe20000410000 */
[----:B-1----:R-:W-:-:S06]  /*8b50*/  FMUL.FTZ R82, R122, -1.4426950216293334961 ;  /* 0xbfb8aa3b7a527820 */ /* 0x002fcc0000410000 */
[----:B------:R-:W0:Y:S01]  /*8b60*/  MUFU.EX2 R84, R84 ;  /* 0x0000005400547308 */ /* 0x000e220000000800 */
[----:B------:R-:W-:-:S07]  /*8b70*/  FMUL.FTZ R83, R123, -1.4426950216293334961 ;  /* 0xbfb8aa3b7b537820 */ /* 0x000fce0000410000 */
[----:B------:R-:W1:Y:S08]  /*8b80*/  MUFU.EX2 R82, R82 ;  /* 0x0000005200527308 */ /* 0x000e700000000800 */
[----:B------:R-:W2:Y:S01]  /*8b90*/  MUFU.EX2 R83, R83 ;  /* 0x0000005300537308 */ /* 0x000ea20000000800 */
[----:B0-----:R-:W-:Y:S01]  /*8ba0*/  FADD.FTZ R84, R84, 1 ;  /* 0x3f80000054547421 */ /* 0x001fe20000010000 */
[----:B-1----:R-:W-:-:S06]  /*8bb0*/  FADD.FTZ R82, R82, 1 ;  /* 0x3f80000052527421 */ /* 0x002fcc0000010000 */
[----:B------:R-:W-:Y:S08]  /*8bc0*/  MUFU.RCP R120, R84 ;  /* 0x0000005400787308 */ /* 0x000ff00000001000 */
[----:B------:R2:W-:Y:S02]  /*8bd0*/  MUFU.RCP R84, R82 ;  /* 0x0000005200547308 */ /* 0x0005e40000001000 */
[----:B--2---:R-:W-:-:S06]  /*8be0*/  FADD.FTZ R82, R83, 1 ;  /* 0x3f80000053527421 */ /* 0x004fcc0000010000 */
[----:B------:R-:W0:Y:S02]  /*8bf0*/  MUFU.RCP R82, R82 ;  /* 0x0000005200527308 */ /* 0x000e240000001000 */
[----:B0-----:R-:W-:Y:S01]  /*8c00*/  FMUL.FTZ R123, R123, R82 ;  /* 0x000000527b7b7220 */ /* 0x001fe20000410000 */
[----:B------:R-:W-:-:S06]  /*8c10*/  FMUL.FTZ R82, R126, -1.4426950216293334961 ;  /* 0xbfb8aa3b7e527820 */ /* 0x000fcc0000410000 */
[----:B------:R-:W0:Y:S01]  /*8c20*/  MUFU.EX2 R82, R82 ;  /* 0x0000005200527308 */ /* 0x000e220000000800 */
[----:B------:R-:W-:Y:S01]  /*8c30*/  FMUL.FTZ R121, R80, R121 ;  /* 0x0000007950797220 */ /* 0x000fe20000410000 */
[----:B------:R-:W-:-:S06]  /*8c40*/  FMUL.FTZ R80, R57, -1.4426950216293334961 ;  /* 0xbfb8aa3b39507820 */ /* 0x000fcc0000410000 */
[----:B------:R-:W1:Y:S01]  /*8c50*/  MUFU.EX2 R80, R80 ;  /* 0x0000005000507308 */ /* 0x000e620000000800 */
[----:B0-----:R-:W-:-:S07]  /*8c60*/  FADD.FTZ R82, R82, 1 ;  /* 0x3f80000052527421 */ /* 0x001fce0000010000 */
[----:B------:R-:W0:Y:S01]  /*8c70*/  MUFU.RCP R82, R82 ;  /* 0x0000005200527308 */ /* 0x000e220000001000 */
[----:B-1----:R-:W-:-:S07]  /*8c80*/  FADD.FTZ R80, R80, 1 ;  /* 0x3f80000050507421 */ /* 0x002fce0000010000 */
[----:B------:R1:W-:Y:S02]  /*8c90*/  MUFU.RCP R124, R80 ;  /* 0x00000050007c7308 */ /* 0x0003e40000001000 */
[----:B-1----:R-:W-:Y:S01]  /*8ca0*/  FMUL.FTZ R80, R79, -1.4426950216293334961 ;  /* 0xbfb8aa3b4f507820 */ /* 0x002fe20000410000 */
[----:B0-----:R-:W-:Y:S01]  /*8cb0*/  FMUL.FTZ R126, R126, R82 ;  /* 0x000000527e7e7220 */ /* 0x001fe20000410000 */
[----:B------:R-:W-:-:S04]  /*8cc0*/  FMUL.FTZ R82, R78, -1.4426950216293334961 ;  /* 0xbfb8aa3b4e527820 */ /* 0x000fc80000410000 */
[----:B------:R-:W0:Y:S08]  /*8cd0*/  MUFU.EX2 R80, R80 ;  /* 0x0000005000507308 */ /* 0x000e300000000800 */
[----:B------:R-:W1:Y:S01]  /*8ce0*/  MUFU.EX2 R82, R82 ;  /* 0x0000005200527308 */ /* 0x000e620000000800 */
[----:B------:R-:W-:Y:S01]  /*8cf0*/  FMUL.FTZ R20, R129, R20 ;  /* 0x0000001481147220 */ /* 0x000fe20000410000 */
[----:B0-----:R-:W-:-:S06]  /*8d00*/  FADD.FTZ R80, R80, 1 ;  /* 0x3f80000050507421 */ /* 0x001fcc0000010000 */
[----:B------:R-:W0:Y:S01]  /*8d10*/  MUFU.RCP R125, R80 ;  /* 0x00000050007d7308 */ /* 0x000e220000001000 */
[----:B-1----:R-:W-:-:S07]  /*8d20*/  FADD.FTZ R82, R82, 1 ;  /* 0x3f80000052527421 */ /* 0x002fce0000010000 */
[----:B------:R-:W1:Y:S01]  /*8d30*/  MUFU.RCP R129, R82 ;  /* 0x0000005200817308 */ /* 0x000e620000001000 */
[----:B------:R-:W-:Y:S01]  /*8d40*/  STL [R1+0x9c], R165 ;  /* 0x00009ca501007387 */ /* 0x000fe20000100800 */
[----:B0-----:R-:W-:Y:S01]  /*8d50*/  FMUL.FTZ R125, R79, R125 ;  /* 0x0000007d4f7d7220 */ /* 0x001fe20000410000 */
[----:B------:R-:W-:-:S05]  /*8d60*/  FMUL.FTZ R79, R4, -1.4426950216293334961 ;  /* 0xbfb8aa3b044f7820 */ /* 0x000fca0000410000 */
[----:B------:R-:W0:Y:S01]  /*8d70*/  MUFU.RCP R40, R40 ;  /* 0x0000002800287308 */ /* 0x000e220000001000 */
[----:B------:R-:W-:Y:S01]  /*8d80*/  STL [R1+0xa0], R164 ;  /* 0x0000a0a401007387 */ /* 0x000fe20000100800 */
[----:B-1----:R-:W-:Y:S01]  /*8d90*/  FMUL.FTZ R129, R78, R129 ;  /* 0x000000814e817220 */ /* 0x002fe20000410000 */
[----:B------:R-:W-:Y:S02]  /*8da0*/  FMUL.FTZ R78, R56, -1.4426950216293334961 ;  /* 0xbfb8aa3b384e7820 */ /* 0x000fe40000410000 */
[----:B------:R1:W-:Y:S03]  /*8db0*/  STL [R1+0xa4], R163 ;  /* 0x0000a4a301007387 */ /* 0x0003e60000100800 */
[----:B------:R-:W2:Y:S01]  /*8dc0*/  MUFU.EX2 R79, R79 ;  /* 0x0000004f004f7308 */ /* 0x000ea20000000800 */
[----:B------:R-:W-:Y:S04]  /*8dd0*/  STL [R1+0xa8], R162 ;  /* 0x0000a8a201007387 */ /* 0x000fe80000100800 */
[----:B------:R-:W-:Y:S03]  /*8de0*/  STL [R1+0xac], R161 ;  /* 0x0000aca101007387 */ /* 0x000fe60000100800 */
[----:B------:R-:W3:Y:S01]  /*8df0*/  MUFU.EX2 R78, R78 ;  /* 0x0000004e004e7308 */ /* 0x000ee20000000800 */
[----:B------:R-:W-:Y:S07]  /*8e00*/  STL [R1+0xb0], R160 ;  /* 0x0000b0a001007387 */ /* 0x000fee0000100800 */
[----:B------:R-:W4:Y:S01]  /*8e10*/  MUFU.RCP R66, R66 ;  /* 0x0000004200427308 */ /* 0x000f220000001000 */
[----:B------:R1:W-:Y:S04]  /*8e20*/  STL [R1+0xb4], R159 ;  /* 0x0000b49f01007387 */ /* 0x0003e80000100800 */
[----:B------:R-:W-:Y:S04]  /*8e30*/  STL [R1+0xb8], R158 ;  /* 0x0000b89e01007387 */ /* 0x000fe80000100800 */
[----:B------:R-:W-:Y:S04]  /*8e40*/  STL [R1+0xbc], R157 ;  /* 0x0000bc9d01007387 */ /* 0x000fe80000100800 */
[----:B------:R-:W-:Y:S04]  /*8e50*/  STL [R1+0xc0], R156 ;  /* 0x0000c09c01007387 */ /* 0x000fe80000100800 */
[----:B------:R-:W-:Y:S04]  /*8e60*/  STL [R1+0xc4], R155 ;  /* 0x0000c49b01007387 */ /* 0x000fe80000100800 */
[----:B------:R-:W-:Y:S01]  /*8e70*/  STL [R1+0xc8], R154 ;  /* 0x0000c89a01007387 */ /* 0x000fe20000100800 */
[----:B0-----:R-:W-:-:S03]  /*8e80*/  FMUL.FTZ R40, R8, R40 ;  /* 0x0000002808287220 */ /* 0x001fc60000410000 */
[----:B------:R-:W4:Y:S01]  /*8e90*/  LDL.LU R61, [R1+0x148] ;  /* 0x00014800013d7983 */ /* 0x000f220000300800 */
[----:B------:R-:W-:-:S03]  /*8ea0*/  FMUL.FTZ R44, R60, R44 ;  /* 0x0000002c3c2c7220 */ /* 0x000fc60000410000 */
[----:B------:R-:W4:Y:S01]  /*8eb0*/  LDL.LU R8, [R1+0x144] ;  /* 0x0001440001087983 */ /* 0x000f220000300800 */
[----:B--2---:R-:W-:-:S03]  /*8ec0*/  FADD.FTZ R79, R79, 1 ;  /* 0x3f8000004f4f7421 */ /* 0x004fc60000010000 */
[----:B------:R-:W2:Y:S01]  /*8ed0*/  LDL.LU R60, [R1+0x140] ;  /* 0x00014000013c7983 */ /* 0x000ea20000300800 */
[----:B---3--:R-:W-:Y:S01]  /*8ee0*/  FADD.FTZ R78, R78, 1 ;  /* 0x3f8000004e4e7421 */ /* 0x008fe20000010000 */
[----:B----4-:R-:W-:Y:S01]  /*8ef0*/  FMUL.FTZ R66, R59, R66 ;  /* 0x000000423b427220 */ /* 0x010fe20000410000 */
[----:B------:R-:W-:Y:S01]  /*8f00*/  FMUL.FTZ R151, R128, R151 ;  /* 0x0000009780977220 */ /* 0x000fe20000410000 */
[----:B------:R-:W3:Y:S01]  /*8f10*/  LDL.LU R10, [R1+0x13c] ;  /* 0x00013c00010a7983 */ /* 0x000ee20000300800 */
[----:B------:R-:W-:Y:S01]  /*8f20*/  FMUL.FTZ R147, R132, R147 ;  /* 0x0000009384937220 */ /* 0x000fe20000410000 */
[----:B------:R-:W0:Y:S02]  /*8f30*/  MUFU.RCP R128, R79 ;  /* 0x0000004f00807308 */ /* 0x000e240000001000 */
[----:B------:R-:W4:Y:S01]  /*8f40*/  LDL.LU R59, [R1+0x138] ;  /* 0x00013800013b7983 */ /* 0x000f220000300800 */
[----:B------:R-:W-:Y:S01]  /*8f50*/  FMUL.FTZ R70, R12, R70 ;  /* 0x000000460c467220 */ /* 0x000fe20000410000 */
[----:B------:R-:W-:-:S02]  /*8f60*/  FMUL.FTZ R74, R58, R85 ;  /* 0x000000553a4a7220 */ /* 0x000fc40000410000 */
[----:B------:R-:W3:Y:S02]  /*8f70*/  LDL.LU R12, [R1+0x134] ;  /* 0x00013400010c7983 */ /* 0x000ee40000300800 */
[----:B------:R-:W1:Y:S02]  /*8f80*/  MUFU.RCP R132, R78 ;  /* 0x0000004e00847308 */ /* 0x000e640000001000 */
[----:B------:R-:W3:Y:S01]  /*8f90*/  LDL.LU R58, [R1+0x130] ;  /* 0x00013000013a7983 */ /* 0x000ee20000300800 */
[----:B------:R-:W-:Y:S01]  /*8fa0*/  FMUL.FTZ R120, R3, R120 ;  /* 0x0000007803787220 */ /* 0x000fe20000410000 */
[----:B------:R-:W-:Y:S02]  /*8fb0*/  FMUL.FTZ R124, R57, R124 ;  /* 0x0000007c397c7220 */ /* 0x000fe40000410000 */
[----:B------:R-:W3:Y:S04]  /*8fc0*/  LDL.LU R3, [R1+0x12c] ;  /* 0x00012c0001037983 */ /* 0x000ee80000300800 */
[----:B------:R-:W3:Y:S01]  /*8fd0*/  LDL.LU R57, [R1+0x128] ;  /* 0x0001280001397983 */ /* 0x000ee20000300800 */
[----:B0-----:R-:W-:-:S03]  /*8fe0*/  FMUL.FTZ R128, R4, R128 ;  /* 0x0000008004807220 */ /* 0x001fc60000410000 */
[----:B------:R-:W3:Y:S01]  /*8ff0*/  LDL.LU R4, [R1+0x124] ;  /* 0x0001240001047983 */ /* 0x000ee20000300800 */
[----:B-1----:R-:W-:-:S03]  /*9000*/  FMUL.FTZ R132, R56, R132 ;  /* 0x0000008438847220 */ /* 0x002fc60000410000 */
[----:B------:R-:W3:Y:S01]  /*9010*/  LDL.LU R56, [R1+0x120] ;  /* 0x0001200001387983 */ /* 0x000ee20000300800 */
[----:B------:R-:W-:-:S06]  /*9020*/  FMUL.FTZ R83, R127, -1.4426950216293334961 ;  /* 0xbfb8aa3b7f537820 */ /* 0x000fcc0000410000 */
[----:B------:R-:W0:Y:S02]  /*9030*/  MUFU.EX2 R83, R83 ;  /* 0x0000005300537308 */ /* 0x000e240000000800 */
[----:B0-----:R-:W-:-:S06]  /*9040*/  FADD.FTZ R80, R83, 1 ;  /* 0x3f80000053507421 */ /* 0x001fcc0000010000 */
[----:B------:R-:W0:Y:S02]  /*9050*/  MUFU.RCP R80, R80 ;  /* 0x0000005000507308 */ /* 0x000e240000001000 */
[----:B0-----:R-:W-:Y:S01]  /*9060*/  FMUL.FTZ R127, R127, R80 ;  /* 0x000000507f7f7220 */ /* 0x001fe20000410000 */
[----:B------:R-:W-:-:S06]  /*9070*/  FMUL.FTZ R80, R130, -1.4426950216293334961 ;  /* 0xbfb8aa3b82507820 */ /* 0x000fcc0000410000 */
[----:B------:R-:W0:Y:S02]  /*9080*/  MUFU.EX2 R80, R80 ;  /* 0x0000005000507308 */ /* 0x000e240000000800 */
[----:B0-----:R-:W-:-:S06]  /*9090*/  FADD.FTZ R79, R80, 1 ;  /* 0x3f800000504f7421 */ /* 0x001fcc0000010000 */
[----:B------:R-:W0:Y:S01]  /*90a0*/  MUFU.RCP R79, R79 ;  /* 0x0000004f004f7308 */ /* 0x000e220000001000 */
[----:B------:R-:W-:Y:S01]  /*90b0*/  FMUL.FTZ R80, R131, -1.4426950216293334961 ;  /* 0xbfb8aa3b83507820 */ /* 0x000fe20000410000 */
[----:B0-----:R-:W-:Y:S01]  /*90c0*/  FMUL.FTZ R130, R130, R79 ;  /* 0x0000004f82827220 */ /* 0x001fe20000410000 */
[----:B------:R-:W-:-:S05]  /*90d0*/  FMUL.FTZ R79, R77, -1.4426950216293334961 ;  /* 0xbfb8aa3b4d4f7820 */ /* 0x000fca0000410000 */
[----:B------:R-:W0:Y:S08]  /*90e0*/  MUFU.EX2 R80, R80 ;  /* 0x0000005000507308 */ /* 0x000e300000000800 */
[----:B------:R-:W1:Y:S01]  /*90f0*/  MUFU.EX2 R79, R79 ;  /* 0x0000004f004f7308 */ /* 0x000e620000000800 */
[----:B------:R-:W-:Y:S01]  /*9100*/  FMUL.FTZ R78, R134, -1.4426950216293334961 ;  /* 0xbfb8aa3b864e7820 */ /* 0x000fe20000410000 */
[----:B0-----:R-:W-:Y:S01]  /*9110*/  FADD.FTZ R80, R80, 1 ;  /* 0x3f80000050507421 */ /* 0x001fe20000010000 */
[----:B-1----:R-:W-:-:S05]  /*9120*/  FADD.FTZ R79, R79, 1 ;  /* 0x3f8000004f4f7421 */ /* 0x002fca0000010000 */
[----:B------:R0:W-:Y:S02]  /*9130*/  MUFU.RCP R133, R79 ;  /* 0x0000004f00857308 */ /* 0x0001e40000001000 */
[----:B0-----:R-:W-:-:S06]  /*9140*/  FMUL.FTZ R79, R135, -1.4426950216293334961 ;  /* 0xbfb8aa3b874f7820 */ /* 0x001fcc0000410000 */
[----:B------:R-:W0:Y:S08]  /*9150*/  MUFU.RCP R80, R80 ;  /* 0x0000005000507308 */ /* 0x000e300000001000 */
[----:B------:R-:W1:Y:S08]  /*9160*/  MUFU.EX2 R79, R79 ;  /* 0x0000004f004f7308 */ /* 0x000e700000000800 */
[----:B------:R-:W1:Y:S01]  /*9170*/  MUFU.EX2 R78, R78 ;  /* 0x0000004e004e7308 */ /* 0x000e620000000800 */
[----:B0-----:R-:W-:Y:S01]  /*9180*/  FMUL.FTZ R131, R131, R80 ;  /* 0x0000005083837220 */ /* 0x001fe20000410000 */
[----:B------:R-:W-:Y:S01]  /*9190*/  FMUL.FTZ R133, R77, R133 ;  /* 0x000000854d857220 */ /* 0x000fe20000410000 */
[----:B------:R-:W-:Y:S01]  /*91a0*/  FMUL.FTZ R80, R5, -1.4426950216293334961 ;  /* 0xbfb8aa3b05507820 */ /* 0x000fe20000410000 */
[----:B-1----:R-:W-:-:S05]  /*91b0*/  FADD.FTZ R77, R79, 1 ;  /* 0x3f8000004f4d7421 */ /* 0x002fca0000010000 */
[----:B------:R-:W0:Y:S01]  /*91c0*/  MUFU.EX2 R80, R80 ;  /* 0x0000005000507308 */ /* 0x000e220000000800 */
[----:B------:R-:W-:-:S07]  /*91d0*/  FADD.FTZ R78, R78, 1 ;  /* 0x3f8000004e4e7421 */ /* 0x000fce0000010000 */
[----:B------:R-:W1:Y:S08]  /*91e0*/  MUFU.RCP R77, R77 ;  /* 0x0000004d004d7308 */ /* 0x000e700000001000 */
[----:B------:R-:W1:Y:S01]  /*91f0*/  MUFU.RCP R78, R78 ;  /* 0x0000004e004e7308 */ /* 0x000e620000001000 */
[----:B0-----:R-:W-:Y:S01]  /*9200*/  FADD.FTZ R80, R80, 1 ;  /* 0x3f80000050507421 */ /* 0x001fe20000010000 */
[----:B-1----:R-:W-:Y:S01]  /*9210*/  FMUL.FTZ R135, R135, R77 ;  /* 0x0000004d87877220 */ /* 0x002fe20000410000 */
[----:B------:R-:W-:-:S05]  /*9220*/  FMUL.FTZ R77, R143, -1.4426950216293334961 ;  /* 0xbfb8aa3b8f4d7820 */ /* 0x000fca0000410000 */
[----:B------:R0:W-:Y:S01]  /*9230*/  MUFU.RCP R136, R80 ;  /* 0x0000005000887308 */ /* 0x0001e20000001000 */
[----:B------:R-:W-:Y:S01]  /*9240*/  FMUL.FTZ R81, R107, -1.4426950216293334961 ;  /* 0xbfb8aa3b6b517820 */ /* 0x000fe20000410000 */
[----:B------:R-:W-:Y:S01]  /*9250*/  FMUL.FTZ R134, R134, R78 ;  /* 0x0000004e86867220 */ /* 0x000fe20000410000 */
[----:B0-----:R-:W-:Y:S01]  /*9260*/  FMUL.FTZ R80, R76, -1.4426950216293334961 ;  /* 0xbfb8aa3b4c507820 */ /* 0x001fe20000410000 */
[----:B------:R-:W-:-:S04]  /*9270*/  FMUL.FTZ R78, R142, -1.4426950216293334961 ;  /* 0xbfb8aa3b8e4e7820 */ /* 0x000fc80000410000 */
[----:B------:R-:W0:Y:S01]  /*9280*/  MUFU.EX2 R77, R77 ;  /* 0x0000004d004d7308 */ /* 0x000e220000000800 */
[----:B------:R-:W-:Y:S01]  /*9290*/  FMUL.FTZ R122, R122, R84 ;  /* 0x000000547a7a7220 */ /* 0x000fe20000410000 */
[----:B------:R-:W-:Y:S01]  /*92a0*/  FMUL.FTZ R79, R139, -1.4426950216293334961 ;  /* 0xbfb8aa3b8b4f7820 */ /* 0x000fe20000410000 */
[----:B------:R-:W-:-:S05]  /*92b0*/  FMUL.FTZ R84, R138, -1.4426950216293334961 ;  /* 0xbfb8aa3b8a547820 */ /* 0x000fca0000410000 */
[----:B------:R-:W1:Y:S08]  /*92c0*/  MUFU.EX2 R80, R80 ;  /* 0x0000005000507308 */ /* 0x000e700000000800 */
[----:B------:R-:W1:Y:S01]  /*92d0*/  MUFU.EX2 R78, R78 ;  /* 0x0000004e004e7308 */ /* 0x000e620000000800 */
[----:B0-----:R-:W-:-:S07]  /*92e0*/  FADD.FTZ R77, R77, 1 ;  /* 0x3f8000004d4d7421 */ /* 0x001fce0000010000 */
[----:B------:R-:W0:Y:S08]  /*92f0*/  MUFU.EX2 R81, R81 ;  /* 0x0000005100517308 */ /* 0x000e300000000800 */
[----:B------:R-:W2:Y:S08]  /*9300*/  MUFU.EX2 R79, R79 ;  /* 0x0000004f004f7308 */ /* 0x000eb00000000800 */
[----:B------:R-:W4:Y:S01]  /*9310*/  MUFU.EX2 R84, R84 ;  /* 0x0000005400547308 */ /* 0x000f220000000800 */
[----:B-1----:R-:W-:Y:S01]  /*9320*/  FADD.FTZ R80, R80, 1 ;  /* 0x3f80000050507421 */ /* 0x002fe20000010000 */
[----:B------:R-:W-:Y:S01]  /*9330*/  FMUL.FTZ R83, R6, -1.4426950216293334961 ;  /* 0xbfb8aa3b06537820 */ /* 0x000fe20000410000 */
[----:B------:R-:W-:Y:S01]  /*9340*/  FMUL.FTZ R32, R137, R32 ;  /* 0x0000002089207220 */ /* 0x000fe20000410000 */
[----:B------:R-:W-:-:S04]  /*9350*/  FADD.FTZ R78, R78, 1 ;  /* 0x3f8000004e4e7421 */ /* 0x000fc80000010000 */
[----:B------:R-:W1:Y:S01]  /*9360*/  MUFU.RCP R77, R77 ;  /* 0x0000004d004d7308 */ /* 0x000e620000001000 */
[----:B0-----:R-:W-:Y:S01]  /*9370*/  FADD.FTZ R81, R81, 1 ;  /* 0x3f80000051517421 */ /* 0x001fe20000010000 */
[----:B--2---:R-:W-:Y:S01]  /*9380*/  FADD.FTZ R79, R79, 1 ;  /* 0x3f8000004f4f7421 */ /* 0x004fe20000010000 */
[----:B------:R-:W-:-:S05]  /*9390*/  FMUL.FTZ R82, R108, -1.4426950216293334961 ;  /* 0xbfb8aa3b6c527820 */ /* 0x000fca0000410000 */
[----:B------:R4:W0:Y:S08]  /*93a0*/  MUFU.RCP R137, R80 ;  /* 0x0000005000897308 */ /* 0x0008300000001000 */
[----:B------:R-:W2:Y:S01]  /*93b0*/  MUFU.EX2 R83, R83 ;  /* 0x0000005300537308 */ /* 0x000ea20000000800 */
[----:B----4-:R-:W-:-:S07]  /*93c0*/  FADD.FTZ R80, R84, 1 ;  /* 0x3f80000054507421 */ /* 0x010fce0000010000 */
[----:B------:R-:W4:Y:S08]  /*93d0*/  MUFU.RCP R78, R78 ;  /* 0x0000004e004e7308 */ /* 0x000f300000001000 */
[----:B------:R-:W3:Y:S01]  /*93e0*/  MUFU.RCP R16, R16 ;  /* 0x0000001000107308 */ /* 0x000ee20000001000 */
[----:B-1----:R-:W-:-:S07]  /*93f0*/  FMUL.FTZ R143, R143, R77 ;  /* 0x0000004d8f8f7220 */ /* 0x002fce0000410000 */
[----:B------:R-:W1:Y:S08]  /*9400*/  MUFU.RCP R81, R81 ;  /* 0x0000005100517308 */ /* 0x000e700000001000 */
[----:B------:R-:W1:Y:S01]  /*9410*/  MUFU.RCP R79, R79 ;  /* 0x0000004f004f7308 */ /* 0x000e620000001000 */
[----:B0-----:R-:W-:-:S07]  /*9420*/  FMUL.FTZ R137, R76, R137 ;  /* 0x000000894c897220 */ /* 0x001fce0000410000 */
[----:B------:R-:W0:Y:S01]  /*9430*/  MUFU.RCP R80, R80 ;  /* 0x0000005000507308 */ /* 0x000e220000001000 */
[----:B------:R-:W-:-:S07]  /*9440*/  IADD3.X R77, RZ, R48, RZ, P5, !PT ;  /* 0x00000030ff4d7210 */ /* 0x000fce0002ffe4ff */
[----:B------:R-:W0:Y:S01]  /*9450*/  MUFU.EX2 R82, R82 ;  /* 0x0000005200527308 */ /* 0x000e220000000800 */
[----:B------:R-:W-:Y:S01]  /*9460*/  LEA R76, P5, R2, UR8, 0x1 ;  /* 0x00000008024c7c11 */ /* 0x000fe2000f8a08ff */
[----:B--2---:R-:W-:-:S06]  /*9470*/  FADD.FTZ R83, R83, 1 ;  /* 0x3f80000053537421 */ /* 0x004fcc0000010000 */
[----:B------:R-:W2:Y:S01]  /*9480*/  MUFU.RCP R28, R28 ;  /* 0x0000001c001c7308 */ /* 0x000ea20000001000 */
[----:B----4-:R-:W-:Y:S01]  /*9490*/  FMUL.FTZ R142, R142, R78 ;  /* 0x0000004e8e8e7220 */ /* 0x010fe20000410000 */
[----:B------:R-:W-:Y:S01]  /*94a0*/  LEA.HI.X R77, R2, UR9, R77, 0x1, P5 ;  /* 0x00000009024d7c11 */ /* 0x000fe2000a8f0c4d */
[----:B---3--:R-:W-:Y:S01]  /*94b0*/  FMUL.FTZ R16, R140, R16 ;  /* 0x000000108c107220 */ /* 0x008fe20000410000 */
[----:B------:R-:W-:Y:S01]  /*94c0*/  LEA R78, P5, R64, UR8, 0x1 ;  /* 0x00000008404e7c11 */ /* 0x000fe2000f8a08ff */
[----:B-1----:R-:W-:Y:S01]  /*94d0*/  FMUL.FTZ R81, R107, R81 ;  /* 0x000000516b517220 */ /* 0x002fe20000410000 */
[----:B------:R-:W-:Y:S02]  /*94e0*/  FMUL.FTZ R139, R139, R79 ;  /* 0x0000004f8b8b7220 */ /* 0x000fe40000410000 */
[----:B------:R-:W1:Y:S01]  /*94f0*/  MUFU.RCP R140, R83 ;  /* 0x00000053008c7308 */ /* 0x000e620000001000 */
[----:B0-----:R-:W-:Y:S01]  /*9500*/  FMUL.FTZ R138, R138, R80 ;  /* 0x000000508a8a7220 */ /* 0x001fe20000410000 */
[----:B------:R-:W-:Y:S01]  /*9510*/  LEA.HI.X R79, R64, UR9, R51, 0x1, P5 ;  /* 0x00000009404f7c11 */ /* 0x000fe2000a8f0c33 */
[----:B------:R-:W-:Y:S01]  /*9520*/  FADD.FTZ R82, R82, 1 ;  /* 0x3f80000052527421 */ /* 0x000fe20000010000 */
[----:B------:R-:W-:-:S02]  /*9530*/  LEA R80, P5, R63, UR8, 0x1 ;  /* 0x000000083f507c11 */ /* 0x000fc4000f8a08ff */
[----:B------:R-:W-:Y:S02]  /*9540*/  F2FP.BF16.F32.PACK_AB R109, R81, R109 ;  /* 0x0000006d516d723e */ /* 0x000fe400000010ff */
[----:B------:R-:W-:Y:S01]  /*9550*/  LEA.HI.X R81, R63, UR9, R7, 0x1, P5 ;  /* 0x000000093f517c11 */ /* 0x000fe2000a8f0c07 */
[----:B--2---:R-:W-:Y:S02]  /*9560*/  FMUL.FTZ R28, R141, R28 ;  /* 0x0000001c8d1c7220 */ /* 0x004fe40000410000 */
[----:B------:R0:W-:Y:S01]  /*9570*/  MUFU.RCP R141, R82 ;  /* 0x00000052008d7308 */ /* 0x0001e20000001000 */
[----:B------:R-:W-:Y:S02]  /*9580*/  FMUL.FTZ R136, R5, R136 ;  /* 0x0000008805887220 */ /* 0x000fe40000410000 */
[----:B------:R-:W2:Y:S01]  /*9590*/  LDL.LU R5, [R1+0x11c] ;  /* 0x00011c0001057983 */ /* 0x000ea20000300800 */
[----:B0-----:R-:W-:-:S04]  /*95a0*/  LEA R82, P5, R62, UR8, 0x1 ;  /* 0x000000083e527c11 */ /* 0x001fc8000f8a08ff */
[----:B------:R-:W-:Y:S02]  /*95b0*/  LEA.HI.X R83, R62, UR9, R50, 0x1, P5 ;  /* 0x000000093e537c11 */ /* 0x000fe4000a8f0c32 */
[C---:B------:R-:W-:Y:S01]  /*95c0*/  LEA R62, P5, R61.reuse, UR8, 0x1 ;  /* 0x000000083d3e7c11 */ /* 0x040fe2000f8a08ff */
[----:B-1----:R-:W-:Y:S02]  /*95d0*/  FMUL.FTZ R140, R6, R140 ;  /* 0x0000008c068c7220 */ /* 0x002fe40000410000 */
[----:B------:R-:W3:Y:S01]  /*95e0*/  LDL.LU R6, [R1+0x118] ;  /* 0x0001180001067983 */ /* 0x000ee20000300800 */
[----:B------:R-:W-:Y:S02]  /*95f0*/  LEA.HI.X R63, R61, UR9, R9, 0x1, P5 ;  /* 0x000000093d3f7c11 */ /* 0x000fe4000a8f0c09 */
[C---:B------:R-:W-:Y:S01]  /*9600*/  LEA R84, P5, R60.reuse, UR8, 0x1 ;  /* 0x000000083c547c11 */ /* 0x040fe2000f8a08ff */
[----:B------:R-:W4:Y:S03]  /*9610*/  LDL.LU R51, [R1+0x114] ;  /* 0x0001140001337983 */ /* 0x000f260000300800 */
[----:B------:R-:W-:Y:S01]  /*9620*/  LEA.HI.X R85, R60, UR9, R49, 0x1, P5 ;  /* 0x000000093c557c11 */ /* 0x000fe2000a8f0c31 */
[----:B------:R-:W3:Y:S01]  /*9630*/  LDL.LU R7, [R1+0x110] ;  /* 0x0001100001077983 */ /* 0x000ee20000300800 */
[----:B------:R-:W-:-:S03]  /*9640*/  LEA R60, P5, R59, UR8, 0x1 ;  /* 0x000000083b3c7c11 */ /* 0x000fc6000f8a08ff */
[----:B------:R-:W2:Y:S01]  /*9650*/  LDL.LU R50, [R1+0x10c] ;  /* 0x00010c0001327983 */ /* 0x000ea20000300800 */
[----:B------:R-:W-:Y:S02]  /*9660*/  LEA.HI.X R61, R59, UR9, R11, 0x1, P5 ;  /* 0x000000093b3d7c11 */ /* 0x000fe4000a8f0c0b */
[C---:B------:R-:W-:Y:S01]  /*9670*/  LEA R86, P5, R58.reuse, UR8, 0x1 ;  /* 0x000000083a567c11 */ /* 0x040fe2000f8a08ff */
[----:B------:R-:W3:Y:S04]  /*9680*/  LDL.LU R9, [R1+0x108] ;  /* 0x0001080001097983 */ /* 0x000ee80000300800 */
[----:B------:R-:W3:Y:S01]  /*9690*/  LDL.LU R49, [R1+0x104] ;  /* 0x0001040001317983 */ /* 0x000ee20000300800 */
[----:B------:R-:W-:-:S03]  /*96a0*/  LEA.HI.X R87, R58, UR9, R8, 0x1, P5 ;  /* 0x000000093a577c11 */ /* 0x000fc6000a8f0c08 */
[----:B------:R-:W3:Y:S01]  /*96b0*/  LDL.LU R11, [R1+0x100] ;  /* 0x00010000010b7983 */ /* 0x000ee20000300800 */
[----:B------:R-:W-:-:S03]  /*96c0*/  LEA R58, P5, R57, UR8, 0x1 ;  /* 0x00000008393a7c11 */ /* 0x000fc6000f8a08ff */
[----:B------:R-:W3:Y:S04]  /*96d0*/  LDL.LU R100, [R1+0x6c] ;  /* 0x00006c0001647983 */ /* 0x000ee80000300800 */
[----:B------:R-:W3:Y:S01]  /*96e0*/  LDL.LU R8, [R1+0xfc] ;  /* 0x0000fc0001087983 */ /* 0x000ee20000300800 */
[----:B------:R-:W-:-:S03]  /*96f0*/  LEA.HI.X R59, R57, UR9, R10, 0x1, P5 ;  /* 0x00000009393b7c11 */ /* 0x000fc6000a8f0c0a */
[----:B------:R-:W3:Y:S01]  /*9700*/  LDL.LU R10, [R1+0xf8] ;  /* 0x0000f800010a7983 */ /* 0x000ee20000300800 */
[----:B------:R-:W-:-:S04]  /*9710*/  LEA R88, P5, R56, UR8, 0x1 ;  /* 0x0000000838587c11 */ /* 0x000fc8000f8a08ff */
[----:B------:R-:W-:Y:S02]  /*9720*/  LEA.HI.X R89, R56, UR9, R12, 0x1, P5 ;  /* 0x0000000938597c11 */ /* 0x000fe4000a8f0c0c */
[----:B------:R-:W3:Y:S01]  /*9730*/  LDL.LU R12, [R1+0xf4] ;  /* 0x0000f400010c7983 */ /* 0x000ee20000300800 */
[----:B------:R-:W0:Y:S01]  /*9740*/  MUFU.RCP R72, R72 ;  /* 0x0000004800487308 */ /* 0x000e220000001000 */
[----:B------:R-:W-:-:S04]  /*9750*/  LEA R56, P5, R53, UR8, 0x1 ;  /* 0x0000000835387c11 */ /* 0x000fc8000f8a08ff */
[----:B------:R-:W-:Y:S02]  /*9760*/  LEA.HI.X R57, R53, UR9, R3, 0x1, P5 ;  /* 0x0000000935397c11 */ /* 0x000fe4000a8f0c03 */
[----:B------:R-:W3:Y:S01]  /*9770*/  LDL.LU R3, [R1+0xf0] ;  /* 0x0000f00001037983 */ /* 0x000ee20000300800 */
[----:B0-----:R-:W-:Y:S01]  /*9780*/  FMUL.FTZ R72, R92, R72 ;  /* 0x000000485c487220 */ /* 0x001fe20000410000 */
[----:B------:R-:W-:Y:S01]  /*9790*/  FMUL.FTZ R141, R108, R141 ;  /* 0x0000008d6c8d7220 */ /* 0x000fe20000410000 */
[----:B----4-:R-:W-:-:S04]  /*97a0*/  LEA R90, P5, R51, UR8, 0x1 ;  /* 0x00000008335a7c11 */ /* 0x010fc8000f8a08ff */
[----:B------:R-:W-:Y:S02]  /*97b0*/  LEA.HI.X R91, R51, UR9, R4, 0x1, P5 ;  /* 0x00000009335b7c11 */ /* 0x000fe4000a8f0c04 */
[----:B------:R-:W4:Y:S01]  /*97c0*/  LDL.LU R4, [R1+0xec] ;  /* 0x0000ec0001047983 */ /* 0x000f220000300800 */
[----:B--2---:R-:W-:-:S04]  /*97d0*/  LEA R92, P5, R50, UR8, 0x1 ;  /* 0x00000008325c7c11 */ /* 0x004fc8000f8a08ff */
[----:B------:R-:W-:Y:S02]  /*97e0*/  LEA.HI.X R93, R50, UR9, R5, 0x1, P5 ;  /* 0x00000009325d7c11 */ /* 0x000fe4000a8f0c05 */
[----:B------:R-:W2:Y:S01]  /*97f0*/  LDL.LU R5, [R1+0xe8] ;  /* 0x0000e80001057983 */ /* 0x000ea20000300800 */
[----:B---3--:R-:W-:-:S04]  /*9800*/  LEA R50, P5, R49, UR8, 0x1 ;  /* 0x0000000831327c11 */ /* 0x008fc8000f8a08ff */
[----:B------:R-:W-:Y:S02]  /*9810*/  LEA.HI.X R51, R49, UR9, R6, 0x1, P5 ;  /* 0x0000000931337c11 */ /* 0x000fe4000a8f0c06 */
[----:B------:R-:W3:Y:S01]  /*9820*/  LDL.LU R6, [R1+0xe4] ;  /* 0x0000e40001067983 */ /* 0x000ee20000300800 */
[----:B------:R-:W-:-:S04]  /*9830*/  LEA R98, P5, R8, UR8, 0x1 ;  /* 0x0000000808627c11 */ /* 0x000fc8000f8a08ff */
[----:B------:R-:W-:Y:S02]  /*9840*/  LEA.HI.X R99, R8, UR9, R7, 0x1, P5 ;  /* 0x0000000908637c11 */ /* 0x000fe4000a8f0c07 */
[----:B------:R-:W3:Y:S01]  /*9850*/  LDL.LU R7, [R1+0xe0] ;  /* 0x0000e00001077983 */ /* 0x000ee20000300800 */
[----:B------:R-:W-:-:S03]  /*9860*/  LEA R96, P5, R10, UR8, 0x1 ;  /* 0x000000080a607c11 */ /* 0x000fc6000f8a08ff */
[----:B------:R-:W3:Y:S01]  /*9870*/  LDL.LU R8, [R1+0xdc] ;  /* 0x0000dc0001087983 */ /* 0x000ee20000300800 */
[----:B------:R-:W-:-:S03]  /*9880*/  LEA.HI.X R97, R10, UR9, R9, 0x1, P5 ;  /* 0x000000090a617c11 */ /* 0x000fc6000a8f0c09 */
[----:B------:R-:W2:Y:S04]  /*9890*/  LDL.LU R103, [R1+0x70] ;  /* 0x0000700001677983 */ /* 0x000ea80000300800 */
[----:B------:R-:W3:Y:S04]  /*98a0*/  LDL.LU R9, [R1+0xd8] ;  /* 0x0000d80001097983 */ /* 0x000ee80000300800 */
[----:B------:R-:W3:Y:S01]  /*98b0*/  LDL.LU R10, [R1+0xd4] ;  /* 0x0000d400010a7983 */ /* 0x000ee20000300800 */
[----:B------:R-:W-:-:S03]  /*98c0*/  LEA R94, P5, R12, UR8, 0x1 ;  /* 0x000000080c5e7c11 */ /* 0x000fc6000f8a08ff */
[----:B------:R-:W3:Y:S01]  /*98d0*/  LDL.LU R102, [R1+0x74] ;  /* 0x0000740001667983 */ /* 0x000ee20000300800 */
[----:B------:R-:W-:-:S03]  /*98e0*/  LEA.HI.X R95, R12, UR9, R11, 0x1, P5 ;  /* 0x000000090c5f7c11 */ /* 0x000fc6000a8f0c0b */
[----:B------:R-:W3:Y:S04]  /*98f0*/  LDL.LU R105, [R1+0x78] ;  /* 0x0000780001697983 */ /* 0x000ee80000300800 */
        /* <DEDUP_REMOVED lines=14> */
[----:B------:R-:W3:Y:S01]  /*99e0*/  LDL.LU R162, [R1+0x54] ;  /* 0x0000540001a27983 */ /* 0x000ee20000300800 */
[----:B------:R-:W-:-:S04]  /*99f0*/  LEA R2, P5, R3, UR8, 0x1 ;  /* 0x0000000803027c11 */ /* 0x000fc8000f8a08ff */
[----:B------:R-:W-:Y:S02]  /*9a00*/  LEA.HI.X R3, R3, UR9, R100, 0x1, P5 ;  /* 0x0000000903037c11 */ /* 0x000fe4000a8f0c64 */
[C---:B------:R-:W-:Y:S02]  /*9a10*/  PRMT R53, R109.reuse, 0x7610, R53 ;  /* 0x000076106d357816 */ /* 0x040fe40000000035 */
[----:B------:R-:W-:-:S03]  /*9a20*/  PRMT R49, R109, 0x7632, R49 ;  /* 0x000076326d317816 */ /* 0x000fc60000000031 */
[----:B------:R0:W-:Y:S04]  /*9a30*/  STG.E.U16 desc[UR14][R76.64], R53 ;  /* 0x000000354c007986 */ /* 0x0001e8000c10150e */
[----:B------:R1:W-:Y:S01]  /*9a40*/  STG.E.U16 desc[UR14][R76.64+0x2], R49 ;  /* 0x000002314c007986 */ /* 0x0003e2000c10150e */
[----:B------:R-:W-:Y:S02]  /*9a50*/  F2FP.BF16.F32.PACK_AB R64, R113, R111 ;  /* 0x0000006f7140723e */ /* 0x000fe400000010ff */
[-C--:B0-----:R-:W-:Y:S02]  /*9a60*/  IADD3.X R53, RZ, R48.reuse, RZ, P4, !PT ;  /* 0x00000030ff357210 */ /* 0x081fe400027fe4ff */
[-C--:B-1----:R-:W-:Y:S02]  /*9a70*/  IADD3.X R49, RZ, R48.reuse, RZ, P6, !PT ;  /* 0x00000030ff317210 */ /* 0x082fe400037fe4ff */
[----:B------:R-:W-:-:S02]  /*9a80*/  IADD3.X R111, RZ, R48, RZ, P2, !PT ;  /* 0x00000030ff6f7210 */ /* 0x000fc400017fe4ff */
[----:B----4-:R-:W-:-:S04]  /*9a90*/  LEA R100, P5, R4, UR8, 0x1 ;  /* 0x0000000804647c11 */ /* 0x010fc8000f8a08ff */
[----:B--2---:R-:W-:Y:S02]  /*9aa0*/  LEA.HI.X R101, R4, UR9, R103, 0x1, P5 ;  /* 0x0000000904657c11 */ /* 0x004fe4000a8f0c67 */
[----:B------:R-:W-:-:S04]  /*9ab0*/  LEA R4, P5, R5, UR8, 0x1 ;  /* 0x0000000805047c11 */ /* 0x000fc8000f8a08ff */
[----:B---3--:R-:W-:Y:S02]  /*9ac0*/  LEA.HI.X R5, R5, UR9, R102, 0x1, P5 ;  /* 0x0000000905057c11 */ /* 0x008fe4000a8f0c66 */
        /* <DEDUP_REMOVED lines=14> */
[----:B------:R-:W-:Y:S02]  /*9bb0*/  F2FP.BF16.F32.PACK_AB R12, R115, R114 ;  /* 0x00000072730c723e */ /* 0x000fe400000010ff */
[C---:B------:R-:W-:Y:S02]  /*9bc0*/  LEA R116, P4, R163.reuse, UR8, 0x1 ;  /* 0x00000008a3747c11 */ /* 0x040fe4000f8808ff */
[C---:B------:R-:W-:Y:S02]  /*9bd0*/  LEA R114, P5, R164.reuse, UR8, 0x1 ;  /* 0x00000008a4727c11 */ /* 0x040fe4000f8a08ff */
[----:B------:R-:W-:Y:S02]  /*9be0*/  LEA.HI.X R117, R163, UR9, R53, 0x1, P4 ;  /* 0x00000009a3757c11 */ /* 0x000fe4000a0f0c35 */
[----:B------:R-:W-:Y:S01]  /*9bf0*/  LEA.HI.X R115, R164, UR9, R49, 0x1, P5 ;  /* 0x00000009a4737c11 */ /* 0x000fe2000a8f0c31 */
[----:B------:R-:W2:Y:S01]  /*9c00*/  LDL.LU R163, [R1+0x4c] ;  /* 0x00004c0001a37983 */ /* 0x000ea20000300800 */
[----:B------:R-:W-:-:S02]  /*9c10*/  F2FP.BF16.F32.PACK_AB R53, R112, R110 ;  /* 0x0000006e7035723e */ /* 0x000fc400000010ff */
[----:B------:R-:W-:Y:S01]  /*9c20*/  IADD3.X R49, RZ, R48, RZ, P3, !PT ;  /* 0x00000030ff317210 */ /* 0x000fe20001ffe4ff */
[----:B------:R-:W2:Y:S01]  /*9c30*/  LDL.LU R164, [R1+0x50] ;  /* 0x0000500001a47983 */ /* 0x000ea20000300800 */
[----:B------:R-:W-:Y:S02]  /*9c40*/  LEA R112, P2, R159, UR8, 0x1 ;  /* 0x000000089f707c11 */ /* 0x000fe4000f8408ff */
[----:B------:R-:W-:Y:S01]  /*9c50*/  LEA R110, P3, R165, UR8, 0x1 ;  /* 0x00000008a56e7c11 */ /* 0x000fe2000f8608ff */
[----:B------:R-:W3:Y:S01]  /*9c60*/  LDL.LU R154, [R1+0x1c] ;  /* 0x00001c00019a7983 */ /* 0x000ee20000300800 */
[----:B------:R-:W-:Y:S02]  /*9c70*/  PRMT R157, R12, 0x7632, R157 ;  /* 0x000076320c9d7816 */ /* 0x000fe4000000009d */
[----:B------:R-:W-:Y:S01]  /*9c80*/  LEA.HI.X R113, R159, UR9, R111, 0x1, P2 ;  /* 0x000000099f717c11 */ /* 0x000fe200090f0c6f */
[----:B------:R-:W3:Y:S01]  /*9c90*/  LDL.LU R155, [R1+0x48] ;  /* 0x00004800019b7983 */ /* 0x000ee20000300800 */
[----:B------:R-:W-:-:S03]  /*9ca0*/  LEA.HI.X R111, R165, UR9, R49, 0x1, P3 ;  /* 0x00000009a56f7c11 */ /* 0x000fc600098f0c31 */
[----:B------:R-:W4:Y:S01]  /*9cb0*/  LDL.LU R156, [R1+0x40] ;  /* 0x00004000019c7983 */ /* 0x000f220000300800 */
[----:B------:R-:W-:-:S03]  /*9cc0*/  IADD3.X R49, RZ, R48, RZ, P1, !PT ;  /* 0x00000030ff317210 */ /* 0x000fc60000ffe4ff */
[----:B------:R-:W4:Y:S01]  /*9cd0*/  LDL.LU R165, [R1+0x44] ;  /* 0x0000440001a57983 */ /* 0x000f220000300800 */
[----:B------:R-:W-:-:S03]  /*9ce0*/  LEA R48, P1, R160, UR8, 0x1 ;  /* 0x00000008a0307c11 */ /* 0x000fc6000f8208ff */
[----:B------:R0:W-:Y:S04]  /*9cf0*/  STG.E.U16 desc[UR14][R76.64+0x4], R12 ;  /* 0x0000040c4c007986 */ /* 0x0001e8000c10150e */
[----:B------:R1:W-:Y:S01]  /*9d00*/  STG.E.U16 desc[UR14][R76.64+0x6], R157 ;  /* 0x0000069d4c007986 */ /* 0x0003e2000c10150e */
[----:B------:R-:W-:Y:S02]  /*9d10*/  LEA.HI.X R49, R160, UR9, R49, 0x1, P1 ;  /* 0x00000009a0317c11 */ /* 0x000fe400088f0c31 */
[----:B0-----:R-:W-:Y:S01]  /*9d20*/  PRMT R12, R53, 0x7610, R12 ;  /* 0x00007610350c7816 */ /* 0x001fe2000000000c */
[----:B-1----:R-:W4:Y:S04]  /*9d30*/  LDL.LU R157, [R1+0x20] ;  /* 0x00002000019d7983 */ /* 0x002f280000300800 */
[----:B------:R-:W4:Y:S04]  /*9d40*/  LDL.LU R158, [R1+0x3c] ;  /* 0x00003c00019e7983 */ /* 0x000f280000300800 */
[----:B------:R-:W4:Y:S04]  /*9d50*/  LDL.LU R159, [R1+0x34] ;  /* 0x00003400019f7983 */ /* 0x000f280000300800 */
[----:B------:R-:W4:Y:S04]  /*9d60*/  LDL.LU R160, [R1+0x38] ;  /* 0x0000380001a07983 */ /* 0x000f280000300800 */
[----:B------:R0:W-:Y:S02]  /*9d70*/  STG.E.U16 desc[UR14][R78.64], R12 ;  /* 0x0000000c4e007986 */ /* 0x0001e4000c10150e */
[----:B0-----:R-:W-:-:S02]  /*9d80*/  F2FP.BF16.F32.PACK_AB R12, R161, R162 ;  /* 0x000000a2a10c723e */ /* 0x001fc400000010ff */
[----:B------:R-:W4:Y:S04]  /*9d90*/  LDL.LU R161, [R1+0x28] ;  /* 0x0000280001a17983 */ /* 0x000f280000300800 */
[----:B------:R-:W4:Y:S01]  /*9da0*/  LDL.LU R162, [R1+0x30] ;  /* 0x0000300001a27983 */ /* 0x000f220000300800 */
[----:B------:R-:W-:Y:S02]  /*9db0*/  PRMT R76, R53, 0x7632, R76 ;  /* 0x00007632354c7816 */ /* 0x000fe4000000004c */
[C---:B------:R-:W-:Y:S02]  /*9dc0*/  PRMT R53, R64.reuse, 0x7610, R53 ;  /* 0x0000761040357816 */ /* 0x040fe40000000035 */
[----:B------:R-:W-:-:S03]  /*9dd0*/  PRMT R64, R64, 0x7632, R64 ;  /* 0x0000763240407816 */ /* 0x000fc60000000040 */
[----:B------:R-:W-:Y:S04]  /*9de0*/  STG.E.U16 desc[UR14][R78.64+0x4], R53 ;  /* 0x000004354e007986 */ /* 0x000fe8000c10150e */
[----:B------:R0:W-:Y:S04]  /*9df0*/  STG.E.U16 desc[UR14][R78.64+0x2], R76 ;  /* 0x0000024c4e007986 */ /* 0x0001e8000c10150e */
[----:B------:R1:W-:Y:S04]  /*9e00*/  STG.E.U16 desc[UR14][R78.64+0x6], R64 ;  /* 0x000006404e007986 */ /* 0x0003e8000c10150e */
[----:B------:R3:W-:Y:S01]  /*9e10*/  STG.E.U16 desc[UR14][R80.64], R12 ;  /* 0x0000000c50007986 */ /* 0x0007e2000c10150e */
[----:B0-----:R-:W-:-:S05]  /*9e20*/  PRMT R76, R12, 0x7632, R76 ;  /* 0x000076320c4c7816 */ /* 0x001fca000000004c */
[----:B------:R0:W-:Y:S01]  /*9e30*/  STG.E.U16 desc[UR14][R80.64+0x2], R76 ;  /* 0x0000024c50007986 */ /* 0x0001e2000c10150e */
[----:B--2---:R-:W-:-:S03]  /*9e40*/  F2FP.BF16.F32.PACK_AB R53, R163, R164 ;  /* 0x000000a4a335723e */ /* 0x004fc600000010ff */
[----:B------:R-:W2:Y:S01]  /*9e50*/  LDL.LU R163, [R1+0x18] ;  /* 0x0000180001a37983 */ /* 0x000ea20000300800 */
[----:B-1----:R-:W-:-:S03]  /*9e60*/  PRMT R64, R53, 0x7632, R64 ;  /* 0x0000763235407816 */ /* 0x002fc60000000040 */
[----:B------:R-:W2:Y:S01]  /*9e70*/  LDL.LU R164, [R1+0x24] ;  /* 0x0000240001a47983 */ /* 0x000ea20000300800 */
[----:B---3--:R-:W-:-:S03]  /*9e80*/  F2FP.BF16.F32.PACK_AB R12, R154, R155 ;  /* 0x0000009b9a0c723e */ /* 0x008fc600000010ff */
[----:B------:R4:W-:Y:S01]  /*9e90*/  STG.E.U16 desc[UR14][R80.64+0x4], R53 ;  /* 0x0000043550007986 */ /* 0x0009e2000c10150e */
[----:B0-----:R-:W-:-:S03]  /*9ea0*/  PRMT R76, R12, 0x7632, R76 ;  /* 0x000076320c4c7816 */ /* 0x001fc6000000004c */
[----:B------:R-:W3:Y:S04]  /*9eb0*/  LDL.LU R154, [R1+0xc8] ;  /* 0x0000c800019a7983 */ /* 0x000ee80000300800 */
[----:B------:R-:W3:Y:S01]  /*9ec0*/  LDL.LU R155, [R1+0xc4] ;  /* 0x0000c400019b7983 */ /* 0x000ee20000300800 */
[----:B----4-:R-:W-:-:S03]  /*9ed0*/  F2FP.BF16.F32.PACK_AB R53, R156, R165 ;  /* 0x000000a59c35723e */ /* 0x010fc600000010ff */
[----:B------:R0:W-:Y:S04]  /*9ee0*/  STG.E.U16 desc[UR14][R80.64+0x6], R64 ;  /* 0x0000064050007986 */ /* 0x0001e8000c10150e */
[----:B------:R-:W4:Y:S04]  /*9ef0*/  LDL.LU R156, [R1+0xc0] ;  /* 0x0000c000019c7983 */ /* 0x000f280000300800 */
[----:B------:R-:W3:Y:S04]  /*9f00*/  LDL.LU R165, [R1+0x10] ;  /* 0x0000100001a57983 */ /* 0x000ee80000300800 */
[----:B------:R1:W-:Y:S01]  /*9f10*/  STG.E.U16 desc[UR14][R82.64], R12 ;  /* 0x0000000c52007986 */ /* 0x0003e2000c10150e */
[----:B0-----:R-:W-:-:S03]  /*9f20*/  PRMT R64, R53, 0x7632, R64 ;  /* 0x0000763235407816 */ /* 0x001fc60000000040 */
[----:B------:R-:W4:Y:S04]  /*9f30*/  LDL.LU R80, [R1] ;  /* 0x0000000001507983 */ /* 0x000f280000300800 */
[----:B------:R-:W4:Y:S01]  /*9f40*/  LDL.LU R81, [R1+0x4] ;  /* 0x0000040001517983 */ /* 0x000f220000300800 */
[----:B-1----:R-:W-:-:S03]  /*9f50*/  F2FP.BF16.F32.PACK_AB R12, R157, R158 ;  /* 0x0000009e9d0c723e */ /* 0x002fc600000010ff */
[----:B------:R0:W-:Y:S04]  /*9f60*/  STG.E.U16 desc[UR14][R82.64+0x4], R53 ;  /* 0x0000043552007986 */ /* 0x0001e8000c10150e */
[----:B------:R-:W4:Y:S04]  /*9f70*/  LDL.LU R157, [R1+0xbc] ;  /* 0x0000bc00019d7983 */ /* 0x000f280000300800 */
[----:B------:R-:W4:Y:S04]  /*9f80*/  LDL.LU R158, [R1+0xb8] ;  /* 0x0000b800019e7983 */ /* 0x000f280000300800 */
[----:B------:R1:W-:Y:S01]  /*9f90*/  STG.E.U16 desc[UR14][R82.64+0x2], R76 ;  /* 0x0000024c52007986 */ /* 0x0003e2000c10150e */
[----:B0-----:R-:W-:-:S03]  /*9fa0*/  F2FP.BF16.F32.PACK_AB R53, R159, R160 ;  /* 0x000000a09f35723e */ /* 0x001fc600000010ff */
[----:B------:R-:W4:Y:S04]  /*9fb0*/  LDL.LU R159, [R1+0xb4] ;  /* 0x0000b400019f7983 */ /* 0x000f280000300800 */
[----:B------:R-:W4:Y:S01]  /*9fc0*/  LDL.LU R160, [R1+0xb0] ;  /* 0x0000b00001a07983 */ /* 0x000f220000300800 */
[----:B-1----:R-:W-:-:S03]  /*9fd0*/  PRMT R76, R12, 0x7632, R76 ;  /* 0x000076320c4c7816 */ /* 0x002fc6000000004c */
[----:B------:R0:W-:Y:S04]  /*9fe0*/  STG.E.U16 desc[UR14][R82.64+0x6], R64 ;  /* 0x0000064052007986 */ /* 0x0001e8000c10150e */
[----:B------:R1:W-:Y:S04]  /*9ff0*/  STG.E.U16 desc[UR14][R62.64], R12 ;  /* 0x0000000c3e007986 */ /* 0x0003e8000c10150e */
[----:B------:R1:W-:Y:S04]  /*a000*/  STG.E.U16 desc[UR14][R62.64+0x2], R76 ;  /* 0x0000024c3e007986 */ /* 0x0003e8000c10150e */
[----:B0-----:R-:W4:Y:S04]  /*a010*/  LDL.LU R82, [R1+0x8] ;  /* 0x0000080001527983 */ /* 0x001f280000300800 */
[----:B------:R-:W4:Y:S01]  /*a020*/  LDL.LU R83, [R1+0xc] ;  /* 0x00000c0001537983 */ /* 0x000f220000300800 */
[----:B-1----:R-:W-:-:S03]  /*a030*/  F2FP.BF16.F32.PACK_AB R12, R161, R162 ;  /* 0x000000a2a10c723e */ /* 0x002fc600000010ff */
[----:B------:R-:W4:Y:S04]  /*a040*/  LDL.LU R161, [R1+0xac] ;  /* 0x0000ac0001a17983 */ /* 0x000f280000300800 */
[----:B------:R-:W4:Y:S04]  /*a050*/  LDL.LU R162, [R1+0xa8] ;  /* 0x0000a80001a27983 */ /* 0x000f280000300800 */
[----:B------:R-:W3:Y:S01]  /*a060*/  LDL.LU R76, [R1+0x14] ;  /* 0x00001400014c7983 */ /* 0x000ee20000300800 */
[----:B------:R-:W-:-:S03]  /*a070*/  PRMT R64, R53, 0x7632, R64 ;  /* 0x0000763235407816 */ /* 0x000fc60000000040 */
[----:B------:R2:W-:Y:S02]  /*a080*/  STG.E.U16 desc[UR14][R62.64+0x4], R53 ;  /* 0x000004353e007986 */ /* 0x0005e4000c10150e */
[----:B--2---:R-:W-:Y:S02]  /*a090*/  F2FP.BF16.F32.PACK_AB R53, R163, R164 ;  /* 0x000000a4a335723e */ /* 0x004fe400000010ff */
[----:B------:R-:W2:Y:S04]  /*a0a0*/  LDL.LU R163, [R1+0xa4] ;  /* 0x0000a40001a37983 */ /* 0x000ea80000300800 */
[----:B------:R-:W2:Y:S01]  /*a0b0*/  LDL.LU R164, [R1+0xa0] ;  /* 0x0000a00001a47983 */ /* 0x000ea20000300800 */
[----:B---3--:R-:W-:-:S03]  /*a0c0*/  F2FP.BF16.F32.PACK_AB R78, R165, R76 ;  /* 0x0000004ca54e723e */ /* 0x008fc600000010ff */
[----:B------:R-:W3:Y:S01]  /*a0d0*/  LDL.LU R165, [R1+0x9c] ;  /* 0x00009c0001a57983 */ /* 0x000ee20000300800 */
[C---:B------:R-:W-:Y:S02]  /*a0e0*/  PRMT R77, R53.reuse, 0x7610, R77 ;  /* 0x00007610354d7816 */ /* 0x040fe4000000004d */
[----:B------:R-:W-:Y:S02]  /*a0f0*/  PRMT R79, R53, 0x7632, R79 ;  /* 0x00007632354f7816 */ /* 0x000fe4000000004f */
[----:B----4-:R-:W-:Y:S01]  /*a100*/  F2FP.BF16.F32.PACK_AB R53, R82, R83 ;  /* 0x000000535235723e */ /* 0x010fe200000010ff */
[----:B------:R0:W-:Y:S01]  /*a110*/  STG.E.U16 desc[UR14][R62.64+0x6], R64 ;  /* 0x000006403e007986 */ /* 0x0001e2000c10150e */
[----:B------:R-:W-:-:S03]  /*a120*/  F2FP.BF16.F32.PACK_AB R160, R160, R161 ;  /* 0x000000a1a0a0723e */ /* 0x000fc600000010ff */
[----:B------:R1:W-:Y:S01]  /*a130*/  STG.E.U16 desc[UR14][R84.64], R12 ;  /* 0x0000000c54007986 */ /* 0x0003e2000c10150e */
[----:B0-----:R-:W-:Y:S02]  /*a140*/  PRMT R63, R12, 0x7632, R63 ;  /* 0x000076320c3f7816 */ /* 0x001fe4000000003f */
[----:B------:R-:W-:Y:S02]  /*a150*/  PRMT R62, R78, 0x7632, R62 ;  /* 0x000076324e3e7816 */ /* 0x000fe4000000003e */
[----:B------:R-:W-:Y:S02]  /*a160*/  PRMT R64, R53, 0x7632, R64 ;  /* 0x0000763235407816 */ /* 0x000fe40000000040 */
[----:B-1----:R-:W-:Y:S01]  /*a170*/  F2FP.BF16.F32.PACK_AB R12, R80, R81 ;  /* 0x00000051500c723e */ /* 0x002fe200000010ff */
[----:B------:R-:W-:Y:S04]  /*a180*/  STG.E.U16 desc[UR14][R84.64+0x2], R63 ;  /* 0x0000023f54007986 */ /* 0x000fe8000c10150e */
[----:B------:R-:W-:Y:S04]  /*a190*/  STG.E.U16 desc[UR14][R84.64+0x4], R77 ;  /* 0x0000044d54007986 */ /* 0x000fe8000c10150e */
[----:B------:R-:W-:Y:S04]  /*a1a0*/  STG.E.U16 desc[UR14][R84.64+0x6], R79 ;  /* 0x0000064f54007986 */ /* 0x000fe8000c10150e */
[----:B------:R-:W-:Y:S04]  /*a1b0*/  STG.E.U16 desc[UR14][R60.64], R78 ;  /* 0x0000004e3c007986 */ /* 0x000fe8000c10150e */
[----:B------:R-:W-:Y:S04]  /*a1c0*/  STG.E.U16 desc[UR14][R60.64+0x2], R62 ;  /* 0x0000023e3c007986 */ /* 0x000fe8000c10150e */
[----:B------:R-:W-:Y:S04]  /*a1d0*/  STG.E.U16 desc[UR14][R60.64+0x4], R53 ;  /* 0x000004353c007986 */ /* 0x000fe8000c10150e */
[----:B------:R0:W-:Y:S01]  /*a1e0*/  STG.E.U16 desc[UR14][R60.64+0x6], R64 ;  /* 0x000006403c007986 */ /* 0x0001e2000c10150e */
[----:B------:R-:W-:-:S03]  /*a1f0*/  F2FP.BF16.F32.PACK_AB R158, R158, R159 ;  /* 0x0000009f9e9e723e */ /* 0x000fc600000010ff */
[----:B------:R1:W-:Y:S01]  /*a200*/  STG.E.U16 desc[UR14][R86.64], R12 ;  /* 0x0000000c56007986 */ /* 0x0003e2000c10150e */
[----:B------:R-:W-:Y:S02]  /*a210*/  F2FP.BF16.F32.PACK_AB R156, R156, R157 ;  /* 0x0000009d9c9c723e */ /* 0x000fe400000010ff */
[----:B------:R-:W-:Y:S02]  /*a220*/  F2FP.BF16.F32.PACK_AB R154, R154, R155 ;  /* 0x0000009b9a9a723e */ /* 0x000fe400000010ff */
[----:B0-----:R-:W-:Y:S02]  /*a230*/  PRMT R61, R12, 0x7632, R61 ;  /* 0x000076320c3d7816 */ /* 0x001fe4000000003d */
[----:B-1----:R-:W-:-:S03]  /*a240*/  PRMT R12, R160, 0x7632, R12 ;  /* 0x00007632a00c7816 */ /* 0x002fc6000000000c */
[----:B------:R-:W-:Y:S01]  /*a250*/  STG.E.U16 desc[UR14][R86.64+0x2], R61 ;  /* 0x0000023d56007986 */ /* 0x000fe2000c10150e */
[----:B------:R-:W-:Y:S02]  /*a260*/  F2FP.BF16.F32.PACK_AB R152, R152, R153 ;  /* 0x000000999898723e */ /* 0x000fe400000010ff */
[----:B------:R-:W-:Y:S02]  /*a270*/  PRMT R60, R156, 0x7632, R60 ;  /* 0x000076329c3c7816 */ /* 0x000fe4000000003c */
[----:B------:R-:W-:Y:S02]  /*a280*/  F2FP.BF16.F32.PACK_AB R150, R150, R151 ;  /* 0x000000979696723e */ /* 0x000fe400000010ff */
[----:B------:R-:W-:Y:S02]  /*a290*/  F2FP.BF16.F32.PACK_AB R148, R148, R149 ;  /* 0x000000959494723e */ /* 0x000fe400000010ff */
[----:B------:R-:W-:Y:S02]  /*a2a0*/  F2FP.BF16.F32.PACK_AB R146, R146, R147 ;  /* 0x000000939292723e */ /* 0x000fe400000010ff */
[----:B------:R-:W-:-:S02]  /*a2b0*/  F2FP.BF16.F32.PACK_AB R144, R144, R145 ;  /* 0x000000919090723e */ /* 0x000fc400000010ff */
[----:B------:R-:W-:Y:S02]  /*a2c0*/  F2FP.BF16.F32.PACK_AB R0, R13, R0 ;  /* 0x000000000d00723e */ /* 0x000fe400000010ff */
[----:B------:R-:W-:Y:S02]  /*a2d0*/  PRMT R13, R144, 0x7632, R13 ;  /* 0x00007632900d7816 */ /* 0x000fe4000000000d */
[----:B------:R-:W-:Y:S02]  /*a2e0*/  F2FP.BF16.F32.PACK_AB R14, R15, R14 ;  /* 0x0000000e0f0e723e */ /* 0x000fe400000010ff */
[----:B------:R-:W-:Y:S02]  /*a2f0*/  F2FP.BF16.F32.PACK_AB R18, R19, R18 ;  /* 0x000000121312723e */ /* 0x000fe400000010ff */
[----:B------:R-:W-:Y:S02]  /*a300*/  F2FP.BF16.F32.PACK_AB R16, R17, R16 ;  /* 0x000000101110723e */ /* 0x000fe400000010ff */
[----:B------:R-:W-:-:S02]  /*a310*/  PRMT R15, R0, 0x7632, R15 ;  /* 0x00007632000f7816 */ /* 0x000fc4000000000f */
[----:B------:R-:W-:Y:S02]  /*a320*/  PRMT R17, R14, 0x7632, R17 ;  /* 0x000076320e117816 */ /* 0x000fe40000000011 */
[----:B------:R-:W-:Y:S02]  /*a330*/  F2FP.BF16.F32.PACK_AB R20, R21, R20 ;  /* 0x000000141514723e */ /* 0x000fe400000010ff */
[----:B------:R-:W-:Y:S02]  /*a340*/  F2FP.BF16.F32.PACK_AB R22, R23, R22 ;  /* 0x000000161716723e */ /* 0x000fe400000010ff */
[----:B------:R-:W-:Y:S02]  /*a350*/  F2FP.BF16.F32.PACK_AB R24, R25, R24 ;  /* 0x000000181918723e */ /* 0x000fe400000010ff */
[----:B------:R-:W-:Y:S02]  /*a360*/  F2FP.BF16.F32.PACK_AB R26, R27, R26 ;  /* 0x0000001a1b1a723e */ /* 0x000fe400000010ff */
[----:B------:R-:W-:-:S02]  /*a370*/  F2FP.BF16.F32.PACK_AB R28, R29, R28 ;  /* 0x0000001c1d1c723e */ /* 0x000fc400000010ff */
[----:B------:R-:W-:Y:S02]  /*a380*/  F2FP.BF16.F32.PACK_AB R30, R31, R30 ;  /* 0x0000001e1f1e723e */ /* 0x000fe400000010ff */
        /* <DEDUP_REMOVED lines=19> */
[----:B--2---:R-:W-:-:S04]  /*a4c0*/  F2FP.BF16.F32.PACK_AB R162, R162, R163 ;  /* 0x000000a3a2a2723e */ /* 0x004fc800000010ff */
[----:B------:R-:W-:Y:S02]  /*a4d0*/  PRMT R53, R162, 0x7632, R53 ;  /* 0x00007632a2357816 */ /* 0x000fe40000000035 */
[----:B------:R-:W-:Y:S02]  /*a4e0*/  F2FP.BF16.F32.PACK_AB R126, R127, R126 ;  /* 0x0000007e7f7e723e */ /* 0x000fe400000010ff */
[----:B------:R-:W-:Y:S02]  /*a4f0*/  F2FP.BF16.F32.PACK_AB R128, R129, R128 ;  /* 0x000000808180723e */ /* 0x000fe400000010ff */
[----:B------:R-:W-:Y:S02]  /*a500*/  F2FP.BF16.F32.PACK_AB R130, R131, R130 ;  /* 0x000000828382723e */ /* 0x000fe400000010ff */
[----:B------:R-:W-:Y:S01]  /*a510*/  F2FP.BF16.F32.PACK_AB R134, R135, R134 ;  /* 0x000000868786723e */ /* 0x000fe200000010ff */
[----:B------:R-:W-:Y:S01]  /*a520*/  UIADD3 UR10, UP0, UR10, 0x12, URZ ;  /* 0x000000120a0a7890 */ /* 0x000fe2000ff1e03f */
[----:B------:R-:W-:-:S02]  /*a530*/  F2FP.BF16.F32.PACK_AB R132, R133, R132 ;  /* 0x000000848584723e */ /* 0x000fc400000010ff */
[----:B------:R-:W-:Y:S02]  /*a540*/  F2FP.BF16.F32.PACK_AB R136, R137, R136 ;  /* 0x000000888988723e */ /* 0x000fe400000010ff */
[----:B------:R-:W-:Y:S02]  /*a550*/  F2FP.BF16.F32.PACK_AB R138, R139, R138 ;  /* 0x0000008a8b8a723e */ /* 0x000fe400000010ff */
[----:B------:R-:W-:Y:S02]  /*a560*/  F2FP.BF16.F32.PACK_AB R140, R141, R140 ;  /* 0x0000008c8d8c723e */ /* 0x000fe400000010ff */
[----:B------:R-:W-:Y:S02]  /*a570*/  F2FP.BF16.F32.PACK_AB R142, R143, R142 ;  /* 0x0000008e8f8e723e */ /* 0x000fe400000010ff */
[----:B---3--:R-:W-:-:S04]  /*a580*/  F2FP.BF16.F32.PACK_AB R164, R164, R165 ;  /* 0x000000a5a4a4723e */ /* 0x008fc800000010ff */
[----:B------:R-:W-:Y:S01]  /*a590*/  PRMT R63, R164, 0x7632, R63 ;  /* 0x00007632a43f7816 */ /* 0x000fe2000000003f */
[----:B------:R-:W-:Y:S04]  /*a5a0*/  STG.E.U16 desc[UR14][R86.64+0x4], R164 ;  /* 0x000004a456007986 */ /* 0x000fe8000c10150e */
[----:B------:R-:W-:Y:S04]  /*a5b0*/  STG.E.U16 desc[UR14][R86.64+0x6], R63 ;  /* 0x0000063f56007986 */ /* 0x000fe8000c10150e */
[----:B------:R-:W-:Y:S04]  /*a5c0*/  STG.E.U16 desc[UR14][R58.64], R162 ;  /* 0x000000a23a007986 */ /* 0x000fe8000c10150e */
[----:B------:R0:W-:Y:S04]  /*a5d0*/  STG.E.U16 desc[UR14][R58.64+0x2], R53 ;  /* 0x000002353a007986 */ /* 0x0001e8000c10150e */
[----:B------:R-:W-:Y:S04]  /*a5e0*/  STG.E.U16 desc[UR14][R58.64+0x4], R160 ;  /* 0x000004a03a007986 */ /* 0x000fe8000c10150e */
[----:B------:R1:W-:Y:S01]  /*a5f0*/  STG.E.U16 desc[UR14][R58.64+0x6], R12 ;  /* 0x0000060c3a007986 */ /* 0x0003e2000c10150e */
[----:B0-----:R-:W-:-:S03]  /*a600*/  PRMT R53, R152, 0x7632, R53 ;  /* 0x0000763298357816 */ /* 0x001fc60000000035 */
[----:B------:R-:W-:Y:S01]  /*a610*/  STG.E.U16 desc[UR14][R88.64], R158 ;  /* 0x0000009e58007986 */ /* 0x000fe2000c10150e */
[----:B-1----:R-:W-:Y:S02]  /*a620*/  PRMT R59, R158, 0x7632, R59 ;  /* 0x000076329e3b7816 */ /* 0x002fe4000000003b */
[----:B------:R-:W-:Y:S01]  /*a630*/  PRMT R12, R154, 0x7632, R12 ;  /* 0x000076329a0c7816 */ /* 0x000fe2000000000c */
[----:B------:R-:W-:Y:S01]  /*a640*/  STG.E.U16 desc[UR14][R88.64+0x4], R156 ;  /* 0x0000049c58007986 */ /* 0x000fe2000c10150e */
[----:B------:R-:W-:-:S03]  /*a650*/  PRMT R58, R148, 0x7632, R58 ;  /* 0x00007632943a7816 */ /* 0x000fc6000000003a */
        /* <DEDUP_REMOVED lines=8> */
[----:B-1----:R-:W-:-:S03]  /*a6e0*/  PRMT R57, R150, 0x7632, R57 ;  /* 0x0000763296397816 */ /* 0x002fc60000000039 */
[----:B------:R-:W-:Y:S04]  /*a6f0*/  STG.E.U16 desc[UR14][R90.64+0x4], R148 ;  /* 0x000004945a007986 */ /* 0x000fe8000c10150e */
[----:B------:R-:W-:Y:S04]  /*a700*/  STG.E.U16 desc[UR14][R90.64+0x2], R57 ;  /* 0x000002395a007986 */ /* 0x000fe8000c10150e */
[----:B------:R-:W-:Y:S04]  /*a710*/  STG.E.U16 desc[UR14][R90.64+0x6], R58 ;  /* 0x0000063a5a007986 */ /* 0x000fe8000c10150e */
[----:B------:R-:W-:Y:S04]  /*a720*/  STG.E.U16 desc[UR14][R92.64], R146 ;  /* 0x000000925c007986 */ /* 0x000fe8000c10150e */
[----:B------:R0:W-:Y:S04]  /*a730*/  STG.E.U16 desc[UR14][R92.64+0x2], R12 ;  /* 0x0000020c5c007986 */ /* 0x0001e8000c10150e */
[----:B------:R-:W-:Y:S04]  /*a740*/  STG.E.U16 desc[UR14][R92.64+0x4], R144 ;  /* 0x000004905c007986 */ /* 0x000fe8000c10150e */
[----:B------:R-:W-:Y:S04]  /*a750*/  STG.E.U16 desc[UR14][R92.64+0x6], R13 ;  /* 0x0000060d5c007986 */ /* 0x000fe8000c10150e */
[----:B------:R1:W-:Y:S01]  /*a760*/  STG.E.U16 desc[UR14][R50.64], R0 ;  /* 0x0000000032007986 */ /* 0x0003e2000c10150e */
[----:B0-----:R-:W-:-:S03]  /*a770*/  PRMT R12, R16, 0x7632, R12 ;  /* 0x00007632100c7816 */ /* 0x001fc6000000000c */
[----:B------:R-:W-:Y:S04]  /*a780*/  STG.E.U16 desc[UR14][R50.64+0x2], R15 ;  /* 0x0000020f32007986 */ /* 0x000fe8000c10150e */
[----:B------:R0:W-:Y:S01]  /*a790*/  STG.E.U16 desc[UR14][R50.64+0x4], R14 ;  /* 0x0000040e32007986 */ /* 0x0001e2000c10150e */
[----:B-1----:R-:W-:-:S03]  /*a7a0*/  PRMT R0, R18, 0x7632, R0 ;  /* 0x0000763212007816 */ /* 0x002fc60000000000 */
[----:B------:R-:W-:Y:S01]  /*a7b0*/  STG.E.U16 desc[UR14][R50.64+0x6], R17 ;  /* 0x0000061132007986 */ /* 0x000fe2000c10150e */
[----:B------:R-:W-:-:S03]  /*a7c0*/  PRMT R13, R20, 0x7632, R13 ;  /* 0x00007632140d7816 */ /* 0x000fc6000000000d */
[----:B------:R1:W-:Y:S01]  /*a7d0*/  STG.E.U16 desc[UR14][R98.64+0x6], R0 ;  /* 0x0000060062007986 */ /* 0x0003e2000c10150e */
[----:B0-----:R-:W-:-:S03]  /*a7e0*/  PRMT R14, R22, 0x7632, R14 ;  /* 0x00007632160e7816 */ /* 0x001fc6000000000e */
[----:B------:R-:W-:Y:S01]  /*a7f0*/  STG.E.U16 desc[UR14][R98.64], R16 ;  /* 0x0000001062007986 */ /* 0x000fe2000c10150e */
[----:B------:R-:W-:-:S03]  /*a800*/  PRMT R58, R28, 0x7632, R58 ;  /* 0x000076321c3a7816 */ /* 0x000fc6000000003a */
[----:B------:R0:W-:Y:S01]  /*a810*/  STG.E.U16 desc[UR14][R98.64+0x2], R12 ;  /* 0x0000020c62007986 */ /* 0x0001e2000c10150e */
[----:B-1----:R-:W-:-:S03]  /*a820*/  PRMT R0, R24, 0x7632, R0 ;  /* 0x0000763218007816 */ /* 0x002fc60000000000 */
[----:B------:R-:W-:Y:S04]  /*a830*/  STG.E.U16 desc[UR14][R98.64+0x4], R18 ;  /* 0x0000041262007986 */ /* 0x000fe8000c10150e */
[----:B------:R-:W-:Y:S01]  /*a840*/  STG.E.U16 desc[UR14][R96.64], R20 ;  /* 0x0000001460007986 */ /* 0x000fe2000c10150e */
[----:B0-----:R-:W-:-:S03]  /*a850*/  PRMT R12, R26, 0x7632, R12 ;  /* 0x000076321a0c7816 */ /* 0x001fc6000000000c */
[----:B------:R0:W-:Y:S04]  /*a860*/  STG.E.U16 desc[UR14][R96.64+0x2], R13 ;  /* 0x0000020d60007986 */ /* 0x0001e8000c10150e */
[----:B------:R-:W-:Y:S04]  /*a870*/  STG.E.U16 desc[UR14][R96.64+0x4], R22 ;  /* 0x0000041660007986 */ /* 0x000fe8000c10150e */
[----:B------:R-:W-:Y:S04]  /*a880*/  STG.E.U16 desc[UR14][R96.64+0x6], R14 ;  /* 0x0000060e60007986 */ /* 0x000fe8000c10150e */
[----:B------:R1:W-:Y:S01]  /*a890*/  STG.E.U16 desc[UR14][R94.64+0x2], R0 ;  /* 0x000002005e007986 */ /* 0x0003e2000c10150e */
[----:B0-----:R-:W-:-:S02]  /*a8a0*/  PRMT R13, R30, 0x7632, R13 ;  /* 0x000076321e0d7816 */ /* 0x001fc4000000000d */
[----:B------:R-:W-:Y:S01]  /*a8b0*/  PRMT R57, R32, 0x7632, R57 ;  /* 0x0000763220397816 */ /* 0x000fe20000000039 */
[----:B------:R-:W-:Y:S01]  /*a8c0*/  STG.E.U16 desc[UR14][R94.64], R24 ;  /* 0x000000185e007986 */ /* 0x000fe2000c10150e */
[----:B------:R-:W-:-:S03]  /*a8d0*/  PRMT R56, R36, 0x7632, R56 ;  /* 0x0000763224387816 */ /* 0x000fc60000000038 */
[----:B------:R-:W-:Y:S01]  /*a8e0*/  STG.E.U16 desc[UR14][R94.64+0x4], R26 ;  /* 0x0000041a5e007986 */ /* 0x000fe2000c10150e */
[----:B-1----:R-:W-:-:S03]  /*a8f0*/  PRMT R0, R34, 0x7632, R0 ;  /* 0x0000763222007816 */ /* 0x002fc60000000000 */
[----:B------:R0:W-:Y:S04]  /*a900*/  STG.E.U16 desc[UR14][R94.64+0x6], R12 ;  /* 0x0000060c5e007986 */ /* 0x0001e8000c10150e */
[----:B------:R-:W-:Y:S04]  /*a910*/  STG.E.U16 desc[UR14][R116.64], R28 ;  /* 0x0000001c74007986 */ /* 0x000fe8000c10150e */
[----:B------:R-:W-:Y:S04]  /*a920*/  STG.E.U16 desc[UR14][R116.64+0x2], R58 ;  /* 0x0000023a74007986 */ /* 0x000fe8000c10150e */
[----:B------:R-:W-:Y:S01]  /*a930*/  STG.E.U16 desc[UR14][R116.64+0x4], R30 ;  /* 0x0000041e74007986 */ /* 0x000fe2000c10150e */
[----:B0-----:R-:W-:-:S03]  /*a940*/  PRMT R12, R38, 0x7632, R12 ;  /* 0x00007632260c7816 */ /* 0x001fc6000000000c */
[----:B------:R0:W-:Y:S04]  /*a950*/  STG.E.U16 desc[UR14][R116.64+0x6], R13 ;  /* 0x0000060d74007986 */ /* 0x0001e8000c10150e */
[----:B------:R1:W-:Y:S01]  /*a960*/  STG.E.U16 desc[UR14][R114.64+0x6], R0 ;  /* 0x0000060072007986 */ /* 0x0003e2000c10150e */
[----:B------:R-:W-:-:S03]  /*a970*/  PRMT R24, R44, 0x7632, R24 ;  /* 0x000076322c187816 */ /* 0x000fc60000000018 */
[----:B------:R-:W-:Y:S01]  /*a980*/  STG.E.U16 desc[UR14][R114.64], R32 ;  /* 0x0000002072007986 */ /* 0x000fe2000c10150e */
        /* <DEDUP_REMOVED lines=11> */
[----:B------:R-:W-:Y:S01]  /*aa40*/  STG.E.U16 desc[UR14][R110.64], R40 ;  /* 0x000000286e007986 */ /* 0x000fe2000c10150e */
[----:B-1----:R-:W-:-:S03]  /*aa50*/  PRMT R0, R52, 0x7632, R0 ;  /* 0x0000763234007816 */ /* 0x002fc60000000000 */
[----:B------:R-:W-:Y:S01]  /*aa60*/  STG.E.U16 desc[UR14][R110.64+0x4], R42 ;  /* 0x0000042a6e007986 */ /* 0x000fe2000c10150e */
[----:B--2---:R-:W-:-:S03]  /*aa70*/  PRMT R13, R55, 0x7632, R13 ;  /* 0x00007632370d7816 */ /* 0x004fc6000000000d */
[----:B------:R-:W-:Y:S01]  /*aa80*/  STG.E.U16 desc[UR14][R48.64], R44 ;  /* 0x0000002c30007986 */ /* 0x000fe2000c10150e */
[----:B------:R-:W-:-:S03]  /*aa90*/  PRMT R50, R66, 0x7632, R50 ;  /* 0x0000763242327816 */ /* 0x000fc60000000032 */
[----:B------:R-:W-:Y:S04]  /*aaa0*/  STG.E.U16 desc[UR14][R48.64+0x2], R24 ;  /* 0x0000021830007986 */ /* 0x000fe8000c10150e */
        /* <DEDUP_REMOVED lines=8> */
[----:B------:R-:W-:Y:S02]  /*ab30*/  PRMT R51, R74, 0x7632, R51 ;  /* 0x000076324a337816 */ /* 0x000fe40000000033 */
[----:B-1----:R-:W-:Y:S02]  /*ab40*/  PRMT R3, R68, 0x7632, R3 ;  /* 0x0000763244037816 */ /* 0x002fe40000000003 */
[----:B------:R-:W-:Y:S01]  /*ab50*/  PRMT R2, R70, 0x7632, R2 ;  /* 0x0000763246027816 */ /* 0x000fe20000000002 */
        /* <DEDUP_REMOVED lines=8> */
[----:B------:R0:W-:Y:S01]  /*abe0*/  STG.E.U16 desc[UR14][R4.64+0x4], R72 ;  /* 0x0000044804007986 */ /* 0x0001e2000c10150e */
[----:B--2---:R-:W-:-:S03]  /*abf0*/  PRMT R2, R122, 0x7632, R2 ;  /* 0x000076327a027816 */ /* 0x004fc60000000002 */
[----:B------:R-:W-:Y:S01]  /*ac00*/  STG.E.U16 desc[UR14][R102.64], R74 ;  /* 0x0000004a66007986 */ /* 0x000fe2000c10150e */
[----:B------:R-:W-:-:S03]  /*ac10*/  PRMT R52, R124, 0x7632, R52 ;  /* 0x000076327c347816 */ /* 0x000fc60000000034 */
[----:B------:R-:W-:Y:S04]  /*ac20*/  STG.E.U16 desc[UR14][R102.64+0x2], R51 ;  /* 0x0000023366007986 */ /* 0x000fe8000c10150e */
        /* <DEDUP_REMOVED lines=11> */
[----:B------:R-:W-:Y:S01]  /*ace0*/  PRMT R53, R132, 0x7632, R53 ;  /* 0x0000763284357816 */ /* 0x000fe20000000035 */
[----:B------:R-:W-:Y:S02]  /*acf0*/  UIADD3.X UR5, URZ, UR5, URZ, UP0, !UPT ;  /* 0x000000053f057290 */ /* 0x000fe400087fe43f */
[----:B------:R-:W-:Y:S01]  /*ad00*/  STG.E.U16 desc[UR14][R104.64+0x2], R52 ;  /* 0x0000023468007986 */ /* 0x000fe2000c10150e */
[----:B------:R-:W-:-:S03]  /*ad10*/  PRMT R5, R136, 0x7632, R5 ;  /* 0x0000763288057816 */ /* 0x000fc60000000005 */
[----:B------:R-:W-:Y:S01]  /*ad20*/  STG.E.U16 desc[UR14][R104.64+0x4], R126 ;  /* 0x0000047e68007986 */ /* 0x000fe2000c10150e */
[----:B------:R-:W-:-:S03]  /*ad30*/  PRMT R54, R140, 0x7632, R54 ;  /* 0x000076328c367816 */ /* 0x000fc60000000036 */
[----:B------:R-:W-:Y:S01]  /*ad40*/  STG.E.U16 desc[UR14][R104.64+0x6], R3 ;  /* 0x0000060368007986 */ /* 0x000fe2000c10150e */
[----:B------:R-:W-:-:S03]  /*ad50*/  UISETP.GE.U32.AND UP0, UPT, UR10, UR20, UPT ;  /* 0x000000140a00728c */ /* 0x000fc6000bf06070 */
[----:B------:R-:W-:Y:S04]  /*ad60*/  STG.E.U16 desc[UR14][R8.64], R128 ;  /* 0x0000008008007986 */ /* 0x000fe8000c10150e */
        /* <DEDUP_REMOVED lines=22> */
.L_x_1283:
        /* <DEDUP_REMOVED lines=11> */
.L_x_2652:


//--------------------- .text._ZN13group_norm_v214gn_cuda_kernelI13__nv_bfloat16Li320ELi2ELi16ELi80ELi1024ELb1ELi64ELi320ELi320ELi4ELb1ELi18ELb0ELb0ENS_16CompileConditionILi900EEEEEvPT_PKS4_S7_S7_flPfS8_Pj --------------------------
	.section	.text._ZN13group_norm_v214gn_cuda_kernelI13__nv_bfloat16Li320ELi2ELi16ELi80ELi1024ELb1ELi64ELi320ELi320ELi4ELb1ELi18ELb0ELb0ENS_16CompileConditionILi900EEEEEvPT_PKS4_S7_S7_flPfS8_Pj,"ax",@progbits
	.align	128
        .global         _ZN13group_norm_v214gn_cuda_kernelI13__nv_bfloat16Li320ELi2ELi16ELi80ELi1024ELb1ELi64ELi320ELi320ELi4ELb1ELi18ELb0ELb0ENS_16CompileConditionILi900EEEEEvPT_PKS4_S7_S7_flPfS8_Pj
        .type           _ZN13group_norm_v214gn_cuda_kernelI13__nv_bfloat16Li320ELi2ELi16ELi80ELi1024ELb1ELi64ELi320ELi320ELi4ELb1ELi18ELb0ELb0ENS_16CompileConditionILi900EEEEEvPT_PKS4_S7_S7_flPfS8_Pj,@function
        .size           _ZN13group_norm_v214gn_cuda_kernelI13__nv_bfloat16Li320ELi2ELi16ELi80ELi1024ELb1ELi64ELi320ELi320ELi4ELb1ELi18ELb0ELb0ENS_16CompileConditionILi900EEEEEvPT_PKS4_S7_S7_flPfS8_Pj,(.L_x_2653 - _ZN13group_norm_v214gn_cuda_kernelI13__nv_bfloat16Li320ELi2ELi16ELi80ELi1024ELb1ELi64ELi320ELi320ELi4ELb1ELi18ELb0ELb0ENS_16CompileConditionILi900EEEEEvPT_PKS4_S7_S7_flPfS8_Pj)
        .other          _ZN13group_norm_v214gn_cuda_kernelI13__nv_bfloat16Li320ELi2ELi16ELi80ELi1024ELb1ELi64ELi320ELi320ELi4ELb1ELi18ELb0ELb0ENS_16CompileConditionILi900EEEEEvPT_PKS4_S7_S7_flPfS8_Pj,@"STO_CUDA_ENTRY STV_DEFAULT"
_ZN13group_norm_v214gn_cuda_kernelI13__nv_bfloat16Li320ELi2ELi16ELi80ELi1024ELb1ELi64ELi320ELi320ELi4ELb1ELi18ELb0ELb0ENS_16CompileConditionILi900EEEEEvPT_PKS4_S7_S7_flPfS8_Pj:
.text._ZN13group_norm_v214gn_cuda_kernelI13__nv_bfloat16Li320ELi2ELi16ELi80ELi1024ELb1ELi64ELi320ELi320ELi4ELb1ELi18ELb0ELb0ENS_16CompileConditionILi900EEEEEvPT_PKS4_S7_S7_flPfS8_Pj:
        /* <DEDUP_REMOVED lines=24> */
.L_x_1292:
[----:B-1----:R-:W1:Y:S01]  /*0180*/  S2R R87, SR_TID.X ;  /* 0x0000000000577919 */ /* 0x002e620000002100 */
[----:B------:R-:W-:Y:S01]  /*0190*/  ULOP3.LUT UR16, UR9, 0x3, URZ, 0xc0, !UPT ;  /* 0x0000000309107892 */ /* 0x000fe2000f8ec03f */
[----:B------:R-:W2:Y:S01]  /*01a0*/  LDC.64 R28, c[0x0][0x220] ;  /* 0x00008800ff1c7b82 */ /* 0x000ea20000000a00 */
        /* <DEDUP_REMOVED lines=8> */
[----:B-1----:R-:W-:Y:S01]  /*0230*/  IMAD.WIDE.U32 R2, R87, -0x33333333, RZ ;  /* 0xcccccccd57027825 */ /* 0x002fe200078e00ff */
[----:B0-----:R-:W-:-:S04]  /*0240*/  SHF.L.U32 R0, R86, 0x6, RZ ;  /* 0x0000000656007819 */ /* 0x001fc800000006ff */
[----:B------:R-:W-:Y:S02]  /*0250*/  SHF.R.U32.HI R3, RZ, 0x6, R3 ;  /* 0x00000006ff037819 */ /* 0x000fe40000011603 */
[----:B------:R-:W-:-:S03]  /*0260*/  LOP3.LUT R0, R0, 0x3c0, RZ, 0xc0, !PT ;  /* 0x000003c000007812 */ /* 0x000fc600078ec0ff */
[----:B------:R-:W-:Y:S01]  /*0270*/  IMAD R83, R3, -0x50, R87 ;  /* 0xffffffb003537824 */ /* 0x000fe200078e0257 */
[----:B------:R-:W-:-:S04]  /*0280*/  IADD3 R0, R0, R3, RZ ;  /* 0x0000000300007210 */ /* 0x000fc80007ffe0ff */
[----:B------:R-:W-:Y:S01]  /*0290*/  LEA R8, R83, UR8, 0x2 ;  /* 0x0000000853087c11 */ /* 0x000fe2000f8e10ff */
[----:B------:R-:W-:-:S03]  /*02a0*/  IMAD R2, R0, 0x500, RZ ;  /* 0x0000050000027824 */ /* 0x000fc600078e02ff */
[--C-:B------:R-:W-:Y:S02]  /*02b0*/  SHF.R.S32.HI R9, RZ, 0x1f, R8.reuse ;  /* 0x0000001fff097819 */ /* 0x100fe40000011408 */
[----:B------:R-:W-:Y:S01]  /*02c0*/  IADD3 R5, R2, 0x1400, RZ ;  /* 0x0000140002057810 */ /* 0x000fe20007ffe0ff */
[----:B------:R-:W-:-:S05]  /*02d0*/  IMAD.WIDE.U32 R6, R7, 0x140000, R8 ;  /* 0x0014000007067825 */ /* 0x000fca00078e0008 */
[----:B------:R-:W-:Y:S02]  /*02e0*/  IADD3 R0, R7, UR11, RZ ;  /* 0x0000000b07007c10 */ /* 0x000fe4000fffe0ff */
[----:B------:R-:W-:-:S04]  /*02f0*/  IADD3 R3, P0, R2, R6, RZ ;  /* 0x0000000602037210 */ /* 0x000fc80007f1e0ff */
[----:B------:R-:W-:Y:S02]  /*0300*/  IADD3.X R4, RZ, R0, RZ, P0, !PT ;  /* 0x00000000ff047210 */ /* 0x000fe400007fe4ff */
[----:B------:R-:W-:-:S04]  /*0310*/  LEA R60, P0, R3, UR12, 0x1 ;  /* 0x0000000c033c7c11 */ /* 0x000fc8000f8008ff */
[----:B------:R-:W-:Y:S02]  /*0320*/  LEA.HI.X R61, R3, UR13, R4, 0x1, P0 ;  /* 0x0000000d033d7c11 */ /* 0x000fe400080f0c04 */
[----:B------:R-:W-:-:S04]  /*0330*/  IADD3 R3, P0, R5, R6, RZ ;  /* 0x0000000605037210 */ /* 0x000fc80007f1e0ff */
[----:B------:R-:W4:Y:S01]  /*0340*/  LDG.E.64.CONSTANT R60, desc[UR14][R60.64] ;  /* 0x0000000e3c3c7981 */ /* 0x000f22000c1e9b00 */
[----:B------:R-:W-:Y:S02]  /*0350*/  IADD3.X R4, RZ, R0, RZ, P0, !PT ;  /* 0x00000000ff047210 */ /* 0x000fe400007fe4ff */
        /* <DEDUP_REMOVED lines=21> */
[----:B------:R-:W-:-:S04]  /*04b0*/  LEA R52, P0, R3, UR12, 0x1 ;  /* 0x0000000c03347c11 */ /* 0x000fc8000f8008ff */
[----:B------:R-:W-:Y:S02]  /*04c0*/  LEA.HI.X R53, R3, UR13, R4, 0x1, P0 ;  /* 0x0000000d03357c11 */ /* 0x000fe400080f0c04 */
[----:B------:R-:W-:-:S04]  /*04d0*/  IADD3 R93, R2, 0x6400, RZ ;  /* 0x00006400025d7810 */ /* 0x000fc80007ffe0ff */
[----:B------:R-:W4:Y:S01]  /*04e0*/  LDG.E.64.CONSTANT R52, desc[UR14][R52.64] ;  /* 0x0000000e34347981 */ /* 0x000f22000c1e9b00 */
        /* <DEDUP_REMOVED lines=59> */
[----:B------:R-:W-:-:S03]  /*08a0*/  IADD3 R5, P0, R5, R6, RZ ;  /* 0x0000000605057210 */ /* 0x000fc60007f1e0ff */
[----:B------:R0:W-:Y:S02]  /*08b0*/  STL [R1], R10 ;  /* 0x0000000a01007387 */ /* 0x0001e40000100800 */
[----:B0-----:R-:W-:Y:S02]  /*08c0*/  IADD3.X R10, RZ, R0, RZ, P0, !PT ;  /* 0x00000000ff0a7210 */ /* 0x001fe400007fe4ff */
        /* <DEDUP_REMOVED lines=9> */
[----:B------:R-:W-:Y:S01]  /*0960*/  STL [R1+0x10], R10 ;  /* 0x0000100a01007387 */ /* 0x000fe20000100800 */
[----:B--2---:R-:W-:-:S03]  /*0970*/  IMAD.WIDE R28, R8, 0x2, R28 ;  /* 0x00000002081c7825 */ /* 0x004fc600078e021c */
[----:B------:R0:W-:Y:S01]  /*0980*/  STL [R1+0x18], R0 ;  /* 0x0000180001007387 */ /* 0x0001e20000100800 */
[----:B---3--:R-:W-:-:S03]  /*0990*/  IMAD.WIDE R26, R8, 0x2, R26 ;  /* 0x00000002081a7825 */ /* 0x008fc600078e021a */
[----:B------:R-:W2:Y:S04]  /*09a0*/  LDL R73, [R1+0x48] ;  /* 0x0000480001497983 */ /* 0x000ea80000100800 */
[----:B------:R-:W5:Y:S04]  /*09b0*/  LDG.E.64.CONSTANT R28, desc[UR14][R28.64] ;  /* 0x0000000e1c1c7981 */ /* 0x000f68000c1e9b00 */
[----:B------:R-:W5:Y:S01]  /*09c0*/  LDG.E.64.CONSTANT R26, desc[UR14][R26.64] ;  /* 0x0000000e1a1a7981 */ /* 0x000f62000c1e9b00 */
[C---:B----4-:R-:W-:Y:S02]  /*09d0*/  PRMT R7, R60.reuse, 0x7632, R7 ;  /* 0x000076323c077816 */ /* 0x050fe40000000007 */
[----:B0-----:R-:W-:-:S02]  /*09e0*/  SHF.L.U32 R0, R60, 0x10, RZ ;  /* 0x000000103c007819 */ /* 0x001fc400000006ff */
[----:B------:R-:W-:-:S03]  /*09f0*/  SHF.L.U32 R10, R7, 0x10, RZ ;  /* 0x00000010070a7819 */ /* 0x000fc600000006ff */
        /* <DEDUP_REMOVED lines=121> */
[----:B------:R-:W-:Y:S02]  /*1190*/  SHF.L.U32 R20, R42, 0x10, RZ ;  /* 0x000000102a147819 */ /* 0x000fe400000006ff */
[----:B------:R-:W-:Y:S01]  /*11a0*/  FADD.FTZ R25, R24, R23 ;  /* 0x0000001718197221 */ /* 0x000fe20000010000 */
[----:B------:R-:W-:Y:S01]  /*11b0*/  PRMT R21, R42, 0x7632, R21 ;  /* 0x000076322a157816 */ /* 0x000fe20000000015 */
[----:B------:R-:W-:-:S02]  /*11c0*/  FFMA.FTZ R23, R23, R23, R22 ;  /* 0x0000001717177223 */ /* 0x000fc40000010016 */
[----:B------:R-:W-:Y:S01]  /*11d0*/  FADD.FTZ R25, R25, R20 ;  /* 0x0000001419197221 */ /* 0x000fe20000010000 */
[----:B------:R-:W-:Y:S01]  /*11e0*/  SHF.L.U32 R24, R21, 0x10, RZ ;  /* 0x0000001015187819 */ /* 0x000fe200000006ff */
        /* <DEDUP_REMOVED lines=52> */
[----:B------:R-:W-:Y:S01]  /*1530*/  PRMT R63, R34, 0x7632, R63 ;  /* 0x00007632223f7816 */ /* 0x000fe2000000003f */
[----:B------:R-:W-:Y:S02]  /*1540*/  FFMA.FTZ R66, R62, R62, R67 ;  /* 0x0000003e3e427223 */ /* 0x000fe40000010043 */
[----:B------:R-:W-:Y:S01]  /*1550*/  FADD.FTZ R65, R64, R75 ;  /* 0x0000004b40417221 */ /* 0x000fe20000010000 */
        /* <DEDUP_REMOVED lines=8> */
[----:B------:R-:W-:-:S03]  /*15e0*/  FFMA.FTZ R63, R79, R79, R66 ;  /* 0x0000004f4f3f7223 */ /* 0x000fc60000010042 */
[----:B------:R-:W-:Y:S01]  /*15f0*/  FADD.FTZ R65, R65, R62 ;  /* 0x0000003e41417221 */ /* 0x000fe20000010000 */
[----:B------:R-:W-:Y:S01]  /*1600*/  FFMA.FTZ R63, R62, R62, R63 ;  /* 0x0000003e3e3f7223 */ /* 0x000fe2000001003f */
[C---:B------:R-:W-:Y:S02]  /*1610*/  SHF.L.U32 R78, R32.reuse, 0x10, RZ ;  /* 0x00000010204e7819 */ /* 0x040fe400000006ff */
[----:B------:R-:W-:-:S03]  /*1620*/  PRMT R64, R32, 0x7632, R64 ;  /* 0x0000763220407816 */ /* 0x000fc60000000040 */
        /* <DEDUP_REMOVED lines=28> */
[----:B--2---:R0:W-:Y:S02]  /*17f0*/  STS.64 [R73], R62 ;  /* 0x0000003e49007388 */ /* 0x0041e40000000a00 */
[----:B0-----:R-:W-:Y:S01]  /*1800*/  CS2R R62, SRZ ;  /* 0x00000000003e7805 */ /* 0x001fe2000001ff00 */
[----:B------:R-:W-:Y:S06]  /*1810*/  BAR.SYNC.DEFER_BLOCKING 0x0 ;  /* 0x0000000000007b1d */ /* 0x000fec0000010000 */
[----:B------:R-:W-:Y:S05]  /*1820*/  @P0 BRA `(.L_x_1285) ;  /* 0x0000000800f40947 */ /* 0x000fea0003800000 */
[----:B------:R-:W0:Y:S01]  /*1830*/  S2R R63, SR_CgaCtaId ;  /* 0x00000000003f7919 */ /* 0x000e220000008800 */
[----:B------:R-:W-:Y:S01]  /*1840*/  USHF.L.U32 UR6, UR9, 0x2, URZ ;  /* 0x0000000209067899 */ /* 0x000fe2000800063f */
[----:B------:R-:W-:Y:S01]  /*1850*/  HFMA2.MMA R66, -RZ, RZ, 0, 4.76837158203125e-06 ;  /* 0x00000050ff427435 */ /* 0x000fe200000001ff */
[----:B------:R-:W-:Y:S02]  /*1860*/  MOV R67, 0x400 ;  /* 0x0000040000437802 */ /* 0x000fe40000000f00 */
[----:B------:R-:W-:Y:S01]  /*1870*/  ULOP3.LUT UR6, UR6, 0xc, URZ, 0xc0, !UPT ;  /* 0x0000000c06067892 */ /* 0x000fe2000f8ec03f */
[----:B------:R-:W-:-:S04]  /*1880*/  SHF.L.U32 R73, R87, 0x3, RZ ;  /* 0x0000000357497819 */ /* 0x000fc800000006ff */
[----:B------:R-:W-:Y:S02]  /*1890*/  LOP3.LUT R73, R73, 0x18, RZ, 0xc0, !PT ;  /* 0x0000001849497812 */ /* 0x000fe400078ec0ff */
[----:B------:R-:W-:-:S05]  /*18a0*/  LEA.HI R62, R87, UR6, RZ, 0x1e ;  /* 0x00000006573e7c11 */ /* 0x000fca000f8ff0ff */
[----:B------:R-:W-:-:S05]  /*18b0*/  IMAD R66, R62, R66, -UR8 ;  /* 0x800000083e427e24 */ /* 0x000fca000f8e0242 */
[----:B------:R-:W-:Y:S02]  /*18c0*/  SHF.R.S32.HI R62, RZ, 0x1f, R66 ;  /* 0x0000001fff3e7819 */ /* 0x000fe40000011442 */
[----:B------:R-:W-:Y:S02]  /*18d0*/  IADD3 R76, R66, 0x40, RZ ;  /* 0x00000040424c7810 */ /* 0x000fe40007ffe0ff */
[----:B------:R-:W-:Y:S02]  /*18e0*/  LEA.HI R62, R62, R66, RZ, 0x2 ;  /* 0x000000423e3e7211 */ /* 0x000fe400078f10ff */
[----:B------:R-:W-:Y:S02]  /*18f0*/  IADD3 R74, R66, 0x44, RZ ;  /* 0x00000044424a7810 */ /* 0x000fe40007ffe0ff */
[----:B------:R-:W-:Y:S02]  /*1900*/  SHF.R.S32.HI R62, RZ, 0x2, R62 ;  /* 0x00000002ff3e7819 */ /* 0x000fe4000001143e */
[----:B0-----:R-:W-:-:S02]  /*1910*/  LEA R67, R63, R67, 0x18 ;  /* 0x000000433f437211 */ /* 0x001fc400078ec0ff */
[----:B------:R-:W-:-:S03]  /*1920*/  IADD3 R63, R66, 0x4, RZ ;  /* 0x00000004423f7810 */ /* 0x000fc60007ffe0ff */
        /* <DEDUP_REMOVED lines=153> */
[----:B------:R-:W-:-:S02]  /*22c0*/  IADD3 R76, R73, R76, RZ ;  /* 0x0000004c494c7210 */ /* 0x000fc40007ffe0ff */
[C---:B------:R-:W-:Y:S01]  /*22d0*/  IADD3 R74, R73.reuse, R74, RZ ;  /* 0x0000004a494a7210 */ /* 0x040fe20007ffe0ff */
        /* <DEDUP_REMOVED lines=18> */
.L_x_1285:
[----:B------:R-:W-:Y:S05]  /*2400*/  BSYNC B0 ;  /* 0x0000000000007941 */ /* 0x000fea0003800000 */
.L_x_1284:
        /* <DEDUP_REMOVED lines=12> */
[----:B------:R-:W-:Y:S01]  /*24d0*/  ULDC UR6, c[0x0][0x10] ;  /* 0x0000040000067ab9 */ /* 0x000fe20000000800 */
[----:B------:R-:W-:Y:S01]  /*24e0*/  SHF.R.U32.HI R64, RZ, 0x2, R87 ;  /* 0x00000002ff407819 */ /* 0x000fe20000011657 */
[----:B------:R-:W-:-:S03]  /*24f0*/  UIMAD UR6, UR6, UR4, UR7 ;  /* 0x00000004060672a4 */ /* 0x000fc6000f8e0207 */
[----:B------:R-:W-:-:S03]  /*2500*/  SHF.L.U32 R64, R64, 0x4, RZ ;  /* 0x0000000440407819 */ /* 0x000fc600000006ff */
[----:B------:R-:W-:Y:S02]  /*2510*/  MOV R65, UR6 ;  /* 0x0000000600417c02 */ /* 0x000fe40008000f00 */
[----:B------:R-:W-:-:S04]  /*2520*/  LOP3.LUT R64, R64, 0xfffffff0, R86, 0xe2, !PT ;  /* 0xfffffff040407812 */ /* 0x000fc800078ee256 */
[----:B------:R-:W-:-:S04]  /*2530*/  LEA R64, R65, R64, 0x6 ;  /* 0x0000004041407211 */ /* 0x000fc800078e30ff */
[----:B------:R-:W-:-:S05]  /*2540*/  SHF.L.U32 R64, R64, 0x1, RZ ;  /* 0x0000000140407819 */ /* 0x000fca00000006ff */
[----:B0-----:R-:W-:-:S05]  /*2550*/  IMAD.WIDE.U32 R64, R64, 0x4, R66 ;  /* 0x0000000440407825 */ /* 0x001fca00078e0042 */
[----:B------:R0:W-:Y:S02]  /*2560*/  STG.E.64 desc[UR14][R64.64], R62 ;  /* 0x0000003e40007986 */ /* 0x0001e4000c101b0e */
.L_x_1287:
[----:B------:R-:W-:Y:S05]  /*2570*/  BSYNC B0 ;  /* 0x0000000000007941 */ /* 0x000fea0003800000 */
.L_x_1286:
        /* <DEDUP_REMOVED lines=24> */
[----:B0-----:R-:W-:Y:S02]  /*2700*/  ISETP.NE.AND P0, PT, R65, RZ, PT ;  /* 0x000000ff4100720c */ /* 0x001fe40003f05270 */
[----:B------:R-:W-:Y:S01]  /*2710*/  PRMT R62, R54, 0x7632, R62 ;  /* 0x00007632363e7816 */ /* 0x000fe2000000003e */
[----:B------:R1:W-:Y:S01]  /*2720*/  STL.S16 [R1+0x3c], R30 ;  /* 0x00003c1e01007387 */ /* 0x0003e20000100600 */
        /* <DEDUP_REMOVED lines=15> */
[----:B------:R-:W-:Y:S01]  /*2820*/  ISETP.GT.U32.AND P1, PT, R65, 0x3f, PT ;  /* 0x0000003f4100780c */ /* 0x000fe20003f24070 */
[----:B-1----:R-:W-:-:S12]  /*2830*/  @P0 BRA `(.L_x_1288) ;  /* 0x0000000000440947 */ /* 0x002fd80003800000 */
[----:B------:R-:W0:Y:S01]  /*2840*/  S2R R65, SR_CTAID.X ;  /* 0x0000000000417919 */ /* 0x000e220000002500 */
[----:B------:R-:W1:Y:S01]  /*2850*/  LDC.64 R32, c[0x0][0x250] ;  /* 0x00009400ff207b82 */ /* 0x000e620000000a00 */
[----:B------:R-:W-:-:S05]  /*2860*/  MOV R30, UR7 ;  /* 0x00000007001e7c02 */ /* 0x000fca0008000f00 */
        /* <DEDUP_REMOVED lines=8> */
.L_x_1289:
[----:B------:R-:W2:Y:S04]  /*28f0*/  LD.E.STRONG.GPU R33, desc[UR14][R30.64] ;  /* 0x0000000e1e217980 */ /* 0x000ea8000c10f900 */
[----:B--2---:R-:W-:Y:S01]  /*2900*/  CCTL.IVALL ;  /* 0x00000000ff00798f */ /* 0x004fe20002000000 */
[----:B------:R-:W-:Y:S05]  /*2910*/  YIELD ;  /* 0x0000000000007946 */ /* 0x000fea0003800000 */
[----:B-----5:R-:W-:-:S04]  /*2920*/  LOP3.LUT R33, R33, R32, RZ, 0x3c, !PT ;  /* 0x0000002021217212 */ /* 0x020fc800078e3cff */
[----:B------:R-:W-:-:S13]  /*2930*/  ISETP.GT.AND P0, PT, R33, -0x1, PT ;  /* 0xffffffff2100780c */ /* 0x000fda0003f04270 */
[----:B------:R-:W-:Y:S05]  /*2940*/  @P0 BRA `(.L_x_1289) ;  /* 0xfffffffc00e80947 */ /* 0x000fea000383ffff */
.L_x_1288:
        /* <DEDUP_REMOVED lines=12> */
[----:B------:R-:W-:-:S04]  /*2a10*/  @!P1 LEA R30, R30, R31, 0x6 ;  /* 0x0000001f1e1e9211 */ /* 0x000fc800078e30ff */
[----:B------:R-:W-:Y:S02]  /*2a20*/  @!P1 IADD3 R32, R30, R32, RZ ;  /* 0x000000201e209210 */ /* 0x000fe40007ffe0ff */
[----:B------:R-:W0:Y:S02]  /*2a30*/  @!P1 LDC.64 R30, c[0x0][0x248] ;  /* 0x00009200ff1e9b82 */ /* 0x000e240000000a00 */
        /* <DEDUP_REMOVED lines=8> */
[----:B------:R-:W-:-:S04]  /*2ac0*/  @!P0 MOV R33, 0x400 ;  /* 0x0000040000218802 */ /* 0x000fc80000000f00 */
[----:B------:R-:W-:Y:S01]  /*2ad0*/  @!P0 IADD3 R33, R33, 0xc80, RZ ;  /* 0x00000c8021218810 */ /* 0x000fe20007ffe0ff */
        /* <DEDUP_REMOVED lines=19> */
[----:B------:R-:W-:Y:S01]  /*2c10*/  @!P0 FMUL.FTZ R30, R30, 1.2207031431898940355e-05 ;  /* 0x374ccccd1e1e8820 */ /* 0x000fe20000410000 */
[----:B-1----:R-:W-:-:S03]  /*2c20*/  FADD.FTZ R31, R31, R32 ;  /* 0x000000201f1f7221 */ /* 0x002fc60000010000 */
[----:B------:R-:W-:-:S04]  /*2c30*/  @!P0 FMUL.FTZ R32, R30, R30 ;  /* 0x0000001e1e208220 */ /* 0x000fc80000410000 */
[----:B------:R-:W-:Y:S02]  /*2c40*/  @!P0 FFMA.FTZ R31, R31, 1.2207031431898940355e-05, -R32 ;  /* 0x374ccccd1f1f8823 */ /* 0x000fe40000010820 */
        /* <DEDUP_REMOVED lines=29> */
.L_x_1291:
[----:B------:R-:W-:Y:S05]  /*2e20*/  BSYNC B0 ;  /* 0x0000000000007941 */ /* 0x000fea0003800000 */
.L_x_1290:
[----:B0-----:R-:W2:Y:S04]  /*2e30*/  LDL.LU R33, [R1+0x4] ;  /* 0x0000040001217983 */ /* 0x001ea80000300800 */
[----:B------:R-:W3:Y:S04]  /*2e40*/  LDL.LU R38, [R1+0xc] ;  /* 0x00000c0001267983 */ /* 0x000ee80000300800 */
[----:B------:R-:W4:Y:S04]  /*2e50*/  LDL.LU R39, [R1+0x14] ;  /* 0x0000140001277983 */ /* 0x000f280000300800 */
[----:B------:R-:W5:Y:S04]  /*2e60*/  LDL.LU R40, [R1+0x1c] ;  /* 0x00001c0001287983 */ /* 0x000f680000300800 */
[----:B------:R-:W5:Y:S04]  /*2e70*/  LDL.LU R34, [R1+0x20] ;  /* 0x0000200001227983 */ /* 0x000f680000300800 */
[----:B------:R-:W5:Y:S04]  /*2e80*/  LDL.LU R35, [R1+0x28] ;  /* 0x0000280001237983 */ /* 0x000f680000300800 */
[----:B------:R-:W5:Y:S04]  /*2e90*/  LDL.LU R36, [R1+0x40] ;  /* 0x0000400001247983 */ /* 0x000f680000300800 */
[----:B------:R-:W5:Y:S01]  /*2ea0*/  LDL.LU R52, [R1+0x44] ;  /* 0x0000440001347983 */ /* 0x000f620000300800 */
[----:B------:R-:W0:Y:S01]  /*2eb0*/  S2UR UR12, SR_CgaCtaId ;  /* 0x00000000000c79c3 */ /* 0x000e220000008800 */
[----:B------:R-:W-:Y:S01]  /*2ec0*/  MOV R30, UR16 ;  /* 0x00000010001e7c02 */ /* 0x000fe20008000f00 */
[----:B------:R-:W-:Y:S01]  /*2ed0*/  USHF.L.U32 UR6, UR9, 0x2, URZ ;  /* 0x0000000209067899 */ /* 0x000fe2000800063f */
[----:B------:R-:W-:Y:S01]  /*2ee0*/  SHF.L.U32 R28, R28, 0x10, RZ ;  /* 0x000000101c1c7819 */ /* 0x000fe200000006ff */
[----:B------:R-:W-:Y:S01]  /*2ef0*/  UMOV UR8, 0x400 ;  /* 0x0000040000087882 */ /* 0x000fe20000000000 */
[----:B------:R-:W-:Y:S01]  /*2f00*/  SHF.L.U32 R26, R26, 0x10, RZ ;  /* 0x000000101a1a7819 */ /* 0x000fe200000006ff */
[----:B------:R-:W-:Y:S01]  /*2f10*/  IMAD R30, R30, 0x50, R83 ;  /* 0x000000501e1e7824 */ /* 0x000fe200078e0253 */
[----:B------:R-:W-:Y:S01]  /*2f20*/  ULOP3.LUT UR6, UR6, 0xc, URZ, 0xc0, !UPT ;  /* 0x0000000c06067892 */ /* 0x000fe2000f8ec03f */
[----:B------:R-:W-:Y:S01]  /*2f30*/  STL [R1+0x68], R82 ;  /* 0x0000685201007387 */ /* 0x000fe20000100800 */
[----:B------:R-:W-:Y:S01]  /*2f40*/  UIADD3 UR8, UR8, 0xc80, URZ ;  /* 0x00000c8008087890 */ /* 0x000fe2000fffe03f */
[----:B------:R-:W-:-:S02]  /*2f50*/  SHF.L.U32 R66, R66, 0x10, RZ ;  /* 0x0000001042427819 */ /* 0x000fc400000006ff */
[----:B------:R-:W-:Y:S01]  /*2f60*/  SHF.L.U32 R44, R30, 0x2, RZ ;  /* 0x000000021e2c7819 */ /* 0x000fe200000006ff */
[----:B------:R-:W-:Y:S01]  /*2f70*/  STL [R1+0x64], R80 ;  /* 0x0000645001007387 */ /* 0x000fe20000100800 */
[----:B------:R-:W-:Y:S01]  /*2f80*/  IADD3 R32, RZ, -UR6, RZ ;  /* 0x80000006ff207c10 */ /* 0x000fe2000fffe0ff */
[----:B------:R-:W-:Y:S01]  /*2f90*/  ULDC UR6, c[0x0][0x230] ;  /* 0x00008c0000067ab9 */ /* 0x000fe20000000800 */
[----:B------:R-:W-:Y:S01]  /*2fa0*/  SHF.R.S32.HI R45, RZ, 0x1f, R44 ;  /* 0x0000001fff2d7819 */ /* 0x000fe2000001142c */
[----:B------:R-:W-:Y:S01]  /*2fb0*/  IMAD.WIDE.U32 R30, R44, -0x33333333, RZ ;  /* 0xcccccccd2c1e7825 */ /* 0x000fe200078e00ff */
[----:B------:R-:W-:Y:S01]  /*2fc0*/  STL [R1+0x60], R5 ;  /* 0x0000600501007387 */ /* 0x000fe20000100800 */
[----:B------:R-:W-:Y:S02]  /*2fd0*/  SHF.L.U32 R54, R54, 0x10, RZ ;  /* 0x0000001036367819 */ /* 0x000fe400000006ff */
[----:B------:R-:W-:Y:S01]  /*2fe0*/  SHF.L.U32 R29, R29, 0x10, RZ ;  /* 0x000000101d1d7819 */ /* 0x000fe200000006ff */
[----:B------:R-:W-:Y:S01]  /*2ff0*/  STL [R1+0x5c], R6 ;  /* 0x00005c0601007387 */ /* 0x000fe20000100800 */
[----:B------:R-:W-:Y:S01]  /*3000*/  LEA.HI R30, R31, R32, RZ, 0x1a ;  /* 0x000000201f1e7211 */ /* 0x000fe200078fd0ff */
[----:B0-----:R-:W-:Y:S01]  /*3010*/  ULEA UR8, UR12, UR8, 0x18 ;  /* 0x000000080c087291 */ /* 0x001fe2000f8ec03f */
[----:B------:R-:W-:-:S02]  /*3020*/  SHF.L.U32 R27, R27, 0x10, RZ ;  /* 0x000000101b1b7819 */ /* 0x000fc400000006ff */
[----:B------:R-:W-:Y:S01]  /*3030*/  ULDC.64 UR12, c[0x0][0x210] ;  /* 0x00008400000c7ab9 */ /* 0x000fe20000000a00 */
[----:B------:R-:W-:Y:S02]  /*3040*/  SHF.L.U32 R41, R41, 0x10, RZ ;  /* 0x0000001029297819 */ /* 0x000fe400000006ff */
[----:B------:R-:W-:Y:S02]  /*3050*/  LEA R30, R30, UR8, 0x3 ;  /* 0x000000081e1e7c11 */ /* 0x000fe4000f8e18ff */
[----:B------:R-:W-:Y:S02]  /*3060*/  SHF.L.U32 R59, R59, 0x10, RZ ;  /* 0x000000103b3b7819 */ /* 0x000fe400000006ff */
[----:B------:R-:W-:Y:S01]  /*3070*/  SHF.L.U32 R61, R61, 0x10, RZ ;  /* 0x000000103d3d7819 */ /* 0x000fe200000006ff */
[----:B------:R0:W1:Y:S01]  /*3080*/  LDS.64 R42, [R30] ;  /* 0x000000001e2a7984 */ /* 0x0000620000000a00 */
[----:B------:R-:W-:Y:S02]  /*3090*/  SHF.L.U32 R62, R62, 0x10, RZ ;  /* 0x000000103e3e7819 */ /* 0x000fe400000006ff */
[----:B------:R-:W-:-:S02]  /*30a0*/  SHF.L.U32 R63, R63, 0x10, RZ ;  /* 0x000000103f3f7819 */ /* 0x000fc400000006ff */
[----:B------:R-:W-:Y:S02]  /*30b0*/  SHF.L.U32 R58, R58, 0x10, RZ ;  /* 0x000000103a3a7819 */ /* 0x000fe400000006ff */
[----:B------:R-:W-:Y:S02]  /*30c0*/  SHF.L.U32 R51, R51, 0x10, RZ ;  /* 0x0000001033337819 */ /* 0x000fe400000006ff */
[----:B0-----:R-:W-:Y:S02]  /*30d0*/  MOV R30, UR17 ;  /* 0x00000011001e7c02 */ /* 0x001fe40008000f00 */
[----:B------:R-:W-:Y:S02]  /*30e0*/  SHF.L.U32 R50, R50, 0x10, RZ ;  /* 0x0000001032327819 */ /* 0x000fe400000006ff */
[----:B------:R-:W-:Y:S01]  /*30f0*/  SHF.L.U32 R49, R49, 0x10, RZ ;  /* 0x0000001031317819 */ /* 0x000fe200000006ff */
[----:B------:R-:W-:Y:S01]  /*3100*/  IMAD.WIDE.U32 R44, R30, 0x140000, R44 ;  /* 0x001400001e2c7825 */ /* 0x000fe200078e002c */
[----:B------:R-:W-:-:S02]  /*3110*/  SHF.L.U32 R74, R74, 0x10, RZ ;  /* 0x000000104a4a7819 */ /* 0x000fc400000006ff */
[----:B------:R-:W-:Y:S02]  /*3120*/  SHF.L.U32 R85, R85, 0x10, RZ ;  /* 0x0000001055557819 */ /* 0x000fe400000006ff */
[-C--:B------:R-:W-:Y:S02]  /*3130*/  IADD3 R2, P0, R2, R44.reuse, RZ ;  /* 0x0000002c02027210 */ /* 0x080fe40007f1e0ff */
[----:B------:R-:W-:Y:S02]  /*3140*/  IADD3 R30, R45, UR11, RZ ;  /* 0x0000000b2d1e7c10 */ /* 0x000fe4000fffe0ff */
[----:B------:R-:W-:Y:S02]  /*3150*/  IADD3 R37, P3, R93, R44, RZ ;  /* 0x0000002c5d257210 */ /* 0x000fe40007f7e0ff */
[----:B------:R-:W-:Y:S02]  /*3160*/  IADD3.X R31, RZ, R30, RZ, P0, !PT ;  /* 0x0000001eff1f7210 */ /* 0x000fe400007fe4ff */
[----:B------:R-:W-:-:S02]  /*3170*/  LEA R46, P0, R2, UR12, 0x1 ;  /* 0x0000000c022e7c11 */ /* 0x000fc4000f8008ff */
[----:B------:R-:W-:Y:S02]  /*3180*/  IADD3.X R6, RZ, R30, RZ, P3, !PT ;  /* 0x0000001eff067210 */ /* 0x000fe40001ffe4ff */
[----:B------:R-:W-:Y:S02]  /*3190*/  LEA.HI.X R47, R2, UR13, R31, 0x1, P0 ;  /* 0x0000000d022f7c11 */ /* 0x000fe400080f0c1f */
[-C--:B------:R-:W-:Y:S02]  /*31a0*/  IADD3 R31, P0, R84, R44.reuse, RZ ;  /* 0x0000002c541f7210 */ /* 0x080fe40007f1e0ff */
[----:B------:R-:W-:Y:S01]  /*31b0*/  IADD3 R32, P1, R92, R44, RZ ;  /* 0x0000002c5c207210 */ /* 0x000fe20007f3e0ff */
[----:B-1----:R-:W-:Y:S01]  /*31c0*/  FADD.FTZ R2, R43, UR6 ;  /* 0x000000062b027e21 */ /* 0x002fe20008010000 */
[--C-:B------:R-:W-:Y:S01]  /*31d0*/  FADD.FTZ R0, R0, -R42.reuse ;  /* 0x8000002a00007221 */ /* 0x100fe20000010000 */
[----:B------:R-:W-:Y:S01]  /*31e0*/  FADD.FTZ R43, R72, -R42 ;  /* 0x8000002a482b7221 */ /* 0x000fe20000010000 */
[C---:B------:R-:W-:Y:S01]  /*31f0*/  FADD.FTZ R66, -R42.reuse, R66 ;  /* 0x000000422a427221 */ /* 0x040fe20000010100 */
[----:B------:R-:W-:Y:S01]  /*3200*/  FADD.FTZ R54, -R42, R54 ;  /* 0x000000362a367221 */ /* 0x000fe20000010100 */
[--C-:B------:R-:W-:Y:S01]  /*3210*/  FADD.FTZ R71, R71, -R42.reuse ;  /* 0x8000002a47477221 */ /* 0x100fe20000010000 */
[----:B------:R-:W0:Y:S01]  /*3220*/  MUFU.RSQ R2, R2 ;  /* 0x0000000200027308 */ /* 0x000e220000001400 */
[--C-:B------:R-:W-:Y:S01]  /*3230*/  FADD.FTZ R70, R70, -R42.reuse ;  /* 0x8000002a46467221 */ /* 0x100fe20000010000 */
[--C-:B------:R-:W-:Y:S01]  /*3240*/  FADD.FTZ R69, R69, -R42.reuse ;  /* 0x8000002a45457221 */ /* 0x100fe20000010000 */
[--C-:B------:R-:W-:Y:S01]  /*3250*/  FADD.FTZ R8, R8, -R42.reuse ;  /* 0x8000002a08087221 */ /* 0x100fe20000010000 */
[C---:B------:R-:W-:Y:S01]  /*3260*/  FADD.FTZ R92, -R42.reuse, R61 ;  /* 0x0000003d2a5c7221 */ /* 0x040fe20000010100 */
[--C-:B------:R-:W-:Y:S01]  /*3270*/  FADD.FTZ R93, R7, -R42.reuse ;  /* 0x8000002a075d7221 */ /* 0x100fe20000010000 */
[----:B------:R-:W-:Y:S01]  /*3280*/  FADD.FTZ R9, R9, -R42 ;  /* 0x8000002a09097221 */ /* 0x000fe20000010000 */
[C---:B------:R-:W-:Y:S01]  /*3290*/  FADD.FTZ R63, -R42.reuse, R63 ;  /* 0x0000003f2a3f7221 */ /* 0x040fe20000010100 */
[----:B------:R-:W-:Y:S01]  /*32a0*/  FADD.FTZ R58, -R42, R58 ;  /* 0x0000003a2a3a7221 */ /* 0x000fe20000010100 */
[--C-:B------:R-:W-:Y:S01]  /*32b0*/  FADD.FTZ R13, R13, -R42.reuse ;  /* 0x8000002a0d0d7221 */ /* 0x100fe20000010000 */
[--C-:B------:R-:W-:Y:S01]  /*32c0*/  FADD.FTZ R14, R14, -R42.reuse ;  /* 0x8000002a0e0e7221 */ /* 0x100fe20000010000 */
[----:B------:R-:W-:Y:S01]  /*32d0*/  FADD.FTZ R15, R15, -R42 ;  /* 0x8000002a0f0f7221 */ /* 0x000fe20000010000 */
[----:B------:R-:W-:Y:S01]  /*32e0*/  FADD.FTZ R50, -R42, R50 ;  /* 0x000000322a327221 */ /* 0x000fe20000010100 */
[--C-:B------:R-:W-:Y:S01]  /*32f0*/  FADD.FTZ R18, R18, -R42.reuse ;  /* 0x8000002a12127221 */ /* 0x100fe20000010000 */
[----:B------:R-:W-:Y:S01]  /*3300*/  FADD.FTZ R19, R19, -R42 ;  /* 0x8000002a13137221 */ /* 0x000fe20000010000 */
[----:B------:R-:W-:Y:S01]  /*3310*/  FADD.FTZ R74, -R42, R74 ;  /* 0x0000004a2a4a7221 */ /* 0x000fe20000010100 */
[----:B------:R-:W-:Y:S01]  /*3320*/  FADD.FTZ R20, R20, -R42 ;  /* 0x8000002a14147221 */ /* 0x000fe20000010000 */
[----:B0-----:R-:W-:Y:S01]  /*3330*/  FMUL.FTZ R0, R0, R2 ;  /* 0x0000000200007220 */ /* 0x001fe20000410000 */
[C---:B------:R-:W-:Y:S01]  /*3340*/  FMUL.FTZ R43, R2.reuse, R43 ;  /* 0x0000002b022b7220 */ /* 0x040fe20000410000 */
[C---:B------:R-:W-:Y:S01]  /*3350*/  FMUL.FTZ R54, R2.reuse, R54 ;  /* 0x0000003602367220 */ /* 0x040fe20000410000 */
[----:B------:R-:W-:Y:S01]  /*3360*/  FMUL.FTZ R71, R2, R71 ;  /* 0x0000004702477220 */ /* 0x000fe20000410000 */
[--C-:B------:R-:W-:Y:S01]  /*3370*/  FFMA.FTZ R45, R0, R28, R26.reuse ;  /* 0x0000001c002d7223 */ /* 0x100fe2000001001a */
[----:B------:R-:W-:Y:S01]  /*3380*/  SHF.L.U32 R0, R65, 0x10, RZ ;  /* 0x0000001041007819 */ /* 0x000fe200000006ff */
[----:B------:R-:W-:Y:S01]  /*3390*/  FMUL.FTZ R65, R2, R66 ;  /* 0x0000004202417220 */ /* 0x000fe20000410000 */
[--C-:B------:R-:W-:Y:S01]  /*33a0*/  FFMA.FTZ R66, R43, R29, R27.reuse ;  /* 0x0000001d2b427223 */ /* 0x100fe2000001001b */
[----:B------:R-:W-:Y:S01]  /*33b0*/  SHF.L.U32 R43, R55, 0x10, RZ ;  /* 0x00000010372b7819 */ /* 0x000fe200000006ff */
[----:B------:R-:W-:Y:S01]  /*33c0*/  FFMA.FTZ R71, R28, R71, R26 ;  /* 0x000000471c477223 */ /* 0x000fe2000001001a */
[----:B------:R-:W-:Y:S01]  /*33d0*/  FFMA.FTZ R65, R65, R41, R0 ;  /* 0x0000002941417223 */ /* 0x000fe20000010000 */
[----:B------:R-:W-:Y:S01]  /*33e0*/  FMUL.FTZ R83, R66, -1.4426950216293334961 ;  /* 0xbfb8aa3b42537820 */ /* 0x000fe20000410000 */
[C---:B------:R-:W-:Y:S01]  /*33f0*/  FMUL.FTZ R69, R2.reuse, R69 ;  /* 0x0000004502457220 */ /* 0x040fe20000410000 */
[C---:B------:R-:W-:Y:S01]  /*3400*/  FMUL.FTZ R8, R2.reuse, R8 ;  /* 0x0000000802087220 */ /* 0x040fe20000410000 */
[C---:B------:R-:W-:Y:S01]  /*3410*/  FMUL.FTZ R92, R2.reuse, R92 ;  /* 0x0000005c025c7220 */ /* 0x040fe20000410000 */
[----:B------:R-:W-:Y:S01]  /*3420*/  FMUL.FTZ R93, R2, R93 ;  /* 0x0000005d025d7220 */ /* 0x000fe20000410000 */
[----:B------:R-:W-:Y:S01]  /*3430*/  FFMA.FTZ R69, R28, R69, R26 ;  /* 0x000000451c457223 */ /* 0x000fe2000001001a */
[----:B------:R-:W0:Y:S01]  /*3440*/  MUFU.EX2 R83, R83 ;  /* 0x0000005300537308 */ /* 0x000e220000000800 */
[C---:B------:R-:W-:Y:S01]  /*3450*/  FMUL.FTZ R58, R2.reuse, R58 ;  /* 0x0000003a023a7220 */ /* 0x040fe20000410000 */
[--C-:B------:R-:W-:Y:S01]  /*3460*/  FFMA.FTZ R93, R29, R93, R27.reuse ;  /* 0x0000005d1d5d7223 */ /* 0x100fe2000001001b */
[C---:B------:R-:W-:Y:S01]  /*3470*/  FMUL.FTZ R13, R2.reuse, R13 ;  /* 0x0000000d020d7220 */ /* 0x040fe20000410000 */
[C---:B------:R-:W-:Y:S01]  /*3480*/  FMUL.FTZ R14, R2.reuse, R14 ;  /* 0x0000000e020e7220 */ /* 0x040fe20000410000 */
[C---:B------:R-:W-:Y:S01]  /*3490*/  FMUL.FTZ R15, R2.reuse, R15 ;  /* 0x0000000f020f7220 */ /* 0x040fe20000410000 */
[----:B------:R-:W-:Y:S01]  /*34a0*/  FMUL.FTZ R61, R93, -1.4426950216293334961 ;  /* 0xbfb8aa3b5d3d7820 */ /* 0x000fe20000410000 */
[----:B------:R-:W-:Y:S01]  /*34b0*/  FFMA.FTZ R13, R29, R13, R27 ;  /* 0x0000000d1d0d7223 */ /* 0x000fe2000001001b */
[C---:B------:R-:W-:Y:S01]  /*34c0*/  FMUL.FTZ R50, R2.reuse, R50 ;  /* 0x0000003202327220 */ /* 0x040fe20000410000 */
[C---:B------:R-:W-:Y:S01]  /*34d0*/  FMUL.FTZ R18, R2.reuse, R18 ;  /* 0x0000001202127220 */ /* 0x040fe20000410000 */
[C---:B------:R-:W-:Y:S01]  /*34e0*/  FMUL.FTZ R19, R2.reuse, R19 ;  /* 0x0000001302137220 */ /* 0x040fe20000410000 */
[----:B------:R-:W-:Y:S01]  /*34f0*/  FMUL.FTZ R20, R2, R20 ;  /* 0x0000001402147220 */ /* 0x000fe20000410000 */
[----:B------:R-:W-:Y:S01]  /*3500*/  MUFU.EX2 R61, R61 ;  /* 0x0000003d003d7308 */ /* 0x000fe20000000800 */
[----:B------:R-:W-:Y:S01]  /*3510*/  FADD.FTZ R85, -R42, R85 ;  /* 0x000000552a557221 */ /* 0x000fe20000010100 */
[----:B------:R-:W-:Y:S01]  /*3520*/  FADD.FTZ R23, R23, -R42 ;  /* 0x8000002a17177221 */ /* 0x000fe20000010000 */
[----:B0-----:R-:W-:-:S03]  /*3530*/  FADD.FTZ R83, R83, 1 ;  /* 0x3f80000053537421 */ /* 0x001fc60000010000 */
[----:B------:R-:W-:-:S03]  /*3540*/  FMUL.FTZ R23, R2, R23 ;  /* 0x0000001702177220 */ /* 0x000fc60000410000 */
[----:B------:R-:W-:Y:S01]  /*3550*/  MUFU.RCP R83, R83 ;  /* 0x0000005300537308 */ /* 0x000fe20000001000 */
[-C--:B--2---:R-:W-:Y:S02]  /*3560*/  IADD3 R33, P2, R33, R44.reuse, RZ ;  /* 0x0000002c21217210 */ /* 0x084fe40007f5e0ff */
[-C--:B---3--:R-:W-:Y:S02]  /*3570*/  IADD3 R38, P6, R38, R44.reuse, RZ ;  /* 0x0000002c26267210 */ /* 0x088fe40007fde0ff */
[----:B----4-:R-:W-:Y:S02]  /*3580*/  IADD3 R39, P4, R39, R44, RZ ;  /* 0x0000002c27277210 */ /* 0x010fe40007f9e0ff */
[----:B------:R-:W-:Y:S02]  /*3590*/  IADD3.X R5, RZ, R30, RZ, P6, !PT ;  /* 0x0000001eff057210 */ /* 0x000fe400037fe4ff */
[----:B-----5:R-:W-:Y:S02]  /*35a0*/  IADD3 R40, P5, R40, R44, RZ ;  /* 0x0000002c28287210 */ /* 0x020fe40007fbe0ff */
[----:B------:R-:W-:-:S02]  /*35b0*/  IADD3.X R80, RZ, R30, RZ, P4, !PT ;  /* 0x0000001eff507210 */ /* 0x000fc400027fe4ff */
[----:B------:R-:W-:Y:S02]  /*35c0*/  IADD3.X R82, RZ, R30, RZ, P5, !PT ;  /* 0x0000001eff527210 */ /* 0x000fe40002ffe4ff */
[-C--:B------:R-:W-:Y:S02]  /*35d0*/  IADD3 R34, P3, R34, R44.reuse, RZ ;  /* 0x0000002c22227210 */ /* 0x080fe40007f7e0ff */
[-C--:B------:R-:W-:Y:S02]  /*35e0*/  IADD3 R35, P4, R35, R44.reuse, RZ ;  /* 0x0000002c23237210 */ /* 0x080fe40007f9e0ff */
[-C--:B------:R-:W-:Y:S02]  /*35f0*/  IADD3 R36, P5, R36, R44.reuse, RZ ;  /* 0x0000002c24247210 */ /* 0x080fe40007fbe0ff */
[----:B------:R-:W-:Y:S01]  /*3600*/  IADD3 R52, P6, R52, R44, RZ ;  /* 0x0000002c34347210 */ /* 0x000fe20007fde0ff */
[----:B------:R-:W-:-:S04]  /*3610*/  FMUL.FTZ R44, R45, -1.4426950216293334961 ;  /* 0xbfb8aa3b2d2c7820 */ /* 0x000fc80000410000 */
[----:B------:R0:W1:Y:S02]  /*3620*/  MUFU.EX2 R72, R44 ;  /* 0x0000002c00487308 */ /* 0x0000640000000800 */
[----:B0-----:R-:W-:Y:S01]  /*3630*/  SHF.L.U32 R44, R56, 0x10, RZ ;  /* 0x00000010382c7819 */ /* 0x001fe200000006ff */
[----:B------:R-:W-:-:S04]  /*3640*/  FMUL.FTZ R56, R65, -1.4426950216293334961 ;  /* 0xbfb8aa3b41387820 */ /* 0x000fc80000410000 */
[--C-:B------:R-:W-:Y:S01]  /*3650*/  FFMA.FTZ R54, R54, R44, R43.reuse ;  /* 0x0000002c36367223 */ /* 0x100fe2000001002b */
[--C-:B------:R-:W-:Y:S01]  /*3660*/  FFMA.FTZ R92, R44, R92, R43.reuse ;  /* 0x0000005c2c5c7223 */ /* 0x100fe2000001002b */
[----:B------:R-:W0:Y:S01]  /*3670*/  MUFU.EX2 R56, R56 ;  /* 0x0000003800387308 */ /* 0x000e220000000800 */
[----:B-1----:R-:W-:Y:S01]  /*3680*/  FADD.FTZ R55, R72, 1 ;  /* 0x3f80000048377421 */ /* 0x002fe20000010000 */
[----:B------:R-:W-:Y:S01]  /*3690*/  FMUL.FTZ R84, R54, -1.4426950216293334961 ;  /* 0xbfb8aa3b36547820 */ /* 0x000fe20000410000 */
[----:B------:R-:W-:-:S05]  /*36a0*/  FFMA.FTZ R58, R44, R58, R43 ;  /* 0x0000003a2c3a7223 */ /* 0x000fca000001002b */
[----:B------:R-:W1:Y:S08]  /*36b0*/  MUFU.RCP R55, R55 ;  /* 0x0000003700377308 */ /* 0x000e700000001000 */
[----:B------:R-:W2:Y:S01]  /*36c0*/  MUFU.EX2 R84, R84 ;  /* 0x0000005400547308 */ /* 0x000ea20000000800 */
[----:B0-----:R-:W-:-:S07]  /*36d0*/  FADD.FTZ R56, R56, 1 ;  /* 0x3f80000038387421 */ /* 0x001fce0000010000 */
[----:B------:R-:W0:Y:S01]  /*36e0*/  MUFU.RCP R56, R56 ;  /* 0x0000003800387308 */ /* 0x000e220000001000 */
[----:B-1----:R-:W-:Y:S01]  /*36f0*/  FMUL.FTZ R55, R45, R55 ;  /* 0x000000372d377220 */ /* 0x002fe20000410000 */
[----:B------:R-:W-:-:S06]  /*3700*/  FMUL.FTZ R45, R71, -1.4426950216293334961 ;  /* 0xbfb8aa3b472d7820 */ /* 0x000fcc0000410000 */
[----:B------:R-:W1:Y:S01]  /*3710*/  MUFU.EX2 R45, R45 ;  /* 0x0000002d002d7308 */ /* 0x000e620000000800 */
[----:B--2---:R-:W-:Y:S01]  /*3720*/  FADD.FTZ R72, R84, 1 ;  /* 0x3f80000054487421 */ /* 0x004fe20000010000 */
[----:B------:R-:W-:Y:S01]  /*3730*/  SHF.L.U32 R84, R53, 0x10, RZ ;  /* 0x0000001035547819 */ /* 0x000fe200000006ff */
[----:B------:R-:W-:-:S04]  /*3740*/  FMUL.FTZ R53, R66, R83 ;  /* 0x0000005342357220 */ /* 0x000fc80000410000 */
[----:B------:R-:W-:Y:S01]  /*3750*/  FADD.FTZ R84, -R42, R84 ;  /* 0x000000542a547221 */ /* 0x000fe20000010100 */
[----:B------:R-:W2:Y:S01]  /*3760*/  MUFU.RCP R72, R72 ;  /* 0x0000004800487308 */ /* 0x000ea20000001000 */
[----:B0-----:R-:W-:Y:S02]  /*3770*/  FMUL.FTZ R56, R65, R56 ;  /* 0x0000003841387220 */ /* 0x001fe40000410000 */
[----:B------:R-:W-:Y:S01]  /*3780*/  FMUL.FTZ R65, R2, R84 ;  /* 0x0000005402417220 */ /* 0x000fe20000410000 */
[----:B------:R-:W-:Y:S02]  /*3790*/  FFMA.FTZ R84, R28, R8, R26 ;  /* 0x000000081c547223 */ /* 0x000fe4000001001a */
[----:B------:R-:W-:Y:S01]  /*37a0*/  F2FP.BF16.F32.PACK_AB R55, R56, R55 ;  /* 0x000000373837723e */ /* 0x000fe200000010ff */
[----:B------:R-:W-:Y:S01]  /*37b0*/  FFMA.FTZ R65, R41, R65, R0 ;  /* 0x0000004129417223 */ /* 0x000fe20000010000 */
[----:B------:R-:W-:Y:S01]  /*37c0*/  FMUL.FTZ R7, R84, -1.4426950216293334961 ;  /* 0xbfb8aa3b54077820 */ /* 0x000fe20000410000 */
[----:B-1----:R-:W-:-:S02]  /*37d0*/  FADD.FTZ R45, R45, 1 ;  /* 0x3f8000002d2d7421 */ /* 0x002fc40000010000 */
[----:B------:R-:W-:Y:S01]  /*37e0*/  FMUL.FTZ R66, R65, -1.4426950216293334961 ;  /* 0xbfb8aa3b41427820 */ /* 0x000fe20000410000 */
[----:B------:R-:W-:Y:S02]  /*37f0*/  STG.E.U16 desc[UR14][R46.64], R55 ;  /* 0x000000372e007986 */ /* 0x000fe4000c10150e */
[----:B------:R-:W0:Y:S01]  /*3800*/  MUFU.EX2 R7, R7 ;  /* 0x0000000700077308 */ /* 0x000e220000000800 */
[----:B--2---:R-:W-:Y:S01]  /*3810*/  FMUL.FTZ R54, R54, R72 ;  /* 0x0000004836367220 */ /* 0x004fe20000410000 */
[----:B------:R-:W-:Y:S01]  /*3820*/  FMUL.FTZ R72, R2, R70 ;  /* 0x0000004602487220 */ /* 0x000fe20000410000 */
[----:B------:R-:W-:-:S05]  /*3830*/  FADD.FTZ R70, -R42, R59 ;  /* 0x0000003b2a467221 */ /* 0x000fca0000010100 */
[----:B------:R-:W1:Y:S01]  /*3840*/  MUFU.RCP R45, R45 ;  /* 0x0000002d002d7308 */ /* 0x000e620000001000 */
[----:B------:R-:W-:Y:S01]  /*3850*/  FFMA.FTZ R59, R29, R72, R27 ;  /* 0x000000481d3b7223 */ /* 0x000fe2000001001b */
[----:B------:R-:W-:-:S03]  /*3860*/  FMUL.FTZ R72, R2, R70 ;  /* 0x0000004602487220 */ /* 0x000fc60000410000 */
[----:B------:R-:W-:Y:S01]  /*3870*/  FMUL.FTZ R70, R59, -1.4426950216293334961 ;  /* 0xbfb8aa3b3b467820 */ /* 0x000fe20000410000 */
[----:B------:R-:W-:Y:S02]  /*3880*/  FFMA.FTZ R72, R44, R72, R43 ;  /* 0x000000482c487223 */ /* 0x000fe4000001002b */
[----:B------:R-:W2:Y:S01]  /*3890*/  MUFU.EX2 R66, R66 ;  /* 0x0000004200427308 */ /* 0x000ea20000000800 */
[----:B0-----:R-:W-:Y:S01]  /*38a0*/  FADD.FTZ R7, R7, 1 ;  /* 0x3f80000007077421 */ /* 0x001fe20000010000 */
[----:B------:R-:W-:-:S06]  /*38b0*/  FMUL.FTZ R83, R72, -1.4426950216293334961 ;  /* 0xbfb8aa3b48537820 */ /* 0x000fcc0000410000 */
[----:B------:R-:W0:Y:S01]  /*38c0*/  MUFU.EX2 R70, R70 ;  /* 0x0000004600467308 */ /* 0x000e220000000800 */
[----:B-1----:R-:W-:Y:S01]  /*38d0*/  FMUL.FTZ R71, R71, R45 ;  /* 0x0000002d47477220 */ /* 0x002fe20000410000 */
[----:B------:R-:W-:-:S04]  /*38e0*/  FMUL.FTZ R45, R69, -1.4426950216293334961 ;  /* 0xbfb8aa3b452d7820 */ /* 0x000fc80000410000 */
[----:B------:R0:W-:Y:S02]  /*38f0*/  STL [R1+0x28], R71 ;  /* 0x0000284701007387 */ /* 0x0001e40000100800 */
[----:B------:R-:W1:Y:S01]  /*3900*/  MUFU.EX2 R83, R83 ;  /* 0x0000005300537308 */ /* 0x000e620000000800 */
[----:B--2---:R-:W-:-:S07]  /*3910*/  FADD.FTZ R66, R66, 1 ;  /* 0x3f80000042427421 */ /* 0x004fce0000010000 */
[----:B------:R-:W-:Y:S01]  /*3920*/  MUFU.EX2 R45, R45 ;  /* 0x0000002d002d7308 */ /* 0x000fe20000000800 */
[----:B0-----:R-:W-:Y:S01]  /*3930*/  FADD.FTZ R71, R70, 1 ;  /* 0x3f80000046477421 */ /* 0x001fe20000010000 */
[----:B------:R-:W-:-:S06]  /*3940*/  SHF.L.U32 R70, R60, 0x10, RZ ;  /* 0x000000103c467819 */ /* 0x000fcc00000006ff */
[----:B------:R-:W0:Y:S01]  /*3950*/  MUFU.RCP R66, R66 ;  /* 0x0000004200427308 */ /* 0x000e220000001000 */
[----:B-1----:R-:W-:-:S07]  /*3960*/  FADD.FTZ R83, R83, 1 ;  /* 0x3f80000053537421 */ /* 0x002fce0000010000 */
[----:B------:R1:W2:Y:S02]  /*3970*/  MUFU.RCP R60, R71 ;  /* 0x00000047003c7308 */ /* 0x0002a40000001000 */
[----:B-1----:R-:W-:Y:S01]  /*3980*/  FADD.FTZ R71, -R42, R70 ;  /* 0x000000462a477221 */ /* 0x002fe20000010100 */
[----:B0-----:R-:W-:-:S05]  /*3990*/  FMUL.FTZ R66, R65, R66 ;  /* 0x0000004241427220 */ /* 0x001fca0000410000 */
[----:B------:R0:W1:Y:S01]  /*39a0*/  MUFU.RCP R70, R83 ;  /* 0x0000005300467308 */ /* 0x0000620000001000 */
[----:B------:R-:W-:Y:S01]  /*39b0*/  FMUL.FTZ R71, R2, R71 ;  /* 0x0000004702477220 */ /* 0x000fe20000410000 */
[----:B------:R2:W-:Y:S01]  /*39c0*/  STL [R1+0x20], R66 ;  /* 0x0000204201007387 */ /* 0x0005e20000100800 */
[----:B0-----:R-:W-:Y:S02]  /*39d0*/  FADD.FTZ R83, R45, 1 ;  /* 0x3f8000002d537421 */ /* 0x001fe40000010000 */
[----:B------:R-:W-:-:S03]  /*39e0*/  FFMA.FTZ R45, R41, R71, R0 ;  /* 0x00000047292d7223 */ /* 0x000fc60000010000 */
[----:B------:R0:W3:Y:S01]  /*39f0*/  MUFU.RCP R71, R83 ;  /* 0x0000005300477308 */ /* 0x0000e20000001000 */
[----:B------:R-:W-:Y:S01]  /*3a00*/  FMUL.FTZ R65, R45, -1.4426950216293334961 ;  /* 0xbfb8aa3b2d417820 */ /* 0x000fe20000410000 */
[----:B--2---:R-:W-:Y:S01]  /*3a10*/  FMUL.FTZ R66, R59, R60 ;  /* 0x0000003c3b427220 */ /* 0x004fe20000410000 */
[----:B-1----:R-:W-:Y:S01]  /*3a20*/  FMUL.FTZ R60, R72, R70 ;  /* 0x00000046483c7220 */ /* 0x002fe20000410000 */
[----:B------:R-:W-:Y:S01]  /*3a30*/  FMUL.FTZ R70, R2, R85 ;  /* 0x0000005502467220 */ /* 0x000fe20000410000 */
[----:B------:R-:W-:Y:S02]  /*3a40*/  SHF.L.U32 R72, R87, 0x10, RZ ;  /* 0x0000001057487819 */ /* 0x000fe400000006ff */
[----:B------:R1:W-:Y:S01]  /*3a50*/  STL [R1+0x1c], R66 ;  /* 0x00001c4201007387 */ /* 0x0003e20000100800 */
[----:B------:R-:W2:Y:S01]  /*3a60*/  MUFU.EX2 R65, R65 ;  /* 0x0000004100417308 */ /* 0x000ea20000000800 */
[----:B0-----:R-:W-:Y:S01]  /*3a70*/  FADD.FTZ R83, -R42, R62 ;  /* 0x0000003e2a537221 */ /* 0x001fe20000010100 */
[----:B------:R-:W-:Y:S01]  /*3a80*/  FFMA.FTZ R70, R44, R70, R43 ;  /* 0x000000462c467223 */ /* 0x000fe2000001002b */
[----:B------:R2:W-:Y:S01]  /*3a90*/  STL [R1+0x14], R60 ;  /* 0x0000143c01007387 */ /* 0x0005e20000100800 */
[----:B------:R-:W-:Y:S01]  /*3aa0*/  FADD.FTZ R72, -R42, R72 ;  /* 0x000000482a487221 */ /* 0x000fe20000010100 */
[----:B------:R-:W-:-:S03]  /*3ab0*/  FMUL.FTZ R83, R2, R83 ;  /* 0x0000005302537220 */ /* 0x000fc60000410000 */
[----:B------:R-:W-:Y:S01]  /*3ac0*/  FMUL.FTZ R72, R2, R72 ;  /* 0x0000004802487220 */ /* 0x000fe20000410000 */
[----:B---3--:R-:W-:Y:S01]  /*3ad0*/  FMUL.FTZ R59, R69, R71 ;  /* 0x00000047453b7220 */ /* 0x008fe20000410000 */
[----:B------:R-:W-:Y:S01]  /*3ae0*/  FFMA.FTZ R83, R41, R83, R0 ;  /* 0x0000005329537223 */ /* 0x000fe20000010000 */
[----:B------:R-:W-:Y:S01]  /*3af0*/  FADD.FTZ R69, R21, -R42 ;  /* 0x8000002a15457221 */ /* 0x000fe20000010000 */
[----:B-1----:R-:W-:Y:S01]  /*3b00*/  FFMA.FTZ R66, R28, R20, R26 ;  /* 0x000000141c427223 */ /* 0x002fe2000001001a */
[----:B------:R-:W-:Y:S01]  /*3b10*/  FFMA.FTZ R72, R41, R72, R0 ;  /* 0x0000004829487223 */ /* 0x000fe20000010000 */
[----:B------:R0:W-:Y:S01]  /*3b20*/  STL [R1+0xc], R59 ;  /* 0x00000c3b01007387 */ /* 0x0001e20000100800 */
[----:B------:R-:W-:Y:S01]  /*3b30*/  FMUL.FTZ R8, R83, -1.4426950216293334961 ;  /* 0xbfb8aa3b53087820 */ /* 0x000fe20000410000 */
[C---:B------:R-:W-:Y:S01]  /*3b40*/  FMUL.FTZ R69, R2.reuse, R69 ;  /* 0x0000004502457220 */ /* 0x040fe20000410000 */
[----:B--2---:R-:W-:Y:S01]  /*3b50*/  FADD.FTZ R60, R65, 1 ;  /* 0x3f800000413c7421 */ /* 0x004fe20000010000 */
[----:B------:R-:W-:Y:S01]  /*3b60*/  FMUL.FTZ R65, R2, R74 ;  /* 0x0000004a02417220 */ /* 0x000fe20000410000 */
[----:B------:R-:W-:Y:S01]  /*3b70*/  FMUL.FTZ R20, R66, -1.4426950216293334961 ;  /* 0xbfb8aa3b42147820 */ /* 0x000fe20000410000 */
[----:B------:R-:W-:Y:S01]  /*3b80*/  FFMA.FTZ R69, R29, R69, R27 ;  /* 0x000000451d457223 */ /* 0x000fe2000001001b */
[----:B------:R-:W1:Y:S01]  /*3b90*/  MUFU.EX2 R8, R8 ;  /* 0x0000000800087308 */ /* 0x000e620000000800 */
[----:B------:R-:W-:Y:S01]  /*3ba0*/  FFMA.FTZ R65, R44, R65, R43 ;  /* 0x000000412c417223 */ /* 0x000fe2000001002b */
[----:B------:R-:W-:Y:S01]  /*3bb0*/  SHF.L.U32 R74, R86, 0x10, RZ ;  /* 0x00000010564a7819 */ /* 0x000fe200000006ff */
[----:B0-----:R-:W-:Y:S01]  /*3bc0*/  FMUL.FTZ R59, R92, -1.4426950216293334961 ;  /* 0xbfb8aa3b5c3b7820 */ /* 0x001fe20000410000 */
[----:B------:R-:W-:-:S03]  /*3bd0*/  FADD.FTZ R71, R22, -R42 ;  /* 0x8000002a16477221 */ /* 0x000fc60000010000 */
[----:B------:R-:W-:Y:S01]  /*3be0*/  FADD.FTZ R74, -R42, R74 ;  /* 0x0000004a2a4a7221 */ /* 0x000fe20000010100 */
[----:B------:R-:W0:Y:S01]  /*3bf0*/  MUFU.RCP R60, R60 ;  /* 0x0000003c003c7308 */ /* 0x000e220000001000 */
[C---:B------:R-:W-:Y:S02]  /*3c00*/  FMUL.FTZ R71, R2.reuse, R71 ;  /* 0x0000004702477220 */ /* 0x040fe40000410000 */
[----:B------:R-:W-:Y:S02]  /*3c10*/  FMUL.FTZ R74, R2, R74 ;  /* 0x0000004a024a7220 */ /* 0x000fe40000410000 */
[----:B------:R-:W-:Y:S02]  /*3c20*/  FFMA.FTZ R71, R28, R71, R26 ;  /* 0x000000471c477223 */ /* 0x000fe4000001001a */
[----:B------:R-:W-:Y:S01]  /*3c30*/  FFMA.FTZ R74, R44, R74, R43 ;  /* 0x0000004a2c4a7223 */ /* 0x000fe2000001002b */
[----:B------:R-:W2:Y:S01]  /*3c40*/  MUFU.EX2 R59, R59 ;  /* 0x0000003b003b7308 */ /* 0x000ea20000000800 */
[----:B-1----:R-:W-:-:S02]  /*3c50*/  FADD.FTZ R8, R8, 1 ;  /* 0x3f80000008087421 */ /* 0x002fc40000010000 */
[----:B------:R-:W-:-:S05]  /*3c60*/  FMUL.FTZ R22, R74, -1.4426950216293334961 ;  /* 0xbfb8aa3b4a167820 */ /* 0x000fca0000410000 */
[----:B------:R-:W1:Y:S01]  /*3c70*/  MUFU.RCP R8, R8 ;  /* 0x0000000800087308 */ /* 0x000e620000001000 */
[----:B0-----:R-:W-:Y:S01]  /*3c80*/  FMUL.FTZ R45, R45, R60 ;  /* 0x0000003c2d2d7220 */ /* 0x001fe20000410000 */
[----:B------:R-:W-:-:S04]  /*3c90*/  FADD.FTZ R60, R61, 1 ;  /* 0x3f8000003d3c7421 */ /* 0x000fc80000010000 */
[----:B------:R2:W-:Y:S02]  /*3ca0*/  STL [R1+0x4], R45 ;  /* 0x0000042d01007387 */ /* 0x0005e40000100800 */
[----:B------:R-:W0:Y:S01]  /*3cb0*/  MUFU.RCP R60, R60 ;  /* 0x0000003c003c7308 */ /* 0x000e220000001000 */
[----:B--2---:R-:W-:Y:S01]  /*3cc0*/  FADD.FTZ R45, R59, 1 ;  /* 0x3f8000003b2d7421 */ /* 0x004fe20000010000 */
[----:B-1----:R-:W-:-:S06]  /*3cd0*/  FMUL.FTZ R83, R83, R8 ;  /* 0x0000000853537220 */ /* 0x002fcc0000410000 */
[----:B------:R1:W2:Y:S01]  /*3ce0*/  MUFU.RCP R59, R7 ;  /* 0x00000007003b7308 */ /* 0x0002a20000001000 */
[----:B------:R-:W-:-:S04]  /*3cf0*/  FADD.FTZ R8, R10, -R42 ;  /* 0x8000002a0a087221 */ /* 0x000fc80000010000 */
[C---:B------:R-:W-:Y:S01]  /*3d00*/  FMUL.FTZ R8, R2.reuse, R8 ;  /* 0x0000000802087220 */ /* 0x040fe20000410000 */
[----:B0-----:R-:W-:Y:S02]  /*3d10*/  FMUL.FTZ R93, R93, R60 ;  /* 0x0000003c5d5d7220 */ /* 0x001fe40000410000 */
[----:B------:R-:W0:Y:S01]  /*3d20*/  MUFU.RCP R45, R45 ;  /* 0x0000002d002d7308 */ /* 0x000e220000001000 */
[----:B-1----:R-:W-:Y:S01]  /*3d30*/  FMUL.FTZ R7, R2, R9 ;  /* 0x0000000902077220 */ /* 0x002fe20000410000 */
[----:B------:R-:W-:Y:S01]  /*3d40*/  FFMA.FTZ R8, R28, R8, R26 ;  /* 0x000000081c087223 */ /* 0x000fe2000001001a */
[----:B------:R-:W-:Y:S02]  /*3d50*/  STL [R1+0x4c], R93 ;  /* 0x00004c5d01007387 */ /* 0x000fe40000100800 */
[--C-:B------:R-:W-:Y:S01]  /*3d60*/  FFMA.FTZ R7, R29, R7, R27.reuse ;  /* 0x000000071d077223 */ /* 0x100fe2000001001b */
[----:B------:R-:W-:Y:S02]  /*3d70*/  FMUL.FTZ R62, R8, -1.4426950216293334961 ;  /* 0xbfb8aa3b083e7820 */ /* 0x000fe40000410000 */
[----:B------:R-:W1:Y:S01]  /*3d80*/  MUFU.EX2 R20, R20 ;  /* 0x0000001400147308 */ /* 0x000e620000000800 */
[----:B------:R-:W-:Y:S01]  /*3d90*/  FMUL.FTZ R9, R7, -1.4426950216293334961 ;  /* 0xbfb8aa3b07097820 */ /* 0x000fe20000410000 */
[----:B--2---:R-:W-:Y:S01]  /*3da0*/  FMUL.FTZ R84, R84, R59 ;  /* 0x0000003b54547220 */ /* 0x004fe20000410000 */
[----:B------:R-:W-:Y:S01]  /*3db0*/  FMUL.FTZ R59, R2, R63 ;  /* 0x0000003f023b7220 */ /* 0x000fe20000410000 */
[----:B------:R-:W-:Y:S01]  /*3dc0*/  SHF.L.U32 R63, R73, 0x10, RZ ;  /* 0x00000010493f7819 */ /* 0x000fe200000006ff */
[----:B------:R-:W-:-:S02]  /*3dd0*/  FFMA.FTZ R73, R29, R23, R27 ;  /* 0x000000171d497223 */ /* 0x000fc4000001001b */
[----:B------:R-:W-:Y:S01]  /*3de0*/  FFMA.FTZ R59, R44, R59, R43 ;  /* 0x0000003b2c3b7223 */ /* 0x000fe2000001002b */
[----:B------:R-:W2:Y:S01]  /*3df0*/  MUFU.EX2 R9, R9 ;  /* 0x0000000900097308 */ /* 0x000ea20000000800 */
[----:B0-----:R-:W-:Y:S01]  /*3e00*/  FMUL.FTZ R92, R92, R45 ;  /* 0x0000002d5c5c7220 */ /* 0x001fe20000410000 */
[----:B------:R-:W-:Y:S01]  /*3e10*/  FADD.FTZ R45, R11, -R42 ;  /* 0x8000002a0b2d7221 */ /* 0x000fe20000010000 */
[----:B------:R-:W-:Y:S01]  /*3e20*/  FMUL.FTZ R61, R59, -1.4426950216293334961 ;  /* 0xbfb8aa3b3b3d7820 */ /* 0x000fe20000410000 */
[----:B------:R-:W-:Y:S02]  /*3e30*/  FADD.FTZ R63, -R42, R63 ;  /* 0x0000003f2a3f7221 */ /* 0x000fe40000010100 */
[C---:B------:R-:W-:Y:S01]  /*3e40*/  FMUL.FTZ R45, R2.reuse, R45 ;  /* 0x0000002d022d7220 */ /* 0x040fe20000410000 */
[----:B------:R-:W-:Y:S01]  /*3e50*/  STL [R1+0x50], R92 ;  /* 0x0000505c01007387 */ /* 0x000fe20000100800 */
[----:B------:R-:W-:Y:S01]  /*3e60*/  MUFU.EX2 R62, R62 ;  /* 0x0000003e003e7308 */ /* 0x000fe20000000800 */
[----:B------:R-:W-:Y:S01]  /*3e70*/  FMUL.FTZ R63, R2, R63 ;  /* 0x0000003f023f7220 */ /* 0x000fe20000410000 */
[----:B------:R-:W-:Y:S01]  /*3e80*/  FFMA.FTZ R45, R29, R45, R27 ;  /* 0x0000002d1d2d7223 */ /* 0x000fe2000001001b */
[----:B-1----:R-:W-:Y:S01]  /*3e90*/  FADD.FTZ R20, R20, 1 ;  /* 0x3f80000014147421 */ /* 0x002fe20000010000 */
[----:B------:R-:W-:Y:S01]  /*3ea0*/  STL [R1+0x54], R84 ;  /* 0x0000545401007387 */ /* 0x000fe20000100800 */
[----:B------:R-:W-:-:S03]  /*3eb0*/  FFMA.FTZ R63, R44, R63, R43 ;  /* 0x0000003f2c3f7223 */ /* 0x000fc6000001002b */
[----:B------:R-:W0:Y:S01]  /*3ec0*/  MUFU.EX2 R61, R61 ;  /* 0x0000003d003d7308 */ /* 0x000e220000000800 */
[----:B--2---:R-:W-:Y:S01]  /*3ed0*/  FADD.FTZ R9, R9, 1 ;  /* 0x3f80000009097421 */ /* 0x004fe20000010000 */
[----:B------:R-:W-:Y:S06]  /*3ee0*/  STL [R1+0x58], R83 ;  /* 0x0000585301007387 */ /* 0x000fec0000100800 */
[----:B------:R1:W2:Y:S08]  /*3ef0*/  MUFU.RCP R10, R9 ;  /* 0x00000009000a7308 */ /* 0x0002b00000001000 */
[----:B------:R-:W3:Y:S01]  /*3f00*/  MUFU.RCP R21, R20 ;  /* 0x0000001400157308 */ /* 0x000ee20000001000 */
[----:B0-----:R-:W-:Y:S01]  /*3f10*/  FADD.FTZ R11, R61, 1 ;  /* 0x3f8000003d0b7421 */ /* 0x001fe20000010000 */
[----:B-1----:R-:W-:Y:S01]  /*3f20*/  SHF.L.U32 R9, R64, 0x10, RZ ;  /* 0x0000001040097819 */ /* 0x002fe200000006ff */
[----:B------:R-:W-:-:S04]  /*3f30*/  FADD.FTZ R61, R62, 1 ;  /* 0x3f8000003e3d7421 */ /* 0x000fc80000010000 */
[----:B------:R-:W-:Y:S01]  /*3f40*/  FADD.FTZ R9, -R42, R9 ;  /* 0x000000092a097221 */ /* 0x000fe20000010100 */
[----:B------:R-:W0:Y:S01]  /*3f50*/  MUFU.RCP R11, R11 ;  /* 0x0000000b000b7308 */ /* 0x000e220000001000 */
[----:B--2---:R-:W-:Y:S01]  /*3f60*/  FMUL.FTZ R10, R7, R10 ;  /* 0x0000000a070a7220 */ /* 0x004fe20000410000 */
[----:B------:R-:W-:Y:S01]  /*3f70*/  FMUL.FTZ R7, R45, -1.4426950216293334961 ;  /* 0xbfb8aa3b2d077820 */ /* 0x000fe20000410000 */
[----:B------:R-:W-:-:S04]  /*3f80*/  FMUL.FTZ R9, R2, R9 ;  /* 0x0000000902097220 */ /* 0x000fc80000410000 */
[----:B------:R-:W-:Y:S01]  /*3f90*/  FFMA.FTZ R9, R41, R9, R0 ;  /* 0x0000000929097223 */ /* 0x000fe20000010000 */
[----:B------:R-:W1:Y:S01]  /*3fa0*/  MUFU.EX2 R7, R7 ;  /* 0x0000000700077308 */ /* 0x000e620000000800 */
[----:B---3--:R-:W-:Y:S01]  /*3fb0*/  FMUL.FTZ R66, R66, R21 ;  /* 0x0000001542427220 */ /* 0x008fe20000410000 */
[----:B------:R-:W-:Y:S01]  /*3fc0*/  FMUL.FTZ R21, R71, -1.4426950216293334961 ;  /* 0xbfb8aa3b47157820 */ /* 0x000fe20000410000 */
[----:B------:R-:W-:-:S05]  /*3fd0*/  FMUL.FTZ R60, R9, -1.4426950216293334961 ;  /* 0xbfb8aa3b093c7820 */ /* 0x000fca0000410000 */
[----:B------:R-:W2:Y:S01]  /*3fe0*/  MUFU.RCP R61, R61 ;  /* 0x0000003d003d7308 */ /* 0x000ea20000001000 */
[----:B0-----:R-:W-:Y:S01]  /*3ff0*/  FMUL.FTZ R11, R59, R11 ;  /* 0x0000000b3b0b7220 */ /* 0x001fe20000410000 */
[----:B------:R-:W-:-:S06]  /*4000*/  FMUL.FTZ R59, R58, -1.4426950216293334961 ;  /* 0xbfb8aa3b3a3b7820 */ /* 0x000fcc0000410000 */
[----:B------:R-:W-:Y:S01]  /*4010*/  MUFU.EX2 R59, R59 ;  /* 0x0000003b003b7308 */ /* 0x000fe20000000800 */
[----:B-1----:R-:W-:-:S07]  /*4020*/  FADD.FTZ R7, R7, 1 ;  /* 0x3f80000007077421 */ /* 0x002fce0000010000 */
[----:B------:R-:W0:Y:S01]  /*4030*/  MUFU.RCP R7, R7 ;  /* 0x0000000700077308 */ /* 0x000e220000001000 */
[----:B--2---:R-:W-:-:S07]  /*4040*/  FMUL.FTZ R8, R8, R61 ;  /* 0x0000003d08087220 */ /* 0x004fce0000410000 */
[----:B------:R-:W1:Y:S08]  /*4050*/  MUFU.EX2 R60, R60 ;  /* 0x0000003c003c7308 */ /* 0x000e700000000800 */
[----:B------:R-:W-:Y:S01]  /*4060*/  MUFU.EX2 R22, R22 ;  /* 0x0000001600167308 */ /* 0x000fe20000000800 */
[----:B0-----:R-:W-:Y:S01]  /*4070*/  FMUL.FTZ R7, R45, R7 ;  /* 0x000000072d077220 */ /* 0x001fe20000410000 */
[----:B------:R-:W-:Y:S01]  /*4080*/  FADD.FTZ R45, R12, -R42 ;  /* 0x8000002a0c2d7221 */ /* 0x000fe20000010000 */
[----:B------:R-:W-:Y:S01]  /*4090*/  FADD.FTZ R12, R59, 1 ;  /* 0x3f8000003b0c7421 */ /* 0x000fe20000010000 */
[----:B------:R-:W-:Y:S01]  /*40a0*/  FADD.FTZ R59, -R42, R51 ;  /* 0x000000332a3b7221 */ /* 0x000fe20000010100 */
[----:B------:R-:W-:Y:S01]  /*40b0*/  SHF.L.U32 R51, R57, 0x10, RZ ;  /* 0x0000001039337819 */ /* 0x000fe200000006ff */
[C---:B------:R-:W-:Y:S01]  /*40c0*/  FMUL.FTZ R45, R2.reuse, R45 ;  /* 0x0000002d022d7220 */ /* 0x040fe20000410000 */
[----:B------:R-:W-:Y:S01]  /*40d0*/  FMUL.FTZ R57, R13, -1.4426950216293334961 ;  /* 0xbfb8aa3b0d397820 */ /* 0x000fe20000410000 */
[----:B------:R-:W-:Y:S01]  /*40e0*/  FMUL.FTZ R59, R2, R59 ;  /* 0x0000003b023b7220 */ /* 0x000fe20000410000 */
[----:B------:R-:W0:Y:S01]  /*40f0*/  MUFU.RCP R12, R12 ;  /* 0x0000000c000c7308 */ /* 0x000e220000001000 */
[----:B------:R-:W-:Y:S01]  /*4100*/  FFMA.FTZ R45, R28, R45, R26 ;  /* 0x0000002d1c2d7223 */ /* 0x000fe2000001001a */
[----:B------:R-:W-:Y:S01]  /*4110*/  FADD.FTZ R51, -R42, R51 ;  /* 0x000000332a337221 */ /* 0x000fe20000010100 */
[----:B-1----:R-:W-:Y:S01]  /*4120*/  FADD.FTZ R60, R60, 1 ;  /* 0x3f8000003c3c7421 */ /* 0x002fe20000010000 */
[----:B------:R-:W-:Y:S01]  /*4130*/  FFMA.FTZ R59, R41, R59, R0 ;  /* 0x0000003b293b7223 */ /* 0x000fe20000010000 */
[----:B------:R-:W-:Y:S01]  /*4140*/  FMUL.FTZ R61, R45, -1.4426950216293334961 ;  /* 0xbfb8aa3b2d3d7820 */ /* 0x000fe20000410000 */
[----:B------:R-:W-:-:S02]  /*4150*/  FMUL.FTZ R51, R2, R51 ;  /* 0x0000003302337220 */ /* 0x000fc40000410000 */
[----:B------:R-:W1:Y:S02]  /*4160*/  MUFU.EX2 R57, R57 ;  /* 0x0000003900397308 */ /* 0x000e640000000800 */
[----:B------:R-:W-:-:S04]  /*4170*/  FFMA.FTZ R51, R44, R51, R43 ;  /* 0x000000332c337223 */ /* 0x000fc8000001002b */
[----:B------:R-:W-:Y:S02]  /*4180*/  FMUL.FTZ R62, R51, -1.4426950216293334961 ;  /* 0xbfb8aa3b333e7820 */ /* 0x000fe40000410000 */
[----:B------:R-:W2:Y:S01]  /*4190*/  MUFU.EX2 R61, R61 ;  /* 0x0000003d003d7308 */ /* 0x000ea20000000800 */
[----:B0-----:R-:W-:-:S07]  /*41a0*/  FMUL.FTZ R12, R58, R12 ;  /* 0x0000000c3a0c7220 */ /* 0x001fce0000410000 */
[----:B------:R-:W0:Y:S01]  /*41b0*/  MUFU.RCP R60, R60 ;  /* 0x0000003c003c7308 */ /* 0x000e220000001000 */
[----:B-1----:R-:W-:-:S07]  /*41c0*/  FADD.FTZ R57, R57, 1 ;  /* 0x3f80000039397421 */ /* 0x002fce0000010000 */
[----:B------:R-:W1:Y:S01]  /*41d0*/  MUFU.EX2 R62, R62 ;  /* 0x0000003e003e7308 */ /* 0x000e620000000800 */
[----:B--2---:R-:W-:-:S07]  /*41e0*/  FADD.FTZ R58, R61, 1 ;  /* 0x3f8000003d3a7421 */ /* 0x004fce0000010000 */
[----:B------:R-:W2:Y:S01]  /*41f0*/  MUFU.RCP R58, R58 ;  /* 0x0000003a003a7308 */ /* 0x000ea20000001000 */
[----:B0-----:R-:W-:Y:S01]  /*4200*/  FMUL.FTZ R9, R9, R60 ;  /* 0x0000003c09097220 */ /* 0x001fe20000410000 */
[----:B------:R-:W-:-:S06]  /*4210*/  FMUL.FTZ R60, R59, -1.4426950216293334961 ;  /* 0xbfb8aa3b3b3c7820 */ /* 0x000fcc0000410000 */
[----:B------:R-:W0:Y:S01]  /*4220*/  MUFU.EX2 R60, R60 ;  /* 0x0000003c003c7308 */ /* 0x000e220000000800 */
[----:B-1----:R-:W-:-:S07]  /*4230*/  FADD.FTZ R62, R62, 1 ;  /* 0x3f8000003e3e7421 */ /* 0x002fce0000010000 */
[----:B------:R1:W3:Y:S01]  /*4240*/  MUFU.RCP R61, R57 ;  /* 0x00000039003d7308 */ /* 0x0002e20000001000 */
[----:B--2---:R-:W-:-:S07]  /*4250*/  FMUL.FTZ R45, R45, R58 ;  /* 0x0000003a2d2d7220 */ /* 0x004fce0000410000 */
[----:B------:R-:W2:Y:S01]  /*4260*/  MUFU.EX2 R21, R21 ;  /* 0x0000001500157308 */ /* 0x000ea20000000800 */
[----:B-1----:R-:W-:Y:S01]  /*4270*/  FFMA.FTZ R57, R28, R14, R26 ;  /* 0x0000000e1c397223 */ /* 0x002fe2000001001a */
[----:B0-----:R-:W-:-:S03]  /*4280*/  FADD.FTZ R60, R60, 1 ;  /* 0x3f8000003c3c7421 */ /* 0x001fc60000010000 */
[----:B------:R-:W-:-:S03]  /*4290*/  FMUL.FTZ R58, R57, -1.4426950216293334961 ;  /* 0xbfb8aa3b393a7820 */ /* 0x000fc60000410000 */
[----:B------:R0:W1:Y:S01]  /*42a0*/  MUFU.RCP R14, R62 ;  /* 0x0000003e000e7308 */ /* 0x0000620000001000 */
[----:B---3--:R-:W-:-:S07]  /*42b0*/  FMUL.FTZ R13, R13, R61 ;  /* 0x0000003d0d0d7220 */ /* 0x008fce0000410000 */
[----:B------:R-:W3:Y:S01]  /*42c0*/  MUFU.EX2 R58, R58 ;  /* 0x0000003a003a7308 */ /* 0x000ee20000000800 */
[----:B0-----:R-:W-:Y:S01]  /*42d0*/  SHF.L.U32 R62, R48, 0x10, RZ ;  /* 0x00000010303e7819 */ /* 0x001fe200000006ff */
[----:B--2---:R-:W-:-:S04]  /*42e0*/  FADD.FTZ R21, R21, 1 ;  /* 0x3f80000015157421 */ /* 0x004fc80000010000 */
[----:B------:R-:W-:Y:S02]  /*42f0*/  FADD.FTZ R62, -R42, R62 ;  /* 0x0000003e2a3e7221 */ /* 0x000fe40000010100 */
[----:B------:R-:W0:Y:S01]  /*4300*/  MUFU.RCP R60, R60 ;  /* 0x0000003c003c7308 */ /* 0x000e220000001000 */
[----:B-1----:R-:W-:Y:S01]  /*4310*/  FMUL.FTZ R14, R51, R14 ;  /* 0x0000000e330e7220 */ /* 0x002fe20000410000 */
[----:B------:R-:W-:-:S04]  /*4320*/  FMUL.FTZ R51, R2, R62 ;  /* 0x0000003e02337220 */ /* 0x000fc80000410000 */
[----:B------:R-:W-:Y:S02]  /*4330*/  FFMA.FTZ R51, R41, R51, R0 ;  /* 0x0000003329337223 */ /* 0x000fe40000010000 */
[----:B------:R-:W1:Y:S01]  /*4340*/  MUFU.RCP R21, R21 ;  /* 0x0000001500157308 */ /* 0x000e620000001000 */
[----:B---3--:R-:W-:Y:S01]  /*4350*/  FADD.FTZ R58, R58, 1 ;  /* 0x3f8000003a3a7421 */ /* 0x008fe20000010000 */
[----:B------:R-:W-:-:S06]  /*4360*/  FMUL.FTZ R61, R51, -1.4426950216293334961 ;  /* 0xbfb8aa3b333d7820 */ /* 0x000fcc0000410000 */
[----:B------:R2:W3:Y:S01]  /*4370*/  MUFU.RCP R62, R58 ;  /* 0x0000003a003e7308 */ /* 0x0004e20000001000 */
[----:B0-----:R-:W-:Y:S01]  /*4380*/  FMUL.FTZ R48, R59, R60 ;  /* 0x0000003c3b307220 */ /* 0x001fe20000410000 */
[----:B------:R-:W-:-:S04]  /*4390*/  FFMA.FTZ R59, R44, R50, R43 ;  /* 0x000000322c3b7223 */ /* 0x000fc8000001002b */
[----:B------:R-:W-:Y:S02]  /*43a0*/  FMUL.FTZ R60, R59, -1.4426950216293334961 ;  /* 0xbfb8aa3b3b3c7820 */ /* 0x000fe40000410000 */
[----:B------:R-:W0:Y:S01]  /*43b0*/  MUFU.EX2 R61, R61 ;  /* 0x0000003d003d7308 */ /* 0x000e220000000800 */
[----:B--2---:R-:W-:Y:S01]  /*43c0*/  FFMA.FTZ R58, R29, R15, R27 ;  /* 0x0000000f1d3a7223 */ /* 0x004fe2000001001b */
[----:B------:R-:W-:Y:S01]  /*43d0*/  FADD.FTZ R15, R16, -R42 ;  /* 0x8000002a100f7221 */ /* 0x000fe20000010000 */
[----:B-1----:R-:W-:Y:S02]  /*43e0*/  FMUL.FTZ R71, R71, R21 ;  /* 0x0000001547477220 */ /* 0x002fe40000410000 */
[----:B------:R-:W-:Y:S01]  /*43f0*/  FMUL.FTZ R16, R58, -1.4426950216293334961 ;  /* 0xbfb8aa3b3a107820 */ /* 0x000fe20000410000 */
[----:B------:R-:W-:Y:S02]  /*4400*/  FMUL.FTZ R15, R2, R15 ;  /* 0x0000000f020f7220 */ /* 0x000fe40000410000 */
[----:B------:R-:W1:Y:S01]  /*4410*/  MUFU.EX2 R60, R60 ;  /* 0x0000003c003c7308 */ /* 0x000e620000000800 */
[----:B---3--:R-:W-:Y:S01]  /*4420*/  FMUL.FTZ R50, R57, R62 ;  /* 0x0000003e39327220 */ /* 0x008fe20000410000 */
[----:B------:R-:W-:Y:S01]  /*4430*/  FFMA.FTZ R15, R28, R15, R26 ;  /* 0x0000000f1c0f7223 */ /* 0x000fe2000001001a */
[----:B------:R-:W-:-:S03]  /*4440*/  FADD.FTZ R62, -R42, R49 ;  /* 0x000000312a3e7221 */ /* 0x000fc60000010100 */
[----:B------:R-:W-:Y:S01]  /*4450*/  FMUL.FTZ R57, R15, -1.4426950216293334961 ;  /* 0xbfb8aa3b0f397820 */ /* 0x000fe20000410000 */
[----:B------:R-:W-:Y:S01]  /*4460*/  FMUL.FTZ R62, R2, R62 ;  /* 0x0000003e023e7220 */ /* 0x000fe20000410000 */
[----:B------:R-:W2:Y:S01]  /*4470*/  MUFU.EX2 R16, R16 ;  /* 0x0000001000107308 */ /* 0x000ea20000000800 */
[----:B0-----:R-:W-:-:S07]  /*4480*/  FADD.FTZ R61, R61, 1 ;  /* 0x3f8000003d3d7421 */ /* 0x001fce0000010000 */
[----:B------:R-:W0:Y:S01]  /*4490*/  MUFU.EX2 R57, R57 ;  /* 0x0000003900397308 */ /* 0x000e220000000800 */
[----:B-1----:R-:W-:-:S07]  /*44a0*/  FADD.FTZ R60, R60, 1 ;  /* 0x3f8000003c3c7421 */ /* 0x002fce0000010000 */
[----:B------:R-:W1:Y:S01]  /*44b0*/  MUFU.RCP R61, R61 ;  /* 0x0000003d003d7308 */ /* 0x000e620000001000 */
[----:B--2---:R-:W-:-:S07]  /*44c0*/  FADD.FTZ R16, R16, 1 ;  /* 0x3f80000010107421 */ /* 0x004fce0000010000 */
[----:B------:R0:W2:Y:S08]  /*44d0*/  MUFU.RCP R49, R60 ;  /* 0x0000003c00317308 */ /* 0x0000b00000001000 */
[----:B------:R-:W3:Y:S01]  /*44e0*/  MUFU.RCP R16, R16 ;  /* 0x0000001000107308 */ /* 0x000ee20000001000 */
[----:B0-----:R-:W-:Y:S01]  /*44f0*/  FADD.FTZ R60, R57, 1 ;  /* 0x3f800000393c7421 */ /* 0x001fe20000010000 */
[----:B------:R-:W-:Y:S01]  /*4500*/  FFMA.FTZ R57, R41, R62, R0 ;  /* 0x0000003e29397223 */ /* 0x000fe20000010000 */
[----:B-1----:R-:W-:Y:S01]  /*4510*/  FMUL.FTZ R51, R51, R61 ;  /* 0x0000003d33337220 */ /* 0x002fe20000410000 */
[----:B------:R-:W-:-:S02]  /*4520*/  FADD.FTZ R62, R17, -R42 ;  /* 0x8000002a113e7221 */ /* 0x000fc40000010000 */
[----:B------:R-:W-:Y:S02]  /*4530*/  FMUL.FTZ R61, R57, -1.4426950216293334961 ;  /* 0xbfb8aa3b393d7820 */ /* 0x000fe40000410000 */
[----:B------:R-:W0:Y:S01]  /*4540*/  MUFU.RCP R60, R60 ;  /* 0x0000003c003c7308 */ /* 0x000e220000001000 */
[----:B------:R-:W-:Y:S01]  /*4550*/  FMUL.FTZ R62, R2, R62 ;  /* 0x0000003e023e7220 */ /* 0x000fe20000410000 */
[----:B--2---:R-:W-:-:S03]  /*4560*/  FMUL.FTZ R49, R59, R49 ;  /* 0x000000313b317220 */ /* 0x004fc60000410000 */
[----:B------:R-:W-:-:S03]  /*4570*/  FFMA.FTZ R62, R29, R62, R27 ;  /* 0x0000003e1d3e7223 */ /* 0x000fc6000001001b */
[----:B------:R-:W1:Y:S01]  /*4580*/  MUFU.EX2 R61, R61 ;  /* 0x0000003d003d7308 */ /* 0x000e620000000800 */
[----:B---3--:R-:W-:Y:S01]  /*4590*/  FMUL.FTZ R16, R58, R16 ;  /* 0x000000103a107220 */ /* 0x008fe20000410000 */
[----:B------:R-:W-:Y:S01]  /*45a0*/  FMUL.FTZ R58, R63, -1.4426950216293334961 ;  /* 0xbfb8aa3b3f3a7820 */ /* 0x000fe20000410000 */
[----:B------:R-:W-:-:S05]  /*45b0*/  FMUL.FTZ R59, R62, -1.4426950216293334961 ;  /* 0xbfb8aa3b3e3b7820 */ /* 0x000fca0000410000 */
[----:B------:R-:W-:Y:S01]  /*45c0*/  MUFU.EX2 R58, R58 ;  /* 0x0000003a003a7308 */ /* 0x000fe20000000800 */
[----:B0-----:R-:W-:Y:S01]  /*45d0*/  FMUL.FTZ R15, R15, R60 ;  /* 0x0000003c0f0f7220 */ /* 0x001fe20000410000 */
[----:B------:R-:W-:-:S04]  /*45e0*/  FFMA.FTZ R60, R28, R18, R26 ;  /* 0x000000121c3c7223 */ /* 0x000fc8000001001a */
[----:B------:R-:W-:Y:S02]  /*45f0*/  FMUL.FTZ R18, R60, -1.4426950216293334961 ;  /* 0xbfb8aa3b3c127820 */ /* 0x000fe40000410000 */
[----:B------:R-:W0:Y:S01]  /*4600*/  MUFU.EX2 R59, R59 ;  /* 0x0000003b003b7308 */ /* 0x000e220000000800 */
[----:B-1----:R-:W-:Y:S01]  /*4610*/  FADD.FTZ R17, R61, 1 ;  /* 0x3f8000003d117421 */ /* 0x002fe20000010000 */
[----:B------:R-:W-:-:S05]  /*4620*/  SHF.L.U32 R61, R67, 0x10, RZ ;  /* 0x00000010433d7819 */ /* 0x000fca00000006ff */
[----:B------:R-:W-:Y:S01]  /*4630*/  FADD.FTZ R61, -R42, R61 ;  /* 0x0000003d2a3d7221 */ /* 0x000fe20000010100 */
[----:B------:R-:W1:Y:S03]  /*4640*/  MUFU.EX2 R18, R18 ;  /* 0x0000001200127308 */ /* 0x000e660000000800 */
[----:B------:R-:W-:-:S04]  /*4650*/  FMUL.FTZ R61, R2, R61 ;  /* 0x0000003d023d7220 */ /* 0x000fc80000410000 */
[----:B------:R-:W-:Y:S01]  /*4660*/  FFMA.FTZ R61, R41, R61, R0 ;  /* 0x0000003d293d7223 */ /* 0x000fe20000010000 */
[----:B------:R-:W2:Y:S01]  /*4670*/  MUFU.RCP R17, R17 ;  /* 0x0000001100117308 */ /* 0x000ea20000001000 */
[----:B0-----:R-:W-:Y:S02]  /*4680*/  FADD.FTZ R59, R59, 1 ;  /* 0x3f8000003b3b7421 */ /* 0x001fe40000010000 */
[----:B------:R-:W-:-:S05]  /*4690*/  FMUL.FTZ R64, R61, -1.4426950216293334961 ;  /* 0xbfb8aa3b3d407820 */ /* 0x000fca0000410000 */
[----:B------:R-:W0:Y:S01]  /*46a0*/  MUFU.RCP R59, R59 ;  /* 0x0000003b003b7308 */ /* 0x000e220000001000 */
[----:B-1----:R-:W-:-:S07]  /*46b0*/  FADD.FTZ R18, R18, 1 ;  /* 0x3f80000012127421 */ /* 0x002fce0000010000 */
[----:B------:R-:W1:Y:S01]  /*46c0*/  MUFU.EX2 R64, R64 ;  /* 0x0000004000407308 */ /* 0x000e620000000800 */
[----:B--2---:R-:W-:Y:S01]  /*46d0*/  FMUL.FTZ R17, R57, R17 ;  /* 0x0000001139117220 */ /* 0x004fe20000410000 */
[----:B------:R-:W-:-:S06]  /*46e0*/  FADD.FTZ R57, R58, 1 ;  /* 0x3f8000003a397421 */ /* 0x000fcc0000010000 */
[----:B------:R1:W2:Y:S01]  /*46f0*/  MUFU.RCP R58, R18 ;  /* 0x00000012003a7308 */ /* 0x0002a20000001000 */
[----:B0-----:R-:W-:-:S07]  /*4700*/  FMUL.FTZ R62, R62, R59 ;  /* 0x0000003b3e3e7220 */ /* 0x001fce0000410000 */
[----:B------:R-:W0:Y:S01]  /*4710*/  MUFU.RCP R57, R57 ;  /* 0x0000003900397308 */ /* 0x000e220000001000 */
[----:B-1----:R-:W-:Y:S01]  /*4720*/  FADD.FTZ R18, R64, 1 ;  /* 0x3f80000040127421 */ /* 0x002fe20000010000 */
[----:B------:R-:W-:-:S04]  /*4730*/  FFMA.FTZ R64, R29, R19, R27 ;  /* 0x000000131d407223 */ /* 0x000fc8000001001b */
[----:B------:R-:W-:Y:S02]  /*4740*/  FMUL.FTZ R19, R64, -1.4426950216293334961 ;  /* 0xbfb8aa3b40137820 */ /* 0x000fe40000410000 */
[----:B------:R-:W1:Y:S01]  /*4750*/  MUFU.RCP R18, R18 ;  /* 0x0000001200127308 */ /* 0x000e620000001000 */
[----:B--2---:R-:W-:-:S07]  /*4760*/  FMUL.FTZ R60, R60, R58 ;  /* 0x0000003a3c3c7220 */ /* 0x004fce0000410000 */
[----:B------:R-:W2:Y:S01]  /*4770*/  MUFU.EX2 R19, R19 ;  /* 0x0000001300137308 */ /* 0x000ea20000000800 */
[----:B0-----:R-:W-:Y:S01]  /*4780*/  FMUL.FTZ R63, R63, R57 ;  /* 0x000000393f3f7220 */ /* 0x001fe20000410000 */
[----:B-1----:R-:W-:Y:S01]  /*4790*/  FMUL.FTZ R61, R61, R18 ;  /* 0x000000123d3d7220 */ /* 0x002fe20000410000 */
[----:B------:R-:W-:Y:S02]  /*47a0*/  SHF.L.U32 R18, R76, 0x10, RZ ;  /* 0x000000104c127819 */ /* 0x000fe400000006ff */
[----:B------:R-:W-:-:S03]  /*47b0*/  F2FP.BF16.F32.PACK_AB R76, R54, R53 ;  /* 0x00000035364c723e */ /* 0x000fc600000010ff */
[----:B------:R-:W-:Y:S01]  /*47c0*/  FADD.FTZ R18, -R42, R18 ;  /* 0x000000122a127221 */ /* 0x000fe20000010100 */
[----:B--2---:R-:W-:-:S03]  /*47d0*/  FADD.FTZ R19, R19, 1 ;  /* 0x3f80000013137421 */ /* 0x004fc60000010000 */
[----:B------:R-:W-:Y:S01]  /*47e0*/  FMUL.FTZ R18, R2, R18 ;  /* 0x0000001202127220 */ /* 0x000fe20000410000 */
[----:B------:R0:W1:Y:S03]  /*47f0*/  MUFU.RCP R57, R19 ;  /* 0x0000001300397308 */ /* 0x0000660000001000 */
[----:B------:R-:W-:-:S04]  /*4800*/  FFMA.FTZ R67, R41, R18, R0 ;  /* 0x0000001229437223 */ /* 0x000fc80000010000 */
[----:B------:R-:W-:Y:S01]  /*4810*/  FMUL.FTZ R18, R67, -1.4426950216293334961 ;  /* 0xbfb8aa3b43127820 */ /* 0x000fe20000410000 */
[----:B0-----:R-:W-:-:S05]  /*4820*/  FMUL.FTZ R19, R65, -1.4426950216293334961 ;  /* 0xbfb8aa3b41137820 */ /* 0x001fca0000410000 */
[----:B------:R-:W0:Y:S01]  /*4830*/  MUFU.EX2 R18, R18 ;  /* 0x0000001200127308 */ /* 0x000e220000000800 */
[----:B-1----:R-:W-:Y:S01]  /*4840*/  FMUL.FTZ R64, R64, R57 ;  /* 0x0000003940407220 */ /* 0x002fe20000410000 */
[----:B------:R-:W-:-:S06]  /*4850*/  FMUL.FTZ R57, R69, -1.4426950216293334961 ;  /* 0xbfb8aa3b45397820 */ /* 0x000fcc0000410000 */
[----:B------:R-:W1:Y:S08]  /*4860*/  MUFU.EX2 R19, R19 ;  /* 0x0000001300137308 */ /* 0x000e700000000800 */
[----:B------:R-:W2:Y:S01]  /*4870*/  MUFU.EX2 R57, R57 ;  /* 0x0000003900397308 */ /* 0x000ea20000000800 */
[----:B0-----:R-:W-:-:S07]  /*4880*/  FADD.FTZ R18, R18, 1 ;  /* 0x3f80000012127421 */ /* 0x001fce0000010000 */
[----:B------:R2:W0:Y:S01]  /*4890*/  MUFU.RCP R20, R18 ;  /* 0x0000001200147308 */ /* 0x0004220000001000 */
[----:B-1----:R-:W-:-:S07]  /*48a0*/  FADD.FTZ R19, R19, 1 ;  /* 0x3f80000013137421 */ /* 0x002fce0000010000 */
[----:B------:R-:W1:Y:S01]  /*48b0*/  MUFU.RCP R19, R19 ;  /* 0x0000001300137308 */ /* 0x000e620000001000 */
[----:B--2---:R-:W-:-:S07]  /*48c0*/  FADD.FTZ R18, R57, 1 ;  /* 0x3f80000039127421 */ /* 0x004fce0000010000 */
[----:B------:R-:W2:Y:S01]  /*48d0*/  MUFU.RCP R18, R18 ;  /* 0x0000001200127308 */ /* 0x000ea20000001000 */
[----:B0-----:R-:W-:Y:S01]  /*48e0*/  FMUL.FTZ R67, R67, R20 ;  /* 0x0000001443437220 */ /* 0x001fe20000410000 */
[----:B-1----:R-:W-:Y:S01]  /*48f0*/  FMUL.FTZ R65, R65, R19 ;  /* 0x0000001341417220 */ /* 0x002fe20000410000 */
[----:B------:R-:W-:-:S06]  /*4900*/  FMUL.FTZ R19, R70, -1.4426950216293334961 ;  /* 0xbfb8aa3b46137820 */ /* 0x000fcc0000410000 */
[----:B------:R-:W0:Y:S01]  /*4910*/  MUFU.EX2 R19, R19 ;  /* 0x0000001300137308 */ /* 0x000e220000000800 */
[----:B--2---:R-:W-:Y:S01]  /*4920*/  FMUL.FTZ R69, R69, R18 ;  /* 0x0000001245457220 */ /* 0x004fe20000410000 */
[----:B------:R-:W-:-:S06]  /*4930*/  FMUL.FTZ R18, R73, -1.4426950216293334961 ;  /* 0xbfb8aa3b49127820 */ /* 0x000fcc0000410000 */
[----:B------:R-:W1:Y:S01]  /*4940*/  MUFU.EX2 R18, R18 ;  /* 0x0000001200127308 */ /* 0x000e620000000800 */
[----:B0-----:R-:W-:-:S07]  /*4950*/  FADD.FTZ R19, R19, 1 ;  /* 0x3f80000013137421 */ /* 0x001fce0000010000 */
[----:B------:R0:W2:Y:S01]  /*4960*/  MUFU.RCP R20, R19 ;  /* 0x0000001300147308 */ /* 0x0000a20000001000 */
[----:B-1----:R-:W-:Y:S01]  /*4970*/  FADD.FTZ R18, R18, 1 ;  /* 0x3f80000012127421 */ /* 0x002fe20000010000 */
[----:B0-----:R-:W-:-:S06]  /*4980*/  FMUL.FTZ R19, R72, -1.4426950216293334961 ;  /* 0xbfb8aa3b48137820 */ /* 0x001fcc0000410000 */
[----:B------:R-:W0:Y:S01]  /*4990*/  MUFU.EX2 R19, R19 ;  /* 0x0000001300137308 */ /* 0x000e220000000800 */
[----:B--2---:R-:W-:Y:S01]  /*49a0*/  FMUL.FTZ R70, R70, R20 ;  /* 0x0000001446467220 */ /* 0x004fe20000410000 */
[----:B0-----:R-:W-:-:S06]  /*49b0*/  FADD.FTZ R19, R19, 1 ;  /* 0x3f80000013137421 */ /* 0x001fcc0000010000 */
[----:B------:R-:W0:Y:S08]  /*49c0*/  MUFU.RCP R20, R19 ;  /* 0x0000001300147308 */ /* 0x000e300000001000 */
[----:B------:R1:W2:Y:S02]  /*49d0*/  MUFU.RCP R19, R18 ;  /* 0x0000001200137308 */ /* 0x0002a40000001000 */
[----:B-1----:R-:W-:Y:S01]  /*49e0*/  FADD.FTZ R18, R22, 1 ;  /* 0x3f80000016127421 */ /* 0x002fe20000010000 */
[----:B0-----:R-:W-:-:S05]  /*49f0*/  FMUL.FTZ R72, R72, R20 ;  /* 0x0000001448487220 */ /* 0x001fca0000410000 */
[----:B------:R-:W0:Y:S01]  /*4a00*/  MUFU.RCP R18, R18 ;  /* 0x0000001200127308 */ /* 0x000e220000001000 */
[----:B--2---:R-:W-:Y:S01]  /*4a10*/  FMUL.FTZ R73, R73, R19 ;  /* 0x0000001349497220 */ /* 0x004fe20000410000 */
[----:B0-----:R-:W-:Y:S01]  /*4a20*/  FMUL.FTZ R74, R74, R18 ;  /* 0x000000124a4a7220 */ /* 0x001fe20000410000 */
[----:B------:R-:W-:-:S05]  /*4a30*/  PRMT R18, R55, 0x7632, R18 ;  /* 0x0000763237127816 */ /* 0x000fca0000000012 */
[----:B------:R0:W-:Y:S02]  /*4a40*/  STG.E.U16 desc[UR14][R46.64+0x2], R18 ;  /* 0x000002122e007986 */ /* 0x0001e4000c10150e */
[----:B0-----:R-:W-:Y:S02]  /*4a50*/  IADD3.X R18, RZ, R30, RZ, P6, !PT ;  /* 0x0000001eff127210 */ /* 0x001fe400037fe4ff */
[----:B------:R-:W-:-:S04]  /*4a60*/  LEA R20, P6, R52, UR12, 0x1 ;  /* 0x0000000c34147c11 */ /* 0x000fc8000f8c08ff */
[----:B------:R-:W-:Y:S02]  /*4a70*/  LEA.HI.X R21, R52, UR13, R18, 0x1, P6 ;  /* 0x0000000d34157c11 */ /* 0x000fe4000b0f0c12 */
[----:B------:R-:W-:-:S04]  /*4a80*/  LEA R18, P6, R40, UR12, 0x1 ;  /* 0x0000000c28127c11 */ /* 0x000fc8000f8c08ff */
[----:B------:R-:W-:Y:S02]  /*4a90*/  LEA.HI.X R19, R40, UR13, R82, 0x1, P6 ;  /* 0x0000000d28137c11 */ /* 0x000fe4000b0f0c52 */
[C---:B------:R-:W-:Y:S01]  /*4aa0*/  LEA R22, P6, R39.reuse, UR12, 0x1 ;  /* 0x0000000c27167c11 */ /* 0x040fe2000f8c08ff */
[----:B------:R-:W-:Y:S01]  /*4ab0*/  FADD.FTZ R40, R24, -R42 ;  /* 0x8000002a18287221 */ /* 0x000fe20000010000 */
[----:B------:R-:W2:Y:S02]  /*4ac0*/  LDL.LU R82, [R1+0x68] ;  /* 0x0000680001527983 */ /* 0x000ea40000300800 */
[----:B------:R-:W-:Y:S02]  /*4ad0*/  LEA.HI.X R23, R39, UR13, R80, 0x1, P6 ;  /* 0x0000000d27177c11 */ /* 0x000fe4000b0f0c50 */
[----:B------:R-:W-:Y:S02]  /*4ae0*/  LEA R52, P6, R38, UR12, 0x1 ;  /* 0x0000000c26347c11 */ /* 0x000fe4000f8c08ff */
[----:B------:R-:W-:Y:S01]  /*4af0*/  IADD3.X R24, RZ, R30, RZ, P3, !PT ;  /* 0x0000001eff187210 */ /* 0x000fe20001ffe4ff */
[----:B------:R-:W-:Y:S01]  /*4b00*/  FMUL.FTZ R40, R2, R40 ;  /* 0x0000002802287220 */ /* 0x000fe20000410000 */
[----:B------:R-:W-:Y:S01]  /*4b10*/  LEA.HI.X R53, R38, UR13, R5, 0x1, P6 ;  /* 0x0000000d26357c11 */ /* 0x000fe2000b0f0c05 */
[----:B------:R-:W3:Y:S01]  /*4b20*/  LDL.LU R80, [R1+0x64] ;  /* 0x0000640001507983 */ /* 0x000ee20000300800 */
[----:B------:R-:W-:-:S02]  /*4b30*/  LEA R38, P6, R37, UR12, 0x1 ;  /* 0x0000000c25267c11 */ /* 0x000fc4000f8c08ff */
[----:B------:R-:W-:Y:S01]  /*4b40*/  LEA R56, P3, R34, UR12, 0x1 ;  /* 0x0000000c22387c11 */ /* 0x000fe2000f8608ff */
[----:B------:R-:W-:Y:S01]  /*4b50*/  FFMA.FTZ R40, R28, R40, R26 ;  /* 0x000000281c287223 */ /* 0x000fe2000001001a */
[----:B------:R-:W-:Y:S01]  /*4b60*/  LEA.HI.X R39, R37, UR13, R6, 0x1, P6 ;  /* 0x0000000d25277c11 */ /* 0x000fe2000b0f0c06 */
[----:B------:R-:W4:Y:S01]  /*4b70*/  LDL.LU R5, [R1+0x60] ;  /* 0x0000600001057983 */ /* 0x000f220000300800 */
[-C--:B------:R-:W-:Y:S02]  /*4b80*/  IADD3.X R37, RZ, R30.reuse, RZ, P5, !PT ;  /* 0x0000001eff257210 */ /* 0x080fe40002ffe4ff */
[----:B------:R-:W-:Y:S01]  /*4b90*/  LEA R54, P5, R36, UR12, 0x1 ;  /* 0x0000000c24367c11 */ /* 0x000fe2000f8a08ff */
[----:B------:R-:W5:Y:S01]  /*4ba0*/  LDL.LU R6, [R1+0x5c] ;  /* 0x00005c0001067983 */ /* 0x000f620000300800 */
[----:B------:R-:W-:Y:S02]  /*4bb0*/  LEA.HI.X R57, R34, UR13, R24, 0x1, P3 ;  /* 0x0000000d22397c11 */ /* 0x000fe400098f0c18 */
[----:B------:R-:W-:Y:S01]  /*4bc0*/  LEA.HI.X R55, R36, UR13, R37, 0x1, P5 ;  /* 0x0000000d24377c11 */ /* 0x000fe2000a8f0c25 */
[----:B------:R-:W2:Y:S01]  /*4bd0*/  LDL.LU R84, [R1+0x8] ;  /* 0x0000080001547983 */ /* 0x000ea20000300800 */
[----:B------:R-:W-:-:S02]  /*4be0*/  IADD3.X R37, RZ, R30, RZ, P4, !PT ;  /* 0x0000001eff257210 */ /* 0x000fc400027fe4ff */
[----:B------:R-:W-:Y:S01]  /*4bf0*/  LEA R36, P4, R35, UR12, 0x1 ;  /* 0x0000000c23247c11 */ /* 0x000fe2000f8808ff */
[----:B------:R-:W3:Y:S01]  /*4c00*/  LDL.LU R83, [R1+0x24] ;  /* 0x0000240001537983 */ /* 0x000ee20000300800 */
[-C--:B------:R-:W-:Y:S01]  /*4c10*/  IADD3.X R24, RZ, R30.reuse, RZ, P2, !PT ;  /* 0x0000001eff187210 */ /* 0x080fe200017fe4ff */
[--C-:B------:R-:W-:Y:S01]  /*4c20*/  FADD.FTZ R25, R25, -R42.reuse ;  /* 0x8000002a19197221 */ /* 0x100fe20000010000 */
[----:B------:R-:W-:Y:S01]  /*4c30*/  LEA R34, P2, R33, UR12, 0x1 ;  /* 0x0000000c21227c11 */ /* 0x000fe2000f8408ff */
[----:B------:R-:W-:Y:S01]  /*4c40*/  FADD.FTZ R77, R77, -R42 ;  /* 0x8000002a4d4d7221 */ /* 0x000fe20000010000 */
[----:B------:R-:W-:Y:S01]  /*4c50*/  LEA.HI.X R37, R35, UR13, R37, 0x1, P4 ;  /* 0x0000000d23257c11 */ /* 0x000fe2000a0f0c25 */
[C---:B------:R-:W-:Y:S01]  /*4c60*/  FMUL.FTZ R25, R2.reuse, R25 ;  /* 0x0000001902197220 */ /* 0x040fe20000410000 */
[----:B------:R-:W-:Y:S01]  /*4c70*/  LEA.HI.X R35, R33, UR13, R24, 0x1, P2 ;  /* 0x0000000d21237c11 */ /* 0x000fe200090f0c18 */
[----:B------:R-:W-:Y:S01]  /*4c80*/  FMUL.FTZ R77, R2, R77 ;  /* 0x0000004d024d7220 */ /* 0x000fe20000410000 */
[-C--:B------:R-:W-:Y:S01]  /*4c90*/  IADD3.X R24, RZ, R30.reuse, RZ, P1, !PT ;  /* 0x0000001eff187210 */ /* 0x080fe20000ffe4ff */
[C-C-:B------:R-:W-:Y:S01]  /*4ca0*/  FFMA.FTZ R85, R29.reuse, R25, R27.reuse ;  /* 0x000000191d557223 */ /* 0x140fe2000001001b */
[----:B------:R-:W-:Y:S01]  /*4cb0*/  LEA R58, P1, R32, UR12, 0x1 ;  /* 0x0000000c203a7c11 */ /* 0x000fe2000f8208ff */
[----:B------:R-:W4:Y:S01]  /*4cc0*/  LDL.LU R33, [R1+0x2c] ;  /* 0x00002c0001217983 */ /* 0x000f220000300800 */
[----:B------:R-:W-:Y:S01]  /*4cd0*/  SHF.L.U32 R88, R88, 0x10, RZ ;  /* 0x0000001058587819 */ /* 0x000fe200000006ff */
[----:B------:R-:W-:Y:S01]  /*4ce0*/  FFMA.FTZ R77, R29, R77, R27 ;  /* 0x0000004d1d4d7223 */ /* 0x000fe2000001001b */
[----:B------:R-:W-:Y:S01]  /*4cf0*/  LEA.HI.X R59, R32, UR13, R24, 0x1, P1 ;  /* 0x0000000d203b7c11 */ /* 0x000fe200088f0c18 */
[----:B------:R-:W-:Y:S01]  /*4d00*/  FMUL.FTZ R24, R40, -1.4426950216293334961 ;  /* 0xbfb8aa3b28187820 */ /* 0x000fe20000410000 */
[----:B------:R-:W-:Y:S01]  /*4d10*/  SHF.L.U32 R89, R89, 0x10, RZ ;  /* 0x0000001059597819 */ /* 0x000fe200000006ff */
[----:B------:R-:W-:Y:S01]  /*4d20*/  FADD.FTZ R88, -R42, R88 ;  /* 0x000000582a587221 */ /* 0x000fe20000010100 */
[----:B------:R-:W-:Y:S01]  /*4d30*/  FADD.FTZ R32, R68, -R42 ;  /* 0x8000002a44207221 */ /* 0x000fe20000010000 */
[----:B------:R-:W-:-:S02]  /*4d40*/  IADD3.X R30, RZ, R30, RZ, P0, !PT ;  /* 0x0000001eff1e7210 */ /* 0x000fc400007fe4ff */
[----:B------:R-:W0:Y:S01]  /*4d50*/  MUFU.EX2 R24, R24 ;  /* 0x0000001800187308 */ /* 0x000e220000000800 */
[----:B------:R-:W-:Y:S01]  /*4d60*/  FMUL.FTZ R86, R2, R88 ;  /* 0x0000005802567220 */ /* 0x000fe20000410000 */
[----:B------:R-:W-:Y:S01]  /*4d70*/  FADD.FTZ R89, -R42, R89 ;  /* 0x000000592a597221 */ /* 0x000fe20000010100 */
[----:B------:R-:W-:Y:S01]  /*4d80*/  FMUL.FTZ R32, R2, R32 ;  /* 0x0000002002207220 */ /* 0x000fe20000410000 */
[----:B------:R-:W-:Y:S01]  /*4d90*/  SHF.L.U32 R91, R91, 0x10, RZ ;  /* 0x000000105b5b7819 */ /* 0x000fe200000006ff */
[----:B------:R-:W-:Y:S02]  /*4da0*/  FFMA.FTZ R86, R41, R86, R0 ;  /* 0x0000005629567223 */ /* 0x000fe40000010000 */
[----:B------:R-:W-:Y:S02]  /*4db0*/  FFMA.FTZ R87, R28, R32, R26 ;  /* 0x000000201c577223 */ /* 0x000fe4000001001a */
[----:B------:R-:W-:-:S04]  /*4dc0*/  FADD.FTZ R91, -R42, R91 ;  /* 0x0000005b2a5b7221 */ /* 0x000fc80000010100 */
[----:B------:R-:W-:Y:S01]  /*4dd0*/  FMUL.FTZ R88, R2, R91 ;  /* 0x0000005b02587220 */ /* 0x000fe20000410000 */
[----:B0-----:R-:W-:-:S03]  /*4de0*/  FADD.FTZ R24, R24, 1 ;  /* 0x3f80000018187421 */ /* 0x001fc60000010000 */
[----:B------:R-:W-:-:S03]  /*4df0*/  FFMA.FTZ R88, R41, R88, R0 ;  /* 0x0000005829587223 */ /* 0x000fc60000010000 */
[----:B------:R-:W0:Y:S02]  /*4e00*/  MUFU.RCP R24, R24 ;  /* 0x0000001800187308 */ /* 0x000e240000001000 */
[----:B0-----:R-:W-:Y:S01]  /*4e10*/  FMUL.FTZ R40, R40, R24 ;  /* 0x0000001828287220 */ /* 0x001fe20000410000 */
        /* <DEDUP_REMOVED lines=8> */
[----:B------:R0:W1:Y:S02]  /*4ea0*/  MUFU.RCP R25, R24 ;  /* 0x0000001800197308 */ /* 0x0000640000001000 */
[----:B0-----:R-:W-:-:S04]  /*4eb0*/  FMUL.FTZ R24, R2, R89 ;  /* 0x0000005902187220 */ /* 0x001fc80000410000 */
[----:B------:R-:W-:Y:S01]  /*4ec0*/  FFMA.FTZ R24, R44, R24, R43 ;  /* 0x000000182c187223 */ /* 0x000fe2000001002b */
[----:B-1----:R-:W-:-:S03]  /*4ed0*/  FMUL.FTZ R85, R85, R25 ;  /* 0x0000001955557220 */ /* 0x002fc60000410000 */
[----:B------:R-:W-:-:S06]  /*4ee0*/  FMUL.FTZ R25, R24, -1.4426950216293334961 ;  /* 0xbfb8aa3b18197820 */ /* 0x000fcc0000410000 */
[----:B------:R-:W0:Y:S02]  /*4ef0*/  MUFU.EX2 R25, R25 ;  /* 0x0000001900197308 */ /* 0x000e240000000800 */
[----:B0-----:R-:W-:-:S06]  /*4f00*/  FADD.FTZ R25, R25, 1 ;  /* 0x3f80000019197421 */ /* 0x001fcc0000010000 */
[----:B------:R-:W0:Y:S02]  /*4f10*/  MUFU.RCP R25, R25 ;  /* 0x0000001900197308 */ /* 0x000e240000001000 */
[----:B0-----:R-:W-:Y:S01]  /*4f20*/  FMUL.FTZ R68, R24, R25 ;  /* 0x0000001918447220 */ /* 0x001fe20000410000 */
[----:B------:R-:W-:-:S04]  /*4f30*/  LEA R24, P0, R31, UR12, 0x1 ;  /* 0x0000000c1f187c11 */ /* 0x000fc8000f8008ff */
[----:B------:R-:W-:Y:S01]  /*4f40*/  LEA.HI.X R25, R31, UR13, R30, 0x1, P0 ;  /* 0x0000000d1f197c11 */ /* 0x000fe200080f0c1e */
        /* <DEDUP_REMOVED lines=13> */
[----:B------:R2:W0:Y:S02]  /*5020*/  MUFU.RCP R31, R30 ;  /* 0x0000001e001f7308 */ /* 0x0004240000001000 */
[----:B--2---:R-:W-:Y:S02]  /*5030*/  SHF.L.U32 R30, R84, 0x10, RZ ;  /* 0x00000010541e7819 */ /* 0x004fe400000006ff */
[----:B------:R-:W2:Y:S03]  /*5040*/  LDL.LU R84, [R1] ;  /* 0x0000000001547983 */ /* 0x000ea60000300800 */
[----:B------:R-:W-:-:S04]  /*5050*/  FADD.FTZ R30, -R42, R30 ;  /* 0x0000001e2a1e7221 */ /* 0x000fc80000010100 */
[----:B------:R-:W-:Y:S01]  /*5060*/  FMUL.FTZ R30, R2, R30 ;  /* 0x0000001e021e7220 */ /* 0x000fe20000410000 */
[----:B0-----:R-:W-:-:S03]  /*5070*/  FMUL.FTZ R77, R77, R31 ;  /* 0x0000001f4d4d7220 */ /* 0x001fc60000410000 */
[----:B------:R-:W-:Y:S01]  /*5080*/  FFMA.FTZ R30, R44, R30, R43 ;  /* 0x0000001e2c1e7223 */ /* 0x000fe2000001002b */
[----:B---3--:R-:W-:Y:S02]  /*5090*/  SHF.L.U32 R32, R83, 0x10, RZ ;  /* 0x0000001053207819 */ /* 0x008fe400000006ff */
[----:B------:R-:W3:Y:S01]  /*50a0*/  LDL.LU R83, [R1+0x30] ;  /* 0x0000300001537983 */ /* 0x000ee20000300800 */
[----:B------:R-:W-:Y:S01]  /*50b0*/  FMUL.FTZ R31, R30, -1.4426950216293334961 ;  /* 0xbfb8aa3b1e1f7820 */ /* 0x000fe20000410000 */
[----:B------:R-:W-:Y:S01]  /*50c0*/  FADD.FTZ R89, R75, -R42 ;  /* 0x8000002a4b597221 */ /* 0x000fe20000010000 */
[----:B------:R-:W-:Y:S01]  /*50d0*/  FADD.FTZ R32, -R42, R32 ;  /* 0x000000202a207221 */ /* 0x000fe20000010100 */
[--C-:B------:R-:W-:Y:S01]  /*50e0*/  FADD.FTZ R79, R79, -R42.reuse ;  /* 0x8000002a4f4f7221 */ /* 0x100fe20000010000 */
[----:B------:R-:W-:Y:S01]  /*50f0*/  FADD.FTZ R91, R78, -R42 ;  /* 0x8000002a4e5b7221 */ /* 0x000fe20000010000 */
[----:B------:R-:W5:Y:S01]  /*5100*/  LDL.LU R92, [R1+0x34] ;  /* 0x00003400015c7983 */ /* 0x000f620000300800 */
[----:B------:R-:W0:Y:S02]  /*5110*/  MUFU.EX2 R31, R31 ;  /* 0x0000001f001f7308 */ /* 0x000e240000000800 */
[----:B0-----:R-:W-:-:S06]  /*5120*/  FADD.FTZ R31, R31, 1 ;  /* 0x3f8000001f1f7421 */ /* 0x001fcc0000010000 */
[----:B------:R-:W0:Y:S01]  /*5130*/  MUFU.RCP R31, R31 ;  /* 0x0000001f001f7308 */ /* 0x000e220000001000 */
[----:B------:R-:W-:-:S04]  /*5140*/  FMUL.FTZ R89, R2, R89 ;  /* 0x0000005902597220 */ /* 0x000fc80000410000 */
[----:B------:R-:W-:Y:S01]  /*5150*/  FFMA.FTZ R89, R28, R89, R26 ;  /* 0x000000591c597223 */ /* 0x000fe2000001001a */
[----:B0-----:R-:W-:Y:S01]  /*5160*/  FMUL.FTZ R75, R30, R31 ;  /* 0x0000001f1e4b7220 */ /* 0x001fe20000410000 */
[----:B------:R-:W-:-:S04]  /*5170*/  LEA R30, P0, R3, UR12, 0x1 ;  /* 0x0000000c031e7c11 */ /* 0x000fc8000f8008ff */
[----:B------:R-:W-:Y:S01]  /*5180*/  LEA.HI.X R31, R3, UR13, R90, 0x1, P0 ;  /* 0x0000000d031f7c11 */ /* 0x000fe200080f0c5a */
[----:B------:R-:W-:-:S06]  /*5190*/  FMUL.FTZ R3, R89, -1.4426950216293334961 ;  /* 0xbfb8aa3b59037820 */ /* 0x000fcc0000410000 */
[----:B------:R-:W0:Y:S01]  /*51a0*/  MUFU.EX2 R3, R3 ;  /* 0x0000000300037308 */ /* 0x000e220000000800 */
[----:B------:R-:W-:Y:S01]  /*51b0*/  FMUL.FTZ R32, R2, R32 ;  /* 0x0000002002207220 */ /* 0x000fe20000410000 */
[----:B0-----:R-:W-:-:S06]  /*51c0*/  FADD.FTZ R3, R3, 1 ;  /* 0x3f80000003037421 */ /* 0x001fcc0000010000 */
[----:B------:R-:W0:Y:S01]  /*51d0*/  MUFU.RCP R3, R3 ;  /* 0x0000000300037308 */ /* 0x000e220000001000 */
[----:B------:R-:W-:Y:S01]  /*51e0*/  FFMA.FTZ R90, R41, R32, R0 ;  /* 0x00000020295a7223 */ /* 0x000fe20000010000 */
[----:B0-----:R-:W-:-:S03]  /*51f0*/  FMUL.FTZ R89, R89, R3 ;  /* 0x0000000359597220 */ /* 0x001fc60000410000 */
        /* <DEDUP_REMOVED lines=8> */
[----:B------:R-:W0:Y:S02]  /*5280*/  MUFU.EX2 R3, R3 ;  /* 0x0000000300037308 */ /* 0x000e240000000800 */
[----:B0-----:R-:W-:-:S06]  /*5290*/  FADD.FTZ R3, R3, 1 ;  /* 0x3f80000003037421 */ /* 0x001fcc0000010000 */
[----:B------:R4:W0:Y:S02]  /*52a0*/  MUFU.RCP R32, R3 ;  /* 0x0000000300207308 */ /* 0x0008240000001000 */
[----:B----4-:R-:W-:-:S05]  /*52b0*/  SHF.L.U32 R3, R33, 0x10, RZ ;  /* 0x0000001021037819 */ /* 0x010fca00000006ff */
[----:B------:R-:W-:-:S04]  /*52c0*/  FADD.FTZ R3, -R42, R3 ;  /* 0x000000032a037221 */ /* 0x000fc80000010100 */
[----:B------:R-:W-:Y:S01]  /*52d0*/  FMUL.FTZ R3, R2, R3 ;  /* 0x0000000302037220 */ /* 0x000fe20000410000 */
[----:B0-----:R-:W-:-:S03]  /*52e0*/  FMUL.FTZ R79, R79, R32 ;  /* 0x000000204f4f7220 */ /* 0x001fc60000410000 */
[----:B------:R-:W-:-:S04]  /*52f0*/  FFMA.FTZ R3, R44, R3, R43 ;  /* 0x000000032c037223 */ /* 0x000fc8000001002b */
[----:B------:R-:W-:-:S06]  /*5300*/  FMUL.FTZ R32, R3, -1.4426950216293334961 ;  /* 0xbfb8aa3b03207820 */ /* 0x000fcc0000410000 */
[----:B------:R-:W0:Y:S02]  /*5310*/  MUFU.EX2 R32, R32 ;  /* 0x0000002000207308 */ /* 0x000e240000000800 */
[----:B0-----:R-:W-:-:S06]  /*5320*/  FADD.FTZ R32, R32, 1 ;  /* 0x3f80000020207421 */ /* 0x001fcc0000010000 */
[----:B------:R-:W0:Y:S02]  /*5330*/  MUFU.RCP R32, R32 ;  /* 0x0000002000207308 */ /* 0x000e240000001000 */
[----:B0-----:R-:W-:Y:S01]  /*5340*/  FMUL.FTZ R78, R3, R32 ;  /* 0x00000020034e7220 */ /* 0x001fe20000410000 */
[----:B------:R-:W-:Y:S01]  /*5350*/  LEA R32, P0, R4, UR12, 0x1 ;  /* 0x0000000c04207c11 */ /* 0x000fe2000f8008ff */
[----:B------:R-:W-:-:S04]  /*5360*/  FMUL.FTZ R91, R2, R91 ;  /* 0x0000005b025b7220 */ /* 0x000fc80000410000 */
[----:B------:R-:W-:-:S04]  /*5370*/  FFMA.FTZ R91, R28, R91, R26 ;  /* 0x0000005b1c5b7223 */ /* 0x000fc8000001001a */
[----:B------:R-:W-:Y:S01]  /*5380*/  FMUL.FTZ R3, R91, -1.4426950216293334961 ;  /* 0xbfb8aa3b5b037820 */ /* 0x000fe20000410000 */
[----:B--2---:R-:W-:Y:S02]  /*5390*/  LEA.HI.X R33, R4, UR13, R84, 0x1, P0 ;  /* 0x0000000d04217c11 */ /* 0x004fe400080f0c54 */
[----:B------:R-:W2:Y:S03]  /*53a0*/  LDL.LU R84, [R1+0x38] ;  /* 0x0000380001547983 */ /* 0x000ea60000300800 */
[----:B------:R-:W0:Y:S02]  /*53b0*/  MUFU.EX2 R3, R3 ;  /* 0x0000000300037308 */ /* 0x000e240000000800 */
[----:B0-----:R-:W-:-:S06]  /*53c0*/  FADD.FTZ R3, R3, 1 ;  /* 0x3f80000003037421 */ /* 0x001fcc0000010000 */
[----:B------:R3:W0:Y:S02]  /*53d0*/  MUFU.RCP R4, R3 ;  /* 0x0000000300047308 */ /* 0x0006240000001000 */
[----:B---3--:R-:W-:Y:S02]  /*53e0*/  SHF.L.U32 R3, R83, 0x10, RZ ;  /* 0x0000001053037819 */ /* 0x008fe400000006ff */
[----:B------:R-:W3:Y:S03]  /*53f0*/  LDL.LU R83, [R1+0x3c] ;  /* 0x00003c0001537983 */ /* 0x000ee60000300800 */
[----:B------:R-:W-:-:S04]  /*5400*/  FADD.FTZ R3, -R42, R3 ;  /* 0x000000032a037221 */ /* 0x000fc80000010100 */
[----:B------:R-:W-:Y:S01]  /*5410*/  FMUL.FTZ R3, R2, R3 ;  /* 0x0000000302037220 */ /* 0x000fe20000410000 */
[----:B0-----:R-:W-:-:S03]  /*5420*/  FMUL.FTZ R91, R91, R4 ;  /* 0x000000045b5b7220 */ /* 0x001fc60000410000 */
[----:B------:R-:W-:-:S04]  /*5430*/  FFMA.FTZ R3, R41, R3, R0 ;  /* 0x0000000329037223 */ /* 0x000fc80000010000 */
[----:B------:R-:W-:-:S06]  /*5440*/  FMUL.FTZ R4, R3, -1.4426950216293334961 ;  /* 0xbfb8aa3b03047820 */ /* 0x000fcc0000410000 */
[----:B------:R-:W0:Y:S01]  /*5450*/  MUFU.EX2 R4, R4 ;  /* 0x0000000400047308 */ /* 0x000e220000000800 */
[----:B------:R-:W-:-:S04]  /*5460*/  FADD.FTZ R81, R81, -R42 ;  /* 0x8000002a51517221 */ /* 0x000fc80000010000 */
[----:B------:R-:W-:Y:S01]  /*5470*/  FMUL.FTZ R81, R2, R81 ;  /* 0x0000005102517220 */ /* 0x000fe20000410000 */
[----:B0-----:R-:W-:-:S06]  /*5480*/  FADD.FTZ R4, R4, 1 ;  /* 0x3f80000004047421 */ /* 0x001fcc0000010000 */
[----:B------:R-:W0:Y:S01]  /*5490*/  MUFU.RCP R4, R4 ;  /* 0x0000000400047308 */ /* 0x000e220000001000 */
[----:B------:R-:W-:Y:S01]  /*54a0*/  FFMA.FTZ R26, R28, R81, R26 ;  /* 0x000000511c1a7223 */ /* 0x000fe2000001001a */
[----:B------:R-:W-:-:S04]  /*54b0*/  FADD.FTZ R81, R82, -R42 ;  /* 0x8000002a52517221 */ /* 0x000fc80000010000 */
[----:B------:R-:W-:Y:S01]  /*54c0*/  FMUL.FTZ R81, R2, R81 ;  /* 0x0000005102517220 */ /* 0x000fe20000410000 */
[----:B0-----:R-:W-:-:S03]  /*54d0*/  FMUL.FTZ R28, R3, R4 ;  /* 0x00000004031c7220 */ /* 0x001fc60000410000 */
[----:B------:R-:W-:-:S04]  /*54e0*/  FFMA.FTZ R4, R29, R81, R27 ;  /* 0x000000511d047223 */ /* 0x000fc8000001001b */
[----:B------:R-:W-:-:S06]  /*54f0*/  FMUL.FTZ R3, R4, -1.4426950216293334961 ;  /* 0xbfb8aa3b04037820 */ /* 0x000fcc0000410000 */
[----:B------:R-:W0:Y:S01]  /*5500*/  MUFU.EX2 R3, R3 ;  /* 0x0000000300037308 */ /* 0x000e220000000800 */
[----:B------:R-:W-:-:S04]  /*5510*/  FADD.FTZ R80, R80, -R42 ;  /* 0x8000002a50507221 */ /* 0x000fc80000010000 */
[----:B------:R-:W-:-:S04]  /*5520*/  FMUL.FTZ R80, R2, R80 ;  /* 0x0000005002507220 */ /* 0x000fc80000410000 */
[----:B------:R-:W-:Y:S01]  /*5530*/  FFMA.FTZ R29, R29, R80, R27 ;  /* 0x000000501d1d7223 */ /* 0x000fe2000001001b */
[----:B0-----:R-:W-:-:S04]  /*5540*/  FADD.FTZ R3, R3, 1 ;  /* 0x3f80000003037421 */ /* 0x001fc80000010000 */
[----:B------:R-:W0:Y:S02]  /*5550*/  MUFU.RCP R27, R3 ;  /* 0x00000003001b7308 */ /* 0x000e240000001000 */
[----:B0-----:R-:W-:Y:S01]  /*5560*/  FMUL.FTZ R27, R4, R27 ;  /* 0x0000001b041b7220 */ /* 0x001fe20000410000 */
[----:B-----5:R-:W-:-:S05]  /*5570*/  SHF.L.U32 R81, R92, 0x10, RZ ;  /* 0x000000105c517819 */ /* 0x020fca00000006ff */
[----:B------:R-:W-:-:S04]  /*5580*/  FADD.FTZ R81, -R42, R81 ;  /* 0x000000512a517221 */ /* 0x000fc80000010100 */
[----:B------:R-:W-:-:S04]  /*5590*/  FMUL.FTZ R81, R2, R81 ;  /* 0x0000005102517220 */ /* 0x000fc80000410000 */
[----:B------:R-:W-:Y:S01]  /*55a0*/  FFMA.FTZ R0, R41, R81, R0 ;  /* 0x0000005129007223 */ /* 0x000fe20000010000 */
[----:B--2---:R-:W-:-:S05]  /*55b0*/  SHF.L.U32 R3, R84, 0x10, RZ ;  /* 0x0000001054037819 */ /* 0x004fca00000006ff */
[----:B------:R-:W-:-:S04]  /*55c0*/  FADD.FTZ R3, -R42, R3 ;  /* 0x000000032a037221 */ /* 0x000fc80000010100 */
[----:B------:R-:W-:-:S04]  /*55d0*/  FMUL.FTZ R3, R2, R3 ;  /* 0x0000000302037220 */ /* 0x000fc80000410000 */
[----:B------:R-:W-:-:S04]  /*55e0*/  FFMA.FTZ R3, R44, R3, R43 ;  /* 0x000000032c037223 */ /* 0x000fc8000001002b */
[----:B------:R-:W-:-:S06]  /*55f0*/  FMUL.FTZ R4, R3, -1.4426950216293334961 ;  /* 0xbfb8aa3b03047820 */ /* 0x000fcc0000410000 */
[----:B------:R-:W0:Y:S02]  /*5600*/  MUFU.EX2 R4, R4 ;  /* 0x0000000400047308 */ /* 0x000e240000000800 */
[----:B0-----:R-:W-:-:S06]  /*5610*/  FADD.FTZ R4, R4, 1 ;  /* 0x3f80000004047421 */ /* 0x001fcc0000010000 */
[----:B------:R-:W0:Y:S01]  /*5620*/  MUFU.RCP R4, R4 ;  /* 0x0000000400047308 */ /* 0x000e220000001000 */
[----:B---3--:R-:W-:Y:S02]  /*5630*/  SHF.L.U32 R41, R83, 0x10, RZ ;  /* 0x0000001053297819 */ /* 0x008fe400000006ff */
[----:B------:R-:W2:Y:S04]  /*5640*/  LDL.LU R83, [R1+0x20] ;  /* 0x0000200001537983 */ /* 0x000ea80000300800 */
[----:B------:R-:W2:Y:S04]  /*5650*/  LDL.LU R84, [R1+0x28] ;  /* 0x0000280001547983 */ /* 0x000ea80000300800 */
[----:B------:R-:W3:Y:S04]  /*5660*/  LDL.LU R92, [R1+0x14] ;  /* 0x00001400015c7983 */ /* 0x000ee80000300800 */
[----:B------:R-:W3:Y:S01]  /*5670*/  LDL.LU R93, [R1+0x1c] ;  /* 0x00001c00015d7983 */ /* 0x000ee20000300800 */
[----:B0-----:R-:W-:-:S03]  /*5680*/  FMUL.FTZ R81, R3, R4 ;  /* 0x0000000403517220 */ /* 0x001fc60000410000 */
[----:B------:R-:W4:Y:S04]  /*5690*/  LDL.LU R82, [R1+0xc] ;  /* 0x00000c0001527983 */ /* 0x000f280000300800 */
[----:B------:R-:W5:Y:S01]  /*56a0*/  LDL.LU R3, [R1+0x10] ;  /* 0x0000100001037983 */ /* 0x000f620000300800 */
[----:B------:R-:W-:-:S04]  /*56b0*/  FADD.FTZ R42, -R42, R41 ;  /* 0x000000292a2a7221 */ /* 0x000fc80000010100 */
[----:B------:R-:W-:Y:S01]  /*56c0*/  FMUL.FTZ R42, R2, R42 ;  /* 0x0000002a022a7220 */ /* 0x000fe20000410000 */
[----:B------:R-:W-:-:S06]  /*56d0*/  FMUL.FTZ R2, R0, -1.4426950216293334961 ;  /* 0xbfb8aa3b00027820 */ /* 0x000fcc0000410000 */
[----:B------:R-:W0:Y:S01]  /*56e0*/  MUFU.EX2 R2, R2 ;  /* 0x0000000200027308 */ /* 0x000e220000000800 */
[----:B------:R-:W-:Y:S01]  /*56f0*/  FFMA.FTZ R43, R44, R42, R43 ;  /* 0x0000002a2c2b7223 */ /* 0x000fe2000001002b */
[----:B0-----:R-:W-:-:S06]  /*5700*/  FADD.FTZ R2, R2, 1 ;  /* 0x3f80000002027421 */ /* 0x001fcc0000010000 */
[----:B------:R0:W-:Y:S02]  /*5710*/  MUFU.RCP R42, R2 ;  /* 0x00000002002a7308 */ /* 0x0001e40000001000 */
[----:B0-----:R-:W-:Y:S01]  /*5720*/  LEA R2, P0, R5, UR12, 0x1 ;  /* 0x0000000c05027c11 */ /* 0x001fe2000f8008ff */
[----:B------:R-:W-:-:S03]  /*5730*/  FMUL.FTZ R41, R26, -1.4426950216293334961 ;  /* 0xbfb8aa3b1a297820 */ /* 0x000fc60000410000 */
[----:B-----5:R-:W-:Y:S02]  /*5740*/  LEA.HI.X R3, R5, UR13, R3, 0x1, P0 ;  /* 0x0000000d05037c11 */ /* 0x020fe400080f0c03 */
[----:B------:R-:W5:Y:S01]  /*5750*/  LDL.LU R5, [R1+0x18] ;  /* 0x0000180001057983 */ /* 0x000f620000300800 */
[----:B------:R-:W0:Y:S02]  /*5760*/  MUFU.EX2 R41, R41 ;  /* 0x0000002900297308 */ /* 0x000e240000000800 */
[----:B0-----:R-:W-:-:S06]  /*5770*/  FADD.FTZ R41, R41, 1 ;  /* 0x3f80000029297421 */ /* 0x001fcc0000010000 */
[----:B------:R-:W0:Y:S01]  /*5780*/  MUFU.RCP R41, R41 ;  /* 0x0000002900297308 */ /* 0x000e220000001000 */
[----:B------:R-:W-:Y:S01]  /*5790*/  LEA R4, P1, R6, UR12, 0x1 ;  /* 0x0000000c06047c11 */ /* 0x000fe2000f8208ff */
[----:B------:R-:W-:Y:S01]  /*57a0*/  FMUL.FTZ R42, R0, R42 ;  /* 0x0000002a002a7220 */ /* 0x000fe20000410000 */
[----:B--2---:R-:W-:Y:S01]  /*57b0*/  F2FP.BF16.F32.PACK_AB R0, R83, R84 ;  /* 0x000000545300723e */ /* 0x004fe200000010ff */
[----:B------:R1:W-:Y:S04]  /*57c0*/  STG.E.U16 desc[UR14][R46.64+0x4], R76 ;  /* 0x0000044c2e007986 */ /* 0x0003e8000c10150e */
[----:B------:R-:W2:Y:S04]  /*57d0*/  LDL.LU R83, [R1+0x58] ;  /* 0x0000580001537983 */ /* 0x000ea80000300800 */
[----:B------:R-:W2:Y:S01]  /*57e0*/  LDL.LU R84, [R1+0x54] ;  /* 0x0000540001547983 */ /* 0x000ea20000300800 */
[----:B0-----:R-:W-:Y:S01]  /*57f0*/  FMUL.FTZ R41, R26, R41 ;  /* 0x000000291a297220 */ /* 0x001fe20000410000 */
[----:B---3--:R-:W-:-:S02]  /*5800*/  F2FP.BF16.F32.PACK_AB R26, R92, R93 ;  /* 0x0000005d5c1a723e */ /* 0x008fc400000010ff */
[----:B-----5:R-:W-:Y:S02]  /*5810*/  LEA.HI.X R5, R6, UR13, R5, 0x1, P1 ;  /* 0x0000000d06057c11 */ /* 0x020fe400088f0c05 */
[----:B------:R-:W-:Y:S02]  /*5820*/  PRMT R6, R76, 0x7632, R6 ;  /* 0x000076324c067816 */ /* 0x000fe40000000006 */
[----:B-1----:R-:W4:Y:S04]  /*5830*/  LDL.LU R76, [R1+0x4] ;  /* 0x00000400014c7983 */ /* 0x002f280000300800 */
[----:B------:R-:W3:Y:S04]  /*5840*/  LDL.LU R92, [R1+0x50] ;  /* 0x00005000015c7983 */ /* 0x000ee80000300800 */
[----:B------:R-:W3:Y:S01]  /*5850*/  LDL.LU R93, [R1+0x4c] ;  /* 0x00004c00015d7983 */ /* 0x000ee20000300800 */
[----:B------:R-:W-:Y:S01]  /*5860*/  FMUL.FTZ R44, R29, -1.4426950216293334961 ;  /* 0xbfb8aa3b1d2c7820 */ /* 0x000fe20000410000 */
[----:B------:R-:W-:-:S05]  /*5870*/  FMUL.FTZ R80, R43, -1.4426950216293334961 ;  /* 0xbfb8aa3b2b507820 */ /* 0x000fca0000410000 */
[----:B------:R-:W0:Y:S08]  /*5880*/  MUFU.EX2 R44, R44 ;  /* 0x0000002c002c7308 */ /* 0x000e300000000800 */
[----:B------:R-:W1:Y:S01]  /*5890*/  MUFU.EX2 R80, R80 ;  /* 0x0000005000507308 */ /* 0x000e620000000800 */
[----:B0-----:R-:W-:Y:S01]  /*58a0*/  FADD.FTZ R44, R44, 1 ;  /* 0x3f8000002c2c7421 */ /* 0x001fe20000010000 */
[----:B-1----:R-:W-:-:S06]  /*58b0*/  FADD.FTZ R80, R80, 1 ;  /* 0x3f80000050507421 */ /* 0x002fcc0000010000 */
[----:B------:R-:W0:Y:S08]  /*58c0*/  MUFU.RCP R44, R44 ;  /* 0x0000002c002c7308 */ /* 0x000e300000001000 */
[----:B------:R-:W1:Y:S01]  /*58d0*/  MUFU.RCP R80, R80 ;  /* 0x0000005000507308 */ /* 0x000e620000001000 */
[----:B------:R5:W-:Y:S01]  /*58e0*/  STG.E.U16 desc[UR14][R46.64+0x6], R6 ;  /* 0x000006062e007986 */ /* 0x000be2000c10150e */
[----:B--2---:R-:W-:-:S03]  /*58f0*/  F2FP.BF16.F32.PACK_AB R83, R83, R84 ;  /* 0x000000545353723e */ /* 0x004fc600000010ff */
[----:B------:R-:W-:Y:S01]  /*5900*/  STG.E.U16 desc[UR14][R20.64], R0 ;  /* 0x0000000014007986 */ /* 0x000fe2000c10150e */
[----:B------:R-:W-:Y:S01]  /*5910*/  F2FP.BF16.F32.PACK_AB R10, R11, R10 ;  /* 0x0000000a0b0a723e */ /* 0x000fe200000010ff */
[----:B0-----:R-:W-:Y:S01]  /*5920*/  FMUL.FTZ R44, R29, R44 ;  /* 0x0000002c1d2c7220 */ /* 0x001fe20000410000 */
[----:B------:R-:W-:Y:S02]  /*5930*/  PRMT R29, R0, 0x7632, R29 ;  /* 0x00007632001d7816 */ /* 0x000fe4000000001d */
[----:B-----5:R-:W-:Y:S01]  /*5940*/  PRMT R47, R26, 0x7632, R47 ;  /* 0x000076321a2f7816 */ /* 0x020fe2000000002f */
[----:B-1----:R-:W-:Y:S01]  /*5950*/  FMUL.FTZ R80, R43, R80 ;  /* 0x000000502b507220 */ /* 0x002fe20000410000 */
[----:B------:R-:W-:Y:S01]  /*5960*/  F2FP.BF16.F32.PACK_AB R7, R12, R7 ;  /* 0x000000070c07723e */ /* 0x000fe200000010ff */
[----:B------:R-:W-:Y:S01]  /*5970*/  STG.E.U16 desc[UR14][R20.64+0x2], R29 ;  /* 0x0000021d14007986 */ /* 0x000fe2000c10150e */
[----:B------:R-:W-:Y:S02]  /*5980*/  F2FP.BF16.F32.PACK_AB R8, R9, R8 ;  /* 0x000000080908723e */ /* 0x000fe400000010ff */
[----:B------:R-:W-:Y:S01]  /*5990*/  PRMT R11, R83, 0x7632, R11 ;  /* 0x00007632530b7816 */ /* 0x000fe2000000000b */
[----:B------:R0:W-:Y:S01]  /*59a0*/  STG.E.U16 desc[UR14][R20.64+0x4], R26 ;  /* 0x0000041a14007986 */ /* 0x0001e2000c10150e */
[----:B------:R-:W-:-:S03]  /*59b0*/  PRMT R9, R10, 0x7632, R9 ;  /* 0x000076320a097816 */ /* 0x000fc60000000009 */
[----:B------:R-:W-:Y:S01]  /*59c0*/  STG.E.U16 desc[UR14][R20.64+0x6], R47 ;  /* 0x0000062f14007986 */ /* 0x000fe2000c10150e */
[----:B------:R-:W-:Y:S02]  /*59d0*/  F2FP.BF16.F32.PACK_AB R45, R48, R45 ;  /* 0x0000002d302d723e */ /* 0x000fe400000010ff */
[----:B------:R-:W-:Y:S02]  /*59e0*/  F2FP.BF16.F32.PACK_AB R13, R14, R13 ;  /* 0x0000000d0e0d723e */ /* 0x000fe400000010ff */
[----:B------:R-:W-:Y:S02]  /*59f0*/  F2FP.BF16.F32.PACK_AB R50, R51, R50 ;  /* 0x000000323332723e */ /* 0x000fe400000010ff */
[----:B0-----:R-:W-:Y:S02]  /*5a00*/  PRMT R26, R8, 0x7632, R26 ;  /* 0x00007632081a7816 */ /* 0x001fe4000000001a */
        /* <DEDUP_REMOVED lines=8> */
[----:B------:R-:W-:Y:S02]  /*5a90*/  PRMT R17, R66, 0x7632, R17 ;  /* 0x0000763242117816 */ /* 0x000fe40000000011 */
[----:B------:R-:W-:Y:S02]  /*5aa0*/  F2FP.BF16.F32.PACK_AB R71, R72, R71 ;  /* 0x000000474847723e */ /* 0x000fe400000010ff */
        /* <DEDUP_REMOVED lines=9> */
[----:B------:R-:W-:Y:S01]  /*5b40*/  F2FP.BF16.F32.PACK_AB R27, R81, R27 ;  /* 0x0000001b511b723e */ /* 0x000fe200000010ff */
[----:B------:R-:W-:Y:S01]  /*5b50*/  UIADD3 UR6, UP0, UR9, 0x12, URZ ;  /* 0x0000001209067890 */ /* 0x000fe2000ff1e03f */
[----:B------:R-:W-:-:S02]  /*5b60*/  F2FP.BF16.F32.PACK_AB R41, R42, R41 ;  /* 0x000000292a29723e */ /* 0x000fc400000010ff */
[----:B------:R-:W-:Y:S01]  /*5b70*/  F2FP.BF16.F32.PACK_AB R44, R80, R44 ;  /* 0x0000002c502c723e */ /* 0x000fe200000010ff */
[----:B------:R-:W-:Y:S02]  /*5b80*/  UIADD3.X UR5, URZ, UR5, URZ, UP0, !UPT ;  /* 0x000000053f057290 */ /* 0x000fe400087fe43f */
[----:B------:R-:W-:-:S04]  /*5b90*/  UISETP.GE.U32.AND UP0, UPT, UR6, UR18, UPT ;  /* 0x000000120600728c */ /* 0x000fc8000bf06070 */
[----:B------:R-:W-:-:S06]  /*5ba0*/  UISETP.GE.AND.EX UP0, UPT, UR5, UR10, UPT, UP0 ;  /* 0x0000000a0500728c */ /* 0x000fcc000bf06300 */
[----:B------:R-:W-:Y:S01]  /*5bb0*/  PLOP3.LUT P0, PT, PT, PT, UP0, 0x80, 0x0 ;  /* 0x000000000000781c */ /* 0x000fe20003f0f008 */
[----:B------:R-:W-:Y:S01]  /*5bc0*/  ULOP3.LUT UR4, UR4, 0x1, URZ, 0x3c, !UPT ;  /* 0x0000000104047892 */ /* 0x000fe2000f8e3c3f */
[----:B------:R-:W-:Y:S01]  /*5bd0*/  UMOV UR9, UR6 ;  /* 0x0000000600097c82 */ /* 0x000fe20008000000 */
[----:B----4-:R-:W-:Y:S02]  /*5be0*/  F2FP.BF16.F32.PACK_AB R43, R76, R82 ;  /* 0x000000524c2b723e */ /* 0x010fe400000010ff */
[----:B---3--:R-:W-:-:S04]  /*5bf0*/  F2FP.BF16.F32.PACK_AB R92, R92, R93 ;  /* 0x0000005d5c5c723e */ /* 0x008fc800000010ff */
[----:B------:R-:W-:Y:S02]  /*5c00*/  PRMT R0, R92, 0x7632, R0 ;  /* 0x000076325c007816 */ /* 0x000fe40000000000 */
[----:B------:R-:W-:-:S03]  /*5c10*/  PRMT R6, R43, 0x7632, R6 ;  /* 0x000076322b067816 */ /* 0x000fc60000000006 */
[----:B------:R0:W-:Y:S04]  /*5c20*/  STG.E.U16 desc[UR14][R18.64+0x6], R0 ;  /* 0x0000060012007986 */ /* 0x0001e8000c10150e */
[----:B------:R-:W-:Y:S04]  /*5c30*/  STG.E.U16 desc[UR14][R18.64], R43 ;  /* 0x0000002b12007986 */ /* 0x000fe8000c10150e */
[----:B------:R1:W-:Y:S01]  /*5c40*/  STG.E.U16 desc[UR14][R18.64+0x2], R6 ;  /* 0x0000020612007986 */ /* 0x0003e2000c10150e */
[----:B0-----:R-:W-:-:S03]  /*5c50*/  PRMT R0, R7, 0x7632, R0 ;  /* 0x0000763207007816 */ /* 0x001fc60000000000 */
[----:B------:R0:W-:Y:S04]  /*5c60*/  STG.E.U16 desc[UR14][R18.64+0x4], R92 ;  /* 0x0000045c12007986 */ /* 0x0001e8000c10150e */
[----:B------:R-:W-:Y:S01]  /*5c70*/  STG.E.U16 desc[UR14][R22.64], R83 ;  /* 0x0000005316007986 */ /* 0x000fe2000c10150e */
[----:B-1----:R-:W-:-:S03]  /*5c80*/  PRMT R6, R13, 0x7632, R6 ;  /* 0x000076320d067816 */ /* 0x002fc60000000006 */
[----:B------:R-:W-:Y:S04]  /*5c90*/  STG.E.U16 desc[UR14][R22.64+0x2], R11 ;  /* 0x0000020b16007986 */ /* 0x000fe8000c10150e */
[----:B------:R-:W-:Y:S01]  /*5ca0*/  STG.E.U16 desc[UR14][R22.64+0x4], R10 ;  /* 0x0000040a16007986 */ /* 0x000fe2000c10150e */
[----:B0-----:R-:W-:-:S03]  /*5cb0*/  PRMT R19, R45, 0x7632, R19 ;  /* 0x000076322d137816 */ /* 0x001fc60000000013 */
[----:B------:R-:W-:Y:S04]  /*5cc0*/  STG.E.U16 desc[UR14][R22.64+0x6], R9 ;  /* 0x0000060916007986 */ /* 0x000fe8000c10150e */
[----:B------:R0:W-:Y:S01]  /*5cd0*/  STG.E.U16 desc[UR14][R52.64+0x6], R0 ;  /* 0x0000060034007986 */ /* 0x0001e2000c10150e */
[----:B------:R-:W-:-:S03]  /*5ce0*/  PRMT R18, R15, 0x7632, R18 ;  /* 0x000076320f127816 */ /* 0x000fc60000000012 */
[----:B------:R-:W-:Y:S04]  /*5cf0*/  STG.E.U16 desc[UR14][R52.64], R8 ;  /* 0x0000000834007986 */ /* 0x000fe8000c10150e */
[----:B------:R-:W-:Y:S01]  /*5d00*/  STG.E.U16 desc[UR14][R52.64+0x2], R26 ;  /* 0x0000021a34007986 */ /* 0x000fe2000c10150e */
[----:B0-----:R-:W-:-:S03]  /*5d10*/  PRMT R0, R50, 0x7632, R0 ;  /* 0x0000763232007816 */ /* 0x001fc60000000000 */
[----:B------:R0:W-:Y:S04]  /*5d20*/  STG.E.U16 desc[UR14][R52.64+0x4], R7 ;  /* 0x0000040734007986 */ /* 0x0001e8000c10150e */
[----:B------:R-:W-:Y:S04]  /*5d30*/  STG.E.U16 desc[UR14][R38.64], R45 ;  /* 0x0000002d26007986 */ /* 0x000fe8000c10150e */
[----:B------:R-:W-:Y:S04]  /*5d40*/  STG.E.U16 desc[UR14][R38.64+0x2], R19 ;  /* 0x0000021326007986 */ /* 0x000fe8000c10150e */
[----:B------:R-:W-:Y:S01]  /*5d50*/  STG.E.U16 desc[UR14][R38.64+0x4], R13 ;  /* 0x0000040d26007986 */ /* 0x000fe2000c10150e */
[----:B0-----:R-:W-:-:S03]  /*5d60*/  PRMT R7, R16, 0x7632, R7 ;  /* 0x0000763210077816 */ /* 0x001fc60000000007 */
[----:B------:R0:W-:Y:S04]  /*5d70*/  STG.E.U16 desc[UR14][R38.64+0x6], R6 ;  /* 0x0000060626007986 */ /* 0x0001e8000c10150e */
[----:B------:R1:W-:Y:S04]  /*5d80*/  STG.E.U16 desc[UR14][R54.64+0x2], R0 ;  /* 0x0000020036007986 */ /* 0x0003e8000c10150e */
[----:B------:R-:W-:Y:S01]  /*5d90*/  STG.E.U16 desc[UR14][R54.64], R50 ;  /* 0x0000003236007986 */ /* 0x000fe2000c10150e */
[----:B0-----:R-:W-:-:S03]  /*5da0*/  PRMT R6, R62, 0x7632, R6 ;  /* 0x000076323e067816 */ /* 0x001fc60000000006 */
        /* <DEDUP_REMOVED lines=28> */
[----:B------:R-:W-:Y:S04]  /*5f70*/  STG.E.U16 desc[UR14][R24.64+0x2], R12 ;  /* 0x0000020c18007986 */ /* 0x000fe8000c10150e */
[----:B------:R-:W-:Y:S04]  /*5f80*/  STG.E.U16 desc[UR14][R24.64+0x4], R68 ;  /* 0x0000044418007986 */ /* 0x000fe8000c10150e */
        /* <DEDUP_REMOVED lines=13> */
[----:B------:R-:W-:Y:S01]  /*6060*/  STG.E.U16 desc[UR14][R2.64+0x4], R27 ;  /* 0x0000041b02007986 */ /* 0x000fe2000c10150e */
[----:B0-----:R-:W-:-:S03]  /*6070*/  PRMT R6, R44, 0x7632, R6 ;  /* 0x000076322c067816 */ /* 0x001fc60000000006 */
[----:B------:R0:W-:Y:S04]  /*6080*/  STG.E.U16 desc[UR14][R2.64+0x6], R7 ;  /* 0x0000060702007986 */ /* 0x0001e8000c10150e */
[----:B------:R1:W-:Y:S01]  /*6090*/  STG.E.U16 desc[UR14][R4.64], R41 ;  /* 0x0000002904007986 */ /* 0x0003e2000c10150e */
[----:B0-----:R-:W-:-:S03]  /*60a0*/  PRMT R3, R41, 0x7632, R3 ;  /* 0x0000763229037816 */ /* 0x001fc60000000003 */
[----:B------:R1:W-:Y:S04]  /*60b0*/  STG.E.U16 desc[UR14][R4.64+0x4], R44 ;  /* 0x0000042c04007986 */ /* 0x0003e8000c10150e */
[----:B------:R1:W-:Y:S04]  /*60c0*/  STG.E.U16 desc[UR14][R4.64+0x2], R3 ;  /* 0x0000020304007986 */ /* 0x0003e8000c10150e */
[----:B------:R1:W-:Y:S01]  /*60d0*/  STG.E.U16 desc[UR14][R4.64+0x6], R6 ;  /* 0x0000060604007986 */ /* 0x0003e2000c10150e */
[----:B------:R-:W-:Y:S05]  /*60e0*/  @!P0 BRA `(.L_x_1292) ;  /* 0xffffffa000248947 */ /* 0x000fea000383ffff */
[----:B------:R-:W-:Y:S05]  /*60f0*/  EXIT ;  /* 0x000000000000794d */ /* 0x000fea0003800000 */
.L_x_1293:
        /* <DEDUP_REMOVED lines=16> */
.L_x_2653:


//--------------------- .text._ZN13group_norm_v214gn_cuda_kernelI13__nv_bfloat16Li320ELi3ELi16ELi80ELi1024ELb1ELi64ELi320ELi320ELi4ELb1ELi21ELb0ELb0ENS_16CompileConditionILi900EEEEEvPT_PKS4_S7_S7_flPfS8_Pj --------------------------
	.section	.text._ZN13group_norm_v214gn_cuda_kernelI13__nv_bfloat16Li320ELi3ELi16ELi80ELi1024ELb1ELi64ELi320ELi320ELi4ELb1ELi21ELb0ELb0ENS_16CompileConditionILi900EEEEEvPT_PKS4_S7_S7_flPfS8_Pj,"ax",@progbits
	.align	128
        .global         _ZN13group_norm_v214gn_cuda_kernelI13__nv_bfloat16Li320ELi3ELi16ELi80ELi1024ELb1ELi64ELi320ELi320ELi4ELb1ELi21ELb0ELb0ENS_16CompileConditionILi900EEEEEvPT_PKS4_S7_S7_flPfS8_Pj
        .type           _ZN13group_norm_v214gn_cuda_kernelI13__nv_bfloat16Li320ELi3ELi16ELi80ELi1024ELb1ELi64ELi320ELi320ELi4ELb1ELi21ELb0ELb0ENS_16CompileConditionILi900EEEEEvPT_PKS4_S7_S7_flPfS8_Pj,@function
        .size           _ZN13group_norm_v214gn_cuda_kernelI13__nv_bfloat16Li320ELi3ELi16ELi80ELi1024ELb1ELi64ELi320ELi320ELi4ELb1ELi21ELb0ELb0ENS_16CompileConditionILi900EEEEEvPT_PKS4_S7_S7_flPfS8_Pj,(.L_x_2654 - _ZN13group_norm_v214gn_cuda_kernelI13__nv_bfloat16Li320ELi3ELi16ELi80ELi1024ELb1ELi64ELi320ELi320ELi4ELb1ELi21ELb0ELb0ENS_16CompileConditionILi900EEEEEvPT_PKS4_S7_S7_flPfS8_Pj)
        .other          _ZN13group_norm_v214gn_cuda_kernelI13__nv_bfloat16Li320ELi3ELi16ELi80ELi1024ELb1ELi64ELi320ELi320ELi4ELb1ELi21ELb0ELb0ENS_16CompileConditionILi900EEEEEvPT_PKS4_S7_S7_flPfS8_Pj,@"STO_CUDA_ENTRY STV_DEFAULT"
_ZN13group_norm_v214gn_cuda_kernelI13__nv_bfloat16Li320ELi3ELi16ELi80ELi1024ELb1ELi64ELi320ELi320ELi4ELb1ELi21ELb0ELb0ENS_16CompileConditionILi900EEEEEvPT_PKS4_S7_S7_flPfS8_Pj:
.text._ZN13group_norm_v214gn_cuda_kernelI13__nv_bfloat16Li320ELi3ELi16ELi80ELi1024ELb1ELi64ELi320ELi320ELi4ELb1ELi21ELb0ELb0ENS_16CompileConditionILi900EEEEEvPT_PKS4_S7_S7_flPfS8_Pj:
[----:B------:R-:W0:Y:S01]  /*0000*/  LDC R1, c[0x0][0x28] ;  /* 0x00000a00ff017b82 */ /* 0x000e220000000800 */
[----:B------:R-:W1:Y:S01]  /*0010*/  S2R R4, SR_CTAID.Y ;  /* 0x0000000000047919 */ /* 0x000e620000002600 */
[----:B------:R-:W-:Y:S01]  /*0020*/  ULDC.64 UR4, c[0x0][0x238] ;  /* 0x00008e0000047ab9 */ /* 0x000fe20000000a00 */
[----:B0-----:R-:W-:Y:S01]  /*0030*/  IADD3 R1, R1, -0x160, RZ ;  /* 0xfffffea001017810 */ /* 0x001fe20007ffe0ff */
[----:B------:R-:W-:Y:S02]  /*0040*/  USHF.L.U32 UR10, UR4, 0x2, URZ ;  /* 0x00000002040a7899 */ /* 0x000fe4000800063f */
[----:B------:R-:W-:-:S06]  /*0050*/  USHF.L.U64.HI UR5, UR4, 0x2, UR5 ;  /* 0x0000000204057899 */ /* 0x000fcc0008010205 */
[----:B------:R-:W-:Y:S02]  /*0060*/  MOV R0, UR5 ;  /* 0x0000000500007c02 */ /* 0x000fe40008000f00 */
        /* <DEDUP_REMOVED lines=14> */
[----:B------:R-:W-:-:S04]  /*0150*/  HFMA2.MMA R3, -RZ, RZ, 0, 0 ;  /* 0x00000000ff037435 */ /* 0x000fc800000001ff */
[----:B------:R-:W-:-:S05]  /*0160*/  LEA R0, R7, R0, 0x3 ;  /* 0x0000000007007211 */ /* 0x000fca00078e18ff */
[----:B------:R0:W-:Y:S02]  /*0170*/  STL [R1+0x110], R0 ;  /* 0x0001100001007387 */ /* 0x0001e40000100800 */
.L_x_1302:
[----:B------:R-:W1:Y:S01]  /*0180*/  S2R R58, SR_TID.X ;  /* 0x00000000003a7919 */ /* 0x000e620000002100 */
[C---:B------:R-:W-:Y:S01]  /*0190*/  LOP3.LUT R6, R2.reuse, 0x3, RZ, 0xc0, !PT ;  /* 0x0000000302067812 */ /* 0x040fe200078ec0ff */
[----:B------:R-:W-:Y:S01]  /*01a0*/  ULDC.64 UR6, c[0x0][0x218] ;  /* 0x0000860000067ab9 */ /* 0x000fe20000000a00 */
[----:B------:R-:W-:Y:S01]  /*01b0*/  SHF.R.U64 R61, R2, 0x2, R3 ;  /* 0x00000002023d7819 */ /* 0x000fe20000001203 */
[----:B0-----:R-:W0:Y:S02]  /*01c0*/  S2R R0, SR_CTAID.X ;  /* 0x0000000000007919 */ /* 0x001e240000002500 */
[----:B------:R-:W-:Y:S01]  /*01d0*/  IMAD R50, R6, 0x140, RZ ;  /* 0x0000014006327824 */ /* 0x000fe200078e02ff */
[----:B------:R-:W-:Y:S01]  /*01e0*/  STL [R1], R6 ;  /* 0x0000000601007387 */ /* 0x000fe20000100800 */
[----:B-1----:R-:W-:Y:S01]  /*01f0*/  IMAD.WIDE.U32 R4, R58, -0x33333333, RZ ;  /* 0xcccccccd3a047825 */ /* 0x002fe200078e00ff */
[----:B0-----:R-:W-:-:S04]  /*0200*/  SHF.L.U32 R0, R0, 0x6, RZ ;  /* 0x0000000600007819 */ /* 0x001fc800000006ff */
[----:B------:R-:W-:Y:S02]  /*0210*/  SHF.R.U32.HI R5, RZ, 0x6, R5 ;  /* 0x00000006ff057819 */ /* 0x000fe40000011605 */
[----:B------:R-:W-:-:S03]  /*0220*/  LOP3.LUT R0, R0, 0x3c0, RZ, 0xc0, !PT ;  /* 0x000003c000007812 */ /* 0x000fc600078ec0ff */
[----:B------:R-:W-:Y:S01]  /*0230*/  IMAD R4, R5, -0x50, R58 ;  /* 0xffffffb005047824 */ /* 0x000fe200078e023a */
[----:B------:R-:W-:-:S04]  /*0240*/  IADD3 R0, R0, R5, RZ ;  /* 0x0000000500007210 */ /* 0x000fc80007ffe0ff */
[----:B------:R-:W-:Y:S01]  /*0250*/  LEA R10, R4, R50, 0x2 ;  /* 0x00000032040a7211 */ /* 0x000fe200078e10ff */
[----:B------:R0:W-:Y:S03]  /*0260*/  STL [R1+0x2c], R4 ;  /* 0x00002c0401007387 */ /* 0x0001e60000100800 */
[----:B------:R-:W-:-:S03]  /*0270*/  SHF.R.S32.HI R11, RZ, 0x1f, R10 ;  /* 0x0000001fff0b7819 */ /* 0x000fc6000001140a */
[----:B------:R-:W-:Y:S01]  /*0280*/  IMAD.WIDE.U32 R8, R61, 0x140000, R10 ;  /* 0x001400003d087825 */ /* 0x000fe200078e000a */
[----:B0-----:R-:W-:-:S05]  /*0290*/  SHF.R.U32.HI R4, RZ, 0x2, R3 ;  /* 0x00000002ff047819 */ /* 0x001fca0000011603 */
[----:B------:R-:W-:Y:S02]  /*02a0*/  IMAD R6, R4, 0x140000, RZ ;  /* 0x0014000004067824 */ /* 0x000fe400078e02ff */
[----:B------:R-:W-:-:S03]  /*02b0*/  IMAD R4, R0, 0x500, RZ ;  /* 0x0000050000047824 */ /* 0x000fc600078e02ff */
[----:B------:R-:W-:Y:S01]  /*02c0*/  IADD3 R0, R9, R6, RZ ;  /* 0x0000000609007210 */ /* 0x000fe20007ffe0ff */
[----:B------:R0:W-:Y:S01]  /*02d0*/  STL [R1+0x24], R6 ;  /* 0x0000240601007387 */ /* 0x0001e20000100800 */
[C---:B------:R-:W-:Y:S02]  /*02e0*/  IADD3 R5, P0, R4.reuse, R8, RZ ;  /* 0x0000000804057210 */ /* 0x040fe40007f1e0ff */
[----:B------:R-:W-:Y:S02]  /*02f0*/  IADD3 R7, R4, 0x1400, RZ ;  /* 0x0000140004077810 */ /* 0x000fe40007ffe0ff */
[----:B0-----:R-:W-:Y:S02]  /*0300*/  IADD3.X R6, RZ, R0, RZ, P0, !PT ;  /* 0x00000000ff067210 */ /* 0x001fe400007fe4ff */
[----:B------:R-:W-:-:S04]  /*0310*/  LEA R44, P0, R5, UR6, 0x1 ;  /* 0x00000006052c7c11 */ /* 0x000fc8000f8008ff */
[----:B------:R-:W-:Y:S02]  /*0320*/  LEA.HI.X R45, R5, UR7, R6, 0x1, P0 ;  /* 0x00000007052d7c11 */ /* 0x000fe400080f0c06 */
[----:B------:R-:W-:-:S04]  /*0330*/  IADD3 R5, P0, R7, R8, RZ ;  /* 0x0000000807057210 */ /* 0x000fc80007f1e0ff */
[----:B------:R-:W2:Y:S01]  /*0340*/  LDG.E.64.CONSTANT R44, desc[UR8][R44.64] ;  /* 0x000000082c2c7981 */ /* 0x000ea2000c1e9b00 */
[----:B------:R-:W-:Y:S02]  /*0350*/  IADD3.X R6, RZ, R0, RZ, P0, !PT ;  /* 0x00000000ff067210 */ /* 0x000fe400007fe4ff */
[C---:B------:R-:W-:Y:S01]  /*0360*/  LEA R42, P0, R5.reuse, UR6, 0x1 ;  /* 0x00000006052a7c11 */ /* 0x040fe2000f8008ff */
[----:B------:R0:W-:Y:S03]  /*0370*/  STL [R1+0xa4], R7 ;  /* 0x0000a40701007387 */ /* 0x0001e60000100800 */
[----:B------:R-:W-:-:S06]  /*0380*/  LEA.HI.X R43, R5, UR7, R6, 0x1, P0 ;  /* 0x00000007052b7c11 */ /* 0x000fcc00080f0c06 */
[----:B------:R-:W3:Y:S01]  /*0390*/  LDG.E.64.CONSTANT R42, desc[UR8][R42.64] ;  /* 0x000000082a2a7981 */ /* 0x000ee2000c1e9b00 */
        /* <DEDUP_REMOVED lines=71> */
[----:B------:R0:W-:Y:S02]  /*0810*/  STL [R1+0x40], R7 ;  /* 0x0000400701007387 */ /* 0x0001e40000100800 */
[----:B0-----:R-:W-:Y:S02]  /*0820*/  IADD3.X R7, RZ, R0, RZ, P0, !PT ;  /* 0x00000000ff077210 */ /* 0x001fe400007fe4ff */
[----:B------:R-:W-:-:S04]  /*0830*/  LEA R20, P0, R5, UR6, 0x1 ;  /* 0x0000000605147c11 */ /* 0x000fc8000f8008ff */
[----:B------:R-:W-:Y:S01]  /*0840*/  LEA.HI.X R21, R5, UR7, R7, 0x1, P0 ;  /* 0x0000000705157c11 */ /* 0x000fe200080f0c07 */
[----:B------:R0:W-:Y:S05]  /*0850*/  STL [R1+0xf4], R7 ;  /* 0x0000f40701007387 */ /* 0x0001ea0000100800 */
[----:B------:R-:W4:Y:S01]  /*0860*/  LDG.E.64.CONSTANT R20, desc[UR8][R20.64] ;  /* 0x0000000814147981 */ /* 0x000f22000c1e9b00 */
[----:B0-----:R-:W-:-:S04]  /*0870*/  IADD3 R7, R4, 0x10400, RZ ;  /* 0x0001040004077810 */ /* 0x001fc80007ffe0ff */
[----:B------:R-:W-:-:S04]  /*0880*/  IADD3 R6, P0, R7, R8, RZ ;  /* 0x0000000807067210 */ /* 0x000fc80007f1e0ff */
[----:B------:R-:W-:Y:S02]  /*0890*/  IADD3.X R12, RZ, R0, RZ, P0, !PT ;  /* 0x00000000ff0c7210 */ /* 0x000fe400007fe4ff */
[----:B------:R-:W-:-:S04]  /*08a0*/  LEA R18, P0, R6, UR6, 0x1 ;  /* 0x0000000606127c11 */ /* 0x000fc8000f8008ff */
[----:B------:R-:W-:Y:S02]  /*08b0*/  LEA.HI.X R19, R6, UR7, R12, 0x1, P0 ;  /* 0x0000000706137c11 */ /* 0x000fe400080f0c0c */
[----:B------:R-:W-:Y:S01]  /*08c0*/  IADD3 R7, R4, 0x11800, RZ ;  /* 0x0001180004077810 */ /* 0x000fe20007ffe0ff */
[----:B------:R0:W-:Y:S04]  /*08d0*/  STL [R1+0x104], R12 ;  /* 0x0001040c01007387 */ /* 0x0001e80000100800 */
[----:B------:R-:W4:Y:S01]  /*08e0*/  LDG.E.64.CONSTANT R18, desc[UR8][R18.64] ;  /* 0x0000000812127981 */ /* 0x000f22000c1e9b00 */
[----:B0-----:R-:W-:-:S04]  /*08f0*/  IADD3 R12, P0, R7, R8, RZ ;  /* 0x00000008070c7210 */ /* 0x001fc80007f1e0ff */
[----:B------:R-:W-:Y:S02]  /*0900*/  IADD3.X R13, RZ, R0, RZ, P0, !PT ;  /* 0x00000000ff0d7210 */ /* 0x000fe400007fe4ff */
[----:B------:R-:W-:-:S04]  /*0910*/  LEA R16, P0, R12, UR6, 0x1 ;  /* 0x000000060c107c11 */ /* 0x000fc8000f8008ff */
[----:B------:R-:W-:-:S06]  /*0920*/  LEA.HI.X R17, R12, UR7, R13, 0x1, P0 ;  /* 0x000000070c117c11 */ /* 0x000fcc00080f0c0d */
[----:B------:R-:W4:Y:S01]  /*0930*/  LDG.E.64.CONSTANT R16, desc[UR8][R16.64] ;  /* 0x0000000810107981 */ /* 0x000f22000c1e9b00 */
[----:B------:R-:W-:-:S04]  /*0940*/  IADD3 R7, R4, 0x12c00, RZ ;  /* 0x00012c0004077810 */ /* 0x000fc80007ffe0ff */
[----:B------:R-:W-:Y:S01]  /*0950*/  IADD3 R8, P0, R7, R8, RZ ;  /* 0x0000000807087210 */ /* 0x000fe20007f1e0ff */
[----:B------:R-:W-:Y:S03]  /*0960*/  STL [R1+0x64], R12 ;  /* 0x0000640c01007387 */ /* 0x000fe60000100800 */
[----:B------:R-:W-:Y:S02]  /*0970*/  IADD3.X R0, RZ, R0, RZ, P0, !PT ;  /* 0x00000000ff007210 */ /* 0x000fe400007fe4ff */
[C---:B------:R-:W-:Y:S01]  /*0980*/  LEA R14, P0, R8.reuse, UR6, 0x1 ;  /* 0x00000006080e7c11 */ /* 0x040fe2000f8008ff */
[----:B------:R0:W-:Y:S03]  /*0990*/  STL [R1+0x10c], R13 ;  /* 0x00010c0d01007387 */ /* 0x0001e60000100800 */
[----:B------:R-:W-:Y:S01]  /*09a0*/  LEA.HI.X R15, R8, UR7, R0, 0x1, P0 ;  /* 0x00000007080f7c11 */ /* 0x000fe200080f0c00 */
[----:B------:R1:W-:Y:S01]  /*09b0*/  STL [R1+0x68], R8 ;  /* 0x0000680801007387 */ /* 0x0003e20000100800 */
[----:B--2---:R-:W-:-:S02]  /*09c0*/  PRMT R7, R44, 0x7632, R7 ;  /* 0x000076322c077816 */ /* 0x004fc40000000007 */
[----:B------:R-:W-:Y:S02]  /*09d0*/  SHF.L.U32 R57, R45, 0x10, RZ ;  /* 0x000000102d397819 */ /* 0x000fe400000006ff */
[----:B---3--:R-:W-:Y:S01]  /*09e0*/  SHF.L.U32 R56, R42, 0x10, RZ ;  /* 0x000000102a387819 */ /* 0x008fe200000006ff */
[----:B0-----:R-:W0:Y:S01]  /*09f0*/  LDC.64 R12, c[0x0][0x220] ;  /* 0x00008800ff0c7b82 */ /* 0x001e220000000a00 */
[----:B------:R-:W-:Y:S01]  /*0a00*/  SHF.L.U32 R51, R43, 0x10, RZ ;  /* 0x000000102b337819 */ /* 0x000fe200000006ff */
[----:B------:R-:W2:Y:S06]  /*0a10*/  LDG.E.64.CONSTANT R14, desc[UR8][R14.64] ;  /* 0x000000080e0e7981 */ /* 0x000eac000c1e9b00 */
[----:B-1----:R-:W1:Y:S01]  /*0a20*/  LDC.64 R8, c[0x0][0x228] ;  /* 0x00008a00ff087b82 */ /* 0x002e620000000a00 */
[----:B------:R3:W-:Y:S01]  /*0a30*/  STL [R1+0x108], R0 ;  /* 0x0001080001007387 */ /* 0x0007e20000100800 */
[----:B------:R-:W-:-:S02]  /*0a40*/  SHF.L.U32 R7, R7, 0x10, RZ ;  /* 0x0000001007077819 */ /* 0x000fc400000006ff */
[----:B---3--:R-:W-:Y:S01]  /*0a50*/  SHF.L.U32 R0, R44, 0x10, RZ ;  /* 0x000000102c007819 */ /* 0x008fe200000006ff */
[----:B0-----:R-:W-:-:S04]  /*0a60*/  IMAD.WIDE R12, R10, 0x2, R12 ;  /* 0x000000020a0c7825 */ /* 0x001fc800078e020c */
[----:B------:R-:W-:Y:S01]  /*0a70*/  FADD.FTZ R47, RZ, R0 ;  /* 0x00000000ff2f7221 */ /* 0x000fe20000010000 */
[----:B-1----:R-:W-:-:S04]  /*0a80*/  IMAD.WIDE R10, R10, 0x2, R8 ;  /* 0x000000020a0a7825 */ /* 0x002fc800078e0208 */
[----:B------:R-:W-:Y:S01]  /*0a90*/  FFMA.FTZ R8, R0, R0, RZ ;  /* 0x0000000000087223 */ /* 0x000fe200000100ff */
[----:B------:R-:W-:Y:S01]  /*0aa0*/  PRMT R9, R45, 0x7632, R9 ;  /* 0x000076322d097816 */ /* 0x000fe20000000009 */
[----:B------:R-:W-:Y:S01]  /*0ab0*/  FADD.FTZ R47, R47, R7 ;  /* 0x000000072f2f7221 */ /* 0x000fe20000010000 */
[----:B----4-:R-:W-:Y:S01]  /*0ac0*/  SHF.L.U32 R55, R40, 0x10, RZ ;  /* 0x0000001028377819 */ /* 0x010fe200000006ff */
[--C-:B------:R-:W-:Y:S01]  /*0ad0*/  FFMA.FTZ R7, R7, R7, R8.reuse ;  /* 0x0000000707077223 */ /* 0x100fe20000010008 */
[----:B------:R-:W-:Y:S01]  /*0ae0*/  SHF.L.U32 R9, R9, 0x10, RZ ;  /* 0x0000001009097819 */ /* 0x000fe200000006ff */
[----:B------:R-:W-:Y:S01]  /*0af0*/  FADD.FTZ R47, R47, R57 ;  /* 0x000000392f2f7221 */ /* 0x000fe20000010000 */
[----:B------:R0:W-:Y:S01]  /*0b00*/  STL [R1+0x4], R51 ;  /* 0x0000043301007387 */ /* 0x0001e20000100800 */
[----:B------:R-:W-:Y:S01]  /*0b10*/  FFMA.FTZ R7, R57, R57, R7 ;  /* 0x0000003939077223 */ /* 0x000fe20000010007 */
[----:B------:R-:W-:Y:S01]  /*0b20*/  PRMT R8, R42, 0x7632, R8 ;  /* 0x000076322a087816 */ /* 0x000fe20000000008 */
[----:B------:R-:W-:Y:S01]  /*0b30*/  FADD.FTZ R47, R47, R9 ;  /* 0x000000092f2f7221 */ /* 0x000fe20000010000 */
[----:B------:R-:W-:Y:S01]  /*0b40*/  SHF.L.U32 R54, R39, 0x10, RZ ;  /* 0x0000001027367819 */ /* 0x000fe200000006ff */
[----:B------:R-:W-:Y:S01]  /*0b50*/  FFMA.FTZ R9, R9, R9, R7 ;  /* 0x0000000909097223 */ /* 0x000fe20000010007 */
[----:B------:R-:W-:Y:S01]  /*0b60*/  SHF.L.U32 R8, R8, 0x10, RZ ;  /* 0x0000001008087819 */ /* 0x000fe200000006ff */
[----:B------:R-:W-:Y:S01]  /*0b70*/  FADD.FTZ R47, R47, R56 ;  /* 0x000000382f2f7221 */ /* 0x000fe20000010000 */
[----:B------:R-:W-:Y:S01]  /*0b80*/  PRMT R46, R39, 0x7632, R46 ;  /* 0x00007632272e7816 */ /* 0x000fe2000000002e */
[----:B------:R-:W-:Y:S01]  /*0b90*/  FFMA.FTZ R9, R56, R56, R9 ;  /* 0x0000003838097223 */ /* 0x000fe20000010009 */
[----:B------:R-:W-:Y:S01]  /*0ba0*/  PRMT R7, R43, 0x7632, R7 ;  /* 0x000076322b077816 */ /* 0x000fe20000000007 */
[----:B------:R-:W-:Y:S01]  /*0bb0*/  FADD.FTZ R47, R47, R8 ;  /* 0x000000082f2f7221 */ /* 0x000fe20000010000 */
[----:B------:R-:W5:Y:S01]  /*0bc0*/  LDG.E.64.CONSTANT R12, desc[UR8][R12.64] ;  /* 0x000000080c0c7981 */ /* 0x000f62000c1e9b00 */
[----:B------:R-:W-:Y:S01]  /*0bd0*/  FFMA.FTZ R8, R8, R8, R9 ;  /* 0x0000000808087223 */ /* 0x000fe20000010009 */
[----:B------:R-:W-:Y:S01]  /*0be0*/  SHF.L.U32 R7, R7, 0x10, RZ ;  /* 0x0000001007077819 */ /* 0x000fe200000006ff */
[----:B------:R-:W-:Y:S01]  /*0bf0*/  FADD.FTZ R47, R47, R51 ;  /* 0x000000332f2f7221 */ /* 0x000fe20000010000 */
[----:B------:R-:W5:Y:S01]  /*0c00*/  LDG.E.64.CONSTANT R10, desc[UR8][R10.64] ;  /* 0x000000080a0a7981 */ /* 0x000f62000c1e9b00 */
[----:B------:R-:W-:Y:S01]  /*0c10*/  FFMA.FTZ R8, R51, R51, R8 ;  /* 0x0000003333087223 */ /* 0x000fe20000010008 */
[----:B------:R-:W-:Y:S01]  /*0c20*/  PRMT R9, R40, 0x7632, R9 ;  /* 0x0000763228097816 */ /* 0x000fe20000000009 */
[----:B------:R-:W-:-:S02]  /*0c30*/  FADD.FTZ R47, R47, R7 ;  /* 0x000000072f2f7221 */ /* 0x000fc40000010000 */
[--C-:B------:R-:W-:Y:S01]  /*0c40*/  FFMA.FTZ R7, R7, R7, R8.reuse ;  /* 0x0000000707077223 */ /* 0x100fe20000010008 */
[----:B------:R-:W-:Y:S01]  /*0c50*/  SHF.L.U32 R9, R9, 0x10, RZ ;  /* 0x0000001009097819 */ /* 0x000fe200000006ff */
[----:B------:R-:W-:Y:S02]  /*0c60*/  FADD.FTZ R47, R47, R55 ;  /* 0x000000372f2f7221 */ /* 0x000fe40000010000 */
[----:B------:R-:W-:Y:S01]  /*0c70*/  FFMA.FTZ R7, R55, R55, R7 ;  /* 0x0000003737077223 */ /* 0x000fe20000010007 */
[----:B0-----:R-:W-:Y:S01]  /*0c80*/  SHF.L.U32 R51, R41, 0x10, RZ ;  /* 0x0000001029337819 */ /* 0x001fe200000006ff */
[----:B------:R-:W-:Y:S01]  /*0c90*/  FADD.FTZ R47, R47, R9 ;  /* 0x000000092f2f7221 */ /* 0x000fe20000010000 */
[----:B------:R-:W-:Y:S01]  /*0ca0*/  PRMT R8, R41, 0x7632, R8 ;  /* 0x0000763229087816 */ /* 0x000fe20000000008 */
[----:B------:R-:W-:Y:S02]  /*0cb0*/  FFMA.FTZ R9, R9, R9, R7 ;  /* 0x0000000909097223 */ /* 0x000fe40000010007 */
[----:B------:R-:W-:Y:S01]  /*0cc0*/  FADD.FTZ R47, R47, R51 ;  /* 0x000000332f2f7221 */ /* 0x000fe20000010000 */
[----:B------:R-:W-:Y:S01]  /*0cd0*/  SHF.L.U32 R8, R8, 0x10, RZ ;  /* 0x0000001008087819 */ /* 0x000fe200000006ff */
[----:B------:R-:W-:Y:S01]  /*0ce0*/  FFMA.FTZ R9, R51, R51, R9 ;  /* 0x0000003333097223 */ /* 0x000fe20000010009 */
[----:B------:R0:W-:Y:S01]  /*0cf0*/  STL [R1+0x10], R51 ;  /* 0x0000103301007387 */ /* 0x0001e20000100800 */
[----:B------:R-:W-:-:S02]  /*0d00*/  PRMT R7, R38, 0x7632, R7 ;  /* 0x0000763226077816 */ /* 0x000fc40000000007 */
[----:B------:R-:W-:Y:S01]  /*0d10*/  FADD.FTZ R47, R47, R8 ;  /* 0x000000082f2f7221 */ /* 0x000fe20000010000 */
[----:B------:R-:W-:Y:S01]  /*0d20*/  FFMA.FTZ R8, R8, R8, R9 ;  /* 0x0000000808087223 */ /* 0x000fe20000010009 */
[----:B------:R-:W-:Y:S02]  /*0d30*/  SHF.L.U32 R7, R7, 0x10, RZ ;  /* 0x0000001007077819 */ /* 0x000fe400000006ff */
[----:B0-----:R-:W-:-:S05]  /*0d40*/  SHF.L.U32 R51, R38, 0x10, RZ ;  /* 0x0000001026337819 */ /* 0x001fca00000006ff */
[----:B------:R-:W-:Y:S01]  /*0d50*/  FADD.FTZ R47, R47, R51 ;  /* 0x000000332f2f7221 */ /* 0x000fe20000010000 */
[----:B------:R-:W-:-:S03]  /*0d60*/  FFMA.FTZ R8, R51, R51, R8 ;  /* 0x0000003333087223 */ /* 0x000fc60000010008 */
        /* <DEDUP_REMOVED lines=37> */
[--C-:B------:R-:W-:Y:S02]  /*0fc0*/  FFMA.FTZ R49, R49, R49, R48.reuse ;  /* 0x0000003131317223 */ /* 0x100fe40000010030 */
        /* <DEDUP_REMOVED lines=14> */
[--C-:B------:R-:W-:Y:S01]  /*10b0*/  FFMA.FTZ R48, R48, R48, R46.reuse ;  /* 0x0000003030307223 */ /* 0x100fe2000001002e */
        /* <DEDUP_REMOVED lines=8> */
[----:B------:R-:W-:Y:S02]  /*1140*/  SHF.L.U32 R46, R46, 0x10, RZ ;  /* 0x000000102e2e7819 */ /* 0x000fe400000006ff */
[----:B0-----:R-:W-:Y:S02]  /*1150*/  SHF.L.U32 R51, R31, 0x10, RZ ;  /* 0x000000101f337819 */ /* 0x001fe400000006ff */
[----:B------:R-:W-:-:S03]  /*1160*/  SHF.L.U32 R52, R28, 0x10, RZ ;  /* 0x000000101c347819 */ /* 0x000fc600000006ff */
        /* <DEDUP_REMOVED lines=61> */
[----:B0-----:R-:W-:-:S05]  /*1540*/  SHF.L.U32 R51, R23, 0x10, RZ ;  /* 0x0000001017337819 */ /* 0x001fca00000006ff */
[----:B------:R-:W-:Y:S01]  /*1550*/  FADD.FTZ R47, R47, R51 ;  /* 0x000000332f2f7221 */ /* 0x000fe20000010000 */
[----:B------:R-:W-:Y:S01]  /*1560*/  FFMA.FTZ R48, R51, R51, R48 ;  /* 0x0000003333307223 */ /* 0x000fe20000010030 */
[----:B------:R0:W-:Y:S01]  /*1570*/  STL [R1+0x58], R51 ;  /* 0x0000583301007387 */ /* 0x0001e20000100800 */
[----:B------:R-:W-:Y:S01]  /*1580*/  PRMT R46, R20, 0x7632, R46 ;  /* 0x00007632142e7816 */ /* 0x000fe2000000002e */
[----:B------:R-:W-:Y:S01]  /*1590*/  FADD.FTZ R47, R47, R49 ;  /* 0x000000312f2f7221 */ /* 0x000fe20000010000 */
[--C-:B------:R-:W-:Y:S02]  /*15a0*/  FFMA.FTZ R49, R49, R49, R48.reuse ;  /* 0x0000003131317223 */ /* 0x100fe40000010030 */
[----:B------:R-:W-:Y:S02]  /*15b0*/  SHF.L.U32 R46, R46, 0x10, RZ ;  /* 0x000000102e2e7819 */ /* 0x000fe400000006ff */
[----:B0-----:R-:W-:Y:S02]  /*15c0*/  SHF.L.U32 R51, R20, 0x10, RZ ;  /* 0x0000001014337819 */ /* 0x001fe400000006ff */
[----:B------:R-:W-:-:S03]  /*15d0*/  PRMT R48, R21, 0x7632, R48 ;  /* 0x0000763215307816 */ /* 0x000fc60000000030 */
[----:B------:R-:W-:Y:S01]  /*15e0*/  FADD.FTZ R47, R47, R51 ;  /* 0x000000332f2f7221 */ /* 0x000fe20000010000 */
[----:B------:R-:W-:Y:S01]  /*15f0*/  FFMA.FTZ R49, R51, R51, R49 ;  /* 0x0000003333317223 */ /* 0x000fe20000010031 */
[----:B------:R0:W-:Y:S02]  /*1600*/  STL [R1+0x5c], R51 ;  /* 0x00005c3301007387 */ /* 0x0001e40000100800 */
[--C-:B------:R-:W-:Y:S01]  /*1610*/  FADD.FTZ R47, R47, R46.reuse ;  /* 0x0000002e2f2f7221 */ /* 0x100fe20000010000 */
[----:B------:R-:W-:Y:S01]  /*1620*/  FFMA.FTZ R49, R46, R46, R49 ;  /* 0x0000002e2e317223 */ /* 0x000fe20000010031 */
        /* <DEDUP_REMOVED lines=20> */
[----:B------:R0:W-:Y:S02]  /*1770*/  STL [R1+0x74], R51 ;  /* 0x0000743301007387 */ /* 0x0001e40000100800 */
[----:B------:R-:W-:Y:S01]  /*1780*/  FADD.FTZ R47, R47, R48 ;  /* 0x000000302f2f7221 */ /* 0x000fe20000010000 */
[----:B------:R-:W-:Y:S01]  /*1790*/  FFMA.FTZ R49, R48, R48, R49 ;  /* 0x0000003030317223 */ /* 0x000fe20000010031 */
[----:B------:R-:W-:Y:S02]  /*17a0*/  SHF.L.U32 R48, R17, 0x10, RZ ;  /* 0x0000001011307819 */ /* 0x000fe400000006ff */
[----:B0-----:R-:W-:-:S05]  /*17b0*/  SHF.L.U32 R51, R16, 0x10, RZ ;  /* 0x0000001010337819 */ /* 0x001fca00000006ff */
[----:B------:R0:W-:Y:S01]  /*17c0*/  STL [R1+0x7c], R51 ;  /* 0x00007c3301007387 */ /* 0x0001e20000100800 */
[----:B------:R-:W-:Y:S01]  /*17d0*/  FADD.FTZ R47, R47, R51 ;  /* 0x000000332f2f7221 */ /* 0x000fe20000010000 */
[----:B------:R-:W-:Y:S02]  /*17e0*/  FFMA.FTZ R49, R51, R51, R49 ;  /* 0x0000003333317223 */ /* 0x000fe40000010031 */
[----:B------:R2:W-:Y:S04]  /*17f0*/  STL [R1+0x8c], R48 ;  /* 0x00008c3001007387 */ /* 0x0005e80000100800 */
[----:B0-----:R-:W3:Y:S01]  /*1800*/  LDL R51, [R1+0x110] ;  /* 0x0001100001337983 */ /* 0x001ee20000100800 */
[----:B------:R-:W-:-:S04]  /*1810*/  PRMT R46, R16, 0x7632, R46 ;  /* 0x00007632102e7816 */ /* 0x000fc8000000002e */
[----:B------:R-:W-:-:S05]  /*1820*/  SHF.L.U32 R46, R46, 0x10, RZ ;  /* 0x000000102e2e7819 */ /* 0x000fca00000006ff */
[--C-:B------:R-:W-:Y:S01]  /*1830*/  FADD.FTZ R47, R47, R46.reuse ;  /* 0x0000002e2f2f7221 */ /* 0x100fe20000010000 */
[----:B------:R-:W-:Y:S01]  /*1840*/  FFMA.FTZ R49, R46, R46, R49 ;  /* 0x0000002e2e317223 */ /* 0x000fe20000010031 */
[----:B------:R-:W-:Y:S02]  /*1850*/  PRMT R46, R17, 0x7632, R46 ;  /* 0x00007632112e7816 */ /* 0x000fe4000000002e */
[----:B------:R-:W-:Y:S01]  /*1860*/  FADD.FTZ R47, R47, R48 ;  /* 0x000000302f2f7221 */ /* 0x000fe20000010000 */
[----:B------:R-:W-:Y:S01]  /*1870*/  FFMA.FTZ R49, R48, R48, R49 ;  /* 0x0000003030317223 */ /* 0x000fe20000010031 */
[----:B------:R-:W-:Y:S02]  /*1880*/  SHF.L.U32 R46, R46, 0x10, RZ ;  /* 0x000000102e2e7819 */ /* 0x000fe400000006ff */
[----:B--2---:R-:W-:-:S03]  /*1890*/  SHF.L.U32 R48, R14, 0x10, RZ ;  /* 0x000000100e307819 */ /* 0x004fc600000006ff */
[--C-:B------:R-:W-:Y:S01]  /*18a0*/  FADD.FTZ R47, R47, R46.reuse ;  /* 0x0000002e2f2f7221 */ /* 0x100fe20000010000 */
[----:B------:R-:W-:Y:S01]  /*18b0*/  FFMA.FTZ R49, R46, R46, R49 ;  /* 0x0000002e2e317223 */ /* 0x000fe20000010031 */
[----:B------:R-:W-:Y:S02]  /*18c0*/  PRMT R46, R14, 0x7632, R46 ;  /* 0x000076320e2e7816 */ /* 0x000fe4000000002e */
[----:B------:R-:W-:Y:S01]  /*18d0*/  SHF.L.U32 R59, R15, 0x10, RZ ;  /* 0x000000100f3b7819 */ /* 0x000fe200000006ff */
[----:B------:R-:W-:Y:S01]  /*18e0*/  FADD.FTZ R47, R47, R48 ;  /* 0x000000302f2f7221 */ /* 0x000fe20000010000 */
[----:B------:R-:W-:Y:S01]  /*18f0*/  SHF.L.U32 R46, R46, 0x10, RZ ;  /* 0x000000102e2e7819 */ /* 0x000fe200000006ff */
[----:B------:R-:W-:Y:S01]  /*1900*/  FFMA.FTZ R49, R48, R48, R49 ;  /* 0x0000003030317223 */ /* 0x000fe20000010031 */
[----:B------:R0:W-:Y:S03]  /*1910*/  STL [R1+0x80], R48 ;  /* 0x0000803001007387 */ /* 0x0001e60000100800 */
[--C-:B------:R-:W-:Y:S01]  /*1920*/  FADD.FTZ R47, R47, R46.reuse ;  /* 0x0000002e2f2f7221 */ /* 0x100fe20000010000 */
[----:B------:R-:W-:Y:S01]  /*1930*/  STL [R1+0x88], R59 ;  /* 0x0000883b01007387 */ /* 0x000fe20000100800 */
[----:B------:R-:W-:Y:S01]  /*1940*/  ISETP.GT.U32.AND P0, PT, R58, 0xf, PT ;  /* 0x0000000f3a00780c */ /* 0x000fe20003f04070 */
[----:B0-----:R-:W-:Y:S01]  /*1950*/  FFMA.FTZ R48, R46, R46, R49 ;  /* 0x0000002e2e307223 */ /* 0x001fe20000010031 */
[----:B------:R-:W-:Y:S01]  /*1960*/  PRMT R46, R15, 0x7632, R46 ;  /* 0x000076320f2e7816 */ /* 0x000fe2000000002e */
[----:B------:R-:W-:-:S02]  /*1970*/  FADD.FTZ R49, R47, R59 ;  /* 0x0000003b2f317221 */ /* 0x000fc40000010000 */
[----:B------:R-:W-:Y:S01]  /*1980*/  FFMA.FTZ R48, R59, R59, R48 ;  /* 0x0000003b3b307223 */ /* 0x000fe20000010030 */
[----:B------:R-:W-:-:S05]  /*1990*/  SHF.L.U32 R46, R46, 0x10, RZ ;  /* 0x000000102e2e7819 */ /* 0x000fca00000006ff */
[----:B------:R-:W-:Y:S01]  /*19a0*/  FFMA.FTZ R47, R46, R46, R48 ;  /* 0x0000002e2e2f7223 */ /* 0x000fe20000010030 */
[----:B------:R-:W-:Y:S01]  /*19b0*/  FADD.FTZ R46, R49, R46 ;  /* 0x0000002e312e7221 */ /* 0x000fe20000010000 */
[----:B------:R-:W-:Y:S04]  /*19c0*/  BSSY B0, `(.L_x_1294) ;  /* 0x00000c4000007945 */ /* 0x000fe80003800000 */
[----:B---3--:R0:W-:Y:S02]  /*19d0*/  STS.64 [R51], R46 ;  /* 0x0000002e33007388 */ /* 0x0081e40000000a00 */
[----:B0-----:R-:W-:Y:S01]  /*19e0*/  CS2R R46, SRZ ;  /* 0x00000000002e7805 */ /* 0x001fe2000001ff00 */
[----:B------:R-:W-:Y:S06]  /*19f0*/  BAR.SYNC.DEFER_BLOCKING 0x0 ;  /* 0x0000000000007b1d */ /* 0x000fec0000010000 */
[----:B------:R-:W-:Y:S05]  /*1a00*/  @P0 BRA `(.L_x_1295) ;  /* 0x0000000800fc0947 */ /* 0x000fea0003800000 */
[----:B------:R-:W0:Y:S01]  /*1a10*/  S2R R47, SR_CgaCtaId ;  /* 0x00000000002f7919 */ /* 0x000e220000008800 */
[----:B------:R-:W-:Y:S02]  /*1a20*/  SHF.L.U32 R46, R2, 0x2, RZ ;  /* 0x00000002022e7819 */ /* 0x000fe400000006ff */
[----:B------:R-:W-:Y:S02]  /*1a30*/  MOV R51, 0x400 ;  /* 0x0000040000337802 */ /* 0x000fe40000000f00 */
[----:B------:R-:W-:-:S04]  /*1a40*/  LOP3.LUT R46, R46, 0xc, RZ, 0xc0, !PT ;  /* 0x0000000c2e2e7812 */ /* 0x000fc800078ec0ff */
[----:B------:R-:W-:-:S05]  /*1a50*/  LEA.HI R46, R58, R46, RZ, 0x1e ;  /* 0x0000002e3a2e7211 */ /* 0x000fca00078ff0ff */
[----:B------:R-:W-:-:S05]  /*1a60*/  IMAD R50, R46, 0x50, -R50 ;  /* 0x000000502e327824 */ /* 0x000fca00078e0a32 */
[----:B------:R-:W-:Y:S02]  /*1a70*/  SHF.R.S32.HI R46, RZ, 0x1f, R50 ;  /* 0x0000001fff2e7819 */ /* 0x000fe40000011432 */
[----:B------:R-:W-:Y:S02]  /*1a80*/  IADD3 R59, R50, 0x40, RZ ;  /* 0x00000040323b7810 */ /* 0x000fe40007ffe0ff */
[----:B------:R-:W-:-:S04]  /*1a90*/  LEA.HI R46, R46, R50, RZ, 0x2 ;  /* 0x000000322e2e7211 */ /* 0x000fc800078f10ff */
[----:B------:R-:W-:Y:S02]  /*1aa0*/  SHF.R.S32.HI R46, RZ, 0x2, R46 ;  /* 0x00000002ff2e7819 */ /* 0x000fe4000001142e */
[----:B0-----:R-:W-:Y:S02]  /*1ab0*/  LEA R51, R47, R51, 0x18 ;  /* 0x000000332f337211 */ /* 0x001fe400078ec0ff */
[----:B------:R-:W-:-:S03]  /*1ac0*/  IADD3 R47, R50, 0x4, RZ ;  /* 0x00000004322f7810 */ /* 0x000fc60007ffe0ff */
[----:B------:R-:W-:Y:S01]  /*1ad0*/  IMAD R46, R46, 0x28, R51 ;  /* 0x000000282e2e7824 */ /* 0x000fe200078e0233 */
[----:B------:R-:W-:-:S04]  /*1ae0*/  SHF.R.S32.HI R48, RZ, 0x1f, R47 ;  /* 0x0000001fff307819 */ /* 0x000fc8000001142f */
[----:B------:R-:W-:Y:S02]  /*1af0*/  LEA.HI R48, R48, R47, RZ, 0x2 ;  /* 0x0000002f30307211 */ /* 0x000fe400078f10ff */
[----:B------:R-:W-:Y:S02]  /*1b00*/  SHF.L.U32 R47, R58, 0x3, RZ ;  /* 0x000000033a2f7819 */ /* 0x000fe400000006ff */
[----:B------:R-:W-:Y:S02]  /*1b10*/  SHF.R.S32.HI R48, RZ, 0x2, R48 ;  /* 0x00000002ff307819 */ /* 0x000fe40000011430 */
        /* <DEDUP_REMOVED lines=123> */
[----:B------:R-:W-:Y:S02]  /*22d0*/  IADD3 R47, R58, R47, RZ ;  /* 0x0000002f3a2f7210 */ /* 0x000fe40007ffe0ff */
[----:B------:R-:W-:-:S04]  /*22e0*/  IADD3 R58, R50, 0x44, RZ ;  /* 0x00000044323a7810 */ /* 0x000fc80007ffe0ff */
        /* <DEDUP_REMOVED lines=23> */
[----:B------:R-:W0:Y:S01]  /*2460*/  S2R R60, SR_TID.X ;  /* 0x00000000003c7919 */ /* 0x000e220000002100 */
[----:B------:R-:W-:Y:S01]  /*2470*/  IMAD R47, R47, 0x28, R51 ;  /* 0x000000282f2f7824 */ /* 0x000fe200078e0233 */
[----:B------:R-:W-:-:S05]  /*2480*/  SHF.R.S32.HI R50, RZ, 0x2, R50 ;  /* 0x00000002ff327819 */ /* 0x000fca0000011432 */
[----:B------:R-:W-:Y:S01]  /*2490*/  IMAD R50, R50, 0x28, R51 ;  /* 0x0000002832327824 */ /* 0x000fe200078e0233 */
[----:B0-----:R-:W-:-:S04]  /*24a0*/  SHF.L.U32 R60, R60, 0x3, RZ ;  /* 0x000000033c3c7819 */ /* 0x001fc800000006ff */
[----:B------:R-:W-:-:S04]  /*24b0*/  LOP3.LUT R60, R60, 0x18, RZ, 0xc0, !PT ;  /* 0x000000183c3c7812 */ /* 0x000fc800078ec0ff */
[C---:B------:R-:W-:Y:S02]  /*24c0*/  IADD3 R46, R60.reuse, R46, RZ ;  /* 0x0000002e3c2e7210 */ /* 0x040fe40007ffe0ff */
[C---:B------:R-:W-:Y:S02]  /*24d0*/  IADD3 R51, R60.reuse, R47, RZ ;  /* 0x0000002f3c337210 */ /* 0x040fe40007ffe0ff */
[C---:B------:R-:W-:Y:S02]  /*24e0*/  IADD3 R59, R60.reuse, R59, RZ ;  /* 0x0000003b3c3b7210 */ /* 0x040fe40007ffe0ff */
[----:B------:R-:W0:Y:S01]  /*24f0*/  LDS.64 R46, [R46] ;  /* 0x000000002e2e7984 */ /* 0x000e220000000a00 */
[C---:B------:R-:W-:Y:S02]  /*2500*/  IADD3 R58, R60.reuse, R58, RZ ;  /* 0x0000003a3c3a7210 */ /* 0x040fe40007ffe0ff */
[----:B------:R-:W-:Y:S01]  /*2510*/  IADD3 R50, R60, R50, RZ ;  /* 0x000000323c327210 */ /* 0x000fe20007ffe0ff */
[----:B0-----:R-:W-:Y:S01]  /*2520*/  FADD.FTZ R46, R48, R46 ;  /* 0x0000002e302e7221 */ /* 0x001fe20000010000 */
[----:B------:R-:W-:-:S02]  /*2530*/  FADD.FTZ R60, R49, R47 ;  /* 0x0000002f313c7221 */ /* 0x000fc40000010000 */
        /* <DEDUP_REMOVED lines=12> */
.L_x_1295:
[----:B------:R-:W-:Y:S05]  /*2600*/  BSYNC B0 ;  /* 0x0000000000007941 */ /* 0x000fea0003800000 */
.L_x_1294:
[----:B------:R-:W0:Y:S01]  /*2610*/  SHFL.BFLY PT, R49, R46, 0x2, 0x1f ;  /* 0x0c401f002e317f89 */ /* 0x000e2200000e0000 */
[----:B------:R-:W-:Y:S03]  /*2620*/  BSSY B0, `(.L_x_1296) ;  /* 0x0000017000007945 */ /* 0x000fe60003800000 */
[----:B------:R-:W1:Y:S01]  /*2630*/  SHFL.BFLY PT, R48, R47, 0x2, 0x1f ;  /* 0x0c401f002f307f89 */ /* 0x000e6200000e0000 */
[----:B------:R-:W2:Y:S01]  /*2640*/  S2R R60, SR_TID.X ;  /* 0x00000000003c7919 */ /* 0x000ea20000002100 */
[----:B------:R-:W3:Y:S01]  /*2650*/  S2R R58, SR_CTAID.Y ;  /* 0x00000000003a7919 */ /* 0x000ee20000002600 */
[----:B------:R-:W4:Y:S01]  /*2660*/  S2R R59, SR_CTAID.X ;  /* 0x00000000003b7919 */ /* 0x000f220000002500 */
[----:B0-----:R-:W-:Y:S01]  /*2670*/  FADD.FTZ R46, R49, R46 ;  /* 0x0000002e312e7221 */ /* 0x001fe20000010000 */
[----:B-1----:R-:W-:-:S04]  /*2680*/  FADD.FTZ R47, R48, R47 ;  /* 0x0000002f302f7221 */ /* 0x002fc80000010000 */
[----:B------:R-:W0:Y:S04]  /*2690*/  SHFL.BFLY PT, R49, R46, 0x1, 0x1f ;  /* 0x0c201f002e317f89 */ /* 0x000e2800000e0000 */
[----:B------:R-:W1:Y:S01]  /*26a0*/  SHFL.BFLY PT, R48, R47, 0x1, 0x1f ;  /* 0x0c201f002f307f89 */ /* 0x000e6200000e0000 */
[----:B--2---:R-:W-:Y:S01]  /*26b0*/  LOP3.LUT P0, RZ, R60, 0xfffffff3, RZ, 0xc0, !PT ;  /* 0xfffffff33cff7812 */ /* 0x004fe2000780c0ff */
[----:B0-----:R-:W-:Y:S01]  /*26c0*/  FADD.FTZ R46, R46, R49 ;  /* 0x000000312e2e7221 */ /* 0x001fe20000010000 */
[----:B-1----:R-:W-:-:S11]  /*26d0*/  FADD.FTZ R47, R47, R48 ;  /* 0x000000302f2f7221 */ /* 0x002fd60000010000 */
[----:B---34-:R-:W-:Y:S05]  /*26e0*/  @P0 BRA `(.L_x_1297) ;  /* 0x0000000000280947 */ /* 0x018fea0003800000 */
[----:B------:R-:W0:Y:S01]  /*26f0*/  LDC R48, c[0x0][0x10] ;  /* 0x00000400ff307b82 */ /* 0x000e220000000800 */
[----:B------:R-:W-:-:S04]  /*2700*/  SHF.R.U32.HI R49, RZ, 0x2, R60 ;  /* 0x00000002ff317819 */ /* 0x000fc8000001163c */
[----:B------:R-:W-:-:S03]  /*2710*/  SHF.L.U32 R49, R49, 0x4, RZ ;  /* 0x0000000431317819 */ /* 0x000fc600000006ff */
[----:B------:R-:W1:Y:S01]  /*2720*/  LDC.64 R50, c[0x0][0x248] ;  /* 0x00009200ff327b82 */ /* 0x000e620000000a00 */
[----:B------:R-:W-:Y:S01]  /*2730*/  LOP3.LUT R49, R49, 0xfffffff0, R59, 0xe2, !PT ;  /* 0xfffffff031317812 */ /* 0x000fe200078ee23b */
[----:B0-----:R-:W-:-:S05]  /*2740*/  IMAD R48, R48, UR4, R58 ;  /* 0x0000000430307c24 */ /* 0x001fca000f8e023a */
[----:B------:R-:W-:-:S04]  /*2750*/  LEA R48, R48, R49, 0x6 ;  /* 0x0000003130307211 */ /* 0x000fc800078e30ff */
[----:B------:R-:W-:-:S05]  /*2760*/  SHF.L.U32 R48, R48, 0x1, RZ ;  /* 0x0000000130307819 */ /* 0x000fca00000006ff */
[----:B-1----:R-:W-:-:S05]  /*2770*/  IMAD.WIDE.U32 R48, R48, 0x4, R50 ;  /* 0x0000000430307825 */ /* 0x002fca00078e0032 */
[----:B------:R0:W-:Y:S02]  /*2780*/  STG.E.64 desc[UR8][R48.64], R46 ;  /* 0x0000002e30007986 */ /* 0x0001e4000c101b08 */
.L_x_1297:
[----:B------:R-:W-:Y:S05]  /*2790*/  BSYNC B0 ;  /* 0x0000000000007941 */ /* 0x000fea0003800000 */
.L_x_1296:
[----:B0-----:R-:W-:Y:S01]  /*27a0*/  PRMT R47, R41, 0x7632, R47 ;  /* 0x00007632292f7816 */ /* 0x001fe2000000002f */
        /* <DEDUP_REMOVED lines=19> */
[----:B------:R-:W-:Y:S01]  /*28e0*/  ISETP.NE.AND P0, PT, R60, RZ, PT ;  /* 0x000000ff3c00720c */ /* 0x000fe20003f05270 */
        /* <DEDUP_REMOVED lines=26> */
[----:B------:R-:W-:Y:S02]  /*2a90*/  PRMT R26, R26, 0x7632, R26 ;  /* 0x000076321a1a7816 */ /* 0x000fe4000000001a */
[----:B------:R-:W-:Y:S02]  /*2aa0*/  ISETP.GT.U32.AND P1, PT, R60, 0x3f, PT ;  /* 0x0000003f3c00780c */ /* 0x000fe40003f24070 */
[----:B-----5:R-:W-:Y:S01]  /*2ab0*/  PRMT R20, R12, 0x7632, R20 ;  /* 0x000076320c147816 */ /* 0x020fe20000000014 */
[----:B------:R-:W-:Y:S10]  /*2ac0*/  @P0 BRA `(.L_x_1298) ;  /* 0x00000000003c0947 */ /* 0x000ff40003800000 */
[----:B0-----:R-:W0:Y:S01]  /*2ad0*/  LDC.64 R14, c[0x0][0x250] ;  /* 0x00009400ff0e7b82 */ /* 0x001e220000000a00 */
        /* <DEDUP_REMOVED lines=8> */
.L_x_1299:
[----:B------:R-:W2:Y:S04]  /*2b60*/  LD.E.STRONG.GPU R17, desc[UR8][R14.64] ;  /* 0x000000080e117980 */ /* 0x000ea8000c10f900 */
[----:B--2---:R-:W-:Y:S01]  /*2b70*/  CCTL.IVALL ;  /* 0x00000000ff00798f */ /* 0x004fe20002000000 */
[----:B------:R-:W-:Y:S05]  /*2b80*/  YIELD ;  /* 0x0000000000007946 */ /* 0x000fea0003800000 */
[----:B-----5:R-:W-:-:S04]  /*2b90*/  LOP3.LUT R17, R17, R16, RZ, 0x3c, !PT ;  /* 0x0000001011117212 */ /* 0x020fc800078e3cff */
[----:B------:R-:W-:-:S13]  /*2ba0*/  ISETP.GT.AND P0, PT, R17, -0x1, PT ;  /* 0xffffffff1100780c */ /* 0x000fda0003f04270 */
[----:B------:R-:W-:Y:S05]  /*2bb0*/  @P0 BRA `(.L_x_1299) ;  /* 0xfffffffc00e80947 */ /* 0x000fea000383ffff */
.L_x_1298:
[----:B------:R-:W-:Y:S05]  /*2bc0*/  WARPSYNC.ALL ;  /* 0x0000000000007948 */ /* 0x000fea0003800000 */
[----:B0-----:R-:W-:Y:S02]  /*2bd0*/  PRMT R21, R13, 0x7632, R21 ;  /* 0x000076320d157816 */ /* 0x001fe40000000015 */
[----:B------:R-:W-:Y:S02]  /*2be0*/  PRMT R22, R10, 0x7632, R22 ;  /* 0x000076320a167816 */ /* 0x000fe40000000016 */
[----:B------:R-:W-:Y:S01]  /*2bf0*/  PRMT R23, R11, 0x7632, R23 ;  /* 0x000076320b177816 */ /* 0x000fe20000000017 */
[----:B------:R-:W0:Y:S01]  /*2c00*/  S2R R17, SR_CTAID.Y ;  /* 0x0000000000117919 */ /* 0x000e220000002600 */
[----:B------:R-:W0:Y:S01]  /*2c10*/  @!P1 LDC R14, c[0x0][0x10] ;  /* 0x00000400ff0e9b82 */ /* 0x000e220000000800 */
[----:B------:R-:W-:Y:S01]  /*2c20*/  ULDC.64 UR12, c[0x0][0x240] ;  /* 0x00009000000c7ab9 */ /* 0x000fe20000000a00 */
[----:B------:R-:W1:Y:S01]  /*2c30*/  S2R R18, SR_TID.X ;  /* 0x0000000000127919 */ /* 0x000e620000002100 */
[----:B0-----:R-:W-:Y:S01]  /*2c40*/  @!P1 IMAD R14, R14, UR4, R17 ;  /* 0x000000040e0e9c24 */ /* 0x001fe2000f8e0211 */
[----:B-1----:R-:W-:-:S02]  /*2c50*/  @!P1 LOP3.LUT R15, R18, 0x7ffffff0, RZ, 0xc0, !PT ;  /* 0x7ffffff0120f9812 */ /* 0x002fc400078ec0ff */
        /* <DEDUP_REMOVED lines=50> */
[C---:B------:R-:W-:Y:S01]  /*2f80*/  SHF.L.U32 R15, R2.reuse, 0x2, RZ ;  /* 0x00000002020f7819 */ /* 0x040fe200000006ff */
        /* <DEDUP_REMOVED lines=15> */
.L_x_1301:
[----:B------:R-:W-:Y:S05]  /*3080*/  BSYNC B0 ;  /* 0x0000000000007941 */ /* 0x000fea0003800000 */
.L_x_1300:
[----:B0-----:R-:W2:Y:S01]  /*3090*/  LDL.LU R16, [R1+0x2c] ;  /* 0x00002c0001107983 */ /* 0x001ea20000300800 */
[----:B------:R-:W-:Y:S01]  /*30a0*/  SHF.L.U32 R14, R2, 0x2, RZ ;  /* 0x00000002020e7819 */ /* 0x000fe200000006ff */
[----:B------:R-:W0:Y:S01]  /*30b0*/  S2UR UR7, SR_CgaCtaId ;  /* 0x00000000000779c3 */ /* 0x000e220000008800 */
[----:B------:R-:W-:Y:S01]  /*30c0*/  UMOV UR6, 0x400 ;  /* 0x0000040000067882 */ /* 0x000fe20000000000 */
[----:B------:R-:W2:Y:S01]  /*30d0*/  LDL.LU R15, [R1] ;  /* 0x00000000010f7983 */ /* 0x000ea20000300800 */
[----:B------:R-:W-:-:S03]  /*30e0*/  ULDC.64 UR12, c[0x0][0x210] ;  /* 0x00008400000c7ab9 */ /* 0x000fc60000000a00 */
[----:B------:R-:W3:Y:S04]  /*30f0*/  LDL.LU R18, [R1+0x24] ;  /* 0x0000240001127983 */ /* 0x000ee80000300800 */
[----:B------:R-:W4:Y:S04]  /*3100*/  LDL.LU R48, [R1+0x40] ;  /* 0x0000400001307983 */ /* 0x000f280000300800 */
[----:B------:R-:W-:Y:S04]  /*3110*/  STL [R1+0x150], R5 ;  /* 0x0001500501007387 */ /* 0x000fe80000100800 */
[----:B------:R1:W-:Y:S04]  /*3120*/  STL [R1+0x14c], R6 ;  /* 0x00014c0601007387 */ /* 0x0003e80000100800 */
[----:B------:R5:W-:Y:S04]  /*3130*/  STL [R1+0x114], R3 ;  /* 0x0001140301007387 */ /* 0x000be80000100800 */
[----:B------:R0:W-:Y:S04]  /*3140*/  STL [R1+0x118], R2 ;  /* 0x0001180201007387 */ /* 0x0001e80000100800 */
[----:B------:R-:W4:Y:S04]  /*3150*/  LDL.LU R25, [R1+0x44] ;  /* 0x0000440001197983 */ /* 0x000f280000300800 */
[----:B------:R-:W4:Y:S04]  /*3160*/  LDL.LU R24, [R1+0x4c] ;  /* 0x00004c0001187983 */ /* 0x000f280000300800 */
[----:B------:R-:W4:Y:S04]  /*3170*/  LDL.LU R27, [R1+0x50] ;  /* 0x00005000011b7983 */ /* 0x000f280000300800 */
[----:B------:R-:W4:Y:S04]  /*3180*/  LDL.LU R47, [R1+0x54] ;  /* 0x00005400012f7983 */ /* 0x000f280000300800 */
[----:B-1----:R-:W4:Y:S04]  /*3190*/  LDL.LU R6, [R1+0x70] ;  /* 0x0000700001067983 */ /* 0x002f280000300800 */
[----:B------:R-:W4:Y:S04]  /*31a0*/  LDL.LU R5, [R1+0x78] ;  /* 0x0000780001057983 */ /* 0x000f280000300800 */
[----:B------:R-:W4:Y:S04]  /*31b0*/  LDL.LU R41, [R1+0x90] ;  /* 0x0000900001297983 */ /* 0x000f280000300800 */
[----:B------:R-:W4:Y:S04]  /*31c0*/  LDL.LU R46, [R1+0x9c] ;  /* 0x00009c00012e7983 */ /* 0x000f280000300800 */
[----:B-----5:R-:W5:Y:S04]  /*31d0*/  LDL.LU R3, [R1+0xa0] ;  /* 0x0000a00001037983 */ /* 0x020f680000300800 */
[----:B0-----:R-:W5:Y:S01]  /*31e0*/  LDL.LU R2, [R1+0xa4] ;  /* 0x0000a40001027983 */ /* 0x001f620000300800 */
[----:B------:R-:W-:-:S04]  /*31f0*/  LOP3.LUT R14, R14, 0xc, RZ, 0xc0, !PT ;  /* 0x0000000c0e0e7812 */ /* 0x000fc800078ec0ff */
[----:B------:R-:W-:Y:S01]  /*3200*/  IADD3 R14, RZ, -R14, RZ ;  /* 0x8000000eff0e7210 */ /* 0x000fe20007ffe0ff */
[----:B------:R-:W-:-:S03]  /*3210*/  UIADD3 UR6, UR6, 0xc80, URZ ;  /* 0x00000c8006067890 */ /* 0x000fc6000fffe03f */
[----:B------:R-:W-:Y:S01]  /*3220*/  MOV R17, R14 ;  /* 0x0000000e00117202 */ /* 0x000fe20000000f00 */
[----:B------:R-:W-:Y:S01]  /*3230*/  ULEA UR6, UR7, UR6, 0x18 ;  /* 0x0000000607067291 */ /* 0x000fe2000f8ec03f */
[----:B--2---:R-:W-:-:S05]  /*3240*/  IMAD R16, R15, 0x50, R16 ;  /* 0x000000500f107824 */ /* 0x004fca00078e0210 */
[----:B------:R-:W-:-:S05]  /*3250*/  SHF.L.U32 R16, R16, 0x2, RZ ;  /* 0x0000000210107819 */ /* 0x000fca00000006ff */
[----:B------:R-:W-:-:S05]  /*3260*/  IMAD.WIDE.U32 R14, R16, -0x33333333, RZ ;  /* 0xcccccccd100e7825 */ /* 0x000fca00078e00ff */
[----:B------:R-:W-:-:S04]  /*3270*/  LEA.HI R14, R15, R17, RZ, 0x1a ;  /* 0x000000110f0e7211 */ /* 0x000fc800078fd0ff */
[----:B------:R-:W-:Y:S01]  /*3280*/  LEA R14, R14, UR6, 0x3 ;  /* 0x000000060e0e7c11 */ /* 0x000fe2000f8e18ff */
[----:B------:R-:W-:-:S05]  /*3290*/  ULDC UR6, c[0x0][0x230] ;  /* 0x00008c0000067ab9 */ /* 0x000fca0000000800 */
[----:B------:R-:W0:Y:S01]  /*32a0*/  LDS.64 R14, [R14] ;  /* 0x000000000e0e7984 */ /* 0x000e220000000a00 */
[----:B------:R-:W-:-:S03]  /*32b0*/  SHF.R.S32.HI R17, RZ, 0x1f, R16 ;  /* 0x0000001fff117819 */ /* 0x000fc60000011410 */
[----:B------:R-:W-:-:S05]  /*32c0*/  IMAD.WIDE.U32 R16, R61, 0x140000, R16 ;  /* 0x001400003d107825 */ /* 0x000fca00078e0010 */
[----:B---3--:R-:W-:Y:S02]  /*32d0*/  IADD3 R17, R18, R17, RZ ;  /* 0x0000001112117210 */ /* 0x008fe40007ffe0ff */
[----:B------:R-:W-:-:S04]  /*32e0*/  IADD3 R4, P0, R4, R16, RZ ;  /* 0x0000001004047210 */ /* 0x000fc80007f1e0ff */
[----:B------:R-:W-:Y:S02]  /*32f0*/  IADD3.X R19, RZ, R17, RZ, P0, !PT ;  /* 0x00000011ff137210 */ /* 0x000fe400007fe4ff */
[C---:B------:R-:W-:Y:S02]  /*3300*/  LEA R18, P0, R4.reuse, UR12, 0x1 ;  /* 0x0000000c04127c11 */ /* 0x040fe4000f8008ff */
[-C--:B----4-:R-:W-:Y:S02]  /*3310*/  IADD3 R25, P1, R25, R16.reuse, RZ ;  /* 0x0000001019197210 */ /* 0x090fe40007f3e0ff */
[----:B------:R-:W-:Y:S02]  /*3320*/  LEA.HI.X R19, R4, UR13, R19, 0x1, P0 ;  /* 0x0000000d04137c11 */ /* 0x000fe400080f0c13 */
[-C--:B------:R-:W-:Y:S02]  /*3330*/  IADD3 R48, P0, R48, R16.reuse, RZ ;  /* 0x0000001030307210 */ /* 0x080fe40007f1e0ff */
[----:B------:R-:W-:-:S02]  /*3340*/  IADD3 R49, P3, R24, R16, RZ ;  /* 0x0000001018317210 */ /* 0x000fc40007f7e0ff */
[-C--:B------:R-:W-:Y:S01]  /*3350*/  IADD3 R4, P5, R5, R16.reuse, RZ ;  /* 0x0000001005047210 */ /* 0x080fe20007fbe0ff */
[----:B------:R1:W-:Y:S01]  /*3360*/  STL [R1+0x154], R48 ;  /* 0x0001543001007387 */ /* 0x0003e20000100800 */
[----:B------:R-:W-:Y:S01]  /*3370*/  IADD3 R50, P6, R47, R16, RZ ;  /* 0x000000102f327210 */ /* 0x000fe20007fde0ff */
[----:B0-----:R-:W-:-:S04]  /*3380*/  FADD.FTZ R15, R15, UR6 ;  /* 0x000000060f0f7e21 */ /* 0x001fc80008010000 */
[----:B------:R0:W2:Y:S01]  /*3390*/  MUFU.RSQ R24, R15 ;  /* 0x0000000f00187308 */ /* 0x0000a20000001400 */
[----:B------:R3:W-:Y:S01]  /*33a0*/  STL [R1+0x158], R25 ;  /* 0x0001581901007387 */ /* 0x0007e20000100800 */
[-C--:B------:R-:W-:Y:S02]  /*33b0*/  IADD3 R27, P2, R27, R16.reuse, RZ ;  /* 0x000000101b1b7210 */ /* 0x080fe40007f5e0ff */
[-C--:B------:R-:W-:Y:S02]  /*33c0*/  IADD3.X R5, RZ, R17.reuse, RZ, P6, !PT ;  /* 0x00000011ff057210 */ /* 0x080fe400037fe4ff */
[----:B0-----:R-:W-:Y:S02]  /*33d0*/  IADD3 R15, P4, R6, R16, RZ ;  /* 0x00000010060f7210 */ /* 0x001fe40007f9e0ff */
[-C--:B------:R-:W-:Y:S02]  /*33e0*/  IADD3.X R6, RZ, R17.reuse, RZ, P3, !PT ;  /* 0x00000011ff067210 */ /* 0x080fe40001ffe4ff */
[----:B-1----:R-:W-:-:S02]  /*33f0*/  IADD3.X R48, RZ, R17, RZ, P4, !PT ;  /* 0x00000011ff307210 */ /* 0x002fc400027fe4ff */
[----:B---3--:R-:W-:Y:S02]  /*3400*/  IADD3.X R25, RZ, R17, RZ, P5, !PT ;  /* 0x00000011ff197210 */ /* 0x008fe40002ffe4ff */
[-C--:B------:R-:W-:Y:S02]  /*3410*/  IADD3 R41, P3, R41, R16.reuse, RZ ;  /* 0x0000001029297210 */ /* 0x080fe40007f7e0ff */
[-C--:B------:R-:W-:Y:S02]  /*3420*/  IADD3 R46, P4, R46, R16.reuse, RZ ;  /* 0x000000102e2e7210 */ /* 0x080fe40007f9e0ff */
[-C--:B-----5:R-:W-:Y:S02]  /*3430*/  IADD3 R47, P5, R3, R16.reuse, RZ ;  /* 0x00000010032f7210 */ /* 0x0a0fe40007fbe0ff */
[----:B------:R-:W-:Y:S02]  /*3440*/  IADD3 R16, P6, R2, R16, RZ ;  /* 0x0000001002107210 */ /* 0x000fe40007fde0ff */
[----:B------:R-:W3:Y:S01]  /*3450*/  LDL.LU R2, [R1+0x4] ;  /* 0x0000040001027983 */ /* 0x000ee20000300800 */
[----:B------:R-:W-:Y:S01]  /*3460*/  FADD.FTZ R0, R0, -R14 ;  /* 0x8000000e00007221 */ /* 0x000fe20000010000 */
[----:B------:R-:W-:-:S02]  /*3470*/  SHF.L.U32 R12, R12, 0x10, RZ ;  /* 0x000000100c0c7819 */ /* 0x000fc400000006ff */
[----:B------:R-:W-:Y:S01]  /*3480*/  SHF.L.U32 R10, R10, 0x10, RZ ;  /* 0x000000100a0a7819 */ /* 0x000fe200000006ff */
[----:B--2---:R-:W-:-:S04]  /*3490*/  FMUL.FTZ R0, R0, R24 ;  /* 0x0000001800007220 */ /* 0x004fc80000410000 */
[----:B------:R-:W-:Y:S01]  /*34a0*/  FFMA.FTZ R0, R0, R12, R10 ;  /* 0x0000000c00007223 */ /* 0x000fe2000001000a */
[----:B------:R-:W-:Y:S01]  /*34b0*/  FADD.FTZ R57, R57, -R14 ;  /* 0x8000000e39397221 */ /* 0x000fe20000010000 */
[----:B------:R-:W-:Y:S02]  /*34c0*/  SHF.L.U32 R45, R45, 0x10, RZ ;  /* 0x000000102d2d7819 */ /* 0x000fe400000006ff */
[----:B------:R-:W-:Y:S01]  /*34d0*/  FMUL.FTZ R51, R0, -1.4426950216293334961 ;  /* 0xbfb8aa3b00337820 */ /* 0x000fe20000410000 */
[----:B------:R-:W-:Y:S01]  /*34e0*/  SHF.L.U32 R13, R13, 0x10, RZ ;  /* 0x000000100d0d7819 */ /* 0x000fe200000006ff */
[----:B------:R-:W-:Y:S01]  /*34f0*/  FMUL.FTZ R59, R24, R57 ;  /* 0x00000039183b7220 */ /* 0x000fe20000410000 */
[----:B------:R-:W-:Y:S01]  /*3500*/  SHF.L.U32 R11, R11, 0x10, RZ ;  /* 0x000000100b0b7819 */ /* 0x000fe200000006ff */
[----:B------:R-:W-:Y:S02]  /*3510*/  FADD.FTZ R58, -R14, R45 ;  /* 0x0000002d0e3a7221 */ /* 0x000fe40000010100 */
[----:B------:R-:W0:Y:S01]  /*3520*/  MUFU.EX2 R51, R51 ;  /* 0x0000003300337308 */ /* 0x000e220000000800 */
[----:B------:R-:W-:Y:S01]  /*3530*/  SHF.L.U32 R21, R21, 0x10, RZ ;  /* 0x0000001015157819 */ /* 0x000fe200000006ff */
[----:B------:R-:W-:Y:S01]  /*3540*/  FFMA.FTZ R45, R59, R13, R11 ;  /* 0x0000000d3b2d7223 */ /* 0x000fe2000001000b */
[----:B------:R-:W-:Y:S01]  /*3550*/  SHF.L.U32 R23, R23, 0x10, RZ ;  /* 0x0000001017177819 */ /* 0x000fe200000006ff */
[----:B------:R-:W-:-:S02]  /*3560*/  FMUL.FTZ R58, R24, R58 ;  /* 0x0000003a183a7220 */ /* 0x000fc40000410000 */
[----:B------:R-:W-:Y:S02]  /*3570*/  FMUL.FTZ R60, R45, -1.4426950216293334961 ;  /* 0xbfb8aa3b2d3c7820 */ /* 0x000fe40000410000 */
[----:B------:R-:W-:-:S04]  /*3580*/  FFMA.FTZ R59, R58, R21, R23 ;  /* 0x000000153a3b7223 */ /* 0x000fc80000010017 */
[----:B------:R-:W-:Y:S01]  /*3590*/  FMUL.FTZ R58, R59, -1.4426950216293334961 ;  /* 0xbfb8aa3b3b3a7820 */ /* 0x000fe20000410000 */
[----:B------:R-:W1:Y:S01]  /*35a0*/  MUFU.EX2 R60, R60 ;  /* 0x0000003c003c7308 */ /* 0x000e620000000800 */
[----:B0-----:R-:W-:-:S07]  /*35b0*/  FADD.FTZ R51, R51, 1 ;  /* 0x3f80000033337421 */ /* 0x001fce0000010000 */
[----:B------:R-:W0:Y:S01]  /*35c0*/  MUFU.EX2 R58, R58 ;  /* 0x0000003a003a7308 */ /* 0x000e220000000800 */
[----:B------:R-:W-:-:S07]  /*35d0*/  FADD.FTZ R61, R56, -R14 ;  /* 0x8000000e383d7221 */ /* 0x000fce0000010000 */
[----:B------:R-:W2:Y:S01]  /*35e0*/  MUFU.RCP R51, R51 ;  /* 0x0000003300337308 */ /* 0x000ea20000001000 */
[----:B-1----:R-:W-:Y:S01]  /*35f0*/  FADD.FTZ R60, R60, 1 ;  /* 0x3f8000003c3c7421 */ /* 0x002fe20000010000 */
[----:B------:R-:W-:Y:S01]  /*3600*/  FMUL.FTZ R61, R24, R61 ;  /* 0x0000003d183d7220 */ /* 0x000fe20000410000 */
[----:B------:R-:W-:-:S05]  /*3610*/  SHF.L.U32 R44, R44, 0x10, RZ ;  /* 0x000000102c2c7819 */ /* 0x000fca00000006ff */
[----:B------:R0:W-:Y:S01]  /*3620*/  MUFU.RCP R56, R60 ;  /* 0x0000003c00387308 */ /* 0x0001e20000001000 */
[----:B------:R-:W-:Y:S01]  /*3630*/  FADD.FTZ R44, -R14, R44 ;  /* 0x0000002c0e2c7221 */ /* 0x000fe20000010100 */
[----:B------:R-:W-:Y:S01]  /*3640*/  SHF.L.U32 R20, R20, 0x10, RZ ;  /* 0x0000001014147819 */ /* 0x000fe200000006ff */
[----:B0-----:R-:W-:Y:S01]  /*3650*/  FADD.FTZ R60, R58, 1 ;  /* 0x3f8000003a3c7421 */ /* 0x001fe20000010000 */
[----:B------:R-:W-:Y:S01]  /*3660*/  FFMA.FTZ R58, R12, R61, R10 ;  /* 0x0000003d0c3a7223 */ /* 0x000fe2000001000a */
[----:B--2---:R-:W-:Y:S01]  /*3670*/  FMUL.FTZ R51, R0, R51 ;  /* 0x0000003300337220 */ /* 0x004fe20000410000 */
[----:B------:R-:W-:Y:S02]  /*3680*/  SHF.L.U32 R22, R22, 0x10, RZ ;  /* 0x0000001016167819 */ /* 0x000fe400000006ff */
[----:B------:R-:W-:Y:S01]  /*3690*/  FMUL.FTZ R0, R58, -1.4426950216293334961 ;  /* 0xbfb8aa3b3a007820 */ /* 0x000fe20000410000 */
[----:B------:R-:W-:-:S04]  /*36a0*/  FMUL.FTZ R44, R24, R44 ;  /* 0x0000002c182c7220 */ /* 0x000fc80000410000 */
[----:B------:R-:W-:Y:S01]  /*36b0*/  FFMA.FTZ R44, R44, R20, R22 ;  /* 0x000000142c2c7223 */ /* 0x000fe20000010016 */
[----:B------:R-:W0:Y:S03]  /*36c0*/  MUFU.EX2 R0, R0 ;  /* 0x0000000000007308 */ /* 0x000e260000000800 */
[----:B------:R-:W-:-:S06]  /*36d0*/  FMUL.FTZ R57, R44, -1.4426950216293334961 ;  /* 0xbfb8aa3b2c397820 */ /* 0x000fcc0000410000 */
[----:B------:R-:W1:Y:S01]  /*36e0*/  MUFU.EX2 R57, R57 ;  /* 0x0000003900397308 */ /* 0x000e620000000800 */
[----:B0-----:R-:W-:-:S07]  /*36f0*/  FADD.FTZ R0, R0, 1 ;  /* 0x3f80000000007421 */ /* 0x001fce0000010000 */
[----:B------:R-:W0:Y:S01]  /*3700*/  MUFU.RCP R0, R0 ;  /* 0x0000000000007308 */ /* 0x000e220000001000 */
[----:B-1----:R-:W-:-:S07]  /*3710*/  FADD.FTZ R57, R57, 1 ;  /* 0x3f80000039397421 */ /* 0x002fce0000010000 */
[----:B------:R-:W1:Y:S01]  /*3720*/  MUFU.RCP R57, R57 ;  /* 0x0000003900397308 */ /* 0x000e620000001000 */
[----:B0-----:R-:W-:Y:S02]  /*3730*/  FMUL.FTZ R0, R58, R0 ;  /* 0x000000003a007220 */ /* 0x001fe40000410000 */
[----:B------:R-:W2:Y:S04]  /*3740*/  LDL.LU R58, [R1+0x10] ;  /* 0x00001000013a7983 */ /* 0x000ea80000300800 */
[----:B------:R-:W4:Y:S01]  /*3750*/  LDL.LU R3, [R1+0xc] ;  /* 0x00000c0001037983 */ /* 0x000f220000300800 */
[----:B-1----:R-:W-:-:S03]  /*3760*/  FMUL.FTZ R57, R44, R57 ;  /* 0x000000392c397220 */ /* 0x002fc60000410000 */
[----:B------:R0:W-:Y:S01]  /*3770*/  STL [R1+0xdc], R0 ;  /* 0x0000dc0001007387 */ /* 0x0001e20000100800 */
[----:B---3--:R-:W-:-:S03]  /*3780*/  FADD.FTZ R44, R2, -R14 ;  /* 0x8000000e022c7221 */ /* 0x008fc60000010000 */
[----:B------:R-:W3:Y:S01]  /*3790*/  LDL.LU R2, [R1+0x8] ;  /* 0x0000080001027983 */ /* 0x000ee20000300800 */
[----:B------:R-:W1:Y:S01]  /*37a0*/  MUFU.RCP R60, R60 ;  /* 0x0000003c003c7308 */ /* 0x000e620000001000 */
[----:B------:R-:W-:-:S05]  /*37b0*/  SHF.L.U32 R42, R42, 0x10, RZ ;  /* 0x000000102a2a7819 */ /* 0x000fca00000006ff */
[----:B------:R-:W-:-:S04]  /*37c0*/  FADD.FTZ R42, -R14, R42 ;  /* 0x0000002a0e2a7221 */ /* 0x000fc80000010100 */
[----:B------:R-:W-:-:S04]  /*37d0*/  FMUL.FTZ R42, R24, R42 ;  /* 0x0000002a182a7220 */ /* 0x000fc80000410000 */
[----:B------:R-:W-:Y:S01]  /*37e0*/  FFMA.FTZ R42, R20, R42, R22 ;  /* 0x0000002a142a7223 */ /* 0x000fe20000010016 */
[----:B------:R-:W-:Y:S01]  /*37f0*/  SHF.L.U32 R43, R43, 0x10, RZ ;  /* 0x000000102b2b7819 */ /* 0x000fe200000006ff */
[----:B-1----:R-:W-:Y:S01]  /*3800*/  FMUL.FTZ R60, R59, R60 ;  /* 0x0000003c3b3c7220 */ /* 0x002fe20000410000 */
[----:B------:R-:W-:Y:S01]  /*3810*/  FMUL.FTZ R59, R24, R44 ;  /* 0x0000002c183b7220 */ /* 0x000fe20000410000 */
[----:B------:R-:W-:Y:S01]  /*3820*/  FMUL.FTZ R44, R42, -1.4426950216293334961 ;  /* 0xbfb8aa3b2a2c7820 */ /* 0x000fe20000410000 */
[----:B------:R-:W-:Y:S01]  /*3830*/  FMUL.FTZ R56, R45, R56 ;  /* 0x000000382d387220 */ /* 0x000fe20000410000 */
[----:B------:R-:W-:Y:S01]  /*3840*/  FADD.FTZ R45, -R14, R43 ;  /* 0x0000002b0e2d7221 */ /* 0x000fe20000010100 */
[----:B------:R-:W-:-:S03]  /*3850*/  FADD.FTZ R61, R55, -R14 ;  /* 0x8000000e373d7221 */ /* 0x000fc60000010000 */
[----:B------:R-:W1:Y:S01]  /*3860*/  MUFU.EX2 R44, R44 ;  /* 0x0000002c002c7308 */ /* 0x000e620000000800 */
[C---:B------:R-:W-:Y:S01]  /*3870*/  FMUL.FTZ R55, R24.reuse, R45 ;  /* 0x0000002d18377220 */ /* 0x040fe20000410000 */
[----:B------:R-:W-:Y:S01]  /*3880*/  FMUL.FTZ R61, R24, R61 ;  /* 0x0000003d183d7220 */ /* 0x000fe20000410000 */
[----:B------:R-:W-:Y:S02]  /*3890*/  FFMA.FTZ R43, R13, R59, R11 ;  /* 0x0000003b0d2b7223 */ /* 0x000fe4000001000b */
[----:B------:R-:W-:Y:S01]  /*38a0*/  FFMA.FTZ R55, R21, R55, R23 ;  /* 0x0000003715377223 */ /* 0x000fe20000010017 */
[----:B------:R-:W-:Y:S01]  /*38b0*/  FFMA.FTZ R61, R12, R61, R10 ;  /* 0x0000003d0c3d7223 */ /* 0x000fe2000001000a */
[----:B------:R-:W-:Y:S02]  /*38c0*/  FMUL.FTZ R45, R43, -1.4426950216293334961 ;  /* 0xbfb8aa3b2b2d7820 */ /* 0x000fe40000410000 */
[----:B------:R-:W-:Y:S01]  /*38d0*/  FMUL.FTZ R59, R55, -1.4426950216293334961 ;  /* 0xbfb8aa3b373b7820 */ /* 0x000fe20000410000 */
[----:B0-----:R-:W-:-:S03]  /*38e0*/  FMUL.FTZ R0, R61, -1.4426950216293334961 ;  /* 0xbfb8aa3b3d007820 */ /* 0x001fc60000410000 */
[----:B------:R-:W0:Y:S01]  /*38f0*/  MUFU.EX2 R45, R45 ;  /* 0x0000002d002d7308 */ /* 0x000e220000000800 */
[----:B-1----:R-:W-:-:S07]  /*3900*/  FADD.FTZ R44, R44, 1 ;  /* 0x3f8000002c2c7421 */ /* 0x002fce0000010000 */
[----:B------:R-:W1:Y:S01]  /*3910*/  MUFU.EX2 R59, R59 ;  /* 0x0000003b003b7308 */ /* 0x000e620000000800 */
[----:B------:R-:W-:-:S07]  /*3920*/  SHF.L.U32 R40, R40, 0x10, RZ ;  /* 0x0000001028287819 */ /* 0x000fce00000006ff */
[----:B------:R-:W5:Y:S01]  /*3930*/  MUFU.EX2 R0, R0 ;  /* 0x0000000000007308 */ /* 0x000f620000000800 */
[----:B------:R-:W-:-:S07]  /*3940*/  FADD.FTZ R40, -R14, R40 ;  /* 0x000000280e287221 */ /* 0x000fce0000010100 */
[----:B------:R-:W5:Y:S01]  /*3950*/  MUFU.RCP R44, R44 ;  /* 0x0000002c002c7308 */ /* 0x000f620000001000 */
[----:B0-----:R-:W-:Y:S01]  /*3960*/  FADD.FTZ R45, R45, 1 ;  /* 0x3f8000002d2d7421 */ /* 0x001fe20000010000 */
[----:B------:R-:W-:Y:S01]  /*3970*/  FMUL.FTZ R40, R24, R40 ;  /* 0x0000002818287220 */ /* 0x000fe20000410000 */
[----:B-1----:R-:W-:-:S03]  /*3980*/  FADD.FTZ R59, R59, 1 ;  /* 0x3f8000003b3b7421 */ /* 0x002fc60000010000 */
[----:B------:R-:W-:Y:S01]  /*3990*/  FFMA.FTZ R40, R20, R40, R22 ;  /* 0x0000002814287223 */ /* 0x000fe20000010016 */
[----:B-----5:R-:W-:Y:S01]  /*39a0*/  FADD.FTZ R0, R0, 1 ;  /* 0x3f80000000007421 */ /* 0x020fe20000010000 */
[----:B------:R-:W0:Y:S01]  /*39b0*/  MUFU.RCP R45, R45 ;  /* 0x0000002d002d7308 */ /* 0x000e220000001000 */
[----:B------:R-:W-:-:S07]  /*39c0*/  FMUL.FTZ R44, R42, R44 ;  /* 0x0000002c2a2c7220 */ /* 0x000fce0000410000 */
[----:B------:R-:W-:Y:S01]  /*39d0*/  MUFU.RCP R59, R59 ;  /* 0x0000003b003b7308 */ /* 0x000fe20000001000 */
[----:B------:R-:W-:-:S07]  /*39e0*/  FMUL.FTZ R42, R40, -1.4426950216293334961 ;  /* 0xbfb8aa3b282a7820 */ /* 0x000fce0000410000 */
[----:B------:R-:W1:Y:S08]  /*39f0*/  MUFU.RCP R0, R0 ;  /* 0x0000000000007308 */ /* 0x000e700000001000 */
[----:B------:R-:W5:Y:S01]  /*3a00*/  MUFU.EX2 R42, R42 ;  /* 0x0000002a002a7308 */ /* 0x000f620000000800 */
[----:B------:R1:W-:Y:S01]  /*3a10*/  STL [R1+0xd4], R44 ;  /* 0x0000d42c01007387 */ /* 0x0003e20000100800 */
[----:B0-----:R-:W-:Y:S01]  /*3a20*/  FMUL.FTZ R45, R43, R45 ;  /* 0x0000002d2b2d7220 */ /* 0x001fe20000410000 */
[----:B-1----:R-:W-:Y:S01]  /*3a30*/  FMUL.FTZ R43, R61, R0 ;  /* 0x000000003d2b7220 */ /* 0x002fe20000410000 */
[----:B------:R-:W-:-:S03]  /*3a40*/  FMUL.FTZ R44, R55, R59 ;  /* 0x0000003b372c7220 */ /* 0x000fc60000410000 */
[----:B------:R-:W-:Y:S01]  /*3a50*/  STL [R1+0xd0], R45 ;  /* 0x0000d02d01007387 */ /* 0x000fe20000100800 */
[----:B--2---:R-:W-:-:S03]  /*3a60*/  FADD.FTZ R0, R58, -R14 ;  /* 0x8000000e3a007221 */ /* 0x004fc60000010000 */
[----:B------:R4:W-:Y:S01]  /*3a70*/  STL [R1+0xc8], R44 ;  /* 0x0000c82c01007387 */ /* 0x0009e20000100800 */
[----:B------:R-:W-:-:S03]  /*3a80*/  FMUL.FTZ R0, R24, R0 ;  /* 0x0000000018007220 */ /* 0x000fc60000410000 */
[----:B------:R5:W-:Y:S01]  /*3a90*/  STL [R1+0xcc], R43 ;  /* 0x0000cc2b01007387 */ /* 0x000be20000100800 */
[----:B----4-:R-:W-:Y:S01]  /*3aa0*/  SHF.L.U32 R44, R3, 0x10, RZ ;  /* 0x00000010032c7819 */ /* 0x010fe200000006ff */
[----:B-----5:R-:W-:Y:S01]  /*3ab0*/  FADD.FTZ R43, R42, 1 ;  /* 0x3f8000002a2b7421 */ /* 0x020fe20000010000 */
[----:B------:R-:W-:-:S03]  /*3ac0*/  FFMA.FTZ R42, R13, R0, R11 ;  /* 0x000000000d2a7223 */ /* 0x000fc6000001000b */
[----:B------:R-:W-:Y:S01]  /*3ad0*/  FADD.FTZ R44, -R14, R44 ;  /* 0x0000002c0e2c7221 */ /* 0x000fe20000010100 */
[----:B------:R-:W-:Y:S03]  /*3ae0*/  MUFU.RCP R0, R43 ;  /* 0x0000002b00007308 */ /* 0x000fe60000001000 */
[----:B------:R-:W-:Y:S01]  /*3af0*/  FMUL.FTZ R44, R24, R44 ;  /* 0x0000002c182c7220 */ /* 0x000fe20000410000 */
[----:B------:R-:W-:Y:S01]  /*3b00*/  SHF.L.U32 R58, R38, 0x10, RZ ;  /* 0x00000010263a7819 */ /* 0x000fe200000006ff */
[----:B------:R-:W-:Y:S02]  /*3b10*/  FMUL.FTZ R38, R42, -1.4426950216293334961 ;  /* 0xbfb8aa3b2a267820 */ /* 0x000fe40000410000 */
[----:B------:R-:W-:-:S04]  /*3b20*/  FFMA.FTZ R44, R21, R44, R23 ;  /* 0x0000002c152c7223 */ /* 0x000fc80000010017 */
[----:B------:R-:W0:Y:S02]  /*3b30*/  MUFU.EX2 R38, R38 ;  /* 0x0000002600267308 */ /* 0x000e240000000800 */
[----:B0-----:R-:W-:-:S06]  /*3b40*/  FADD.FTZ R38, R38, 1 ;  /* 0x3f80000026267421 */ /* 0x001fcc0000010000 */
[----:B------:R-:W-:Y:S01]  /*3b50*/  MUFU.RCP R38, R38 ;  /* 0x0000002600267308 */ /* 0x000fe20000001000 */
[----:B---3--:R-:W-:-:S04]  /*3b60*/  FADD.FTZ R43, R2, -R14 ;  /* 0x8000000e022b7221 */ /* 0x008fc80000010000 */
[----:B------:R-:W-:Y:S01]  /*3b70*/  FMUL.FTZ R45, R24, R43 ;  /* 0x0000002b182d7220 */ /* 0x000fe20000410000 */
[----:B------:R-:W-:-:S03]  /*3b80*/  FMUL.FTZ R43, R44, -1.4426950216293334961 ;  /* 0xbfb8aa3b2c2b7820 */ /* 0x000fc60000410000 */
[----:B------:R-:W-:-:S04]  /*3b90*/  FFMA.FTZ R45, R12, R45, R10 ;  /* 0x0000002d0c2d7223 */ /* 0x000fc8000001000a */
[----:B------:R-:W-:Y:S01]  /*3ba0*/  FMUL.FTZ R55, R45, -1.4426950216293334961 ;  /* 0xbfb8aa3b2d377820 */ /* 0x000fe20000410000 */
[----:B------:R-:W0:Y:S08]  /*3bb0*/  MUFU.EX2 R43, R43 ;  /* 0x0000002b002b7308 */ /* 0x000e300000000800 */
[----:B------:R-:W1:Y:S01]  /*3bc0*/  MUFU.EX2 R55, R55 ;  /* 0x0000003700377308 */ /* 0x000e620000000800 */
[----:B------:R-:W-:Y:S01]  /*3bd0*/  FMUL.FTZ R2, R40, R0 ;  /* 0x0000000028027220 */ /* 0x000fe20000410000 */
[----:B0-----:R-:W-:Y:S01]  /*3be0*/  FADD.FTZ R40, R43, 1 ;  /* 0x3f8000002b287421 */ /* 0x001fe20000010000 */
[----:B-1----:R-:W-:-:S05]  /*3bf0*/  FADD.FTZ R55, R55, 1 ;  /* 0x3f80000037377421 */ /* 0x002fca0000010000 */
[----:B------:R-:W0:Y:S08]  /*3c00*/  MUFU.RCP R40, R40 ;  /* 0x0000002800287308 */ /* 0x000e300000001000 */
[----:B------:R-:W1:Y:S01]  /*3c10*/  MUFU.RCP R55, R55 ;  /* 0x0000003700377308 */ /* 0x000e620000001000 */
[----:B------:R2:W-:Y:S02]  /*3c20*/  STL [R1+0xc0], R2 ;  /* 0x0000c00201007387 */ /* 0x0005e40000100800 */
[----:B--2---:R-:W-:Y:S01]  /*3c30*/  FMUL.FTZ R2, R42, R38 ;  /* 0x000000262a027220 */ /* 0x004fe20000410000 */
[----:B0-----:R-:W-:-:S04]  /*3c40*/  FMUL.FTZ R3, R44, R40 ;  /* 0x000000282c037220 */ /* 0x001fc80000410000 */
[----:B------:R1:W-:Y:S04]  /*3c50*/  STL [R1+0xbc], R2 ;  /* 0x0000bc0201007387 */ /* 0x0003e80000100800 */
[----:B------:R-:W-:Y:S01]  /*3c60*/  STL [R1+0xb4], R3 ;  /* 0x0000b40301007387 */ /* 0x000fe20000100800 */
[----:B-1----:R-:W-:-:S05]  /*3c70*/  FMUL.FTZ R2, R45, R55 ;  /* 0x000000372d027220 */ /* 0x002fca0000410000 */
[----:B------:R0:W-:Y:S04]  /*3c80*/  STL [R1+0xb8], R2 ;  /* 0x0000b80201007387 */ /* 0x0001e80000100800 */
[----:B0-----:R-:W2:Y:S01]  /*3c90*/  LDL.LU R2, [R1+0x28] ;  /* 0x0000280001027983 */ /* 0x001ea20000300800 */
[----:B------:R-:W-:-:S04]  /*3ca0*/  FADD.FTZ R58, -R14, R58 ;  /* 0x0000003a0e3a7221 */ /* 0x000fc80000010100 */
[----:B------:R-:W-:-:S04]  /*3cb0*/  FMUL.FTZ R58, R24, R58 ;  /* 0x0000003a183a7220 */ /* 0x000fc80000410000 */
[----:B------:R-:W-:-:S04]  /*3cc0*/  FFMA.FTZ R58, R20, R58, R22 ;  /* 0x0000003a143a7223 */ /* 0x000fc80000010016 */
[----:B------:R-:W-:-:S06]  /*3cd0*/  FMUL.FTZ R0, R58, -1.4426950216293334961 ;  /* 0xbfb8aa3b3a007820 */ /* 0x000fcc0000410000 */
[----:B------:R-:W0:Y:S01]  /*3ce0*/  MUFU.EX2 R0, R0 ;  /* 0x0000000000007308 */ /* 0x000e220000000800 */
[----:B------:R-:W-:-:S04]  /*3cf0*/  FADD.FTZ R54, R54, -R14 ;  /* 0x8000000e36367221 */ /* 0x000fc80000010000 */
[----:B------:R-:W-:-:S04]  /*3d00*/  FMUL.FTZ R54, R24, R54 ;  /* 0x0000003618367220 */ /* 0x000fc80000410000 */
[----:B------:R-:W-:Y:S01]  /*3d10*/  FFMA.FTZ R54, R13, R54, R11 ;  /* 0x000000360d367223 */ /* 0x000fe2000001000b */
[----:B0-----:R-:W-:-:S03]  /*3d20*/  FADD.FTZ R0, R0, 1 ;  /* 0x3f80000000007421 */ /* 0x001fc60000010000 */
[----:B------:R-:W-:-:S03]  /*3d30*/  FMUL.FTZ R38, R54, -1.4426950216293334961 ;  /* 0xbfb8aa3b36267820 */ /* 0x000fc60000410000 */
[----:B------:R-:W0:Y:S01]  /*3d40*/  MUFU.RCP R0, R0 ;  /* 0x0000000000007308 */ /* 0x000e220000001000 */
[----:B------:R-:W-:-:S07]  /*3d50*/  SHF.L.U32 R39, R39, 0x10, RZ ;  /* 0x0000001027277819 */ /* 0x000fce00000006ff */
[----:B------:R-:W1:Y:S01]  /*3d60*/  MUFU.EX2 R38, R38 ;  /* 0x0000002600267308 */ /* 0x000e620000000800 */
[----:B------:R-:W-:Y:S01]  /*3d70*/  FADD.FTZ R39, -R14, R39 ;  /* 0x000000270e277221 */ /* 0x000fe20000010100 */
[----:B------:R-:W-:Y:S01]  /*3d80*/  SHF.L.U32 R40, R36, 0x10, RZ ;  /* 0x0000001024287819 */ /* 0x000fe200000006ff */
[----:B------:R-:W-:Y:S02]  /*3d90*/  FADD.FTZ R53, R53, -R14 ;  /* 0x8000000e35357221 */ /* 0x000fe40000010000 */
[----:B------:R-:W-:Y:S01]  /*3da0*/  FMUL.FTZ R39, R24, R39 ;  /* 0x0000002718277220 */ /* 0x000fe20000410000 */
[----:B0-----:R-:W-:Y:S01]  /*3db0*/  FMUL.FTZ R0, R58, R0 ;  /* 0x000000003a007220 */ /* 0x001fe20000410000 */
[----:B------:R-:W-:-:S04]  /*3dc0*/  FADD.FTZ R40, -R14, R40 ;  /* 0x000000280e287221 */ /* 0x000fc80000010100 */
[----:B------:R1:W-:Y:S01]  /*3dd0*/  STL [R1+0xb0], R0 ;  /* 0x0000b00001007387 */ /* 0x0003e20000100800 */
[----:B------:R-:W-:Y:S01]  /*3de0*/  FMUL.FTZ R40, R24, R40 ;  /* 0x0000002818287220 */ /* 0x000fe20000410000 */
[----:B-1----:R-:W-:Y:S01]  /*3df0*/  FADD.FTZ R0, R38, 1 ;  /* 0x3f80000026007421 */ /* 0x002fe20000010000 */
[----:B------:R-:W-:Y:S01]  /*3e00*/  FFMA.FTZ R38, R21, R39, R23 ;  /* 0x0000002715267223 */ /* 0x000fe20000010017 */
[----:B------:R-:W-:Y:S01]  /*3e10*/  FMUL.FTZ R39, R24, R53 ;  /* 0x0000003518277220 */ /* 0x000fe20000410000 */
[----:B------:R-:W-:Y:S02]  /*3e20*/  FFMA.FTZ R40, R20, R40, R22 ;  /* 0x0000002814287223 */ /* 0x000fe40000010016 */
[----:B------:R-:W-:Y:S01]  /*3e30*/  FMUL.FTZ R36, R38, -1.4426950216293334961 ;  /* 0xbfb8aa3b26247820 */ /* 0x000fe20000410000 */
[----:B------:R-:W-:Y:S01]  /*3e40*/  FFMA.FTZ R39, R12, R39, R10 ;  /* 0x000000270c277223 */ /* 0x000fe2000001000a */
[----:B------:R-:W-:Y:S01]  /*3e50*/  FADD.FTZ R43, R7, -R14 ;  /* 0x8000000e072b7221 */ /* 0x000fe20000010000 */
[----:B------:R-:W-:-:S02]  /*3e60*/  FMUL.FTZ R42, R40, -1.4426950216293334961 ;  /* 0xbfb8aa3b282a7820 */ /* 0x000fc40000410000 */
[----:B------:R-:W-:Y:S01]  /*3e70*/  FMUL.FTZ R7, R39, -1.4426950216293334961 ;  /* 0xbfb8aa3b27077820 */ /* 0x000fe20000410000 */
[----:B------:R-:W0:Y:S08]  /*3e80*/  MUFU.EX2 R36, R36 ;  /* 0x0000002400247308 */ /* 0x000e300000000800 */
[----:B------:R-:W1:Y:S08]  /*3e90*/  MUFU.EX2 R7, R7 ;  /* 0x0000000700077308 */ /* 0x000e700000000800 */
[----:B------:R-:W3:Y:S01]  /*3ea0*/  MUFU.EX2 R42, R42 ;  /* 0x0000002a002a7308 */ /* 0x000ee20000000800 */
[----:B0-----:R-:W-:-:S07]  /*3eb0*/  FADD.FTZ R36, R36, 1 ;  /* 0x3f80000024247421 */ /* 0x001fce0000010000 */
[----:B------:R-:W0:Y:S01]  /*3ec0*/  MUFU.RCP R0, R0 ;  /* 0x0000000000007308 */ /* 0x000e220000001000 */
[----:B-1----:R-:W-:-:S07]  /*3ed0*/  FADD.FTZ R7, R7, 1 ;  /* 0x3f80000007077421 */ /* 0x002fce0000010000 */
[----:B------:R-:W1:Y:S01]  /*3ee0*/  MUFU.RCP R36, R36 ;  /* 0x0000002400247308 */ /* 0x000e620000001000 */
[----:B---3--:R-:W-:-:S07]  /*3ef0*/  FADD.FTZ R42, R42, 1 ;  /* 0x3f8000002a2a7421 */ /* 0x008fce0000010000 */
[----:B------:R-:W3:Y:S01]  /*3f00*/  MUFU.RCP R7, R7 ;  /* 0x0000000700077308 */ /* 0x000ee20000001000 */
[----:B0-----:R-:W-:-:S07]  /*3f10*/  FMUL.FTZ R3, R54, R0 ;  /* 0x0000000036037220 */ /* 0x001fce0000410000 */
[----:B------:R-:W0:Y:S01]  /*3f20*/  MUFU.RCP R42, R42 ;  /* 0x0000002a002a7308 */ /* 0x000e220000001000 */
[----:B------:R1:W-:Y:S02]  /*3f30*/  STL [R1+0xac], R3 ;  /* 0x0000ac0301007387 */ /* 0x0003e40000100800 */
[----:B-1----:R-:W-:Y:S01]  /*3f40*/  FMUL.FTZ R3, R38, R36 ;  /* 0x0000002426037220 */ /* 0x002fe20000410000 */
[----:B---3--:R-:W-:-:S04]  /*3f50*/  FMUL.FTZ R7, R39, R7 ;  /* 0x0000000727077220 */ /* 0x008fc80000410000 */
[----:B------:R0:W-:Y:S04]  /*3f60*/  STL [R1+0xa4], R3 ;  /* 0x0000a40301007387 */ /* 0x0001e80000100800 */
[----:B------:R2:W-:Y:S01]  /*3f70*/  STL [R1+0xa8], R7 ;  /* 0x0000a80701007387 */ /* 0x0005e20000100800 */
[----:B0-----:R-:W-:-:S05]  /*3f80*/  FMUL.FTZ R3, R40, R42 ;  /* 0x0000002a28037220 */ /* 0x001fca0000410000 */
[----:B------:R0:W-:Y:S01]  /*3f90*/  STL [R1+0xa0], R3 ;  /* 0x0000a00301007387 */ /* 0x0001e20000100800 */
[----:B--2---:R-:W-:-:S03]  /*3fa0*/  FADD.FTZ R7, R2, -R14 ;  /* 0x8000000e02077221 */ /* 0x004fc60000010000 */
[----:B------:R-:W2:Y:S01]  /*3fb0*/  LDL.LU R2, [R1+0x3c] ;  /* 0x00003c0001027983 */ /* 0x000ea20000300800 */
[----:B------:R-:W-:-:S04]  /*3fc0*/  FMUL.FTZ R43, R24, R43 ;  /* 0x0000002b182b7220 */ /* 0x000fc80000410000 */
[----:B------:R-:W-:-:S04]  /*3fd0*/  FFMA.FTZ R43, R13, R43, R11 ;  /* 0x0000002b0d2b7223 */ /* 0x000fc8000001000b */
[----:B------:R-:W-:-:S06]  /*3fe0*/  FMUL.FTZ R0, R43, -1.4426950216293334961 ;  /* 0xbfb8aa3b2b007820 */ /* 0x000fcc0000410000 */
[----:B------:R-:W1:Y:S01]  /*3ff0*/  MUFU.EX2 R0, R0 ;  /* 0x0000000000007308 */ /* 0x000e620000000800 */
[----:B------:R-:W-:-:S05]  /*4000*/  SHF.L.U32 R37, R37, 0x10, RZ ;  /* 0x0000001025257819 */ /* 0x000fca00000006ff */
[----:B------:R-:W-:-:S04]  /*4010*/  FADD.FTZ R37, -R14, R37 ;  /* 0x000000250e257221 */ /* 0x000fc80000010100 */
[----:B------:R-:W-:-:S04]  /*4020*/  FMUL.FTZ R37, R24, R37 ;  /* 0x0000002518257220 */ /* 0x000fc80000410000 */
[----:B------:R-:W-:Y:S01]  /*4030*/  FFMA.FTZ R37, R21, R37, R23 ;  /* 0x0000002515257223 */ /* 0x000fe20000010017 */
[----:B-1----:R-:W-:-:S03]  /*4040*/  FADD.FTZ R0, R0, 1 ;  /* 0x3f80000000007421 */ /* 0x002fc60000010000 */
[----:B------:R-:W-:-:S03]  /*4050*/  FMUL.FTZ R36, R37, -1.4426950216293334961 ;  /* 0xbfb8aa3b25247820 */ /* 0x000fc60000410000 */
[----:B------:R-:W1:Y:S08]  /*4060*/  MUFU.RCP R0, R0 ;  /* 0x0000000000007308 */ /* 0x000e700000001000 */
[----:B------:R-:W3:Y:S01]  /*4070*/  MUFU.EX2 R36, R36 ;  /* 0x0000002400247308 */ /* 0x000ee20000000800 */
[----:B------:R-:W-:Y:S01]  /*4080*/  FMUL.FTZ R7, R24, R7 ;  /* 0x0000000718077220 */ /* 0x000fe20000410000 */
[----:B------:R-:W-:Y:S01]  /*4090*/  SHF.L.U32 R34, R34, 0x10, RZ ;  /* 0x0000001022227819 */ /* 0x000fe200000006ff */
[----:B-1----:R-:W-:-:S02]  /*40a0*/  FMUL.FTZ R0, R43, R0 ;  /* 0x000000002b007220 */ /* 0x002fc40000410000 */
[----:B------:R-:W-:-:S03]  /*40b0*/  FFMA.FTZ R7, R12, R7, R10 ;  /* 0x000000070c077223 */ /* 0x000fc6000001000a */
[----:B------:R3:W-:Y:S01]  /*40c0*/  STL [R1+0x9c], R0 ;  /* 0x00009c0001007387 */ /* 0x0007e20000100800 */
[----:B------:R-:W-:Y:S01]  /*40d0*/  SHF.L.U32 R35, R35, 0x10, RZ ;  /* 0x0000001023237819 */ /* 0x000fe200000006ff */
[----:B------:R-:W-:Y:S02]  /*40e0*/  FADD.FTZ R38, R8, -R14 ;  /* 0x8000000e08267221 */ /* 0x000fe40000010000 */
[----:B0-----:R-:W4:Y:S01]  /*40f0*/  LDL.LU R3, [R1+0x34] ;  /* 0x0000340001037983 */ /* 0x001f220000300800 */
[----:B---3--:R-:W-:Y:S01]  /*4100*/  FADD.FTZ R0, R36, 1 ;  /* 0x3f80000024007421 */ /* 0x008fe20000010000 */
[----:B------:R-:W-:Y:S01]  /*4110*/  FADD.FTZ R36, -R14, R34 ;  /* 0x000000220e247221 */ /* 0x000fe20000010100 */
[----:B------:R-:W-:-:S04]  /*4120*/  FMUL.FTZ R34, R7, -1.4426950216293334961 ;  /* 0xbfb8aa3b07227820 */ /* 0x000fc80000410000 */
[----:B------:R-:W0:Y:S01]  /*4130*/  MUFU.RCP R0, R0 ;  /* 0x0000000000007308 */ /* 0x000e220000001000 */
[----:B------:R-:W-:Y:S01]  /*4140*/  FMUL.FTZ R38, R24, R38 ;  /* 0x0000002618267220 */ /* 0x000fe20000410000 */
[----:B------:R-:W-:Y:S01]  /*4150*/  FADD.FTZ R8, -R14, R35 ;  /* 0x000000230e087221 */ /* 0x000fe20000010100 */
[----:B------:R-:W-:-:S05]  /*4160*/  FMUL.FTZ R36, R24, R36 ;  /* 0x0000002418247220 */ /* 0x000fca0000410000 */
[----:B------:R-:W1:Y:S01]  /*4170*/  MUFU.EX2 R34, R34 ;  /* 0x0000002200227308 */ /* 0x000e620000000800 */
[----:B------:R-:W-:Y:S01]  /*4180*/  FFMA.FTZ R38, R13, R38, R11 ;  /* 0x000000260d267223 */ /* 0x000fe2000001000b */
[----:B------:R-:W-:Y:S01]  /*4190*/  FMUL.FTZ R8, R24, R8 ;  /* 0x0000000818087220 */ /* 0x000fe20000410000 */
[----:B------:R-:W-:Y:S02]  /*41a0*/  FFMA.FTZ R36, R20, R36, R22 ;  /* 0x0000002414247223 */ /* 0x000fe40000010016 */
[----:B------:R-:W-:Y:S01]  /*41b0*/  FMUL.FTZ R39, R38, -1.4426950216293334961 ;  /* 0xbfb8aa3b26277820 */ /* 0x000fe20000410000 */
[----:B------:R-:W-:Y:S01]  /*41c0*/  FFMA.FTZ R8, R21, R8, R23 ;  /* 0x0000000815087223 */ /* 0x000fe20000010017 */
[----:B------:R-:W-:Y:S01]  /*41d0*/  FMUL.FTZ R35, R36, -1.4426950216293334961 ;  /* 0xbfb8aa3b24237820 */ /* 0x000fe20000410000 */
[----:B0-----:R-:W-:Y:S02]  /*41e0*/  FMUL.FTZ R37, R37, R0 ;  /* 0x0000000025257220 */ /* 0x001fe40000410000 */
[----:B------:R-:W-:Y:S01]  /*41f0*/  FMUL.FTZ R0, R8, -1.4426950216293334961 ;  /* 0xbfb8aa3b08007820 */ /* 0x000fe20000410000 */
[----:B------:R-:W0:Y:S01]  /*4200*/  MUFU.EX2 R39, R39 ;  /* 0x0000002700277308 */ /* 0x000e220000000800 */
[----:B-1----:R-:W-:-:S07]  /*4210*/  FADD.FTZ R34, R34, 1 ;  /* 0x3f80000022227421 */ /* 0x002fce0000010000 */
[----:B------:R-:W1:Y:S08]  /*4220*/  MUFU.EX2 R35, R35 ;  /* 0x0000002300237308 */ /* 0x000e700000000800 */
[----:B------:R-:W3:Y:S01]  /*4230*/  MUFU.EX2 R0, R0 ;  /* 0x0000000000007308 */ /* 0x000ee20000000800 */
[----:B------:R5:W-:Y:S07]  /*4240*/  STL [R1+0x90], R37 ;  /* 0x0000902501007387 */ /* 0x000bee0000100800 */
[----:B------:R-:W3:Y:S01]  /*4250*/  MUFU.RCP R34, R34 ;  /* 0x0000002200227308 */ /* 0x000ee20000001000 */
[----:B0-----:R-:W-:Y:S01]  /*4260*/  FADD.FTZ R39, R39, 1 ;  /* 0x3f80000027277421 */ /* 0x001fe20000010000 */
[----:B-----5:R-:W-:Y:S01]  /*4270*/  FADD.FTZ R37, R9, -R14 ;  /* 0x8000000e09257221 */ /* 0x020fe20000010000 */
[----:B-1----:R-:W-:-:S03]  /*4280*/  FADD.FTZ R35, R35, 1 ;  /* 0x3f80000023237421 */ /* 0x002fc60000010000 */
[----:B------:R-:W-:Y:S02]  /*4290*/  FMUL.FTZ R37, R24, R37 ;  /* 0x0000002518257220 */ /* 0x000fe40000410000 */
[----:B------:R3:W0:Y:S02]  /*42a0*/  MUFU.RCP R9, R39 ;  /* 0x0000002700097308 */ /* 0x0006240000001000 */
[----:B---3--:R-:W-:Y:S01]  /*42b0*/  FADD.FTZ R39, R0, 1 ;  /* 0x3f80000000277421 */ /* 0x008fe20000010000 */
[----:B------:R-:W-:Y:S01]  /*42c0*/  FFMA.FTZ R0, R12, R37, R10 ;  /* 0x000000250c007223 */ /* 0x000fe2000001000a */
[----:B------:R-:W-:-:S04]  /*42d0*/  FMUL.FTZ R34, R7, R34 ;  /* 0x0000002207227220 */ /* 0x000fc80000410000 */
[----:B------:R-:W-:Y:S01]  /*42e0*/  MUFU.RCP R35, R35 ;  /* 0x0000002300237308 */ /* 0x000fe20000001000 */
[----:B------:R-:W-:-:S07]  /*42f0*/  FMUL.FTZ R7, R0, -1.4426950216293334961 ;  /* 0xbfb8aa3b00077820 */ /* 0x000fce0000410000 */
[----:B------:R-:W1:Y:S08]  /*4300*/  MUFU.RCP R37, R39 ;  /* 0x0000002700257308 */ /* 0x000e700000001000 */
[----:B------:R-:W3:Y:S01]  /*4310*/  MUFU.EX2 R7, R7 ;  /* 0x0000000700077308 */ /* 0x000ee20000000800 */
[----:B------:R5:W-:Y:S01]  /*4320*/  STL [R1+0x78], R34 ;  /* 0x0000782201007387 */ /* 0x000be20000100800 */
[----:B0-----:R-:W-:Y:S01]  /*4330*/  FMUL.FTZ R9, R38, R9 ;  /* 0x0000000926097220 */ /* 0x001fe20000410000 */
[----:B-1----:R-:W-:Y:S01]  /*4340*/  FMUL.FTZ R8, R8, R37 ;  /* 0x0000002508087220 */ /* 0x002fe20000410000 */
[----:B-----5:R-:W-:-:S05]  /*4350*/  FMUL.FTZ R34, R36, R35 ;  /* 0x0000002324227220 */ /* 0x020fca0000410000 */
[----:B------:R-:W-:Y:S01]  /*4360*/  STL [R1+0x70], R34 ;  /* 0x0000702201007387 */ /* 0x000fe20000100800 */
[----:B---3--:R-:W-:-:S03]  /*4370*/  FADD.FTZ R35, R7, 1 ;  /* 0x3f80000007237421 */ /* 0x008fc60000010000 */
[----:B------:R0:W-:Y:S04]  /*4380*/  STL [R1+0x2c], R9 ;  /* 0x00002c0901007387 */ /* 0x0001e80000100800 */
[----:B------:R1:W-:Y:S01]  /*4390*/  STL [R1+0x28], R8 ;  /* 0x0000280801007387 */ /* 0x0003e20000100800 */
[----:B--2---:R-:W-:-:S03]  /*43a0*/  FADD.FTZ R7, R2, -R14 ;  /* 0x8000000e02077221 */ /* 0x004fc60000010000 */
[----:B------:R-:W2:Y:S01]  /*43b0*/  LDL.LU R2, [R1+0x20] ;  /* 0x0000200001027983 */ /* 0x000ea20000300800 */
[----:B------:R-:W-:Y:S02]  /*43c0*/  SHF.L.U32 R32, R32, 0x10, RZ ;  /* 0x0000001020207819 */ /* 0x000fe400000006ff */
[----:B0-----:R-:W-:-:S03]  /*43d0*/  SHF.L.U32 R9, R33, 0x10, RZ ;  /* 0x0000001021097819 */ /* 0x001fc600000006ff */
[C---:B------:R-:W-:Y:S02]  /*43e0*/  FADD.FTZ R32, -R14.reuse, R32 ;  /* 0x000000200e207221 */ /* 0x040fe40000010100 */
[----:B------:R-:W-:Y:S02]  /*43f0*/  FADD.FTZ R9, -R14, R9 ;  /* 0x000000090e097221 */ /* 0x000fe40000010100 */
[C---:B------:R-:W-:Y:S01]  /*4400*/  FMUL.FTZ R32, R24.reuse, R32 ;  /* 0x0000002018207220 */ /* 0x040fe20000410000 */
[C---:B------:R-:W-:Y:S01]  /*4410*/  FMUL.FTZ R7, R24.reuse, R7 ;  /* 0x0000000718077220 */ /* 0x040fe20000410000 */
[----:B------:R-:W-:Y:S02]  /*4420*/  FMUL.FTZ R9, R24, R9 ;  /* 0x0000000918097220 */ /* 0x000fe40000410000 */
[----:B------:R-:W-:Y:S01]  /*4430*/  FFMA.FTZ R32, R20, R32, R22 ;  /* 0x0000002014207223 */ /* 0x000fe20000010016 */
[----:B-1----:R-:W-:Y:S01]  /*4440*/  FFMA.FTZ R8, R13, R7, R11 ;  /* 0x000000070d087223 */ /* 0x002fe2000001000b */
[----:B------:R-:W-:-:S02]  /*4450*/  FFMA.FTZ R9, R21, R9, R23 ;  /* 0x0000000915097223 */ /* 0x000fc40000010017 */
[----:B------:R-:W-:Y:S01]  /*4460*/  FMUL.FTZ R34, R32, -1.4426950216293334961 ;  /* 0xbfb8aa3b20227820 */ /* 0x000fe20000410000 */
[----:B------:R-:W-:Y:S01]  /*4470*/  FMUL.FTZ R36, R8, -1.4426950216293334961 ;  /* 0xbfb8aa3b08247820 */ /* 0x000fe20000410000 */
[----:B------:R-:W-:Y:S01]  /*4480*/  FMUL.FTZ R33, R9, -1.4426950216293334961 ;  /* 0xbfb8aa3b09217820 */ /* 0x000fe20000410000 */
[----:B------:R-:W-:Y:S08]  /*4490*/  MUFU.RCP R35, R35 ;  /* 0x0000002300237308 */ /* 0x000ff00000001000 */
[----:B------:R-:W0:Y:S08]  /*44a0*/  MUFU.EX2 R34, R34 ;  /* 0x0000002200227308 */ /* 0x000e300000000800 */
[----:B------:R-:W-:Y:S08]  /*44b0*/  MUFU.EX2 R36, R36 ;  /* 0x0000002400247308 */ /* 0x000ff00000000800 */
[----:B------:R-:W1:Y:S01]  /*44c0*/  MUFU.EX2 R33, R33 ;  /* 0x0000002100217308 */ /* 0x000e620000000800 */
[----:B0-----:R-:W-:Y:S01]  /*44d0*/  FADD.FTZ R34, R34, 1 ;  /* 0x3f80000022227421 */ /* 0x001fe20000010000 */
[----:B----4-:R-:W-:Y:S01]  /*44e0*/  FADD.FTZ R7, R3, -R14 ;  /* 0x8000000e03077221 */ /* 0x010fe20000010000 */
[----:B------:R-:W-:-:S05]  /*44f0*/  FMUL.FTZ R3, R0, R35 ;  /* 0x0000002300037220 */ /* 0x000fca0000410000 */
[----:B------:R0:W3:Y:S01]  /*4500*/  MUFU.RCP R35, R34 ;  /* 0x0000002200237308 */ /* 0x0000e20000001000 */
[----:B-1----:R-:W-:Y:S01]  /*4510*/  FADD.FTZ R33, R33, 1 ;  /* 0x3f80000021217421 */ /* 0x002fe20000010000 */
[----:B0-----:R-:W-:-:S06]  /*4520*/  FADD.FTZ R34, R36, 1 ;  /* 0x3f80000024227421 */ /* 0x001fcc0000010000 */
[----:B------:R-:W-:Y:S08]  /*4530*/  MUFU.RCP R33, R33 ;  /* 0x0000002100217308 */ /* 0x000ff00000001000 */
[----:B------:R-:W0:Y:S01]  /*4540*/  MUFU.RCP R34, R34 ;  /* 0x0000002200227308 */ /* 0x000e220000001000 */
[----:B------:R-:W-:Y:S01]  /*4550*/  FMUL.FTZ R7, R24, R7 ;  /* 0x0000000718077220 */ /* 0x000fe20000410000 */
[----:B------:R3:W-:Y:S03]  /*4560*/  STL [R1+0x44], R3 ;  /* 0x0000440301007387 */ /* 0x0007e60000100800 */
[----:B------:R-:W-:Y:S01]  /*4570*/  FFMA.FTZ R7, R12, R7, R10 ;  /* 0x000000070c077223 */ /* 0x000fe2000001000a */
[----:B---3--:R-:W-:Y:S01]  /*4580*/  FMUL.FTZ R3, R32, R35 ;  /* 0x0000002320037220 */ /* 0x008fe20000410000 */
[----:B0-----:R-:W-:Y:S01]  /*4590*/  FMUL.FTZ R34, R8, R34 ;  /* 0x0000002208227220 */ /* 0x001fe20000410000 */
[----:B------:R-:W-:-:S03]  /*45a0*/  FMUL.FTZ R8, R9, R33 ;  /* 0x0000002109087220 */ /* 0x000fc60000410000 */
[----:B------:R0:W-:Y:S01]  /*45b0*/  STL [R1+0x3c], R3 ;  /* 0x00003c0301007387 */ /* 0x0001e20000100800 */
[----:B------:R-:W-:-:S03]  /*45c0*/  FMUL.FTZ R0, R7, -1.4426950216293334961 ;  /* 0xbfb8aa3b07007820 */ /* 0x000fc60000410000 */
[----:B------:R-:W-:Y:S04]  /*45d0*/  STL [R1+0x50], R34 ;  /* 0x0000502201007387 */ /* 0x000fe80000100800 */
[----:B------:R-:W-:Y:S01]  /*45e0*/  STL [R1+0x4c], R8 ;  /* 0x00004c0801007387 */ /* 0x000fe20000100800 */
[----:B------:R-:W1:Y:S01]  /*45f0*/  MUFU.EX2 R0, R0 ;  /* 0x0000000000007308 */ /* 0x000e620000000800 */
[----:B------:R-:W-:-:S05]  /*4600*/  SHF.L.U32 R30, R30, 0x10, RZ ;  /* 0x000000101e1e7819 */ /* 0x000fca00000006ff */
[----:B------:R-:W-:-:S04]  /*4610*/  FADD.FTZ R30, -R14, R30 ;  /* 0x0000001e0e1e7221 */ /* 0x000fc80000010100 */
[----:B------:R-:W-:Y:S01]  /*4620*/  FMUL.FTZ R30, R24, R30 ;  /* 0x0000001e181e7220 */ /* 0x000fe20000410000 */
[----:B-1----:R-:W-:-:S03]  /*4630*/  FADD.FTZ R36, R0, 1 ;  /* 0x3f80000000247421 */ /* 0x002fc60000010000 */
[----:B------:R-:W-:Y:S02]  /*4640*/  FFMA.FTZ R0, R20, R30, R22 ;  /* 0x0000001e14007223 */ /* 0x000fe40000010016 */
[----:B------:R-:W0:Y:S02]  /*4650*/  MUFU.RCP R30, R36 ;  /* 0x00000024001e7308 */ /* 0x000e240000001000 */
[----:B0-----:R-:W-:Y:S01]  /*4660*/  FMUL.FTZ R3, R7, R30 ;  /* 0x0000001e07037220 */ /* 0x001fe20000410000 */
[----:B--2---:R-:W-:Y:S02]  /*4670*/  FADD.FTZ R9, R2, -R14 ;  /* 0x8000000e02097221 */ /* 0x004fe40000010000 */
[----:B------:R-:W2:Y:S04]  /*4680*/  LDL.LU R2, [R1+0x1c] ;  /* 0x00001c0001027983 */ /* 0x000ea80000300800 */
[----:B------:R0:W-:Y:S04]  /*4690*/  STL [R1+0x54], R3 ;  /* 0x0000540301007387 */ /* 0x0001e80000100800 */
[----:B------:R-:W3:Y:S04]  /*46a0*/  LDL.LU R35, [R1+0x18] ;  /* 0x0000180001237983 */ /* 0x000ee80000300800 */
[----:B0-----:R-:W4:Y:S01]  /*46b0*/  LDL.LU R3, [R1+0x14] ;  /* 0x0000140001037983 */ /* 0x001f220000300800 */
[----:B------:R-:W-:Y:S01]  /*46c0*/  FMUL.FTZ R32, R0, -1.4426950216293334961 ;  /* 0xbfb8aa3b00207820 */ /* 0x000fe20000410000 */
[----:B------:R-:W-:Y:S01]  /*46d0*/  SHF.L.U32 R8, R31, 0x10, RZ ;  /* 0x000000101f087819 */ /* 0x000fe200000006ff */
[----:B------:R-:W-:-:S04]  /*46e0*/  FMUL.FTZ R9, R24, R9 ;  /* 0x0000000918097220 */ /* 0x000fc80000410000 */
[----:B------:R-:W0:Y:S01]  /*46f0*/  MUFU.EX2 R32, R32 ;  /* 0x0000002000207308 */ /* 0x000e220000000800 */
[----:B------:R-:W-:Y:S01]  /*4700*/  FADD.FTZ R8, -R14, R8 ;  /* 0x000000080e087221 */ /* 0x000fe20000010100 */
[----:B------:R-:W-:Y:S01]  /*4710*/  FFMA.FTZ R9, R13, R9, R11 ;  /* 0x000000090d097223 */ /* 0x000fe2000001000b */
[----:B------:R-:W-:Y:S01]  /*4720*/  SHF.L.U32 R7, R28, 0x10, RZ ;  /* 0x000000101c077819 */ /* 0x000fe200000006ff */
[----:B------:R-:W-:Y:S01]  /*4730*/  FADD.FTZ R52, R52, -R14 ;  /* 0x8000000e34347221 */ /* 0x000fe20000010000 */
[C---:B------:R-:W-:Y:S01]  /*4740*/  FMUL.FTZ R28, R24.reuse, R8 ;  /* 0x00000008181c7220 */ /* 0x040fe20000410000 */
[----:B------:R-:W-:Y:S02]  /*4750*/  FMUL.FTZ R33, R9, -1.4426950216293334961 ;  /* 0xbfb8aa3b09217820 */ /* 0x000fe40000410000 */
[----:B------:R-:W-:Y:S01]  /*4760*/  FMUL.FTZ R8, R24, R52 ;  /* 0x0000003418087220 */ /* 0x000fe20000410000 */
[----:B------:R-:W-:-:S03]  /*4770*/  FFMA.FTZ R28, R21, R28, R23 ;  /* 0x0000001c151c7223 */ /* 0x000fc60000010017 */
[----:B------:R-:W-:Y:S01]  /*4780*/  FFMA.FTZ R8, R12, R8, R10 ;  /* 0x000000080c087223 */ /* 0x000fe2000001000a */
[----:B------:R-:W-:Y:S01]  /*4790*/  FMUL.FTZ R31, R28, -1.4426950216293334961 ;  /* 0xbfb8aa3b1c1f7820 */ /* 0x000fe20000410000 */
[----:B------:R-:W1:Y:S01]  /*47a0*/  MUFU.EX2 R33, R33 ;  /* 0x0000002100217308 */ /* 0x000e620000000800 */
[----:B0-----:R-:W-:Y:S01]  /*47b0*/  FADD.FTZ R32, R32, 1 ;  /* 0x3f80000020207421 */ /* 0x001fe20000010000 */
[----:B------:R-:W-:-:S06]  /*47c0*/  FMUL.FTZ R30, R8, -1.4426950216293334961 ;  /* 0xbfb8aa3b081e7820 */ /* 0x000fcc0000410000 */
[----:B------:R-:W0:Y:S08]  /*47d0*/  MUFU.EX2 R31, R31 ;  /* 0x0000001f001f7308 */ /* 0x000e300000000800 */
[----:B------:R-:W5:Y:S08]  /*47e0*/  MUFU.RCP R32, R32 ;  /* 0x0000002000207308 */ /* 0x000f700000001000 */
[----:B------:R-:W5:Y:S01]  /*47f0*/  MUFU.EX2 R30, R30 ;  /* 0x0000001e001e7308 */ /* 0x000f620000000800 */
[----:B-1----:R-:W-:Y:S01]  /*4800*/  FADD.FTZ R33, R33, 1 ;  /* 0x3f80000021217421 */ /* 0x002fe20000010000 */
[----:B0-----:R-:W-:Y:S01]  /*4810*/  FADD.FTZ R31, R31, 1 ;  /* 0x3f8000001f1f7421 */ /* 0x001fe20000010000 */
[----:B------:R-:W-:-:S05]  /*4820*/  FADD.FTZ R7, -R14, R7 ;  /* 0x000000070e077221 */ /* 0x000fca0000010100 */
[----:B------:R-:W-:Y:S01]  /*4830*/  MUFU.RCP R33, R33 ;  /* 0x0000002100217308 */ /* 0x000fe20000001000 */
[----:B-----5:R-:W-:Y:S01]  /*4840*/  FMUL.FTZ R32, R0, R32 ;  /* 0x0000002000207220 */ /* 0x020fe20000410000 */
[----:B------:R-:W-:-:S04]  /*4850*/  FMUL.FTZ R7, R24, R7 ;  /* 0x0000000718077220 */ /* 0x000fc80000410000 */
[----:B------:R0:W-:Y:S01]  /*4860*/  STL [R1+0x40], R32 ;  /* 0x0000402001007387 */ /* 0x0001e20000100800 */
[----:B------:R-:W-:Y:S01]  /*4870*/  FADD.FTZ R30, R30, 1 ;  /* 0x3f8000001e1e7421 */ /* 0x000fe20000010000 */
[----:B------:R-:W1:Y:S01]  /*4880*/  MUFU.RCP R31, R31 ;  /* 0x0000001f001f7308 */ /* 0x000e620000001000 */
[----:B------:R-:W-:-:S07]  /*4890*/  FFMA.FTZ R7, R20, R7, R22 ;  /* 0x0000000714077223 */ /* 0x000fce0000010016 */
[----:B0-----:R-:W-:Y:S01]  /*48a0*/  MUFU.RCP R32, R30 ;  /* 0x0000001e00207308 */ /* 0x001fe20000001000 */
[----:B------:R-:W-:-:S07]  /*48b0*/  FMUL.FTZ R0, R7, -1.4426950216293334961 ;  /* 0xbfb8aa3b07007820 */ /* 0x000fce0000410000 */
[----:B------:R-:W0:Y:S01]  /*48c0*/  MUFU.EX2 R0, R0 ;  /* 0x0000000000007308 */ /* 0x000e220000000800 */
[----:B-1----:R-:W-:Y:S01]  /*48d0*/  FMUL.FTZ R28, R28, R31 ;  /* 0x0000001f1c1c7220 */ /* 0x002fe20000410000 */
[----:B0-----:R-:W-:-:S06]  /*48e0*/  FADD.FTZ R30, R0, 1 ;  /* 0x3f800000001e7421 */ /* 0x001fcc0000010000 */
[----:B------:R-:W0:Y:S01]  /*48f0*/  MUFU.RCP R30, R30 ;  /* 0x0000001e001e7308 */ /* 0x000e220000001000 */
[----:B--2---:R-:W-:Y:S01]  /*4900*/  FADD.FTZ R34, R2, -R14 ;  /* 0x8000000e02227221 */ /* 0x004fe20000010000 */
[----:B------:R-:W-:-:S05]  /*4910*/  FMUL.FTZ R2, R9, R33 ;  /* 0x0000002109027220 */ /* 0x000fca0000410000 */
[----:B------:R1:W-:Y:S04]  /*4920*/  STL [R1+0x34], R2 ;  /* 0x0000340201007387 */ /* 0x0003e80000100800 */
[----:B------:R-:W-:Y:S01]  /*4930*/  STL [R1+0x24], R28 ;  /* 0x0000241c01007387 */ /* 0x000fe20000100800 */
[----:B-1----:R-:W-:-:S05]  /*4940*/  FMUL.FTZ R2, R8, R32 ;  /* 0x0000002008027220 */ /* 0x002fca0000410000 */
[----:B------:R1:W-:Y:S01]  /*4950*/  STL [R1+0x20], R2 ;  /* 0x0000200201007387 */ /* 0x0003e20000100800 */
[----:B------:R-:W-:-:S03]  /*4960*/  FMUL.FTZ R34, R24, R34 ;  /* 0x0000002218227220 */ /* 0x000fc60000410000 */
[----:B-1----:R-:W2:Y:S01]  /*4970*/  LDL.LU R2, [R1+0x84] ;  /* 0x0000840001027983 */ /* 0x002ea20000300800 */
[----:B------:R-:W-:-:S04]  /*4980*/  FFMA.FTZ R0, R13, R34, R11 ;  /* 0x000000220d007223 */ /* 0x000fc8000001000b */
[----:B------:R-:W-:-:S06]  /*4990*/  FMUL.FTZ R9, R0, -1.4426950216293334961 ;  /* 0xbfb8aa3b00097820 */ /* 0x000fcc0000410000 */
[----:B------:R-:W1:Y:S01]  /*49a0*/  MUFU.EX2 R9, R9 ;  /* 0x0000000900097308 */ /* 0x000e620000000800 */
[----:B0-----:R-:W-:-:S05]  /*49b0*/  FMUL.FTZ R8, R7, R30 ;  /* 0x0000001e07087220 */ /* 0x001fca0000410000 */
[----:B------:R3:W-:Y:S02]  /*49c0*/  STL [R1+0x1c], R8 ;  /* 0x00001c0801007387 */ /* 0x0007e40000100800 */
[----:B---3--:R-:W-:Y:S01]  /*49d0*/  FADD.FTZ R8, R35, -R14 ;  /* 0x8000000e23087221 */ /* 0x008fe20000010000 */
[----:B-1----:R-:W-:Y:S01]  /*49e0*/  FADD.FTZ R9, R9, 1 ;  /* 0x3f80000009097421 */ /* 0x002fe20000010000 */
[----:B------:R-:W3:Y:S02]  /*49f0*/  LDL.LU R35, [R1+0x38] ;  /* 0x0000380001237983 */ /* 0x000ee40000300800 */
[----:B------:R-:W-:Y:S01]  /*4a00*/  FMUL.FTZ R8, R24, R8 ;  /* 0x0000000818087220 */ /* 0x000fe20000410000 */
[----:B------:R0:W1:Y:S01]  /*4a10*/  MUFU.RCP R31, R9 ;  /* 0x00000009001f7308 */ /* 0x0000620000001000 */
[----:B------:R-:W5:Y:S04]  /*4a20*/  LDL.LU R34, [R1+0x94] ;  /* 0x0000940001227983 */ /* 0x000f680000300800 */
[----:B------:R-:W3:Y:S01]  /*4a30*/  LDL.LU R33, [R1+0x98] ;  /* 0x0000980001217983 */ /* 0x000ee20000300800 */
[----:B0-----:R-:W-:Y:S01]  /*4a40*/  SHF.L.U32 R9, R26, 0x10, RZ ;  /* 0x000000101a097819 */ /* 0x001fe200000006ff */
[----:B------:R-:W-:Y:S01]  /*4a50*/  FFMA.FTZ R26, R12, R8, R10 ;  /* 0x000000080c1a7223 */ /* 0x000fe2000001000a */
[----:B----4-:R-:W-:-:S02]  /*4a60*/  FADD.FTZ R8, R3, -R14 ;  /* 0x8000000e03087221 */ /* 0x010fc40000010000 */
[----:B------:R-:W4:Y:S01]  /*4a70*/  LDL.LU R3, [R1+0x30] ;  /* 0x0000300001037983 */ /* 0x000f220000300800 */
[----:B------:R-:W-:-:S05]  /*4a80*/  SHF.L.U32 R29, R29, 0x10, RZ ;  /* 0x000000101d1d7819 */ /* 0x000fca00000006ff */
[----:B------:R-:W-:-:S04]  /*4a90*/  FADD.FTZ R29, -R14, R29 ;  /* 0x0000001d0e1d7221 */ /* 0x000fc80000010100 */
[----:B------:R-:W-:-:S04]  /*4aa0*/  FMUL.FTZ R7, R24, R29 ;  /* 0x0000001d18077220 */ /* 0x000fc80000410000 */
[----:B------:R-:W-:Y:S01]  /*4ab0*/  FFMA.FTZ R7, R21, R7, R23 ;  /* 0x0000000715077223 */ /* 0x000fe20000010017 */
[----:B------:R-:W-:-:S03]  /*4ac0*/  FADD.FTZ R9, -R14, R9 ;  /* 0x000000090e097221 */ /* 0x000fc60000010100 */
[----:B------:R-:W-:Y:S01]  /*4ad0*/  FMUL.FTZ R29, R7, -1.4426950216293334961 ;  /* 0xbfb8aa3b071d7820 */ /* 0x000fe20000410000 */
[C---:B------:R-:W-:Y:S01]  /*4ae0*/  FMUL.FTZ R9, R24.reuse, R9 ;  /* 0x0000000918097220 */ /* 0x040fe20000410000 */
[----:B------:R-:W-:-:S04]  /*4af0*/  FMUL.FTZ R8, R24, R8 ;  /* 0x0000000818087220 */ /* 0x000fc80000410000 */
[----:B------:R-:W0:Y:S01]  /*4b00*/  MUFU.EX2 R29, R29 ;  /* 0x0000001d001d7308 */ /* 0x000e220000000800 */
[----:B------:R-:W-:Y:S01]  /*4b10*/  FFMA.FTZ R28, R20, R9, R22 ;  /* 0x00000009141c7223 */ /* 0x000fe20000010016 */
[----:B------:R-:W-:-:S03]  /*4b20*/  FFMA.FTZ R8, R13, R8, R11 ;  /* 0x000000080d087223 */ /* 0x000fc6000001000b */
[----:B------:R-:W-:Y:S01]  /*4b30*/  FMUL.FTZ R9, R28, -1.4426950216293334961 ;  /* 0xbfb8aa3b1c097820 */ /* 0x000fe20000410000 */
[----:B-1----:R-:W-:Y:S01]  /*4b40*/  FMUL.FTZ R31, R0, R31 ;  /* 0x0000001f001f7220 */ /* 0x002fe20000410000 */
[----:B------:R-:W-:-:S04]  /*4b50*/  FMUL.FTZ R0, R8, -1.4426950216293334961 ;  /* 0xbfb8aa3b08007820 */ /* 0x000fc80000410000 */
[----:B------:R-:W1:Y:S01]  /*4b60*/  MUFU.EX2 R9, R9 ;  /* 0x0000000900097308 */ /* 0x000e620000000800 */
[----:B------:R-:W-:Y:S01]  /*4b70*/  FMUL.FTZ R30, R26, -1.4426950216293334961 ;  /* 0xbfb8aa3b1a1e7820 */ /* 0x000fe20000410000 */
[----:B------:R1:W-:Y:S01]  /*4b80*/  STL [R1+0x18], R31 ;  /* 0x0000181f01007387 */ /* 0x0003e20000100800 */
[----:B0-----:R-:W-:-:S05]  /*4b90*/  FADD.FTZ R29, R29, 1 ;  /* 0x3f8000001d1d7421 */ /* 0x001fca0000010000 */
[----:B------:R-:W-:Y:S08]  /*4ba0*/  MUFU.EX2 R0, R0 ;  /* 0x0000000000007308 */ /* 0x000ff00000000800 */
[----:B-1----:R-:W-:Y:S01]  /*4bb0*/  MUFU.RCP R31, R29 ;  /* 0x0000001d001f7308 */ /* 0x002fe20000001000 */
[----:B------:R-:W-:-:S07]  /*4bc0*/  FADD.FTZ R9, R9, 1 ;  /* 0x3f80000009097421 */ /* 0x000fce0000010000 */
[----:B------:R-:W0:Y:S02]  /*4bd0*/  MUFU.EX2 R30, R30 ;  /* 0x0000001e001e7308 */ /* 0x000e240000000800 */
[----:B0-----:R-:W-:-:S06]  /*4be0*/  FADD.FTZ R30, R30, 1 ;  /* 0x3f8000001e1e7421 */ /* 0x001fcc0000010000 */
[----:B------:R-:W0:Y:S02]  /*4bf0*/  MUFU.RCP R30, R30 ;  /* 0x0000001e001e7308 */ /* 0x000e240000001000 */
[----:B0-----:R-:W-:Y:S01]  /*4c00*/  FMUL.FTZ R30, R26, R30 ;  /* 0x0000001e1a1e7220 */ /* 0x001fe20000410000 */
[----:B--2---:R-:W-:-:S05]  /*4c10*/  SHF.L.U32 R29, R2, 0x10, RZ ;  /* 0x00000010021d7819 */ /* 0x004fca00000006ff */
[----:B------:R-:W-:Y:S02]  /*4c20*/  FADD.FTZ R32, -R14, R29 ;  /* 0x0000001d0e207221 */ /* 0x000fe40000010100 */
[----:B------:R0:W1:Y:S02]  /*4c30*/  MUFU.RCP R29, R9 ;  /* 0x00000009001d7308 */ /* 0x0000640000001000 */
[----:B------:R-:W-:Y:S01]  /*4c40*/  FMUL.FTZ R32, R24, R32 ;  /* 0x0000002018207220 */ /* 0x000fe20000410000 */
[----:B------:R-:W-:Y:S01]  /*4c50*/  FMUL.FTZ R2, R7, R31 ;  /* 0x0000001f07027220 */ /* 0x000fe20000410000 */
[----:B0-----:R-:W-:Y:S02]  /*4c60*/  FADD.FTZ R9, R0, 1 ;  /* 0x3f80000000097421 */ /* 0x001fe40000010000 */
[----:B------:R-:W-:-:S04]  /*4c70*/  FFMA.FTZ R0, R21, R32, R23 ;  /* 0x0000002015007223 */ /* 0x000fc80000010017 */
[----:B------:R-:W-:Y:S01]  /*4c80*/  FMUL.FTZ R7, R0, -1.4426950216293334961 ;  /* 0xbfb8aa3b00077820 */ /* 0x000fe20000410000 */
[----:B------:R-:W0:Y:S08]  /*4c90*/  MUFU.RCP R9, R9 ;  /* 0x0000000900097308 */ /* 0x000e300000001000 */
[----:B------:R-:W2:Y:S01]  /*4ca0*/  MUFU.EX2 R7, R7 ;  /* 0x0000000700077308 */ /* 0x000ea20000000800 */
[----:B------:R0:W-:Y:S01]  /*4cb0*/  STL [R1+0x14], R2 ;  /* 0x0000140201007387 */ /* 0x0001e20000100800 */
[----:B-1----:R-:W-:Y:S01]  /*4cc0*/  FMUL.FTZ R26, R28, R29 ;  /* 0x0000001d1c1a7220 */ /* 0x002fe20000410000 */
[----:B-----5:R-:W-:-:S02]  /*4cd0*/  SHF.L.U32 R45, R34, 0x10, RZ ;  /* 0x00000010222d7819 */ /* 0x020fc400000006ff */
[----:B---3--:R-:W-:Y:S01]  /*4ce0*/  SHF.L.U32 R44, R33, 0x10, RZ ;  /* 0x00000010212c7819 */ /* 0x008fe200000006ff */
[----:B0-----:R-:W-:Y:S01]  /*4cf0*/  FMUL.FTZ R2, R8, R9 ;  /* 0x0000000908027220 */ /* 0x001fe20000410000 */
[----:B------:R-:W-:Y:S01]  /*4d00*/  FADD.FTZ R9, R35, -R14 ;  /* 0x8000000e23097221 */ /* 0x000fe20000010000 */
[----:B--2---:R-:W-:-:S04]  /*4d10*/  FADD.FTZ R7, R7, 1 ;  /* 0x3f80000007077421 */ /* 0x004fc80000010000 */
[----:B------:R4:W0:Y:S01]  /*4d20*/  MUFU.RCP R29, R7 ;  /* 0x00000007001d7308 */ /* 0x0008220000001000 */
[----:B------:R-:W-:Y:S01]  /*4d30*/  FMUL.FTZ R9, R24, R9 ;  /* 0x0000000918097220 */ /* 0x000fe20000410000 */
[C---:B------:R-:W-:Y:S01]  /*4d40*/  FADD.FTZ R45, -R14.reuse, R45 ;  /* 0x0000002d0e2d7221 */ /* 0x040fe20000010100 */
[----:B------:R-:W-:Y:S01]  /*4d50*/  FADD.FTZ R44, -R14, R44 ;  /* 0x0000002c0e2c7221 */ /* 0x000fe20000010100 */
[----:B----4-:R-:W-:Y:S01]  /*4d60*/  FADD.FTZ R7, R3, -R14 ;  /* 0x8000000e03077221 */ /* 0x010fe20000010000 */
[----:B------:R-:W-:-:S03]  /*4d70*/  FFMA.FTZ R9, R12, R9, R10 ;  /* 0x000000090c097223 */ /* 0x000fc6000001000a */
[C---:B------:R-:W-:Y:S01]  /*4d80*/  FMUL.FTZ R7, R24.reuse, R7 ;  /* 0x0000000718077220 */ /* 0x040fe20000410000 */
[C---:B------:R-:W-:Y:S01]  /*4d90*/  FMUL.FTZ R45, R24.reuse, R45 ;  /* 0x0000002d182d7220 */ /* 0x040fe20000410000 */
[----:B------:R-:W-:Y:S02]  /*4da0*/  FMUL.FTZ R44, R24, R44 ;  /* 0x0000002c182c7220 */ /* 0x000fe40000410000 */
[----:B------:R-:W-:Y:S01]  /*4db0*/  FFMA.FTZ R7, R13, R7, R11 ;  /* 0x000000070d077223 */ /* 0x000fe2000001000b */
[----:B------:R-:W-:Y:S01]  /*4dc0*/  FMUL.FTZ R28, R9, -1.4426950216293334961 ;  /* 0xbfb8aa3b091c7820 */ /* 0x000fe20000410000 */
[----:B------:R-:W-:Y:S01]  /*4dd0*/  FFMA.FTZ R45, R20, R45, R22 ;  /* 0x0000002d142d7223 */ /* 0x000fe20000010016 */
[----:B------:R-:W-:Y:S01]  /*4de0*/  STL [R1+0x10], R30 ;  /* 0x0000101e01007387 */ /* 0x000fe20000100800 */
[----:B------:R-:W-:Y:S01]  /*4df0*/  FMUL.FTZ R8, R7, -1.4426950216293334961 ;  /* 0xbfb8aa3b07087820 */ /* 0x000fe20000410000 */
[----:B------:R-:W-:Y:S02]  /*4e00*/  FFMA.FTZ R44, R21, R44, R23 ;  /* 0x0000002c152c7223 */ /* 0x000fe40000010017 */
[----:B------:R0:W-:Y:S01]  /*4e10*/  STL [R1+0x11c], R2 ;  /* 0x00011c0201007387 */ /* 0x0001e20000100800 */
[----:B------:R-:W1:Y:S03]  /*4e20*/  MUFU.EX2 R28, R28 ;  /* 0x0000001c001c7308 */ /* 0x000e660000000800 */
[----:B------:R2:W-:Y:S04]  /*4e30*/  STL [R1+0xc], R26 ;  /* 0x00000c1a01007387 */ /* 0x0005e80000100800 */
[----:B------:R-:W3:Y:S01]  /*4e40*/  LDL.LU R40, [R1+0x48] ;  /* 0x0000480001287983 */ /* 0x000ee20000300800 */
[----:B0-----:R-:W-:Y:S01]  /*4e50*/  FMUL.FTZ R2, R0, R29 ;  /* 0x0000001d00027220 */ /* 0x001fe20000410000 */
[----:B------:R-:W-:Y:S01]  /*4e60*/  FMUL.FTZ R0, R44, -1.4426950216293334961 ;  /* 0xbfb8aa3b2c007820 */ /* 0x000fe20000410000 */
[----:B--2---:R-:W-:Y:S01]  /*4e70*/  FMUL.FTZ R26, R45, -1.4426950216293334961 ;  /* 0xbfb8aa3b2d1a7820 */ /* 0x004fe20000410000 */
[----:B------:R-:W0:Y:S08]  /*4e80*/  MUFU.EX2 R8, R8 ;  /* 0x0000000800087308 */ /* 0x000e300000000800 */
[----:B------:R-:W2:Y:S08]  /*4e90*/  MUFU.EX2 R26, R26 ;  /* 0x0000001a001a7308 */ /* 0x000eb00000000800 */
[----:B------:R-:W4:Y:S01]  /*4ea0*/  MUFU.EX2 R0, R0 ;  /* 0x0000000000007308 */ /* 0x000f220000000800 */
[----:B-1----:R-:W-:Y:S01]  /*4eb0*/  FADD.FTZ R28, R28, 1 ;  /* 0x3f8000001c1c7421 */ /* 0x002fe20000010000 */
[----:B0-----:R-:W-:Y:S01]  /*4ec0*/  FADD.FTZ R8, R8, 1 ;  /* 0x3f80000008087421 */ /* 0x001fe20000010000 */
[----:B--2---:R-:W-:-:S05]  /*4ed0*/  FADD.FTZ R26, R26, 1 ;  /* 0x3f8000001a1a7421 */ /* 0x004fca0000010000 */
[----:B------:R-:W0:Y:S01]  /*4ee0*/  MUFU.RCP R28, R28 ;  /* 0x0000001c001c7308 */ /* 0x000e220000001000 */
[----:B----4-:R-:W-:-:S07]  /*4ef0*/  FADD.FTZ R0, R0, 1 ;  /* 0x3f80000000007421 */ /* 0x010fce0000010000 */
[----:B------:R-:W1:Y:S08]  /*4f00*/  MUFU.RCP R8, R8 ;  /* 0x0000000800087308 */ /* 0x000e700000001000 */
[----:B------:R-:W2:Y:S08]  /*4f10*/  MUFU.RCP R26, R26 ;  /* 0x0000001a001a7308 */ /* 0x000eb00000001000 */
[----:B------:R-:W4:Y:S01]  /*4f20*/  MUFU.RCP R0, R0 ;  /* 0x0000000000007308 */ /* 0x000f220000001000 */
[----:B0-----:R-:W-:Y:S01]  /*4f30*/  FMUL.FTZ R3, R9, R28 ;  /* 0x0000001c09037220 */ /* 0x001fe20000410000 */
[----:B-1----:R-:W-:Y:S01]  /*4f40*/  FMUL.FTZ R7, R7, R8 ;  /* 0x0000000807077220 */ /* 0x002fe20000410000 */
[----:B------:R-:W-:-:S02]  /*4f50*/  IADD3.X R9, RZ, R17, RZ, P6, !PT ;  /* 0x00000011ff097210 */ /* 0x000fc400037fe4ff */
[C---:B------:R-:W-:Y:S01]  /*4f60*/  LEA R8, P6, R16.reuse, UR12, 0x1 ;  /* 0x0000000c10087c11 */ /* 0x040fe2000f8c08ff */
[----:B------:R0:W-:Y:S01]  /*4f70*/  STL [R1+0x4], R2 ;  /* 0x0000040201007387 */ /* 0x0001e20000100800 */
[----:B--2---:R-:W-:Y:S02]  /*4f80*/  FMUL.FTZ R45, R45, R26 ;  /* 0x0000001a2d2d7220 */ /* 0x004fe40000410000 */
[----:B------:R-:W-:Y:S01]  /*4f90*/  LEA.HI.X R9, R16, UR13, R9, 0x1, P6 ;  /* 0x0000000d10097c11 */ /* 0x000fe2000b0f0c09 */
[----:B------:R-:W-:Y:S01]  /*4fa0*/  STL [R1+0x120], R3 ;  /* 0x0001200301007387 */ /* 0x000fe20000100800 */
[----:B------:R-:W-:Y:S01]  /*4fb0*/  LEA R28, P6, R4, UR12, 0x1 ;  /* 0x0000000c041c7c11 */ /* 0x000fe2000f8c08ff */
[----:B----4-:R-:W-:Y:S02]  /*4fc0*/  FMUL.FTZ R44, R44, R0 ;  /* 0x000000002c2c7220 */ /* 0x010fe40000410000 */
[----:B------:R-:W-:Y:S01]  /*4fd0*/  STL [R1+0x124], R45 ;  /* 0x0001242d01007387 */ /* 0x000fe20000100800 */
[----:B------:R-:W-:-:S03]  /*4fe0*/  LEA.HI.X R29, R4, UR13, R25, 0x1, P6 ;  /* 0x0000000d041d7c11 */ /* 0x000fc6000b0f0c19 */
[----:B------:R1:W-:Y:S04]  /*4ff0*/  STL [R1+0x128], R7 ;  /* 0x0001280701007387 */ /* 0x0003e80000100800 */
[----:B------:R-:W-:Y:S04]  /*5000*/  STL [R1+0x12c], R44 ;  /* 0x00012c2c01007387 */ /* 0x000fe80000100800 */
[----:B------:R-:W2:Y:S01]  /*5010*/  LDL.LU R25, [R1+0x158] ;  /* 0x0001580001197983 */ /* 0x000ea20000300800 */
[----:B------:R-:W-:-:S03]  /*5020*/  LEA R30, P6, R15, UR12, 0x1 ;  /* 0x0000000c0f1e7c11 */ /* 0x000fc6000f8c08ff */
[----:B------:R4:W-:Y:S01]  /*5030*/  STL [R1+0x148], R28 ;  /* 0x0001481c01007387 */ /* 0x0009e20000100800 */
[----:B------:R-:W-:Y:S02]  /*5040*/  LEA.HI.X R31, R15, UR13, R48, 0x1, P6 ;  /* 0x0000000d0f1f7c11 */ /* 0x000fe4000b0f0c30 */
[C---:B------:R-:W-:Y:S01]  /*5050*/  LEA R32, P6, R50.reuse, UR12, 0x1 ;  /* 0x0000000c32207c11 */ /* 0x040fe2000f8c08ff */
[----:B------:R5:W-:Y:S04]  /*5060*/  STL [R1+0x144], R29 ;  /* 0x0001441d01007387 */ /* 0x000be80000100800 */
[----:B------:R-:W5:Y:S01]  /*5070*/  LDL.LU R48, [R1+0x154] ;  /* 0x0001540001307983 */ /* 0x000f620000300800 */
[----:B------:R-:W-:-:S03]  /*5080*/  LEA.HI.X R33, R50, UR13, R5, 0x1, P6 ;  /* 0x0000000d32217c11 */ /* 0x000fc6000b0f0c05 */
[----:B------:R-:W-:Y:S04]  /*5090*/  STL [R1+0x13c], R30 ;  /* 0x00013c1e01007387 */ /* 0x000fe80000100800 */
[----:B------:R-:W-:Y:S04]  /*50a0*/  STL [R1+0x138], R31 ;  /* 0x0001381f01007387 */ /* 0x000fe80000100800 */
[----:B------:R-:W5:Y:S04]  /*50b0*/  LDL.LU R5, [R1+0x150] ;  /* 0x0001500001057983 */ /* 0x000f680000300800 */
[----:B------:R-:W4:Y:S01]  /*50c0*/  LDL.LU R15, [R1+0xc4] ;  /* 0x0000c400010f7983 */ /* 0x000f220000300800 */
[----:B------:R-:W-:-:S03]  /*50d0*/  LEA R34, P6, R49, UR12, 0x1 ;  /* 0x0000000c31227c11 */ /* 0x000fc6000f8c08ff */
[----:B------:R-:W-:Y:S01]  /*50e0*/  STL [R1+0x140], R33 ;  /* 0x0001402101007387 */ /* 0x000fe20000100800 */
[----:B------:R-:W-:-:S03]  /*50f0*/  LEA.HI.X R35, R49, UR13, R6, 0x1, P6 ;  /* 0x0000000d31237c11 */ /* 0x000fc6000b0f0c06 */
[----:B------:R-:W5:Y:S04]  /*5100*/  LDL.LU R6, [R1+0x14c] ;  /* 0x00014c0001067983 */ /* 0x000f680000300800 */
[----:B0-----:R-:W5:Y:S01]  /*5110*/  LDL.LU R2, [R1+0x58] ;  /* 0x0000580001027983 */ /* 0x001f620000300800 */
[----:B------:R-:W-:Y:S02]  /*5120*/  IADD3.X R4, RZ, R17, RZ, P5, !PT ;  /* 0x00000011ff047210 */ /* 0x000fe40002ffe4ff */
[----:B------:R-:W-:-:S04]  /*5130*/  LEA R36, P5, R47, UR12, 0x1 ;  /* 0x0000000c2f247c11 */ /* 0x000fc8000f8a08ff */
[----:B------:R-:W-:Y:S01]  /*5140*/  LEA.HI.X R37, R47, UR13, R4, 0x1, P5 ;  /* 0x0000000d2f257c11 */ /* 0x000fe2000a8f0c04 */
[----:B------:R-:W-:Y:S04]  /*5150*/  STL [R1+0x134], R35 ;  /* 0x0001342301007387 */ /* 0x000fe80000100800 */
[----:B------:R-:W-:Y:S04]  /*5160*/  STL [R1+0x130], R37 ;  /* 0x0001302501007387 */ /* 0x000fe80000100800 */
[----:B-1----:R-:W5:Y:S01]  /*5170*/  LDL.LU R7, [R1+0xd8] ;  /* 0x0000d80001077983 */ /* 0x002f620000300800 */
[----:B------:R-:W-:-:S02]  /*5180*/  IADD3.X R4, RZ, R17, RZ, P4, !PT ;  /* 0x00000011ff047210 */ /* 0x000fc400027fe4ff */
[C---:B------:R-:W-:Y:S01]  /*5190*/  LEA R38, P4, R46.reuse, UR12, 0x1 ;  /* 0x0000000c2e267c11 */ /* 0x040fe2000f8808ff */
[----:B------:R-:W5:Y:S03]  /*51a0*/  LDL.LU R3, [R1+0x5c] ;  /* 0x00005c0001037983 */ /* 0x000f660000300800 */
[----:B------:R-:W-:Y:S02]  /*51b0*/  LEA.HI.X R39, R46, UR13, R4, 0x1, P4 ;  /* 0x0000000d2e277c11 */ /* 0x000fe4000a0f0c04 */
[----:B------:R-:W-:Y:S01]  /*51c0*/  IADD3.X R4, RZ, R17, RZ, P3, !PT ;  /* 0x00000011ff047210 */ /* 0x000fe20001ffe4ff */
[----:B---3--:R-:W-:Y:S01]  /*51d0*/  FADD.FTZ R49, R40, -R14 ;  /* 0x8000000e28317221 */ /* 0x008fe20000010000 */
[----:B------:R-:W-:-:S04]  /*51e0*/  LEA R40, P3, R41, UR12, 0x1 ;  /* 0x0000000c29287c11 */ /* 0x000fc8000f8608ff */
[----:B------:R-:W-:Y:S02]  /*51f0*/  LEA.HI.X R41, R41, UR13, R4, 0x1, P3 ;  /* 0x0000000d29297c11 */ /* 0x000fe400098f0c04 */
[----:B------:R-:W-:Y:S02]  /*5200*/  IADD3.X R4, RZ, R17, RZ, P2, !PT ;  /* 0x00000011ff047210 */ /* 0x000fe400017fe4ff */
[----:B------:R-:W-:Y:S01]  /*5210*/  LEA R26, P2, R27, UR12, 0x1 ;  /* 0x0000000c1b1a7c11 */ /* 0x000fe2000f8408ff */
[----:B------:R-:W-:-:S03]  /*5220*/  FMUL.FTZ R49, R24, R49 ;  /* 0x0000003118317220 */ /* 0x000fc60000410000 */
[----:B------:R-:W-:Y:S02]  /*5230*/  LEA.HI.X R27, R27, UR13, R4, 0x1, P2 ;  /* 0x0000000d1b1b7c11 */ /* 0x000fe400090f0c04 */
[----:B------:R-:W-:Y:S01]  /*5240*/  IADD3.X R4, RZ, R17, RZ, P1, !PT ;  /* 0x00000011ff047210 */ /* 0x000fe20000ffe4ff */
[----:B------:R-:W-:Y:S01]  /*5250*/  FFMA.FTZ R49, R12, R49, R10 ;  /* 0x000000310c317223 */ /* 0x000fe2000001000a */
[----:B--2---:R-:W-:-:S04]  /*5260*/  LEA R42, P1, R25, UR12, 0x1 ;  /* 0x0000000c192a7c11 */ /* 0x004fc8000f8208ff */
[----:B------:R-:W-:Y:S01]  /*5270*/  LEA.HI.X R43, R25, UR13, R4, 0x1, P1 ;  /* 0x0000000d192b7c11 */ /* 0x000fe200088f0c04 */
[----:B------:R-:W-:-:S06]  /*5280*/  FMUL.FTZ R4, R49, -1.4426950216293334961 ;  /* 0xbfb8aa3b31047820 */ /* 0x000fcc0000410000 */
[----:B------:R-:W0:Y:S02]  /*5290*/  MUFU.EX2 R4, R4 ;  /* 0x0000000400047308 */ /* 0x000e240000000800 */
[----:B0-----:R-:W-:Y:S01]  /*52a0*/  FADD.FTZ R4, R4, 1 ;  /* 0x3f80000004047421 */ /* 0x001fe20000010000 */
[----:B----4-:R-:W-:-:S05]  /*52b0*/  SHF.L.U32 R15, R15, 0x10, RZ ;  /* 0x000000100f0f7819 */ /* 0x010fca00000006ff */
[----:B------:R-:W0:Y:S01]  /*52c0*/  MUFU.RCP R4, R4 ;  /* 0x0000000400047308 */ /* 0x000e220000001000 */
[----:B------:R-:W-:-:S04]  /*52d0*/  FADD.FTZ R15, -R14, R15 ;  /* 0x0000000f0e0f7221 */ /* 0x000fc80000010100 */
[----:B------:R-:W-:-:S04]  /*52e0*/  FMUL.FTZ R15, R24, R15 ;  /* 0x0000000f180f7220 */ /* 0x000fc80000410000 */
[----:B------:R-:W-:Y:S01]  /*52f0*/  FFMA.FTZ R15, R20, R15, R22 ;  /* 0x0000000f140f7223 */ /* 0x000fe20000010016 */
[----:B0-----:R-:W-:-:S03]  /*5300*/  FMUL.FTZ R49, R49, R4 ;  /* 0x0000000431317220 */ /* 0x001fc60000410000 */
[----:B------:R-:W-:-:S06]  /*5310*/  FMUL.FTZ R4, R15, -1.4426950216293334961 ;  /* 0xbfb8aa3b0f047820 */ /* 0x000fcc0000410000 */
[----:B------:R-:W0:Y:S02]  /*5320*/  MUFU.EX2 R4, R4 ;  /* 0x0000000400047308 */ /* 0x000e240000000800 */
[----:B0-----:R-:W-:-:S06]  /*5330*/  FADD.FTZ R4, R4, 1 ;  /* 0x3f80000004047421 */ /* 0x001fcc0000010000 */
[----:B------:R5:W0:Y:S02]  /*5340*/  MUFU.RCP R50, R4 ;  /* 0x0000000400327308 */ /* 0x000a240000001000 */
[----:B-----5:R-:W-:Y:S02]  /*5350*/  FADD.FTZ R4, R2, -R14 ;  /* 0x8000000e02047221 */ /* 0x020fe40000010000 */
[----:B------:R-:W2:Y:S04]  /*5360*/  LDL.LU R2, [R1+0xe0] ;  /* 0x0000e00001027983 */ /* 0x000ea80000300800 */
[----:B------:R-:W3:Y:S01]  /*5370*/  LDL.LU R28, [R1+0x60] ;  /* 0x00006000011c7983 */ /* 0x000ee20000300800 */
[----:B------:R-:W-:-:S03]  /*5380*/  SHF.L.U32 R16, R7, 0x10, RZ ;  /* 0x0000001007107819 */ /* 0x000fc600000006ff */
[----:B------:R-:W4:Y:S01]  /*5390*/  LDL.LU R7, [R1+0xe4] ;  /* 0x0000e40001077983 */ /* 0x000f220000300800 */
[----:B------:R-:W-:Y:S01]  /*53a0*/  FMUL.FTZ R4, R24, R4 ;  /* 0x0000000418047220 */ /* 0x000fe20000410000 */
[----:B0-----:R-:W-:Y:S01]  /*53b0*/  FMUL.FTZ R50, R15, R50 ;  /* 0x000000320f327220 */ /* 0x001fe20000410000 */
[----:B------:R-:W-:Y:S01]  /*53c0*/  FADD.FTZ R16, -R14, R16 ;  /* 0x000000100e107221 */ /* 0x000fe20000010100 */
[----:B------:R-:W5:Y:S01]  /*53d0*/  LDL.LU R29, [R1+0x6c] ;  /* 0x00006c00011d7983 */ /* 0x000f620000300800 */
[----:B------:R-:W-:-:S04]  /*53e0*/  FFMA.FTZ R4, R13, R4, R11 ;  /* 0x000000040d047223 */ /* 0x000fc8000001000b */
        /* <DEDUP_REMOVED lines=10> */
[----:B------:R0:W-:Y:S02]  /*5490*/  MUFU.RCP R16, R4 ;  /* 0x0000000400107308 */ /* 0x0001e40000001000 */
[----:B0-----:R-:W-:Y:S02]  /*54a0*/  FADD.FTZ R4, R3, -R14 ;  /* 0x8000000e03047221 */ /* 0x001fe40000010000 */
[----:B------:R-:W5:Y:S02]  /*54b0*/  LDL.LU R3, [R1+0xf4] ;  /* 0x0000f40001037983 */ /* 0x000f640000300800 */
[----:B------:R-:W-:-:S04]  /*54c0*/  FMUL.FTZ R4, R24, R4 ;  /* 0x0000000418047220 */ /* 0x000fc80000410000 */
[----:B------:R-:W-:-:S04]  /*54d0*/  FFMA.FTZ R52, R12, R4, R10 ;  /* 0x000000040c347223 */ /* 0x000fc8000001000a */
[----:B------:R-:W-:-:S06]  /*54e0*/  FMUL.FTZ R4, R52, -1.4426950216293334961 ;  /* 0xbfb8aa3b34047820 */ /* 0x000fcc0000410000 */
[----:B------:R-:W0:Y:S02]  /*54f0*/  MUFU.EX2 R4, R4 ;  /* 0x0000000400047308 */ /* 0x000e240000000800 */
[----:B0-----:R-:W-:-:S06]  /*5500*/  FADD.FTZ R4, R4, 1 ;  /* 0x3f80000004047421 */ /* 0x001fcc0000010000 */
[----:B------:R-:W0:Y:S02]  /*5510*/  MUFU.RCP R46, R4 ;  /* 0x00000004002e7308 */ /* 0x000e240000001000 */
[----:B0-----:R-:W-:Y:S01]  /*5520*/  FMUL.FTZ R52, R52, R46 ;  /* 0x0000002e34347220 */ /* 0x001fe20000410000 */
[----:B------:R-:W-:Y:S01]  /*5530*/  FMUL.FTZ R25, R25, R16 ;  /* 0x0000001019197220 */ /* 0x000fe20000410000 */
[----:B------:R-:W-:Y:S02]  /*5540*/  IADD3.X R17, RZ, R17, RZ, P0, !PT ;  /* 0x00000011ff117210 */ /* 0x000fe400007fe4ff */
[----:B------:R-:W-:-:S04]  /*5550*/  LEA R16, P0, R48, UR12, 0x1 ;  /* 0x0000000c30107c11 */ /* 0x000fc8000f8008ff */
[----:B------:R-:W-:Y:S02]  /*5560*/  LEA.HI.X R17, R48, UR13, R17, 0x1, P0 ;  /* 0x0000000d30117c11 */ /* 0x000fe400080f0c11 */
[----:B--2---:R-:W-:Y:S02]  /*5570*/  SHF.L.U32 R4, R2, 0x10, RZ ;  /* 0x0000001002047819 */ /* 0x004fe400000006ff */
[----:B------:R-:W2:Y:S03]  /*5580*/  LDL.LU R2, [R1+0xe8] ;  /* 0x0000e80001027983 */ /* 0x000ea60000300800 */
[----:B------:R-:W-:-:S04]  /*5590*/  FADD.FTZ R4, -R14, R4 ;  /* 0x000000040e047221 */ /* 0x000fc80000010100 */
[----:B------:R-:W-:-:S04]  /*55a0*/  FMUL.FTZ R4, R24, R4 ;  /* 0x0000000418047220 */ /* 0x000fc80000410000 */
[----:B------:R-:W-:-:S04]  /*55b0*/  FFMA.FTZ R4, R20, R4, R22 ;  /* 0x0000000414047223 */ /* 0x000fc80000010016 */
[----:B------:R-:W-:-:S06]  /*55c0*/  FMUL.FTZ R46, R4, -1.4426950216293334961 ;  /* 0xbfb8aa3b042e7820 */ /* 0x000fcc0000410000 */
[----:B------:R-:W0:Y:S02]  /*55d0*/  MUFU.EX2 R46, R46 ;  /* 0x0000002e002e7308 */ /* 0x000e240000000800 */
[----:B0-----:R-:W-:-:S06]  /*55e0*/  FADD.FTZ R46, R46, 1 ;  /* 0x3f8000002e2e7421 */ /* 0x001fcc0000010000 */
[----:B------:R3:W0:Y:S02]  /*55f0*/  MUFU.RCP R53, R46 ;  /* 0x0000002e00357308 */ /* 0x0006240000001000 */
[----:B---3--:R-:W-:Y:S02]  /*5600*/  FADD.FTZ R46, R28, -R14 ;  /* 0x8000000e1c2e7221 */ /* 0x008fe40000010000 */
[----:B------:R-:W3:Y:S02]  /*5610*/  LDL.LU R28, [R1+0x74] ;  /* 0x00007400011c7983 */ /* 0x000ee40000300800 */
[----:B------:R-:W-:-:S04]  /*5620*/  FMUL.FTZ R46, R24, R46 ;  /* 0x0000002e182e7220 */ /* 0x000fc80000410000 */
[----:B------:R-:W-:Y:S01]  /*5630*/  FFMA.FTZ R46, R13, R46, R11 ;  /* 0x0000002e0d2e7223 */ /* 0x000fe2000001000b */
[----:B0-----:R-:W-:-:S03]  /*5640*/  FMUL.FTZ R53, R4, R53 ;  /* 0x0000003504357220 */ /* 0x001fc60000410000 */
[----:B------:R-:W-:-:S06]  /*5650*/  FMUL.FTZ R4, R46, -1.4426950216293334961 ;  /* 0xbfb8aa3b2e047820 */ /* 0x000fcc0000410000 */
[----:B------:R-:W0:Y:S02]  /*5660*/  MUFU.EX2 R4, R4 ;  /* 0x0000000400047308 */ /* 0x000e240000000800 */
[----:B0-----:R-:W-:-:S06]  /*5670*/  FADD.FTZ R4, R4, 1 ;  /* 0x3f80000004047421 */ /* 0x001fcc0000010000 */
[----:B------:R4:W0:Y:S02]  /*5680*/  MUFU.RCP R48, R4 ;  /* 0x0000000400307308 */ /* 0x0008240000001000 */
[----:B----4-:R-:W-:Y:S02]  /*5690*/  SHF.L.U32 R4, R7, 0x10, RZ ;  /* 0x0000001007047819 */ /* 0x010fe400000006ff */
[----:B------:R-:W4:Y:S03]  /*56a0*/  LDL.LU R7, [R1+0xec] ;  /* 0x0000ec0001077983 */ /* 0x000f260000300800 */
[----:B------:R-:W-:-:S04]  /*56b0*/  FADD.FTZ R4, -R14, R4 ;  /* 0x000000040e047221 */ /* 0x000fc80000010100 */
[----:B------:R-:W-:Y:S01]  /*56c0*/  FMUL.FTZ R4, R24, R4 ;  /* 0x0000000418047220 */ /* 0x000fe20000410000 */
[----:B0-----:R-:W-:-:S03]  /*56d0*/  FMUL.FTZ R48, R46, R48 ;  /* 0x000000302e307220 */ /* 0x001fc60000410000 */
[----:B------:R-:W-:-:S04]  /*56e0*/  FFMA.FTZ R4, R21, R4, R23 ;  /* 0x0000000415047223 */ /* 0x000fc80000010017 */
[----:B------:R-:W-:Y:S01]  /*56f0*/  FMUL.FTZ R46, R4, -1.4426950216293334961 ;  /* 0xbfb8aa3b042e7820 */ /* 0x000fe20000410000 */
[----:B------:R-:W-:-:S05]  /*5700*/  F2FP.BF16.F32.PACK_AB R51, R57, R51 ;  /* 0x000000333933723e */ /* 0x000fca00000010ff */
[----:B------:R-:W0:Y:S01]  /*5710*/  MUFU.EX2 R46, R46 ;  /* 0x0000002e002e7308 */ /* 0x000e220000000800 */
[----:B------:R-:W-:-:S05]  /*5720*/  PRMT R0, R51, 0x7632, R0 ;  /* 0x0000763233007816 */ /* 0x000fca0000000000 */
[----:B------:R1:W-:Y:S02]  /*5730*/  STG.E.U16 desc[UR8][R18.64+0x2], R0 ;  /* 0x0000020012007986 */ /* 0x0003e4000c101508 */
[----:B-1----:R-:W-:Y:S01]  /*5740*/  F2FP.BF16.F32.PACK_AB R0, R60, R56 ;  /* 0x000000383c00723e */ /* 0x002fe200000010ff */
[----:B-----5:R-:W-:Y:S01]  /*5750*/  FADD.FTZ R56, R29, -R14 ;  /* 0x8000000e1d387221 */ /* 0x020fe20000010000 */
[----:B0-----:R-:W-:-:S03]  /*5760*/  FADD.FTZ R46, R46, 1 ;  /* 0x3f8000002e2e7421 */ /* 0x001fc60000010000 */
[----:B------:R-:W-:Y:S01]  /*5770*/  FMUL.FTZ R56, R24, R56 ;  /* 0x0000003818387220 */ /* 0x000fe20000410000 */
[----:B------:R0:W-:Y:S03]  /*5780*/  STG.E.U16 desc[UR8][R18.64], R51 ;  /* 0x0000003312007986 */ /* 0x0001e6000c101508 */
[----:B------:R-:W-:Y:S01]  /*5790*/  FFMA.FTZ R56, R12, R56, R10 ;  /* 0x000000380c387223 */ /* 0x000fe2000001000a */
[----:B0-----:R0:W1:Y:S03]  /*57a0*/  MUFU.RCP R51, R46 ;  /* 0x0000002e00337308 */ /* 0x0010660000001000 */
[----:B0-----:R-:W-:-:S06]  /*57b0*/  FMUL.FTZ R46, R56, -1.4426950216293334961 ;  /* 0xbfb8aa3b382e7820 */ /* 0x001fcc0000410000 */
[----:B------:R-:W0:Y:S01]  /*57c0*/  MUFU.EX2 R46, R46 ;  /* 0x0000002e002e7308 */ /* 0x000e220000000800 */
[----:B-1----:R-:W-:Y:S01]  /*57d0*/  FMUL.FTZ R51, R4, R51 ;  /* 0x0000003304337220 */ /* 0x002fe20000410000 */
[----:B------:R-:W-:Y:S01]  /*57e0*/  LEA R4, P0, R5, UR12, 0x1 ;  /* 0x0000000c05047c11 */ /* 0x000fe2000f8008ff */
[----:B0-----:R-:W-:-:S05]  /*57f0*/  FADD.FTZ R46, R46, 1 ;  /* 0x3f8000002e2e7421 */ /* 0x001fca0000010000 */
[----:B------:R-:W0:Y:S01]  /*5800*/  MUFU.RCP R47, R46 ;  /* 0x0000002e002f7308 */ /* 0x000e220000001000 */
[----:B------:R-:W-:Y:S02]  /*5810*/  LEA.HI.X R5, R5, UR13, R3, 0x1, P0 ;  /* 0x0000000d05057c11 */ /* 0x000fe400080f0c03 */
[----:B------:R-:W5:Y:S01]  /*5820*/  LDL.LU R3, [R1+0x7c] ;  /* 0x00007c0001037983 */ /* 0x000f620000300800 */
[----:B0-----:R-:W-:Y:S01]  /*5830*/  FMUL.FTZ R56, R56, R47 ;  /* 0x0000002f38387220 */ /* 0x001fe20000410000 */
[----:B--2---:R-:W-:Y:S02]  /*5840*/  SHF.L.U32 R46, R2, 0x10, RZ ;  /* 0x00000010022e7819 */ /* 0x004fe400000006ff */
[----:B------:R-:W2:Y:S03]  /*5850*/  LDL.LU R2, [R1+0x104] ;  /* 0x0001040001027983 */ /* 0x000ea60000300800 */
[----:B------:R-:W-:Y:S01]  /*5860*/  FADD.FTZ R46, -R14, R46 ;  /* 0x0000002e0e2e7221 */ /* 0x000fe20000010100 */
[----:B------:R-:W2:Y:S03]  /*5870*/  LDL.LU R31, [R1+0xf0] ;  /* 0x0000f000011f7983 */ /* 0x000ea60000300800 */
[----:B------:R-:W-:Y:S01]  /*5880*/  FMUL.FTZ R46, R24, R46 ;  /* 0x0000002e182e7220 */ /* 0x000fe20000410000 */
[----:B------:R-:W2:Y:S03]  /*5890*/  LDL.LU R30, [R1+0x80] ;  /* 0x00008000011e7983 */ /* 0x000ea60000300800 */
[----:B------:R-:W-:Y:S01]  /*58a0*/  FFMA.FTZ R46, R20, R46, R22 ;  /* 0x0000002e142e7223 */ /* 0x000fe20000010016 */
[----:B------:R-:W2:Y:S03]  /*58b0*/  LDL.LU R29, [R1+0x8c] ;  /* 0x00008c00011d7983 */ /* 0x000ea60000300800 */
        /* <DEDUP_REMOVED lines=25> */
[----:B-----5:R-:W-:Y:S02]  /*5a50*/  FADD.FTZ R58, R3, -R14 ;  /* 0x8000000e033a7221 */ /* 0x020fe40000010000 */
[----:B------:R-:W5:Y:S02]  /*5a60*/  LDL.LU R3, [R1+0xfc] ;  /* 0x0000fc0001037983 */ /* 0x000f640000300800 */
[----:B------:R-:W-:-:S04]  /*5a70*/  FMUL.FTZ R58, R24, R58 ;  /* 0x0000003a183a7220 */ /* 0x000fc80000410000 */
[----:B------:R-:W-:Y:S01]  /*5a80*/  FFMA.FTZ R58, R12, R58, R10 ;  /* 0x0000003a0c3a7223 */ /* 0x000fe2000001000a */
[----:B--2---:R-:W-:Y:S02]  /*5a90*/  LEA.HI.X R47, R6, UR13, R2, 0x1, P0 ;  /* 0x0000000d062f7c11 */ /* 0x004fe400080f0c02 */
[----:B------:R-:W2:Y:S01]  /*5aa0*/  LDL.LU R2, [R1+0x100] ;  /* 0x0001000001027983 */ /* 0x000ea20000300800 */
[----:B------:R-:W-:-:S03]  /*5ab0*/  SHF.L.U32 R59, R31, 0x10, RZ ;  /* 0x000000101f3b7819 */ /* 0x000fc600000006ff */
[----:B------:R-:W2:Y:S01]  /*5ac0*/  LDL.LU R37, [R1+0x10c] ;  /* 0x00010c0001257983 */ /* 0x000ea20000300800 */
[----:B------:R-:W-:Y:S01]  /*5ad0*/  FADD.FTZ R60, R30, -R14 ;  /* 0x8000000e1e3c7221 */ /* 0x000fe20000010000 */
[----:B------:R-:W-:Y:S02]  /*5ae0*/  FADD.FTZ R59, -R14, R59 ;  /* 0x0000003b0e3b7221 */ /* 0x000fe40000010100 */
[----:B------:R-:W2:Y:S01]  /*5af0*/  LDL.LU R35, [R1+0x64] ;  /* 0x0000640001237983 */ /* 0x000ea20000300800 */
[----:B------:R-:W-:-:S03]  /*5b00*/  FMUL.FTZ R60, R24, R60 ;  /* 0x0000003c183c7220 */ /* 0x000fc60000410000 */
[----:B------:R-:W2:Y:S01]  /*5b10*/  LDL.LU R33, [R1+0x108] ;  /* 0x0001080001217983 */ /* 0x000ea20000300800 */
[----:B------:R-:W-:-:S03]  /*5b20*/  FFMA.FTZ R10, R12, R60, R10 ;  /* 0x0000003c0c0a7223 */ /* 0x000fc6000001000a */
[----:B------:R-:W2:Y:S01]  /*5b30*/  LDL.LU R31, [R1+0x68] ;  /* 0x00006800011f7983 */ /* 0x000ea20000300800 */
[----:B------:R-:W-:-:S03]  /*5b40*/  FMUL.FTZ R59, R24, R59 ;  /* 0x0000003b183b7220 */ /* 0x000fc60000410000 */
[----:B------:R-:W2:Y:S01]  /*5b50*/  LDL.LU R30, [R1+0xd4] ;  /* 0x0000d400011e7983 */ /* 0x000ea20000300800 */
[----:B------:R-:W-:-:S03]  /*5b60*/  FFMA.FTZ R59, R20, R59, R22 ;  /* 0x0000003b143b7223 */ /* 0x000fc60000010016 */
[----:B------:R-:W2:Y:S01]  /*5b70*/  LDL.LU R44, [R1+0xdc] ;  /* 0x0000dc00012c7983 */ /* 0x000ea20000300800 */
[----:B------:R-:W-:Y:S01]  /*5b80*/  FADD.FTZ R12, R29, -R14 ;  /* 0x8000000e1d0c7221 */ /* 0x000fe20000010000 */
[----:B---3--:R-:W-:-:S05]  /*5b90*/  SHF.L.U32 R60, R28, 0x10, RZ ;  /* 0x000000101c3c7819 */ /* 0x008fca00000006ff */
[----:B------:R-:W-:-:S04]  /*5ba0*/  FADD.FTZ R60, -R14, R60 ;  /* 0x0000003c0e3c7221 */ /* 0x000fc80000010100 */
[----:B------:R-:W-:-:S04]  /*5bb0*/  FMUL.FTZ R60, R24, R60 ;  /* 0x0000003c183c7220 */ /* 0x000fc80000410000 */
[----:B------:R-:W-:Y:S01]  /*5bc0*/  FFMA.FTZ R20, R20, R60, R22 ;  /* 0x0000003c14147223 */ /* 0x000fe20000010016 */
[----:B----4-:R-:W-:Y:S02]  /*5bd0*/  FADD.FTZ R22, R7, -R14 ;  /* 0x8000000e07167221 */ /* 0x010fe40000010000 */
[----:B------:R-:W3:Y:S04]  /*5be0*/  LDL.LU R7, [R1+0xc8] ;  /* 0x0000c80001077983 */ /* 0x000ee80000300800 */
[----:B------:R-:W3:Y:S04]  /*5bf0*/  LDL.LU R45, [R1+0xd0] ;  /* 0x0000d000012d7983 */ /* 0x000ee80000300800 */
[----:B------:R-:W4:Y:S04]  /*5c00*/  LDL.LU R28, [R1+0xc0] ;  /* 0x0000c000011c7983 */ /* 0x000f280000300800 */
[----:B------:R-:W4:Y:S01]  /*5c10*/  LDL.LU R29, [R1+0xcc] ;  /* 0x0000cc00011d7983 */ /* 0x000f220000300800 */
[----:B------:R-:W-:-:S06]  /*5c20*/  FMUL.FTZ R6, R58, -1.4426950216293334961 ;  /* 0xbfb8aa3b3a067820 */ /* 0x000fcc0000410000 */
[----:B------:R-:W0:Y:S02]  /*5c30*/  MUFU.EX2 R6, R6 ;  /* 0x0000000600067308 */ /* 0x000e240000000800 */
[----:B0-----:R-:W-:-:S06]  /*5c40*/  FADD.FTZ R6, R6, 1 ;  /* 0x3f80000006067421 */ /* 0x001fcc0000010000 */
[----:B------:R-:W0:Y:S02]  /*5c50*/  MUFU.RCP R6, R6 ;  /* 0x0000000600067308 */ /* 0x000e240000001000 */
[----:B0-----:R-:W-:Y:S01]  /*5c60*/  FMUL.FTZ R6, R58, R6 ;  /* 0x000000063a067220 */ /* 0x001fe20000410000 */
        /* <DEDUP_REMOVED lines=9> */
[----:B------:R-:W-:-:S04]  /*5d00*/  FMUL.FTZ R22, R24, R22 ;  /* 0x0000001618167220 */ /* 0x000fc80000410000 */
[----:B------:R-:W-:Y:S01]  /*5d10*/  FFMA.FTZ R22, R13, R22, R11 ;  /* 0x000000160d167223 */ /* 0x000fe2000001000b */
[----:B-----5:R-:W-:Y:S02]  /*5d20*/  SHF.L.U32 R60, R3, 0x10, RZ ;  /* 0x00000010033c7819 */ /* 0x020fe400000006ff */
[----:B------:R-:W5:Y:S01]  /*5d30*/  LDL.LU R3, [R1+0xb4] ;  /* 0x0000b40001037983 */ /* 0x000f620000300800 */
[----:B0-----:R-:W-:-:S06]  /*5d40*/  FADD.FTZ R11, R59, 1 ;  /* 0x3f8000003b0b7421 */ /* 0x001fcc0000010000 */
[----:B------:R-:W0:Y:S01]  /*5d50*/  MUFU.RCP R11, R11 ;  /* 0x0000000b000b7308 */ /* 0x000e220000001000 */
[----:B------:R-:W-:-:S04]  /*5d60*/  FADD.FTZ R60, -R14, R60 ;  /* 0x0000003c0e3c7221 */ /* 0x000fc80000010100 */
[----:B------:R-:W-:-:S04]  /*5d70*/  FMUL.FTZ R60, R24, R60 ;  /* 0x0000003c183c7220 */ /* 0x000fc80000410000 */
[----:B------:R-:W-:Y:S01]  /*5d80*/  FFMA.FTZ R60, R21, R60, R23 ;  /* 0x0000003c153c7223 */ /* 0x000fe20000010017 */
[----:B------:R-:W-:-:S06]  /*5d90*/  FMUL.FTZ R59, R22, -1.4426950216293334961 ;  /* 0xbfb8aa3b163b7820 */ /* 0x000fcc0000410000 */
[----:B------:R-:W-:Y:S01]  /*5da0*/  MUFU.EX2 R59, R59 ;  /* 0x0000003b003b7308 */ /* 0x000fe20000000800 */
[----:B--2---:R-:W-:Y:S02]  /*5db0*/  SHF.L.U32 R13, R2, 0x10, RZ ;  /* 0x00000010020d7819 */ /* 0x004fe400000006ff */
[----:B------:R-:W5:Y:S03]  /*5dc0*/  LDL.LU R2, [R1+0xbc] ;  /* 0x0000bc0001027983 */ /* 0x000f660000300800 */
[----:B------:R-:W-:Y:S01]  /*5dd0*/  FADD.FTZ R13, -R14, R13 ;  /* 0x0000000d0e0d7221 */ /* 0x000fe20000010100 */
[----:B0-----:R-:W-:Y:S01]  /*5de0*/  FMUL.FTZ R14, R12, R11 ;  /* 0x0000000b0c0e7220 */ /* 0x001fe20000410000 */
[----:B------:R-:W-:Y:S02]  /*5df0*/  FMUL.FTZ R11, R60, -1.4426950216293334961 ;  /* 0xbfb8aa3b3c0b7820 */ /* 0x000fe40000410000 */
[----:B------:R-:W-:Y:S01]  /*5e00*/  FMUL.FTZ R13, R24, R13 ;  /* 0x0000000d180d7220 */ /* 0x000fe20000410000 */
[----:B------:R-:W-:-:S03]  /*5e10*/  FMUL.FTZ R24, R10, -1.4426950216293334961 ;  /* 0xbfb8aa3b0a187820 */ /* 0x000fc60000410000 */
[----:B------:R-:W0:Y:S01]  /*5e20*/  MUFU.EX2 R11, R11 ;  /* 0x0000000b000b7308 */ /* 0x000e220000000800 */
[----:B------:R-:W-:Y:S01]  /*5e30*/  FFMA.FTZ R21, R21, R13, R23 ;  /* 0x0000000d15157223 */ /* 0x000fe20000010017 */
[----:B------:R-:W-:-:S06]  /*5e40*/  FMUL.FTZ R23, R20, -1.4426950216293334961 ;  /* 0xbfb8aa3b14177820 */ /* 0x000fcc0000410000 */
[----:B------:R-:W1:Y:S08]  /*5e50*/  MUFU.EX2 R24, R24 ;  /* 0x0000001800187308 */ /* 0x000e700000000800 */
[----:B------:R-:W2:Y:S01]  /*5e60*/  MUFU.EX2 R23, R23 ;  /* 0x0000001700177308 */ /* 0x000ea20000000800 */
[----:B0-----:R-:W-:Y:S01]  /*5e70*/  FADD.FTZ R11, R11, 1 ;  /* 0x3f8000000b0b7421 */ /* 0x001fe20000010000 */
[----:B------:R-:W-:-:S06]  /*5e80*/  FMUL.FTZ R13, R21, -1.4426950216293334961 ;  /* 0xbfb8aa3b150d7820 */ /* 0x000fcc0000410000 */
[----:B------:R1:W-:Y:S02]  /*5e90*/  MUFU.RCP R12, R11 ;  /* 0x0000000b000c7308 */ /* 0x0003e40000001000 */
[----:B-1----:R-:W-:-:S06]  /*5ea0*/  FADD.FTZ R11, R24, 1 ;  /* 0x3f800000180b7421 */ /* 0x002fcc0000010000 */
[----:B------:R-:W0:Y:S01]  /*5eb0*/  MUFU.EX2 R13, R13 ;  /* 0x0000000d000d7308 */ /* 0x000e220000000800 */
[----:B--2---:R-:W-:Y:S01]  /*5ec0*/  FADD.FTZ R23, R23, 1 ;  /* 0x3f80000017177421 */ /* 0x004fe20000010000 */
[----:B------:R-:W-:-:S06]  /*5ed0*/  FADD.FTZ R24, R59, 1 ;  /* 0x3f8000003b187421 */ /* 0x000fcc0000010000 */
[----:B------:R-:W1:Y:S08]  /*5ee0*/  MUFU.RCP R11, R11 ;  /* 0x0000000b000b7308 */ /* 0x000e700000001000 */
[----:B------:R-:W2:Y:S08]  /*5ef0*/  MUFU.RCP R23, R23 ;  /* 0x0000001700177308 */ /* 0x000eb00000001000 */
[----:B------:R-:W2:Y:S01]  /*5f00*/  MUFU.RCP R24, R24 ;  /* 0x0000001800187308 */ /* 0x000ea20000001000 */
[----:B0-----:R-:W-:Y:S01]  /*5f10*/  FADD.FTZ R13, R13, 1 ;  /* 0x3f8000000d0d7421 */ /* 0x001fe20000010000 */
[----:B------:R-:W-:Y:S01]  /*5f20*/  FMUL.FTZ R60, R60, R12 ;  /* 0x0000000c3c3c7220 */ /* 0x000fe20000410000 */
[----:B-1----:R-:W-:Y:S01]  /*5f30*/  FMUL.FTZ R61, R10, R11 ;  /* 0x0000000b0a3d7220 */ /* 0x002fe20000410000 */
[----:B------:R-:W-:-:S02]  /*5f40*/  LEA R12, P1, R31, UR12, 0x1 ;  /* 0x0000000c1f0c7c11 */ /* 0x000fc4000f8208ff */
[C---:B------:R-:W-:Y:S02]  /*5f50*/  LEA R10, P0, R35.reuse, UR12, 0x1 ;  /* 0x0000000c230a7c11 */ /* 0x040fe4000f8008ff */
[----:B------:R0:W1:Y:S01]  /*5f60*/  MUFU.RCP R59, R13 ;  /* 0x0000000d003b7308 */ /* 0x0000620000001000 */
[----:B--2---:R-:W-:Y:S01]  /*5f70*/  FMUL.FTZ R23, R20, R23 ;  /* 0x0000001714177220 */ /* 0x004fe20000410000 */
[----:B------:R-:W-:Y:S02]  /*5f80*/  LEA.HI.X R11, R35, UR13, R37, 0x1, P0 ;  /* 0x0000000d230b7c11 */ /* 0x000fe400080f0c25 */
[----:B------:R-:W-:Y:S02]  /*5f90*/  F2FP.BF16.F32.PACK_AB R20, R30, R44 ;  /* 0x0000002c1e14723e */ /* 0x000fe400000010ff */
[----:B0-----:R-:W-:Y:S01]  /*5fa0*/  LEA.HI.X R13, R31, UR13, R33, 0x1, P1 ;  /* 0x0000000d1f0d7c11 */ /* 0x001fe200088f0c21 */
[----:B------:R-:W-:Y:S01]  /*5fb0*/  FMUL.FTZ R24, R22, R24 ;  /* 0x0000001816187220 */ /* 0x000fe20000410000 */
[----:B------:R-:W2:Y:S01]  /*5fc0*/  LDL.LU R33, [R1+0xb0] ;  /* 0x0000b00001217983 */ /* 0x000ea20000300800 */
[----:B------:R-:W-:-:S03]  /*5fd0*/  PRMT R22, R0, 0x7632, R22 ;  /* 0x0000763200167816 */ /* 0x000fc60000000016 */
[----:B------:R-:W2:Y:S04]  /*5fe0*/  LDL.LU R35, [R1+0xb8] ;  /* 0x0000b80001237983 */ /* 0x000ea80000300800 */
[----:B------:R-:W2:Y:S04]  /*5ff0*/  LDL.LU R30, [R1+0xa4] ;  /* 0x0000a400011e7983 */ /* 0x000ea80000300800 */
[----:B------:R-:W2:Y:S04]  /*6000*/  LDL.LU R31, [R1+0xac] ;  /* 0x0000ac00011f7983 */ /* 0x000ea80000300800 */
[----:B------:R3:W-:Y:S04]  /*6010*/  STG.E.U16 desc[UR8][R18.64+0x4], R0 ;  /* 0x0000040012007986 */ /* 0x0007e8000c101508 */
[----:B------:R-:W2:Y:S04]  /*6020*/  LDL.LU R37, [R1+0xa0] ;  /* 0x0000a00001257983 */ /* 0x000ea80000300800 */
[----:B------:R-:W2:Y:S01]  /*6030*/  LDL.LU R44, [R1+0xa8] ;  /* 0x0000a800012c7983 */ /* 0x000ea20000300800 */
[----:B---3--:R-:W-:-:S03]  /*6040*/  F2FP.BF16.F32.PACK_AB R0, R7, R45 ;  /* 0x0000002d0700723e */ /* 0x008fc600000010ff */
[----:B------:R4:W-:Y:S04]  /*6050*/  STG.E.U16 desc[UR8][R18.64+0x6], R22 ;  /* 0x0000061612007986 */ /* 0x0009e8000c101508 */
[----:B------:R-:W3:Y:S04]  /*6060*/  LDL.LU R7, [R1+0x90] ;  /* 0x0000900001077983 */ /* 0x000ee80000300800 */
[----:B------:R-:W3:Y:S01]  /*6070*/  LDL.LU R45, [R1+0x9c] ;  /* 0x00009c00012d7983 */ /* 0x000ee20000300800 */
[----:B----4-:R-:W-:-:S03]  /*6080*/  F2FP.BF16.F32.PACK_AB R18, R28, R29 ;  /* 0x0000001d1c12723e */ /* 0x010fc600000010ff */
[----:B------:R-:W4:Y:S04]  /*6090*/  LDL.LU R28, [R1+0x148] ;  /* 0x00014800011c7983 */ /* 0x000f280000300800 */
[----:B------:R-:W4:Y:S01]  /*60a0*/  LDL.LU R29, [R1+0x144] ;  /* 0x00014400011d7983 */ /* 0x000f220000300800 */
[----:B-1----:R-:W-:Y:S01]  /*60b0*/  FMUL.FTZ R59, R21, R59 ;  /* 0x0000003b153b7220 */ /* 0x002fe20000410000 */
[C---:B------:R-:W-:Y:S02]  /*60c0*/  PRMT R21, R20.reuse, 0x7610, R21 ;  /* 0x0000761014157816 */ /* 0x040fe40000000015 */
[----:B------:R-:W-:Y:S01]  /*60d0*/  PRMT R20, R20, 0x7632, R20 ;  /* 0x0000763214147816 */ /* 0x000fe20000000014 */
[----:B------:R-:W-:Y:S01]  /*60e0*/  STG.E.U16 desc[UR8][R8.64+0x4], R0 ;  /* 0x0000040008007986 */ /* 0x000fe2000c101508 */
[----:B------:R-:W-:-:S03]  /*60f0*/  PRMT R19, R0, 0x7632, R19 ;  /* 0x0000763200137816 */ /* 0x000fc60000000013 */
[----:B------:R-:W-:Y:S04]  /*6100*/  STG.E.U16 desc[UR8][R8.64], R21 ;  /* 0x0000001508007986 */ /* 0x000fe8000c101508 */
[----:B------:R-:W-:Y:S04]  /*6110*/  STG.E.U16 desc[UR8][R8.64+0x2], R20 ;  /* 0x0000021408007986 */ /* 0x000fe8000c101508 */
[----:B------:R0:W-:Y:S02]  /*6120*/  STG.E.U16 desc[UR8][R8.64+0x6], R19 ;  /* 0x0000061308007986 */ /* 0x0001e4000c101508 */
[----:B0-----:R-:W-:-:S02]  /*6130*/  PRMT R8, R18, 0x7632, R8 ;  /* 0x0000763212087816 */ /* 0x001fc40000000008 */
[----:B-----5:R-:W-:Y:S02]  /*6140*/  F2FP.BF16.F32.PACK_AB R0, R3, R2 ;  /* 0x000000020300723e */ /* 0x020fe400000010ff */
[----:B------:R-:W5:Y:S04]  /*6150*/  LDL.LU R3, [R1+0x70] ;  /* 0x0000700001037983 */ /* 0x000f680000300800 */
[----:B------:R-:W5:Y:S01]  /*6160*/  LDL.LU R2, [R1+0x78] ;  /* 0x0000780001027983 */ /* 0x000f620000300800 */
[----:B--2---:R-:W-:-:S03]  /*6170*/  F2FP.BF16.F32.PACK_AB R9, R33, R35 ;  /* 0x000000232109723e */ /* 0x004fc600000010ff */
[----:B------:R-:W2:Y:S04]  /*6180*/  LDL.LU R33, [R1+0x140] ;  /* 0x0001400001217983 */ /* 0x000ea80000300800 */
[----:B------:R-:W5:Y:S04]  /*6190*/  LDL.LU R35, [R1+0x28] ;  /* 0x0000280001237983 */ /* 0x000f680000300800 */
[----:B----4-:R0:W-:Y:S04]  /*61a0*/  STG.E.U16 desc[UR8][R28.64], R18 ;  /* 0x000000121c007986 */ /* 0x0101e8000c101508 */
[----:B------:R1:W-:Y:S01]  /*61b0*/  STG.E.U16 desc[UR8][R28.64+0x4], R0 ;  /* 0x000004001c007986 */ /* 0x0003e2000c101508 */
[----:B0-----:R-:W-:-:S02]  /*61c0*/  PRMT R18, R0, 0x7632, R18 ;  /* 0x0000763200127816 */ /* 0x001fc40000000012 */
[----:B-1----:R-:W-:Y:S02]  /*61d0*/  F2FP.BF16.F32.PACK_AB R0, R30, R31 ;  /* 0x0000001f1e00723e */ /* 0x002fe400000010ff */
[----:B------:R-:W4:Y:S04]  /*61e0*/  LDL.LU R30, [R1+0x13c] ;  /* 0x00013c00011e7983 */ /* 0x000f280000300800 */
[----:B------:R-:W4:Y:S04]  /*61f0*/  LDL.LU R31, [R1+0x138] ;  /* 0x00013800011f7983 */ /* 0x000f280000300800 */
[----:B------:R0:W-:Y:S04]  /*6200*/  STG.E.U16 desc[UR8][R28.64+0x2], R8 ;  /* 0x000002081c007986 */ /* 0x0001e8000c101508 */
[----:B------:R1:W-:Y:S01]  /*6210*/  STG.E.U16 desc[UR8][R28.64+0x6], R18 ;  /* 0x000006121c007986 */ /* 0x0003e2000c101508 */
[----:B0-----:R-:W-:-:S02]  /*6220*/  PRMT R8, R9, 0x7632, R8 ;  /* 0x0000763209087816 */ /* 0x001fc40000000008 */
[----:B-1----:R-:W-:Y:S01]  /*6230*/  PRMT R18, R0, 0x7632, R18 ;  /* 0x0000763200127816 */ /* 0x002fe20000000012 */
[----:B------:R-:W5:Y:S04]  /*6240*/  LDL.LU R29, [R1+0x44] ;  /* 0x00004400011d7983 */ /* 0x000f680000300800 */
[----:B----4-:R0:W-:Y:S04]  /*6250*/  STG.E.U16 desc[UR8][R30.64], R9 ;  /* 0x000000091e007986 */ /* 0x0101e8000c101508 */
[----:B------:R3:W-:Y:S04]  /*6260*/  STG.E.U16 desc[UR8][R30.64+0x4], R0 ;  /* 0x000004001e007986 */ /* 0x0007e8000c101508 */
[----:B------:R-:W-:Y:S01]  /*6270*/  STG.E.U16 desc[UR8][R30.64+0x2], R8 ;  /* 0x000002081e007986 */ /* 0x000fe2000c101508 */
[----:B0-----:R-:W-:-:S03]  /*6280*/  F2FP.BF16.F32.PACK_AB R9, R37, R44 ;  /* 0x0000002c2509723e */ /* 0x001fc600000010ff */
[----:B------:R-:W4:Y:S01]  /*6290*/  LDL.LU R37, [R1+0x4c] ;  /* 0x00004c0001257983 */ /* 0x000f220000300800 */
[----:B---3--:R-:W-:-:S03]  /*62a0*/  F2FP.BF16.F32.PACK_AB R0, R7, R45 ;  /* 0x0000002d0700723e */ /* 0x008fc600000010ff */
[----:B------:R-:W4:Y:S04]  /*62b0*/  LDL.LU R44, [R1+0x50] ;  /* 0x00005000012c7983 */ /* 0x000f280000300800 */
[----:B------:R-:W3:Y:S04]  /*62c0*/  LDL.LU R7, [R1+0x40] ;  /* 0x0000400001077983 */ /* 0x000ee80000300800 */
[----:B------:R-:W3:Y:S04]  /*62d0*/  LDL.LU R45, [R1+0x54] ;  /* 0x00005400012d7983 */ /* 0x000ee80000300800 */
[----:B------:R0:W-:Y:S04]  /*62e0*/  STG.E.U16 desc[UR8][R30.64+0x6], R18 ;  /* 0x000006121e007986 */ /* 0x0001e8000c101508 */
[----:B0-----:R-:W4:Y:S01]  /*62f0*/  LDL.LU R30, [R1+0x2c] ;  /* 0x00002c00011e7983 */ /* 0x001f220000300800 */
[----:B------:R-:W-:-:S03]  /*6300*/  PRMT R8, R9, 0x7632, R8 ;  /* 0x0000763209087816 */ /* 0x000fc60000000008 */
[----:B--2---:R5:W-:Y:S01]  /*6310*/  STG.E.U16 desc[UR8][R32.64], R9 ;  /* 0x0000000920007986 */ /* 0x004be2000c101508 */
[----:B------:R-:W-:-:S03]  /*6320*/  PRMT R18, R0, 0x7632, R18 ;  /* 0x0000763200127816 */ /* 0x000fc60000000012 */
[----:B------:R-:W2:Y:S04]  /*6330*/  LDL.LU R31, [R1+0x3c] ;  /* 0x00003c00011f7983 */ /* 0x000ea80000300800 */
[----:B------:R4:W-:Y:S01]  /*6340*/  STG.E.U16 desc[UR8][R32.64+0x4], R0 ;  /* 0x0000040020007986 */ /* 0x0009e2000c101508 */
[----:B-----5:R-:W-:-:S03]  /*6350*/  F2FP.BF16.F32.PACK_AB R9, R3, R2 ;  /* 0x000000020309723e */ /* 0x020fc600000010ff */
[----:B------:R-:W5:Y:S04]  /*6360*/  LDL.LU R3, [R1+0x24] ;  /* 0x0000240001037983 */ /* 0x000f680000300800 */
[----:B------:R-:W5:Y:S01]  /*6370*/  LDL.LU R2, [R1+0x34] ;  /* 0x0000340001027983 */ /* 0x000f620000300800 */
[----:B----4-:R-:W-:-:S03]  /*6380*/  F2FP.BF16.F32.PACK_AB R0, R35, R30 ;  /* 0x0000001e2300723e */ /* 0x010fc600000010ff */
[----:B------:R-:W4:Y:S04]  /*6390*/  LDL.LU R35, [R1+0x134] ;  /* 0x0001340001237983 */ /* 0x000f280000300800 */
[----:B------:R0:W-:Y:S04]  /*63a0*/  STG.E.U16 desc[UR8][R32.64+0x2], R8 ;  /* 0x0000020820007986 */ /* 0x0001e8000c101508 */
[----:B------:R1:W-:Y:S01]  /*63b0*/  STG.E.U16 desc[UR8][R32.64+0x6], R18 ;  /* 0x0000061220007986 */ /* 0x0003e2000c101508 */
[----:B0-----:R-:W-:-:S03]  /*63c0*/  PRMT R8, R9, 0x7632, R8 ;  /* 0x0000763209087816 */ /* 0x001fc60000000008 */
[----:B-1----:R-:W3:Y:S01]  /*63d0*/  LDL.LU R32, [R1+0x14] ;  /* 0x0000140001207983 */ /* 0x002ee20000300800 */
[----:B------:R-:W-:-:S03]  /*63e0*/  PRMT R18, R0, 0x7632, R18 ;  /* 0x0000763200127816 */ /* 0x000fc60000000012 */
[----:B------:R-:W3:Y:S04]  /*63f0*/  LDL.LU R33, [R1+0x18] ;  /* 0x0000180001217983 */ /* 0x000ee80000300800 */
[----:B------:R-:W3:Y:S04]  /*6400*/  LDL.LU R30, [R1+0xc] ;  /* 0x00000c00011e7983 */ /* 0x000ee80000300800 */
[----:B----4-:R2:W-:Y:S04]  /*6410*/  STG.E.U16 desc[UR8][R34.64], R9 ;  /* 0x0000000922007986 */ /* 0x0105e8000c101508 */
[----:B------:R0:W-:Y:S01]  /*6420*/  STG.E.U16 desc[UR8][R34.64+0x4], R0 ;  /* 0x0000040022007986 */ /* 0x0001e2000c101508 */
[----:B--2---:R-:W-:-:S03]  /*6430*/  F2FP.BF16.F32.PACK_AB R9, R31, R29 ;  /* 0x0000001d1f09723e */ /* 0x004fc600000010ff */
[----:B------:R-:W2:Y:S01]  /*6440*/  LDL.LU R31, [R1+0x10] ;  /* 0x00001000011f7983 */ /* 0x000ea20000300800 */
[----:B0-----:R-:W-:-:S03]  /*6450*/  F2FP.BF16.F32.PACK_AB R0, R37, R44 ;  /* 0x0000002c2500723e */ /* 0x001fc600000010ff */
[----:B------:R-:W4:Y:S04]  /*6460*/  LDL.LU R29, [R1+0x4] ;  /* 0x00000400011d7983 */ /* 0x000f280000300800 */
[----:B------:R-:W3:Y:S04]  /*6470*/  LDL.LU R37, [R1+0x130] ;  /* 0x0001300001257983 */ /* 0x000ee80000300800 */
[----:B------:R0:W-:Y:S04]  /*6480*/  STG.E.U16 desc[UR8][R34.64+0x2], R8 ;  /* 0x0000020822007986 */ /* 0x0001e8000c101508 */
[----:B------:R-:W2:Y:S04]  /*6490*/  LDL.LU R44, [R1+0x12c] ;  /* 0x00012c00012c7983 */ /* 0x000ea80000300800 */
[----:B------:R1:W-:Y:S01]  /*64a0*/  STG.E.U16 desc[UR8][R34.64+0x6], R18 ;  /* 0x0000061222007986 */ /* 0x0003e2000c101508 */
[----:B-----5:R-:W-:-:S02]  /*64b0*/  F2FP.BF16.F32.PACK_AB R19, R3, R2 ;  /* 0x000000020313723e */ /* 0x020fc400000010ff */
[----:B0-----:R-:W-:Y:S01]  /*64c0*/  PRMT R8, R9, 0x7632, R8 ;  /* 0x0000763209087816 */ /* 0x001fe20000000008 */
[----:B-1----:R-:W5:Y:S04]  /*64d0*/  LDL.LU R34, [R1+0x1c] ;  /* 0x00001c0001227983 */ /* 0x002f680000300800 */
[----:B------:R-:W5:Y:S04]  /*64e0*/  LDL.LU R35, [R1+0x20] ;  /* 0x0000200001237983 */ /* 0x000f680000300800 */
[----:B---3--:R0:W-:Y:S02]  /*64f0*/  STG.E.U16 desc[UR8][R36.64], R9 ;  /* 0x0000000924007986 */ /* 0x0081e4000c101508 */
[----:B0-----:R-:W-:-:S02]  /*6500*/  F2FP.BF16.F32.PACK_AB R9, R7, R45 ;  /* 0x0000002d0709723e */ /* 0x001fc400000010ff */
[----:B------:R-:W3:Y:S04]  /*6510*/  LDL.LU R7, [R1+0x128] ;  /* 0x0001280001077983 */ /* 0x000ee80000300800 */
[----:B------:R-:W4:Y:S04]  /*6520*/  LDL.LU R45, [R1+0x124] ;  /* 0x00012400012d7983 */ /* 0x000f280000300800 */
[----:B------:R-:W4:Y:S04]  /*6530*/  LDL.LU R3, [R1+0x120] ;  /* 0x0001200001037983 */ /* 0x000f280000300800 */
[----:B------:R-:W2:Y:S01]  /*6540*/  LDL.LU R2, [R1+0x11c] ;  /* 0x00011c0001027983 */ /* 0x000ea20000300800 */
[----:B------:R-:W-:-:S02]  /*6550*/  PRMT R18, R0, 0x7632, R18 ;  /* 0x0000763200127816 */ /* 0x000fc40000000012 */
[----:B------:R-:W-:Y:S01]  /*6560*/  PRMT R20, R9, 0x7610, R20 ;  /* 0x0000761009147816 */ /* 0x000fe20000000014 */
[----:B------:R0:W-:Y:S04]  /*6570*/  STG.E.U16 desc[UR8][R36.64+0x4], R0 ;  /* 0x0000040024007986 */ /* 0x0001e8000c101508 */
[----:B------:R-:W-:Y:S04]  /*6580*/  STG.E.U16 desc[UR8][R36.64+0x2], R8 ;  /* 0x0000020824007986 */ /* 0x000fe8000c101508 */
[----:B------:R-:W-:Y:S01]  /*6590*/  STG.E.U16 desc[UR8][R36.64+0x6], R18 ;  /* 0x0000061224007986 */ /* 0x000fe2000c101508 */
[----:B0-----:R-:W-:-:S03]  /*65a0*/  F2FP.BF16.F32.PACK_AB R0, R32, R33 ;  /* 0x000000212000723e */ /* 0x001fc600000010ff */
[----:B------:R0:W-:Y:S01]  /*65b0*/  STG.E.U16 desc[UR8][R38.64], R20 ;  /* 0x0000001426007986 */ /* 0x0001e2000c101508 */
[C---:B------:R-:W-:Y:S02]  /*65c0*/  PRMT R28, R0.reuse, 0x7610, R28 ;  /* 0x00007610001c7816 */ /* 0x040fe4000000001c */
[----:B0-----:R-:W-:Y:S02]  /*65d0*/  PRMT R20, R0, 0x7632, R20 ;  /* 0x0000763200147816 */ /* 0x001fe40000000014 */
[----:B----4-:R-:W-:Y:S02]  /*65e0*/  F2FP.BF16.F32.PACK_AB R45, R45, R3 ;  /* 0x000000032d2d723e */ /* 0x010fe400000010ff */
[----:B--2---:R-:W-:Y:S02]  /*65f0*/  F2FP.BF16.F32.PACK_AB R0, R29, R2 ;  /* 0x000000021d00723e */ /* 0x004fe400000010ff */
[----:B------:R-:W2:Y:S04]  /*6600*/  LDL.LU R2, [R1+0x118] ;  /* 0x0001180001027983 */ /* 0x000ea80000300800 */
[----:B------:R-:W4:Y:S01]  /*6610*/  LDL.LU R3, [R1+0x114] ;  /* 0x0001140001037983 */ /* 0x000f220000300800 */
[----:B------:R-:W-:-:S02]  /*6620*/  PRMT R21, R9, 0x7632, R21 ;  /* 0x0000763209157816 */ /* 0x000fc40000000015 */
[----:B-----5:R-:W-:Y:S02]  /*6630*/  F2FP.BF16.F32.PACK_AB R9, R34, R35 ;  /* 0x000000232209723e */ /* 0x020fe400000010ff */
[----:B------:R-:W-:Y:S02]  /*6640*/  PRMT R22, R19, 0x7632, R22 ;  /* 0x0000763213167816 */ /* 0x000fe40000000016 */
[----:B------:R-:W-:Y:S02]  /*6650*/  PRMT R18, R9, 0x7632, R18 ;  /* 0x0000763209127816 */ /* 0x000fe40000000012 */
[----:B------:R-:W-:Y:S01]  /*6660*/  F2FP.BF16.F32.PACK_AB R8, R30, R31 ;  /* 0x0000001f1e08723e */ /* 0x000fe200000010ff */
[----:B------:R-:W-:Y:S01]  /*6670*/  STG.E.U16 desc[UR8][R38.64+0x2], R21 ;  /* 0x0000021526007986 */ /* 0x000fe2000c101508 */
[----:B---3--:R-:W-:-:S03]  /*6680*/  F2FP.BF16.F32.PACK_AB R7, R44, R7 ;  /* 0x000000072c07723e */ /* 0x008fc600000010ff */
[----:B------:R0:W-:Y:S04]  /*6690*/  STG.E.U16 desc[UR8][R38.64+0x4], R19 ;  /* 0x0000041326007986 */ /* 0x0001e8000c101508 */
[----:B------:R-:W-:Y:S01]  /*66a0*/  STG.E.U16 desc[UR8][R38.64+0x6], R22 ;  /* 0x0000061626007986 */ /* 0x000fe2000c101508 */
[----:B------:R-:W-:-:S03]  /*66b0*/  F2FP.BF16.F32.PACK_AB R49, R50, R49 ;  /* 0x000000313231723e */ /* 0x000fc600000010ff */
[----:B------:R1:W-:Y:S01]  /*66c0*/  STG.E.U16 desc[UR8][R40.64], R9 ;  /* 0x0000000928007986 */ /* 0x0003e2000c101508 */
[----:B------:R-:W-:-:S03]  /*66d0*/  F2FP.BF16.F32.PACK_AB R15, R25, R15 ;  /* 0x0000000f190f723e */ /* 0x000fc600000010ff */
[----:B------:R-:W-:Y:S01]  /*66e0*/  STG.E.U16 desc[UR8][R40.64+0x2], R18 ;  /* 0x0000021228007986 */ /* 0x000fe2000c101508 */
[----:B0-----:R-:W-:-:S03]  /*66f0*/  PRMT R19, R8, 0x7632, R19 ;  /* 0x0000763208137816 */ /* 0x001fc60000000013 */
[----:B------:R-:W-:Y:S04]  /*6700*/  STG.E.U16 desc[UR8][R40.64+0x4], R28 ;  /* 0x0000041c28007986 */ /* 0x000fe8000c101508 */
[----:B------:R-:W-:Y:S01]  /*6710*/  STG.E.U16 desc[UR8][R40.64+0x6], R20 ;  /* 0x0000061428007986 */ /* 0x000fe2000c101508 */
[----:B-1----:R-:W-:-:S03]  /*6720*/  PRMT R9, R0, 0x7632, R9 ;  /* 0x0000763200097816 */ /* 0x002fc60000000009 */
[----:B------:R0:W-:Y:S01]  /*6730*/  STG.E.U16 desc[UR8][R26.64], R8 ;  /* 0x000000081a007986 */ /* 0x0001e2000c101508 */
[----:B------:R-:W-:Y:S02]  /*6740*/  F2FP.BF16.F32.PACK_AB R52, R53, R52 ;  /* 0x000000343534723e */ /* 0x000fe400000010ff */
[----:B------:R-:W-:Y:S01]  /*6750*/  F2FP.BF16.F32.PACK_AB R48, R51, R48 ;  /* 0x000000303330723e */ /* 0x000fe200000010ff */
[----:B------:R-:W-:Y:S01]  /*6760*/  STG.E.U16 desc[UR8][R26.64+0x2], R19 ;  /* 0x000002131a007986 */ /* 0x000fe2000c101508 */
[----:B------:R-:W-:-:S03]  /*6770*/  PRMT R21, R45, 0x7632, R21 ;  /* 0x000076322d157816 */ /* 0x000fc60000000015 */
[----:B------:R1:W-:Y:S01]  /*6780*/  STG.E.U16 desc[UR8][R26.64+0x4], R0 ;  /* 0x000004001a007986 */ /* 0x0003e2000c101508 */
[----:B0-----:R-:W-:-:S03]  /*6790*/  PRMT R8, R7, 0x7632, R8 ;  /* 0x0000763207087816 */ /* 0x001fc60000000008 */
[----:B------:R0:W-:Y:S01]  /*67a0*/  STG.E.U16 desc[UR8][R26.64+0x6], R9 ;  /* 0x000006091a007986 */ /* 0x0001e2000c101508 */
[----:B------:R-:W-:-:S03]  /*67b0*/  F2FP.BF16.F32.PACK_AB R56, R57, R56 ;  /* 0x000000383938723e */ /* 0x000fc600000010ff */
[----:B------:R3:W-:Y:S01]  /*67c0*/  STG.E.U16 desc[UR8][R42.64+0x4], R7 ;  /* 0x000004072a007986 */ /* 0x0007e2000c101508 */
[----:B-1----:R-:W-:-:S03]  /*67d0*/  PRMT R0, R49, 0x7632, R0 ;  /* 0x0000763231007816 */ /* 0x002fc60000000000 */
[----:B------:R1:W-:Y:S01]  /*67e0*/  STG.E.U16 desc[UR8][R42.64+0x6], R8 ;  /* 0x000006082a007986 */ /* 0x0003e2000c101508 */
[----:B------:R-:W-:Y:S02]  /*67f0*/  F2FP.BF16.F32.PACK_AB R54, R55, R54 ;  /* 0x000000363736723e */ /* 0x000fe400000010ff */
[----:B0-----:R-:W-:Y:S01]  /*6800*/  PRMT R9, R15, 0x7632, R9 ;  /* 0x000076320f097816 */ /* 0x001fe20000000009 */
[----:B------:R-:W-:Y:S01]  /*6810*/  STG.E.U16 desc[UR8][R42.64], R45 ;  /* 0x0000002d2a007986 */ /* 0x000fe2000c101508 */
[----:B---3--:R-:W-:-:S03]  /*6820*/  PRMT R7, R52, 0x7632, R7 ;  /* 0x0000763234077816 */ /* 0x008fc60000000007 */
[----:B------:R-:W-:Y:S01]  /*6830*/  STG.E.U16 desc[UR8][R42.64+0x2], R21 ;  /* 0x000002152a007986 */ /* 0x000fe2000c101508 */
[----:B-1----:R-:W-:-:S03]  /*6840*/  PRMT R8, R48, 0x7632, R8 ;  /* 0x0000763230087816 */ /* 0x002fc60000000008 */
[----:B------:R-:W-:Y:S01]  /*6850*/  STG.E.U16 desc[UR8][R16.64], R49 ;  /* 0x0000003110007986 */ /* 0x000fe2000c101508 */
[----:B------:R-:W-:-:S03]  /*6860*/  F2FP.BF16.F32.PACK_AB R6, R58, R6 ;  /* 0x000000063a06723e */ /* 0x000fc600000010ff */
[----:B------:R0:W-:Y:S01]  /*6870*/  STG.E.U16 desc[UR8][R16.64+0x2], R0 ;  /* 0x0000020010007986 */ /* 0x0001e2000c101508 */
[----:B------:R-:W-:-:S03]  /*6880*/  F2FP.BF16.F32.PACK_AB R14, R60, R14 ;  /* 0x0000000e3c0e723e */ /* 0x000fc600000010ff */
[----:B------:R-:W-:Y:S04]  /*6890*/  STG.E.U16 desc[UR8][R16.64+0x4], R15 ;  /* 0x0000040f10007986 */ /* 0x000fe8000c101508 */
[----:B------:R-:W-:Y:S01]  /*68a0*/  STG.E.U16 desc[UR8][R16.64+0x6], R9 ;  /* 0x0000060910007986 */ /* 0x000fe2000c101508 */
[----:B------:R-:W-:-:S03]  /*68b0*/  F2FP.BF16.F32.PACK_AB R23, R23, R61 ;  /* 0x0000003d1717723e */ /* 0x000fc600000010ff */
[----:B------:R-:W-:Y:S01]  /*68c0*/  STG.E.U16 desc[UR8][R4.64], R52 ;  /* 0x0000003404007986 */ /* 0x000fe2000c101508 */
[----:B0-----:R-:W-:-:S03]  /*68d0*/  PRMT R0, R56, 0x7632, R0 ;  /* 0x0000763238007816 */ /* 0x001fc60000000000 */
[----:B------:R0:W-:Y:S01]  /*68e0*/  STG.E.U16 desc[UR8][R4.64+0x2], R7 ;  /* 0x0000020704007986 */ /* 0x0001e2000c101508 */
[----:B------:R-:W-:-:S03]  /*68f0*/  F2FP.BF16.F32.PACK_AB R24, R59, R24 ;  /* 0x000000183b18723e */ /* 0x000fc600000010ff */
[----:B------:R-:W-:Y:S04]  /*6900*/  STG.E.U16 desc[UR8][R4.64+0x4], R48 ;  /* 0x0000043004007986 */ /* 0x000fe8000c101508 */
[----:B------:R1:W-:Y:S04]  /*6910*/  STG.E.U16 desc[UR8][R4.64+0x6], R8 ;  /* 0x0000060804007986 */ /* 0x0003e8000c101508 */
[----:B------:R3:W-:Y:S01]  /*6920*/  STG.E.U16 desc[UR8][R46.64+0x2], R0 ;  /* 0x000002002e007986 */ /* 0x0007e2000c101508 */
[----:B0-----:R-:W-:Y:S02]  /*6930*/  PRMT R7, R14, 0x7632, R7 ;  /* 0x000076320e077816 */ /* 0x001fe40000000007 */
[----:B-1----:R-:W-:-:S02]  /*6940*/  PRMT R5, R54, 0x7632, R5 ;  /* 0x0000763236057816 */ /* 0x002fc40000000005 */
[----:B------:R-:W-:Y:S02]  /*6950*/  PRMT R4, R6, 0x7632, R4 ;  /* 0x0000763206047816 */ /* 0x000fe40000000004 */
[----:B---3--:R-:W-:Y:S01]  /*6960*/  PRMT R0, R23, 0x7632, R0 ;  /* 0x0000763217007816 */ /* 0x008fe20000000000 */
        /* <DEDUP_REMOVED lines=14> */
[----:B----4-:R-:W-:Y:S02]  /*6a50*/  IADD3.X R3, RZ, R3, RZ, P0, !PT ;  /* 0x00000003ff037210 */ /* 0x010fe400007fe4ff */
[----:B------:R-:W-:-:S04]  /*6a60*/  ISETP.GE.U32.AND P0, PT, R2, UR10, PT ;  /* 0x0000000a02007c0c */ /* 0x000fc8000bf06070 */
[----:B------:R-:W-:-:S13]  /*6a70*/  ISETP.GE.AND.EX P0, PT, R3, UR5, PT, P0 ;  /* 0x0000000503007c0c */ /* 0x000fda000bf06300 */
[----:B-1----:R-:W-:Y:S05]  /*6a80*/  @!P0 BRA `(.L_x_1302) ;  /* 0xffffff9400bc8947 */ /* 0x002fea000383ffff */
[----:B------:R-:W-:Y:S05]  /*6a90*/  EXIT ;  /* 0x000000000000794d */ /* 0x000fea0003800000 */
.L_x_1303:
        /* <DEDUP_REMOVED lines=14> */
.L_x_2654:


//--------------------- .text._ZN13group_norm_v214gn_cuda_kernelI13__nv_bfloat16Li320ELi3ELi16ELi80ELi1024ELb1ELi64ELi320ELi320ELi4ELb1ELi27ELb0ELb0ENS_16CompileConditionILi900EEEEEvPT_PKS4_S7_S7_flPfS8_Pj --------------------------
	.section	.text._ZN13group_norm_v214gn_cuda_kernelI13__nv_bfloat16Li320ELi3ELi16ELi80ELi1024ELb1ELi64ELi320ELi320ELi4ELb1ELi27ELb0ELb0ENS_16CompileConditionILi900EEEEEvPT_PKS4_S7_S7_flPfS8_Pj,"ax",@progbits
	.align	128
        .global         _ZN13group_norm_v214gn_cuda_kernelI13__nv_bfloat16Li320ELi3ELi16ELi80ELi1024ELb1ELi64ELi320ELi320ELi4ELb1ELi27ELb0ELb0ENS_16CompileConditionILi900EEEEEvPT_PKS4_S7_S7_flPfS8_Pj
        .type           _ZN13group_norm_v214gn_cuda_kernelI13__nv_bfloat16Li320ELi3ELi16ELi80ELi1024ELb1ELi64ELi320ELi320ELi4ELb1ELi27ELb0ELb0ENS_16CompileConditionILi900EEEEEvPT_PKS4_S7_S7_flPfS8_Pj,@function
        .size           _ZN13group_norm_v214gn_cuda_kernelI13__nv_bfloat16Li320ELi3ELi16ELi80ELi1024ELb1ELi64ELi320ELi320ELi4ELb1ELi27ELb0ELb0ENS_16CompileConditionILi900EEEEEvPT_PKS4_S7_S7_flPfS8_Pj,(.L_x_2655 - _ZN13group_norm_v214gn_cuda_kernelI13__nv_bfloat16Li320ELi3ELi16ELi80ELi1024ELb1ELi64ELi320ELi320ELi4ELb1ELi27ELb0ELb0ENS_16CompileConditionILi900EEEEEvPT_PKS4_S7_S7_flPfS8_Pj)
        .other          _ZN13group_norm_v214gn_cuda_kernelI13__nv_bfloat16Li320ELi3ELi16ELi80ELi1024ELb1ELi64ELi320ELi320ELi4ELb1ELi27ELb0ELb0ENS_16CompileConditionILi900EEEEEvPT_PKS4_S7_S7_flPfS8_Pj,@"STO_CUDA_ENTRY STV_DEFAULT"
_ZN13group_norm_v214gn_cuda_kernelI13__nv_bfloat16Li320ELi3ELi16ELi80ELi1024ELb1ELi64ELi320ELi320ELi4ELb1ELi27ELb0ELb0ENS_16CompileConditionILi900EEEEEvPT_PKS4_S7_S7_flPfS8_Pj:
.text._ZN13group_norm_v214gn_cuda_kernelI13__nv_bfloat16Li320ELi3ELi16ELi80ELi1024ELb1ELi64ELi320ELi320ELi4ELb1ELi27ELb0ELb0ENS_16CompileConditionILi900EEEEEvPT_PKS4_S7_S7_flPfS8_Pj:
        /* <DEDUP_REMOVED lines=24> */
.L_x_1312:
        /* <DEDUP_REMOVED lines=584> */
.L_x_1305:
[----:B------:R-:W-:Y:S05]  /*2600*/  BSYNC B0 ;  /* 0x0000000000007941 */ /* 0x000fea0003800000 */
.L_x_1304:
        /* <DEDUP_REMOVED lines=24> */
.L_x_1307:
[----:B------:R-:W-:Y:S05]  /*2790*/  BSYNC B0 ;  /* 0x0000000000007941 */ /* 0x000fea0003800000 */
.L_x_1306:
        /* <DEDUP_REMOVED lines=60> */
.L_x_1309:
[----:B------:R-:W2:Y:S04]  /*2b60*/  LD.E.STRONG.GPU R17, desc[UR8][R14.64] ;  /* 0x000000080e117980 */ /* 0x000ea8000c10f900 */
[----:B--2---:R-:W-:Y:S01]  /*2b70*/  CCTL.IVALL ;  /* 0x00000000ff00798f */ /* 0x004fe20002000000 */
[----:B------:R-:W-:Y:S05]  /*2b80*/  YIELD ;  /* 0x0000000000007946 */ /* 0x000fea0003800000 */
[----:B-----5:R-:W-:-:S04]  /*2b90*/  LOP3.LUT R17, R17, R16, RZ, 0x3c, !PT ;  /* 0x0000001011117212 */ /* 0x020fc800078e3cff */
[----:B------:R-:W-:-:S13]  /*2ba0*/  ISETP.GT.AND P0, PT, R17, -0x1, PT ;  /* 0xffffffff1100780c */ /* 0x000fda0003f04270 */
[----:B------:R-:W-:Y:S05]  /*2bb0*/  @P0 BRA `(.L_x_1309) ;  /* 0xfffffffc00e80947 */ /* 0x000fea000383ffff */
.L_x_1308:
        /* <DEDUP_REMOVED lines=76> */
.L_x_1311:
[----:B------:R-:W-:Y:S05]  /*3080*/  BSYNC B0 ;  /* 0x0000000000007941 */ /* 0x000fea0003800000 */
.L_x_1310:
        /* <DEDUP_REMOVED lines=929> */
.L_x_1313:
        /* <DEDUP_REMOVED lines=14> */
.L_x_2655:


//--------------------- .text._ZN13group_norm_v218gn_bwd_cuda_kernelI6__halfLi320ELi3ELi32ELi40ELi1024ELb0ELb1ELi16ELi320ELi320ELi4ELb1ELi5ELb0ELb0ELNS_15WgradSyncMethodE2ENS_16CompileConditionILi900EEEEEvPT_S6_S6_PKS5_S8_S8_S8_PKfflPfPj --------------------------
	.section	.text._ZN13group_norm_v218gn_bwd_cuda_kernelI6__halfLi320ELi3ELi32ELi40ELi1024ELb0ELb1ELi16ELi320ELi320ELi4ELb1ELi5ELb0ELb0ELNS_15WgradSyncMethodE2ENS_16CompileConditionILi900EEEEEvPT_S6_S6_PKS5_S8_S8_S8_PKfflPfPj,"ax",@progbits
	.align	128
        .global         _ZN13group_norm_v218gn_bwd_cuda_kernelI6__halfLi320ELi3ELi32ELi40ELi1024ELb0ELb1ELi16ELi320ELi320ELi4ELb1ELi5ELb0ELb0ELNS_15WgradSyncMethodE2ENS_16CompileConditionILi900EEEEEvPT_S6_S6_PKS5_S8_S8_S8_PKfflPfPj
        .type           _ZN13group_norm_v218gn_bwd_cuda_kernelI6__halfLi320ELi3ELi32ELi40ELi1024ELb0ELb1ELi16ELi320ELi320ELi4ELb1ELi5ELb0ELb0ELNS_15WgradSyncMethodE2ENS_16CompileConditionILi900EEEEEvPT_S6_S6_PKS5_S8_S8_S8_PKfflPfPj,@function
        .size           _ZN13group_norm_v218gn_bwd_cuda_kernelI6__halfLi320ELi3ELi32ELi40ELi1024ELb0ELb1ELi16ELi320ELi320ELi4ELb1ELi5ELb0ELb0ELNS_15WgradSyncMethodE2ENS_16CompileConditionILi900EEEEEvPT_S6_S6_PKS5_S8_S8_S8_PKfflPfPj,(.L_x_2656 - _ZN13group_norm_v218gn_bwd_cuda_kernelI6__halfLi320ELi3ELi32ELi40ELi1024ELb0ELb1ELi16ELi320ELi320ELi4ELb1ELi5ELb0ELb0ELNS_15WgradSyncMethodE2ENS_16CompileConditionILi900EEEEEvPT_S6_S6_PKS5_S8_S8_S8_PKfflPfPj)
        .other          _ZN13group_norm_v218gn_bwd_cuda_kernelI6__halfLi320ELi3ELi32ELi40ELi1024ELb0ELb1ELi16ELi320ELi320ELi4ELb1ELi5ELb0ELb0ELNS_15WgradSyncMethodE2ENS_16CompileConditionILi900EEEEEvPT_S6_S6_PKS5_S8_S8_S8_PKfflPfPj,@"STO_CUDA_ENTRY STV_DEFAULT"
_ZN13group_norm_v218gn_bwd_cuda_kernelI6__halfLi320ELi3ELi32ELi40ELi1024ELb0ELb1ELi16ELi320ELi320ELi4ELb1ELi5ELb0ELb0ELNS_15WgradSyncMethodE2ENS_16CompileConditionILi900EEEEEvPT_S6_S6_PKS5_S8_S8_S8_PKfflPfPj:
.text._ZN13group_norm_v218gn_bwd_cuda_kernelI6__halfLi320ELi3ELi32ELi40ELi1024ELb0ELb1ELi16ELi320ELi320ELi4ELb1ELi5ELb0ELb0ELNS_15WgradSyncMethodE2ENS_16CompileConditionILi900EEEEEvPT_S6_S6_PKS5_S8_S8_S8_PKfflPfPj:
        /* <DEDUP_REMOVED lines=30> */
.L_x_1316:
[----:B------:R-:W2:Y:S04]  /*01e0*/  LD.E.STRONG.GPU R0, desc[UR16][R2.64] ;  /* 0x0000001002007980 */ /* 0x000ea8000c10f900 */
[----:B--2---:R-:W-:Y:S01]  /*01f0*/  CCTL.IVALL ;  /* 0x00000000ff00798f */ /* 0x004fe20002000000 */
[----:B------:R-:W-:Y:S05]  /*0200*/  YIELD ;  /* 0x0000000000007946 */ /* 0x000fea0003800000 */
[----:B-----5:R-:W-:-:S04]  /*0210*/  LOP3.LUT R0, R0, R5, RZ, 0x3c, !PT ;  /* 0x0000000500007212 */ /* 0x020fc800078e3cff */
[----:B------:R-:W-:-:S13]  /*0220*/  ISETP.GT.AND P0, PT, R0, -0x1, PT ;  /* 0xffffffff0000780c */ /* 0x000fda0003f04270 */
[----:B------:R-:W-:Y:S05]  /*0230*/  @P0 BRA `(.L_x_1316) ;  /* 0xfffffffc00e80947 */ /* 0x000fea000383ffff */
.L_x_1315:
[----:B------:R-:W-:Y:S05]  /*0240*/  WARPSYNC.ALL ;  /* 0x0000000000007948 */ /* 0x000fea0003800000 */
[----:B------:R-:W-:Y:S06]  /*0250*/  BAR.SYNC.DEFER_BLOCKING 0x0 ;  /* 0x0000000000007b1d */ /* 0x000fec0000010000 */
[----:B------:R-:W-:Y:S05]  /*0260*/  BRA `(.L_x_1317) ;  /* 0x00000028006c7947 */ /* 0x000fea0003800000 */
.L_x_1314:
[----:B------:R-:W0:Y:S01]  /*0270*/  S2R R7, SR_CgaCtaId ;  /* 0x0000000000077919 */ /* 0x000e220000008800 */
[----:B------:R-:W-:Y:S01]  /*0280*/  MOV R0, 0x400 ;  /* 0x0000040000007802 */ /* 0x000fe20000000f00 */
[----:B------:R-:W-:Y:S01]  /*0290*/  UMOV UR4, URZ ;  /* 0x0000003f00047c82 */ /* 0x000fe20008000000 */
[----:B------:R-:W1:Y:S02]  /*02a0*/  S2R R5, SR_TID.X ;  /* 0x0000000000057919 */ /* 0x000e640000002100 */
[----:B------:R-:W-:-:S04]  /*02b0*/  IADD3 R0, R0, 0x2800, RZ ;  /* 0x0000280000007810 */ /* 0x000fc80007ffe0ff */
[----:B0-----:R-:W-:-:S07]  /*02c0*/  LEA R7, R7, R0, 0x18 ;  /* 0x0000000007077211 */ /* 0x001fce00078ec0ff */
.L_x_1328:
[----:B-1----:R-:W-:Y:S01]  /*02d0*/  IMAD.WIDE.U32 R56, R5, -0x33333333, RZ ;  /* 0xcccccccd05387825 */ /* 0x002fe200078e00ff */
[----:B------:R-:W-:Y:S01]  /*02e0*/  ULOP3.LUT UR8, UR11, 0x3, URZ, 0xc0, !UPT ;  /* 0x000000030b087892 */ /* 0x000fe2000f8ec03f */
[----:B------:R-:W0:Y:S01]  /*02f0*/  LDC.64 R12, c[0x0][0x238] ;  /* 0x00008e00ff0c7b82 */ /* 0x000e220000000a00 */
[----:B------:R-:W-:Y:S02]  /*0300*/  USHF.R.U64 UR9, UR11, 0x2, UR5 ;  /* 0x000000020b097899 */ /* 0x000fe40008001205 */
[----:B------:R-:W-:Y:S01]  /*0310*/  SHF.R.U32.HI R56, RZ, 0x6, R57 ;  /* 0x00000006ff387819 */ /* 0x000fe20000011639 */
[----:B------:R-:W-:Y:S02]  /*0320*/  UIMAD UR10, UR8, 0x140, URZ ;  /* 0x00000140080a78a4 */ /* 0x000fe4000f8e023f */
[----:B------:R-:W-:Y:S01]  /*0330*/  USHF.L.U32 UR8, UR19, 0x4, URZ ;  /* 0x0000000413087899 */ /* 0x000fe2000800063f */
[----:B------:R-:W-:Y:S01]  /*0340*/  IMAD.U32 R15, RZ, RZ, UR9 ;  /* 0x00000009ff0f7e24 */ /* 0x000fe2000f8e00ff */
[----:B------:R-:W-:Y:S01]  /*0350*/  USHF.R.U32.HI UR12, URZ, 0x2, UR5 ;  /* 0x000000023f0c7899 */ /* 0x000fe20008011605 */
[----:B------:R-:W-:Y:S01]  /*0360*/  IMAD R54, R56, -0x50, R5 ;  /* 0xffffffb038367824 */ /* 0x000fe200078e0205 */
[----:B------:R-:W-:Y:S01]  /*0370*/  ULOP3.LUT UR8, UR8, 0x3f0, URZ, 0xc0, !UPT ;  /* 0x000003f008087892 */ /* 0x000fe2000f8ec03f */
[----:B------:R-:W-:Y:S01]  /*0380*/  ULDC.64 UR14, c[0x0][0x248] ;  /* 0x00009200000e7ab9 */ /* 0x000fe20000000a00 */
[----:B------:R-:W-:-:S02]  /*0390*/  UIMAD UR9, UR12, 0x140000, URZ ;  /* 0x001400000c0978a4 */ /* 0x000fc4000f8e023f */
[----:B------:R-:W-:Y:S02]  /*03a0*/  LEA R20, R54, UR10, 0x2 ;  /* 0x0000000a36147c11 */ /* 0x000fe4000f8e10ff */
[----:B------:R-:W-:Y:S01]  /*03b0*/  MOV R0, UR12 ;  /* 0x0000000c00007c02 */ /* 0x000fe20008000f00 */
[----:B------:R-:W-:Y:S01]  /*03c0*/  ULDC.64 UR12, c[0x0][0x228] ;  /* 0x00008a00000c7ab9 */ /* 0x000fe20000000a00 */
[----:B------:R-:W-:Y:S01]  /*03d0*/  SHF.R.S32.HI R21, RZ, 0x1f, R20 ;  /* 0x0000001fff157819 */ /* 0x000fe20000011414 */
[----:B--2---:R-:W-:Y:S01]  /*03e0*/  IMAD.WIDE.U32 R2, R20, -0x33333333, RZ ;  /* 0xcccccccd14027825 */ /* 0x004fe200078e00ff */
[----:B------:R-:W-:-:S04]  /*03f0*/  IADD3 R11, R56, UR8, RZ ;  /* 0x00000008380b7c10 */ /* 0x000fc8000fffe0ff */
[----:B------:R-:W-:Y:S01]  /*0400*/  SHF.R.U32.HI R43, RZ, 0x5, R3 ;  /* 0x00000005ff2b7819 */ /* 0x000fe20000011603 */
[----:B------:R-:W-:-:S03]  /*0410*/  IMAD.WIDE.U32 R2, R15, 0x140000, R20 ;  /* 0x001400000f027825 */ /* 0x000fc600078e0014 */
[----:B------:R-:W-:Y:S01]  /*0420*/  LEA R4, P0, R15, R43, 0x5 ;  /* 0x0000002b0f047211 */ /* 0x000fe200078028ff */
[----:B------:R-:W-:-:S03]  /*0430*/  IMAD R11, R11, 0x500, RZ ;  /* 0x000005000b0b7824 */ /* 0x000fc600078e02ff */
[----:B------:R-:W-:Y:S01]  /*0440*/  LEA.HI.X R15, R15, RZ, R0, 0x5, P0 ;  /* 0x000000ff0f0f7211 */ /* 0x000fe200000f2c00 */
[----:B------:R-:W-:Y:S01]  /*0450*/  VIADD R0, R3, UR9 ;  /* 0x0000000903007c36 */ /* 0x000fe20008000000 */
[C---:B------:R-:W-:Y:S01]  /*0460*/  LEA R26, P0, R4.reuse, UR14, 0x3 ;  /* 0x0000000e041a7c11 */ /* 0x040fe2000f8018ff */
[----:B------:R-:W-:Y:S01]  /*0470*/  ULDC.64 UR8, c[0x0][0x230] ;  /* 0x00008c0000087ab9 */ /* 0x000fe20000000a00 */
[----:B------:R-:W-:Y:S02]  /*0480*/  IADD3 R9, P1, R11, R2, RZ ;  /* 0x000000020b097210 */ /* 0x000fe40007f3e0ff */
[----:B------:R-:W-:Y:S02]  /*0490*/  LEA.HI.X R27, R4, UR15, R15, 0x3, P0 ;  /* 0x0000000f041b7c11 */ /* 0x000fe400080f1c0f */
[----:B------:R-:W-:Y:S02]  /*04a0*/  IADD3.X R4, RZ, R0, RZ, P1, !PT ;  /* 0x00000000ff047210 */ /* 0x000fe40000ffe4ff */
[----:B------:R-:W-:-:S02]  /*04b0*/  SHF.L.U32 R8, R9, 0x1, RZ ;  /* 0x0000000109087819 */ /* 0x000fc400000006ff */
[----:B------:R-:W2:Y:S01]  /*04c0*/  LDG.E.64.CONSTANT R26, desc[UR16][R26.64] ;  /* 0x000000101a1a7981 */ /* 0x000ea2000c1e9b00 */
[----:B------:R-:W-:Y:S01]  /*04d0*/  SHF.L.U64.HI R9, R9, 0x1, R4 ;  /* 0x0000000109097819 */ /* 0x000fe20000010204 */
[----:B0-----:R-:W-:Y:S01]  /*04e0*/  IMAD.WIDE R20, R20, 0x2, R12 ;  /* 0x0000000214147825 */ /* 0x001fe200078e020c */
[C---:B------:R-:W-:Y:S02]  /*04f0*/  IADD3 R38, P0, R8.reuse, UR8, RZ ;  /* 0x0000000808267c10 */ /* 0x040fe4000ff1e0ff */
[----:B------:R-:W-:Y:S02]  /*0500*/  IADD3 R22, P1, R8, UR12, RZ ;  /* 0x0000000c08167c10 */ /* 0x000fe4000ff3e0ff */
[----:B------:R-:W-:Y:S01]  /*0510*/  IADD3.X R39, R9, UR9, RZ, P0, !PT ;  /* 0x0000000909277c10 */ /* 0x000fe200087fe4ff */
[----:B------:R-:W-:Y:S01]  /*0520*/  VIADD R3, R11, 0x1400 ;  /* 0x000014000b037836 */ /* 0x000fe20000000000 */
[----:B------:R-:W-:Y:S01]  /*0530*/  IADD3.X R23, R9, UR13, RZ, P1, !PT ;  /* 0x0000000d09177c10 */ /* 0x000fe20008ffe4ff */
[----:B------:R-:W3:Y:S04]  /*0540*/  LDG.E.64.CONSTANT R20, desc[UR16][R20.64] ;  /* 0x0000001014147981 */ /* 0x000ee8000c1e9b00 */
[----:B------:R-:W4:Y:S01]  /*0550*/  LDG.E.64.CONSTANT R38, desc[UR16][R38.64] ;  /* 0x0000001026267981 */ /* 0x000f22000c1e9b00 */
[----:B------:R-:W-:-:S03]  /*0560*/  IADD3 R3, P0, R3, R2, RZ ;  /* 0x0000000203037210 */ /* 0x000fc60007f1e0ff */
[----:B------:R-:W5:Y:S01]  /*0570*/  LDG.E.64.CONSTANT R22, desc[UR16][R22.64] ;  /* 0x0000001016167981 */ /* 0x000f62000c1e9b00 */
[----:B------:R-:W-:Y:S02]  /*0580*/  IADD3.X R4, RZ, R0, RZ, P0, !PT ;  /* 0x00000000ff047210 */ /* 0x000fe400007fe4ff */
[C---:B------:R-:W-:Y:S02]  /*0590*/  SHF.L.U32 R24, R3.reuse, 0x1, RZ ;  /* 0x0000000103187819 */ /* 0x040fe400000006ff */
[----:B------:R-:W-:Y:S02]  /*05a0*/  SHF.L.U64.HI R4, R3, 0x1, R4 ;  /* 0x0000000103047819 */ /* 0x000fe40000010204 */
[----:B------:R-:W-:Y:S02]  /*05b0*/  IADD3 R36, P0, R24, UR8, RZ ;  /* 0x0000000818247c10 */ /* 0x000fe4000ff1e0ff */
[----:B------:R-:W-:Y:S02]  /*05c0*/  IADD3 R3, R11, 0x2800, RZ ;  /* 0x000028000b037810 */ /* 0x000fe40007ffe0ff */
[----:B------:R-:W-:-:S02]  /*05d0*/  IADD3.X R37, R4, UR9, RZ, P0, !PT ;  /* 0x0000000904257c10 */ /* 0x000fc400087fe4ff */
[----:B------:R-:W-:Y:S02]  /*05e0*/  IADD3 R24, P1, R24, UR12, RZ ;  /* 0x0000000c18187c10 */ /* 0x000fe4000ff3e0ff */
[----:B------:R-:W-:Y:S02]  /*05f0*/  IADD3 R3, P0, R3, R2, RZ ;  /* 0x0000000203037210 */ /* 0x000fe40007f1e0ff */
[----:B------:R-:W5:Y:S01]  /*0600*/  LDG.E.64.CONSTANT R36, desc[UR16][R36.64] ;  /* 0x0000001024247981 */ /* 0x000f62000c1e9b00 */
[----:B------:R-:W-:Y:S02]  /*0610*/  IADD3.X R25, R4, UR13, RZ, P1, !PT ;  /* 0x0000000d04197c10 */ /* 0x000fe40008ffe4ff */
[----:B------:R-:W-:Y:S01]  /*0620*/  IMAD.X R4, RZ, RZ, R0, P0 ;  /* 0x000000ffff047224 */ /* 0x000fe200000e0600 */
[----:B------:R-:W-:-:S03]  /*0630*/  SHF.L.U32 R30, R3, 0x1, RZ ;  /* 0x00000001031e7819 */ /* 0x000fc600000006ff */
[----:B------:R-:W5:Y:S01]  /*0640*/  LDG.E.64.CONSTANT R24, desc[UR16][R24.64] ;  /* 0x0000001018187981 */ /* 0x000f62000c1e9b00 */
[----:B------:R-:W-:Y:S02]  /*0650*/  SHF.L.U64.HI R4, R3, 0x1, R4 ;  /* 0x0000000103047819 */ /* 0x000fe40000010204 */
[----:B------:R-:W-:-:S04]  /*0660*/  IADD3 R28, P0, R30, UR8, RZ ;  /* 0x000000081e1c7c10 */ /* 0x000fc8000ff1e0ff */
[----:B------:R-:W-:-:S06]  /*0670*/  IADD3.X R29, R4, UR9, RZ, P0, !PT ;  /* 0x00000009041d7c10 */ /* 0x000fcc00087fe4ff */
[----:B------:R-:W5:Y:S01]  /*0680*/  LDG.E.64.CONSTANT R28, desc[UR16][R28.64] ;  /* 0x000000101c1c7981 */ /* 0x000f62000c1e9b00 */
[----:B------:R-:W-:Y:S02]  /*0690*/  IADD3 R30, P1, R30, UR12, RZ ;  /* 0x0000000c1e1e7c10 */ /* 0x000fe4000ff3e0ff */
[----:B------:R-:W-:Y:S02]  /*06a0*/  IADD3 R11, R11, 0x3c00, RZ ;  /* 0x00003c000b0b7810 */ /* 0x000fe40007ffe0ff */
[----:B------:R-:W-:Y:S02]  /*06b0*/  IADD3.X R31, R4, UR13, RZ, P1, !PT ;  /* 0x0000000d041f7c10 */ /* 0x000fe40008ffe4ff */
[----:B------:R-:W-:-:S04]  /*06c0*/  IADD3 R11, P0, R11, R2, RZ ;  /* 0x000000020b0b7210 */ /* 0x000fc80007f1e0ff */
[----:B------:R-:W5:Y:S01]  /*06d0*/  LDG.E.64.CONSTANT R30, desc[UR16][R30.64] ;  /* 0x000000101e1e7981 */ /* 0x000f62000c1e9b00 */
[----:B------:R-:W-:Y:S01]  /*06e0*/  IMAD.SHL.U32 R34, R11, 0x2, RZ ;  /* 0x000000020b227824 */ /* 0x000fe200078e00ff */
[----:B------:R-:W-:-:S04]  /*06f0*/  IADD3.X R0, RZ, R0, RZ, P0, !PT ;  /* 0x00000000ff007210 */ /* 0x000fc800007fe4ff */
[----:B------:R-:W-:Y:S02]  /*0700*/  SHF.L.U64.HI R0, R11, 0x1, R0 ;  /* 0x000000010b007819 */ /* 0x000fe40000010200 */
[----:B------:R-:W-:Y:S01]  /*0710*/  IADD3 R32, P0, R34, UR8, RZ ;  /* 0x0000000822207c10 */ /* 0x000fe2000ff1e0ff */
[----:B------:R-:W-:-:S03]  /*0720*/  ULDC UR8, c[0x0][0x250] ;  /* 0x0000940000087ab9 */ /* 0x000fc60000000800 */
[----:B------:R-:W-:Y:S02]  /*0730*/  IADD3.X R33, R0, UR9, RZ, P0, !PT ;  /* 0x0000000900217c10 */ /* 0x000fe400087fe4ff */
[----:B------:R-:W-:-:S04]  /*0740*/  IADD3 R34, P0, R34, UR12, RZ ;  /* 0x0000000c22227c10 */ /* 0x000fc8000ff1e0ff */
[----:B------:R-:W-:Y:S01]  /*0750*/  IADD3.X R35, R0, UR13, RZ, P0, !PT ;  /* 0x0000000d00237c10 */ /* 0x000fe200087fe4ff */
[----:B------:R-:W5:Y:S05]  /*0760*/  LDG.E.64.CONSTANT R32, desc[UR16][R32.64] ;  /* 0x0000001020207981 */ /* 0x000f6a000c1e9b00 */
[----:B------:R-:W5:Y:S01]  /*0770*/  LDG.E.64.CONSTANT R34, desc[UR16][R34.64] ;  /* 0x0000001022227981 */ /* 0x000f62000c1e9b00 */
[----:B------:R-:W0:Y:S01]  /*0780*/  S2UR UR13, SR_CgaCtaId ;  /* 0x00000000000d79c3 */ /* 0x000e220000008800 */
[----:B------:R-:W-:Y:S01]  /*0790*/  UMOV UR12, 0x400 ;  /* 0x00000400000c7882 */ /* 0x000fe20000000000 */
[----:B------:R-:W-:Y:S01]  /*07a0*/  SHF.L.U32 R55, R5, 0x1, RZ ;  /* 0x0000000105377819 */ /* 0x000fe200000006ff */
[----:B--2---:R-:W-:-:S06]  /*07b0*/  FADD.FTZ R10, R27, UR8 ;  /* 0x000000081b0a7e21 */ /* 0x004fcc0008010000 */
[----:B------:R-:W1:Y:S01]  /*07c0*/  MUFU.RSQ R10, R10 ;  /* 0x0000000a000a7308 */ /* 0x000e620000001400 */
[----:B---3--:R-:W-:Y:S02]  /*07d0*/  HADD2.F32 R11, -RZ, R20.H0_H0 ;  /* 0x20000014ff0b7230 */ /* 0x008fe40000004100 */
[--C-:B----4-:R-:W-:Y:S02]  /*07e0*/  HADD2.F32 R15, -RZ, R38.reuse.H0_H0 ;  /* 0x20000026ff0f7230 */ /* 0x110fe40000004100 */
[----:B------:R-:W-:Y:S02]  /*07f0*/  HADD2.F32 R19, -RZ, R38.H1_H1 ;  /* 0x30000026ff137230 */ /* 0x000fe40000004100 */
[----:B-----5:R-:W-:Y:S02]  /*0800*/  HADD2.F32 R3, -RZ, R22.H0_H0 ;  /* 0x20000016ff037230 */ /* 0x020fe40000004100 */
[----:B------:R-:W-:Y:S01]  /*0810*/  FADD.FTZ R17, -R26, R15 ;  /* 0x0000000f1a117221 */ /* 0x000fe20000010100 */
[----:B------:R-:W-:-:S02]  /*0820*/  HADD2.F32 R13, -RZ, R20.H1_H1 ;  /* 0x30000014ff0d7230 */ /* 0x000fc40000004100 */
[----:B------:R-:W-:Y:S01]  /*0830*/  FADD.FTZ R27, -R26, R19 ;  /* 0x000000131a1b7221 */ /* 0x000fe20000010100 */
[----:B------:R-:W-:Y:S02]  /*0840*/  HADD2.F32 R15, -RZ, R22.H1_H1 ;  /* 0x30000016ff0f7230 */ /* 0x000fe40000004100 */
[----:B------:R-:W-:Y:S01]  /*0850*/  FMUL.FTZ R19, R3, R11 ;  /* 0x0000000b03137220 */ /* 0x000fe20000410000 */
[C---:B-1----:R-:W-:Y:S01]  /*0860*/  FMUL.FTZ R0, R10.reuse, R17 ;  /* 0x000000110a007220 */ /* 0x042fe20000410000 */
[----:B------:R-:W-:Y:S02]  /*0870*/  HADD2.F32 R41, -RZ, R39.H0_H0 ;  /* 0x20000027ff297230 */ /* 0x000fe40000004100 */
[----:B------:R-:W-:Y:S01]  /*0880*/  FMUL.FTZ R2, R10, R27 ;  /* 0x0000001b0a027220 */ /* 0x000fe20000410000 */
[----:B------:R-:W-:Y:S01]  /*0890*/  FMUL.FTZ R4, R15, R13 ;  /* 0x0000000d0f047220 */ /* 0x000fe20000410000 */
[----:B------:R-:W-:Y:S01]  /*08a0*/  FFMA.FTZ R27, R0, R19, RZ ;  /* 0x00000013001b7223 */ /* 0x000fe200000100ff */
[----:B------:R-:W-:-:S02]  /*08b0*/  HADD2.F32 R17, -RZ, R21.H0_H0 ;  /* 0x20000015ff117230 */ /* 0x000fc40000004100 */
[----:B------:R-:W-:Y:S01]  /*08c0*/  FADD.FTZ R41, -R26, R41 ;  /* 0x000000291a297221 */ /* 0x000fe20000010100 */
[----:B------:R-:W-:Y:S02]  /*08d0*/  HADD2.F32 R19, -RZ, R23.H0_H0 ;  /* 0x20000017ff137230 */ /* 0x000fe40000004100 */
[----:B------:R-:W-:Y:S02]  /*08e0*/  HADD2.F32 R39, -RZ, R39.H1_H1 ;  /* 0x30000027ff277230 */ /* 0x000fe40000004100 */
[----:B------:R-:W-:Y:S01]  /*08f0*/  FFMA.FTZ R27, R2, R4, R27 ;  /* 0x00000004021b7223 */ /* 0x000fe2000001001b */
[----:B------:R-:W-:Y:S02]  /*0900*/  HADD2.F32 R21, -RZ, R21.H1_H1 ;  /* 0x30000015ff157230 */ /* 0x000fe40000004100 */
[----:B------:R-:W-:Y:S01]  /*0910*/  FMUL.FTZ R6, R19, R17 ;  /* 0x0000001113067220 */ /* 0x000fe20000410000 */
[----:B------:R-:W-:Y:S01]  /*0920*/  FMUL.FTZ R4, R10, R41 ;  /* 0x000000290a047220 */ /* 0x000fe20000410000 */
[----:B------:R-:W-:-:S02]  /*0930*/  HADD2.F32 R23, -RZ, R23.H1_H1 ;  /* 0x30000017ff177230 */ /* 0x000fc40000004100 */
[----:B------:R-:W-:Y:S01]  /*0940*/  FADD.FTZ R39, -R26, R39 ;  /* 0x000000271a277221 */ /* 0x000fe20000010100 */
[----:B------:R-:W-:Y:S02]  /*0950*/  HADD2.F32 R41, -RZ, R36.H0_H0 ;  /* 0x20000024ff297230 */ /* 0x000fe40000004100 */
[----:B------:R-:W-:Y:S01]  /*0960*/  FFMA.FTZ R27, R4, R6, R27 ;  /* 0x00000006041b7223 */ /* 0x000fe2000001001b */
[----:B------:R-:W-:Y:S01]  /*0970*/  FMUL.FTZ R14, R23, R21 ;  /* 0x00000015170e7220 */ /* 0x000fe20000410000 */
[----:B------:R-:W-:Y:S01]  /*0980*/  FMUL.FTZ R6, R10, R39 ;  /* 0x000000270a067220 */ /* 0x000fe20000410000 */
[----:B------:R-:W-:-:S03]  /*0990*/  FADD.FTZ R41, -R26, R41 ;  /* 0x000000291a297221 */ /* 0x000fc60000010100 */
[----:B------:R-:W-:Y:S01]  /*09a0*/  FFMA.FTZ R27, R6, R14, R27 ;  /* 0x0000000e061b7223 */ /* 0x000fe2000001001b */
[----:B------:R-:W-:Y:S01]  /*09b0*/  FMUL.FTZ R14, R10, R41 ;  /* 0x000000290a0e7220 */ /* 0x000fe20000410000 */
[--C-:B------:R-:W-:Y:S02]  /*09c0*/  HADD2.F32 R41, -RZ, R37.reuse.H0_H0 ;  /* 0x20000025ff297230 */ /* 0x100fe40000004100 */
[----:B------:R-:W-:Y:S02]  /*09d0*/  HADD2.F32 R37, -RZ, R37.H1_H1 ;  /* 0x30000025ff257230 */ /* 0x000fe40000004100 */
[----:B------:R-:W-:Y:S02]  /*09e0*/  HADD2.F32 R12, -RZ, R24.H0_H0 ;  /* 0x20000018ff0c7230 */ /* 0x000fe40000004100 */
[----:B------:R-:W-:Y:S02]  /*09f0*/  HADD2.F32 R39, -RZ, R36.H1_H1 ;  /* 0x30000024ff277230 */ /* 0x000fe40000004100 */
[----:B------:R-:W-:-:S02]  /*0a00*/  HADD2.F32 R16, -RZ, R24.H1_H1 ;  /* 0x30000018ff107230 */ /* 0x000fc40000004100 */
[--C-:B------:R-:W-:Y:S02]  /*0a10*/  HADD2.F32 R20, -RZ, R25.reuse.H0_H0 ;  /* 0x20000019ff147230 */ /* 0x100fe40000004100 */
[----:B------:R-:W-:Y:S02]  /*0a20*/  HADD2.F32 R24, -RZ, R25.H1_H1 ;  /* 0x30000019ff187230 */ /* 0x000fe40000004100 */
[C---:B------:R-:W-:Y:S01]  /*0a30*/  FADD.FTZ R25, -R26.reuse, R37 ;  /* 0x000000251a197221 */ /* 0x040fe20000010100 */
[--C-:B------:R-:W-:Y:S02]  /*0a40*/  HADD2.F32 R37, -RZ, R28.reuse.H0_H0 ;  /* 0x2000001cff257230 */ /* 0x100fe40000004100 */
[----:B------:R-:W-:Y:S01]  /*0a50*/  FMUL.FTZ R18, R11, R12 ;  /* 0x0000000c0b127220 */ /* 0x000fe20000410000 */
[----:B------:R-:W-:Y:S02]  /*0a60*/  HADD2.F32 R45, -RZ, R28.H1_H1 ;  /* 0x3000001cff2d7230 */ /* 0x000fe40000004100 */
[----:B------:R-:W-:Y:S01]  /*0a70*/  FFMA.FTZ R28, R3, R11, RZ ;  /* 0x0000000b031c7223 */ /* 0x000fe200000100ff */
[----:B------:R-:W-:Y:S01]  /*0a80*/  FADD.FTZ R39, -R26, R39 ;  /* 0x000000271a277221 */ /* 0x000fe20000010100 */
[----:B------:R-:W-:Y:S01]  /*0a90*/  FFMA.FTZ R27, R14, R18, R27 ;  /* 0x000000120e1b7223 */ /* 0x000fe2000001001b */
[----:B------:R-:W-:Y:S01]  /*0aa0*/  FMUL.FTZ R22, R13, R16 ;  /* 0x000000100d167220 */ /* 0x000fe20000410000 */
[----:B------:R-:W-:Y:S01]  /*0ab0*/  FFMA.FTZ R28, R15, R13, R28 ;  /* 0x0000000d0f1c7223 */ /* 0x000fe2000001001c */
[----:B------:R-:W-:Y:S01]  /*0ac0*/  FMUL.FTZ R18, R10, R39 ;  /* 0x000000270a127220 */ /* 0x000fe20000410000 */
[----:B------:R-:W-:-:S02]  /*0ad0*/  FADD.FTZ R41, -R26, R41 ;  /* 0x000000291a297221 */ /* 0x000fc40000010100 */
[----:B------:R-:W-:Y:S01]  /*0ae0*/  FFMA.FTZ R28, R19, R17, R28 ;  /* 0x00000011131c7223 */ /* 0x000fe2000001001c */
[----:B------:R-:W-:Y:S01]  /*0af0*/  FFMA.FTZ R27, R18, R22, R27 ;  /* 0x00000016121b7223 */ /* 0x000fe2000001001b */
[----:B------:R-:W-:Y:S01]  /*0b00*/  FMUL.FTZ R36, R17, R20 ;  /* 0x0000001411247220 */ /* 0x000fe20000410000 */
[----:B------:R-:W-:Y:S01]  /*0b10*/  FMUL.FTZ R22, R10, R41 ;  /* 0x000000290a167220 */ /* 0x000fe20000410000 */
[----:B------:R-:W-:Y:S01]  /*0b20*/  FFMA.FTZ R28, R23, R21, R28 ;  /* 0x00000015171c7223 */ /* 0x000fe2000001001c */
[----:B------:R-:W-:Y:S01]  /*0b30*/  FADD.FTZ R37, -R26, R37 ;  /* 0x000000251a257221 */ /* 0x000fe20000010100 */
[----:B------:R-:W-:Y:S01]  /*0b40*/  FMUL.FTZ R25, R10, R25 ;  /* 0x000000190a197220 */ /* 0x000fe20000410000 */
[----:B------:R-:W-:Y:S01]  /*0b50*/  FFMA.FTZ R36, R22, R36, R27 ;  /* 0x0000002416247223 */ /* 0x000fe2000001001b */
[----:B------:R-:W-:Y:S01]  /*0b60*/  FMUL.FTZ R27, R21, R24 ;  /* 0x00000018151b7220 */ /* 0x000fe20000410000 */
[--C-:B------:R-:W-:Y:S02]  /*0b70*/  HADD2.F32 R38, -RZ, R30.reuse.H0_H0 ;  /* 0x2000001eff267230 */ /* 0x100fe40000004100 */
[----:B------:R-:W-:Y:S01]  /*0b80*/  FFMA.FTZ R28, R11, R12, R28 ;  /* 0x0000000c0b1c7223 */ /* 0x000fe2000001001c */
[----:B------:R-:W-:Y:S01]  /*0b90*/  FMUL.FTZ R39, R10, R37 ;  /* 0x000000250a277220 */ /* 0x000fe20000410000 */
[----:B------:R-:W-:Y:S01]  /*0ba0*/  FFMA.FTZ R36, R25, R27, R36 ;  /* 0x0000001b19247223 */ /* 0x000fe20000010024 */
[----:B------:R-:W-:-:S02]  /*0bb0*/  HADD2.F32 R41, -RZ, R30.H1_H1 ;  /* 0x3000001eff297230 */ /* 0x000fc40000004100 */
[----:B------:R-:W-:Y:S01]  /*0bc0*/  FMUL.FTZ R27, R11, R38 ;  /* 0x000000260b1b7220 */ /* 0x000fe20000410000 */
[----:B------:R-:W-:Y:S02]  /*0bd0*/  HADD2.F32 R37, -RZ, R29.H0_H0 ;  /* 0x2000001dff257230 */ /* 0x000fe40000004100 */
[----:B------:R-:W-:Y:S01]  /*0be0*/  FADD.FTZ R45, -R26, R45 ;  /* 0x0000002d1a2d7221 */ /* 0x000fe20000010100 */
[----:B------:R-:W-:Y:S01]  /*0bf0*/  FFMA.FTZ R28, R13, R16, R28 ;  /* 0x000000100d1c7223 */ /* 0x000fe2000001001c */
[----:B------:R-:W-:Y:S02]  /*0c00*/  HADD2.F32 R40, -RZ, R31.H0_H0 ;  /* 0x2000001fff287230 */ /* 0x000fe40000004100 */
[----:B------:R-:W-:Y:S01]  /*0c10*/  FFMA.FTZ R27, R39, R27, R36 ;  /* 0x0000001b271b7223 */ /* 0x000fe20000010024 */
[----:B------:R-:W-:Y:S01]  /*0c20*/  FMUL.FTZ R30, R13, R41 ;  /* 0x000000290d1e7220 */ /* 0x000fe20000410000 */
[----:B------:R-:W-:Y:S01]  /*0c30*/  FMUL.FTZ R42, R10, R45 ;  /* 0x0000002d0a2a7220 */ /* 0x000fe20000410000 */
[----:B------:R-:W-:Y:S01]  /*0c40*/  FADD.FTZ R37, -R26, R37 ;  /* 0x000000251a257221 */ /* 0x000fe20000010100 */
[----:B------:R-:W-:Y:S01]  /*0c50*/  FFMA.FTZ R28, R17, R20, R28 ;  /* 0x00000014111c7223 */ /* 0x000fe2000001001c */
[----:B------:R-:W-:-:S02]  /*0c60*/  HADD2.F32 R45, -RZ, R29.H1_H1 ;  /* 0x3000001dff2d7230 */ /* 0x000fc40000004100 */
[----:B------:R-:W-:Y:S01]  /*0c70*/  FFMA.FTZ R27, R42, R30, R27 ;  /* 0x0000001e2a1b7223 */ /* 0x000fe2000001001b */
[----:B------:R-:W-:Y:S01]  /*0c80*/  FMUL.FTZ R29, R17, R40 ;  /* 0x00000028111d7220 */ /* 0x000fe20000410000 */
[----:B------:R-:W-:Y:S01]  /*0c90*/  FMUL.FTZ R44, R10, R37 ;  /* 0x000000250a2c7220 */ /* 0x000fe20000410000 */
[----:B------:R-:W-:Y:S01]  /*0ca0*/  FFMA.FTZ R28, R21, R24, R28 ;  /* 0x00000018151c7223 */ /* 0x000fe2000001001c */
[----:B------:R-:W-:Y:S02]  /*0cb0*/  HADD2.F32 R46, -RZ, R31.H1_H1 ;  /* 0x3000001fff2e7230 */ /* 0x000fe40000004100 */
[----:B------:R-:W-:Y:S01]  /*0cc0*/  FADD.FTZ R45, -R26, R45 ;  /* 0x0000002d1a2d7221 */ /* 0x000fe20000010100 */
[----:B------:R-:W-:Y:S01]  /*0cd0*/  FFMA.FTZ R30, R44, R29, R27 ;  /* 0x0000001d2c1e7223 */ /* 0x000fe2000001001b */
[----:B------:R-:W-:Y:S01]  /*0ce0*/  FFMA.FTZ R28, R11, R38, R28 ;  /* 0x000000260b1c7223 */ /* 0x000fe2000001001c */
[----:B------:R-:W-:Y:S02]  /*0cf0*/  HADD2.F32 R29, -RZ, R32.H0_H0 ;  /* 0x20000020ff1d7230 */ /* 0x000fe40000004100 */
[----:B------:R-:W-:Y:S01]  /*0d00*/  FMUL.FTZ R47, R10, R45 ;  /* 0x0000002d0a2f7220 */ /* 0x000fe20000410000 */
[----:B------:R-:W-:Y:S01]  /*0d10*/  FMUL.FTZ R27, R21, R46 ;  /* 0x0000002e151b7220 */ /* 0x000fe20000410000 */
[----:B------:R-:W-:Y:S01]  /*0d20*/  FFMA.FTZ R28, R13, R41, R28 ;  /* 0x000000290d1c7223 */ /* 0x000fe2000001001c */
[----:B------:R-:W-:-:S02]  /*0d30*/  HADD2.F32 R45, -RZ, R34.H0_H0 ;  /* 0x20000022ff2d7230 */ /* 0x000fc40000004100 */
[----:B------:R-:W-:Y:S01]  /*0d40*/  FADD.FTZ R29, -R26, R29 ;  /* 0x0000001d1a1d7221 */ /* 0x000fe20000010100 */
[----:B------:R-:W-:Y:S02]  /*0d50*/  HADD2.F32 R31, -RZ, R32.H1_H1 ;  /* 0x30000020ff1f7230 */ /* 0x000fe40000004100 */
[----:B------:R-:W-:Y:S01]  /*0d60*/  FFMA.FTZ R28, R17, R40, R28 ;  /* 0x00000028111c7223 */ /* 0x000fe2000001001c */
[----:B------:R-:W-:Y:S01]  /*0d70*/  FFMA.FTZ R27, R47, R27, R30 ;  /* 0x0000001b2f1b7223 */ /* 0x000fe2000001001e */
[----:B------:R-:W-:Y:S01]  /*0d80*/  FMUL.FTZ R30, R11, R45 ;  /* 0x0000002d0b1e7220 */ /* 0x000fe20000410000 */
[----:B------:R-:W-:Y:S01]  /*0d90*/  FMUL.FTZ R48, R10, R29 ;  /* 0x0000001d0a307220 */ /* 0x000fe20000410000 */
[----:B------:R-:W-:Y:S02]  /*0da0*/  HADD2.F32 R50, -RZ, R34.H1_H1 ;  /* 0x30000022ff327230 */ /* 0x000fe40000004100 */
[----:B------:R-:W-:Y:S01]  /*0db0*/  FADD.FTZ R31, -R26, R31 ;  /* 0x0000001f1a1f7221 */ /* 0x000fe20000010100 */
[----:B------:R-:W-:-:S02]  /*0dc0*/  HADD2.F32 R29, -RZ, R33.H0_H0 ;  /* 0x20000021ff1d7230 */ /* 0x000fc40000004100 */
[----:B------:R-:W-:Y:S01]  /*0dd0*/  FFMA.FTZ R28, R21, R46, R28 ;  /* 0x0000002e151c7223 */ /* 0x000fe2000001001c */
[----:B------:R-:W-:Y:S01]  /*0de0*/  FFMA.FTZ R30, R48, R30, R27 ;  /* 0x0000001e301e7223 */ /* 0x000fe2000001001b */
[----:B------:R-:W-:Y:S01]  /*0df0*/  FMUL.FTZ R27, R13, R50 ;  /* 0x000000320d1b7220 */ /* 0x000fe20000410000 */
[----:B------:R-:W-:Y:S01]  /*0e00*/  FMUL.FTZ R51, R10, R31 ;  /* 0x0000001f0a337220 */ /* 0x000fe20000410000 */
[----:B------:R-:W-:Y:S02]  /*0e10*/  HADD2.F32 R49, -RZ, R35.H0_H0 ;  /* 0x20000023ff317230 */ /* 0x000fe40000004100 */
[----:B------:R-:W-:Y:S01]  /*0e20*/  FADD.FTZ R29, -R26, R29 ;  /* 0x0000001d1a1d7221 */ /* 0x000fe20000010100 */
[----:B------:R-:W-:Y:S02]  /*0e30*/  HADD2.F32 R33, -RZ, R33.H1_H1 ;  /* 0x30000021ff217230 */ /* 0x000fe40000004100 */
[----:B------:R-:W-:Y:S01]  /*0e40*/  FFMA.FTZ R28, R11, R45, R28 ;  /* 0x0000002d0b1c7223 */ /* 0x000fe2000001001c */
[----:B------:R-:W-:Y:S01]  /*0e50*/  FFMA.FTZ R27, R51, R27, R30 ;  /* 0x0000001b331b7223 */ /* 0x000fe2000001001e */
[----:B------:R-:W-:-:S02]  /*0e60*/  HADD2.F32 R53, -RZ, R35.H1_H1 ;  /* 0x30000023ff357230 */ /* 0x000fc40000004100 */
[----:B------:R-:W-:Y:S01]  /*0e70*/  FMUL.FTZ R30, R17, R49 ;  /* 0x00000031111e7220 */ /* 0x000fe20000410000 */
[----:B------:R-:W-:Y:S01]  /*0e80*/  FMUL.FTZ R52, R10, R29 ;  /* 0x0000001d0a347220 */ /* 0x000fe20000410000 */
[----:B------:R-:W-:Y:S01]  /*0e90*/  FADD.FTZ R33, -R26, R33 ;  /* 0x000000211a217221 */ /* 0x000fe20000010100 */
[----:B------:R-:W-:Y:S01]  /*0ea0*/  FFMA.FTZ R28, R13, R50, R28 ;  /* 0x000000320d1c7223 */ /* 0x000fe2000001001c */
[----:B------:R-:W-:Y:S02]  /*0eb0*/  IMAD R31, R54, 0x28, R7 ;  /* 0x00000028361f7824 */ /* 0x000fe400078e0207 */
[----:B------:R-:W-:Y:S01]  /*0ec0*/  FFMA.FTZ R27, R52, R30, R27 ;  /* 0x0000001e341b7223 */ /* 0x000fe2000001001b */
[----:B------:R-:W-:Y:S01]  /*0ed0*/  FMUL.FTZ R29, R21, R53 ;  /* 0x00000035151d7220 */ /* 0x000fe20000410000 */
[----:B------:R-:W-:Y:S01]  /*0ee0*/  FMUL.FTZ R54, R10, R33 ;  /* 0x000000210a367220 */ /* 0x000fe20000410000 */
[----:B------:R-:W-:Y:S01]  /*0ef0*/  FFMA.FTZ R26, R17, R49, R28 ;  /* 0x00000031111a7223 */ /* 0x000fe2000001001c */
[----:B------:R-:W-:-:S02]  /*0f00*/  LEA R56, R56, R31, 0x3 ;  /* 0x0000001f38387211 */ /* 0x000fc400078e18ff */
[----:B------:R-:W-:Y:S01]  /*0f10*/  FFMA.FTZ R27, R54, R29, R27 ;  /* 0x0000001d361b7223 */ /* 0x000fe2000001001b */
[----:B------:R-:W-:-:S05]  /*0f20*/  FFMA.FTZ R26, R21, R53, R26 ;  /* 0x00000035151a7223 */ /* 0x000fca000001001a */
[----:B------:R1:W-:Y:S01]  /*0f30*/  STS.64 [R56], R26 ;  /* 0x0000001a38007388 */ /* 0x0003e20000000a00 */
[----:B------:R-:W-:Y:S01]  /*0f40*/  FADD.FTZ R31, RZ, R3 ;  /* 0x00000003ff1f7221 */ /* 0x000fe20000010000 */
[----:B------:R-:W-:Y:S01]  /*0f50*/  FFMA.FTZ R29, R0, R3, RZ ;  /* 0x00000003001d7223 */ /* 0x000fe200000100ff */
[----:B0-----:R-:W-:Y:S01]  /*0f60*/  ULEA UR8, UR13, UR12, 0x18 ;  /* 0x0000000c0d087291 */ /* 0x001fe2000f8ec03f */
[----:B------:R-:W-:Y:S01]  /*0f70*/  SHF.R.S32.HI R32, RZ, 0x1f, R5 ;  /* 0x0000001fff207819 */ /* 0x000fe20000011405 */
[----:B------:R-:W-:Y:S01]  /*0f80*/  FADD.FTZ R31, R31, R12 ;  /* 0x0000000c1f1f7221 */ /* 0x000fe20000010000 */
[----:B------:R-:W-:Y:S01]  /*0f90*/  FFMA.FTZ R28, R14, R12, R29 ;  /* 0x0000000c0e1c7223 */ /* 0x000fe2000001001d */
[----:B------:R-:W-:Y:S02]  /*0fa0*/  LOP3.LUT R34, R55, 0x18, RZ, 0xc0, !PT ;  /* 0x0000001837227812 */ /* 0x000fe400078ec0ff */
[----:B------:R-:W-:Y:S01]  /*0fb0*/  FADD.FTZ R30, R31, R38 ;  /* 0x000000261f1e7221 */ /* 0x000fe20000010000 */
[----:B------:R-:W-:Y:S01]  /*0fc0*/  LEA.HI R31, R32, R5, RZ, 0x2 ;  /* 0x00000005201f7211 */ /* 0x000fe200078f10ff */
[----:B------:R-:W-:Y:S01]  /*0fd0*/  FFMA.FTZ R29, R39, R38, R28 ;  /* 0x00000026271d7223 */ /* 0x000fe2000001001c */
[----:B------:R-:W-:Y:S01]  /*0fe0*/  LEA R33, R5, UR8, 0x5 ;  /* 0x0000000805217c11 */ /* 0x000fe2000f8e28ff */
[----:B-1----:R-:W-:Y:S01]  /*0ff0*/  FADD.FTZ R27, R30, R45 ;  /* 0x0000002d1e1b7221 */ /* 0x002fe20000010000 */
[----:B------:R-:W-:-:S02]  /*1000*/  LOP3.LUT R36, R34, 0x10, RZ, 0x3c, !PT ;  /* 0x0000001022247812 */ /* 0x000fc400078e3cff */
[----:B------:R-:W-:Y:S01]  /*1010*/  SHF.R.S32.HI R30, RZ, 0x2, R31 ;  /* 0x00000002ff1e7819 */ /* 0x000fe2000001141f */
[----:B------:R-:W-:Y:S01]  /*1020*/  FFMA.FTZ R26, R48, R45, R29 ;  /* 0x0000002d301a7223 */ /* 0x000fe2000001001d */
[----:B------:R-:W-:Y:S01]  /*1030*/  LOP3.LUT R28, R34, 0x8, RZ, 0x3c, !PT ;  /* 0x00000008221c7812 */ /* 0x000fe200078e3cff */
[----:B------:R-:W-:Y:S01]  /*1040*/  FADD.FTZ R37, RZ, R15 ;  /* 0x0000000fff257221 */ /* 0x000fe20000010000 */
[C---:B------:R-:W-:Y:S01]  /*1050*/  IADD3 R56, R33.reuse, R34, RZ ;  /* 0x0000002221387210 */ /* 0x040fe20007ffe0ff */
[----:B------:R-:W-:Y:S01]  /*1060*/  BAR.SYNC.DEFER_BLOCKING 0x0 ;  /* 0x0000000000007b1d */ /* 0x000fe20000010000 */
[C---:B------:R-:W-:Y:S01]  /*1070*/  IADD3 R35, R33.reuse, R36, RZ ;  /* 0x0000002421237210 */ /* 0x040fe20007ffe0ff */
[----:B------:R-:W-:Y:S01]  /*1080*/  FFMA.FTZ R29, R2, R15, RZ ;  /* 0x0000000f021d7223 */ /* 0x000fe200000100ff */
[----:B------:R-:W-:Y:S01]  /*1090*/  IADD3 R36, R30, 0x50, RZ ;  /* 0x000000501e247810 */ /* 0x000fe20007ffe0ff */
[----:B------:R-:W-:Y:S02]  /*10a0*/  IMAD.IADD R34, R33, 0x1, R28 ;  /* 0x0000000121227824 */ /* 0x000fe400078e021c */
[----:B------:R-:W-:Y:S01]  /*10b0*/  FADD.FTZ R59, RZ, R19 ;  /* 0x00000013ff3b7221 */ /* 0x000fe20000010000 */
[----:B------:R-:W-:Y:S01]  /*10c0*/  FFMA.FTZ R57, R4, R19, RZ ;  /* 0x0000001304397223 */ /* 0x000fe200000100ff */
[----:B------:R-:W-:Y:S01]  /*10d0*/  FADD.FTZ R28, R37, R16 ;  /* 0x00000010251c7221 */ /* 0x000fe20000010000 */
[----:B------:R-:W-:Y:S01]  /*10e0*/  FFMA.FTZ R29, R18, R16, R29 ;  /* 0x00000010121d7223 */ /* 0x000fe2000001001d */
[----:B------:R-:W-:Y:S01]  /*10f0*/  SHF.R.S32.HI R37, RZ, 0x1f, R36 ;  /* 0x0000001fff257819 */ /* 0x000fe20000011424 */
[----:B------:R-:W-:Y:S01]  /*1100*/  FADD.FTZ R59, R59, R20 ;  /* 0x000000143b3b7221 */ /* 0x000fe20000010000 */
[----:B------:R-:W-:-:S02]  /*1110*/  FFMA.FTZ R57, R22, R20, R57 ;  /* 0x0000001416397223 */ /* 0x000fc40000010039 */
[----:B------:R-:W-:Y:S01]  /*1120*/  LEA.HI R36, R37, R36, RZ, 0x2 ;  /* 0x0000002425247211 */ /* 0x000fe200078f10ff */
[----:B------:R-:W-:Y:S01]  /*1130*/  FADD.FTZ R37, RZ, R23 ;  /* 0x00000017ff257221 */ /* 0x000fe20000010000 */
[----:B------:R-:W-:Y:S01]  /*1140*/  FFMA.FTZ R57, R44, R40, R57 ;  /* 0x000000282c397223 */ /* 0x000fe20000010039 */
[----:B------:R0:W-:Y:S02]  /*1150*/  STS.64 [R56], R26 ;  /* 0x0000001a38007388 */ /* 0x0001e40000000a00 */
[----:B------:R-:W-:Y:S01]  /*1160*/  FADD.FTZ R37, R37, R24 ;  /* 0x0000001825257221 */ /* 0x000fe20000010000 */
[----:B0-----:R-:W-:Y:S01]  /*1170*/  LOP3.LUT R56, R55, 0x18, RZ, 0xc, !PT ;  /* 0x0000001837387812 */ /* 0x001fe200078e0cff */
[----:B------:R-:W-:Y:S01]  /*1180*/  FADD.FTZ R27, R28, R41 ;  /* 0x000000291c1b7221 */ /* 0x000fe20000010000 */
[----:B------:R-:W-:Y:S02]  /*1190*/  FFMA.FTZ R26, R42, R41, R29 ;  /* 0x000000292a1a7223 */ /* 0x000fe4000001001d */
[----:B------:R-:W-:Y:S01]  /*11a0*/  IADD3 R33, R33, R56, RZ ;  /* 0x0000003821217210 */ /* 0x000fe20007ffe0ff */
[----:B------:R-:W-:Y:S01]  /*11b0*/  FFMA.FTZ R56, R6, R23, RZ ;  /* 0x0000001706387223 */ /* 0x000fe200000100ff */
[----:B------:R-:W-:Y:S01]  /*11c0*/  FADD.FTZ R28, R59, R40 ;  /* 0x000000283b1c7221 */ /* 0x000fe20000010000 */
[----:B------:R-:W-:Y:S01]  /*11d0*/  FADD.FTZ R27, R27, R50 ;  /* 0x000000321b1b7221 */ /* 0x000fe20000010000 */
[----:B------:R-:W-:Y:S01]  /*11e0*/  FFMA.FTZ R26, R51, R50, R26 ;  /* 0x00000032331a7223 */ /* 0x000fe2000001001a */
[----:B------:R-:W-:Y:S01]  /*11f0*/  FFMA.FTZ R56, R25, R24, R56 ;  /* 0x0000001819387223 */ /* 0x000fe20000010038 */
[----:B------:R-:W-:Y:S01]  /*1200*/  FADD.FTZ R29, R28, R49 ;  /* 0x000000311c1d7221 */ /* 0x000fe20000010000 */
[----:B------:R-:W-:-:S02]  /*1210*/  FFMA.FTZ R28, R52, R49, R57 ;  /* 0x00000031341c7223 */ /* 0x000fc40000010039 */
[----:B------:R0:W-:Y:S04]  /*1220*/  STS.64 [R34], R26 ;  /* 0x0000001a22007388 */ /* 0x0001e80000000a00 */
[----:B------:R1:W-:Y:S01]  /*1230*/  STS.64 [R35], R28 ;  /* 0x0000001c23007388 */ /* 0x0003e20000000a00 */
[----:B0-----:R-:W-:Y:S01]  /*1240*/  FADD.FTZ R26, R37, R46 ;  /* 0x0000002e251a7221 */ /* 0x001fe20000010000 */
[----:B------:R-:W-:-:S03]  /*1250*/  FFMA.FTZ R27, R47, R46, R56 ;  /* 0x0000002e2f1b7223 */ /* 0x000fc60000010038 */
[----:B-1----:R-:W-:Y:S01]  /*1260*/  FADD.FTZ R29, R26, R53 ;  /* 0x000000351a1d7221 */ /* 0x002fe20000010000 */
[----:B------:R-:W-:Y:S01]  /*1270*/  FFMA.FTZ R28, R54, R53, R27 ;  /* 0x00000035361c7223 */ /* 0x000fe2000001001b */
[----:B------:R-:W-:-:S04]  /*1280*/  LOP3.LUT R58, R31, 0xfffffffc, RZ, 0xc0, !PT ;  /* 0xfffffffc1f3a7812 */ /* 0x000fc800078ec0ff */
[----:B------:R-:W-:Y:S01]  /*1290*/  STS.64 [R33], R28 ;  /* 0x0000001c21007388 */ /* 0x000fe20000000a00 */
[----:B------:R-:W-:Y:S01]  /*12a0*/  IMAD.IADD R31, R5, 0x1, -R58 ;  /* 0x00000001051f7824 */ /* 0x000fe200078e0a3a */
[----:B------:R-:W-:Y:S02]  /*12b0*/  IADD3 R58, R30, 0xf0, RZ ;  /* 0x000000f01e3a7810 */ /* 0x000fe40007ffe0ff */
[----:B------:R-:W-:Y:S02]  /*12c0*/  LEA.HI R32, R32, R5, RZ, 0x4 ;  /* 0x0000000520207211 */ /* 0x000fe400078f20ff */
[----:B------:R-:W-:Y:S02]  /*12d0*/  IADD3 R57, R30, 0xa0, RZ ;  /* 0x000000a01e397810 */ /* 0x000fe40007ffe0ff */
[----:B------:R-:W-:Y:S02]  /*12e0*/  SHF.R.S32.HI R35, RZ, 0x1f, R58 ;  /* 0x0000001fff237819 */ /* 0x000fe4000001143a */
[----:B------:R-:W-:-:S02]  /*12f0*/  SHF.R.U32.HI R32, RZ, 0x4, R32 ;  /* 0x00000004ff207819 */ /* 0x000fc40000011620 */
[----:B------:R-:W-:Y:S02]  /*1300*/  SHF.R.S32.HI R34, RZ, 0x1f, R57 ;  /* 0x0000001fff227819 */ /* 0x000fe40000011439 */
[----:B------:R-:W-:Y:S02]  /*1310*/  LEA.HI R35, R35, R58, RZ, 0x2 ;  /* 0x0000003a23237211 */ /* 0x000fe400078f10ff */
[----:B------:R-:W-:Y:S02]  /*1320*/  LEA R30, R30, UR8, 0x5 ;  /* 0x000000081e1e7c11 */ /* 0x000fe4000f8e28ff */
[----:B------:R-:W-:Y:S02]  /*1330*/  LOP3.LUT R27, R31, 0x3, R32, 0x78, !PT ;  /* 0x000000031f1b7812 */ /* 0x000fe400078e7820 */
[----:B------:R-:W-:Y:S02]  /*1340*/  SHF.R.U32.HI R36, RZ, 0x2, R36 ;  /* 0x00000002ff247819 */ /* 0x000fe40000011624 */
[----:B------:R-:W-:-:S02]  /*1350*/  LEA.HI R34, R34, R57, RZ, 0x2 ;  /* 0x0000003922227211 */ /* 0x000fc400078f10ff */
[----:B------:R-:W-:Y:S02]  /*1360*/  SHF.R.U32.HI R32, RZ, 0x2, R35 ;  /* 0x00000002ff207819 */ /* 0x000fe40000011623 */
[----:B------:R-:W-:Y:S01]  /*1370*/  LEA R26, R27, R30, 0x3 ;  /* 0x0000001e1b1a7211 */ /* 0x000fe200078e18ff */
[----:B------:R-:W-:Y:S01]  /*1380*/  BAR.SYNC.DEFER_BLOCKING 0x0 ;  /* 0x0000000000007b1d */ /* 0x000fe20000010000 */
[----:B------:R-:W-:Y:S02]  /*1390*/  LOP3.LUT R35, R31, 0x3, R36, 0x78, !PT ;  /* 0x000000031f237812 */ /* 0x000fe400078e7824 */
[----:B------:R-:W-:-:S03]  /*13a0*/  SHF.R.U32.HI R34, RZ, 0x2, R34 ;  /* 0x00000002ff227819 */ /* 0x000fc60000011622 */
[----:B------:R-:W-:Y:S01]  /*13b0*/  IMAD R36, R35, 0x8, R30 ;  /* 0x0000000823247824 */ /* 0x000fe200078e021e */
[C---:B------:R-:W-:Y:S02]  /*13c0*/  LOP3.LUT R37, R31.reuse, 0x3, R34, 0x78, !PT ;  /* 0x000000031f257812 */ /* 0x040fe400078e7822 */
[----:B------:R-:W-:Y:S02]  /*13d0*/  LOP3.LUT R35, R31, 0x3, R32, 0x78, !PT ;  /* 0x000000031f237812 */ /* 0x000fe400078e7820 */
[-C--:B------:R-:W-:Y:S02]  /*13e0*/  LEA R31, R37, R30.reuse, 0x3 ;  /* 0x0000001e251f7211 */ /* 0x080fe400078e18ff */
[----:B------:R-:W-:Y:S01]  /*13f0*/  LEA R32, R35, R30, 0x3 ;  /* 0x0000001e23207211 */ /* 0x000fe200078e18ff */
[----:B------:R-:W0:Y:S04]  /*1400*/  LDS.64 R26, [R26] ;  /* 0x000000001a1a7984 */ /* 0x000e280000000a00 */
[----:B------:R-:W1:Y:S04]  /*1410*/  LDS.64 R28, [R36+0xa00] ;  /* 0x000a0000241c7984 */ /* 0x000e680000000a00 */
[----:B------:R-:W2:Y:S04]  /*1420*/  LDS.64 R30, [R31+0x1400] ;  /* 0x001400001f1e7984 */ /* 0x000ea80000000a00 */
[----:B------:R-:W3:Y:S01]  /*1430*/  LDS.64 R32, [R32+0x1e00] ;  /* 0x001e000020207984 */ /* 0x000ee20000000a00 */
[----:B------:R-:W-:-:S04]  /*1440*/  USHF.R.U64 UR14, UR11, 0x2, UR5 ;  /* 0x000000020b0e7899 */ /* 0x000fc80008001205 */
[----:B------:R-:W-:Y:S01]  /*1450*/  USHF.L.U32 UR8, UR14, 0x6, URZ ;  /* 0x000000060e087899 */ /* 0x000fe2000800063f */
[C---:B------:R-:W-:Y:S01]  /*1460*/  IADD3 R34, P0, R5.reuse, UR10, RZ ;  /* 0x0000000a05227c10 */ /* 0x040fe2000ff1e0ff */
[----:B------:R-:W-:Y:S02]  /*1470*/  USHF.R.U32.HI UR9, URZ, 0x2, UR5 ;  /* 0x000000023f097899 */ /* 0x000fe40008011605 */
[----:B------:R-:W-:Y:S01]  /*1480*/  ULOP3.LUT UR8, UR8, 0x3f, UR19, 0xf8, !UPT ;  /* 0x0000003f08087892 */ /* 0x000fe2000f8ef813 */
[----:B------:R-:W-:Y:S01]  /*1490*/  LEA.HI.X.SX32 R35, R5, RZ, 0x1, P0 ;  /* 0x000000ff05237211 */ /* 0x000fe200000f0eff */
[----:B------:R-:W-:-:S03]  /*14a0*/  USHF.L.U64.HI UR9, UR14, 0x6, UR9 ;  /* 0x000000060e097899 */ /* 0x000fc60008010209 */
[----:B------:R-:W-:Y:S01]  /*14b0*/  ULDC.64 UR14, c[0x0][0x260] ;  /* 0x00009800000e7ab9 */ /* 0x000fe20000000a00 */
[----:B------:R-:W-:Y:S01]  /*14c0*/  MOV R57, UR8 ;  /* 0x0000000800397c02 */ /* 0x000fe20008000f00 */
[----:B------:R-:W-:-:S04]  /*14d0*/  UIMAD UR9, UR9, 0x500, URZ ;  /* 0x00000500090978a4 */ /* 0x000fc8000f8e023f */
[----:B------:R-:W-:-:S04]  /*14e0*/  IMAD.WIDE.U32 R34, R57, 0x500, R34 ;  /* 0x0000050039227825 */ /* 0x000fc800078e0022 */
[----:B0-----:R-:W-:Y:S01]  /*14f0*/  FADD.FTZ R37, RZ, R26 ;  /* 0x0000001aff257221 */ /* 0x001fe20000010000 */
[----:B------:R-:W-:-:S03]  /*1500*/  FADD.FTZ R26, RZ, R27 ;  /* 0x0000001bff1a7221 */ /* 0x000fc60000010000 */
[----:B-1----:R-:W-:Y:S01]  /*1510*/  FADD.FTZ R37, R37, R28 ;  /* 0x0000001c25257221 */ /* 0x002fe20000010000 */
[----:B------:R-:W-:Y:S01]  /*1520*/  FADD.FTZ R28, R26, R29 ;  /* 0x0000001d1a1c7221 */ /* 0x000fe20000010000 */
[----:B------:R-:W-:Y:S01]  /*1530*/  VIADD R27, R35, UR9 ;  /* 0x00000009231b7c36 */ /* 0x000fe20008000000 */
[----:B------:R-:W-:Y:S01]  /*1540*/  LEA R26, P0, R34, UR14, 0x3 ;  /* 0x0000000e221a7c11 */ /* 0x000fe2000f8018ff */
[----:B--2---:R-:W-:Y:S01]  /*1550*/  FADD.FTZ R37, R37, R30 ;  /* 0x0000001e25257221 */ /* 0x004fe20000010000 */
[----:B------:R-:W-:Y:S02]  /*1560*/  FADD.FTZ R28, R28, R31 ;  /* 0x0000001f1c1c7221 */ /* 0x000fe40000010000 */
[----:B------:R-:W-:Y:S01]  /*1570*/  LEA.HI.X R27, R34, UR15, R27, 0x3, P0 ;  /* 0x0000000f221b7c11 */ /* 0x000fe200080f1c1b */
[----:B---3--:R-:W-:Y:S01]  /*1580*/  FADD.FTZ R32, R37, R32 ;  /* 0x0000002025207221 */ /* 0x008fe20000010000 */
[----:B------:R-:W-:-:S05]  /*1590*/  FADD.FTZ R33, R28, R33 ;  /* 0x000000211c217221 */ /* 0x000fca0000010000 */
[----:B------:R0:W-:Y:S01]  /*15a0*/  STG.E.64 desc[UR16][R26.64+0xa000], R32 ;  /* 0x00a000201a007986 */ /* 0x0001e2000c101b10 */
[----:B------:R-:W-:Y:S01]  /*15b0*/  ISETP.GT.U32.AND P0, PT, R5, 0x1f, PT ;  /* 0x0000001f0500780c */ /* 0x000fe20003f04070 */
[----:B------:R-:W-:Y:S01]  /*15c0*/  BSSY B0, `(.L_x_1318) ;  /* 0x0000063000007945 */ /* 0x000fe20003800000 */
[----:B------:R-:W-:-:S11]  /*15d0*/  CS2R R36, SRZ ;  /* 0x0000000000247805 */ /* 0x000fd6000001ff00 */
[----:B0-----:R-:W-:Y:S05]  /*15e0*/  @P0 BRA `(.L_x_1319) ;  /* 0x0000000400800947 */ /* 0x001fea0003800000 */
[----:B------:R-:W-:Y:S01]  /*15f0*/  USHF.L.U32 UR8, UR11, 0x3, URZ ;  /* 0x000000030b087899 */ /* 0x000fe2000800063f */
[----:B------:R-:W-:Y:S01]  /*1600*/  HFMA2.MMA R27, -RZ, RZ, 0, 2.384185791015625e-06 ;  /* 0x00000028ff1b7435 */ /* 0x000fe200000001ff */
[----:B------:R-:W-:Y:S02]  /*1610*/  SHF.L.U32 R36, R5, 0x3, RZ ;  /* 0x0000000305247819 */ /* 0x000fe400000006ff */
[----:B------:R-:W-:Y:S02]  /*1620*/  ULOP3.LUT UR8, UR8, 0x18, URZ, 0xc0, !UPT ;  /* 0x0000001808087892 */ /* 0x000fe4000f8ec03f */
[----:B------:R-:W-:-:S04]  /*1630*/  LOP3.LUT R36, R36, 0x18, RZ, 0xc0, !PT ;  /* 0x0000001824247812 */ /* 0x000fc800078ec0ff */
[----:B------:R-:W-:-:S05]  /*1640*/  LEA.HI R32, R5, UR8, RZ, 0x1e ;  /* 0x0000000805207c11 */ /* 0x000fca000f8ff0ff */
[----:B------:R-:W-:-:S04]  /*1650*/  IMAD R32, R32, R27, -UR10 ;  /* 0x8000000a20207e24 */ /* 0x000fc8000f8e021b */
[C---:B------:R-:W-:Y:S01]  /*1660*/  VIADD R57, R32.reuse, 0x10 ;  /* 0x0000001020397836 */ /* 0x040fe20000000000 */
[----:B------:R-:W-:Y:S02]  /*1670*/  SHF.R.S32.HI R27, RZ, 0x1f, R32 ;  /* 0x0000001fff1b7819 */ /* 0x000fe40000011420 */
[----:B------:R-:W-:Y:S02]  /*1680*/  IADD3 R28, R32, 0x4, RZ ;  /* 0x00000004201c7810 */ /* 0x000fe40007ffe0ff */
[----:B------:R-:W-:Y:S02]  /*1690*/  LEA.HI R27, R27, R32, RZ, 0x2 ;  /* 0x000000201b1b7211 */ /* 0x000fe400078f10ff */
[----:B------:R-:W-:Y:S02]  /*16a0*/  SHF.R.S32.HI R29, RZ, 0x1f, R28 ;  /* 0x0000001fff1d7819 */ /* 0x000fe4000001141c */
[----:B------:R-:W-:Y:S02]  /*16b0*/  SHF.R.S32.HI R26, RZ, 0x2, R27 ;  /* 0x00000002ff1a7819 */ /* 0x000fe4000001141b */
[----:B------:R-:W-:-:S02]  /*16c0*/  LEA.HI R29, R29, R28, RZ, 0x2 ;  /* 0x0000001c1d1d7211 */ /* 0x000fc400078f10ff */
[----:B------:R-:W-:Y:S01]  /*16d0*/  IADD3 R28, R32, 0x8, RZ ;  /* 0x00000008201c7810 */ /* 0x000fe20007ffe0ff */
[----:B------:R-:W-:Y:S01]  /*16e0*/  IMAD R27, R26, 0x28, R7 ;  /* 0x000000281a1b7824 */ /* 0x000fe200078e0207 */
[----:B------:R-:W-:Y:S02]  /*16f0*/  SHF.R.S32.HI R26, RZ, 0x2, R29 ;  /* 0x00000002ff1a7819 */ /* 0x000fe4000001141d */
[----:B------:R-:W-:Y:S01]  /*1700*/  IADD3 R34, R32, 0xc, RZ ;  /* 0x0000000c20227810 */ /* 0x000fe20007ffe0ff */
[----:B------:R-:W-:Y:S01]  /*1710*/  IMAD.IADD R27, R27, 0x1, R36 ;  /* 0x000000011b1b7824 */ /* 0x000fe200078e0224 */
[----:B------:R-:W-:Y:S01]  /*1720*/  SHF.R.S32.HI R33, RZ, 0x1f, R28 ;  /* 0x0000001fff217819 */ /* 0x000fe2000001141c */
[----:B------:R-:W-:Y:S01]  /*1730*/  IMAD R29, R26, 0x28, R7 ;  /* 0x000000281a1d7824 */ /* 0x000fe200078e0207 */
[----:B------:R-:W-:Y:S02]  /*1740*/  SHF.R.S32.HI R35, RZ, 0x1f, R34 ;  /* 0x0000001fff237819 */ /* 0x000fe40000011422 */
[----:B------:R-:W-:Y:S01]  /*1750*/  LEA.HI R33, R33, R28, RZ, 0x2 ;  /* 0x0000001c21217211 */ /* 0x000fe200078f10ff */
[----:B------:R-:W0:Y:S01]  /*1760*/  LDS.64 R26, [R27] ;  /* 0x000000001b1a7984 */ /* 0x000e220000000a00 */
[----:B------:R-:W-:-:S02]  /*1770*/  IADD3 R29, R36, R29, RZ ;  /* 0x0000001d241d7210 */ /* 0x000fc40007ffe0ff */
[C---:B------:R-:W-:Y:S02]  /*1780*/  IADD3 R58, R32.reuse, 0x18, RZ ;  /* 0x00000018203a7810 */ /* 0x040fe40007ffe0ff */
[----:B------:R-:W-:Y:S01]  /*1790*/  LEA.HI R28, R35, R34, RZ, 0x2 ;  /* 0x00000022231c7211 */ /* 0x000fe200078f10ff */
[----:B------:R1:W2:Y:S01]  /*17a0*/  LDS.64 R30, [R29] ;  /* 0x000000001d1e7984 */ /* 0x0002a20000000a00 */
[----:B------:R-:W-:Y:S02]  /*17b0*/  SHF.R.S32.HI R34, RZ, 0x2, R33 ;  /* 0x00000002ff227819 */ /* 0x000fe40000011421 */
[----:B------:R-:W-:Y:S02]  /*17c0*/  IADD3 R60, R32, 0x1c, RZ ;  /* 0x0000001c203c7810 */ /* 0x000fe40007ffe0ff */
[----:B------:R-:W-:Y:S02]  /*17d0*/  SHF.R.S32.HI R28, RZ, 0x2, R28 ;  /* 0x00000002ff1c7819 */ /* 0x000fe4000001141c */
[----:B------:R-:W-:-:S02]  /*17e0*/  SHF.R.S32.HI R33, RZ, 0x1f, R60 ;  /* 0x0000001fff217819 */ /* 0x000fc4000001143c */
[----:B-1----:R-:W-:Y:S02]  /*17f0*/  SHF.R.S32.HI R29, RZ, 0x1f, R58 ;  /* 0x0000001fff1d7819 */ /* 0x002fe4000001143a */
[----:B------:R-:W-:Y:S01]  /*1800*/  LEA.HI R60, R33, R60, RZ, 0x2 ;  /* 0x0000003c213c7211 */ /* 0x000fe200078f10ff */
[--C-:B------:R-:W-:Y:S01]  /*1810*/  IMAD R33, R28, 0x28, R7.reuse ;  /* 0x000000281c217824 */ /* 0x100fe200078e0207 */
[----:B------:R-:W-:Y:S01]  /*1820*/  LEA.HI R58, R29, R58, RZ, 0x2 ;  /* 0x0000003a1d3a7211 */ /* 0x000fe200078f10ff */
[----:B------:R-:W-:Y:S01]  /*1830*/  IMAD R29, R34, 0x28, R7 ;  /* 0x00000028221d7824 */ /* 0x000fe200078e0207 */
[----:B------:R-:W-:Y:S02]  /*1840*/  SHF.R.S32.HI R56, RZ, 0x1f, R57 ;  /* 0x0000001fff387819 */ /* 0x000fe40000011439 */
[----:B------:R-:W-:Y:S01]  /*1850*/  IADD3 R37, R32, 0x14, RZ ;  /* 0x0000001420257810 */ /* 0x000fe20007ffe0ff */
[----:B------:R-:W-:Y:S01]  /*1860*/  IMAD.IADD R29, R36, 0x1, R29 ;  /* 0x00000001241d7824 */ /* 0x000fe200078e021d */
[----:B------:R-:W-:-:S02]  /*1870*/  LEA.HI R57, R56, R57, RZ, 0x2 ;  /* 0x0000003938397211 */ /* 0x000fc400078f10ff */
[----:B------:R-:W-:Y:S02]  /*1880*/  SHF.R.S32.HI R56, RZ, 0x1f, R37 ;  /* 0x0000001fff387819 */ /* 0x000fe40000011425 */
[----:B------:R-:W-:Y:S01]  /*1890*/  IADD3 R33, R36, R33, RZ ;  /* 0x0000002124217210 */ /* 0x000fe20007ffe0ff */
[----:B------:R-:W1:Y:S01]  /*18a0*/  LDS.64 R28, [R29] ;  /* 0x000000001d1c7984 */ /* 0x000e620000000a00 */
[----:B------:R-:W-:Y:S02]  /*18b0*/  LEA.HI R37, R56, R37, RZ, 0x2 ;  /* 0x0000002538257211 */ /* 0x000fe400078f10ff */
[C---:B------:R-:W-:Y:S02]  /*18c0*/  IADD3 R34, R32.reuse, 0x20, RZ ;  /* 0x0000002020227810 */ /* 0x040fe40007ffe0ff */
[----:B------:R-:W-:Y:S02]  /*18d0*/  IADD3 R56, R32, 0x24, RZ ;  /* 0x0000002420387810 */ /* 0x000fe40007ffe0ff */
[----:B------:R-:W3:Y:S01]  /*18e0*/  LDS.64 R32, [R33] ;  /* 0x0000000021207984 */ /* 0x000ee20000000a00 */
[----:B------:R-:W-:Y:S01]  /*18f0*/  SHF.R.S32.HI R59, RZ, 0x1f, R34 ;  /* 0x0000001fff3b7819 */ /* 0x000fe20000011422 */
[----:B0-----:R-:W-:Y:S01]  /*1900*/  FADD.FTZ R35, RZ, R26 ;  /* 0x0000001aff237221 */ /* 0x001fe20000010000 */
[----:B------:R-:W-:Y:S01]  /*1910*/  SHF.R.S32.HI R57, RZ, 0x2, R57 ;  /* 0x00000002ff397819 */ /* 0x000fe20000011439 */
[----:B------:R-:W-:Y:S01]  /*1920*/  FADD.FTZ R26, RZ, R27 ;  /* 0x0000001bff1a7221 */ /* 0x000fe20000010000 */
[----:B------:R-:W-:-:S02]  /*1930*/  LEA.HI R34, R59, R34, RZ, 0x2 ;  /* 0x000000223b227211 */ /* 0x000fc400078f10ff */
[----:B------:R-:W-:Y:S01]  /*1940*/  SHF.R.S32.HI R59, RZ, 0x1f, R56 ;  /* 0x0000001fff3b7819 */ /* 0x000fe20000011438 */
[----:B--2---:R-:W-:Y:S01]  /*1950*/  FADD.FTZ R35, R35, R30 ;  /* 0x0000001e23237221 */ /* 0x004fe20000010000 */
[----:B------:R-:W-:Y:S01]  /*1960*/  SHF.R.S32.HI R30, RZ, 0x2, R37 ;  /* 0x00000002ff1e7819 */ /* 0x000fe20000011425 */
[--C-:B------:R-:W-:Y:S01]  /*1970*/  IMAD R57, R57, 0x28, R7.reuse ;  /* 0x0000002839397824 */ /* 0x100fe200078e0207 */
[----:B------:R-:W-:Y:S02]  /*1980*/  LEA.HI R56, R59, R56, RZ, 0x2 ;  /* 0x000000383b387211 */ /* 0x000fe400078f10ff */
[----:B------:R-:W-:Y:S01]  /*1990*/  SHF.R.S32.HI R58, RZ, 0x2, R58 ;  /* 0x00000002ff3a7819 */ /* 0x000fe2000001143a */
[--C-:B------:R-:W-:Y:S01]  /*19a0*/  IMAD R61, R30, 0x28, R7.reuse ;  /* 0x000000281e3d7824 */ /* 0x100fe200078e0207 */
[----:B------:R-:W-:Y:S02]  /*19b0*/  SHF.R.S32.HI R60, RZ, 0x2, R60 ;  /* 0x00000002ff3c7819 */ /* 0x000fe4000001143c */
[----:B------:R-:W-:Y:S01]  /*19c0*/  SHF.R.S32.HI R34, RZ, 0x2, R34 ;  /* 0x00000002ff227819 */ /* 0x000fe20000011422 */
[--C-:B------:R-:W-:Y:S01]  /*19d0*/  IMAD R30, R58, 0x28, R7.reuse ;  /* 0x000000283a1e7824 */ /* 0x100fe200078e0207 */
[----:B------:R-:W-:Y:S01]  /*19e0*/  SHF.R.S32.HI R56, RZ, 0x2, R56 ;  /* 0x00000002ff387819 */ /* 0x000fe20000011438 */
[----:B------:R-:W-:-:S02]  /*19f0*/  IMAD R37, R60, 0x28, R7 ;  /* 0x000000283c257824 */ /* 0x000fc400078e0207 */
[----:B------:R-:W-:Y:S01]  /*1a00*/  FADD.FTZ R60, R26, R31 ;  /* 0x0000001f1a3c7221 */ /* 0x000fe20000010000 */
[--C-:B------:R-:W-:Y:S01]  /*1a10*/  IMAD R59, R34, 0x28, R7.reuse ;  /* 0x00000028223b7824 */ /* 0x100fe200078e0207 */
[----:B------:R-:W-:Y:S01]  /*1a20*/  IADD3 R30, R36, R30, RZ ;  /* 0x0000001e241e7210 */ /* 0x000fe20007ffe0ff */
[----:B------:R-:W-:Y:S01]  /*1a30*/  IMAD R27, R56, 0x28, R7 ;  /* 0x00000028381b7824 */ /* 0x000fe200078e0207 */
[C---:B------:R-:W-:Y:S01]  /*1a40*/  IADD3 R56, R36.reuse, R37, RZ ;  /* 0x0000002524387210 */ /* 0x040fe20007ffe0ff */
[C---:B------:R-:W-:Y:S01]  /*1a50*/  IMAD.IADD R58, R36.reuse, 0x1, R57 ;  /* 0x00000001243a7824 */ /* 0x040fe200078e0239 */
[C---:B------:R-:W-:Y:S01]  /*1a60*/  IADD3 R57, R36.reuse, R61, RZ ;  /* 0x0000003d24397210 */ /* 0x040fe20007ffe0ff */
[C---:B------:R-:W-:Y:S01]  /*1a70*/  IMAD.IADD R34, R36.reuse, 0x1, R59 ;  /* 0x0000000124227824 */ /* 0x040fe200078e023b */
[----:B------:R-:W-:Y:S01]  /*1a80*/  IADD3 R36, R36, R27, RZ ;  /* 0x0000001b24247210 */ /* 0x000fe20007ffe0ff */
[----:B------:R-:W-:Y:S01]  /*1a90*/  LDS.64 R30, [R30] ;  /* 0x000000001e1e7984 */ /* 0x000fe20000000a00 */
[----:B-1----:R-:W-:Y:S01]  /*1aa0*/  FADD.FTZ R35, R35, R28 ;  /* 0x0000001c23237221 */ /* 0x002fe20000010000 */
[----:B------:R-:W-:-:S02]  /*1ab0*/  FADD.FTZ R60, R60, R29 ;  /* 0x0000001d3c3c7221 */ /* 0x000fc40000010000 */
[----:B------:R-:W0:Y:S04]  /*1ac0*/  LDS.64 R26, [R58] ;  /* 0x000000003a1a7984 */ /* 0x000e280000000a00 */
[----:B------:R-:W1:Y:S01]  /*1ad0*/  LDS.64 R28, [R57] ;  /* 0x00000000391c7984 */ /* 0x000e620000000a00 */
[----:B---3--:R-:W-:Y:S01]  /*1ae0*/  FADD.FTZ R59, R35, R32 ;  /* 0x00000020233b7221 */ /* 0x008fe20000010000 */
[----:B------:R-:W-:Y:S02]  /*1af0*/  FADD.FTZ R60, R60, R33 ;  /* 0x000000213c3c7221 */ /* 0x000fe40000010000 */
[----:B------:R-:W2:Y:S04]  /*1b00*/  LDS.64 R32, [R56] ;  /* 0x0000000038207984 */ /* 0x000ea80000000a00 */
[----:B------:R-:W3:Y:S04]  /*1b10*/  LDS.64 R34, [R34] ;  /* 0x0000000022227984 */ /* 0x000ee80000000a00 */
[----:B------:R-:W4:Y:S01]  /*1b20*/  LDS.64 R36, [R36] ;  /* 0x0000000024247984 */ /* 0x000f220000000a00 */
[----:B0-----:R-:W-:Y:S01]  /*1b30*/  FADD.FTZ R59, R59, R26 ;  /* 0x0000001a3b3b7221 */ /* 0x001fe20000010000 */
[----:B------:R-:W-:-:S03]  /*1b40*/  FADD.FTZ R60, R60, R27 ;  /* 0x0000001b3c3c7221 */ /* 0x000fc60000010000 */
[----:B-1----:R-:W-:Y:S01]  /*1b50*/  FADD.FTZ R59, R59, R28 ;  /* 0x0000001c3b3b7221 */ /* 0x002fe20000010000 */
[----:B------:R-:W-:-:S03]  /*1b60*/  FADD.FTZ R60, R60, R29 ;  /* 0x0000001d3c3c7221 */ /* 0x000fc60000010000 */
[----:B------:R-:W-:Y:S01]  /*1b70*/  FADD.FTZ R59, R59, R30 ;  /* 0x0000001e3b3b7221 */ /* 0x000fe20000010000 */
[----:B------:R-:W-:-:S03]  /*1b80*/  FADD.FTZ R60, R60, R31 ;  /* 0x0000001f3c3c7221 */ /* 0x000fc60000010000 */
[----:B--2---:R-:W-:Y:S01]  /*1b90*/  FADD.FTZ R59, R59, R32 ;  /* 0x000000203b3b7221 */ /* 0x004fe20000010000 */
[----:B------:R-:W-:-:S03]  /*1ba0*/  FADD.FTZ R60, R60, R33 ;  /* 0x000000213c3c7221 */ /* 0x000fc60000010000 */
[----:B---3--:R-:W-:Y:S01]  /*1bb0*/  FADD.FTZ R59, R59, R34 ;  /* 0x000000223b3b7221 */ /* 0x008fe20000010000 */
[----:B------:R-:W-:-:S03]  /*1bc0*/  FADD.FTZ R60, R60, R35 ;  /* 0x000000233c3c7221 */ /* 0x000fc60000010000 */
[----:B----4-:R-:W-:Y:S01]  /*1bd0*/  FADD.FTZ R36, R59, R36 ;  /* 0x000000243b247221 */ /* 0x010fe20000010000 */
[----:B------:R-:W-:-:S07]  /*1be0*/  FADD.FTZ R37, R60, R37 ;  /* 0x000000253c257221 */ /* 0x000fce0000010000 */
.L_x_1319:
[----:B------:R-:W-:Y:S05]  /*1bf0*/  BSYNC B0 ;  /* 0x0000000000007941 */ /* 0x000fea0003800000 */
.L_x_1318:
        /* <DEDUP_REMOVED lines=17> */
[----:B------:R-:W-:Y:S01]  /*1d10*/  LOP3.LUT R30, R30, 0xffffffc0, R31, 0xe2, !PT ;  /* 0xffffffc01e1e7812 */ /* 0x000fe200078ee21f */
[----:B------:R-:W-:-:S05]  /*1d20*/  IMAD.U32 R31, RZ, RZ, UR8 ;  /* 0x00000008ff1f7e24 */ /* 0x000fca000f8e00ff */
[----:B------:R-:W-:-:S04]  /*1d30*/  LEA R30, R31, R30, 0x9 ;  /* 0x0000001e1f1e7211 */ /* 0x000fc800078e48ff */
[----:B------:R-:W-:-:S05]  /*1d40*/  SHF.L.U32 R31, R30, 0x1, RZ ;  /* 0x000000011e1f7819 */ /* 0x000fca00000006ff */
[----:B0-----:R-:W-:-:S05]  /*1d50*/  IMAD.WIDE.U32 R28, R31, 0x4, R28 ;  /* 0x000000041f1c7825 */ /* 0x001fca00078e001c */
[----:B------:R0:W-:Y:S02]  /*1d60*/  STG.E.64 desc[UR16][R28.64], R26 ;  /* 0x0000001a1c007986 */ /* 0x0001e4000c101b10 */
.L_x_1321:
[----:B------:R-:W-:Y:S05]  /*1d70*/  BSYNC B0 ;  /* 0x0000000000007941 */ /* 0x000fea0003800000 */
.L_x_1320:
[----:B------:R-:W-:-:S04]  /*1d80*/  UIADD3 UR9, UP0, UR11, 0x5, URZ ;  /* 0x000000050b097890 */ /* 0x000fc8000ff1e03f */
[----:B------:R-:W-:Y:S02]  /*1d90*/  UIADD3.X UR10, URZ, UR5, URZ, UP0, !UPT ;  /* 0x000000053f0a7290 */ /* 0x000fe400087fe43f */
[----:B------:R-:W-:-:S04]  /*1da0*/  UISETP.GE.U32.AND UP0, UPT, UR9, UR18, UPT ;  /* 0x000000120900728c */ /* 0x000fc8000bf06070 */
[----:B------:R-:W-:-:S06]  /*1db0*/  UISETP.GE.AND.EX UP0, UPT, UR10, UR7, UPT, UP0 ;  /* 0x000000070a00728c */ /* 0x000fcc000bf06300 */
[----:B------:R-:W-:-:S13]  /*1dc0*/  PLOP3.LUT P0, PT, PT, PT, UP0, 0x80, 0x0 ;  /* 0x000000000000781c */ /* 0x000fda0003f0f008 */
[----:B------:R-:W-:Y:S05]  /*1dd0*/  @P0 BRA `(.L_x_1322) ;  /* 0x0000000000580947 */ /* 0x000fea0003800000 */
[----:B------:R-:W-:Y:S01]  /*1de0*/  BAR.SYNC.DEFER_BLOCKING 0x0 ;  /* 0x0000000000007b1d */ /* 0x000fe20000010000 */
[----:B------:R-:W-:-:S13]  /*1df0*/  ISETP.NE.AND P0, PT, R5, RZ, PT ;  /* 0x000000ff0500720c */ /* 0x000fda0003f05270 */
[----:B------:R-:W-:Y:S05]  /*1e00*/  @P0 BRA `(.L_x_1323) ;  /* 0x0000000000400947 */ /* 0x000fea0003800000 */
[----:B0-----:R-:W0:Y:S01]  /*1e10*/  LDC.64 R26, c[0x0][0x268] ;  /* 0x00009a00ff1a7b82 */ /* 0x001e220000000a00 */
        /* <DEDUP_REMOVED lines=9> */
.L_x_1324:
[----:B------:R-:W2:Y:S04]  /*1eb0*/  LD.E.STRONG.GPU R28, desc[UR16][R26.64] ;  /* 0x000000101a1c7980 */ /* 0x000ea8000c10f900 */
[----:B--2---:R-:W-:Y:S01]  /*1ec0*/  CCTL.IVALL ;  /* 0x00000000ff00798f */ /* 0x004fe20002000000 */
[----:B------:R-:W-:Y:S05]  /*1ed0*/  YIELD ;  /* 0x0000000000007946 */ /* 0x000fea0003800000 */
[----:B-----5:R-:W-:-:S04]  /*1ee0*/  LOP3.LUT R28, R28, R29, RZ, 0x3c, !PT ;  /* 0x0000001d1c1c7212 */ /* 0x020fc800078e3cff */
[----:B------:R-:W-:-:S13]  /*1ef0*/  ISETP.GT.AND P0, PT, R28, -0x1, PT ;  /* 0xffffffff1c00780c */ /* 0x000fda0003f04270 */
[----:B------:R-:W-:Y:S05]  /*1f00*/  @P0 BRA `(.L_x_1324) ;  /* 0xfffffffc00e80947 */ /* 0x000fea000383ffff */
.L_x_1323:
[----:B------:R-:W-:Y:S05]  /*1f10*/  WARPSYNC.ALL ;  /* 0x0000000000007948 */ /* 0x000fea0003800000 */
[----:B------:R-:W-:Y:S06]  /*1f20*/  BAR.SYNC.DEFER_BLOCKING 0x0 ;  /* 0x0000000000007b1d */ /* 0x000fec0000010000 */
[----:B------:R-:W-:Y:S05]  /*1f30*/  BRA `(.L_x_1325) ;  /* 0x0000000000607947 */ /* 0x000fea0003800000 */
.L_x_1322:
[----:B------:R-:W-:Y:S01]  /*1f40*/  BAR.SYNC.DEFER_BLOCKING 0x0 ;  /* 0x0000000000007b1d */ /* 0x000fe20000010000 */
[----:B------:R-:W-:-:S13]  /*1f50*/  ISETP.NE.AND P0, PT, R5, RZ, PT ;  /* 0x000000ff0500720c */ /* 0x000fda0003f05270 */
[----:B------:R-:W-:Y:S05]  /*1f60*/  @P0 BRA `(.L_x_1326) ;  /* 0x00000000004c0947 */ /* 0x000fea0003800000 */
[----:B------:R-:W-:Y:S01]  /*1f70*/  ULDC.64 UR14, c[0x0][0x268] ;  /* 0x00009a00000e7ab9 */ /* 0x000fe20000000a00 */
[----:B0-----:R-:W-:Y:S01]  /*1f80*/  IADD3 R26, RZ, -UR6, RZ ;  /* 0x80000006ff1a7c10 */ /* 0x001fe2000fffe0ff */
        /* <DEDUP_REMOVED lines=11> */
.L_x_1327:
[----:B------:R-:W2:Y:S04]  /*2040*/  LD.E.STRONG.GPU R28, desc[UR16][R26.64] ;  /* 0x000000101a1c7980 */ /* 0x000ea8000c10f900 */
[----:B--2---:R-:W-:Y:S01]  /*2050*/  CCTL.IVALL ;  /* 0x00000000ff00798f */ /* 0x004fe20002000000 */
[----:B------:R-:W-:Y:S05]  /*2060*/  YIELD ;  /* 0x0000000000007946 */ /* 0x000fea0003800000 */
[----:B-----5:R-:W-:-:S04]  /*2070*/  LOP3.LUT R28, R28, R29, RZ, 0x3c, !PT ;  /* 0x0000001d1c1c7212 */ /* 0x020fc800078e3cff */
[----:B------:R-:W-:-:S13]  /*2080*/  ISETP.GT.AND P0, PT, R28, -0x1, PT ;  /* 0xffffffff1c00780c */ /* 0x000fda0003f04270 */
[----:B------:R-:W-:Y:S05]  /*2090*/  @P0 BRA `(.L_x_1327) ;  /* 0xfffffffc00e80947 */ /* 0x000fea000383ffff */
.L_x_1326:
[----:B------:R-:W-:Y:S05]  /*20a0*/  WARPSYNC.ALL ;  /* 0x0000000000007948 */ /* 0x000fea0003800000 */
[----:B------:R-:W-:Y:S06]  /*20b0*/  BAR.SYNC.DEFER_BLOCKING 0x0 ;  /* 0x0000000000007b1d */ /* 0x000fec0000010000 */
.L_x_1325:
[----:B------:R-:W-:Y:S02]  /*20c0*/  ISETP.GT.U32.AND P0, PT, R5, 0xff, PT ;  /* 0x000000ff0500780c */ /* 0x000fe40003f04070 */
[----:B0-----:R-:W-:-:S11]  /*20d0*/  MOV R29, UR4 ;  /* 0x00000004001d7c02 */ /* 0x001fd60008000f00 */
[----:B------:R-:W0:Y:S01]  /*20e0*/  @!P0 LDC R28, c[0x0][0x10] ;  /* 0x00000400ff1c8b82 */ /* 0x000e220000000800 */
[----:B------:R-:W-:-:S07]  /*20f0*/  @!P0 LOP3.LUT R55, R55, 0x7fffffc0, RZ, 0xc0, !PT ;  /* 0x7fffffc037378812 */ /* 0x000fce00078ec0ff */
[----:B------:R-:W1:Y:S01]  /*2100*/  @!P0 LDC.64 R26, c[0x0][0x260] ;  /* 0x00009800ff1a8b82 */ /* 0x000e620000000a00 */
[----:B0-----:R-:W-:Y:S01]  /*2110*/  @!P0 IMAD R28, R28, R29, UR6 ;  /* 0x000000061c1c8e24 */ /* 0x001fe2000f8e021d */
[----:B------:R-:W-:-:S04]  /*2120*/  @!P0 LOP3.LUT R29, R5, 0x1f, RZ, 0xc0, !PT ;  /* 0x0000001f051d8812 */ /* 0x000fc800078ec0ff */
[----:B------:R-:W-:-:S04]  /*2130*/  @!P0 LEA R28, R28, R55, 0x9 ;  /* 0x000000371c1c8211 */ /* 0x000fc800078e48ff */
[----:B------:R-:W-:-:S05]  /*2140*/  @!P0 IADD3 R28, R28, R29, RZ ;  /* 0x0000001d1c1c8210 */ /* 0x000fca0007ffe0ff */
[----:B------:R-:W-:-:S05]  /*2150*/  @!P0 IMAD.SHL.U32 R31, R28, 0x2, RZ ;  /* 0x000000021c1f8824 */ /* 0x000fca00078e00ff */
[C---:B------:R-:W-:Y:S01]  /*2160*/  @!P0 IADD3 R29, R31.reuse, 0x40, RZ ;  /* 0x000000401f1d8810 */ /* 0x040fe20007ffe0ff */
[----:B-1----:R-:W-:-:S04]  /*2170*/  @!P0 IMAD.WIDE.U32 R30, R31, 0x4, R26 ;  /* 0x000000041f1e8825 */ /* 0x002fc800078e001a */
[----:B------:R-:W-:Y:S02]  /*2180*/  @!P0 IMAD.WIDE.U32 R28, R29, 0x4, R26 ;  /* 0x000000041d1c8825 */ /* 0x000fe400078e001a */
[----:B------:R-:W2:Y:S04]  /*2190*/  @!P0 LDG.E.64 R26, desc[UR16][R30.64] ;  /* 0x000000101e1a8981 */ /* 0x000ea8000c1e1b00 */
[----:B------:R-:W3:Y:S01]  /*21a0*/  @!P0 LDG.E.64 R28, desc[UR16][R28.64] ;  /* 0x000000101c1c8981 */ /* 0x000ee2000c1e1b00 */
[----:B------:R-:W-:Y:S01]  /*21b0*/  CS2R R32, SRZ ;  /* 0x0000000000207805 */ /* 0x000fe2000001ff00 */
[----:B------:R-:W-:Y:S02]  /*21c0*/  UIADD3 UR8, UR12, 0x3480, URZ ;  /* 0x000034800c087890 */ /* 0x000fe4000fffe03f */
[----:B------:R-:W-:-:S02]  /*21d0*/  USHF.L.U32 UR14, UR11, 0x3, URZ ;  /* 0x000000030b0e7899 */ /* 0x000fc4000800063f */
[----:B------:R-:W-:Y:S02]  /*21e0*/  ULEA UR8, UR13, UR8, 0x18 ;  /* 0x000000080d087291 */ /* 0x000fe4000f8ec03f */
[----:B------:R-:W-:Y:S02]  /*21f0*/  ULOP3.LUT UR14, UR14, 0x18, URZ, 0xc0, !UPT ;  /* 0x000000180e0e7892 */ /* 0x000fe4000f8ec03f */
[----:B------:R-:W-:Y:S02]  /*2200*/  ULOP3.LUT UR12, UR11, 0x3, URZ, 0xc0, !UPT ;  /* 0x000000030b0c7892 */ /* 0x000fe4000f8ec03f */
[----:B------:R-:W-:Y:S02]  /*2210*/  USHF.R.U64 UR11, UR11, 0x2, UR5 ;  /* 0x000000020b0b7899 */ /* 0x000fe40008001205 */
[----:B------:R-:W-:Y:S01]  /*2220*/  IADD3 R43, R43, -UR14, RZ ;  /* 0x8000000e2b2b7c10 */ /* 0x000fe2000fffe0ff */
[----:B------:R-:W-:Y:S02]  /*2230*/  UIMAD UR12, UR12, 0x140, URZ ;  /* 0x000001400c0c78a4 */ /* 0x000fe4000f8e023f */
[----:B------:R-:W-:-:S02]  /*2240*/  USHF.R.U32.HI UR5, URZ, 0x2, UR5 ;  /* 0x000000023f057899 */ /* 0x000fc40008011605 */
[----:B------:R-:W-:Y:S02]  /*2250*/  UISETP.GE.U32.AND UP0, UPT, UR9, UR18, UPT ;  /* 0x000000120900728c */ /* 0x000fe4000bf06070 */
[----:B------:R-:W-:Y:S02]  /*2260*/  UIMAD UR5, UR5, 0x140000, URZ ;  /* 0x00140000050578a4 */ /* 0x000fe4000f8e023f */
[----:B------:R-:W-:Y:S02]  /*2270*/  UISETP.GE.AND.EX UP0, UPT, UR10, UR7, UPT, UP0 ;  /* 0x000000070a00728c */ /* 0x000fe4000bf06300 */
[----:B------:R-:W-:Y:S01]  /*2280*/  ULOP3.LUT UR4, UR4, 0x1, URZ, 0x3c, !UPT ;  /* 0x0000000104047892 */ /* 0x000fe2000f8e3c3f */
[----:B--2---:R-:W-:Y:S01]  /*2290*/  @!P0 FADD.FTZ R35, RZ, R26 ;  /* 0x0000001aff238221 */ /* 0x004fe20000010000 */
[----:B------:R-:W-:-:S03]  /*22a0*/  @!P0 FADD.FTZ R26, RZ, R27 ;  /* 0x0000001bff1a8221 */ /* 0x000fc60000010000 */
[----:B---3--:R-:W-:Y:S01]  /*22b0*/  @!P0 FADD.FTZ R33, R28, R35 ;  /* 0x000000231c218221 */ /* 0x008fe20000010000 */
[----:B------:R-:W-:Y:S01]  /*22c0*/  @!P0 FADD.FTZ R32, R29, R26 ;  /* 0x0000001a1d208221 */ /* 0x000fe20000010000 */
[----:B------:R-:W-:-:S03]  /*22d0*/  LOP3.LUT P0, RZ, R5, 0xffffff1f, RZ, 0xc0, !PT ;  /* 0xffffff1f05ff7812 */ /* 0x000fc6000780c0ff */
[----:B------:R-:W0:Y:S04]  /*22e0*/  SHFL.BFLY PT, R26, R33, 0x10, 0x1f ;  /* 0x0e001f00211a7f89 */ /* 0x000e2800000e0000 */
[----:B------:R-:W1:Y:S06]  /*22f0*/  SHFL.BFLY PT, R27, R32, 0x10, 0x1f ;  /* 0x0e001f00201b7f89 */ /* 0x000e6c00000e0000 */
[----:B------:R-:W-:-:S04]  /*2300*/  @!P0 SHF.R.U32.HI R34, RZ, 0x2, R5 ;  /* 0x00000002ff228819 */ /* 0x000fc80000011605 */
[----:B------:R-:W-:Y:S01]  /*2310*/  @!P0 LOP3.LUT R34, R34, 0x3ffffff8, RZ, 0xc0, !PT ;  /* 0x3ffffff822228812 */ /* 0x000fe200078ec0ff */
        /* <DEDUP_REMOVED lines=11> */
[----:B------:R-:W-:-:S03]  /*23d0*/  LEA R28, R43, UR8, 0x3 ;  /* 0x000000082b1c7c11 */ /* 0x000fc6000f8e18ff */
[----:B------:R-:W1:Y:S01]  /*23e0*/  SHFL.BFLY PT, R32, R31, 0x2, 0x1f ;  /* 0x0c401f001f207f89 */ /* 0x000e6200000e0000 */
[----:B0-----:R-:W-:Y:S01]  /*23f0*/  FADD.FTZ R33, R30, R33 ;  /* 0x000000211e217221 */ /* 0x001fe20000010000 */
[----:B-1----:R-:W-:-:S04]  /*2400*/  FADD.FTZ R32, R31, R32 ;  /* 0x000000201f207221 */ /* 0x002fc80000010000 */
[----:B------:R-:W0:Y:S01]  /*2410*/  SHFL.BFLY PT, R26, R33, 0x1, 0x1f ;  /* 0x0c201f00211a7f89 */ /* 0x000e2200000e0000 */
[----:B------:R-:W-:-:S03]  /*2420*/  IMAD.WIDE.U32 R30, R5, -0x33333333, RZ ;  /* 0xcccccccd051e7825 */ /* 0x000fc600078e00ff */
[----:B------:R-:W1:Y:S02]  /*2430*/  SHFL.BFLY PT, R27, R32, 0x1, 0x1f ;  /* 0x0c201f00201b7f89 */ /* 0x000e6400000e0000 */
[----:B------:R-:W-:-:S05]  /*2440*/  SHF.R.U32.HI R30, RZ, 0x6, R31 ;  /* 0x00000006ff1e7819 */ /* 0x000fca000001161f */
[----:B------:R-:W-:Y:S02]  /*2450*/  IMAD R31, R30, -0x50, R5 ;  /* 0xffffffb01e1f7824 */ /* 0x000fe400078e0205 */
[----:B0-----:R-:W-:Y:S01]  /*2460*/  FADD.FTZ R26, R33, R26 ;  /* 0x0000001a211a7221 */ /* 0x001fe20000010000 */
[----:B-1----:R-:W-:-:S03]  /*2470*/  FADD.FTZ R27, R32, R27 ;  /* 0x0000001b201b7221 */ /* 0x002fc60000010000 */
[----:B------:R-:W-:Y:S01]  /*2480*/  @!P0 FMUL.FTZ R26, R26, 2.4414062863797880709e-05 ;  /* 0x37cccccd1a1a8820 */ /* 0x000fe20000410000 */
[----:B------:R-:W-:-:S05]  /*2490*/  @!P0 FMUL.FTZ R27, R27, 2.4414062863797880709e-05 ;  /* 0x37cccccd1b1b8820 */ /* 0x000fca0000410000 */
[----:B------:R0:W-:Y:S01]  /*24a0*/  @!P0 STS.64 [R34+UR8], R26 ;  /* 0x0000001a22008988 */ /* 0x0001e20008000a08 */
[----:B------:R-:W-:Y:S01]  /*24b0*/  USHF.L.U32 UR8, UR19, 0x4, URZ ;  /* 0x0000000413087899 */ /* 0x000fe2000800063f */
[----:B------:R-:W-:Y:S03]  /*24c0*/  BAR.SYNC.DEFER_BLOCKING 0x0 ;  /* 0x0000000000007b1d */ /* 0x000fe60000010000 */
[----:B------:R-:W-:-:S06]  /*24d0*/  ULOP3.LUT UR8, UR8, 0x3f0, URZ, 0xc0, !UPT ;  /* 0x000003f008087892 */ /* 0x000fcc000f8ec03f */
[----:B------:R-:W-:Y:S02]  /*24e0*/  IADD3 R30, R30, UR8, RZ ;  /* 0x000000081e1e7c10 */ /* 0x000fe4000fffe0ff */
[----:B0-----:R-:W-:Y:S01]  /*24f0*/  LEA R26, R31, UR12, 0x2 ;  /* 0x0000000c1f1a7c11 */ /* 0x001fe2000f8e10ff */
[----:B------:R-:W-:Y:S01]  /*2500*/  IMAD.U32 R31, RZ, RZ, UR11 ;  /* 0x0000000bff1f7e24 */ /* 0x000fe2000f8e00ff */
[----:B------:R-:W-:Y:S01]  /*2510*/  ULDC.64 UR12, c[0x0][0x210] ;  /* 0x00008400000c7ab9 */ /* 0x000fe20000000a00 */
[----:B------:R-:W-:Y:S01]  /*2520*/  IMAD R30, R30, 0x500, RZ ;  /* 0x000005001e1e7824 */ /* 0x000fe200078e02ff */
[--C-:B------:R-:W-:Y:S01]  /*2530*/  SHF.R.S32.HI R27, RZ, 0x1f, R26.reuse ;  /* 0x0000001fff1b7819 */ /* 0x100fe2000001141a */
[----:B------:R-:W-:Y:S01]  /*2540*/  UMOV UR11, UR9 ;  /* 0x00000009000b7c82 */ /* 0x000fe20008000000 */
[----:B------:R-:W-:Y:S02]  /*2550*/  IADD3 R8, P2, R8, UR12, RZ ;  /* 0x0000000c08087c10 */ /* 0x000fe4000ff5e0ff */
[C---:B------:R-:W-:Y:S01]  /*2560*/  IADD3 R33, R30.reuse, 0x3c00, RZ ;  /* 0x00003c001e217810 */ /* 0x040fe20007ffe0ff */
[----:B------:R-:W-:Y:S01]  /*2570*/  IMAD.WIDE.U32 R26, R31, 0x140000, R26 ;  /* 0x001400001f1a7825 */ /* 0x000fe200078e001a */
[----:B------:R-:W-:-:S02]  /*2580*/  IADD3 R31, R30, 0x1400, RZ ;  /* 0x000014001e1f7810 */ /* 0x000fc40007ffe0ff */
[----:B------:R-:W-:Y:S02]  /*2590*/  IADD3 R35, R30, 0x2800, RZ ;  /* 0x000028001e237810 */ /* 0x000fe40007ffe0ff */
[-C--:B------:R-:W-:Y:S01]  /*25a0*/  IADD3 R32, P3, R31, R26.reuse, RZ ;  /* 0x0000001a1f207210 */ /* 0x080fe20007f7e0ff */
[----:B------:R-:W0:Y:S01]  /*25b0*/  LDS.64 R28, [R28] ;  /* 0x000000001c1c7984 */ /* 0x000e220000000a00 */
[-C--:B------:R-:W-:Y:S02]  /*25c0*/  IADD3 R30, P0, R33, R26.reuse, RZ ;  /* 0x0000001a211e7210 */ /* 0x080fe40007f1e0ff */
[----:B------:R-:W-:Y:S01]  /*25d0*/  IADD3 R31, P1, R35, R26, RZ ;  /* 0x0000001a231f7210 */ /* 0x000fe20007f3e0ff */
[----:B------:R-:W-:Y:S01]  /*25e0*/  VIADD R26, R27, UR5 ;  /* 0x000000051b1a7c36 */ /* 0x000fe20008000000 */
[----:B------:R-:W-:Y:S01]  /*25f0*/  IADD3.X R9, R9, UR13, RZ, P2, !PT ;  /* 0x0000000d09097c10 */ /* 0x000fe200097fe4ff */
[----:B------:R-:W-:Y:S01]  /*2600*/  UMOV UR5, UR10 ;  /* 0x0000000a00057c82 */ /* 0x000fe20008000000 */
[--C-:B0-----:R-:W-:Y:S01]  /*2610*/  FFMA.FTZ R27, R3, R11, -R28.reuse ;  /* 0x0000000b031b7223 */ /* 0x101fe2000001081c */
[--C-:B------:R-:W-:Y:S01]  /*2620*/  FFMA.FTZ R15, R15, R13, -R28.reuse ;  /* 0x0000000d0f0f7223 */ /* 0x100fe2000001081c */
[--C-:B------:R-:W-:Y:S01]  /*2630*/  FFMA.FTZ R19, R19, R17, -R28.reuse ;  /* 0x0000001113137223 */ /* 0x100fe2000001081c */
[--C-:B------:R-:W-:Y:S01]  /*2640*/  FFMA.FTZ R23, R23, R21, -R28.reuse ;  /* 0x0000001517177223 */ /* 0x100fe2000001081c */
[-C--:B------:R-:W-:Y:S01]  /*2650*/  FFMA.FTZ R27, R0, -R29.reuse, R27 ;  /* 0x8000001d001b7223 */ /* 0x080fe2000001001b */
[-C--:B------:R-:W-:Y:S01]  /*2660*/  FFMA.FTZ R15, R2, -R29.reuse, R15 ;  /* 0x8000001d020f7223 */ /* 0x080fe2000001000f */
[-C--:B------:R-:W-:Y:S01]  /*2670*/  FFMA.FTZ R19, R4, -R29.reuse, R19 ;  /* 0x8000001d04137223 */ /* 0x080fe20000010013 */
[----:B------:R-:W-:Y:S01]  /*2680*/  FFMA.FTZ R23, R6, -R29, R23 ;  /* 0x8000001d06177223 */ /* 0x000fe20000010017 */
[C---:B------:R-:W-:Y:S01]  /*2690*/  FMUL.FTZ R27, R10.reuse, R27 ;  /* 0x0000001b0a1b7220 */ /* 0x040fe20000410000 */
[----:B------:R-:W-:Y:S01]  /*26a0*/  FMUL.FTZ R0, R10, R15 ;  /* 0x0000000f0a007220 */ /* 0x000fe20000410000 */
[--C-:B------:R-:W-:Y:S01]  /*26b0*/  FFMA.FTZ R3, R11, R12, -R28.reuse ;  /* 0x0000000c0b037223 */ /* 0x100fe2000001081c */
[C-C-:B------:R-:W-:Y:S01]  /*26c0*/  FFMA.FTZ R33, R13.reuse, R16, -R28.reuse ;  /* 0x000000100d217223 */ /* 0x140fe2000001081c */
[C-C-:B------:R-:W-:Y:S01]  /*26d0*/  FFMA.FTZ R41, R13.reuse, R41, -R28.reuse ;  /* 0x000000290d297223 */ /* 0x140fe2000001081c */
[--C-:B------:R-:W-:Y:S01]  /*26e0*/  FFMA.FTZ R50, R13, R50, -R28.reuse ;  /* 0x000000320d327223 */ /* 0x100fe2000001081c */
[--C-:B------:R-:W-:Y:S01]  /*26f0*/  FFMA.FTZ R38, R11, R38, -R28.reuse ;  /* 0x000000260b267223 */ /* 0x100fe2000001081c */
[C-C-:B------:R-:W-:Y:S01]  /*2700*/  FFMA.FTZ R13, R17.reuse, R20, -R28.reuse ;  /* 0x00000014110d7223 */ /* 0x140fe2000001081c */
[--C-:B------:R-:W-:Y:S01]  /*2710*/  FFMA.FTZ R35, R17, R40, -R28.reuse ;  /* 0x0000002811237223 */ /* 0x100fe2000001081c */
[C-C-:B------:R-:W-:Y:S01]  /*2720*/  FFMA.FTZ R24, R21.reuse, R24, -R28.reuse ;  /* 0x0000001815187223 */ /* 0x140fe2000001081c */
[--C-:B------:R-:W-:Y:S01]  /*2730*/  FFMA.FTZ R46, R21, R46, -R28.reuse ;  /* 0x0000002e152e7223 */ /* 0x100fe2000001081c */
[--C-:B------:R-:W-:Y:S01]  /*2740*/  FFMA.FTZ R11, R11, R45, -R28.reuse ;  /* 0x0000002d0b0b7223 */ /* 0x100fe2000001081c */
[--C-:B------:R-:W-:Y:S01]  /*2750*/  FFMA.FTZ R17, R17, R49, -R28.reuse ;  /* 0x0000003111117223 */ /* 0x100fe2000001081c */
[----:B------:R-:W-:Y:S01]  /*2760*/  FFMA.FTZ R21, R21, R53, -R28 ;  /* 0x0000003515157223 */ /* 0x000fe2000001081c */
[----:B------:R-:W-:Y:S01]  /*2770*/  F2FP.F16.F32.PACK_AB R27, R0, R27 ;  /* 0x0000001b001b723e */ /* 0x000fe200000000ff */
[C---:B------:R-:W-:Y:S01]  /*2780*/  FMUL.FTZ R19, R10.reuse, R19 ;  /* 0x000000130a137220 */ /* 0x040fe20000410000 */
[----:B------:R-:W-:Y:S01]  /*2790*/  FMUL.FTZ R0, R10, R23 ;  /* 0x000000170a007220 */ /* 0x000fe20000410000 */
[-C--:B------:R-:W-:Y:S01]  /*27a0*/  FFMA.FTZ R3, R14, -R29.reuse, R3 ;  /* 0x8000001d0e037223 */ /* 0x080fe20000010003 */
[-C--:B------:R-:W-:Y:S01]  /*27b0*/  FFMA.FTZ R33, R18, -R29.reuse, R33 ;  /* 0x8000001d12217223 */ /* 0x080fe20000010021 */
[-C--:B------:R-:W-:Y:S01]  /*27c0*/  FFMA.FTZ R13, R22, -R29.reuse, R13 ;  /* 0x8000001d160d7223 */ /* 0x080fe2000001000d */
[-C--:B------:R-:W-:Y:S01]  /*27d0*/  FFMA.FTZ R25, R25, -R29.reuse, R24 ;  /* 0x8000001d19197223 */ /* 0x080fe20000010018 */
[-C--:B------:R-:W-:Y:S01]  /*27e0*/  IADD3.X R15, RZ, R26.reuse, RZ, P3, !PT ;  /* 0x0000001aff0f7210 */ /* 0x080fe20001ffe4ff */
[-C--:B------:R-:W-:Y:S01]  /*27f0*/  FFMA.FTZ R39, R39, -R29.reuse, R38 ;  /* 0x8000001d27277223 */ /* 0x080fe20000010026 */
[-C--:B------:R-:W-:Y:S01]  /*2800*/  FFMA.FTZ R41, R42, -R29.reuse, R41 ;  /* 0x8000001d2a297223 */ /* 0x080fe20000010029 */
[-C--:B------:R-:W-:Y:S01]  /*2810*/  FFMA.FTZ R35, R44, -R29.reuse, R35 ;  /* 0x8000001d2c237223 */ /* 0x080fe20000010023 */
[-C--:B------:R-:W-:Y:S01]  /*2820*/  FFMA.FTZ R47, R47, -R29.reuse, R46 ;  /* 0x8000001d2f2f7223 */ /* 0x080fe2000001002e */
[-C--:B------:R-:W-:Y:S01]  /*2830*/  FFMA.FTZ R11, R48, -R29.reuse, R11 ;  /* 0x8000001d300b7223 */ /* 0x080fe2000001000b */
[-C--:B------:R-:W-:Y:S01]  /*2840*/  FFMA.FTZ R51, R51, -R29.reuse, R50 ;  /* 0x8000001d33337223 */ /* 0x080fe20000010032 */
[-C--:B------:R-:W-:Y:S01]  /*2850*/  FFMA.FTZ R17, R52, -R29.reuse, R17 ;  /* 0x8000001d34117223 */ /* 0x080fe20000010011 */
[----:B------:R-:W-:Y:S01]  /*2860*/  FFMA.FTZ R21, R54, -R29, R21 ;  /* 0x8000001d36157223 */ /* 0x000fe20000010015 */
[C---:B------:R-:W-:Y:S01]  /*2870*/  FMUL.FTZ R3, R10.reuse, R3 ;  /* 0x000000030a037220 */ /* 0x040fe20000410000 */
[----:B------:R-:W-:Y:S01]  /*2880*/  FMUL.FTZ R2, R10, R33 ;  /* 0x000000210a027220 */ /* 0x000fe20000410000 */
[----:B------:R-:W-:Y:S01]  /*2890*/  F2FP.F16.F32.PACK_AB R19, R0, R19 ;  /* 0x000000130013723e */ /* 0x000fe200000000ff */
[C---:B------:R-:W-:Y:S01]  /*28a0*/  FMUL.FTZ R13, R10.reuse, R13 ;  /* 0x0000000d0a0d7220 */ /* 0x040fe20000410000 */
[----:B------:R-:W-:Y:S01]  /*28b0*/  FMUL.FTZ R4, R10, R25 ;  /* 0x000000190a047220 */ /* 0x000fe20000410000 */
[----:B------:R-:W-:Y:S01]  /*28c0*/  SHF.L.U64.HI R15, R32, 0x1, R15 ;  /* 0x00000001200f7819 */ /* 0x000fe2000001020f */
        /* <DEDUP_REMOVED lines=9> */
[----:B------:R-:W-:Y:S01]  /*2960*/  STG.E.U16 desc[UR16][R8.64], R27 ;  /* 0x0000001b08007986 */ /* 0x000fe2000c101510 */
[----:B------:R-:W-:-:S02]  /*2970*/  IADD3.X R10, RZ, R26, RZ, P1, !PT ;  /* 0x0000001aff0a7210 */ /* 0x000fc40000ffe4ff */
[----:B------:R-:W-:Y:S01]  /*2980*/  PRMT R11, R27, 0x7632, R11 ;  /* 0x000076321b0b7816 */ /* 0x000fe2000000000b */
[----:B------:R-:W-:Y:S01]  /*2990*/  STG.E.U16 desc[UR16][R8.64+0x4], R19 ;  /* 0x0000041308007986 */ /* 0x000fe2000c101510 */
[----:B------:R-:W-:Y:S02]  /*29a0*/  PRMT R18, R19, 0x7632, R18 ;  /* 0x0000763213127816 */ /* 0x000fe40000000012 */
[----:B------:R-:W-:Y:S01]  /*29b0*/  F2FP.F16.F32.PACK_AB R0, R2, R3 ;  /* 0x000000030200723e */ /* 0x000fe200000000ff */
[----:B------:R-:W-:Y:S01]  /*29c0*/  STG.E.U16 desc[UR16][R8.64+0x2], R11 ;  /* 0x0000020b08007986 */ /* 0x000fe2000c101510 */
[----:B------:R-:W-:Y:S02]  /*29d0*/  IADD3 R2, P2, R32, UR12, RZ ;  /* 0x0000000c20027c10 */ /* 0x000fe4000ff5e0ff */
[----:B------:R-:W-:Y:S01]  /*29e0*/  F2FP.F16.F32.PACK_AB R13, R4, R13 ;  /* 0x0000000d040d723e */ /* 0x000fe200000000ff */
[----:B------:R0:W-:Y:S01]  /*29f0*/  STG.E.U16 desc[UR16][R8.64+0x6], R18 ;  /* 0x0000061208007986 */ /* 0x0001e2000c101510 */
[C---:B------:R-:W-:Y:S01]  /*2a00*/  SHF.L.U64.HI R4, R31.reuse, 0x1, R10 ;  /* 0x000000011f047819 */ /* 0x040fe2000001020a */
[----:B------:R-:W-:Y:S01]  /*2a10*/  IMAD.SHL.U32 R10, R31, 0x2, RZ ;  /* 0x000000021f0a7824 */ /* 0x000fe200078e00ff */
[----:B------:R-:W-:-:S02]  /*2a20*/  IADD3.X R3, R15, UR13, RZ, P2, !PT ;  /* 0x0000000d0f037c10 */ /* 0x000fc400097fe4ff */
[----:B------:R-:W-:Y:S02]  /*2a30*/  F2FP.F16.F32.PACK_AB R39, R6, R39 ;  /* 0x000000270627723e */ /* 0x000fe400000000ff */
[----:B------:R-:W-:Y:S01]  /*2a40*/  PRMT R15, R0, 0x7632, R15 ;  /* 0x00007632000f7816 */ /* 0x000fe2000000000f */
[----:B------:R1:W-:Y:S01]  /*2a50*/  STG.E.U16 desc[UR16][R2.64], R0 ;  /* 0x0000000002007986 */ /* 0x0003e2000c101510 */
[----:B------:R-:W-:Y:S02]  /*2a60*/  PRMT R6, R13, 0x7632, R6 ;  /* 0x000076320d067816 */ /* 0x000fe40000000006 */
[----:B------:R-:W-:Y:S01]  /*2a70*/  IADD3 R10, P1, R10, UR12, RZ ;  /* 0x0000000c0a0a7c10 */ /* 0x000fe2000ff3e0ff */
[----:B------:R-:W-:Y:S01]  /*2a80*/  STG.E.U16 desc[UR16][R2.64+0x2], R15 ;  /* 0x0000020f02007986 */ /* 0x000fe2000c101510 */
[----:B0-----:R-:W-:Y:S02]  /*2a90*/  IADD3.X R9, RZ, R26, RZ, P0, !PT ;  /* 0x0000001aff097210 */ /* 0x001fe400007fe4ff */
[----:B------:R-:W-:Y:S01]  /*2aa0*/  F2FP.F16.F32.PACK_AB R35, R12, R35 ;  /* 0x000000230c23723e */ /* 0x000fe200000000ff */
[----:B------:R-:W-:Y:S01]  /*2ab0*/  STG.E.U16 desc[UR16][R2.64+0x4], R13 ;  /* 0x0000040d02007986 */ /* 0x000fe2000c101510 */
[----:B------:R-:W-:-:S02]  /*2ac0*/  SHF.L.U64.HI R9, R30, 0x1, R9 ;  /* 0x000000011e097819 */ /* 0x000fc40000010209 */
[----:B------:R-:W-:Y:S01]  /*2ad0*/  SHF.L.U32 R30, R30, 0x1, RZ ;  /* 0x000000011e1e7819 */ /* 0x000fe200000006ff */
[----:B------:R0:W-:Y:S01]  /*2ae0*/  STG.E.U16 desc[UR16][R2.64+0x6], R6 ;  /* 0x0000060602007986 */ /* 0x0001e2000c101510 */
[----:B------:R-:W-:Y:S02]  /*2af0*/  IADD3.X R11, R4, UR13, RZ, P1, !PT ;  /* 0x0000000d040b7c10 */ /* 0x000fe40008ffe4ff */
[----:B------:R-:W-:Y:S02]  /*2b00*/  F2FP.F16.F32.PACK_AB R14, R51, R14 ;  /* 0x0000000e330e723e */ /* 0x000fe400000000ff */
[----:B------:R-:W-:Y:S01]  /*2b10*/  F2FP.F16.F32.PACK_AB R17, R16, R17 ;  /* 0x000000111011723e */ /* 0x000fe200000000ff */
[----:B------:R-:W-:Y:S01]  /*2b20*/  STG.E.U16 desc[UR16][R10.64], R39 ;  /* 0x000000270a007986 */ /* 0x000fe2000c101510 */
[----:B-1----:R-:W-:Y:S02]  /*2b30*/  PRMT R0, R39, 0x7632, R0 ;  /* 0x0000763227007816 */ /* 0x002fe40000000000 */
[----:B------:R-:W-:Y:S01]  /*2b40*/  PRMT R4, R14, 0x7632, R4 ;  /* 0x000076320e047816 */ /* 0x000fe20000000004 */
[----:B------:R-:W-:Y:S01]  /*2b50*/  STG.E.U16 desc[UR16][R10.64+0x4], R35 ;  /* 0x000004230a007986 */ /* 0x000fe2000c101510 */
[----:B0-----:R-:W-:-:S02]  /*2b60*/  PRMT R3, R35, 0x7632, R3 ;  /* 0x0000763223037816 */ /* 0x001fc40000000003 */
[----:B------:R-:W-:Y:S01]  /*2b70*/  IADD3 R2, P0, R30, UR12, RZ ;  /* 0x0000000c1e027c10 */ /* 0x000fe2000ff1e0ff */
[----:B------:R-:W-:Y:S01]  /*2b80*/  STG.E.U16 desc[UR16][R10.64+0x2], R0 ;  /* 0x000002000a007986 */ /* 0x000fe2000c101510 */
[----:B------:R-:W-:-:S03]  /*2b90*/  PRMT R6, R17, 0x7632, R6 ;  /* 0x0000763211067816 */ /* 0x000fc60000000006 */
[----:B------:R0:W-:Y:S02]  /*2ba0*/  STG.E.U16 desc[UR16][R10.64+0x6], R3 ;  /* 0x000006030a007986 */ /* 0x0001e4000c101510 */
[----:B0-----:R-:W-:Y:S02]  /*2bb0*/  IADD3.X R3, R9, UR13, RZ, P0, !PT ;  /* 0x0000000d09037c10 */ /* 0x001fe400087fe4ff */
[----:B------:R-:W-:-:S03]  /*2bc0*/  PLOP3.LUT P0, PT, PT, PT, UP0, 0x80, 0x0 ;  /* 0x000000000000781c */ /* 0x000fc60003f0f008 */
[----:B------:R2:W-:Y:S04]  /*2bd0*/  STG.E.U16 desc[UR16][R2.64], R14 ;  /* 0x0000000e02007986 */ /* 0x0005e8000c101510 */
[----:B------:R2:W-:Y:S04]  /*2be0*/  STG.E.U16 desc[UR16][R2.64+0x2], R4 ;  /* 0x0000020402007986 */ /* 0x0005e8000c101510 */
[----:B------:R2:W-:Y:S04]  /*2bf0*/  STG.E.U16 desc[UR16][R2.64+0x4], R17 ;  /* 0x0000041102007986 */ /* 0x0005e8000c101510 */
[----:B------:R2:W-:Y:S01]  /*2c00*/  STG.E.U16 desc[UR16][R2.64+0x6], R6 ;  /* 0x0000060602007986 */ /* 0x0005e2000c101510 */
[----:B------:R-:W-:Y:S05]  /*2c10*/  @!P0 BRA `(.L_x_1328) ;  /* 0xffffffd400ac8947 */ /* 0x000fea000383ffff */
.L_x_1317:
        /* <DEDUP_REMOVED lines=21> */
[----:B------:R-:W-:Y:S02]  /*2d70*/  MOV R14, R13 ;  /* 0x0000000d000e7202 */ /* 0x000fe40000000f00 */
[----:B------:R-:W-:Y:S01]  /*2d80*/  IADD3 RZ, P0, R9, R12, RZ ;  /* 0x0000000c09ff7210 */ /* 0x000fe20007f1e0ff */
[----:B------:R-:W-:Y:S01]  /*2d90*/  IMAD.U32 R9, RZ, RZ, UR8 ;  /* 0x00000008ff097e24 */ /* 0x000fe2000f8e00ff */
[----:B------:R-:W-:-:S03]  /*2da0*/  IADD3 R8, R10, R11, RZ ;  /* 0x0000000b0a087210 */ /* 0x000fc60007ffe0ff */
[----:B------:R-:W-:-:S04]  /*2db0*/  IMAD.WIDE.U32.X R12, R6, -0x33333334, R14, P0 ;  /* 0xcccccccc060c7825 */ /* 0x000fc800000e040e */
[----:B------:R-:W-:Y:S01]  /*2dc0*/  IMAD.WIDE.U32 R10, R8, -0x33333333, RZ ;  /* 0xcccccccd080a7825 */ /* 0x000fe200078e00ff */
[----:B------:R-:W-:Y:S02]  /*2dd0*/  SHF.R.U64 R50, R12, 0x3, R13 ;  /* 0x000000030c327819 */ /* 0x000fe4000000120d */
[C---:B------:R-:W-:Y:S02]  /*2de0*/  IADD3 R13, P2, R2.reuse, 0x1e, RZ ;  /* 0x0000001e020d7810 */ /* 0x040fe40007f5e0ff */
[----:B------:R-:W-:Y:S02]  /*2df0*/  LEA.HI R49, R11, 0x1, RZ, 0x1c ;  /* 0x000000010b317811 */ /* 0x000fe400078fe0ff */
[C---:B------:R-:W-:Y:S01]  /*2e00*/  IADD3 R10, P0, R2.reuse, 0xa, RZ ;  /* 0x0000000a020a7810 */ /* 0x040fe20007f1e0ff */
[----:B------:R-:W-:Y:S01]  /*2e10*/  IMAD.X R48, RZ, RZ, RZ, P2 ;  /* 0x000000ffff307224 */ /* 0x000fe200010e06ff */
[----:B------:R-:W-:Y:S02]  /*2e20*/  IADD3 R12, P1, R2, 0x14, RZ ;  /* 0x00000014020c7810 */ /* 0x000fe40007f3e0ff */
[----:B------:R-:W-:-:S02]  /*2e30*/  IADD3 R50, R50, 0x1, RZ ;  /* 0x0000000132327810 */ /* 0x000fc40007ffe0ff */
[----:B------:R-:W-:Y:S02]  /*2e40*/  LOP3.LUT R11, R0, 0xf, RZ, 0xc0, !PT ;  /* 0x0000000f000b7812 */ /* 0x000fe400078ec0ff */
[----:B------:R-:W-:Y:S02]  /*2e50*/  IADD3.X R14, RZ, RZ, RZ, P0, !PT ;  /* 0x000000ffff0e7210 */ /* 0x000fe400007fe4ff */
[----:B------:R-:W-:Y:S02]  /*2e60*/  IADD3.X R15, RZ, RZ, RZ, P1, !PT ;  /* 0x000000ffff0f7210 */ /* 0x000fe40000ffe4ff */
[----:B------:R-:W-:Y:S02]  /*2e70*/  LOP3.LUT R49, R49, 0x3, RZ, 0xc0, !PT ;  /* 0x0000000331317812 */ /* 0x000fe400078ec0ff */
[----:B------:R-:W-:-:S07]  /*2e80*/  LOP3.LUT R50, R50, 0x3, RZ, 0xc0, !PT ;  /* 0x0000000332327812 */ /* 0x000fce00078ec0ff */
.L_x_1345:
[----:B------:R-:W-:Y:S01]  /*2e90*/  ISETP.GT.U32.AND P0, PT, R3, R2, PT ;  /* 0x000000020300720c */ /* 0x000fe20003f04070 */
[----:B------:R-:W-:Y:S01]  /*2ea0*/  BSSY B0, `(.L_x_1329) ;  /* 0x00000ab000007945 */ /* 0x000fe20003800000 */
[----:B0-----:R-:W-:Y:S01]  /*2eb0*/  HFMA2.MMA R51, -RZ, RZ, 0, 0 ;  /* 0x00000000ff337435 */ /* 0x001fe200000001ff */
[----:B------:R-:W-:Y:S02]  /*2ec0*/  MOV R54, RZ ;  /* 0x000000ff00367202 */ /* 0x000fe40000000f00 */
        /* <DEDUP_REMOVED lines=39> */
.L_x_1332:
[----:B------:R-:W-:Y:S05]  /*3140*/  BSYNC B1 ;  /* 0x0000000000017941 */ /* 0x000fea0003800000 */
.L_x_1331:
        /* <DEDUP_REMOVED lines=14> */
[----:B------:R-:W-:-:S05]  /*3230*/  IADD3 R56, P0, R56, 0x3c000, RZ ;  /* 0x0003c00038387810 */ /* 0x000fca0007f1e0ff */
[----:B------:R-:W-:Y:S01]  /*3240*/  IMAD.X R57, RZ, RZ, R16, P0 ;  /* 0x000000ffff397224 */ /* 0x000fe200000e0610 */
[----:B------:R-:W-:Y:S01]  /*3250*/  PLOP3.LUT P0, PT, PT, PT, PT, 0x80, 0x0 ;  /* 0x000000000000781c */ /* 0x000fe20003f0f070 */
[----:B------:R-:W-:-:S12]  /*3260*/  @!P1 BRA `(.L_x_1334) ;  /* 0x0000000000e89947 */ /* 0x000fd80003800000 */
[----:B------:R-:W-:Y:S02]  /*3270*/  IADD3 R55, P1, R3, -0x78, RZ ;  /* 0xffffff8803377810 */ /* 0x000fe40007f3e0ff */
[----:B------:R-:W-:Y:S02]  /*3280*/  PLOP3.LUT P0, PT, PT, PT, PT, 0x8, 0x0 ;  /* 0x000000000000781c */ /* 0x000fe40003f0e170 */
[----:B------:R-:W-:-:S11]  /*3290*/  IADD3.X R58, R4, -0x1, RZ, P1, !PT ;  /* 0xffffffff043a7810 */ /* 0x000fd60000ffe4ff */
.L_x_1335:
        /* <DEDUP_REMOVED lines=55> */
.L_x_1334:
[----:B------:R-:W-:Y:S05]  /*3610*/  BSYNC B1 ;  /* 0x0000000000017941 */ /* 0x000fea0003800000 */
.L_x_1333:
        /* <DEDUP_REMOVED lines=35> */
.L_x_1337:
[----:B------:R-:W-:Y:S05]  /*3850*/  BSYNC B1 ;  /* 0x0000000000017941 */ /* 0x000fea0003800000 */
.L_x_1336:
        /* <DEDUP_REMOVED lines=15> */
.L_x_1330:
[----:B------:R-:W-:Y:S05]  /*3950*/  BSYNC B0 ;  /* 0x0000000000007941 */ /* 0x000fea0003800000 */
.L_x_1329:
        /* <DEDUP_REMOVED lines=14> */
[----:B0-----:R-:W-:-:S11]  /*3a40*/  IMAD.MOV.U32 R16, RZ, RZ, R7 ;  /* 0x000000ffff107224 */ /* 0x001fd600078e0007 */
        /* <DEDUP_REMOVED lines=35> */
.L_x_1354:
[----:B------:R-:W0:Y:S01]  /*3c80*/  LDC.64 R18, c[0x0][0x218] ;  /* 0x00008600ff127b82 */ /* 0x000e220000000a00 */
[----:B------:R-:W-:Y:S01]  /*3c90*/  ISETP.NE.AND P1, PT, R11, RZ, PT ;  /* 0x000000ff0b00720c */ /* 0x000fe20003f25270 */
[----:B--2---:R-:W-:Y:S01]  /*3ca0*/  FADD.FTZ R32, R16, R32 ;  /* 0x0000002010207221 */ /* 0x004fe20000010000 */
[----:B------:R-:W-:Y:S02]  /*3cb0*/  LEA.HI R17, R0, R9, RZ, 0x1c ;  /* 0x0000000900117211 */ /* 0x000fe400078fe0ff */
[----:B------:R-:W-:-:S03]  /*3cc0*/  ISETP.NE.AND P2, PT, R49, 0x1, PT ;  /* 0x000000013100780c */ /* 0x000fc60003f45270 */
[----:B------:R-:W1:Y:S06]  /*3cd0*/  LDC.64 R20, c[0x0][0x220] ;  /* 0x00008800ff147b82 */ /* 0x000e6c0000000a00 */
[----:B------:R-:W-:Y:S02]  /*3ce0*/  @!P1 F2FP.F16.F32.PACK_AB R16, RZ, R22 ;  /* 0x00000016ff10923e */ /* 0x000fe400000000ff */
[----:B------:R-:W-:Y:S01]  /*3cf0*/  @!P1 F2FP.F16.F32.PACK_AB R22, RZ, R32 ;  /* 0x00000020ff16923e */ /* 0x000fe200000000ff */
        /* <DEDUP_REMOVED lines=39> */
.L_x_1364:
[----:B--2---:R-:W-:Y:S01]  /*3f70*/  FADD.FTZ R17, R16, R32 ;  /* 0x0000002010117221 */ /* 0x004fe20000010000 */
[----:B------:R-:W-:Y:S02]  /*3f80*/  @!P1 F2FP.F16.F32.PACK_AB R16, RZ, R26 ;  /* 0x0000001aff10923e */ /* 0x000fe400000000ff */
[----:B------:R-:W-:Y:S02]  /*3f90*/  ISETP.NE.AND P2, PT, R49, 0x2, PT ;  /* 0x000000023100780c */ /* 0x000fe40003f45270 */
[----:B------:R-:W-:Y:S02]  /*3fa0*/  PRMT R22, R16, 0x7610, R22 ;  /* 0x0000761010167816 */ /* 0x000fe40000000016 */
[----:B------:R-:W-:Y:S02]  /*3fb0*/  @!P1 F2FP.F16.F32.PACK_AB R17, RZ, R17 ;  /* 0x00000011ff11923e */ /* 0x000fe400000000ff */
[----:B------:R-:W-:Y:S01]  /*3fc0*/  LEA.HI R16, R0, 0x28, RZ, 0x1c ;  /* 0x0000002800107811 */ /* 0x000fe200078fe0ff */
[----:B------:R1:W-:Y:S04]  /*3fd0*/  @!P1 STG.E.U16 desc[UR16][R18.64+0x28], R22 ;  /* 0x0000281612009986 */ /* 0x0003e8000c101510 */
        /* <DEDUP_REMOVED lines=34> */
.L_x_1374:
[----:B--2---:R-:W-:Y:S01]  /*4200*/  FADD.FTZ R17, R16, R32 ;  /* 0x0000002010117221 */ /* 0x004fe20000010000 */
[----:B------:R-:W-:-:S04]  /*4210*/  @!P1 F2FP.F16.F32.PACK_AB R16, RZ, R26 ;  /* 0x0000001aff10923e */ /* 0x000fc800000000ff */
[----:B------:R-:W-:Y:S02]  /*4220*/  PRMT R22, R16, 0x7610, R22 ;  /* 0x0000761010167816 */ /* 0x000fe40000000016 */
[----:B------:R-:W-:Y:S02]  /*4230*/  @!P1 F2FP.F16.F32.PACK_AB R17, RZ, R17 ;  /* 0x00000011ff11923e */ /* 0x000fe400000000ff */
[----:B------:R-:W-:Y:S01]  /*4240*/  LEA.HI R16, R0, 0x3c, RZ, 0x1c ;  /* 0x0000003c00107811 */ /* 0x000fe200078fe0ff */
[----:B------:R2:W-:Y:S04]  /*4250*/  @!P1 STG.E.U16 desc[UR16][R18.64+0x50], R22 ;  /* 0x0000501612009986 */ /* 0x0005e8000c101510 */
[----:B------:R2:W-:Y:S02]  /*4260*/  @!P1 STG.E.U16 desc[UR16][R20.64+0x50], R17 ;  /* 0x0000501114009986 */ /* 0x0005e4000c101510 */
.L_x_1340:
[----:B------:R-:W-:Y:S05]  /*4270*/  BSYNC B0 ;  /* 0x0000000000007941 */ /* 0x000fea0003800000 */
.L_x_1339:
[----:B------:R-:W-:-:S13]  /*4280*/  ISETP.GE.U32.AND P0, PT, R8, 0x3c, PT ;  /* 0x0000003c0800780c */ /* 0x000fda0003f06070 */
[----:B------:R-:W-:Y:S05]  /*4290*/  @!P0 BRA `(.L_x_1338) ;  /* 0x0000000800988947 */ /* 0x000fea0003800000 */
[----:B------:R-:W-:Y:S01]  /*42a0*/  ISETP.GT.U32.AND P0, PT, R11, 0x9, PT ;  /* 0x000000090b00780c */ /* 0x000fe20003f04070 */
[----:B012---:R-:W-:Y:S01]  /*42b0*/  IMAD.MOV.U32 R18, RZ, RZ, RZ ;  /* 0x000000ffff127224 */ /* 0x007fe200078e00ff */
[----:B------:R-:W-:-:S11]  /*42c0*/  UMOV UR5, 0xffff ;  /* 0x0000ffff00057882 */ /* 0x000fd60000000000 */
[C---:B------:R-:W-:Y:S02]  /*42d0*/  @!P0 SHF.L.U32 R17, R11.reuse, 0x1, RZ ;  /* 0x000000010b118819 */ /* 0x040fe400000006ff */
[----:B------:R-:W-:Y:S02]  /*42e0*/  @!P0 LEA R20, R11, UR4, 0x7 ;  /* 0x000000040b148c11 */ /* 0x000fe4000f8e38ff */
[----:B------:R-:W-:-:S04]  /*42f0*/  @!P0 LOP3.LUT R17, R16, R17, RZ, 0x3c, !PT ;  /* 0x0000001110118212 */ /* 0x000fc800078e3cff */
[----:B------:R-:W-:Y:S01]  /*4300*/  @!P0 LEA R19, R17, R20, 0x2 ;  /* 0x0000001411138211 */ /* 0x000fe200078e10ff */
[----:B------:R-:W-:-:S04]  /*4310*/  HFMA2.MMA R17, -RZ, RZ, 0, 0 ;  /* 0x00000000ff117435 */ /* 0x000fc800000001ff */
[----:B------:R0:W1:Y:S06]  /*4320*/  @!P0 LDS R18, [R19] ;  /* 0x0000000013128984 */ /* 0x00006c0000000800 */
[----:B------:R0:W2:Y:S01]  /*4330*/  @!P0 LDS R17, [R19+0x500] ;  /* 0x0005000013118984 */ /* 0x0000a20000000800 */
[----:B------:R-:W-:Y:S05]  /*4340*/  BRA.DIV UR5, `(.L_x_1344) ;  /* 0x0000001605287947 */ /* 0x000fea000b800000 */
[C---:B------:R-:W-:Y:S01]  /*4350*/  @!P0 VIADD R21, R16.reuse, 0x14 ;  /* 0x0000001410158836 */ /* 0x040fe20000000000 */
[C---:B------:R-:W-:Y:S01]  /*4360*/  @!P0 SHF.L.U32 R22, R11.reuse, 0x1, RZ ;  /* 0x000000010b168819 */ /* 0x040fe200000006ff */
[----:B------:R-:W-:Y:S01]  /*4370*/  IMAD.MOV.U32 R34, RZ, RZ, RZ ;  /* 0x000000ffff227224 */ /* 0x000fe200078e00ff */
[----:B------:R-:W-:Y:S01]  /*4380*/  @!P0 SHF.L.U32 R26, R11, 0x1, RZ ;  /* 0x000000010b1a8819 */ /* 0x000fe200000006ff */
[----:B------:R-:W-:Y:S01]  /*4390*/  IMAD.MOV.U32 R40, RZ, RZ, 0xffff ;  /* 0x0000ffffff287424 */ /* 0x000fe200078e00ff */
[----:B------:R-:W-:Y:S01]  /*43a0*/  @!P0 IADD3 R23, R16, 0x28, RZ ;  /* 0x0000002810178810 */ /* 0x000fe20007ffe0ff */
[----:B------:R-:W-:Y:S01]  /*43b0*/  IMAD.MOV.U32 R28, RZ, RZ, 0xffff ;  /* 0x0000ffffff1c7424 */ /* 0x000fe200078e00ff */
[----:B------:R-:W-:Y:S01]  /*43c0*/  @!P0 LOP3.LUT R21, R21, R22, RZ, 0x3c, !PT ;  /* 0x0000001615158212 */ /* 0x000fe200078e3cff */
[----:B------:R-:W-:Y:S01]  /*43d0*/  IMAD.MOV.U32 R30, RZ, RZ, 0xffff ;  /* 0x0000ffffff1e7424 */ /* 0x000fe200078e00ff */
[----:B------:R-:W-:Y:S01]  /*43e0*/  @!P0 LEA R24, R11, UR4, 0x7 ;  /* 0x000000040b188c11 */ /* 0x000fe2000f8e38ff */
[----:B------:R-:W-:Y:S01]  /*43f0*/  IMAD.MOV.U32 R42, RZ, RZ, 0xffff ;  /* 0x0000ffffff2a7424 */ /* 0x000fe200078e00ff */
[----:B------:R-:W-:-:S02]  /*4400*/  @!P0 LOP3.LUT R23, R23, R26, RZ, 0x3c, !PT ;  /* 0x0000001a17178212 */ /* 0x000fc400078e3cff */
[----:B------:R-:W-:Y:S02]  /*4410*/  @!P0 LEA R32, R11, UR4, 0x7 ;  /* 0x000000040b208c11 */ /* 0x000fe4000f8e38ff */
[----:B------:R-:W-:Y:S02]  /*4420*/  @!P0 LEA R21, R21, R24, 0x2 ;  /* 0x0000001815158211 */ /* 0x000fe400078e10ff */
[----:B------:R-:W-:Y:S01]  /*4430*/  @!P0 IADD3 R25, R16, 0x3c, RZ ;  /* 0x0000003c10198810 */ /* 0x000fe20007ffe0ff */
[----:B------:R-:W-:Y:S01]  /*4440*/  @!P0 IMAD R24, R23, 0x4, R32 ;  /* 0x0000000417188824 */ /* 0x000fe200078e0220 */
[----:B------:R-:W-:Y:S01]  /*4450*/  MOV R29, 0xffff ;  /* 0x0000ffff001d7802 */ /* 0x000fe20000000f00 */
[----:B------:R-:W3:Y:S01]  /*4460*/  @!P0 LDS R22, [R21] ;  /* 0x0000000015168984 */ /* 0x000ee20000000800 */
[----:B------:R-:W-:Y:S02]  /*4470*/  @!P0 LOP3.LUT R25, R25, R26, RZ, 0x3c, !PT ;  /* 0x0000001a19198212 */ /* 0x000fe400078e3cff */
[----:B------:R-:W-:Y:S01]  /*4480*/  MOV R26, RZ ;  /* 0x000000ff001a7202 */ /* 0x000fe20000000f00 */
[----:B------:R-:W-:Y:S01]  /*4490*/  @!P0 LDS R39, [R24+0x500] ;  /* 0x0005000018278984 */ /* 0x000fe20000000800 */
[----:B------:R-:W-:-:S02]  /*44a0*/  @!P0 LEA R41, R25, R32, 0x2 ;  /* 0x0000002019298211 */ /* 0x000fc400078e10ff */
[----:B------:R-:W-:Y:S01]  /*44b0*/  MOV R25, RZ ;  /* 0x000000ff00197202 */ /* 0x000fe20000000f00 */
[----:B------:R-:W-:Y:S01]  /*44c0*/  @!P0 LDS R27, [R24] ;  /* 0x00000000181b8984 */ /* 0x000fe20000000800 */
[----:B------:R-:W-:Y:S02]  /*44d0*/  MOV R32, 0xffff ;  /* 0x0000ffff00207802 */ /* 0x000fe40000000f00 */
[----:B------:R-:W-:Y:S01]  /*44e0*/  MOV R36, RZ ;  /* 0x000000ff00247202 */ /* 0x000fe20000000f00 */
[----:B------:R4:W-:Y:S01]  /*44f0*/  @!P0 LDS R23, [R21+0x500] ;  /* 0x0005000015178984 */ /* 0x0009e20000000800 */
[----:B------:R-:W-:Y:S02]  /*4500*/  MOV R37, 0xffff ;  /* 0x0000ffff00257802 */ /* 0x000fe40000000f00 */
[----:B------:R-:W-:Y:S01]  /*4510*/  MOV R31, 0xffff ;  /* 0x0000ffff001f7802 */ /* 0x000fe20000000f00 */
[----:B01----:R-:W0:Y:S01]  /*4520*/  SHFL.BFLY PT, R19, R18, 0x8, 0x101f ;  /* 0x0d101f0012137f89 */ /* 0x003e2200000e0000 */
[----:B------:R-:W-:-:S02]  /*4530*/  MOV R45, 0xffff ;  /* 0x0000ffff002d7802 */ /* 0x000fc40000000f00 */
[----:B------:R-:W-:Y:S01]  /*4540*/  IADD3 R43, R16, R9, RZ ;  /* 0x00000009102b7210 */ /* 0x000fe20007ffe0ff */
[----:B--2---:R-:W1:Y:S01]  /*4550*/  SHFL.BFLY PT, R32, R17, 0x8, 0x101f ;  /* 0x0d101f0011207f89 */ /* 0x004e6200000e0000 */
[----:B----4-:R-:W-:-:S03]  /*4560*/  MOV R21, RZ ;  /* 0x000000ff00157202 */ /* 0x010fc60000000f00 */
[----:B------:R-:W2:Y:S01]  /*4570*/  @!P0 LDS R24, [R41] ;  /* 0x0000000029188984 */ /* 0x000ea20000000800 */
[----:B---3--:R-:W-:Y:S02]  /*4580*/  @!P0 IMAD.MOV.U32 R34, RZ, RZ, R22 ;  /* 0x000000ffff228224 */ /* 0x008fe400078e0016 */
[----:B0-----:R-:W-:Y:S01]  /*4590*/  FADD.FTZ R19, R19, R18 ;  /* 0x0000001213137221 */ /* 0x001fe20000010000 */
[----:B------:R0:W-:Y:S01]  /*45a0*/  @!P0 LDS R22, [R41+0x500] ;  /* 0x0005000029168984 */ /* 0x0001e20000000800 */
[----:B------:R-:W-:Y:S01]  /*45b0*/  @!P0 MOV R25, R39 ;  /* 0x0000002700198202 */ /* 0x000fe20000000f00 */
[----:B-1----:R-:W-:Y:S02]  /*45c0*/  FADD.FTZ R18, R32, R17 ;  /* 0x0000001120127221 */ /* 0x002fe40000010000 */
[----:B------:R-:W1:Y:S01]  /*45d0*/  SHFL.BFLY PT, R33, R34, 0x8, 0x101f ;  /* 0x0d101f0022217f89 */ /* 0x000e6200000e0000 */
[----:B------:R-:W-:-:S03]  /*45e0*/  @!P0 MOV R26, R27 ;  /* 0x0000001b001a8202 */ /* 0x000fc60000000f00 */
[----:B------:R-:W3:Y:S01]  /*45f0*/  SHFL.BFLY PT, R40, R25, 0x8, 0x101f ;  /* 0x0d101f0019287f89 */ /* 0x000ee200000e0000 */
[----:B0-----:R-:W-:Y:S02]  /*4600*/  MOV R41, 0xffff ;  /* 0x0000ffff00297802 */ /* 0x001fe40000000f00 */
[----:B------:R-:W-:Y:S01]  /*4610*/  @!P0 MOV R36, R23 ;  /* 0x0000001700248202 */ /* 0x000fe20000000f00 */
[----:B------:R-:W0:Y:S01]  /*4620*/  SHFL.BFLY PT, R27, R26, 0x8, 0x101f ;  /* 0x0d101f001a1b7f89 */ /* 0x000e2200000e0000 */
[----:B------:R-:W-:-:S03]  /*4630*/  MOV R23, RZ ;  /* 0x000000ff00177202 */ /* 0x000fc60000000f00 */
[----:B------:R-:W4:Y:S04]  /*4640*/  SHFL.BFLY PT, R35, R36, 0x8, 0x101f ;  /* 0x0d101f0024237f89 */ /* 0x000f2800000e0000 */
[----:B------:R-:W5:Y:S01]  /*4650*/  SHFL.BFLY PT, R20, R19, 0x4, 0x101f ;  /* 0x0c901f0013147f89 */ /* 0x000f6200000e0000 */
[----:B--2---:R-:W-:Y:S02]  /*4660*/  @!P0 MOV R23, R24 ;  /* 0x0000001800178202 */ /* 0x004fe40000000f00 */
[----:B------:R-:W-:-:S03]  /*4670*/  MOV R24, 0xffff ;  /* 0x0000ffff00187802 */ /* 0x000fc60000000f00 */
[----:B------:R-:W2:Y:S01]  /*4680*/  SHFL.BFLY PT, R44, R23, 0x8, 0x101f ;  /* 0x0d101f00172c7f89 */ /* 0x000ea200000e0000 */
[----:B-1----:R-:W-:Y:S01]  /*4690*/  FADD.FTZ R33, R33, R34 ;  /* 0x0000002221217221 */ /* 0x002fe20000010000 */
[----:B---3--:R-:W-:Y:S01]  /*46a0*/  FADD.FTZ R34, R40, R25 ;  /* 0x0000001928227221 */ /* 0x008fe20000010000 */
[----:B------:R-:W-:Y:S01]  /*46b0*/  MOV R25, 0xffff ;  /* 0x0000ffff00197802 */ /* 0x000fe20000000f00 */
[----:B0-----:R-:W-:Y:S01]  /*46c0*/  FADD.FTZ R27, R27, R26 ;  /* 0x0000001a1b1b7221 */ /* 0x001fe20000010000 */
[----:B------:R-:W-:Y:S01]  /*46d0*/  MOV R26, 0xffff ;  /* 0x0000ffff001a7802 */ /* 0x000fe20000000f00 */
[----:B------:R-:W0:Y:S01]  /*46e0*/  SHFL.BFLY PT, R32, R18, 0x4, 0x101f ;  /* 0x0c901f0012207f89 */ /* 0x000e2200000e0000 */
[----:B------:R-:W-:Y:S01]  /*46f0*/  @!P0 IMAD.MOV.U32 R21, RZ, RZ, R22 ;  /* 0x000000ffff158224 */ /* 0x000fe200078e0016 */
[----:B------:R-:W-:Y:S01]  /*4700*/  MOV R22, 0xffff ;  /* 0x0000ffff00167802 */ /* 0x000fe20000000f00 */
[----:B----4-:R-:W-:Y:S01]  /*4710*/  FADD.FTZ R35, R35, R36 ;  /* 0x0000002423237221 */ /* 0x010fe20000010000 */
[----:B------:R-:W1:Y:S01]  /*4720*/  SHFL.BFLY PT, R40, R27, 0x4, 0x101f ;  /* 0x0c901f001b287f89 */ /* 0x000e6200000e0000 */
[----:B-----5:R-:W-:Y:S01]  /*4730*/  FADD.FTZ R20, R19, R20 ;  /* 0x0000001413147221 */ /* 0x020fe20000010000 */
[----:B------:R-:W-:-:S02]  /*4740*/  ISETP.NE.AND P0, PT, R11, RZ, PT ;  /* 0x000000ff0b00720c */ /* 0x000fc40003f05270 */
[----:B------:R-:W3:Y:S01]  /*4750*/  SHFL.BFLY PT, R22, R33, 0x4, 0x101f ;  /* 0x0c901f0021167f89 */ /* 0x000ee200000e0000 */
[----:B------:R-:W-:-:S03]  /*4760*/  MOV R36, 0xffff ;  /* 0x0000ffff00247802 */ /* 0x000fc60000000f00 */
[----:B------:R-:W4:Y:S01]  /*4770*/  SHFL.BFLY PT, R24, R21, 0x8, 0x101f ;  /* 0x0d101f0015187f89 */ /* 0x000f2200000e0000 */
[----:B--2---:R-:W-:Y:S01]  /*4780*/  FADD.FTZ R44, R44, R23 ;  /* 0x000000172c2c7221 */ /* 0x004fe20000010000 */
[----:B------:R-:W-:Y:S02]  /*4790*/  MOV R23, 0xffff ;  /* 0x0000ffff00177802 */ /* 0x000fe40000000f00 */
[----:B------:R-:W2:Y:S04]  /*47a0*/  SHFL.BFLY PT, R38, R35, 0x4, 0x101f ;  /* 0x0c901f0023267f89 */ /* 0x000ea800000e0000 */
[----:B------:R-:W5:Y:S01]  /*47b0*/  SHFL.BFLY PT, R39, R34, 0x4, 0x101f ;  /* 0x0c901f0022277f89 */ /* 0x000f6200000e0000 */
[----:B0-----:R-:W-:Y:S01]  /*47c0*/  FADD.FTZ R17, R18, R32 ;  /* 0x0000002012117221 */ /* 0x001fe20000010000 */
[----:B------:R-:W-:-:S02]  /*47d0*/  MOV R32, 0xffff ;  /* 0x0000ffff00207802 */ /* 0x000fc40000000f00 */
[----:B------:R-:W0:Y:S01]  /*47e0*/  SHFL.BFLY PT, R19, R20, 0x2, 0x101f ;  /* 0x0c501f0014137f89 */ /* 0x000e2200000e0000 */
[----:B-1----:R-:W-:-:S03]  /*47f0*/  FADD.FTZ R40, R27, R40 ;  /* 0x000000281b287221 */ /* 0x002fc60000010000 */
[----:B------:R-:W1:Y:S01]  /*4800*/  SHFL.BFLY PT, R23, R44, 0x4, 0x101f ;  /* 0x0c901f002c177f89 */ /* 0x000e6200000e0000 */
[----:B---3--:R-:W-:-:S03]  /*4810*/  FADD.FTZ R37, R33, R22 ;  /* 0x0000001621257221 */ /* 0x008fc60000010000 */
[----:B------:R-:W3:Y:S01]  /*4820*/  SHFL.BFLY PT, R32, R17, 0x2, 0x101f ;  /* 0x0c501f0011207f89 */ /* 0x000ee200000e0000 */
[----:B------:R-:W-:Y:S02]  /*4830*/  IMAD.MOV.U32 R22, RZ, RZ, 0xffff ;  /* 0x0000ffffff167424 */ /* 0x000fe400078e00ff */
[----:B----4-:R-:W-:Y:S01]  /*4840*/  FADD.FTZ R33, R24, R21 ;  /* 0x0000001518217221 */ /* 0x010fe20000010000 */
[----:B------:R-:W-:Y:S01]  /*4850*/  MOV R21, 0xffff ;  /* 0x0000ffff00157802 */ /* 0x000fe20000000f00 */
[----:B------:R-:W4:Y:S01]  /*4860*/  SHFL.BFLY PT, R25, R40, 0x2, 0x101f ;  /* 0x0c501f0028197f89 */ /* 0x000f2200000e0000 */
[----:B--2---:R-:W-:Y:S01]  /*4870*/  FADD.FTZ R38, R35, R38 ;  /* 0x0000002623267221 */ /* 0x004fe20000010000 */
[----:B------:R-:W-:Y:S02]  /*4880*/  MOV R35, 0xffff ;  /* 0x0000ffff00237802 */ /* 0x000fe40000000f00 */
[----:B------:R-:W2:Y:S01]  /*4890*/  SHFL.BFLY PT, R22, R37, 0x2, 0x101f ;  /* 0x0c501f0025167f89 */ /* 0x000ea200000e0000 */
[----:B-----5:R-:W-:Y:S01]  /*48a0*/  FADD.FTZ R39, R34, R39 ;  /* 0x0000002722277221 */ /* 0x020fe20000010000 */
[----:B------:R-:W-:-:S02]  /*48b0*/  MOV R34, 0xffff ;  /* 0x0000ffff00227802 */ /* 0x000fc40000000f00 */
[----:B------:R-:W5:Y:S01]  /*48c0*/  SHFL.BFLY PT, R21, R38, 0x2, 0x101f ;  /* 0x0c501f0026157f89 */ /* 0x000f6200000e0000 */
[----:B0-----:R-:W-:Y:S01]  /*48d0*/  FADD.FTZ R19, R20, R19 ;  /* 0x0000001314137221 */ /* 0x001fe20000010000 */
[----:B------:R-:W-:Y:S02]  /*48e0*/  MOV R20, 0xffff ;  /* 0x0000ffff00147802 */ /* 0x000fe40000000f00 */
[----:B------:R-:W0:Y:S01]  /*48f0*/  SHFL.BFLY PT, R26, R39, 0x2, 0x101f ;  /* 0x0c501f00271a7f89 */ /* 0x000e2200000e0000 */
[----:B-1----:R-:W-:-:S03]  /*4900*/  FADD.FTZ R44, R44, R23 ;  /* 0x000000172c2c7221 */ /* 0x002fc60000010000 */
[----:B------:R-:W1:Y:S01]  /*4910*/  SHFL.BFLY PT, R34, R33, 0x4, 0x101f ;  /* 0x0c901f0021227f89 */ /* 0x000e6200000e0000 */
[----:B---3--:R-:W-:Y:S01]  /*4920*/  FADD.FTZ R18, R17, R32 ;  /* 0x0000002011127221 */ /* 0x008fe20000010000 */
[----:B------:R-:W-:Y:S02]  /*4930*/  IMAD.MOV.U32 R17, RZ, RZ, 0xffff ;  /* 0x0000ffffff117424 */ /* 0x000fe400078e00ff */
[----:B------:R-:W3:Y:S01]  /*4940*/  SHFL.BFLY PT, R20, R19, 0x1, 0x101f ;  /* 0x0c301f0013147f89 */ /* 0x000ee200000e0000 */
[----:B----4-:R-:W-:-:S03]  /*4950*/  FADD.FTZ R40, R40, R25 ;  /* 0x0000001928287221 */ /* 0x010fc60000010000 */
[----:B------:R-:W4:Y:S01]  /*4960*/  SHFL.BFLY PT, R45, R44, 0x2, 0x101f ;  /* 0x0c501f002c2d7f89 */ /* 0x000f2200000e0000 */
[----:B------:R-:W4:Y:S01]  /*4970*/  @!P0 LDC.64 R24, c[0x0][0x220] ;  /* 0x00008800ff188b82 */ /* 0x000f220000000a00 */
[----:B--2---:R-:W-:Y:S02]  /*4980*/  FADD.FTZ R37, R37, R22 ;  /* 0x0000001625257221 */ /* 0x004fe40000010000 */
[----:B------:R-:W2:Y:S01]  /*4990*/  SHFL.BFLY PT, R17, R18, 0x1, 0x101f ;  /* 0x0c301f0012117f89 */ /* 0x000ea200000e0000 */
[----:B-----5:R-:W-:-:S03]  /*49a0*/  FADD.FTZ R38, R38, R21 ;  /* 0x0000001526267221 */ /* 0x020fc60000010000 */
[----:B------:R-:W5:Y:S01]  /*49b0*/  SHFL.BFLY PT, R36, R37, 0x1, 0x101f ;  /* 0x0c301f0025247f89 */ /* 0x000f6200000e0000 */
[----:B------:R-:W5:Y:S01]  /*49c0*/  @!P0 LDC.64 R22, c[0x0][0x218] ;  /* 0x00008600ff168b82 */ /* 0x000f620000000a00 */
[----:B0-----:R-:W-:Y:S02]  /*49d0*/  FADD.FTZ R39, R39, R26 ;  /* 0x0000001a27277221 */ /* 0x001fe40000010000 */
[----:B------:R-:W0:Y:S01]  /*49e0*/  SHFL.BFLY PT, R35, R38, 0x1, 0x101f ;  /* 0x0c301f0026237f89 */ /* 0x000e2200000e0000 */
[----:B-1----:R-:W-:-:S04]  /*49f0*/  FADD.FTZ R33, R33, R34 ;  /* 0x0000002221217221 */ /* 0x002fc80000010000 */
[----:B------:R-:W1:Y:S01]  /*4a00*/  @!P0 LDC.64 R26, c[0x0][0x218] ;  /* 0x00008600ff1a8b82 */ /* 0x000e620000000a00 */
[----:B------:R-:W-:Y:S01]  /*4a10*/  MOV R34, 0xffff ;  /* 0x0000ffff00227802 */ /* 0x000fe20000000f00 */
[----:B------:R-:W1:Y:S01]  /*4a20*/  SHFL.BFLY PT, R41, R40, 0x1, 0x101f ;  /* 0x0c301f0028297f89 */ /* 0x000e6200000e0000 */
[----:B---3--:R-:W-:-:S03]  /*4a30*/  FADD.FTZ R19, R19, R20 ;  /* 0x0000001413137221 */ /* 0x008fc60000010000 */
[----:B------:R-:W3:Y:S01]  /*4a40*/  SHFL.BFLY PT, R42, R39, 0x1, 0x101f ;  /* 0x0c301f00272a7f89 */ /* 0x000ee200000e0000 */
[----:B----4-:R-:W-:Y:S01]  /*4a50*/  FADD.FTZ R44, R44, R45 ;  /* 0x0000002d2c2c7221 */ /* 0x010fe20000010000 */
[----:B------:R-:W-:Y:S01]  /*4a60*/  @!P0 F2FP.F16.F32.PACK_AB R32, RZ, R19 ;  /* 0x00000013ff20823e */ /* 0x000fe200000000ff */
[----:B------:R-:W4:Y:S01]  /*4a70*/  @!P0 LDC.64 R20, c[0x0][0x220] ;  /* 0x00008800ff148b82 */ /* 0x000f220000000a00 */
[----:B------:R-:W4:Y:S01]  /*4a80*/  SHFL.BFLY PT, R34, R33, 0x2, 0x101f ;  /* 0x0c501f0021227f89 */ /* 0x000f2200000e0000 */
[----:B--2---:R-:W-:Y:S01]  /*4a90*/  FADD.FTZ R46, R18, R17 ;  /* 0x00000011122e7221 */ /* 0x004fe20000010000 */
[----:B------:R-:W-:-:S04]  /*4aa0*/  @!P0 IMAD.WIDE R24, R43, 0x2, R24 ;  /* 0x000000022b188825 */ /* 0x000fc800078e0218 */
[----:B-----5:R-:W-:Y:S01]  /*4ab0*/  FADD.FTZ R36, R37, R36 ;  /* 0x0000002425247221 */ /* 0x020fe20000010000 */
[----:B------:R-:W-:Y:S01]  /*4ac0*/  @!P0 F2FP.F16.F32.PACK_AB R46, RZ, R46 ;  /* 0x0000002eff2e823e */ /* 0x000fe200000000ff */
[----:B------:R-:W2:Y:S01]  /*4ad0*/  @!P0 LDC.64 R18, c[0x0][0x218] ;  /* 0x00008600ff128b82 */ /* 0x000ea20000000a00 */
[----:B------:R-:W-:Y:S02]  /*4ae0*/  IMAD.MOV.U32 R37, RZ, RZ, 0xffff ;  /* 0x0000ffffff257424 */ /* 0x000fe400078e00ff */
[----:B0-----:R-:W-:Y:S01]  /*4af0*/  FADD.FTZ R35, R38, R35 ;  /* 0x0000002326237221 */ /* 0x001fe20000010000 */
[----:B------:R-:W-:-:S03]  /*4b00*/  @!P0 IMAD.WIDE R22, R43, 0x2, R22 ;  /* 0x000000022b168825 */ /* 0x000fc600078e0216 */
[----:B------:R-:W0:Y:S01]  /*4b10*/  SHFL.BFLY PT, R37, R44, 0x1, 0x101f ;  /* 0x0c301f002c257f89 */ /* 0x000e2200000e0000 */
[----:B------:R-:W5:Y:S01]  /*4b20*/  @!P0 LDC.64 R16, c[0x0][0x220] ;  /* 0x00008800ff108b82 */ /* 0x000f620000000a00 */
[----:B-1----:R-:W-:-:S04]  /*4b30*/  @!P0 IMAD.WIDE R26, R43, 0x2, R26 ;  /* 0x000000022b1a8825 */ /* 0x002fc800078e021a */
[----:B------:R-:W-:Y:S01]  /*4b40*/  FADD.FTZ R40, R40, R41 ;  /* 0x0000002928287221 */ /* 0x000fe20000010000 */
[----:B---3--:R-:W-:Y:S01]  /*4b50*/  FADD.FTZ R39, R39, R42 ;  /* 0x0000002a27277221 */ /* 0x008fe20000010000 */
[----:B------:R1:W-:Y:S03]  /*4b60*/  @!P0 STG.E.U16 desc[UR16][R26.64], R32 ;  /* 0x000000201a008986 */ /* 0x0003e6000c101510 */
[----:B------:R-:W-:Y:S01]  /*4b70*/  @!P0 F2FP.F16.F32.PACK_AB R28, RZ, R40 ;  /* 0x00000028ff1c823e */ /* 0x000fe200000000ff */
[----:B----4-:R-:W-:-:S04]  /*4b80*/  @!P0 IMAD.WIDE R20, R43, 0x2, R20 ;  /* 0x000000022b148825 */ /* 0x010fc800078e0214 */
[----:B------:R-:W-:Y:S01]  /*4b90*/  FADD.FTZ R33, R33, R34 ;  /* 0x0000002221217221 */ /* 0x000fe20000010000 */
[----:B------:R3:W-:Y:S01]  /*4ba0*/  @!P0 STG.E.U16 desc[UR16][R24.64], R46 ;  /* 0x0000002e18008986 */ /* 0x0007e2000c101510 */
[C---:B--2---:R-:W-:Y:S01]  /*4bb0*/  @!P0 IMAD.WIDE R18, R43.reuse, 0x2, R18 ;  /* 0x000000022b128825 */ /* 0x044fe200078e0212 */
[----:B-1----:R-:W-:Y:S02]  /*4bc0*/  @!P0 F2FP.F16.F32.PACK_AB R27, RZ, R35 ;  /* 0x00000023ff1b823e */ /* 0x002fe400000000ff */
[----:B------:R-:W-:Y:S02]  /*4bd0*/  MOV R32, 0xffff ;  /* 0x0000ffff00207802 */ /* 0x000fe40000000f00 */
[----:B---3--:R-:W-:Y:S01]  /*4be0*/  @!P0 F2FP.F16.F32.PACK_AB R25, RZ, R36 ;  /* 0x00000024ff19823e */ /* 0x008fe200000000ff */
[----:B0-----:R-:W-:Y:S01]  /*4bf0*/  FADD.FTZ R37, R44, R37 ;  /* 0x000000252c257221 */ /* 0x001fe20000010000 */
[----:B------:R-:W-:Y:S01]  /*4c00*/  @!P0 F2FP.F16.F32.PACK_AB R35, RZ, R39 ;  /* 0x00000027ff23823e */ /* 0x000fe200000000ff */
[----:B-----5:R-:W-:Y:S01]  /*4c10*/  @!P0 IMAD.WIDE R16, R43, 0x2, R16 ;  /* 0x000000022b108825 */ /* 0x020fe200078e0210 */
[----:B------:R0:W1:Y:S04]  /*4c20*/  SHFL.BFLY PT, R32, R33, 0x1, 0x101f ;  /* 0x0c301f0021207f89 */ /* 0x00006800000e0000 */
[----:B------:R0:W-:Y:S04]  /*4c30*/  @!P0 STG.E.U16 desc[UR16][R22.64+0x28], R25 ;  /* 0x0000281916008986 */ /* 0x0001e8000c101510 */
[----:B------:R0:W-:Y:S04]  /*4c40*/  @!P0 STG.E.U16 desc[UR16][R20.64+0x28], R27 ;  /* 0x0000281b14008986 */ /* 0x0001e8000c101510 */
[----:B------:R0:W-:Y:S04]  /*4c50*/  @!P0 STG.E.U16 desc[UR16][R18.64+0x50], R28 ;  /* 0x0000501c12008986 */ /* 0x0001e8000c101510 */
[----:B------:R0:W-:Y:S02]  /*4c60*/  @!P0 STG.E.U16 desc[UR16][R16.64+0x50], R35 ;  /* 0x0000502310008986 */ /* 0x0001e4000c101510 */
.L_x_1408:
[----:B0-----:R-:W0:Y:S01]  /*4c70*/  @!P0 LDC.64 R16, c[0x0][0x218] ;  /* 0x00008600ff108b82 */ /* 0x001e220000000a00 */
[----:B-1----:R-:W-:Y:S01]  /*4c80*/  FADD.FTZ R21, R33, R32 ;  /* 0x0000002021157221 */ /* 0x002fe20000010000 */
[----:B------:R-:W-:-:S04]  /*4c90*/  @!P0 F2FP.F16.F32.PACK_AB R20, RZ, R37 ;  /* 0x00000025ff14823e */ /* 0x000fc800000000ff */
[----:B------:R-:W-:Y:S02]  /*4ca0*/  @!P0 F2FP.F16.F32.PACK_AB R21, RZ, R21 ;  /* 0x00000015ff15823e */ /* 0x000fe400000000ff */
[----:B------:R-:W1:Y:S01]  /*4cb0*/  @!P0 LDC.64 R18, c[0x0][0x220] ;  /* 0x00008800ff128b82 */ /* 0x000e620000000a00 */
[----:B0-----:R-:W-:-:S05]  /*4cc0*/  @!P0 IMAD.WIDE R16, R43, 0x2, R16 ;  /* 0x000000022b108825 */ /* 0x001fca00078e0210 */
[----:B------:R3:W-:Y:S01]  /*4cd0*/  @!P0 STG.E.U16 desc[UR16][R16.64+0x78], R20 ;  /* 0x0000781410008986 */ /* 0x0007e2000c101510 */
[----:B-1----:R-:W-:-:S05]  /*4ce0*/  @!P0 IMAD.WIDE R18, R43, 0x2, R18 ;  /* 0x000000022b128825 */ /* 0x002fca00078e0212 */
[----:B------:R3:W-:Y:S02]  /*4cf0*/  @!P0 STG.E.U16 desc[UR16][R18.64+0x78], R21 ;  /* 0x0000781512008986 */ /* 0x0007e4000c101510 */
.L_x_1338:
[----:B------:R-:W-:Y:S05]  /*4d00*/  WARPSYNC.ALL ;  /* 0x0000000000007948 */ /* 0x000fea0003800000 */
[----:B------:R-:W-:Y:S01]  /*4d10*/  BAR.SYNC.DEFER_BLOCKING 0x0 ;  /* 0x0000000000007b1d */ /* 0x000fe20000010000 */
[C---:B------:R-:W-:Y:S02]  /*4d20*/  ISETP.GE.AND P0, PT, R9.reuse, -0x2300, PT ;  /* 0xffffdd000900780c */ /* 0x040fe40003f06270 */
[----:B------:R-:W-:-:S11]  /*4d30*/  IADD3 R9, R9, 0x2800, RZ ;  /* 0x0000280009097810 */ /* 0x000fd60007ffe0ff */
[----:B------:R-:W-:Y:S05]  /*4d40*/  @!P0 BRA `(.L_x_1345) ;  /* 0xffffffe000508947 */ /* 0x000fea000383ffff */
[----:B------:R-:W-:Y:S05]  /*4d50*/  EXIT ;  /* 0x000000000000794d */ /* 0x000fea0003800000 */
.L_x_1341:
[----:B------:R-:W-:Y:S01]  /*4d60*/  HFMA2.MMA R29, -RZ, RZ, 0, 0.000503063201904296875 ;  /* 0x0000101fff1d7435 */ /* 0x000fe200000001ff */
[----:B-1----:R-:W-:Y:S01]  /*4d70*/  MOV R31, R16 ;  /* 0x00000010001f7202 */ /* 0x002fe20000000f00 */
[----:B------:R-:W-:Y:S01]  /*4d80*/  IMAD.MOV.U32 R30, RZ, RZ, 0x8 ;  /* 0x00000008ff1e7424 */ /* 0x000fe200078e00ff */
[----:B------:R-:W-:-:S08]  /*4d90*/  MOV R28, 0xffff ;  /* 0x0000ffff001c7802 */ /* 0x000fd00000000f00 */
[----:B0-2---:R-:W-:Y:S05]  /*4da0*/  WARPSYNC.COLLECTIVE R28, `(.L_x_1346) ;  /* 0x000000001c087348 */ /* 0x005fea0003c00000 */
[----:B------:R1:W3:Y:S02]  /*4db0*/  SHFL.BFLY P2, R32, R31, R30, R29 ;  /* 0x0c00001e1f207389 */ /* 0x0002e4000004001d */
[----:B0123--:R-:W-:Y:S01]  /*4dc0*/  ENDCOLLECTIVE ;  /* 0x000000000000791b */ /* 0x00ffe20003800000 */
.L_x_1346:
[----:B------:R-:W-:Y:S01]  /*4dd0*/  IMAD.MOV.U32 R31, RZ, RZ, R17 ;  /* 0x000000ffff1f7224 */ /* 0x000fe200078e0011 */
[----:B------:R-:W-:-:S07]  /*4de0*/  MOV R19, R32 ;  /* 0x0000002000137202 */ /* 0x000fce0000000f00 */
[----:B------:R-:W-:Y:S05]  /*4df0*/  WARPSYNC.COLLECTIVE R28, `(.L_x_1347) ;  /* 0x000000001c087348 */ /* 0x000fea0003c00000 */
[----:B------:R0:W1:Y:S02]  /*4e00*/  SHFL.BFLY P2, R32, R31, R30, R29 ;  /* 0x0c00001e1f207389 */ /* 0x000064000004001d */
[----:B01----:R-:W-:Y:S01]  /*4e10*/  ENDCOLLECTIVE ;  /* 0x000000000000791b */ /* 0x003fe20003800000 */
.L_x_1347:
[----:B------:R-:W-:Y:S01]  /*4e20*/  FADD.FTZ R19, R19, R16 ;  /* 0x0000001013137221 */ /* 0x000fe20000010000 */
[----:B------:R-:W-:-:S04]  /*4e30*/  HFMA2.MMA R30, -RZ, RZ, 0, 2.384185791015625e-07 ;  /* 0x00000004ff1e7435 */ /* 0x000fc800000001ff */
[----:B------:R-:W-:Y:S02]  /*4e40*/  MOV R31, R19 ;  /* 0x00000013001f7202 */ /* 0x000fe40000000f00 */
[----:B------:R-:W-:-:S07]  /*4e50*/  MOV R18, R32 ;  /* 0x0000002000127202 */ /* 0x000fce0000000f00 */
[----:B------:R-:W-:Y:S05]  /*4e60*/  WARPSYNC.COLLECTIVE R28, `(.L_x_1348) ;  /* 0x000000001c087348 */ /* 0x000fea0003c00000 */
[----:B------:R0:W1:Y:S02]  /*4e70*/  SHFL.BFLY P2, R32, R31, R30, R29 ;  /* 0x0c00001e1f207389 */ /* 0x000064000004001d */
[----:B01----:R-:W-:Y:S01]  /*4e80*/  ENDCOLLECTIVE ;  /* 0x000000000000791b */ /* 0x003fe20003800000 */
.L_x_1348:
[----:B------:R-:W-:-:S05]  /*4e90*/  FADD.FTZ R18, R18, R17 ;  /* 0x0000001112127221 */ /* 0x000fca0000010000 */
[----:B------:R-:W-:Y:S01]  /*4ea0*/  MOV R31, R18 ;  /* 0x00000012001f7202 */ /* 0x000fe20000000f00 */
[----:B------:R-:W-:-:S07]  /*4eb0*/  IMAD.MOV.U32 R20, RZ, RZ, R32 ;  /* 0x000000ffff147224 */ /* 0x000fce00078e0020 */
[----:B------:R-:W-:Y:S05]  /*4ec0*/  WARPSYNC.COLLECTIVE R28, `(.L_x_1349) ;  /* 0x000000001c087348 */ /* 0x000fea0003c00000 */
[----:B------:R0:W1:Y:S02]  /*4ed0*/  SHFL.BFLY P2, R32, R31, R30, R29 ;  /* 0x0c00001e1f207389 */ /* 0x000064000004001d */
[----:B01----:R-:W-:Y:S01]  /*4ee0*/  ENDCOLLECTIVE ;  /* 0x000000000000791b */ /* 0x003fe20003800000 */
.L_x_1349:
[----:B------:R-:W-:-:S05]  /*4ef0*/  FADD.FTZ R20, R19, R20 ;  /* 0x0000001413147221 */ /* 0x000fca0000010000 */
[----:B------:R-:W-:Y:S01]  /*4f00*/  MOV R31, R20 ;  /* 0x00000014001f7202 */ /* 0x000fe20000000f00 */
[----:B------:R-:W-:Y:S01]  /*4f10*/  IMAD.MOV.U32 R30, RZ, RZ, 0x2 ;  /* 0x00000002ff1e7424 */ /* 0x000fe200078e00ff */
[----:B------:R-:W-:-:S07]  /*4f20*/  MOV R21, R32 ;  /* 0x0000002000157202 */ /* 0x000fce0000000f00 */
[----:B------:R-:W-:Y:S05]  /*4f30*/  WARPSYNC.COLLECTIVE R28, `(.L_x_1350) ;  /* 0x000000001c087348 */ /* 0x000fea0003c00000 */
[----:B------:R0:W1:Y:S02]  /*4f40*/  SHFL.BFLY P2, R32, R31, R30, R29 ;  /* 0x0c00001e1f207389 */ /* 0x000064000004001d */
[----:B01----:R-:W-:Y:S01]  /*4f50*/  ENDCOLLECTIVE ;  /* 0x000000000000791b */ /* 0x003fe20003800000 */
.L_x_1350:
[----:B------:R-:W-:-:S05]  /*4f60*/  FADD.FTZ R21, R18, R21 ;  /* 0x0000001512157221 */ /* 0x000fca0000010000 */
[----:B------:R-:W-:Y:S02]  /*4f70*/  MOV R31, R21 ;  /* 0x00000015001f7202 */ /* 0x000fe40000000f00 */
[----:B------:R-:W-:-:S07]  /*4f80*/  MOV R23, R32 ;  /* 0x0000002000177202 */ /* 0x000fce0000000f00 */
[----:B------:R-:W-:Y:S05]  /*4f90*/  WARPSYNC.COLLECTIVE R28, `(.L_x_1351) ;  /* 0x000000001c087348 */ /* 0x000fea0003c00000 */
[----:B------:R0:W1:Y:S02]  /*4fa0*/  SHFL.BFLY P2, R32, R31, R30, R29 ;  /* 0x0c00001e1f207389 */ /* 0x000064000004001d */
[----:B01----:R-:W-:Y:S01]  /*4fb0*/  ENDCOLLECTIVE ;  /* 0x000000000000791b */ /* 0x003fe20003800000 */
.L_x_1351:
[----:B------:R-:W-:Y:S01]  /*4fc0*/  FADD.FTZ R23, R20, R23 ;  /* 0x0000001714177221 */ /* 0x000fe20000010000 */
[----:B------:R-:W-:-:S03]  /*4fd0*/  HFMA2.MMA R30, -RZ, RZ, 0, 5.9604644775390625e-08 ;  /* 0x00000001ff1e7435 */ /* 0x000fc600000001ff */
[----:B------:R-:W-:Y:S01]  /*4fe0*/  IMAD.MOV.U32 R31, RZ, RZ, R23 ;  /* 0x000000ffff1f7224 */ /* 0x000fe200078e0017 */
[----:B------:R-:W-:-:S07]  /*4ff0*/  MOV R16, R32 ;  /* 0x0000002000107202 */ /* 0x000fce0000000f00 */
[----:B------:R-:W-:Y:S05]  /*5000*/  WARPSYNC.COLLECTIVE R28, `(.L_x_1352) ;  /* 0x000000001c087348 */ /* 0x000fea0003c00000 */
[----:B------:R0:W1:Y:S02]  /*5010*/  SHFL.BFLY P2, R32, R31, R30, R29 ;  /* 0x0c00001e1f207389 */ /* 0x000064000004001d */
[----:B01----:R-:W-:Y:S01]  /*5020*/  ENDCOLLECTIVE ;  /* 0x000000000000791b */ /* 0x003fe20003800000 */
.L_x_1352:
[----:B------:R-:W-:-:S05]  /*5030*/  FADD.FTZ R16, R21, R16 ;  /* 0x0000001015107221 */ /* 0x000fca0000010000 */
[----:B------:R-:W-:Y:S02]  /*5040*/  MOV R31, R16 ;  /* 0x00000010001f7202 */ /* 0x000fe40000000f00 */
[----:B------:R-:W-:-:S07]  /*5050*/  MOV R22, R32 ;  /* 0x0000002000167202 */ /* 0x000fce0000000f00 */
[----:B------:R-:W-:Y:S05]  /*5060*/  WARPSYNC.COLLECTIVE R28, `(.L_x_1353) ;  /* 0x000000001c087348 */ /* 0x000fea0003c00000 */
[----:B------:R0:W1:Y:S02]  /*5070*/  SHFL.BFLY P2, R32, R31, R30, R29 ;  /* 0x0c00001e1f207389 */ /* 0x000064000004001d */
[----:B01----:R-:W-:Y:S01]  /*5080*/  ENDCOLLECTIVE ;  /* 0x000000000000791b */ /* 0x003fe20003800000 */
.L_x_1353:
[----:B------:R-:W-:Y:S01]  /*5090*/  FADD.FTZ R22, R23, R22 ;  /* 0x0000001617167221 */ /* 0x000fe20000010000 */
[----:B------:R-:W-:Y:S06]  /*50a0*/  BRA `(.L_x_1354) ;  /* 0xffffffe800f47947 */ /* 0x000fec000383ffff */
.L_x_1342:
        /* <DEDUP_REMOVED lines=8> */
.L_x_1356:
[----:B------:R-:W-:Y:S05]  /*5130*/  BSYNC B1 ;  /* 0x0000000000017941 */ /* 0x000fea0003800000 */
.L_x_1355:
        /* <DEDUP_REMOVED lines=8> */
.L_x_1357:
[----:B------:R-:W-:Y:S01]  /*51c0*/  FADD.FTZ R23, R23, R16 ;  /* 0x0000001017177221 */ /* 0x000fe20000010000 */
[----:B------:R-:W-:-:S04]  /*51d0*/  HFMA2.MMA R30, -RZ, RZ, 0, 2.384185791015625e-07 ;  /* 0x00000004ff1e7435 */ /* 0x000fc800000001ff */
[----:B------:R-:W-:Y:S02]  /*51e0*/  MOV R31, R23 ;  /* 0x00000017001f7202 */ /* 0x000fe40000000f00 */
[----:B------:R-:W-:-:S07]  /*51f0*/  MOV R22, R32 ;  /* 0x0000002000167202 */ /* 0x000fce0000000f00 */
[----:B------:R-:W-:Y:S05]  /*5200*/  WARPSYNC.COLLECTIVE R28, `(.L_x_1358) ;  /* 0x000000001c087348 */ /* 0x000fea0003c00000 */
[----:B------:R0:W1:Y:S02]  /*5210*/  SHFL.BFLY P2, R32, R31, R30, R29 ;  /* 0x0c00001e1f207389 */ /* 0x000064000004001d */
[----:B01----:R-:W-:Y:S01]  /*5220*/  ENDCOLLECTIVE ;  /* 0x000000000000791b */ /* 0x003fe20003800000 */
.L_x_1358:
[----:B------:R-:W-:-:S05]  /*5230*/  FADD.FTZ R22, R22, R17 ;  /* 0x0000001116167221 */ /* 0x000fca0000010000 */
[----:B------:R-:W-:Y:S01]  /*5240*/  MOV R31, R22 ;  /* 0x00000016001f7202 */ /* 0x000fe20000000f00 */
[----:B------:R-:W-:-:S07]  /*5250*/  IMAD.MOV.U32 R24, RZ, RZ, R32 ;  /* 0x000000ffff187224 */ /* 0x000fce00078e0020 */
[----:B------:R-:W-:Y:S05]  /*5260*/  WARPSYNC.COLLECTIVE R28, `(.L_x_1359) ;  /* 0x000000001c087348 */ /* 0x000fea0003c00000 */
[----:B------:R0:W1:Y:S02]  /*5270*/  SHFL.BFLY P2, R32, R31, R30, R29 ;  /* 0x0c00001e1f207389 */ /* 0x000064000004001d */
[----:B01----:R-:W-:Y:S01]  /*5280*/  ENDCOLLECTIVE ;  /* 0x000000000000791b */ /* 0x003fe20003800000 */
.L_x_1359:
[----:B------:R-:W-:-:S05]  /*5290*/  FADD.FTZ R24, R23, R24 ;  /* 0x0000001817187221 */ /* 0x000fca0000010000 */
[----:B------:R-:W-:Y:S01]  /*52a0*/  MOV R31, R24 ;  /* 0x00000018001f7202 */ /* 0x000fe20000000f00 */
[----:B------:R-:W-:Y:S01]  /*52b0*/  IMAD.MOV.U32 R30, RZ, RZ, 0x2 ;  /* 0x00000002ff1e7424 */ /* 0x000fe200078e00ff */
[----:B------:R-:W-:-:S07]  /*52c0*/  MOV R25, R32 ;  /* 0x0000002000197202 */ /* 0x000fce0000000f00 */
[----:B------:R-:W-:Y:S05]  /*52d0*/  WARPSYNC.COLLECTIVE R28, `(.L_x_1360) ;  /* 0x000000001c087348 */ /* 0x000fea0003c00000 */
[----:B------:R0:W1:Y:S02]  /*52e0*/  SHFL.BFLY P2, R32, R31, R30, R29 ;  /* 0x0c00001e1f207389 */ /* 0x000064000004001d */
[----:B01----:R-:W-:Y:S01]  /*52f0*/  ENDCOLLECTIVE ;  /* 0x000000000000791b */ /* 0x003fe20003800000 */
.L_x_1360:
[----:B------:R-:W-:-:S05]  /*5300*/  FADD.FTZ R25, R22, R25 ;  /* 0x0000001916197221 */ /* 0x000fca0000010000 */
[----:B------:R-:W-:Y:S02]  /*5310*/  MOV R31, R25 ;  /* 0x00000019001f7202 */ /* 0x000fe40000000f00 */
[----:B------:R-:W-:-:S07]  /*5320*/  MOV R27, R32 ;  /* 0x00000020001b7202 */ /* 0x000fce0000000f00 */
[----:B------:R-:W-:Y:S05]  /*5330*/  WARPSYNC.COLLECTIVE R28, `(.L_x_1361) ;  /* 0x000000001c087348 */ /* 0x000fea0003c00000 */
[----:B------:R0:W1:Y:S02]  /*5340*/  SHFL.BFLY P2, R32, R31, R30, R29 ;  /* 0x0c00001e1f207389 */ /* 0x000064000004001d */
[----:B01----:R-:W-:Y:S01]  /*5350*/  ENDCOLLECTIVE ;  /* 0x000000000000791b */ /* 0x003fe20003800000 */
.L_x_1361:
[----:B------:R-:W-:Y:S01]  /*5360*/  FADD.FTZ R27, R24, R27 ;  /* 0x0000001b181b7221 */ /* 0x000fe20000010000 */
[----:B------:R-:W-:-:S03]  /*5370*/  HFMA2.MMA R30, -RZ, RZ, 0, 5.9604644775390625e-08 ;  /* 0x00000001ff1e7435 */ /* 0x000fc600000001ff */
[----:B------:R-:W-:Y:S01]  /*5380*/  IMAD.MOV.U32 R31, RZ, RZ, R27 ;  /* 0x000000ffff1f7224 */ /* 0x000fe200078e001b */
[----:B------:R-:W-:-:S07]  /*5390*/  MOV R16, R32 ;  /* 0x0000002000107202 */ /* 0x000fce0000000f00 */
[----:B------:R-:W-:Y:S05]  /*53a0*/  WARPSYNC.COLLECTIVE R28, `(.L_x_1362) ;  /* 0x000000001c087348 */ /* 0x000fea0003c00000 */
[----:B------:R0:W1:Y:S02]  /*53b0*/  SHFL.BFLY P2, R32, R31, R30, R29 ;  /* 0x0c00001e1f207389 */ /* 0x000064000004001d */
[----:B01----:R-:W-:Y:S01]  /*53c0*/  ENDCOLLECTIVE ;  /* 0x000000000000791b */ /* 0x003fe20003800000 */
.L_x_1362:
[----:B------:R-:W-:-:S05]  /*53d0*/  FADD.FTZ R16, R25, R16 ;  /* 0x0000001019107221 */ /* 0x000fca0000010000 */
[----:B------:R-:W-:Y:S02]  /*53e0*/  MOV R31, R16 ;  /* 0x00000010001f7202 */ /* 0x000fe40000000f00 */
[----:B------:R-:W-:-:S07]  /*53f0*/  MOV R26, R32 ;  /* 0x00000020001a7202 */ /* 0x000fce0000000f00 */
[----:B------:R-:W-:Y:S05]  /*5400*/  WARPSYNC.COLLECTIVE R28, `(.L_x_1363) ;  /* 0x000000001c087348 */ /* 0x000fea0003c00000 */
[----:B------:R0:W1:Y:S02]  /*5410*/  SHFL.BFLY P2, R32, R31, R30, R29 ;  /* 0x0c00001e1f207389 */ /* 0x000064000004001d */
[----:B01----:R-:W-:Y:S01]  /*5420*/  ENDCOLLECTIVE ;  /* 0x000000000000791b */ /* 0x003fe20003800000 */
.L_x_1363:
[----:B------:R-:W-:Y:S01]  /*5430*/  FADD.FTZ R26, R27, R26 ;  /* 0x0000001a1b1a7221 */ /* 0x000fe20000010000 */
[----:B------:R-:W-:Y:S06]  /*5440*/  BRA `(.L_x_1364) ;  /* 0xffffffe800c87947 */ /* 0x000fec000383ffff */
.L_x_1343:
        /* <DEDUP_REMOVED lines=8> */
.L_x_1366:
[----:B------:R-:W-:Y:S05]  /*54d0*/  BSYNC B1 ;  /* 0x0000000000017941 */ /* 0x000fea0003800000 */
.L_x_1365:
        /* <DEDUP_REMOVED lines=8> */
.L_x_1367:
[----:B------:R-:W-:Y:S01]  /*5560*/  FADD.FTZ R23, R23, R16 ;  /* 0x0000001017177221 */ /* 0x000fe20000010000 */
[----:B------:R-:W-:-:S04]  /*5570*/  HFMA2.MMA R30, -RZ, RZ, 0, 2.384185791015625e-07 ;  /* 0x00000004ff1e7435 */ /* 0x000fc800000001ff */
[----:B------:R-:W-:Y:S02]  /*5580*/  MOV R31, R23 ;  /* 0x00000017001f7202 */ /* 0x000fe40000000f00 */
[----:B------:R-:W-:-:S07]  /*5590*/  MOV R22, R32 ;  /* 0x0000002000167202 */ /* 0x000fce0000000f00 */
[----:B------:R-:W-:Y:S05]  /*55a0*/  WARPSYNC.COLLECTIVE R28, `(.L_x_1368) ;  /* 0x000000001c087348 */ /* 0x000fea0003c00000 */
[----:B------:R0:W1:Y:S02]  /*55b0*/  SHFL.BFLY P2, R32, R31, R30, R29 ;  /* 0x0c00001e1f207389 */ /* 0x000064000004001d */
[----:B01----:R-:W-:Y:S01]  /*55c0*/  ENDCOLLECTIVE ;  /* 0x000000000000791b */ /* 0x003fe20003800000 */
.L_x_1368:
[----:B------:R-:W-:-:S05]  /*55d0*/  FADD.FTZ R22, R22, R17 ;  /* 0x0000001116167221 */ /* 0x000fca0000010000 */
[----:B------:R-:W-:Y:S01]  /*55e0*/  MOV R31, R22 ;  /* 0x00000016001f7202 */ /* 0x000fe20000000f00 */
[----:B------:R-:W-:-:S07]  /*55f0*/  IMAD.MOV.U32 R24, RZ, RZ, R32 ;  /* 0x000000ffff187224 */ /* 0x000fce00078e0020 */
[----:B------:R-:W-:Y:S05]  /*5600*/  WARPSYNC.COLLECTIVE R28, `(.L_x_1369) ;  /* 0x000000001c087348 */ /* 0x000fea0003c00000 */
[----:B------:R0:W1:Y:S02]  /*5610*/  SHFL.BFLY P2, R32, R31, R30, R29 ;  /* 0x0c00001e1f207389 */ /* 0x000064000004001d */
[----:B01----:R-:W-:Y:S01]  /*5620*/  ENDCOLLECTIVE ;  /* 0x000000000000791b */ /* 0x003fe20003800000 */
.L_x_1369:
[----:B------:R-:W-:-:S05]  /*5630*/  FADD.FTZ R24, R23, R24 ;  /* 0x0000001817187221 */ /* 0x000fca0000010000 */
[----:B------:R-:W-:Y:S01]  /*5640*/  MOV R31, R24 ;  /* 0x00000018001f7202 */ /* 0x000fe20000000f00 */
[----:B------:R-:W-:Y:S01]  /*5650*/  IMAD.MOV.U32 R30, RZ, RZ, 0x2 ;  /* 0x00000002ff1e7424 */ /* 0x000fe200078e00ff */
[----:B------:R-:W-:-:S07]  /*5660*/  MOV R25, R32 ;  /* 0x0000002000197202 */ /* 0x000fce0000000f00 */
[----:B------:R-:W-:Y:S05]  /*5670*/  WARPSYNC.COLLECTIVE R28, `(.L_x_1370) ;  /* 0x000000001c087348 */ /* 0x000fea0003c00000 */
[----:B------:R0:W1:Y:S02]  /*5680*/  SHFL.BFLY P2, R32, R31, R30, R29 ;  /* 0x0c00001e1f207389 */ /* 0x000064000004001d */
[----:B01----:R-:W-:Y:S01]  /*5690*/  ENDCOLLECTIVE ;  /* 0x000000000000791b */ /* 0x003fe20003800000 */
.L_x_1370:
[----:B------:R-:W-:-:S05]  /*56a0*/  FADD.FTZ R25, R22, R25 ;  /* 0x0000001916197221 */ /* 0x000fca0000010000 */
[----:B------:R-:W-:Y:S02]  /*56b0*/  MOV R31, R25 ;  /* 0x00000019001f7202 */ /* 0x000fe40000000f00 */
[----:B------:R-:W-:-:S07]  /*56c0*/  MOV R27, R32 ;  /* 0x00000020001b7202 */ /* 0x000fce0000000f00 */
[----:B------:R-:W-:Y:S05]  /*56d0*/  WARPSYNC.COLLECTIVE R28, `(.L_x_1371) ;  /* 0x000000001c087348 */ /* 0x000fea0003c00000 */
[----:B------:R0:W1:Y:S02]  /*56e0*/  SHFL.BFLY P2, R32, R31, R30, R29 ;  /* 0x0c00001e1f207389 */ /* 0x000064000004001d */
[----:B01----:R-:W-:Y:S01]  /*56f0*/  ENDCOLLECTIVE ;  /* 0x000000000000791b */ /* 0x003fe20003800000 */
.L_x_1371:
[----:B------:R-:W-:Y:S01]  /*5700*/  FADD.FTZ R27, R24, R27 ;  /* 0x0000001b181b7221 */ /* 0x000fe20000010000 */
[----:B------:R-:W-:-:S03]  /*5710*/  HFMA2.MMA R30, -RZ, RZ, 0, 5.9604644775390625e-08 ;  /* 0x00000001ff1e7435 */ /* 0x000fc600000001ff */
[----:B------:R-:W-:Y:S01]  /*5720*/  IMAD.MOV.U32 R31, RZ, RZ, R27 ;  /* 0x000000ffff1f7224 */ /* 0x000fe200078e001b */
[----:B------:R-:W-:-:S07]  /*5730*/  MOV R16, R32 ;  /* 0x0000002000107202 */ /* 0x000fce0000000f00 */
[----:B------:R-:W-:Y:S05]  /*5740*/  WARPSYNC.COLLECTIVE R28, `(.L_x_1372) ;  /* 0x000000001c087348 */ /* 0x000fea0003c00000 */
[----:B------:R0:W1:Y:S02]  /*5750*/  SHFL.BFLY P2, R32, R31, R30, R29 ;  /* 0x0c00001e1f207389 */ /* 0x000064000004001d */
[----:B01----:R-:W-:Y:S01]  /*5760*/  ENDCOLLECTIVE ;  /* 0x000000000000791b */ /* 0x003fe20003800000 */
.L_x_1372:
[----:B------:R-:W-:-:S05]  /*5770*/  FADD.FTZ R16, R25, R16 ;  /* 0x0000001019107221 */ /* 0x000fca0000010000 */
[----:B------:R-:W-:Y:S02]  /*5780*/  MOV R31, R16 ;  /* 0x00000010001f7202 */ /* 0x000fe40000000f00 */
[----:B------:R-:W-:-:S07]  /*5790*/  MOV R26, R32 ;  /* 0x00000020001a7202 */ /* 0x000fce0000000f00 */
[----:B------:R-:W-:Y:S05]  /*57a0*/  WARPSYNC.COLLECTIVE R28, `(.L_x_1373) ;  /* 0x000000001c087348 */ /* 0x000fea0003c00000 */
[----:B------:R0:W1:Y:S02]  /*57b0*/  SHFL.BFLY P2, R32, R31, R30, R29 ;  /* 0x0c00001e1f207389 */ /* 0x000064000004001d */
[----:B01----:R-:W-:Y:S01]  /*57c0*/  ENDCOLLECTIVE ;  /* 0x000000000000791b */ /* 0x003fe20003800000 */
.L_x_1373:
[----:B------:R-:W-:Y:S01]  /*57d0*/  FADD.FTZ R26, R27, R26 ;  /* 0x0000001a1b1a7221 */ /* 0x000fe20000010000 */
[----:B------:R-:W-:Y:S06]  /*57e0*/  BRA `(.L_x_1374) ;  /* 0xffffffe800847947 */ /* 0x000fec000383ffff */
.L_x_1344:
        /* <DEDUP_REMOVED lines=8> */
.L_x_1376:
[----:B------:R-:W-:Y:S05]  /*5870*/  BSYNC B0 ;  /* 0x0000000000007941 */ /* 0x000fea0003800000 */
.L_x_1375:
        /* <DEDUP_REMOVED lines=11> */
.L_x_1377:
[----:B------:R-:W-:Y:S01]  /*5930*/  FADD.FTZ R19, R19, R18 ;  /* 0x0000001213137221 */ /* 0x000fe20000010000 */
[----:B------:R-:W-:Y:S01]  /*5940*/  @!P0 LEA R24, R11, UR4, 0x7 ;  /* 0x000000040b188c11 */ /* 0x000fe2000f8e38ff */
[----:B------:R-:W-:Y:S01]  /*5950*/  HFMA2.MMA R36, -RZ, RZ, 0, 0 ;  /* 0x00000000ff247435 */ /* 0x000fe200000001ff */
[----:B------:R-:W-:Y:S01]  /*5960*/  @!P0 LOP3.LUT R21, R21, R22, RZ, 0x3c, !PT ;  /* 0x0000001615158212 */ /* 0x000fe200078e3cff */
[----:B------:R-:W-:Y:S01]  /*5970*/  IMAD.MOV.U32 R25, RZ, RZ, RZ ;  /* 0x000000ffff197224 */ /* 0x000fe200078e00ff */
[----:B------:R-:W-:Y:S01]  /*5980*/  @!P0 SHF.L.U32 R26, R11, 0x1, RZ ;  /* 0x000000010b1a8819 */ /* 0x000fe200000006ff */
[----:B------:R-:W-:Y:S01]  /*5990*/  IMAD.IADD R43, R16, 0x1, R9 ;  /* 0x00000001102b7824 */ /* 0x000fe200078e0209 */
[----:B------:R-:W-:-:S05]  /*59a0*/  @!P0 LEA R21, R21, R24, 0x2 ;  /* 0x0000001815158211 */ /* 0x000fca00078e10ff */
        /* <DEDUP_REMOVED lines=8> */
.L_x_1378:
[----:B------:R-:W-:Y:S01]  /*5a30*/  MOV R31, R18 ;  /* 0x00000012001f7202 */ /* 0x000fe20000000f00 */
[----:B------:R-:W-:-:S07]  /*5a40*/  IMAD.MOV.U32 R20, RZ, RZ, R32 ;  /* 0x000000ffff147224 */ /* 0x000fce00078e0020 */
[----:B------:R-:W-:Y:S05]  /*5a50*/  WARPSYNC.COLLECTIVE R28, `(.L_x_1379) ;  /* 0x000000001c087348 */ /* 0x000fea0003c00000 */
[----:B------:R0:W1:Y:S02]  /*5a60*/  SHFL.BFLY P2, R32, R31, R30, R29 ;  /* 0x0c00001e1f207389 */ /* 0x000064000004001d */
[----:B01----:R-:W-:Y:S01]  /*5a70*/  ENDCOLLECTIVE ;  /* 0x000000000000791b */ /* 0x003fe20003800000 */
.L_x_1379:
[----:B------:R-:W-:Y:S01]  /*5a80*/  @!P0 MOV R34, R22 ;  /* 0x0000001600228202 */ /* 0x000fe20000000f00 */
[----:B------:R-:W-:Y:S01]  /*5a90*/  FADD.FTZ R20, R19, R20 ;  /* 0x0000001413147221 */ /* 0x000fe20000010000 */
[----:B------:R-:W-:Y:S01]  /*5aa0*/  @!P0 MOV R36, R23 ;  /* 0x0000001700248202 */ /* 0x000fe20000000f00 */
[----:B------:R-:W-:-:S05]  /*5ab0*/  @!P0 VIADD R23, R16, 0x28 ;  /* 0x0000002810178836 */ /* 0x000fca0000000000 */
[----:B------:R-:W-:Y:S01]  /*5ac0*/  @!P0 LOP3.LUT R23, R23, R26, RZ, 0x3c, !PT ;  /* 0x0000001a17178212 */ /* 0x000fe200078e3cff */
[----:B------:R-:W-:Y:S02]  /*5ad0*/  HFMA2.MMA R26, -RZ, RZ, 0, 0 ;  /* 0x00000000ff1a7435 */ /* 0x000fe400000001ff */
[----:B------:R-:W-:Y:S01]  /*5ae0*/  HFMA2.MMA R30, -RZ, RZ, 0, 1.1920928955078125e-07 ;  /* 0x00000002ff1e7435 */ /* 0x000fe200000001ff */
[----:B------:R-:W-:Y:S02]  /*5af0*/  IMAD.MOV.U32 R31, RZ, RZ, R20 ;  /* 0x000000ffff1f7224 */ /* 0x000fe400078e0014 */
[----:B------:R-:W-:-:S08]  /*5b00*/  FADD.FTZ R17, R18, R32 ;  /* 0x0000002012117221 */ /* 0x000fd00000010000 */
[----:B------:R-:W-:Y:S05]  /*5b10*/  WARPSYNC.COLLECTIVE R28, `(.L_x_1380) ;  /* 0x000000001c087348 */ /* 0x000fea0003c00000 */
[----:B------:R0:W1:Y:S02]  /*5b20*/  SHFL.BFLY P2, R32, R31, R30, R29 ;  /* 0x0c00001e1f207389 */ /* 0x000064000004001d */
[----:B01----:R-:W-:Y:S01]  /*5b30*/  ENDCOLLECTIVE ;  /* 0x000000000000791b */ /* 0x003fe20003800000 */
.L_x_1380:
[----:B------:R-:W-:Y:S02]  /*5b40*/  MOV R31, R17 ;  /* 0x00000011001f7202 */ /* 0x000fe40000000f00 */
[----:B------:R-:W-:-:S07]  /*5b50*/  MOV R19, R32 ;  /* 0x0000002000137202 */ /* 0x000fce0000000f00 */
[----:B------:R-:W-:Y:S05]  /*5b60*/  WARPSYNC.COLLECTIVE R28, `(.L_x_1381) ;  /* 0x000000001c087348 */ /* 0x000fea0003c00000 */
[----:B------:R0:W1:Y:S02]  /*5b70*/  SHFL.BFLY P2, R32, R31, R30, R29 ;  /* 0x0c00001e1f207389 */ /* 0x000064000004001d */
[----:B01----:R-:W-:Y:S01]  /*5b80*/  ENDCOLLECTIVE ;  /* 0x000000000000791b */ /* 0x003fe20003800000 */
.L_x_1381:
[----:B------:R-:W-:Y:S01]  /*5b90*/  FADD.FTZ R19, R20, R19 ;  /* 0x0000001314137221 */ /* 0x000fe20000010000 */
[----:B------:R-:W-:-:S03]  /*5ba0*/  HFMA2.MMA R30, -RZ, RZ, 0, 5.9604644775390625e-08 ;  /* 0x00000001ff1e7435 */ /* 0x000fc600000001ff */
[----:B------:R-:W-:Y:S02]  /*5bb0*/  IMAD.MOV.U32 R31, RZ, RZ, R19 ;  /* 0x000000ffff1f7224 */ /* 0x000fe400078e0013 */
[----:B------:R-:W-:-:S07]  /*5bc0*/  FADD.FTZ R18, R17, R32 ;  /* 0x0000002011127221 */ /* 0x000fce0000010000 */
[----:B------:R-:W-:Y:S05]  /*5bd0*/  WARPSYNC.COLLECTIVE R28, `(.L_x_1382) ;  /* 0x000000001c087348 */ /* 0x000fea0003c00000 */
[----:B------:R0:W1:Y:S02]  /*5be0*/  SHFL.BFLY P2, R32, R31, R30, R29 ;  /* 0x0c00001e1f207389 */ /* 0x000064000004001d */
[----:B01----:R-:W-:Y:S01]  /*5bf0*/  ENDCOLLECTIVE ;  /* 0x000000000000791b */ /* 0x003fe20003800000 */
.L_x_1382:
[----:B------:R-:W-:Y:S02]  /*5c00*/  MOV R31, R18 ;  /* 0x00000012001f7202 */ /* 0x000fe40000000f00 */
[----:B------:R-:W-:-:S07]  /*5c10*/  MOV R20, R32 ;  /* 0x0000002000147202 */ /* 0x000fce0000000f00 */
[----:B------:R-:W-:Y:S05]  /*5c20*/  WARPSYNC.COLLECTIVE R28, `(.L_x_1383) ;  /* 0x000000001c087348 */ /* 0x000fea0003c00000 */
[----:B------:R0:W1:Y:S02]  /*5c30*/  SHFL.BFLY P2, R32, R31, R30, R29 ;  /* 0x0c00001e1f207389 */ /* 0x000064000004001d */
[----:B01----:R-:W-:Y:S01]  /*5c40*/  ENDCOLLECTIVE ;  /* 0x000000000000791b */ /* 0x003fe20003800000 */
.L_x_1383:
[----:B------:R-:W-:Y:S01]  /*5c50*/  FADD.FTZ R19, R19, R20 ;  /* 0x0000001413137221 */ /* 0x000fe20000010000 */
[----:B------:R-:W-:Y:S01]  /*5c60*/  HFMA2.MMA R30, -RZ, RZ, 0, 4.76837158203125e-07 ;  /* 0x00000008ff1e7435 */ /* 0x000fe200000001ff */
[----:B------:R-:W-:Y:S01]  /*5c70*/  MOV R31, R34 ;  /* 0x00000022001f7202 */ /* 0x000fe20000000f00 */
[----:B------:R-:W-:-:S09]  /*5c80*/  IMAD.MOV.U32 R17, RZ, RZ, R32 ;  /* 0x000000ffff117224 */ /* 0x000fd200078e0020 */
[----:B------:R-:W-:Y:S05]  /*5c90*/  WARPSYNC.COLLECTIVE R28, `(.L_x_1384) ;  /* 0x000000001c087348 */ /* 0x000fea0003c00000 */
[----:B------:R0:W1:Y:S02]  /*5ca0*/  SHFL.BFLY P2, R32, R31, R30, R29 ;  /* 0x0c00001e1f207389 */ /* 0x000064000004001d */
[----:B01----:R-:W-:Y:S01]  /*5cb0*/  ENDCOLLECTIVE ;  /* 0x000000000000791b */ /* 0x003fe20003800000 */
.L_x_1384:
[----:B------:R-:W-:Y:S01]  /*5cc0*/  FADD.FTZ R46, R18, R17 ;  /* 0x00000011122e7221 */ /* 0x000fe20000010000 */
[----:B------:R-:W-:Y:S01]  /*5cd0*/  IMAD.MOV.U32 R31, RZ, RZ, R36 ;  /* 0x000000ffff1f7224 */ /* 0x000fe200078e0024 */
[----:B------:R-:W-:-:S07]  /*5ce0*/  MOV R33, R32 ;  /* 0x0000002000217202 */ /* 0x000fce0000000f00 */
[----:B------:R-:W-:Y:S05]  /*5cf0*/  WARPSYNC.COLLECTIVE R28, `(.L_x_1385) ;  /* 0x000000001c087348 */ /* 0x000fea0003c00000 */
[----:B------:R0:W1:Y:S02]  /*5d00*/  SHFL.BFLY P2, R32, R31, R30, R29 ;  /* 0x0c00001e1f207389 */ /* 0x000064000004001d */
[----:B01----:R-:W-:Y:S01]  /*5d10*/  ENDCOLLECTIVE ;  /* 0x000000000000791b */ /* 0x003fe20003800000 */
.L_x_1385:
[----:B------:R-:W-:-:S05]  /*5d20*/  FADD.FTZ R33, R33, R34 ;  /* 0x0000002221217221 */ /* 0x000fca0000010000 */
[----:B------:R-:W-:Y:S01]  /*5d30*/  MOV R31, R33 ;  /* 0x00000021001f7202 */ /* 0x000fe20000000f00 */
[----:B------:R-:W-:Y:S01]  /*5d40*/  IMAD.MOV.U32 R30, RZ, RZ, 0x4 ;  /* 0x00000004ff1e7424 */ /* 0x000fe200078e00ff */
[----:B------:R-:W-:-:S07]  /*5d50*/  MOV R35, R32 ;  /* 0x0000002000237202 */ /* 0x000fce0000000f00 */
[----:B------:R-:W-:Y:S05]  /*5d60*/  WARPSYNC.COLLECTIVE R28, `(.L_x_1386) ;  /* 0x000000001c087348 */ /* 0x000fea0003c00000 */
[----:B------:R0:W1:Y:S02]  /*5d70*/  SHFL.BFLY P2, R32, R31, R30, R29 ;  /* 0x0c00001e1f207389 */ /* 0x000064000004001d */
[----:B01----:R-:W-:Y:S01]  /*5d80*/  ENDCOLLECTIVE ;  /* 0x000000000000791b */ /* 0x003fe20003800000 */
.L_x_1386:
[----:B------:R-:W-:-:S05]  /*5d90*/  FADD.FTZ R35, R35, R36 ;  /* 0x0000002423237221 */ /* 0x000fca0000010000 */
[----:B------:R-:W-:Y:S02]  /*5da0*/  MOV R31, R35 ;  /* 0x00000023001f7202 */ /* 0x000fe40000000f00 */
[----:B------:R-:W-:-:S07]  /*5db0*/  MOV R22, R32 ;  /* 0x0000002000167202 */ /* 0x000fce0000000f00 */
[----:B------:R-:W-:Y:S05]  /*5dc0*/  WARPSYNC.COLLECTIVE R28, `(.L_x_1387) ;  /* 0x000000001c087348 */ /* 0x000fea0003c00000 */
[----:B------:R0:W1:Y:S02]  /*5dd0*/  SHFL.BFLY P2, R32, R31, R30, R29 ;  /* 0x0c00001e1f207389 */ /* 0x000064000004001d */
[----:B01----:R-:W-:Y:S01]  /*5de0*/  ENDCOLLECTIVE ;  /* 0x000000000000791b */ /* 0x003fe20003800000 */
.L_x_1387:
[----:B------:R-:W-:Y:S01]  /*5df0*/  FADD.FTZ R37, R33, R22 ;  /* 0x0000001621257221 */ /* 0x000fe20000010000 */
[----:B------:R-:W-:-:S04]  /*5e00*/  HFMA2.MMA R30, -RZ, RZ, 0, 1.1920928955078125e-07 ;  /* 0x00000002ff1e7435 */ /* 0x000fc800000001ff */
[----:B------:R-:W-:Y:S02]  /*5e10*/  MOV R31, R37 ;  /* 0x00000025001f7202 */ /* 0x000fe40000000f00 */
[----:B------:R-:W-:Y:S02]  /*5e20*/  MOV R38, R32 ;  /* 0x0000002000267202 */ /* 0x000fe40000000f00 */
[----:B------:R-:W-:-:S03]  /*5e30*/  @!P0 LEA R32, R11, UR4, 0x7 ;  /* 0x000000040b208c11 */ /* 0x000fc6000f8e38ff */
[----:B------:R-:W-:Y:S01]  /*5e40*/  FADD.FTZ R38, R35, R38 ;  /* 0x0000002623267221 */ /* 0x000fe20000010000 */
[----:B------:R-:W-:Y:S01]  /*5e50*/  @!P0 LEA R24, R23, R32, 0x2 ;  /* 0x0000002017188211 */ /* 0x000fe200078e10ff */
[----:B------:R-:W-:-:S11]  /*5e60*/  HFMA2.MMA R23, -RZ, RZ, 0, 0 ;  /* 0x00000000ff177435 */ /* 0x000fd600000001ff */
[----:B------:R-:W-:Y:S05]  /*5e70*/  WARPSYNC.COLLECTIVE R28, `(.L_x_1388) ;  /* 0x000000001c087348 */ /* 0x000fea0003c00000 */
[----:B------:R0:W1:Y:S02]  /*5e80*/  SHFL.BFLY P2, R32, R31, R30, R29 ;  /* 0x0c00001e1f207389 */ /* 0x000064000004001d */
[----:B01----:R-:W-:Y:S01]  /*5e90*/  ENDCOLLECTIVE ;  /* 0x000000000000791b */ /* 0x003fe20003800000 */
.L_x_1388:
[----:B------:R0:W1:Y:S04]  /*5ea0*/  @!P0 LDS R27, [R24] ;  /* 0x00000000181b8984 */ /* 0x0000680000000800 */
[----:B------:R0:W2:Y:S01]  /*5eb0*/  @!P0 LDS R39, [R24+0x500] ;  /* 0x0005000018278984 */ /* 0x0000a20000000800 */
[----:B------:R-:W-:Y:S01]  /*5ec0*/  MOV R31, R38 ;  /* 0x00000026001f7202 */ /* 0x000fe20000000f00 */
[----:B------:R-:W-:-:S07]  /*5ed0*/  IMAD.MOV.U32 R22, RZ, RZ, R32 ;  /* 0x000000ffff167224 */ /* 0x000fce00078e0020 */
[----:B012---:R-:W-:Y:S05]  /*5ee0*/  WARPSYNC.COLLECTIVE R28, `(.L_x_1389) ;  /* 0x000000001c087348 */ /* 0x007fea0003c00000 */
[----:B------:R3:W4:Y:S02]  /*5ef0*/  SHFL.BFLY P2, R32, R31, R30, R29 ;  /* 0x0c00001e1f207389 */ /* 0x000724000004001d */
[----:B01234-:R-:W-:Y:S01]  /*5f00*/  ENDCOLLECTIVE ;  /* 0x000000000000791b */ /* 0x01ffe20003800000 */
.L_x_1389:
[----:B------:R-:W-:-:S05]  /*5f10*/  FADD.FTZ R37, R37, R22 ;  /* 0x0000001625257221 */ /* 0x000fca0000010000 */
[----:B------:R-:W-:Y:S01]  /*5f20*/  MOV R31, R37 ;  /* 0x00000025001f7202 */ /* 0x000fe20000000f00 */
[----:B------:R-:W-:Y:S01]  /*5f30*/  IMAD.MOV.U32 R30, RZ, RZ, 0x1 ;  /* 0x00000001ff1e7424 */ /* 0x000fe200078e00ff */
[----:B------:R-:W-:Y:S02]  /*5f40*/  @!P0 MOV R26, R27 ;  /* 0x0000001b001a8202 */ /* 0x000fe40000000f00 */
[----:B------:R-:W-:Y:S02]  /*5f50*/  @!P0 MOV R25, R39 ;  /* 0x0000002700198202 */ /* 0x000fe40000000f00 */
[----:B------:R-:W-:-:S07]  /*5f60*/  MOV R21, R32 ;  /* 0x0000002000157202 */ /* 0x000fce0000000f00 */
[----:B------:R-:W-:Y:S05]  /*5f70*/  WARPSYNC.COLLECTIVE R28, `(.L_x_1390) ;  /* 0x000000001c087348 */ /* 0x000fea0003c00000 */
[----:B------:R0:W1:Y:S02]  /*5f80*/  SHFL.BFLY P2, R32, R31, R30, R29 ;  /* 0x0c00001e1f207389 */ /* 0x000064000004001d */
[----:B01----:R-:W-:Y:S01]  /*5f90*/  ENDCOLLECTIVE ;  /* 0x000000000000791b */ /* 0x003fe20003800000 */
.L_x_1390:
[----:B------:R-:W-:Y:S01]  /*5fa0*/  FADD.FTZ R38, R38, R21 ;  /* 0x0000001526267221 */ /* 0x000fe20000010000 */
[----:B------:R-:W-:-:S04]  /*5fb0*/  IMAD.MOV.U32 R21, RZ, RZ, RZ ;  /* 0x000000ffff157224 */ /* 0x000fc800078e00ff */
[----:B------:R-:W-:Y:S02]  /*5fc0*/  MOV R31, R38 ;  /* 0x00000026001f7202 */ /* 0x000fe40000000f00 */
[----:B------:R-:W-:-:S07]  /*5fd0*/  MOV R36, R32 ;  /* 0x0000002000247202 */ /* 0x000fce0000000f00 */
[----:B------:R-:W-:Y:S05]  /*5fe0*/  WARPSYNC.COLLECTIVE R28, `(.L_x_1391) ;  /* 0x000000001c087348 */ /* 0x000fea0003c00000 */
[----:B------:R0:W1:Y:S02]  /*5ff0*/  SHFL.BFLY P2, R32, R31, R30, R29 ;  /* 0x0c00001e1f207389 */ /* 0x000064000004001d */
[----:B01----:R-:W-:Y:S01]  /*6000*/  ENDCOLLECTIVE ;  /* 0x000000000000791b */ /* 0x003fe20003800000 */
.L_x_1391:
[----:B------:R-:W-:Y:S01]  /*6010*/  FADD.FTZ R36, R37, R36 ;  /* 0x0000002425247221 */ /* 0x000fe20000010000 */
[----:B------:R-:W-:Y:S01]  /*6020*/  HFMA2.MMA R30, -RZ, RZ, 0, 4.76837158203125e-07 ;  /* 0x00000008ff1e7435 */ /* 0x000fe200000001ff */
[----:B------:R-:W-:Y:S01]  /*6030*/  IMAD.MOV.U32 R31, RZ, RZ, R26 ;  /* 0x000000ffff1f7224 */ /* 0x000fe200078e001a */
[----:B------:R-:W-:-:S09]  /*6040*/  MOV R35, R32 ;  /* 0x0000002000237202 */ /* 0x000fd20000000f00 */
[----:B------:R-:W-:Y:S05]  /*6050*/  WARPSYNC.COLLECTIVE R28, `(.L_x_1392) ;  /* 0x000000001c087348 */ /* 0x000fea0003c00000 */
[----:B------:R0:W1:Y:S02]  /*6060*/  SHFL.BFLY P2, R32, R31, R30, R29 ;  /* 0x0c00001e1f207389 */ /* 0x000064000004001d */
[----:B01----:R-:W-:Y:S01]  /*6070*/  ENDCOLLECTIVE ;  /* 0x000000000000791b */ /* 0x003fe20003800000 */
.L_x_1392:
[----:B------:R-:W-:Y:S01]  /*6080*/  FADD.FTZ R35, R38, R35 ;  /* 0x0000002326237221 */ /* 0x000fe20000010000 */
[----:B------:R-:W-:Y:S02]  /*6090*/  MOV R31, R25 ;  /* 0x00000019001f7202 */ /* 0x000fe40000000f00 */
[----:B------:R-:W-:-:S07]  /*60a0*/  MOV R27, R32 ;  /* 0x00000020001b7202 */ /* 0x000fce0000000f00 */
[----:B------:R-:W-:Y:S05]  /*60b0*/  WARPSYNC.COLLECTIVE R28, `(.L_x_1393) ;  /* 0x000000001c087348 */ /* 0x000fea0003c00000 */
[----:B------:R0:W1:Y:S02]  /*60c0*/  SHFL.BFLY P2, R32, R31, R30, R29 ;  /* 0x0c00001e1f207389 */ /* 0x000064000004001d */
[----:B01----:R-:W-:Y:S01]  /*60d0*/  ENDCOLLECTIVE ;  /* 0x000000000000791b */ /* 0x003fe20003800000 */
.L_x_1393:
        /* <DEDUP_REMOVED lines=8> */
.L_x_1394:
        /* <DEDUP_REMOVED lines=8> */
.L_x_1395:
        /* <DEDUP_REMOVED lines=10> */
.L_x_1396:
[----:B------:R0:W1:Y:S04]  /*6280*/  @!P0 LDS R24, [R41] ;  /* 0x0000000029188984 */ /* 0x0000680000000800 */
[----:B------:R0:W2:Y:S01]  /*6290*/  @!P0 LDS R22, [R41+0x500] ;  /* 0x0005000029168984 */ /* 0x0000a20000000800 */
[----:B------:R-:W-:Y:S01]  /*62a0*/  IMAD.MOV.U32 R31, RZ, RZ, R39 ;  /* 0x000000ffff1f7224 */ /* 0x000fe200078e0027 */
[----:B------:R-:W-:-:S07]  /*62b0*/  MOV R25, R32 ;  /* 0x0000002000197202 */ /* 0x000fce0000000f00 */
[----:B012---:R-:W-:Y:S05]  /*62c0*/  WARPSYNC.COLLECTIVE R28, `(.L_x_1397) ;  /* 0x000000001c087348 */ /* 0x007fea0003c00000 */
[----:B------:R3:W4:Y:S02]  /*62d0*/  SHFL.BFLY P2, R32, R31, R30, R29 ;  /* 0x0c00001e1f207389 */ /* 0x000724000004001d */
[----:B01234-:R-:W-:Y:S01]  /*62e0*/  ENDCOLLECTIVE ;  /* 0x000000000000791b */ /* 0x01ffe20003800000 */
.L_x_1397:
        /* <DEDUP_REMOVED lines=9> */
.L_x_1398:
[----:B------:R-:W-:Y:S01]  /*6380*/  ISETP.NE.AND P0, PT, R11, RZ, PT ;  /* 0x000000ff0b00720c */ /* 0x000fe20003f05270 */
[----:B------:R-:W-:-:S04]  /*6390*/  FADD.FTZ R39, R39, R26 ;  /* 0x0000001a27277221 */ /* 0x000fc80000010000 */
[----:B------:R-:W-:-:S08]  /*63a0*/  IMAD.MOV.U32 R31, RZ, RZ, R39 ;  /* 0x000000ffff1f7224 */ /* 0x000fd000078e0027 */
[----:B------:R-:W0:Y:S01]  /*63b0*/  @!P0 LDC.64 R26, c[0x0][0x218] ;  /* 0x00008600ff1a8b82 */ /* 0x000e220000000a00 */
[----:B------:R-:W-:-:S07]  /*63c0*/  @!P0 F2FP.F16.F32.PACK_AB R46, RZ, R46 ;  /* 0x0000002eff2e823e */ /* 0x000fce00000000ff */
[----:B------:R-:W1:Y:S01]  /*63d0*/  @!P0 LDC.64 R16, c[0x0][0x220] ;  /* 0x00008800ff108b82 */ /* 0x000e620000000a00 */
[----:B------:R-:W-:-:S07]  /*63e0*/  MOV R41, R32 ;  /* 0x0000002000297202 */ /* 0x000fce0000000f00 */
[----:B01----:R-:W-:Y:S05]  /*63f0*/  WARPSYNC.COLLECTIVE R28, `(.L_x_1399) ;  /* 0x000000001c087348 */ /* 0x003fea0003c00000 */
[----:B------:R2:W3:Y:S02]  /*6400*/  SHFL.BFLY P2, R32, R31, R30, R29 ;  /* 0x0c00001e1f207389 */ /* 0x0004e4000004001d */
[----:B0123--:R-:W-:Y:S01]  /*6410*/  ENDCOLLECTIVE ;  /* 0x000000000000791b */ /* 0x00ffe20003800000 */
.L_x_1399:
[----:B------:R-:W-:Y:S01]  /*6420*/  FADD.FTZ R40, R40, R41 ;  /* 0x0000002928287221 */ /* 0x000fe20000010000 */
[C---:B------:R-:W-:Y:S01]  /*6430*/  @!P0 IMAD.WIDE R26, R43.reuse, 0x2, R26 ;  /* 0x000000022b1a8825 */ /* 0x040fe200078e021a */
[----:B------:R-:W-:Y:S01]  /*6440*/  HFMA2.MMA R30, -RZ, RZ, 0, 4.76837158203125e-07 ;  /* 0x00000008ff1e7435 */ /* 0x000fe200000001ff */
[----:B------:R-:W-:Y:S02]  /*6450*/  MOV R31, R23 ;  /* 0x00000017001f7202 */ /* 0x000fe40000000f00 */
[----:B------:R-:W-:Y:S01]  /*6460*/  @!P0 IMAD.WIDE R16, R43, 0x2, R16 ;  /* 0x000000022b108825 */ /* 0x000fe200078e0210 */
[----:B------:R-:W-:-:S07]  /*6470*/  MOV R42, R32 ;  /* 0x00000020002a7202 */ /* 0x000fce0000000f00 */
[----:B------:R-:W-:Y:S05]  /*6480*/  WARPSYNC.COLLECTIVE R28, `(.L_x_1400) ;  /* 0x000000001c087348 */ /* 0x000fea0003c00000 */
[----:B------:R0:W1:Y:S02]  /*6490*/  SHFL.BFLY P2, R32, R31, R30, R29 ;  /* 0x0c00001e1f207389 */ /* 0x000064000004001d */
[----:B01----:R-:W-:Y:S01]  /*64a0*/  ENDCOLLECTIVE ;  /* 0x000000000000791b */ /* 0x003fe20003800000 */
.L_x_1400:
[----:B------:R-:W-:Y:S01]  /*64b0*/  FADD.FTZ R39, R39, R42 ;  /* 0x0000002a27277221 */ /* 0x000fe20000010000 */
[----:B------:R-:W-:Y:S01]  /*64c0*/  MOV R31, R21 ;  /* 0x00000015001f7202 */ /* 0x000fe20000000f00 */
[----:B------:R-:W-:-:S07]  /*64d0*/  IMAD.MOV.U32 R44, RZ, RZ, R32 ;  /* 0x000000ffff2c7224 */ /* 0x000fce00078e0020 */
[----:B------:R-:W-:Y:S05]  /*64e0*/  WARPSYNC.COLLECTIVE R28, `(.L_x_1401) ;  /* 0x000000001c087348 */ /* 0x000fea0003c00000 */
[----:B------:R0:W1:Y:S02]  /*64f0*/  SHFL.BFLY P2, R32, R31, R30, R29 ;  /* 0x0c00001e1f207389 */ /* 0x000064000004001d */
[----:B01----:R-:W-:Y:S01]  /*6500*/  ENDCOLLECTIVE ;  /* 0x000000000000791b */ /* 0x003fe20003800000 */
.L_x_1401:
[----:B------:R-:W-:Y:S01]  /*6510*/  FADD.FTZ R44, R44, R23 ;  /* 0x000000172c2c7221 */ /* 0x000fe20000010000 */
[----:B------:R-:W-:-:S03]  /*6520*/  HFMA2.MMA R30, -RZ, RZ, 0, 2.384185791015625e-07 ;  /* 0x00000004ff1e7435 */ /* 0x000fc600000001ff */
[----:B------:R-:W-:Y:S01]  /*6530*/  IMAD.MOV.U32 R31, RZ, RZ, R44 ;  /* 0x000000ffff1f7224 */ /* 0x000fe200078e002c */
[----:B------:R-:W-:-:S07]  /*6540*/  MOV R24, R32 ;  /* 0x0000002000187202 */ /* 0x000fce0000000f00 */
[----:B------:R-:W-:Y:S05]  /*6550*/  WARPSYNC.COLLECTIVE R28, `(.L_x_1402) ;  /* 0x000000001c087348 */ /* 0x000fea0003c00000 */
[----:B------:R0:W1:Y:S02]  /*6560*/  SHFL.BFLY P2, R32, R31, R30, R29 ;  /* 0x0c00001e1f207389 */ /* 0x000064000004001d */
[----:B01----:R-:W-:Y:S01]  /*6570*/  ENDCOLLECTIVE ;  /* 0x000000000000791b */ /* 0x003fe20003800000 */
.L_x_1402:
        /* <DEDUP_REMOVED lines=8> */
.L_x_1403:
        /* <DEDUP_REMOVED lines=10> */
.L_x_1404:
[----:B------:R-:W-:Y:S01]  /*66a0*/  FADD.FTZ R33, R33, R34 ;  /* 0x0000002221217221 */ /* 0x000fe20000010000 */
[----:B------:R-:W-:-:S04]  /*66b0*/  @!P0 IMAD.WIDE R22, R43, 0x2, R22 ;  /* 0x000000022b168825 */ /* 0x000fc800078e0216 */
[----:B------:R-:W-:Y:S02]  /*66c0*/  MOV R31, R33 ;  /* 0x00000021001f7202 */ /* 0x000fe40000000f00 */
[----:B------:R-:W-:Y:S02]  /*66d0*/  MOV R45, R32 ;  /* 0x00000020002d7202 */ /* 0x000fe40000000f00 */
[----:B------:R-:W-:Y:S02]  /*66e0*/  @!P0 F2FP.F16.F32.PACK_AB R32, RZ, R19 ;  /* 0x00000013ff20823e */ /* 0x000fe400000000ff */
[----:B------:R-:W0:Y:S01]  /*66f0*/  @!P0 LDC.64 R18, c[0x0][0x218] ;  /* 0x00008600ff128b82 */ /* 0x000e220000000a00 */
[----:B------:R-:W-:Y:S01]  /*6700*/  FADD.FTZ R44, R44, R45 ;  /* 0x0000002d2c2c7221 */ /* 0x000fe20000010000 */
[----:B------:R-:W-:-:S07]  /*6710*/  PRMT R47, R32, 0x7610, R47 ;  /* 0x00007610202f7816 */ /* 0x000fce000000002f */
[----:B0-----:R-:W-:Y:S05]  /*6720*/  WARPSYNC.COLLECTIVE R28, `(.L_x_1405) ;  /* 0x000000001c087348 */ /* 0x001fea0003c00000 */
[----:B------:R1:W2:Y:S02]  /*6730*/  SHFL.BFLY P2, R32, R31, R30, R29 ;  /* 0x0c00001e1f207389 */ /* 0x0002a4000004001d */
[----:B012---:R-:W-:Y:S01]  /*6740*/  ENDCOLLECTIVE ;  /* 0x000000000000791b */ /* 0x007fe20003800000 */
.L_x_1405:
[----:B------:R0:W-:Y:S04]  /*6750*/  @!P0 STG.E.U16 desc[UR16][R26.64], R47 ;  /* 0x0000002f1a008986 */ /* 0x0001e8000c101510 */
[----:B------:R1:W-:Y:S01]  /*6760*/  @!P0 STG.E.U16 desc[UR16][R24.64], R46 ;  /* 0x0000002e18008986 */ /* 0x0003e2000c101510 */
[----:B------:R-:W-:Y:S01]  /*6770*/  @!P0 F2FP.F16.F32.PACK_AB R28, RZ, R40 ;  /* 0x00000028ff1c823e */ /* 0x000fe200000000ff */
[----:B------:R-:W-:Y:S01]  /*6780*/  IMAD.MOV.U32 R30, RZ, RZ, 0x1 ;  /* 0x00000001ff1e7424 */ /* 0x000fe200078e00ff */
[----:B------:R-:W-:Y:S02]  /*6790*/  MOV R31, R44 ;  /* 0x0000002c001f7202 */ /* 0x000fe40000000f00 */
[----:B0-----:R-:W-:Y:S02]  /*67a0*/  @!P0 F2FP.F16.F32.PACK_AB R27, RZ, R35 ;  /* 0x00000023ff1b823e */ /* 0x001fe400000000ff */
[----:B-1----:R-:W-:Y:S01]  /*67b0*/  PRMT R24, R28, 0x7610, R24 ;  /* 0x000076101c187816 */ /* 0x002fe20000000018 */
[----:B------:R-:W-:Y:S01]  /*67c0*/  @!P0 IMAD.WIDE R18, R43, 0x2, R18 ;  /* 0x000000022b128825 */ /* 0x000fe200078e0212 */
[----:B------:R-:W-:-:S02]  /*67d0*/  MOV R28, 0xffff ;  /* 0x0000ffff001c7802 */ /* 0x000fc40000000f00 */
[----:B------:R-:W-:Y:S02]  /*67e0*/  MOV R34, R32 ;  /* 0x0000002000227202 */ /* 0x000fe40000000f00 */
[----:B------:R-:W-:-:S07]  /*67f0*/  @!P0 F2FP.F16.F32.PACK_AB R25, RZ, R36 ;  /* 0x00000024ff19823e */ /* 0x000fce00000000ff */
[----:B------:R-:W-:Y:S05]  /*6800*/  WARPSYNC.COLLECTIVE R28, `(.L_x_1406) ;  /* 0x000000001c087348 */ /* 0x000fea0003c00000 */
[----:B------:R0:W1:Y:S02]  /*6810*/  SHFL.BFLY P2, R32, R31, R30, R29 ;  /* 0x0c00001e1f207389 */ /* 0x000064000004001d */
[----:B01----:R-:W-:Y:S01]  /*6820*/  ENDCOLLECTIVE ;  /* 0x000000000000791b */ /* 0x003fe20003800000 */
.L_x_1406:
[----:B------:R-:W-:Y:S01]  /*6830*/  @!P0 F2FP.F16.F32.PACK_AB R35, RZ, R39 ;  /* 0x00000027ff23823e */ /* 0x000fe200000000ff */
        /* <DEDUP_REMOVED lines=10> */
.L_x_1407:
[----:B------:R-:W-:Y:S01]  /*68e0*/  FADD.FTZ R37, R44, R37 ;  /* 0x000000252c257221 */ /* 0x000fe20000010000 */
[----:B------:R-:W-:Y:S06]  /*68f0*/  BRA `(.L_x_1408) ;  /* 0xffffffe000dc7947 */ /* 0x000fec000383ffff */
.L_x_1409:
        /* <DEDUP_REMOVED lines=16> */
.L_x_2656:


//--------------------- .text._ZN13group_norm_v218gn_bwd_cuda_kernelI6__halfLi320ELi1ELi32ELi40ELi1024ELb0ELb1ELi32ELi320ELi320ELi4ELb1ELi4ELb0ELb0ELNS_15WgradSyncMethodE3ENS_16CompileConditionILi900EEEEEvPT_S6_S6_PKS5_S8_S8_S8_PKfflPfPj --------------------------
	.section	.text._ZN13group_norm_v218gn_bwd_cuda_kernelI6__halfLi320ELi1ELi32ELi40ELi1024ELb0ELb1ELi32ELi320ELi320ELi4ELb1ELi4ELb0ELb0ELNS_15WgradSyncMethodE3ENS_16CompileConditionILi900EEEEEvPT_S6_S6_PKS5_S8_S8_S8_PKfflPfPj,"ax",@progbits
	.align	128
        .global         _ZN13group_norm_v218gn_bwd_cuda_kernelI6__halfLi320ELi1ELi32ELi40ELi1024ELb0ELb1ELi32ELi320ELi320ELi4ELb1ELi4ELb0ELb0ELNS_15WgradSyncMethodE3ENS_16CompileConditionILi900EEEEEvPT_S6_S6_PKS5_S8_S8_S8_PKfflPfPj
        .type           _ZN13group_norm_v218gn_bwd_cuda_kernelI6__halfLi320ELi1ELi32ELi40ELi1024ELb0ELb1ELi32ELi320ELi320ELi4ELb1ELi4ELb0ELb0ELNS_15WgradSyncMethodE3ENS_16CompileConditionILi900EEEEEvPT_S6_S6_PKS5_S8_S8_S8_PKfflPfPj,@function
        .size           _ZN13group_norm_v218gn_bwd_cuda_kernelI6__halfLi320ELi1ELi32ELi40ELi1024ELb0ELb1ELi32ELi320ELi320ELi4ELb1ELi4ELb0ELb0ELNS_15WgradSyncMethodE3ENS_16CompileConditionILi900EEEEEvPT_S6_S6_PKS5_S8_S8_S8_PKfflPfPj,(.L_x_2657 - _ZN13group_norm_v218gn_bwd_cuda_kernelI6__halfLi320ELi1ELi32ELi40ELi1024ELb0ELb1ELi32ELi320ELi320ELi4ELb1ELi4ELb0ELb0ELNS_15WgradSyncMethodE3ENS_16CompileConditionILi900EEEEEvPT_S6_S6_PKS5_S8_S8_S8_PKfflPfPj)
        .other          _ZN13group_norm_v218gn_bwd_cuda_kernelI6__halfLi320ELi1ELi32ELi40ELi1024ELb0ELb1ELi32ELi320ELi320ELi4ELb1ELi4ELb0ELb0ELNS_15WgradSyncMethodE3ENS_16CompileConditionILi900EEEEEvPT_S6_S6_PKS5_S8_S8_S8_PKfflPfPj,@"STO_CUDA_ENTRY STV_DEFAULT"
_ZN13group_norm_v218gn_bwd_cuda_kernelI6__halfLi320ELi1ELi32ELi40ELi1024ELb0ELb1ELi32ELi320ELi320ELi4ELb1ELi4ELb0ELb0ELNS_15WgradSyncMethodE3ENS_16CompileConditionILi900EEEEEvPT_S6_S6_PKS5_S8_S8_S8_PKfflPfPj:
.text._ZN13group_norm_v218gn_bwd_cuda_kernelI6__halfLi320ELi1ELi32ELi40ELi1024ELb0ELb1ELi32ELi320ELi320ELi4ELb1ELi4ELb0ELb0ELNS_15WgradSyncMethodE3ENS_16CompileConditionILi900EEEEEvPT_S6_S6_PKS5_S8_S8_S8_PKfflPfPj:
        /* <DEDUP_REMOVED lines=30> */
.L_x_1412:
[----:B------:R-:W2:Y:S04]  /*01e0*/  LD.E.STRONG.GPU R0, desc[UR8][R2.64] ;  /* 0x0000000802007980 */ /* 0x000ea8000c10f900 */
[----:B--2---:R-:W-:Y:S01]  /*01f0*/  CCTL.IVALL ;  /* 0x00000000ff00798f */ /* 0x004fe20002000000 */
[----:B------:R-:W-:Y:S05]  /*0200*/  YIELD ;  /* 0x0000000000007946 */ /* 0x000fea0003800000 */
[----:B-----5:R-:W-:-:S04]  /*0210*/  LOP3.LUT R0, R0, R5, RZ, 0x3c, !PT ;  /* 0x0000000500007212 */ /* 0x020fc800078e3cff */
[----:B------:R-:W-:-:S13]  /*0220*/  ISETP.GT.AND P0, PT, R0, -0x1, PT ;  /* 0xffffffff0000780c */ /* 0x000fda0003f04270 */
[----:B------:R-:W-:Y:S05]  /*0230*/  @P0 BRA `(.L_x_1412) ;  /* 0xfffffffc00e80947 */ /* 0x000fea000383ffff */
.L_x_1411:
[----:B------:R-:W-:Y:S05]  /*0240*/  WARPSYNC.ALL ;  /* 0x0000000000007948 */ /* 0x000fea0003800000 */
[----:B------:R-:W-:Y:S06]  /*0250*/  BAR.SYNC.DEFER_BLOCKING 0x0 ;  /* 0x0000000000007b1d */ /* 0x000fec0000010000 */
[----:B------:R-:W-:Y:S05]  /*0260*/  BRA `(.L_x_1413) ;  /* 0x0000003800087947 */ /* 0x000fea0003800000 */
.L_x_1410:
[----:B------:R-:W0:Y:S01]  /*0270*/  S2R R57, SR_TID.X ;  /* 0x0000000000397919 */ /* 0x000e220000002100 */
[----:B------:R-:W-:Y:S02]  /*0280*/  MOV R0, 0x400 ;  /* 0x0000040000007802 */ /* 0x000fe40000000f00 */
[----:B------:R-:W-:Y:S01]  /*0290*/  CS2R R12, SRZ ;  /* 0x00000000000c7805 */ /* 0x000fe2000001ff00 */
[----:B------:R-:W-:Y:S01]  /*02a0*/  UMOV UR4, URZ ;  /* 0x0000003f00047c82 */ /* 0x000fe20008000000 */
[----:B------:R-:W1:Y:S01]  /*02b0*/  S2R R4, SR_CgaCtaId ;  /* 0x0000000000047919 */ /* 0x000e620000008800 */
[----:B------:R-:W-:Y:S02]  /*02c0*/  IADD3 R55, R0, 0x2800, RZ ;  /* 0x0000280000377810 */ /* 0x000fe40007ffe0ff */
[----:B------:R-:W-:-:S04]  /*02d0*/  SHF.L.U32 R0, R58, 0x5, RZ ;  /* 0x000000053a007819 */ /* 0x000fc800000006ff */
[----:B------:R-:W-:Y:S01]  /*02e0*/  LOP3.LUT R0, R0, 0x3e0, RZ, 0xc0, !PT ;  /* 0x000003e000007812 */ /* 0x000fe200078ec0ff */
[----:B0-----:R-:W-:Y:S01]  /*02f0*/  IMAD.WIDE.U32 R2, R57, -0x33333333, RZ ;  /* 0xcccccccd39027825 */ /* 0x001fe200078e00ff */
[----:B------:R-:W-:Y:S02]  /*0300*/  SHF.R.S32.HI R2, RZ, 0x1f, R57 ;  /* 0x0000001fff027819 */ /* 0x000fe40000011439 */
[----:B-1----:R-:W-:Y:S02]  /*0310*/  LEA R55, R4, R55, 0x18 ;  /* 0x0000003704377211 */ /* 0x002fe400078ec0ff */
[----:B------:R-:W-:Y:S02]  /*0320*/  SHF.R.U32.HI R10, RZ, 0x6, R3 ;  /* 0x00000006ff0a7819 */ /* 0x000fe40000011603 */
[----:B------:R-:W-:Y:S02]  /*0330*/  LEA.HI R3, R2, R57, RZ, 0x2 ;  /* 0x0000003902037211 */ /* 0x000fe400078f10ff */
[----:B------:R-:W-:Y:S01]  /*0340*/  IADD3 R0, R0, R10, RZ ;  /* 0x0000000a00007210 */ /* 0x000fe20007ffe0ff */
[----:B------:R-:W-:Y:S01]  /*0350*/  IMAD R54, R10, -0x50, R57 ;  /* 0xffffffb00a367824 */ /* 0x000fe200078e0239 */
[----:B------:R-:W-:-:S03]  /*0360*/  SHF.R.S32.HI R56, RZ, 0x2, R3 ;  /* 0x00000002ff387819 */ /* 0x000fc60000011403 */
[----:B------:R-:W-:Y:S01]  /*0370*/  IMAD R53, R54, 0x28, R55 ;  /* 0x0000002836357824 */ /* 0x000fe200078e0237 */
[C---:B------:R-:W-:Y:S01]  /*0380*/  IADD3 R4, R56.reuse, 0x50, RZ ;  /* 0x0000005038047810 */ /* 0x040fe20007ffe0ff */
[C---:B------:R-:W-:Y:S01]  /*0390*/  VIADD R6, R56.reuse, 0xa0 ;  /* 0x000000a038067836 */ /* 0x040fe20000000000 */
[----:B------:R-:W-:Y:S01]  /*03a0*/  IADD3 R8, R56, 0xf0, RZ ;  /* 0x000000f038087810 */ /* 0x000fe20007ffe0ff */
[----:B------:R-:W-:Y:S01]  /*03b0*/  IMAD R48, R0, 0x500, RZ ;  /* 0x0000050000307824 */ /* 0x000fe200078e02ff */
[----:B------:R-:W-:Y:S02]  /*03c0*/  SHF.R.S32.HI R5, RZ, 0x1f, R4 ;  /* 0x0000001fff057819 */ /* 0x000fe40000011404 */
[----:B------:R-:W-:Y:S02]  /*03d0*/  SHF.R.S32.HI R7, RZ, 0x1f, R6 ;  /* 0x0000001fff077819 */ /* 0x000fe40000011406 */
[----:B------:R-:W-:Y:S02]  /*03e0*/  SHF.R.S32.HI R9, RZ, 0x1f, R8 ;  /* 0x0000001fff097819 */ /* 0x000fe40000011408 */
[----:B------:R-:W-:-:S02]  /*03f0*/  LEA.HI R5, R5, R4, RZ, 0x2 ;  /* 0x0000000405057211 */ /* 0x000fc400078f10ff */
[-C--:B------:R-:W-:Y:S02]  /*0400*/  LEA.HI R4, R2, R57.reuse, RZ, 0x4 ;  /* 0x0000003902047211 */ /* 0x080fe400078f20ff */
[----:B------:R-:W-:Y:S02]  /*0410*/  LOP3.LUT R2, R3, 0xfffffffc, RZ, 0xc0, !PT ;  /* 0xfffffffc03027812 */ /* 0x000fe400078ec0ff */
[----:B------:R-:W-:Y:S02]  /*0420*/  LEA.HI R7, R7, R6, RZ, 0x2 ;  /* 0x0000000607077211 */ /* 0x000fe400078f10ff */
[----:B------:R-:W-:Y:S02]  /*0430*/  LEA.HI R9, R9, R8, RZ, 0x2 ;  /* 0x0000000809097211 */ /* 0x000fe400078f10ff */
[----:B------:R-:W-:Y:S02]  /*0440*/  IADD3 R2, -R2, R57, RZ ;  /* 0x0000003902027210 */ /* 0x000fe40007ffe1ff */
[----:B------:R-:W-:-:S02]  /*0450*/  SHF.R.U32.HI R7, RZ, 0x2, R7 ;  /* 0x00000002ff077819 */ /* 0x000fc40000011607 */
[----:B------:R-:W-:Y:S02]  /*0460*/  SHF.R.U32.HI R9, RZ, 0x2, R9 ;  /* 0x00000002ff097819 */ /* 0x000fe40000011609 */
[----:B------:R-:W-:Y:S02]  /*0470*/  SHF.R.U32.HI R3, RZ, 0x4, R4 ;  /* 0x00000004ff037819 */ /* 0x000fe40000011604 */
[----:B------:R-:W-:Y:S02]  /*0480*/  SHF.R.U32.HI R5, RZ, 0x2, R5 ;  /* 0x00000002ff057819 */ /* 0x000fe40000011605 */
[----:B------:R-:W-:Y:S02]  /*0490*/  LEA R53, R10, R53, 0x3 ;  /* 0x000000350a357211 */ /* 0x000fe400078e18ff */
[----:B------:R-:W-:Y:S02]  /*04a0*/  CS2R R10, SRZ ;  /* 0x00000000000a7805 */ /* 0x000fe4000001ff00 */
[----:B------:R-:W-:-:S02]  /*04b0*/  LOP3.LUT R50, R2, 0x3, R7, 0x78, !PT ;  /* 0x0000000302327812 */ /* 0x000fc400078e7807 */
[----:B------:R-:W-:Y:S02]  /*04c0*/  CS2R R6, SRZ ;  /* 0x0000000000067805 */ /* 0x000fe4000001ff00 */
[C---:B------:R-:W-:Y:S02]  /*04d0*/  LOP3.LUT R49, R2.reuse, 0x3, R9, 0x78, !PT ;  /* 0x0000000302317812 */ /* 0x040fe400078e7809 */
[----:B------:R-:W-:Y:S02]  /*04e0*/  CS2R R8, SRZ ;  /* 0x0000000000087805 */ /* 0x000fe4000001ff00 */
[C---:B------:R-:W-:Y:S02]  /*04f0*/  LOP3.LUT R52, R2.reuse, 0x3, R3, 0x78, !PT ;  /* 0x0000000302347812 */ /* 0x040fe400078e7803 */
[----:B------:R-:W-:-:S07]  /*0500*/  LOP3.LUT R51, R2, 0x3, R5, 0x78, !PT ;  /* 0x0000000302337812 */ /* 0x000fce00078e7805 */
.L_x_1425:
[C---:B------:R-:W-:Y:S01]  /*0510*/  LOP3.LUT R33, R100.reuse, 0x3, RZ, 0xc0, !PT ;  /* 0x0000000364217812 */ /* 0x040fe200078ec0ff */
[----:B--2---:R-:W0:Y:S01]  /*0520*/  LDC.64 R14, c[0x0][0x238] ;  /* 0x00008e00ff0e7b82 */ /* 0x004e220000000a00 */
[--C-:B------:R-:W-:Y:S01]  /*0530*/  SHF.R.U64 R17, R100, 0x2, R128.reuse ;  /* 0x0000000264117819 */ /* 0x100fe20000001280 */
[----:B------:R-:W-:Y:S01]  /*0540*/  ULDC.64 UR12, c[0x0][0x248] ;  /* 0x00009200000c7ab9 */ /* 0x000fe20000000a00 */
[----:B------:R-:W-:Y:S01]  /*0550*/  SHF.R.U32.HI R16, RZ, 0x2, R128 ;  /* 0x00000002ff107819 */ /* 0x000fe20000011680 */
[----:B------:R-:W-:Y:S01]  /*0560*/  IMAD R33, R33, 0x140, RZ ;  /* 0x0000014021217824 */ /* 0x000fe200078e02ff */
[----:B------:R-:W-:Y:S01]  /*0570*/  ULDC.64 UR14, c[0x0][0x228] ;  /* 0x00008a00000e7ab9 */ /* 0x000fe20000000a00 */
[----:B------:R-:W-:Y:S02]  /*0580*/  ULDC UR5, c[0x0][0x250] ;  /* 0x0000940000057ab9 */ /* 0x000fe40000000800 */
[----:B------:R-:W-:Y:S01]  /*0590*/  IMAD R19, R16, 0x140000, RZ ;  /* 0x0014000010137824 */ /* 0x000fe200078e02ff */
[----:B------:R-:W-:-:S04]  /*05a0*/  LEA R88, R54, R33, 0x2 ;  /* 0x0000002136587211 */ /* 0x000fc800078e10ff */
[----:B------:R-:W-:Y:S01]  /*05b0*/  SHF.R.S32.HI R89, RZ, 0x1f, R88 ;  /* 0x0000001fff597819 */ /* 0x000fe20000011458 */
[----:B------:R-:W-:-:S04]  /*05c0*/  IMAD.WIDE.U32 R98, R88, -0x33333333, RZ ;  /* 0xcccccccd58627825 */ /* 0x000fc800078e00ff */
[----:B------:R-:W-:Y:S01]  /*05d0*/  IMAD.WIDE.U32 R4, R17, 0x140000, R88 ;  /* 0x0014000011047825 */ /* 0x000fe200078e0058 */
[----:B------:R-:W-:-:S04]  /*05e0*/  SHF.R.U32.HI R98, RZ, 0x5, R99 ;  /* 0x00000005ff627819 */ /* 0x000fc80000011663 */
[----:B------:R-:W-:Y:S02]  /*05f0*/  LEA R3, P0, R17, R98, 0x5 ;  /* 0x0000006211037211 */ /* 0x000fe400078028ff */
[----:B------:R-:W-:Y:S02]  /*0600*/  IADD3 R0, R5, R19, RZ ;  /* 0x0000001305007210 */ /* 0x000fe40007ffe0ff */
[----:B------:R-:W-:Y:S02]  /*0610*/  LEA.HI.X R16, R17, RZ, R16, 0x5, P0 ;  /* 0x000000ff11107211 */ /* 0x000fe400000f2c10 */
[C---:B------:R-:W-:Y:S02]  /*0620*/  LEA R2, P0, R3.reuse, UR12, 0x3 ;  /* 0x0000000c03027c11 */ /* 0x040fe4000f8018ff */
[----:B------:R-:W-:Y:S02]  /*0630*/  IADD3 R46, P1, R48, R4, RZ ;  /* 0x00000004302e7210 */ /* 0x000fe40007f3e0ff */
[----:B------:R-:W-:Y:S01]  /*0640*/  LEA.HI.X R3, R3, UR13, R16, 0x3, P0 ;  /* 0x0000000d03037c11 */ /* 0x000fe200080f1c10 */
[----:B------:R-:W-:Y:S01]  /*0650*/  ULDC.64 UR12, c[0x0][0x230] ;  /* 0x00008c00000c7ab9 */ /* 0x000fe20000000a00 */
[----:B------:R-:W-:-:S02]  /*0660*/  IADD3.X R5, RZ, R0, RZ, P1, !PT ;  /* 0x00000000ff057210 */ /* 0x000fc40000ffe4ff */
[C---:B------:R-:W-:Y:S02]  /*0670*/  SHF.L.U32 R47, R46.reuse, 0x1, RZ ;  /* 0x000000012e2f7819 */ /* 0x040fe400000006ff */
[----:B------:R-:W2:Y:S01]  /*0680*/  LDG.E.64.CONSTANT R2, desc[UR8][R2.64] ;  /* 0x0000000802027981 */ /* 0x000ea2000c1e9b00 */
[----:B------:R-:W-:Y:S01]  /*0690*/  SHF.L.U64.HI R46, R46, 0x1, R5 ;  /* 0x000000012e2e7819 */ /* 0x000fe20000010205 */
[----:B0-----:R-:W-:Y:S01]  /*06a0*/  IMAD.WIDE R88, R88, 0x2, R14 ;  /* 0x0000000258587825 */ /* 0x001fe200078e020e */
[C---:B------:R-:W-:Y:S02]  /*06b0*/  IADD3 R66, P0, R47.reuse, UR12, RZ ;  /* 0x0000000c2f427c10 */ /* 0x040fe4000ff1e0ff */
[----:B------:R-:W-:Y:S02]  /*06c0*/  IADD3 R68, P1, R47, UR14, RZ ;  /* 0x0000000e2f447c10 */ /* 0x000fe4000ff3e0ff */
[----:B------:R-:W-:Y:S01]  /*06d0*/  IADD3.X R67, R46, UR13, RZ, P0, !PT ;  /* 0x0000000d2e437c10 */ /* 0x000fe200087fe4ff */
[----:B------:R-:W3:Y:S01]  /*06e0*/  LDG.E.64.CONSTANT R88, desc[UR8][R88.64] ;  /* 0x0000000858587981 */ /* 0x000ee2000c1e9b00 */
[----:B------:R-:W-:-:S02]  /*06f0*/  IADD3 R5, R48, 0x1400, RZ ;  /* 0x0000140030057810 */ /* 0x000fc40007ffe0ff */
[----:B------:R-:W-:Y:S02]  /*0700*/  IADD3.X R69, R46, UR15, RZ, P1, !PT ;  /* 0x0000000f2e457c10 */ /* 0x000fe40008ffe4ff */
[----:B------:R-:W-:Y:S01]  /*0710*/  IADD3 R5, P0, R5, R4, RZ ;  /* 0x0000000405057210 */ /* 0x000fe20007f1e0ff */
[----:B------:R-:W4:Y:S03]  /*0720*/  LDG.E.64.CONSTANT R66, desc[UR8][R66.64] ;  /* 0x0000000842427981 */ /* 0x000f26000c1e9b00 */
[----:B------:R-:W-:Y:S01]  /*0730*/  IADD3.X R44, RZ, R0, RZ, P0, !PT ;  /* 0x00000000ff2c7210 */ /* 0x000fe200007fe4ff */
[----:B------:R-:W5:Y:S01]  /*0740*/  LDG.E.64.CONSTANT R68, desc[UR8][R68.64] ;  /* 0x0000000844447981 */ /* 0x000f62000c1e9b00 */
[C---:B------:R-:W-:Y:S02]  /*0750*/  IMAD.SHL.U32 R45, R5.reuse, 0x2, RZ ;  /* 0x00000002052d7824 */ /* 0x040fe400078e00ff */
[----:B------:R-:W-:-:S03]  /*0760*/  SHF.L.U64.HI R44, R5, 0x1, R44 ;  /* 0x00000001052c7819 */ /* 0x000fc6000001022c */
[C---:B------:R-:W-:Y:S02]  /*0770*/  IADD3 R64, P0, R45.reuse, UR12, RZ ;  /* 0x0000000c2d407c10 */ /* 0x040fe4000ff1e0ff */
[----:B------:R-:W-:Y:S02]  /*0780*/  IADD3 R78, P1, R45, UR14, RZ ;  /* 0x0000000e2d4e7c10 */ /* 0x000fe4000ff3e0ff */
[C---:B------:R-:W-:Y:S02]  /*0790*/  IADD3.X R65, R44.reuse, UR13, RZ, P0, !PT ;  /* 0x0000000d2c417c10 */ /* 0x040fe400087fe4ff */
[----:B------:R-:W-:Y:S02]  /*07a0*/  IADD3.X R79, R44, UR15, RZ, P1, !PT ;  /* 0x0000000f2c4f7c10 */ /* 0x000fe40008ffe4ff */
[----:B------:R-:W-:Y:S02]  /*07b0*/  IADD3 R5, R48, 0x2800, RZ ;  /* 0x0000280030057810 */ /* 0x000fe40007ffe0ff */
[----:B------:R-:W5:Y:S02]  /*07c0*/  LDG.E.64.CONSTANT R64, desc[UR8][R64.64] ;  /* 0x0000000840407981 */ /* 0x000f64000c1e9b00 */
[----:B------:R-:W-:-:S02]  /*07d0*/  IADD3 R5, P0, R5, R4, RZ ;  /* 0x0000000405057210 */ /* 0x000fc40007f1e0ff */
[----:B------:R-:W5:Y:S02]  /*07e0*/  LDG.E.64.CONSTANT R78, desc[UR8][R78.64] ;  /* 0x000000084e4e7981 */ /* 0x000f64000c1e9b00 */
[----:B------:R-:W-:Y:S02]  /*07f0*/  IADD3.X R42, RZ, R0, RZ, P0, !PT ;  /* 0x00000000ff2a7210 */ /* 0x000fe400007fe4ff */
[C---:B------:R-:W-:Y:S02]  /*0800*/  SHF.L.U32 R43, R5.reuse, 0x1, RZ ;  /* 0x00000001052b7819 */ /* 0x040fe400000006ff */
[----:B------:R-:W-:Y:S02]  /*0810*/  SHF.L.U64.HI R42, R5, 0x1, R42 ;  /* 0x00000001052a7819 */ /* 0x000fe4000001022a */
[C---:B------:R-:W-:Y:S02]  /*0820*/  IADD3 R60, P0, R43.reuse, UR12, RZ ;  /* 0x0000000c2b3c7c10 */ /* 0x040fe4000ff1e0ff */
[----:B------:R-:W-:-:S02]  /*0830*/  IADD3 R70, P1, R43, UR14, RZ ;  /* 0x0000000e2b467c10 */ /* 0x000fc4000ff3e0ff */
[C---:B------:R-:W-:Y:S02]  /*0840*/  IADD3.X R61, R42.reuse, UR13, RZ, P0, !PT ;  /* 0x0000000d2a3d7c10 */ /* 0x040fe400087fe4ff */
[----:B------:R-:W-:Y:S02]  /*0850*/  IADD3.X R71, R42, UR15, RZ, P1, !PT ;  /* 0x0000000f2a477c10 */ /* 0x000fe40008ffe4ff */
[----:B------:R-:W-:Y:S02]  /*0860*/  IADD3 R5, R48, 0x3c00, RZ ;  /* 0x00003c0030057810 */ /* 0x000fe40007ffe0ff */
[----:B------:R-:W5:Y:S02]  /*0870*/  LDG.E.64.CONSTANT R60, desc[UR8][R60.64] ;  /* 0x000000083c3c7981 */ /* 0x000f64000c1e9b00 */
[----:B------:R-:W-:Y:S02]  /*0880*/  IADD3 R5, P0, R5, R4, RZ ;  /* 0x0000000405057210 */ /* 0x000fe40007f1e0ff */
[----:B------:R-:W5:Y:S02]  /*0890*/  LDG.E.64.CONSTANT R70, desc[UR8][R70.64] ;  /* 0x0000000846467981 */ /* 0x000f64000c1e9b00 */
[----:B------:R-:W-:-:S02]  /*08a0*/  IADD3.X R40, RZ, R0, RZ, P0, !PT ;  /* 0x00000000ff287210 */ /* 0x000fc400007fe4ff */
[C---:B------:R-:W-:Y:S02]  /*08b0*/  SHF.L.U32 R41, R5.reuse, 0x1, RZ ;  /* 0x0000000105297819 */ /* 0x040fe400000006ff */
[----:B------:R-:W-:Y:S02]  /*08c0*/  SHF.L.U64.HI R40, R5, 0x1, R40 ;  /* 0x0000000105287819 */ /* 0x000fe40000010228 */
[C---:B------:R-:W-:Y:S02]  /*08d0*/  IADD3 R30, P0, R41.reuse, UR12, RZ ;  /* 0x0000000c291e7c10 */ /* 0x040fe4000ff1e0ff */
[----:B------:R-:W-:Y:S02]  /*08e0*/  IADD3 R62, P1, R41, UR14, RZ ;  /* 0x0000000e293e7c10 */ /* 0x000fe4000ff3e0ff */
[C---:B------:R-:W-:Y:S02]  /*08f0*/  IADD3.X R31, R40.reuse, UR13, RZ, P0, !PT ;  /* 0x0000000d281f7c10 */ /* 0x040fe400087fe4ff */
[----:B------:R-:W-:-:S02]  /*0900*/  IADD3.X R63, R40, UR15, RZ, P1, !PT ;  /* 0x0000000f283f7c10 */ /* 0x000fc40008ffe4ff */
[----:B------:R-:W-:Y:S02]  /*0910*/  IADD3 R5, R48, 0x5000, RZ ;  /* 0x0000500030057810 */ /* 0x000fe40007ffe0ff */
[----:B------:R-:W5:Y:S02]  /*0920*/  LDG.E.64.CONSTANT R30, desc[UR8][R30.64] ;  /* 0x000000081e1e7981 */ /* 0x000f64000c1e9b00 */
[----:B------:R-:W-:Y:S02]  /*0930*/  IADD3 R5, P0, R5, R4, RZ ;  /* 0x0000000405057210 */ /* 0x000fe40007f1e0ff */
[----:B------:R-:W5:Y:S02]  /*0940*/  LDG.E.64.CONSTANT R62, desc[UR8][R62.64] ;  /* 0x000000083e3e7981 */ /* 0x000f64000c1e9b00 */
[----:B------:R-:W-:Y:S02]  /*0950*/  IADD3.X R38, RZ, R0, RZ, P0, !PT ;  /* 0x00000000ff267210 */ /* 0x000fe400007fe4ff */
[----:B------:R-:W-:-:S02]  /*0960*/  SHF.L.U32 R39, R5, 0x1, RZ ;  /* 0x0000000105277819 */ /* 0x000fc400000006ff */
[----:B------:R-:W-:Y:S02]  /*0970*/  SHF.L.U64.HI R38, R5, 0x1, R38 ;  /* 0x0000000105267819 */ /* 0x000fe40000010226 */
[C---:B------:R-:W-:Y:S02]  /*0980*/  IADD3 R14, P0, R39.reuse, UR12, RZ ;  /* 0x0000000c270e7c10 */ /* 0x040fe4000ff1e0ff */
[----:B------:R-:W-:Y:S02]  /*0990*/  IADD3 R16, P1, R39, UR14, RZ ;  /* 0x0000000e27107c10 */ /* 0x000fe4000ff3e0ff */
[C---:B------:R-:W-:Y:S02]  /*09a0*/  IADD3.X R15, R38.reuse, UR13, RZ, P0, !PT ;  /* 0x0000000d260f7c10 */ /* 0x040fe400087fe4ff */
[----:B------:R-:W-:-:S04]  /*09b0*/  IADD3.X R17, R38, UR15, RZ, P1, !PT ;  /* 0x0000000f26117c10 */ /* 0x000fc80008ffe4ff */
[----:B------:R-:W5:Y:S04]  /*09c0*/  LDG.E.64.CONSTANT R14, desc[UR8][R14.64] ;  /* 0x000000080e0e7981 */ /* 0x000f68000c1e9b00 */
        /* <DEDUP_REMOVED lines=34> */
[----:B--2---:R-:W-:-:S06]  /*0bf0*/  FADD.FTZ R92, R3, UR5 ;  /* 0x00000005035c7e21 */ /* 0x004fcc0008010000 */
[----:B------:R-:W0:Y:S01]  /*0c00*/  MUFU.RSQ R92, R92 ;  /* 0x0000005c005c7308 */ /* 0x000e220000001400 */
        /* <DEDUP_REMOVED lines=9> */
[C---:B0-----:R-:W-:Y:S01]  /*0ca0*/  FMUL.FTZ R3, R92.reuse, R3 ;  /* 0x000000035c037220 */ /* 0x041fe20000410000 */
        /* <DEDUP_REMOVED lines=16> */
[----:B------:R-:W-:Y:S02]  /*0db0*/  HADD2.F32 R85, -RZ, R78.H0_H0 ;  /* 0x2000004eff557230 */ /* 0x000fe40000004100 */
[----:B------:R-:W-:Y:S01]  /*0dc0*/  FMUL.FTZ R66, R89, R84 ;  /* 0x0000005459427220 */ /* 0x000fe20000410000 */
[----:B------:R-:W-:Y:S01]  /*0dd0*/  FMUL.FTZ R87, R92, R67 ;  /* 0x000000435c577220 */ /* 0x000fe20000410000 */
[----:B------:R-:W-:Y:S01]  /*0de0*/  FADD.FTZ R69, -R2, R69 ;  /* 0x0000004502457221 */ /* 0x000fe20000010100 */
[----:B------:R-:W-:Y:S02]  /*0df0*/  HADD2.F32 R73, -RZ, R64.H1_H1 ;  /* 0x30000040ff497230 */ /* 0x000fe40000004100 */
[----:B------:R-:W-:Y:S01]  /*0e00*/  FFMA.FTZ R67, R87, R66, R32 ;  /* 0x0000004257437223 */ /* 0x000fe20000010020 */
        /* <DEDUP_REMOVED lines=47> */
[----:B------:R-:W-:Y:S01]  /*1100*/  FMUL.FTZ R30, R90, R69 ;  /* 0x000000455a1e7220 */ /* 0x000fe20000410000 */
[----:B------:R-:W-:Y:S01]  /*1110*/  FFMA.FTZ R61, R68, R32, R67 ;  /* 0x00000020443d7223 */ /* 0x000fe20000010043 */
        /* <DEDUP_REMOVED lines=24> */
[----:B------:R-:W-:-:S02]  /*12a0*/  HADD2.F32 R101, -RZ, R16.H1_H1 ;  /* 0x30000010ff657230 */ /* 0x000fc40000004100 */
[----:B------:R-:W-:Y:S01]  /*12b0*/  FMUL.FTZ R96, R92, R99 ;  /* 0x000000635c607220 */ /* 0x000fe20000410000 */
[----:B------:R-:W-:-:S03]  /*12c0*/  FADD.FTZ R103, -R2, R103 ;  /* 0x0000006702677221 */ /* 0x000fc60000010100 */
[----:B------:R-:W-:Y:S01]  /*12d0*/  FFMA.FTZ R31, R96, R14, R31 ;  /* 0x0000000e601f7223 */ /* 0x000fe2000001001f */
[----:B------:R-:W-:Y:S01]  /*12e0*/  FMUL.FTZ R14, R88, R101 ;  /* 0x00000065580e7220 */ /* 0x000fe20000410000 */
[----:B------:R-:W-:Y:S01]  /*12f0*/  FMUL.FTZ R94, R92, R103 ;  /* 0x000000675c5e7220 */ /* 0x000fe20000410000 */
[----:B------:R-:W-:-:S03]  /*1300*/  HADD2.F32 R103, -RZ, R15.H0_H0 ;  /* 0x2000000fff677230 */ /* 0x000fc60000004100 */
[----:B------:R-:W-:Y:S01]  /*1310*/  FFMA.FTZ R31, R94, R14, R31 ;  /* 0x0000000e5e1f7223 */ /* 0x000fe2000001001f */
[----:B------:R-:W-:Y:S01]  /*1320*/  FFMA.FTZ R14, R5, R90, RZ ;  /* 0x0000005a050e7223 */ /* 0x000fe200000100ff */
[----:B------:R-:W-:Y:S02]  /*1330*/  HADD2.F32 R99, -RZ, R17.H0_H0 ;  /* 0x20000011ff637230 */ /* 0x000fe40000004100 */
[----:B------:R-:W-:Y:S01]  /*1340*/  FADD.FTZ R103, -R2, R103 ;  /* 0x0000006702677221 */ /* 0x000fe20000010100 */
[----:B------:R-:W-:Y:S01]  /*1350*/  FFMA.FTZ R14, R97, R88, R14 ;  /* 0x00000058610e7223 */ /* 0x000fe2000001000e */
[----:B------:R-:W-:Y:S02]  /*1360*/  HADD2.F32 R107, -RZ, R15.H1_H1 ;  /* 0x3000000fff6b7230 */ /* 0x000fe40000004100 */
[----:B------:R-:W-:Y:S01]  /*1370*/  FMUL.FTZ R15, R86, R99 ;  /* 0x00000063560f7220 */ /* 0x000fe20000410000 */
[----:B------:R-:W-:Y:S01]  /*1380*/  FMUL.FTZ R104, R92, R103 ;  /* 0x000000675c687220 */ /* 0x000fe20000410000 */
[----:B------:R-:W-:-:S03]  /*1390*/  FFMA.FTZ R14, R93, R86, R14 ;  /* 0x000000565d0e7223 */ /* 0x000fc6000001000e */
[----:B------:R-:W-:Y:S01]  /*13a0*/  FFMA.FTZ R31, R104, R15, R31 ;  /* 0x0000000f681f7223 */ /* 0x000fe2000001001f */
[----:B------:R-:W-:-:S04]  /*13b0*/  FFMA.FTZ R15, R89, R84, R14 ;  /* 0x00000054590f7223 */ /* 0x000fc8000001000e */
        /* <DEDUP_REMOVED lines=9> */
[----:B------:R-:W-:Y:S01]  /*1450*/  FFMA.FTZ R15, R88, R67, R15 ;  /* 0x00000043580f7223 */ /* 0x000fe2000001000f */
[----:B------:R-:W-:Y:S02]  /*1460*/  HADD2.F32 R105, -RZ, R17.H1_H1 ;  /* 0x30000011ff697230 */ /* 0x000fe40000004100 */
[----:B------:R-:W-:Y:S01]  /*1470*/  FADD.FTZ R107, -R2, R107 ;  /* 0x0000006b026b7221 */ /* 0x000fe20000010100 */
[----:B------:R-:W-:Y:S01]  /*1480*/  FFMA.FTZ R15, R86, R65, R15 ;  /* 0x00000041560f7223 */ /* 0x000fe2000001000f */
[----:B------:R-:W-:Y:S02]  /*1490*/  HADD2.F32 R17, -RZ, R18.H0_H0 ;  /* 0x20000012ff117230 */ /* 0x000fe40000004100 */
[----:B------:R-:W-:Y:S01]  /*14a0*/  FMUL.FTZ R102, R92, R107 ;  /* 0x0000006b5c667220 */ /* 0x000fe20000410000 */
[C---:B------:R-:W-:Y:S01]  /*14b0*/  FFMA.FTZ R15, R84.reuse, R63, R15 ;  /* 0x0000003f540f7223 */ /* 0x040fe2000001000f */
[----:B------:R-:W-:Y:S02]  /*14c0*/  HADD2.F32 R103, -RZ, R20.H0_H0 ;  /* 0x20000014ff677230 */ /* 0x000fe40000004100 */
[----:B------:R-:W-:Y:S01]  /*14d0*/  FMUL.FTZ R16, R84, R105 ;  /* 0x0000006954107220 */ /* 0x000fe20000410000 */
[----:B------:R-:W-:-:S02]  /*14e0*/  HADD2.F32 R107, -RZ, R18.H1_H1 ;  /* 0x30000012ff6b7230 */ /* 0x000fc40000004100 */
[----:B------:R-:W-:Y:S01]  /*14f0*/  FADD.FTZ R17, -R2, R17 ;  /* 0x0000001102117221 */ /* 0x000fe20000010100 */
[----:B------:R-:W-:Y:S01]  /*1500*/  FFMA.FTZ R15, R90, R61, R15 ;  /* 0x0000003d5a0f7223 */ /* 0x000fe2000001000f */
[----:B------:R-:W-:Y:S01]  /*1510*/  FFMA.FTZ R31, R102, R16, R31 ;  /* 0x00000010661f7223 */ /* 0x000fe2000001001f */
[----:B------:R-:W-:Y:S02]  /*1520*/  HADD2.F32 R109, -RZ, R20.H1_H1 ;  /* 0x30000014ff6d7230 */ /* 0x000fe40000004100 */
[----:B------:R-:W-:Y:S01]  /*1530*/  FMUL.FTZ R14, R90, R103 ;  /* 0x000000675a0e7220 */ /* 0x000fe20000410000 */
[----:B------:R-:W-:Y:S01]  /*1540*/  FMUL.FTZ R108, R92, R17 ;  /* 0x000000115c6c7220 */ /* 0x000fe20000410000 */
[----:B------:R-:W-:Y:S01]  /*1550*/  FADD.FTZ R107, -R2, R107 ;  /* 0x0000006b026b7221 */ /* 0x000fe20000010100 */
[----:B------:R-:W-:Y:S02]  /*1560*/  HADD2.F32 R17, -RZ, R19.H0_H0 ;  /* 0x20000013ff117230 */ /* 0x000fe40000004100 */
[----:B------:R-:W-:Y:S01]  /*1570*/  FFMA.FTZ R15, R88, R101, R15 ;  /* 0x00000065580f7223 */ /* 0x000fe2000001000f */
[----:B------:R-:W-:Y:S01]  /*1580*/  FFMA.FTZ R31, R108, R14, R31 ;  /* 0x0000000e6c1f7223 */ /* 0x000fe2000001001f */
[----:B------:R-:W-:Y:S01]  /*1590*/  FMUL.FTZ R106, R92, R107 ;  /* 0x0000006b5c6a7220 */ /* 0x000fe20000410000 */
[----:B------:R-:W-:Y:S01]  /*15a0*/  FMUL.FTZ R14, R88, R109 ;  /* 0x0000006d580e7220 */ /* 0x000fe20000410000 */
[----:B------:R-:W-:-:S02]  /*15b0*/  HADD2.F32 R107, -RZ, R21.H0_H0 ;  /* 0x20000015ff6b7230 */ /* 0x000fc40000004100 */
[----:B------:R-:W-:Y:S01]  /*15c0*/  FFMA.FTZ R15, R86, R99, R15 ;  /* 0x00000063560f7223 */ /* 0x000fe2000001000f */
[----:B------:R-:W-:Y:S02]  /*15d0*/  HADD2.F32 R19, -RZ, R19.H1_H1 ;  /* 0x30000013ff137230 */ /* 0x000fe40000004100 */
[----:B------:R-:W-:Y:S01]  /*15e0*/  FADD.FTZ R17, -R2, R17 ;  /* 0x0000001102117221 */ /* 0x000fe20000010100 */
[----:B------:R-:W-:Y:S01]  /*15f0*/  FFMA.FTZ R31, R106, R14, R31 ;  /* 0x0000000e6a1f7223 */ /* 0x000fe2000001001f */
[----:B------:R-:W-:Y:S01]  /*1600*/  FFMA.FTZ R15, R84, R105, R15 ;  /* 0x00000069540f7223 */ /* 0x000fe2000001000f */
[----:B------:R-:W-:Y:S02]  /*1610*/  HADD2.F32 R113, -RZ, R21.H1_H1 ;  /* 0x30000015ff717230 */ /* 0x000fe40000004100 */
[----:B------:R-:W-:Y:S01]  /*1620*/  FMUL.FTZ R14, R86, R107 ;  /* 0x0000006b560e7220 */ /* 0x000fe20000410000 */
[----:B------:R-:W-:Y:S01]  /*1630*/  FMUL.FTZ R112, R92, R17 ;  /* 0x000000115c707220 */ /* 0x000fe20000410000 */
        /* <DEDUP_REMOVED lines=20> */
[----:B------:R-:W-:Y:S02]  /*1780*/  HADD2.F32 R115, -RZ, R25.H0_H0 ;  /* 0x20000019ff737230 */ /* 0x000fe40000004100 */
[----:B------:R-:W-:Y:S01]  /*1790*/  FFMA.FTZ R15, R84, R113, R15 ;  /* 0x00000071540f7223 */ /* 0x000fe2000001000f */
        /* <DEDUP_REMOVED lines=14> */
[----:B------:R-:W-:Y:S01]  /*1880*/  FADD.FTZ R17, -R2, R17 ;  /* 0x0000001102117221 */ /* 0x000fe20000010100 */
[----:B------:R-:W-:Y:S02]  /*1890*/  HADD2.F32 R19, -RZ, R26.H1_H1 ;  /* 0x3000001aff137230 */ /* 0x000fe40000004100 */
        /* <DEDUP_REMOVED lines=12> */
[----:B------:R-:W-:Y:S01]  /*1960*/  FFMA.FTZ R15, R90, R119, R15 ;  /* 0x000000775a0f7223 */ /* 0x000fe2000001000f */
[----:B------:R-:W-:Y:S02]  /*1970*/  HADD2.F32 R27, -RZ, R27.H1_H1 ;  /* 0x3000001bff1b7230 */ /* 0x000fe40000004100 */
[----:B------:R-:W-:Y:S01]  /*1980*/  FADD.FTZ R17, -R2, R17 ;  /* 0x0000001102117221 */ /* 0x000fe20000010100 */
[----:B------:R-:W-:Y:S01]  /*1990*/  FFMA.FTZ R31, R122, R14, R31 ;  /* 0x0000000e7a1f7223 */ /* 0x000fe2000001001f */
[----:B------:R-:W-:-:S02]  /*19a0*/  HADD2.F32 R127, -RZ, R29.H1_H1 ;  /* 0x3000001dff7f7230 */ /* 0x000fc40000004100 */
[----:B------:R-:W-:Y:S01]  /*19b0*/  FFMA.FTZ R15, R88, R125, R15 ;  /* 0x0000007d580f7223 */ /* 0x000fe2000001000f */
[----:B------:R-:W-:Y:S01]  /*19c0*/  FMUL.FTZ R14, R86, R123 ;  /* 0x0000007b560e7220 */ /* 0x000fe20000410000 */
[----:B------:R-:W-:Y:S01]  /*19d0*/  FMUL.FTZ R126, R92, R17 ;  /* 0x000000115c7e7220 */ /* 0x000fe20000410000 */
[----:B------:R-:W-:Y:S01]  /*19e0*/  FADD.FTZ R27, -R2, R27 ;  /* 0x0000001b021b7221 */ /* 0x000fe20000010100 */
[----:B------:R-:W-:Y:S01]  /*19f0*/  FFMA.FTZ R15, R86, R123, R15 ;  /* 0x0000007b560f7223 */ /* 0x000fe2000001000f */
[----:B------:R-:W-:Y:S01]  /*1a00*/  FMUL.FTZ R16, R84, R127 ;  /* 0x0000007f54107220 */ /* 0x000fe20000410000 */
[----:B------:R-:W-:Y:S01]  /*1a10*/  FFMA.FTZ R31, R126, R14, R31 ;  /* 0x0000000e7e1f7223 */ /* 0x000fe2000001001f */
[----:B------:R-:W-:Y:S01]  /*1a20*/  FMUL.FTZ R2, R92, R27 ;  /* 0x0000001b5c027220 */ /* 0x000fe20000410000 */
[----:B------:R-:W-:-:S03]  /*1a30*/  FFMA.FTZ R14, R84, R127, R15 ;  /* 0x0000007f540e7223 */ /* 0x000fc6000001000f */
        /* <DEDUP_REMOVED lines=10> */
[----:B------:R-:W-:Y:S01]  /*1ae0*/  FADD.FTZ R10, R10, R81 ;  /* 0x000000510a0a7221 */ /* 0x000fe20000010000 */
[----:B------:R-:W-:Y:S01]  /*1af0*/  FADD.FTZ R8, R8, R79 ;  /* 0x0000004f08087221 */ /* 0x000fe20000010000 */
[----:B------:R-:W-:Y:S01]  /*1b00*/  IADD3 R129, P0, R100, 0x4, RZ ;  /* 0x0000000464817810 */ /* 0x000fe20007f1e0ff */
        /* <DEDUP_REMOVED lines=8> */
[----:B------:R-:W-:Y:S01]  /*1b90*/  IADD3.X R128, RZ, R128, RZ, P0, !PT ;  /* 0x00000080ff807210 */ /* 0x000fe200007fe4ff */
[----:B------:R-:W-:Y:S01]  /*1ba0*/  FADD.FTZ R16, R16, R77 ;  /* 0x0000004d10107221 */ /* 0x000fe20000010000 */
[----:B------:R-:W-:Y:S01]  /*1bb0*/  FFMA.FTZ R13, R74, R77, R13 ;  /* 0x0000004d4a0d7223 */ /* 0x000fe2000001000d */
[----:B------:R-:W-:Y:S01]  /*1bc0*/  FFMA.FTZ R11, R72, R75, R11 ;  /* 0x0000004b480b7223 */ /* 0x000fe2000001000b */
[----:B------:R-:W-:Y:S01]  /*1bd0*/  FFMA.FTZ R9, R70, R73, R9 ;  /* 0x0000004946097223 */ /* 0x000fe20000010009 */
[----:B------:R-:W-:Y:S01]  /*1be0*/  FFMA.FTZ R7, R68, R71, R7 ;  /* 0x0000004744077223 */ /* 0x000fe20000010007 */
[----:B------:R-:W-:Y:S01]  /*1bf0*/  ISETP.GE.U32.AND P0, PT, R129, UR10, PT ;  /* 0x0000000a81007c0c */ /* 0x000fe2000bf06070 */
[----:B------:R-:W-:Y:S01]  /*1c00*/  FADD.FTZ R12, R12, R67 ;  /* 0x000000430c0c7221 */ /* 0x000fe20000010000 */
[----:B------:R-:W-:Y:S01]  /*1c10*/  FADD.FTZ R10, R10, R65 ;  /* 0x000000410a0a7221 */ /* 0x000fe20000010000 */
[----:B------:R-:W-:Y:S01]  /*1c20*/  FADD.FTZ R8, R8, R63 ;  /* 0x0000003f08087221 */ /* 0x000fe20000010000 */
[----:B------:R-:W-:Y:S01]  /*1c30*/  FADD.FTZ R16, R16, R69 ;  /* 0x0000004510107221 */ /* 0x000fe20000010000 */
[----:B------:R-:W-:Y:S01]  /*1c40*/  FFMA.FTZ R13, R66, R69, R13 ;  /* 0x00000045420d7223 */ /* 0x000fe2000001000d */
[----:B------:R-:W-:Y:S01]  /*1c50*/  FFMA.FTZ R11, R64, R67, R11 ;  /* 0x00000043400b7223 */ /* 0x000fe2000001000b */
[----:B------:R-:W-:Y:S01]  /*1c60*/  FFMA.FTZ R9, R62, R65, R9 ;  /* 0x000000413e097223 */ /* 0x000fe20000010009 */
[----:B------:R-:W-:Y:S01]  /*1c70*/  FFMA.FTZ R7, R60, R63, R7 ;  /* 0x0000003f3c077223 */ /* 0x000fe20000010007 */
[----:B------:R-:W-:Y:S01]  /*1c80*/  ISETP.GE.AND.EX P0, PT, R128, UR6, PT, P0 ;  /* 0x0000000680007c0c */ /* 0x000fe2000bf06300 */
        /* <DEDUP_REMOVED lines=8> */
[----:B------:R0:W-:Y:S01]  /*1d10*/  STS.64 [R53], R14 ;  /* 0x0000000e35007388 */ /* 0x0001e20000000a00 */
[----:B------:R-:W-:Y:S01]  /*1d20*/  FADD.FTZ R12, R12, R109 ;  /* 0x0000006d0c0c7221 */ /* 0x000fe20000010000 */
[----:B------:R-:W-:Y:S01]  /*1d30*/  FADD.FTZ R10, R10, R107 ;  /* 0x0000006b0a0a7221 */ /* 0x000fe20000010000 */
[----:B------:R-:W-:Y:S01]  /*1d40*/  FADD.FTZ R8, R8, R113 ;  /* 0x0000007108087221 */ /* 0x000fe20000010000 */
[----:B------:R-:W-:Y:S01]  /*1d50*/  FADD.FTZ R16, R16, R103 ;  /* 0x0000006710107221 */ /* 0x000fe20000010000 */
[----:B------:R-:W-:Y:S01]  /*1d60*/  FFMA.FTZ R17, R106, R109, R11 ;  /* 0x0000006d6a117223 */ /* 0x000fe2000001000b */
[----:B------:R-:W-:Y:S01]  /*1d70*/  FFMA.FTZ R19, R112, R107, R9 ;  /* 0x0000006b70137223 */ /* 0x000fe20000010009 */
[----:B------:R-:W-:Y:S01]  /*1d80*/  FFMA.FTZ R21, R110, R113, R7 ;  /* 0x000000716e157223 */ /* 0x000fe20000010007 */
[----:B------:R-:W-:Y:S01]  /*1d90*/  FADD.FTZ R12, R12, R117 ;  /* 0x000000750c0c7221 */ /* 0x000fe20000010000 */
[----:B------:R-:W-:Y:S01]  /*1da0*/  FADD.FTZ R10, R10, R115 ;  /* 0x000000730a0a7221 */ /* 0x000fe20000010000 */
[----:B0-----:R-:W-:Y:S01]  /*1db0*/  FFMA.FTZ R15, R108, R103, R13 ;  /* 0x000000676c0f7223 */ /* 0x001fe2000001000d */
[----:B------:R-:W-:Y:S01]  /*1dc0*/  FADD.FTZ R8, R8, R121 ;  /* 0x0000007908087221 */ /* 0x000fe20000010000 */
[----:B------:R-:W-:Y:S01]  /*1dd0*/  FADD.FTZ R16, R16, R111 ;  /* 0x0000006f10107221 */ /* 0x000fe20000010000 */
[----:B------:R-:W-:Y:S01]  /*1de0*/  FFMA.FTZ R17, R114, R117, R17 ;  /* 0x0000007572117223 */ /* 0x000fe20000010011 */
[----:B------:R-:W-:Y:S01]  /*1df0*/  FFMA.FTZ R15, R116, R111, R15 ;  /* 0x0000006f740f7223 */ /* 0x000fe2000001000f */
[----:B------:R-:W-:Y:S01]  /*1e00*/  FFMA.FTZ R19, R120, R115, R19 ;  /* 0x0000007378137223 */ /* 0x000fe20000010013 */
[----:B------:R-:W-:Y:S01]  /*1e10*/  FFMA.FTZ R21, R118, R121, R21 ;  /* 0x0000007976157223 */ /* 0x000fe20000010015 */
[----:B------:R-:W-:Y:S01]  /*1e20*/  HFMA2.MMA R24, -RZ, RZ, 0, 0 ;  /* 0x00000000ff187435 */ /* 0x000fe200000001ff */
[----:B------:R-:W-:Y:S01]  /*1e30*/  FADD.FTZ R11, R12, R125 ;  /* 0x0000007d0c0b7221 */ /* 0x000fe20000010000 */
[----:B------:R-:W-:Y:S01]  /*1e40*/  FADD.FTZ R9, R10, R123 ;  /* 0x0000007b0a097221 */ /* 0x000fe20000010000 */
[----:B------:R-:W-:Y:S01]  /*1e50*/  FADD.FTZ R7, R8, R127 ;  /* 0x0000007f08077221 */ /* 0x000fe20000010000 */
[----:B------:R-:W-:Y:S01]  /*1e60*/  BAR.SYNC.DEFER_BLOCKING 0x0 ;  /* 0x0000000000007b1d */ /* 0x000fe20000010000 */
[----:B------:R-:W-:Y:S01]  /*1e70*/  ISETP.GT.U32.AND P1, PT, R57, 0x1f, PT ;  /* 0x0000001f3900780c */ /* 0x000fe20003f24070 */
[----:B------:R-:W-:-:S02]  /*1e80*/  IMAD.MOV.U32 R32, RZ, RZ, RZ ;  /* 0x000000ffff207224 */ /* 0x000fc400078e00ff */
[----:B------:R-:W-:Y:S01]  /*1e90*/  FADD.FTZ R13, R16, R119 ;  /* 0x00000077100d7221 */ /* 0x000fe20000010000 */
[----:B------:R-:W-:Y:S01]  /*1ea0*/  FFMA.FTZ R12, R124, R119, R15 ;  /* 0x000000777c0c7223 */ /* 0x000fe2000001000f */
[----:B------:R-:W-:Y:S01]  /*1eb0*/  FFMA.FTZ R10, R122, R125, R17 ;  /* 0x0000007d7a0a7223 */ /* 0x000fe20000010011 */
[----:B------:R-:W-:Y:S01]  /*1ec0*/  FFMA.FTZ R8, R126, R123, R19 ;  /* 0x0000007b7e087223 */ /* 0x000fe20000010013 */
[----:B------:R-:W-:Y:S01]  /*1ed0*/  FFMA.FTZ R6, R2, R127, R21 ;  /* 0x0000007f02067223 */ /* 0x000fe20000010015 */
[----:B------:R-:W-:Y:S06]  /*1ee0*/  @!P0 BRA `(.L_x_1414) ;  /* 0x0000000000b08947 */ /* 0x000fec0003800000 */
        /* <DEDUP_REMOVED lines=19> */
[----:B------:R-:W-:Y:S01]  /*2020*/  IADD3 R25, R14, R21, RZ ;  /* 0x000000150e197210 */ /* 0x000fe20007ffe0ff */
[----:B------:R-:W-:Y:S01]  /*2030*/  IMAD R14, R49, 0x8, R20 ;  /* 0x00000008310e7824 */ /* 0x000fe200078e0214 */
[-C--:B------:R-:W-:Y:S01]  /*2040*/  LEA R16, R52, R20.reuse, 0x3 ;  /* 0x0000001434107211 */ /* 0x080fe200078e18ff */
[----:B------:R-:W-:Y:S01]  /*2050*/  STS.64 [R22], R10 ;  /* 0x0000000a16007388 */ /* 0x000fe20000000a00 */
[----:B------:R-:W-:-:S02]  /*2060*/  LEA R18, R51, R20, 0x3 ;  /* 0x0000001433127211 */ /* 0x000fc400078e18ff */
[----:B------:R-:W-:Y:S01]  /*2070*/  LEA R21, R50, R20, 0x3 ;  /* 0x0000001432157211 */ /* 0x000fe200078e18ff */
[----:B------:R0:W-:Y:S04]  /*2080*/  STS.64 [R23], R8 ;  /* 0x0000000817007388 */ /* 0x0001e80000000a00 */
        /* <DEDUP_REMOVED lines=18> */
.L_x_1414:
[----:B------:R-:W-:Y:S04]  /*21b0*/  BSSY B0, `(.L_x_1415) ;  /* 0x0000061000007945 */ /* 0x000fe80003800000 */
[----:B------:R-:W-:Y:S05]  /*21c0*/  @P1 BRA `(.L_x_1416) ;  /* 0x00000004007c1947 */ /* 0x000fea0003800000 */
[----:B0-----:R-:W-:-:S04]  /*21d0*/  SHF.L.U32 R14, R100, 0x3, RZ ;  /* 0x00000003640e7819 */ /* 0x001fc800000006ff */
[----:B------:R-:W-:-:S04]  /*21e0*/  LOP3.LUT R14, R14, 0x18, RZ, 0xc0, !PT ;  /* 0x000000180e0e7812 */ /* 0x000fc800078ec0ff */
[----:B------:R-:W-:-:S05]  /*21f0*/  LEA.HI R14, R57, R14, RZ, 0x1e ;  /* 0x0000000e390e7211 */ /* 0x000fca00078ff0ff */
[----:B------:R-:W-:-:S05]  /*2200*/  IMAD R14, R14, 0x28, -R33 ;  /* 0x000000280e0e7824 */ /* 0x000fca00078e0a21 */
[C---:B------:R-:W-:Y:S02]  /*2210*/  IADD3 R15, R14.reuse, 0x4, RZ ;  /* 0x000000040e0f7810 */ /* 0x040fe40007ffe0ff */
[C---:B------:R-:W-:Y:S02]  /*2220*/  IADD3 R19, R14.reuse, 0xc, RZ ;  /* 0x0000000c0e137810 */ /* 0x040fe40007ffe0ff */
[----:B------:R-:W-:Y:S02]  /*2230*/  SHF.R.S32.HI R16, RZ, 0x1f, R15 ;  /* 0x0000001fff107819 */ /* 0x000fe4000001140f */
[----:B------:R-:W-:Y:S02]  /*2240*/  IADD3 R18, R14, 0x8, RZ ;  /* 0x000000080e127810 */ /* 0x000fe40007ffe0ff */
[----:B------:R-:W-:Y:S02]  /*2250*/  LEA.HI R17, R16, R15, RZ, 0x2 ;  /* 0x0000000f10117211 */ /* 0x000fe400078f10ff */
[----:B------:R-:W-:-:S02]  /*2260*/  IADD3 R22, R14, 0x14, RZ ;  /* 0x000000140e167810 */ /* 0x000fc40007ffe0ff */
[----:B------:R-:W-:Y:S02]  /*2270*/  SHF.R.S32.HI R16, RZ, 0x1f, R19 ;  /* 0x0000001fff107819 */ /* 0x000fe40000011413 */
[----:B------:R-:W-:Y:S02]  /*2280*/  SHF.R.S32.HI R15, RZ, 0x1f, R18 ;  /* 0x0000001fff0f7819 */ /* 0x000fe40000011412 */
[----:B------:R-:W-:Y:S02]  /*2290*/  SHF.R.S32.HI R23, RZ, 0x1f, R22 ;  /* 0x0000001fff177819 */ /* 0x000fe40000011416 */
[----:B------:R-:W-:Y:S01]  /*22a0*/  LEA.HI R19, R16, R19, RZ, 0x2 ;  /* 0x0000001310137211 */ /* 0x000fe200078f10ff */
[C---:B------:R-:W-:Y:S01]  /*22b0*/  VIADD R16, R14.reuse, 0x18 ;  /* 0x000000180e107836 */ /* 0x040fe20000000000 */
[----:B------:R-:W-:Y:S02]  /*22c0*/  IADD3 R20, R14, 0x10, RZ ;  /* 0x000000100e147810 */ /* 0x000fe40007ffe0ff */
[----:B------:R-:W-:-:S02]  /*22d0*/  LEA.HI R18, R15, R18, RZ, 0x2 ;  /* 0x000000120f127211 */ /* 0x000fc400078f10ff */
[----:B------:R-:W-:Y:S02]  /*22e0*/  SHF.R.S32.HI R15, RZ, 0x1f, R14 ;  /* 0x0000001fff0f7819 */ /* 0x000fe4000001140e */
[----:B------:R-:W-:Y:S02]  /*22f0*/  LEA.HI R23, R23, R22, RZ, 0x2 ;  /* 0x0000001617177211 */ /* 0x000fe400078f10ff */
[----:B------:R-:W-:Y:S02]  /*2300*/  SHF.R.S32.HI R21, RZ, 0x1f, R20 ;  /* 0x0000001fff157819 */ /* 0x000fe40000011414 */
[----:B------:R-:W-:Y:S02]  /*2310*/  IADD3 R22, R14, 0x20, RZ ;  /* 0x000000200e167810 */ /* 0x000fe40007ffe0ff */
[----:B------:R-:W-:Y:S02]  /*2320*/  SHF.R.S32.HI R25, RZ, 0x1f, R16 ;  /* 0x0000001fff197819 */ /* 0x000fe40000011410 */
[----:B------:R-:W-:-:S02]  /*2330*/  LEA.HI R15, R15, R14, RZ, 0x2 ;  /* 0x0000000e0f0f7211 */ /* 0x000fc400078f10ff */
[----:B------:R-:W-:Y:S02]  /*2340*/  LEA.HI R21, R21, R20, RZ, 0x2 ;  /* 0x0000001415157211 */ /* 0x000fe400078f10ff */
[----:B------:R-:W-:Y:S02]  /*2350*/  SHF.R.S32.HI R29, RZ, 0x1f, R22 ;  /* 0x0000001fff1d7819 */ /* 0x000fe40000011416 */
[----:B------:R-:W-:Y:S02]  /*2360*/  IADD3 R20, R14, 0x1c, RZ ;  /* 0x0000001c0e147810 */ /* 0x000fe40007ffe0ff */
[----:B------:R-:W-:Y:S02]  /*2370*/  LEA.HI R25, R25, R16, RZ, 0x2 ;  /* 0x0000001019197211 */ /* 0x000fe400078f10ff */
[----:B------:R-:W-:Y:S02]  /*2380*/  SHF.R.S32.HI R16, RZ, 0x2, R15 ;  /* 0x00000002ff107819 */ /* 0x000fe4000001140f */
[----:B------:R-:W-:-:S02]  /*2390*/  LEA.HI R29, R29, R22, RZ, 0x2 ;  /* 0x000000161d1d7211 */ /* 0x000fc400078f10ff */
[----:B------:R-:W-:Y:S01]  /*23a0*/  SHF.L.U32 R15, R57, 0x3, RZ ;  /* 0x00000003390f7819 */ /* 0x000fe200000006ff */
[----:B------:R-:W-:Y:S01]  /*23b0*/  IMAD R16, R16, 0x28, R55 ;  /* 0x0000002810107824 */ /* 0x000fe200078e0237 */
[----:B------:R-:W-:Y:S02]  /*23c0*/  SHF.R.S32.HI R27, RZ, 0x1f, R20 ;  /* 0x0000001fff1b7819 */ /* 0x000fe40000011414 */
[----:B------:R-:W-:Y:S02]  /*23d0*/  IADD3 R22, R14, 0x24, RZ ;  /* 0x000000240e167810 */ /* 0x000fe40007ffe0ff */
[----:B------:R-:W-:Y:S02]  /*23e0*/  SHF.R.S32.HI R14, RZ, 0x2, R17 ;  /* 0x00000002ff0e7819 */ /* 0x000fe40000011411 */
[----:B------:R-:W-:Y:S02]  /*23f0*/  LOP3.LUT R31, R15, 0x18, RZ, 0xc0, !PT ;  /* 0x000000180f1f7812 */ /* 0x000fe400078ec0ff */
[----:B------:R-:W-:-:S02]  /*2400*/  LEA.HI R27, R27, R20, RZ, 0x2 ;  /* 0x000000141b1b7211 */ /* 0x000fc400078f10ff */
[----:B------:R-:W-:Y:S02]  /*2410*/  SHF.R.S32.HI R15, RZ, 0x1f, R22 ;  /* 0x0000001fff0f7819 */ /* 0x000fe40000011416 */
[----:B------:R-:W-:Y:S01]  /*2420*/  SHF.R.S32.HI R20, RZ, 0x2, R18 ;  /* 0x00000002ff147819 */ /* 0x000fe20000011412 */
[--C-:B------:R-:W-:Y:S01]  /*2430*/  IMAD R18, R14, 0x28, R55.reuse ;  /* 0x000000280e127824 */ /* 0x100fe200078e0237 */
[----:B------:R-:W-:Y:S02]  /*2440*/  IADD3 R14, R16, R31, RZ ;  /* 0x0000001f100e7210 */ /* 0x000fe40007ffe0ff */
[----:B------:R-:W-:Y:S01]  /*2450*/  LEA.HI R33, R15, R22, RZ, 0x2 ;  /* 0x000000160f217211 */ /* 0x000fe200078f10ff */
[----:B------:R-:W-:Y:S01]  /*2460*/  IMAD R20, R20, 0x28, R55 ;  /* 0x0000002814147824 */ /* 0x000fe200078e0237 */
[----:B------:R-:W-:Y:S02]  /*2470*/  SHF.R.S32.HI R22, RZ, 0x2, R19 ;  /* 0x00000002ff167819 */ /* 0x000fe40000011413 */
[C---:B------:R-:W-:Y:S01]  /*2480*/  IADD3 R16, R31.reuse, R18, RZ ;  /* 0x000000121f107210 */ /* 0x040fe20007ffe0ff */
[----:B------:R-:W0:Y:S01]  /*2490*/  LDS.64 R14, [R14] ;  /* 0x000000000e0e7984 */ /* 0x000e220000000a00 */
        /* <DEDUP_REMOVED lines=9> */
[----:B------:R-:W-:Y:S01]  /*2530*/  IMAD R26, R26, 0x28, R55 ;  /* 0x000000281a1a7824 */ /* 0x000fe200078e0237 */
[C---:B------:R-:W-:Y:S02]  /*2540*/  IADD3 R22, R31.reuse, R24, RZ ;  /* 0x000000181f167210 */ /* 0x040fe40007ffe0ff */
[----:B------:R-:W3:Y:S01]  /*2550*/  LDS.64 R20, [R20] ;  /* 0x0000000014147984 */ /* 0x000ee20000000a00 */
[----:B------:R-:W-:Y:S01]  /*2560*/  SHF.R.S32.HI R30, RZ, 0x2, R27 ;  /* 0x00000002ff1e7819 */ /* 0x000fe2000001141b */
[----:B------:R-:W-:Y:S01]  /*2570*/  IMAD R28, R28, 0x28, R55 ;  /* 0x000000281c1c7824 */ /* 0x000fe200078e0237 */
[----:B------:R-:W-:Y:S01]  /*2580*/  SHF.R.S32.HI R32, RZ, 0x2, R29 ;  /* 0x00000002ff207819 */ /* 0x000fe2000001141d */
[C---:B------:R-:W-:Y:S01]  /*2590*/  IMAD.IADD R24, R31.reuse, 0x1, R26 ;  /* 0x000000011f187824 */ /* 0x040fe200078e021a */
[----:B------:R-:W4:Y:S01]  /*25a0*/  LDS.64 R22, [R22] ;  /* 0x0000000016167984 */ /* 0x000f220000000a00 */
[--C-:B------:R-:W-:Y:S01]  /*25b0*/  IMAD R30, R30, 0x28, R55.reuse ;  /* 0x000000281e1e7824 */ /* 0x100fe200078e0237 */
[C---:B------:R-:W-:Y:S01]  /*25c0*/  IADD3 R26, R31.reuse, R28, RZ ;  /* 0x0000001c1f1a7210 */ /* 0x040fe20007ffe0ff */
[----:B------:R-:W-:Y:S01]  /*25d0*/  IMAD R32, R32, 0x28, R55 ;  /* 0x0000002820207824 */ /* 0x000fe200078e0237 */
[----:B------:R-:W-:Y:S01]  /*25e0*/  SHF.R.S32.HI R130, RZ, 0x2, R33 ;  /* 0x00000002ff827819 */ /* 0x000fe20000011421 */
[----:B------:R-:W5:Y:S01]  /*25f0*/  LDS.64 R24, [R24] ;  /* 0x0000000018187984 */ /* 0x000f620000000a00 */
[----:B------:R-:W-:-:S02]  /*2600*/  IADD3 R28, R31, R30, RZ ;  /* 0x0000001e1f1c7210 */ /* 0x000fc40007ffe0ff */
[----:B------:R-:W-:Y:S01]  /*2610*/  IADD3 R30, R31, R32, RZ ;  /* 0x000000201f1e7210 */ /* 0x000fe20007ffe0ff */
[----:B------:R-:W5:Y:S01]  /*2620*/  LDS.64 R26, [R26] ;  /* 0x000000001a1a7984 */ /* 0x000f620000000a00 */
[----:B------:R-:W-:-:S03]  /*2630*/  IMAD R130, R130, 0x28, R55 ;  /* 0x0000002882827824 */ /* 0x000fc600078e0237 */
        /* <DEDUP_REMOVED lines=24> */
.L_x_1416:
[----:B------:R-:W-:Y:S05]  /*27c0*/  BSYNC B0 ;  /* 0x0000000000007941 */ /* 0x000fea0003800000 */
.L_x_1415:
[----:B0-----:R-:W0:Y:S01]  /*27d0*/  SHFL.BFLY PT, R15, R32, 0x2, 0x1f ;  /* 0x0c401f00200f7f89 */ /* 0x001e2200000e0000 */
[----:B------:R-:W-:Y:S01]  /*27e0*/  LOP3.LUT P2, RZ, R57, 0xffffffe3, RZ, 0xc0, !PT ;  /* 0xffffffe339ff7812 */ /* 0x000fe2000784c0ff */
[----:B------:R-:W-:Y:S01]  /*27f0*/  BSSY B0, `(.L_x_1417) ;  /* 0x0000015000007945 */ /* 0x000fe20003800000 */
[----:B------:R-:W-:Y:S01]  /*2800*/  ISETP.GE.U32.AND P1, PT, R129, UR10, PT ;  /* 0x0000000a81007c0c */ /* 0x000fe2000bf26070 */
[----:B------:R-:W1:Y:S03]  /*2810*/  SHFL.BFLY PT, R17, R24, 0x2, 0x1f ;  /* 0x0c401f0018117f89 */ /* 0x000e6600000e0000 */
[----:B------:R-:W-:Y:S01]  /*2820*/  ISETP.GE.AND.EX P1, PT, R128, UR6, PT, P1 ;  /* 0x0000000680007c0c */ /* 0x000fe2000bf26310 */
        /* <DEDUP_REMOVED lines=17> */
.L_x_1418:
[----:B------:R-:W-:Y:S05]  /*2940*/  BSYNC B0 ;  /* 0x0000000000007941 */ /* 0x000fea0003800000 */
.L_x_1417:
[----:B------:R-:W-:Y:S05]  /*2950*/  @P1 BRA `(.L_x_1419) ;  /* 0x0000000000541947 */ /* 0x000fea0003800000 */
[----:B------:R-:W-:Y:S01]  /*2960*/  BAR.SYNC.DEFER_BLOCKING 0x0 ;  /* 0x0000000000007b1d */ /* 0x000fe20000010000 */
[----:B------:R-:W-:-:S13]  /*2970*/  ISETP.NE.AND P1, PT, R57, RZ, PT ;  /* 0x000000ff3900720c */ /* 0x000fda0003f25270 */
[----:B------:R-:W-:Y:S05]  /*2980*/  @P1 BRA `(.L_x_1420) ;  /* 0x00000000003c1947 */ /* 0x000fea0003800000 */
        /* <DEDUP_REMOVED lines=9> */
.L_x_1421:
[----:B------:R-:W2:Y:S04]  /*2a20*/  LD.E.STRONG.GPU R16, desc[UR8][R14.64] ;  /* 0x000000080e107980 */ /* 0x000ea8000c10f900 */
[----:B--2---:R-:W-:Y:S01]  /*2a30*/  CCTL.IVALL ;  /* 0x00000000ff00798f */ /* 0x004fe20002000000 */
[----:B------:R-:W-:Y:S05]  /*2a40*/  YIELD ;  /* 0x0000000000007946 */ /* 0x000fea0003800000 */
[----:B-----5:R-:W-:-:S04]  /*2a50*/  LOP3.LUT R16, R16, R17, RZ, 0x3c, !PT ;  /* 0x0000001110107212 */ /* 0x020fc800078e3cff */
[----:B------:R-:W-:-:S13]  /*2a60*/  ISETP.GT.AND P1, PT, R16, -0x1, PT ;  /* 0xffffffff1000780c */ /* 0x000fda0003f24270 */
[----:B------:R-:W-:Y:S05]  /*2a70*/  @P1 BRA `(.L_x_1421) ;  /* 0xfffffffc00e81947 */ /* 0x000fea000383ffff */
.L_x_1420:
[----:B------:R-:W-:Y:S05]  /*2a80*/  WARPSYNC.ALL ;  /* 0x0000000000007948 */ /* 0x000fea0003800000 */
[----:B------:R-:W-:Y:S06]  /*2a90*/  BAR.SYNC.DEFER_BLOCKING 0x0 ;  /* 0x0000000000007b1d */ /* 0x000fec0000010000 */
[----:B------:R-:W-:Y:S05]  /*2aa0*/  BRA `(.L_x_1422) ;  /* 0x0000000000607947 */ /* 0x000fea0003800000 */
.L_x_1419:
[----:B------:R-:W-:Y:S01]  /*2ab0*/  BAR.SYNC.DEFER_BLOCKING 0x0 ;  /* 0x0000000000007b1d */ /* 0x000fe20000010000 */
[----:B------:R-:W-:-:S13]  /*2ac0*/  ISETP.NE.AND P1, PT, R57, RZ, PT ;  /* 0x000000ff3900720c */ /* 0x000fda0003f25270 */
[----:B------:R-:W-:Y:S05]  /*2ad0*/  @P1 BRA `(.L_x_1423) ;  /* 0x00000000004c1947 */ /* 0x000fea0003800000 */
[----:B0-----:R-:W0:Y:S01]  /*2ae0*/  LDC.64 R14, c[0x0][0x268] ;  /* 0x00009a00ff0e7b82 */ /* 0x001e220000000a00 */
[----:B------:R-:W-:Y:S02]  /*2af0*/  SHF.R.U32.HI R17, RZ, 0x2, R59 ;  /* 0x00000002ff117819 */ /* 0x000fe4000001163b */
[----:B------:R-:W-:Y:S02]  /*2b00*/  LOP3.LUT R16, R59, 0x3, RZ, 0xc0, !PT ;  /* 0x000000033b107812 */ /* 0x000fe400078ec0ff */
[----:B------:R-:W-:Y:S02]  /*2b10*/  IADD3 R17, -R17, RZ, RZ ;  /* 0x000000ff11117210 */ /* 0x000fe40007ffe1ff */
[----:B------:R-:W-:Y:S02]  /*2b20*/  LOP3.LUT R19, R16, 0x4, RZ, 0xfc, !PT ;  /* 0x0000000410137812 */ /* 0x000fe400078efcff */
[----:B------:R-:W-:Y:S01]  /*2b30*/  ISETP.NE.AND P1, PT, R58, R17, PT ;  /* 0x000000113a00720c */ /* 0x000fe20003f25270 */
[----:B------:R-:W-:-:S05]  /*2b40*/  IMAD.MOV.U32 R17, RZ, RZ, 0x7fffffe1 ;  /* 0x7fffffe1ff117424 */ /* 0x000fca00078e00ff */
[----:B------:R-:W-:Y:S01]  /*2b50*/  SEL R17, R17, 0x1, !P1 ;  /* 0x0000000111117807 */ /* 0x000fe20004800000 */
[----:B0-----:R-:W-:Y:S01]  /*2b60*/  IMAD.WIDE.U32 R14, R19, 0x4, R14 ;  /* 0x00000004130e7825 */ /* 0x001fe200078e000e */
[----:B------:R-:W-:Y:S06]  /*2b70*/  MEMBAR.ALL.GPU ;  /* 0x0000000000007992 */ /* 0x000fec000000a000 */
[----:B------:R-:W-:-:S00]  /*2b80*/  ERRBAR ;  /* 0x00000000000079ab */ /* 0x000fc00000000000 */
[----:B------:R-:W-:Y:S06]  /*2b90*/  CGAERRBAR ;  /* 0x00000000000075ab */ /* 0x000fec0000000000 */
[----:B------:R0:W5:Y:S02]  /*2ba0*/  ATOM.E.ADD.STRONG.GPU PT, R17, desc[UR8][R14.64], R17 ;  /* 0x000000110e11798a */ /* 0x00016400081ee1c8 */
.L_x_1424:
[----:B------:R-:W2:Y:S04]  /*2bb0*/  LD.E.STRONG.GPU R16, desc[UR8][R14.64] ;  /* 0x000000080e107980 */ /* 0x000ea8000c10f900 */
[----:B--2---:R-:W-:Y:S01]  /*2bc0*/  CCTL.IVALL ;  /* 0x00000000ff00798f */ /* 0x004fe20002000000 */
[----:B------:R-:W-:Y:S05]  /*2bd0*/  YIELD ;  /* 0x0000000000007946 */ /* 0x000fea0003800000 */
[----:B-----5:R-:W-:-:S04]  /*2be0*/  LOP3.LUT R16, R16, R17, RZ, 0x3c, !PT ;  /* 0x0000001110107212 */ /* 0x020fc800078e3cff */
[----:B------:R-:W-:-:S13]  /*2bf0*/  ISETP.GT.AND P1, PT, R16, -0x1, PT ;  /* 0xffffffff1000780c */ /* 0x000fda0003f24270 */
[----:B------:R-:W-:Y:S05]  /*2c00*/  @P1 BRA `(.L_x_1424) ;  /* 0xfffffffc00e81947 */ /* 0x000fea000383ffff */
.L_x_1423:
[----:B------:R-:W-:Y:S05]  /*2c10*/  WARPSYNC.ALL ;  /* 0x0000000000007948 */ /* 0x000fea0003800000 */
[----:B------:R-:W-:Y:S06]  /*2c20*/  BAR.SYNC.DEFER_BLOCKING 0x0 ;  /* 0x0000000000007b1d */ /* 0x000fec0000010000 */
.L_x_1422:
[----:B------:R-:W-:Y:S01]  /*2c30*/  ISETP.GT.U32.AND P1, PT, R57, 0xff, PT ;  /* 0x000000ff3900780c */ /* 0x000fe20003f24070 */
[----:B------:R-:W1:Y:S01]  /*2c40*/  S2UR UR7, SR_CgaCtaId ;  /* 0x00000000000779c3 */ /* 0x000e620000008800 */
[----:B------:R-:W-:Y:S01]  /*2c50*/  UMOV UR5, 0x400 ;  /* 0x0000040000057882 */ /* 0x000fe20000000000 */
[----:B------:R-:W-:-:S10]  /*2c60*/  ULDC.64 UR12, c[0x0][0x210] ;  /* 0x00008400000c7ab9 */ /* 0x000fd40000000a00 */
[----:B0-----:R-:W0:Y:S01]  /*2c70*/  @!P1 LDC R16, c[0x0][0x10] ;  /* 0x00000400ff109b82 */ /* 0x001e220000000800 */
[C---:B------:R-:W-:Y:S02]  /*2c80*/  @!P1 LOP3.LUT R17, R57.reuse, 0x7fffffe0, RZ, 0xc0, !PT ;  /* 0x7fffffe039119812 */ /* 0x040fe400078ec0ff */
[----:B------:R-:W-:-:S05]  /*2c90*/  @!P1 LOP3.LUT R19, R57, 0x1f, RZ, 0xc0, !PT ;  /* 0x0000001f39139812 */ /* 0x000fca00078ec0ff */
[----:B------:R-:W2:Y:S01]  /*2ca0*/  @!P1 LDC.64 R14, c[0x0][0x260] ;  /* 0x00009800ff0e9b82 */ /* 0x000ea20000000a00 */
[----:B0-----:R-:W-:-:S05]  /*2cb0*/  @!P1 IMAD R16, R16, UR4, R59 ;  /* 0x0000000410109c24 */ /* 0x001fca000f8e023b */
[----:B------:R-:W-:-:S04]  /*2cc0*/  @!P1 LEA R16, R16, R17, 0x8 ;  /* 0x0000001110109211 */ /* 0x000fc800078e40ff */
[----:B------:R-:W-:-:S04]  /*2cd0*/  @!P1 IADD3 R16, R16, R19, RZ ;  /* 0x0000001310109210 */ /* 0x000fc80007ffe0ff */
[----:B------:R-:W-:-:S05]  /*2ce0*/  @!P1 SHF.L.U32 R17, R16, 0x1, RZ ;  /* 0x0000000110119819 */ /* 0x000fca00000006ff */
[----:B--2---:R-:W-:-:S06]  /*2cf0*/  @!P1 IMAD.WIDE.U32 R14, R17, 0x4, R14 ;  /* 0x00000004110e9825 */ /* 0x004fcc00078e000e */
[----:B------:R-:W2:Y:S01]  /*2d00*/  @!P1 LDG.E.64 R14, desc[UR8][R14.64] ;  /* 0x000000080e0e9981 */ /* 0x000ea2000c1e1b00 */
[----:B------:R-:W-:Y:S01]  /*2d10*/  CS2R R16, SRZ ;  /* 0x0000000000107805 */ /* 0x000fe2000001ff00 */
[----:B------:R-:W-:Y:S02]  /*2d20*/  UIADD3 UR5, UR5, 0x3480, URZ ;  /* 0x0000348005057890 */ /* 0x000fe4000fffe03f */
[----:B------:R-:W-:Y:S02]  /*2d30*/  ULOP3.LUT UR4, UR4, 0x1, URZ, 0x3c, !UPT ;  /* 0x0000000104047892 */ /* 0x000fe4000f8e3c3f */
[----:B-1----:R-:W-:Y:S01]  /*2d40*/  ULEA UR5, UR7, UR5, 0x18 ;  /* 0x0000000507057291 */ /* 0x002fe2000f8ec03f */
        /* <DEDUP_REMOVED lines=14> */
[----:B------:R-:W-:Y:S02]  /*2e30*/  SHF.L.U32 R21, R100, 0x3, RZ ;  /* 0x0000000364157819 */ /* 0x000fe400000006ff */
[----:B------:R-:W-:Y:S01]  /*2e40*/  MOV R100, R129 ;  /* 0x0000008100647202 */ /* 0x000fe20000000f00 */
[----:B-1----:R-:W-:Y:S01]  /*2e50*/  FADD.FTZ R15, R20, R15 ;  /* 0x0000000f140f7221 */ /* 0x002fe20000010000 */
[----:B------:R-:W0:Y:S01]  /*2e60*/  SHFL.BFLY PT, R17, R14, 0x2, 0x1f ;  /* 0x0c401f000e117f89 */ /* 0x000e2200000e0000 */
[----:B------:R-:W-:-:S03]  /*2e70*/  LOP3.LUT R21, R21, 0x18, RZ, 0xc0, !PT ;  /* 0x0000001815157812 */ /* 0x000fc600078ec0ff */
[----:B------:R-:W1:Y:S01]  /*2e80*/  SHFL.BFLY PT, R16, R15, 0x2, 0x1f ;  /* 0x0c401f000f107f89 */ /* 0x000e6200000e0000 */
[----:B------:R-:W-:Y:S01]  /*2e90*/  IADD3 R98, -R21, R98, RZ ;  /* 0x0000006215627210 */ /* 0x000fe20007ffe1ff */
        /* <DEDUP_REMOVED lines=8> */
[----:B------:R-:W-:Y:S01]  /*2f20*/  @!P1 FMUL.FTZ R14, R20, 2.4414062863797880709e-05 ;  /* 0x37cccccd140e9820 */ /* 0x000fe20000410000 */
[----:B------:R-:W-:Y:S01]  /*2f30*/  LEA R16, R98, UR5, 0x3 ;  /* 0x0000000562107c11 */ /* 0x000fe2000f8e18ff */
[----:B------:R-:W-:-:S05]  /*2f40*/  @!P1 FMUL.FTZ R15, R15, 2.4414062863797880709e-05 ;  /* 0x37cccccd0f0f9820 */ /* 0x000fca0000410000 */
[----:B------:R-:W-:Y:S01]  /*2f50*/  @!P1 STS.64 [R18+UR5], R14 ;  /* 0x0000000e12009988 */ /* 0x000fe20008000a05 */
[----:B------:R-:W-:Y:S06]  /*2f60*/  BAR.SYNC.DEFER_BLOCKING 0x0 ;  /* 0x0000000000007b1d */ /* 0x000fec0000010000 */
[----:B------:R-:W0:Y:S02]  /*2f70*/  LDS.64 R16, [R16] ;  /* 0x0000000010107984 */ /* 0x000e240000000a00 */
[--C-:B0-----:R-:W-:Y:S01]  /*2f80*/  FFMA.FTZ R20, R5, R90, -R16.reuse ;  /* 0x0000005a05147223 */ /* 0x101fe20000010810 */
[--C-:B------:R-:W-:Y:S01]  /*2f90*/  FFMA.FTZ R14, R97, R88, -R16.reuse ;  /* 0x00000058610e7223 */ /* 0x100fe20000010810 */
[--C-:B------:R-:W-:Y:S01]  /*2fa0*/  FFMA.FTZ R18, R93, R86, -R16.reuse ;  /* 0x000000565d127223 */ /* 0x100fe20000010810 */
[----:B------:R-:W-:Y:S01]  /*2fb0*/  FFMA.FTZ R22, R89, R84, -R16 ;  /* 0x0000005459167223 */ /* 0x000fe20000010810 */
[-C--:B------:R-:W-:Y:S01]  /*2fc0*/  FFMA.FTZ R3, R3, -R17.reuse, R20 ;  /* 0x8000001103037223 */ /* 0x080fe20000010014 */
[-C--:B------:R-:W-:Y:S01]  /*2fd0*/  FFMA.FTZ R95, R95, -R17.reuse, R14 ;  /* 0x800000115f5f7223 */ /* 0x080fe2000001000e */
[-C--:B------:R-:W-:Y:S01]  /*2fe0*/  FFMA.FTZ R91, R91, -R17.reuse, R18 ;  /* 0x800000115b5b7223 */ /* 0x080fe20000010012 */
[----:B------:R-:W-:Y:S01]  /*2ff0*/  FFMA.FTZ R87, R87, -R17, R22 ;  /* 0x8000001157577223 */ /* 0x000fe20000010016 */
[--C-:B------:R-:W-:Y:S01]  /*3000*/  FFMA.FTZ R85, R90, R85, -R16.reuse ;  /* 0x000000555a557223 */ /* 0x100fe20000010810 */
[--C-:B------:R-:W-:Y:S01]  /*3010*/  FFMA.FTZ R83, R88, R83, -R16.reuse ;  /* 0x0000005358537223 */ /* 0x100fe20000010810 */
[--C-:B------:R-:W-:Y:S01]  /*3020*/  FFMA.FTZ R81, R86, R81, -R16.reuse ;  /* 0x0000005156517223 */ /* 0x100fe20000010810 */
        /* <DEDUP_REMOVED lines=27> */
[C---:B------:R-:W-:Y:S01]  /*31e0*/  FMUL.FTZ R91, R92.reuse, R91 ;  /* 0x0000005b5c5b7220 */ /* 0x040fe20000410000 */
[----:B------:R-:W-:Y:S01]  /*31f0*/  FMUL.FTZ R18, R92, R87 ;  /* 0x000000575c127220 */ /* 0x000fe20000410000 */
[----:B------:R-:W-:Y:S01]  /*3200*/  IADD3 R14, P1, R47, UR12, RZ ;  /* 0x0000000c2f0e7c10 */ /* 0x000fe2000ff3e0ff */
[-C--:B------:R-:W-:Y:S01]  /*3210*/  FFMA.FTZ R85, R82, -R17.reuse, R85 ;  /* 0x8000001152557223 */ /* 0x080fe20000010055 */
[-C--:B------:R-:W-:Y:S01]  /*3220*/  FFMA.FTZ R83, R80, -R17.reuse, R83 ;  /* 0x8000001150537223 */ /* 0x080fe20000010053 */
[-C--:B------:R-:W-:Y:S01]  /*3230*/  FFMA.FTZ R81, R78, -R17.reuse, R81 ;  /* 0x800000114e517223 */ /* 0x080fe20000010051 */
[-C--:B------:R-:W-:Y:S01]  /*3240*/  FFMA.FTZ R79, R76, -R17.reuse, R79 ;  /* 0x800000114c4f7223 */ /* 0x080fe2000001004f */
[-C--:B------:R-:W-:Y:S01]  /*3250*/  FFMA.FTZ R77, R74, -R17.reuse, R77 ;  /* 0x800000114a4d7223 */ /* 0x080fe2000001004d */
[----:B------:R-:W-:Y:S01]  /*3260*/  FFMA.FTZ R75, R72, -R17, R75 ;  /* 0x80000011484b7223 */ /* 0x000fe2000001004b */
[----:B------:R-:W-:Y:S01]  /*3270*/  F2FP.F16.F32.PACK_AB R3, R16, R3 ;  /* 0x000000031003723e */ /* 0x000fe200000000ff */
[----:B------:R-:W-:Y:S01]  /*3280*/  FFMA.FTZ R127, R2, -R17, R127 ;  /* 0x80000011027f7223 */ /* 0x000fe2000001007f */
[----:B------:R-:W-:Y:S01]  /*3290*/  F2FP.F16.F32.PACK_AB R91, R18, R91 ;  /* 0x0000005b125b723e */ /* 0x000fe200000000ff */
[----:B------:R-:W-:Y:S01]  /*32a0*/  FMUL.FTZ R85, R92, R85 ;  /* 0x000000555c557220 */ /* 0x000fe20000410000 */
[----:B------:R-:W-:Y:S01]  /*32b0*/  IADD3.X R15, R46, UR13, RZ, P1, !PT ;  /* 0x0000000d2e0f7c10 */ /* 0x000fe20008ffe4ff */
[C---:B------:R-:W-:Y:S01]  /*32c0*/  FMUL.FTZ R16, R92.reuse, R83 ;  /* 0x000000535c107220 */ /* 0x040fe20000410000 */
        /* <DEDUP_REMOVED lines=26> */
[----:B------:R-:W-:Y:S01]  /*3470*/  PRMT R5, R3, 0x7632, R5 ;  /* 0x0000763203057816 */ /* 0x000fe20000000005 */
[----:B------:R0:W-:Y:S01]  /*3480*/  STG.E.U16 desc[UR8][R14.64], R3 ;  /* 0x000000030e007986 */ /* 0x0001e2000c101508 */
[----:B------:R-:W-:Y:S01]  /*3490*/  PRMT R17, R91, 0x7632, R17 ;  /* 0x000076325b117816 */ /* 0x000fe20000000011 */
[----:B------:R-:W-:Y:S01]  /*34a0*/  FMUL.FTZ R73, R92, R73 ;  /* 0x000000495c497220 */ /* 0x000fe20000410000 */
[----:B------:R-:W-:Y:S01]  /*34b0*/  F2FP.F16.F32.PACK_AB R85, R16, R85 ;  /* 0x000000551055723e */ /* 0x000fe200000000ff */
[----:B------:R-:W-:Y:S01]  /*34c0*/  FMUL.FTZ R22, R92, R71 ;  /* 0x000000475c167220 */ /* 0x000fe20000410000 */
[----:B------:R-:W-:Y:S01]  /*34d0*/  F2FP.F16.F32.PACK_AB R81, R18, R81 ;  /* 0x000000511251723e */ /* 0x000fe200000000ff */
[----:B------:R1:W-:Y:S01]  /*34e0*/  STG.E.U16 desc[UR8][R14.64+0x2], R5 ;  /* 0x000002050e007986 */ /* 0x0003e2000c101508 */
[----:B------:R-:W-:Y:S01]  /*34f0*/  F2FP.F16.F32.PACK_AB R77, R20, R77 ;  /* 0x0000004d144d723e */ /* 0x000fe200000000ff */
[C---:B------:R-:W-:Y:S01]  /*3500*/  FMUL.FTZ R69, R92.reuse, R69 ;  /* 0x000000455c457220 */ /* 0x040fe20000410000 */
[----:B------:R-:W-:Y:S01]  /*3510*/  PRMT R18, R85, 0x7632, R18 ;  /* 0x0000763255127816 */ /* 0x000fe20000000012 */
[----:B------:R-:W-:Y:S01]  /*3520*/  STG.E.U16 desc[UR8][R14.64+0x4], R91 ;  /* 0x0000045b0e007986 */ /* 0x000fe2000c101508 */
[----:B------:R-:W-:Y:S01]  /*3530*/  FMUL.FTZ R24, R92, R67 ;  /* 0x000000435c187220 */ /* 0x000fe20000410000 */
[----:B0-----:R-:W-:Y:S01]  /*3540*/  IADD3.X R3, R44, UR13, RZ, P1, !PT ;  /* 0x0000000d2c037c10 */ /* 0x001fe20008ffe4ff */
[C---:B------:R-:W-:Y:S01]  /*3550*/  FMUL.FTZ R65, R92.reuse, R65 ;  /* 0x000000415c417220 */ /* 0x040fe20000410000 */
[----:B------:R-:W-:Y:S01]  /*3560*/  IADD3 R16, P1, R43, UR12, RZ ;  /* 0x0000000c2b107c10 */ /* 0x000fe2000ff3e0ff */
[----:B------:R0:W-:Y:S01]  /*3570*/  STG.E.U16 desc[UR8][R14.64+0x6], R17 ;  /* 0x000006110e007986 */ /* 0x0001e2000c101508 */
[----:B------:R-:W-:Y:S01]  /*3580*/  FMUL.FTZ R26, R92, R63 ;  /* 0x0000003f5c1a7220 */ /* 0x000fe20000410000 */
[----:B------:R-:W-:Y:S01]  /*3590*/  F2FP.F16.F32.PACK_AB R73, R22, R73 ;  /* 0x000000491649723e */ /* 0x000fe200000000ff */
[C---:B------:R-:W-:Y:S01]  /*35a0*/  FMUL.FTZ R61, R92.reuse, R61 ;  /* 0x0000003d5c3d7220 */ /* 0x040fe20000410000 */
[----:B-1----:R-:W-:Y:S01]  /*35b0*/  PRMT R5, R81, 0x7632, R5 ;  /* 0x0000763251057816 */ /* 0x002fe20000000005 */
[----:B------:R-:W-:Y:S01]  /*35c0*/  FMUL.FTZ R28, R92, R101 ;  /* 0x000000655c1c7220 */ /* 0x000fe20000410000 */
[----:B------:R-:W-:Y:S01]  /*35d0*/  STG.E.U16 desc[UR8][R2.64], R85 ;  /* 0x0000005502007986 */ /* 0x000fe2000c101508 */
[----:B------:R-:W-:Y:S01]  /*35e0*/  F2FP.F16.F32.PACK_AB R69, R24, R69 ;  /* 0x000000451845723e */ /* 0x000fe200000000ff */
[----:B------:R-:W-:Y:S01]  /*35f0*/  FMUL.FTZ R99, R92, R99 ;  /* 0x000000635c637220 */ /* 0x000fe20000410000 */
[----:B------:R-:W-:Y:S01]  /*3600*/  F2FP.F16.F32.PACK_AB R65, R26, R65 ;  /* 0x000000411a41723e */ /* 0x000fe200000000ff */
[----:B------:R1:W-:Y:S01]  /*3610*/  STG.E.U16 desc[UR8][R2.64+0x2], R18 ;  /* 0x0000021202007986 */ /* 0x0003e2000c101508 */
[----:B------:R-:W-:Y:S01]  /*3620*/  FMUL.FTZ R30, R92, R105 ;  /* 0x000000695c1e7220 */ /* 0x000fe20000410000 */
[----:B0-----:R-:W-:Y:S01]  /*3630*/  IADD3.X R17, R42, UR13, RZ, P1, !PT ;  /* 0x0000000d2a117c10 */ /* 0x001fe20008ffe4ff */
[C---:B------:R-:W-:Y:S01]  /*3640*/  FMUL.FTZ R103, R92.reuse, R103 ;  /* 0x000000675c677220 */ /* 0x040fe20000410000 */
[----:B------:R-:W-:Y:S01]  /*3650*/  PRMT R15, R77, 0x7632, R15 ;  /* 0x000076324d0f7816 */ /* 0x000fe2000000000f */
[----:B------:R-:W-:Y:S01]  /*3660*/  STG.E.U16 desc[UR8][R2.64+0x4], R81 ;  /* 0x0000045102007986 */ /* 0x000fe2000c101508 */
[----:B------:R-:W-:Y:S01]  /*3670*/  IADD3 R14, P1, R41, UR12, RZ ;  /* 0x0000000c290e7c10 */ /* 0x000fe2000ff3e0ff */
[----:B------:R-:W-:Y:S01]  /*3680*/  FMUL.FTZ R32, R92, R109 ;  /* 0x0000006d5c207220 */ /* 0x000fe20000410000 */
[----:B------:R-:W-:Y:S01]  /*3690*/  F2FP.F16.F32.PACK_AB R61, R28, R61 ;  /* 0x0000003d1c3d723e */ /* 0x000fe200000000ff */
[----:B------:R0:W-:Y:S01]  /*36a0*/  STG.E.U16 desc[UR8][R2.64+0x6], R5 ;  /* 0x0000060502007986 */ /* 0x0001e2000c101508 */
[----:B------:R-:W-:Y:S01]  /*36b0*/  F2FP.F16.F32.PACK_AB R99, R30, R99 ;  /* 0x000000631e63723e */ /* 0x000fe200000000ff */
[C---:B------:R-:W-:Y:S01]  /*36c0*/  FMUL.FTZ R107, R92.reuse, R107 ;  /* 0x0000006b5c6b7220 */ /* 0x040fe20000410000 */
[----:B-1----:R-:W-:Y:S01]  /*36d0*/  PRMT R18, R69, 0x7632, R18 ;  /* 0x0000763245127816 */ /* 0x002fe20000000012 */
[----:B------:R1:W-:Y:S01]  /*36e0*/  STG.E.U16 desc[UR8][R16.64+0x2], R15 ;  /* 0x0000020f10007986 */ /* 0x0003e2000c101508 */
[----:B------:R-:W-:Y:S01]  /*36f0*/  FMUL.FTZ R46, R92, R113 ;  /* 0x000000715c2e7220 */ /* 0x000fe20000410000 */
[----:B------:R-:W-:Y:S01]  /*3700*/  F2FP.F16.F32.PACK_AB R103, R32, R103 ;  /* 0x000000672067723e */ /* 0x000fe200000000ff */
[C---:B------:R-:W-:Y:S01]  /*3710*/  FMUL.FTZ R115, R92.reuse, R115 ;  /* 0x000000735c737220 */ /* 0x040fe20000410000 */
[----:B------:R-:W-:Y:S01]  /*3720*/  STG.E.U16 desc[UR8][R16.64], R77 ;  /* 0x0000004d10007986 */ /* 0x000fe2000c101508 */
[----:B------:R-:W-:Y:S01]  /*3730*/  FMUL.FTZ R62, R92, R121 ;  /* 0x000000795c3e7220 */ /* 0x000fe20000410000 */
[----:B------:R-:W-:Y:S01]  /*3740*/  F2FP.F16.F32.PACK_AB R107, R46, R107 ;  /* 0x0000006b2e6b723e */ /* 0x000fe200000000ff */
[C---:B------:R-:W-:Y:S01]  /*3750*/  FMUL.FTZ R111, R92.reuse, R111 ;  /* 0x0000006f5c6f7220 */ /* 0x040fe20000410000 */
[----:B0-----:R-:W-:Y:S01]  /*3760*/  PRMT R3, R73, 0x7632, R3 ;  /* 0x0000763249037816 */ /* 0x001fe20000000003 */
[----:B------:R-:W-:Y:S01]  /*3770*/  STG.E.U16 desc[UR8][R16.64+0x4], R73 ;  /* 0x0000044910007986 */ /* 0x000fe2000c101508 */
[----:B------:R-:W-:Y:S01]  /*3780*/  PRMT R5, R65, 0x7632, R5 ;  /* 0x0000763241057816 */ /* 0x000fe20000000005 */
[----:B------:R-:W-:Y:S01]  /*3790*/  FMUL.FTZ R60, R92, R117 ;  /* 0x000000755c3c7220 */ /* 0x000fe20000410000 */
[----:B-1----:R-:W-:Y:S01]  /*37a0*/  IADD3.X R15, R40, UR13, RZ, P1, !PT ;  /* 0x0000000d280f7c10 */ /* 0x002fe20008ffe4ff */
[----:B------:R0:W-:Y:S01]  /*37b0*/  STG.E.U16 desc[UR8][R16.64+0x6], R3 ;  /* 0x0000060310007986 */ /* 0x0001e2000c101508 */
[----:B------:R-:W-:Y:S01]  /*37c0*/  IADD3 R2, P1, R39, UR12, RZ ;  /* 0x0000000c27027c10 */ /* 0x000fe2000ff3e0ff */
[----:B------:R-:W-:Y:S01]  /*37d0*/  FMUL.FTZ R119, R92, R119 ;  /* 0x000000775c777220 */ /* 0x000fe20000410000 */
[----:B------:R-:W-:Y:S01]  /*37e0*/  F2FP.F16.F32.PACK_AB R115, R62, R115 ;  /* 0x000000733e73723e */ /* 0x000fe200000000ff */
[----:B------:R-:W-:Y:S01]  /*37f0*/  STG.E.U16 desc[UR8][R14.64], R69 ;  /* 0x000000450e007986 */ /* 0x000fe2000c101508 */
[C---:B------:R-:W-:Y:S01]  /*3800*/  FMUL.FTZ R64, R92.reuse, R125 ;  /* 0x0000007d5c407220 */ /* 0x040fe20000410000 */
[C---:B------:R-:W-:Y:S01]  /*3810*/  FMUL.FTZ R123, R92.reuse, R123 ;  /* 0x0000007b5c7b7220 */ /* 0x040fe20000410000 */
[----:B------:R-:W-:Y:S01]  /*3820*/  FMUL.FTZ R92, R92, R127 ;  /* 0x0000007f5c5c7220 */ /* 0x000fe20000410000 */
[----:B------:R-:W-:Y:S01]  /*3830*/  STG.E.U16 desc[UR8][R14.64+0x2], R18 ;  /* 0x000002120e007986 */ /* 0x000fe2000c101508 */
[----:B------:R-:W-:-:S02]  /*3840*/  F2FP.F16.F32.PACK_AB R111, R60, R111 ;  /* 0x0000006f3c6f723e */ /* 0x000fc400000000ff */
[----:B------:R-:W-:Y:S01]  /*3850*/  F2FP.F16.F32.PACK_AB R119, R64, R119 ;  /* 0x000000774077723e */ /* 0x000fe200000000ff */
[----:B------:R-:W-:Y:S01]  /*3860*/  STG.E.U16 desc[UR8][R14.64+0x4], R65 ;  /* 0x000004410e007986 */ /* 0x000fe2000c101508 */
[----:B0-----:R-:W-:Y:S02]  /*3870*/  IADD3.X R3, R38, UR13, RZ, P1, !PT ;  /* 0x0000000d26037c10 */ /* 0x001fe40008ffe4ff */
[----:B------:R-:W-:Y:S01]  /*3880*/  PRMT R17, R61, 0x7632, R17 ;  /* 0x000076323d117816 */ /* 0x000fe20000000011 */
[----:B------:R0:W-:Y:S01]  /*3890*/  STG.E.U16 desc[UR8][R14.64+0x6], R5 ;  /* 0x000006050e007986 */ /* 0x0001e2000c101508 */
[----:B------:R-:W-:Y:S02]  /*38a0*/  IADD3 R16, P1, R37, UR12, RZ ;  /* 0x0000000c25107c10 */ /* 0x000fe4000ff3e0ff */
[----:B------:R-:W-:Y:S01]  /*38b0*/  F2FP.F16.F32.PACK_AB R123, R92, R123 ;  /* 0x0000007b5c7b723e */ /* 0x000fe200000000ff */
[----:B------:R1:W-:Y:S04]  /*38c0*/  STG.E.U16 desc[UR8][R2.64+0x2], R17 ;  /* 0x0000021102007986 */ /* 0x0003e8000c101508 */
[----:B------:R-:W-:Y:S01]  /*38d0*/  STG.E.U16 desc[UR8][R2.64], R61 ;  /* 0x0000003d02007986 */ /* 0x000fe2000c101508 */
[----:B0-----:R-:W-:-:S03]  /*38e0*/  PRMT R15, R99, 0x7632, R15 ;  /* 0x00007632630f7816 */ /* 0x001fc6000000000f */
[----:B------:R-:W-:Y:S01]  /*38f0*/  STG.E.U16 desc[UR8][R2.64+0x4], R99 ;  /* 0x0000046302007986 */ /* 0x000fe2000c101508 */
[----:B------:R-:W-:Y:S02]  /*3900*/  PRMT R5, R103, 0x7632, R5 ;  /* 0x0000763267057816 */ /* 0x000fe40000000005 */
[----:B-1----:R-:W-:Y:S01]  /*3910*/  IADD3.X R17, R36, UR13, RZ, P1, !PT ;  /* 0x0000000d24117c10 */ /* 0x002fe20008ffe4ff */
[----:B------:R0:W-:Y:S01]  /*3920*/  STG.E.U16 desc[UR8][R2.64+0x6], R15 ;  /* 0x0000060f02007986 */ /* 0x0001e2000c101508 */
[----:B------:R-:W-:-:S03]  /*3930*/  IADD3 R14, P1, R35, UR12, RZ ;  /* 0x0000000c230e7c10 */ /* 0x000fc6000ff3e0ff */
[----:B------:R1:W-:Y:S04]  /*3940*/  STG.E.U16 desc[UR8][R16.64+0x2], R5 ;  /* 0x0000020510007986 */ /* 0x0003e8000c101508 */
[----:B------:R-:W-:Y:S01]  /*3950*/  STG.E.U16 desc[UR8][R16.64], R103 ;  /* 0x0000006710007986 */ /* 0x000fe2000c101508 */
[----:B0-----:R-:W-:-:S03]  /*3960*/  PRMT R3, R107, 0x7632, R3 ;  /* 0x000076326b037816 */ /* 0x001fc60000000003 */
[----:B------:R-:W-:Y:S01]  /*3970*/  STG.E.U16 desc[UR8][R16.64+0x4], R107 ;  /* 0x0000046b10007986 */ /* 0x000fe2000c101508 */
[----:B------:R-:W-:Y:S02]  /*3980*/  IADD3.X R15, R34, UR13, RZ, P1, !PT ;  /* 0x0000000d220f7c10 */ /* 0x000fe40008ffe4ff */
[----:B-1----:R-:W-:Y:S01]  /*3990*/  PRMT R5, R115, 0x7632, R5 ;  /* 0x0000763273057816 */ /* 0x002fe20000000005 */
[----:B------:R0:W-:Y:S01]  /*39a0*/  STG.E.U16 desc[UR8][R16.64+0x6], R3 ;  /* 0x0000060310007986 */ /* 0x0001e2000c101508 */
[----:B------:R-:W-:Y:S02]  /*39b0*/  IADD3 R4, P1, R4, UR12, RZ ;  /* 0x0000000c04047c10 */ /* 0x000fe4000ff3e0ff */
[----:B------:R-:W-:Y:S01]  /*39c0*/  PRMT R2, R111, 0x7632, R2 ;  /* 0x000076326f027816 */ /* 0x000fe20000000002 */
[----:B------:R1:W-:Y:S04]  /*39d0*/  STG.E.U16 desc[UR8][R14.64+0x6], R5 ;  /* 0x000006050e007986 */ /* 0x0003e8000c101508 */
[----:B------:R2:W-:Y:S01]  /*39e0*/  STG.E.U16 desc[UR8][R14.64], R111 ;  /* 0x0000006f0e007986 */ /* 0x0005e2000c101508 */
[----:B0-----:R-:W-:-:S03]  /*39f0*/  PRMT R3, R123, 0x7632, R3 ;  /* 0x000076327b037816 */ /* 0x001fc60000000003 */
[----:B------:R2:W-:Y:S01]  /*3a00*/  STG.E.U16 desc[UR8][R14.64+0x2], R2 ;  /* 0x000002020e007986 */ /* 0x0005e2000c101508 */
[----:B-1----:R-:W-:-:S03]  /*3a10*/  IADD3.X R5, R0, UR13, RZ, P1, !PT ;  /* 0x0000000d00057c10 */ /* 0x002fc60008ffe4ff */
[----:B------:R2:W-:Y:S01]  /*3a20*/  STG.E.U16 desc[UR8][R14.64+0x4], R115 ;  /* 0x000004730e007986 */ /* 0x0005e2000c101508 */
[----:B------:R-:W-:-:S03]  /*3a30*/  PRMT R0, R119, 0x7632, R0 ;  /* 0x0000763277007816 */ /* 0x000fc60000000000 */
[----:B------:R2:W-:Y:S04]  /*3a40*/  STG.E.U16 desc[UR8][R4.64], R119 ;  /* 0x0000007704007986 */ /* 0x0005e8000c101508 */
[----:B------:R2:W-:Y:S04]  /*3a50*/  STG.E.U16 desc[UR8][R4.64+0x2], R0 ;  /* 0x0000020004007986 */ /* 0x0005e8000c101508 */
[----:B------:R2:W-:Y:S04]  /*3a60*/  STG.E.U16 desc[UR8][R4.64+0x4], R123 ;  /* 0x0000047b04007986 */ /* 0x0005e8000c101508 */
[----:B------:R2:W-:Y:S01]  /*3a70*/  STG.E.U16 desc[UR8][R4.64+0x6], R3 ;  /* 0x0000060304007986 */ /* 0x0005e2000c101508 */
[----:B------:R-:W-:Y:S05]  /*3a80*/  @!P0 BRA `(.L_x_1425) ;  /* 0xffffffc800a08947 */ /* 0x000fea000383ffff */
.L_x_1413:
[C---:B--2---:R-:W-:Y:S02]  /*3a90*/  SHF.L.U32 R0, R59.reuse, 0x3, RZ ;  /* 0x000000033b007819 */ /* 0x044fe400000006ff */
[----:B0-----:R-:W-:Y:S02]  /*3aa0*/  LOP3.LUT R2, R59, 0x3, RZ, 0xc0, !PT ;  /* 0x000000033b027812 */ /* 0x001fe400078ec0ff */
[----:B------:R-:W-:-:S03]  /*3ab0*/  LOP3.LUT R3, R0, 0x7ffffe0, RZ, 0xc0, !PT ;  /* 0x07ffffe000037812 */ /* 0x000fc600078ec0ff */
[----:B------:R-:W-:Y:S01]  /*3ac0*/  IMAD R2, R2, 0x140, RZ ;  /* 0x0000014002027824 */ /* 0x000fe200078e02ff */
[----:B------:R-:W-:-:S04]  /*3ad0*/  IADD3 R3, R3, R58, RZ ;  /* 0x0000003a03037210 */ /* 0x000fc80007ffe0ff */
[----:B------:R-:W-:Y:S01]  /*3ae0*/  IADD3 R0, R2, 0x140, RZ ;  /* 0x0000014002007810 */ /* 0x000fe20007ffe0ff */
[----:B------:R-:W-:-:S05]  /*3af0*/  IMAD R23, R3, 0x20, R2 ;  /* 0x0000002003177824 */ /* 0x000fca00078e0202 */
        /* <DEDUP_REMOVED lines=21> */
[----:B------:R-:W-:Y:S02]  /*3c50*/  SHF.L.U32 R10, R6, 0x1, RZ ;  /* 0x00000001060a7819 */ /* 0x000fe400000006ff */
[----:B------:R-:W-:Y:S02]  /*3c60*/  IADD3.X R4, ~R4, -0x1, R3, P0, P1 ;  /* 0xffffffff04047810 */ /* 0x000fe400007e2503 */
[----:B------:R-:W-:Y:S02]  /*3c70*/  SHF.R.U32.HI R3, RZ, 0x4, R7 ;  /* 0x00000004ff037819 */ /* 0x000fe40000011607 */
[----:B------:R-:W-:Y:S01]  /*3c80*/  LEA R11, R6, UR6, 0x7 ;  /* 0x00000006060b7c11 */ /* 0x000fe2000f8e38ff */
[----:B------:R-:W-:Y:S01]  /*3c90*/  IMAD.WIDE.U32 R8, R4, -0x33333333, RZ ;  /* 0xcccccccd04087825 */ /* 0x000fe200078e00ff */
[----:B------:R-:W-:-:S02]  /*3ca0*/  IADD3 R2, R3, 0x14, RZ ;  /* 0x0000001403027810 */ /* 0x000fc40007ffe0ff */
[----:B------:R-:W-:Y:S02]  /*3cb0*/  LOP3.LUT R10, R10, 0x1f, R7, 0x78, !PT ;  /* 0x0000001f0a0a7812 */ /* 0x000fe400078e7807 */
[----:B------:R-:W-:Y:S01]  /*3cc0*/  LOP3.LUT R14, RZ, R3, RZ, 0x33, !PT ;  /* 0x00000003ff0e7212 */ /* 0x000fe200078e33ff */
[C---:B------:R-:W-:Y:S01]  /*3cd0*/  IMAD.WIDE.U32 R12, P0, R5.reuse, -0x33333334, R8 ;  /* 0xcccccccc050c7825 */ /* 0x040fe20007800008 */
[----:B------:R-:W-:Y:S02]  /*3ce0*/  VIMNMX.U32 R9, R2, 0x20, !PT ;  /* 0x0000002002097848 */ /* 0x000fe40007fe0000 */
[----:B------:R-:W-:Y:S01]  /*3cf0*/  LEA R8, R10, R11, 0x2 ;  /* 0x0000000b0a087211 */ /* 0x000fe200078e10ff */
[----:B------:R-:W-:Y:S01]  /*3d00*/  IMAD.WIDE.U32 R10, R5, -0x33333333, RZ ;  /* 0xcccccccd050a7825 */ /* 0x000fe200078e00ff */
[----:B------:R-:W-:Y:S02]  /*3d10*/  IADD3 R9, R9, R14, RZ ;  /* 0x0000000e09097210 */ /* 0x000fe40007ffe0ff */
[C---:B------:R-:W-:Y:S01]  /*3d20*/  SHF.L.U32 R10, R7.reuse, 0x7, RZ ;  /* 0x00000007070a7819 */ /* 0x040fe200000006ff */
[----:B------:R-:W-:Y:S01]  /*3d30*/  IMAD.MOV.U32 R16, RZ, RZ, R13 ;  /* 0x000000ffff107224 */ /* 0x000fe200078e000d */
[----:B------:R-:W-:-:S02]  /*3d40*/  SHF.L.U32 R14, R7, 0x1, RZ ;  /* 0x00000001070e7819 */ /* 0x000fc400000006ff */
[----:B------:R-:W-:Y:S02]  /*3d50*/  IADD3 RZ, P1, R11, R12, RZ ;  /* 0x0000000c0bff7210 */ /* 0x000fe40007f3e0ff */
[----:B------:R-:W-:Y:S02]  /*3d60*/  IADD3.X R17, RZ, RZ, RZ, P0, !PT ;  /* 0x000000ffff117210 */ /* 0x000fe400007fe4ff */
[----:B------:R-:W-:Y:S02]  /*3d70*/  LOP3.LUT R12, R10, 0x780, RZ, 0xc0, !PT ;  /* 0x000007800a0c7812 */ /* 0x000fe400078ec0ff */
[----:B------:R-:W-:Y:S01]  /*3d80*/  LOP3.LUT R11, R14, 0x1e, RZ, 0xc0, !PT ;  /* 0x0000001e0e0b7812 */ /* 0x000fe200078ec0ff */
[----:B------:R-:W-:Y:S01]  /*3d90*/  IMAD.WIDE.U32.X R16, R4, -0x33333334, R16, P1 ;  /* 0xcccccccc04107825 */ /* 0x000fe200008e0410 */
[----:B------:R-:W-:Y:S02]  /*3da0*/  IADD3 R19, R12, UR6, RZ ;  /* 0x000000060c137c10 */ /* 0x000fe4000fffe0ff */
[----:B------:R-:W-:-:S02]  /*3db0*/  LOP3.LUT R14, R2, R11, RZ, 0x3c, !PT ;  /* 0x0000000b020e7212 */ /* 0x000fc400078e3cff */
[----:B------:R-:W-:Y:S02]  /*3dc0*/  ISETP.LT.U32.AND P0, PT, R20, 0x1, PT ;  /* 0x000000011400780c */ /* 0x000fe40003f01070 */
[----:B------:R-:W-:Y:S01]  /*3dd0*/  LEA R13, R14, R19, 0x2 ;  /* 0x000000130e0d7211 */ /* 0x000fe200078e10ff */
[----:B------:R-:W-:Y:S01]  /*3de0*/  IMAD.WIDE.U32 R14, R9, -0x33333333, RZ ;  /* 0xcccccccd090e7825 */ /* 0x000fe200078e00ff */
[----:B------:R-:W-:Y:S02]  /*3df0*/  SHF.R.U64 R24, R16, 0x3, R17 ;  /* 0x0000000310187819 */ /* 0x000fe40000001211 */
[----:B------:R-:W-:Y:S02]  /*3e00*/  IADD3 R10, R3, 0x28, RZ ;  /* 0x00000028030a7810 */ /* 0x000fe40007ffe0ff */
[----:B------:R-:W-:Y:S01]  /*3e10*/  ISETP.LT.AND.EX P0, PT, R21, RZ, PT, P0 ;  /* 0x000000ff1500720c */ /* 0x000fe20003f01300 */
[----:B------:R-:W-:Y:S01]  /*3e20*/  VIADD R24, R24, 0x1 ;  /* 0x0000000118187836 */ /* 0x000fe20000000000 */
[----:B------:R-:W-:-:S02]  /*3e30*/  LEA.HI R25, R15, 0x1, RZ, 0x1c ;  /* 0x000000010f197811 */ /* 0x000fc400078fe0ff */
[-C--:B------:R-:W-:Y:S02]  /*3e40*/  LOP3.LUT R12, R3, R11.reuse, RZ, 0x3c, !PT ;  /* 0x0000000b030c7212 */ /* 0x080fe400078e3cff */
[----:B------:R-:W-:Y:S02]  /*3e50*/  LOP3.LUT R18, R10, R11, RZ, 0x3c, !PT ;  /* 0x0000000b0a127212 */ /* 0x000fe400078e3cff */
[----:B------:R-:W-:Y:S02]  /*3e60*/  SEL R15, R20, 0x1, P0 ;  /* 0x00000001140f7807 */ /* 0x000fe40000000000 */
[----:B------:R-:W-:Y:S02]  /*3e70*/  SEL R16, R21, RZ, P0 ;  /* 0x000000ff15107207 */ /* 0x000fe40000000000 */
[C---:B------:R-:W-:Y:S02]  /*3e80*/  IADD3 R21, P0, R6.reuse, 0xa, RZ ;  /* 0x0000000a06157810 */ /* 0x040fe40007f1e0ff */
[----:B------:R-:W-:-:S02]  /*3e90*/  IADD3 R20, P1, R6, 0x14, RZ ;  /* 0x0000001406147810 */ /* 0x000fc40007f3e0ff */
[----:B------:R-:W-:Y:S02]  /*3ea0*/  IADD3 R39, P2, R6, 0x1e, RZ ;  /* 0x0000001e06277810 */ /* 0x000fe40007f5e0ff */
[-C--:B------:R-:W-:Y:S02]  /*3eb0*/  LEA R12, R12, R19.reuse, 0x2 ;  /* 0x000000130c0c7211 */ /* 0x080fe400078e10ff */
[----:B------:R-:W-:Y:S02]  /*3ec0*/  LEA R14, R18, R19, 0x2 ;  /* 0x00000013120e7211 */ /* 0x000fe400078e10ff */
[----:B------:R-:W-:Y:S02]  /*3ed0*/  SHF.L.U64.HI R16, R15, 0x5, R16 ;  /* 0x000000050f107819 */ /* 0x000fe40000010210 */
[C---:B------:R-:W-:Y:S02]  /*3ee0*/  LOP3.LUT R22, R7.reuse, 0x1f, RZ, 0xc0, !PT ;  /* 0x0000001f07167812 */ /* 0x040fe400078ec0ff */
[----:B------:R-:W-:-:S02]  /*3ef0*/  LOP3.LUT R40, R7, 0xf, RZ, 0xc0, !PT ;  /* 0x0000000f07287812 */ /* 0x000fc400078ec0ff */
[----:B------:R-:W-:Y:S02]  /*3f00*/  IADD3 R19, R3, 0x3c, RZ ;  /* 0x0000003c03137810 */ /* 0x000fe40007ffe0ff */
[----:B------:R-:W-:Y:S02]  /*3f10*/  IADD3.X R18, RZ, RZ, RZ, P0, !PT ;  /* 0x000000ffff127210 */ /* 0x000fe400007fe4ff */
[----:B------:R-:W-:Y:S02]  /*3f20*/  IADD3.X R17, RZ, RZ, RZ, P1, !PT ;  /* 0x000000ffff117210 */ /* 0x000fe40000ffe4ff */
[----:B------:R-:W-:Y:S02]  /*3f30*/  IADD3.X R38, RZ, RZ, RZ, P2, !PT ;  /* 0x000000ffff267210 */ /* 0x000fe400017fe4ff */
[----:B------:R-:W-:Y:S02]  /*3f40*/  SHF.L.U32 R15, R15, 0x5, RZ ;  /* 0x000000050f0f7819 */ /* 0x000fe400000006ff */
[----:B------:R-:W-:-:S02]  /*3f50*/  LOP3.LUT R25, R25, 0x3, RZ, 0xc0, !PT ;  /* 0x0000000319197812 */ /* 0x000fc400078ec0ff */
[----:B------:R-:W-:-:S07]  /*3f60*/  LOP3.LUT R24, R24, 0x3, RZ, 0xc0, !PT ;  /* 0x0000000318187812 */ /* 0x000fce00078ec0ff */
.L_x_1442:
[----:B------:R-:W-:Y:S01]  /*3f70*/  ISETP.GT.U32.AND P0, PT, R15, R6, PT ;  /* 0x000000060f00720c */ /* 0x000fe20003f04070 */
[----:B------:R-:W-:Y:S01]  /*3f80*/  BSSY B0, `(.L_x_1426) ;  /* 0x00000a5000007945 */ /* 0x000fe20003800000 */
[----:B01234-:R-:W-:Y:S02]  /*3f90*/  CS2R R30, SRZ ;  /* 0x00000000001e7805 */ /* 0x01ffe4000001ff00 */
[----:B------:R-:W-:-:S13]  /*3fa0*/  ISETP.GT.AND.EX P0, PT, R16, RZ, PT, P0 ;  /* 0x000000ff1000720c */ /* 0x000fda0003f04300 */
[----:B------:R-:W-:Y:S05]  /*3fb0*/  @!P0 BRA `(.L_x_1427) ;  /* 0x0000000800848947 */ /* 0x000fea0003800000 */
[----:B------:R-:W-:Y:S01]  /*3fc0*/  ISETP.NE.U32.AND P1, PT, R24, RZ, PT ;  /* 0x000000ff1800720c */ /* 0x000fe20003f25070 */
[----:B------:R-:W-:Y:S01]  /*3fd0*/  BSSY B1, `(.L_x_1428) ;  /* 0x0000022000017945 */ /* 0x000fe20003800000 */
[----:B------:R-:W-:Y:S01]  /*3fe0*/  ISETP.GE.U32.AND P0, PT, R5, 0x1e, PT ;  /* 0x0000001e0500780c */ /* 0x000fe20003f06070 */
[----:B------:R-:W-:Y:S01]  /*3ff0*/  HFMA2.MMA R67, -RZ, RZ, 0, 0 ;  /* 0x00000000ff437435 */ /* 0x000fe200000001ff */
[----:B------:R-:W-:Y:S02]  /*4000*/  ISETP.NE.AND.EX P1, PT, RZ, RZ, PT, P1 ;  /* 0x000000ffff00720c */ /* 0x000fe40003f25310 */
[----:B------:R-:W-:Y:S02]  /*4010*/  CS2R R30, SRZ ;  /* 0x00000000001e7805 */ /* 0x000fe4000001ff00 */
[----:B------:R-:W-:Y:S02]  /*4020*/  IADD3 R26, P2, R22, R23, RZ ;  /* 0x00000017161a7210 */ /* 0x000fe40007f5e0ff */
[----:B------:R-:W-:-:S02]  /*4030*/  ISETP.GE.U32.AND.EX P0, PT, R4, RZ, PT, P0 ;  /* 0x000000ff0400720c */ /* 0x000fc40003f06100 */
[----:B------:R-:W-:Y:S02]  /*4040*/  MOV R68, R6 ;  /* 0x0000000600447202 */ /* 0x000fe40000000f00 */
[----:B------:R-:W-:-:S03]  /*4050*/  LEA.HI.X.SX32 R27, R23, RZ, 0x1, P2 ;  /* 0x000000ff171b7211 */ /* 0x000fc600010f0eff */
        /* <DEDUP_REMOVED lines=25> */
.L_x_1429:
[----:B------:R-:W-:Y:S05]  /*41f0*/  BSYNC B1 ;  /* 0x0000000000017941 */ /* 0x000fea0003800000 */
.L_x_1428:
[----:B------:R-:W-:Y:S05]  /*4200*/  @!P0 BRA `(.L_x_1427) ;  /* 0x0000000400f08947 */ /* 0x000fea0003800000 */
[C---:B------:R-:W-:Y:S01]  /*4210*/  SHF.L.U64.HI R29, R26.reuse, 0x1, R27 ;  /* 0x000000011a1d7819 */ /* 0x040fe2000001021b */
[----:B------:R-:W-:Y:S01]  /*4220*/  IMAD.SHL.U32 R28, R26, 0x2, RZ ;  /* 0x000000021a1c7824 */ /* 0x000fe200078e00ff */
[C---:B------:R-:W-:Y:S01]  /*4230*/  IADD3 R26, P0, -R68.reuse, R15, RZ ;  /* 0x0000000f441a7210 */ /* 0x040fe20007f1e1ff */
[C---:B------:R-:W-:Y:S01]  /*4240*/  IMAD R27, R67.reuse, 0xa00, RZ ;  /* 0x00000a00431b7824 */ /* 0x040fe200078e02ff */
[----:B------:R-:W-:Y:S01]  /*4250*/  BSSY B1, `(.L_x_1430) ;  /* 0x0000044000017945 */ /* 0x000fe20003800000 */
[----:B------:R-:W-:Y:S01]  /*4260*/  IMAD.WIDE.U32 R28, R68, 0xa00, R28 ;  /* 0x00000a00441c7825 */ /* 0x000fe200078e001c */
[----:B------:R-:W-:Y:S02]  /*4270*/  ISETP.GT.U32.AND P1, PT, R26, 0x78, PT ;  /* 0x000000781a00780c */ /* 0x000fe40003f24070 */
[----:B------:R-:W-:Y:S02]  /*4280*/  IADD3.X R32, ~R67, R16, RZ, P0, !PT ;  /* 0x0000001043207210 */ /* 0x000fe400007fe5ff */
[----:B------:R-:W-:-:S02]  /*4290*/  IADD3 R27, R29, R27, RZ ;  /* 0x0000001b1d1b7210 */ /* 0x000fc40007ffe0ff */
        /* <DEDUP_REMOVED lines=8> */
.L_x_1432:
        /* <DEDUP_REMOVED lines=55> */
.L_x_1431:
[----:B------:R-:W-:Y:S05]  /*4690*/  BSYNC B1 ;  /* 0x0000000000017941 */ /* 0x000fea0003800000 */
.L_x_1430:
        /* <DEDUP_REMOVED lines=35> */
.L_x_1434:
[----:B------:R-:W-:Y:S05]  /*48d0*/  BSYNC B1 ;  /* 0x0000000000017941 */ /* 0x000fea0003800000 */
.L_x_1433:
        /* <DEDUP_REMOVED lines=15> */
.L_x_1427:
[----:B------:R-:W-:Y:S05]  /*49d0*/  BSYNC B0 ;  /* 0x0000000000007941 */ /* 0x000fea0003800000 */
.L_x_1426:
        /* <DEDUP_REMOVED lines=24> */
[----:B------:R-:W-:Y:S01]  /*4b60*/  MOV R26, 0xffff ;  /* 0x0000ffff001a7802 */ /* 0x000fe20000000f00 */
[----:B--2---:R-:W-:-:S03]  /*4b70*/  FADD.FTZ R28, R28, R27 ;  /* 0x0000001b1c1c7221 */ /* 0x004fc60000010000 */
        /* <DEDUP_REMOVED lines=12> */
.L_x_1451:
[----:B------:R-:W1:Y:S01]  /*4c40*/  LDC.64 R26, c[0x0][0x218] ;  /* 0x00008600ff1a7b82 */ /* 0x000e620000000a00 */
[----:B------:R-:W-:Y:S01]  /*4c50*/  ISETP.NE.AND P1, PT, R40, RZ, PT ;  /* 0x000000ff2800720c */ /* 0x000fe20003f25270 */
[----:B---3--:R-:W-:Y:S01]  /*4c60*/  FADD.FTZ R32, R32, R35 ;  /* 0x0000002320207221 */ /* 0x008fe20000010000 */
[----:B------:R-:W-:Y:S02]  /*4c70*/  IADD3 R31, R3, R23, RZ ;  /* 0x00000017031f7210 */ /* 0x000fe40007ffe0ff */
[----:B------:R-:W-:-:S03]  /*4c80*/  ISETP.NE.AND P2, PT, R25, 0x1, PT ;  /* 0x000000011900780c */ /* 0x000fc60003f45270 */
[----:B------:R-:W2:Y:S06]  /*4c90*/  LDC.64 R28, c[0x0][0x220] ;  /* 0x00008800ff1c7b82 */ /* 0x000eac0000000a00 */
[----:B------:R-:W-:Y:S02]  /*4ca0*/  @!P1 F2FP.F16.F32.PACK_AB R30, RZ, R34 ;  /* 0x00000022ff1e923e */ /* 0x000fe400000000ff */
[----:B------:R-:W-:Y:S01]  /*4cb0*/  @!P1 F2FP.F16.F32.PACK_AB R32, RZ, R32 ;  /* 0x00000020ff20923e */ /* 0x000fe200000000ff */
        /* <DEDUP_REMOVED lines=14> */
[----:B------:R-:W-:Y:S02]  /*4da0*/  MOV R42, 0xffff ;  /* 0x0000ffff002a7802 */ /* 0x000fe40000000f00 */
[----:B------:R-:W-:Y:S01]  /*4db0*/  MOV R41, 0xffff ;  /* 0x0000ffff00297802 */ /* 0x000fe20000000f00 */
[----:B--2---:R-:W2:Y:S01]  /*4dc0*/  SHFL.BFLY PT, R33, R30, 0x8, 0x101f ;  /* 0x0d101f001e217f89 */ /* 0x004ea200000e0000 */
[----:B------:R-:W-:Y:S02]  /*4dd0*/  MOV R43, 0xffff ;  /* 0x0000ffff002b7802 */ /* 0x000fe40000000f00 */
[----:B------:R-:W-:Y:S01]  /*4de0*/  MOV R44, 0xffff ;  /* 0x0000ffff002c7802 */ /* 0x000fe20000000f00 */
[----:B---3--:R-:W3:Y:S01]  /*4df0*/  SHFL.BFLY PT, R32, R31, 0x8, 0x101f ;  /* 0x0d101f001f207f89 */ /* 0x008ee200000e0000 */
[----:B------:R-:W-:Y:S01]  /*4e00*/  MOV R46, 0xffff ;  /* 0x0000ffff002e7802 */ /* 0x000fe20000000f00 */
[----:B--2---:R-:W-:Y:S01]  /*4e10*/  FADD.FTZ R33, R33, R30 ;  /* 0x0000001e21217221 */ /* 0x004fe20000010000 */
[----:B---3--:R-:W-:-:S04]  /*4e20*/  FADD.FTZ R32, R32, R31 ;  /* 0x0000001f20207221 */ /* 0x008fc80000010000 */
        /* <DEDUP_REMOVED lines=12> */
.L_x_1461:
[----:B----4-:R-:W-:Y:S01]  /*4ef0*/  FADD.FTZ R31, R30, R31 ;  /* 0x0000001f1e1f7221 */ /* 0x010fe20000010000 */
[----:B------:R-:W-:Y:S02]  /*4f00*/  @!P1 F2FP.F16.F32.PACK_AB R30, RZ, R36 ;  /* 0x00000024ff1e923e */ /* 0x000fe400000000ff */
[----:B------:R-:W-:Y:S02]  /*4f10*/  ISETP.NE.AND P2, PT, R25, 0x2, PT ;  /* 0x000000021900780c */ /* 0x000fe40003f45270 */
[----:B------:R-:W-:Y:S02]  /*4f20*/  PRMT R32, R30, 0x7610, R32 ;  /* 0x000076101e207816 */ /* 0x000fe40000000020 */
[----:B------:R-:W-:Y:S02]  /*4f30*/  @!P1 F2FP.F16.F32.PACK_AB R31, RZ, R31 ;  /* 0x0000001fff1f923e */ /* 0x000fe400000000ff */
        /* <DEDUP_REMOVED lines=11> */
[----:B------:R-:W-:Y:S02]  /*4ff0*/  MOV R36, 0xffff ;  /* 0x0000ffff00247802 */ /* 0x000fe40000000f00 */
[----:B------:R-:W-:Y:S01]  /*5000*/  MOV R41, 0xffff ;  /* 0x0000ffff00297802 */ /* 0x000fe20000000f00 */
[----:B---3--:R-:W3:Y:S01]  /*5010*/  SHFL.BFLY PT, R33, R30, 0x8, 0x101f ;  /* 0x0d101f001e217f89 */ /* 0x008ee200000e0000 */
[----:B------:R-:W-:Y:S02]  /*5020*/  MOV R43, 0xffff ;  /* 0x0000ffff002b7802 */ /* 0x000fe40000000f00 */
[----:B------:R-:W-:Y:S01]  /*5030*/  MOV R44, 0xffff ;  /* 0x0000ffff002c7802 */ /* 0x000fe20000000f00 */
[----:B----4-:R-:W4:Y:S01]  /*5040*/  SHFL.BFLY PT, R32, R31, 0x8, 0x101f ;  /* 0x0d101f001f207f89 */ /* 0x010f2200000e0000 */
[----:B------:R-:W-:Y:S01]  /*5050*/  MOV R46, 0xffff ;  /* 0x0000ffff002e7802 */ /* 0x000fe20000000f00 */
[----:B---3--:R-:W-:Y:S01]  /*5060*/  FADD.FTZ R33, R33, R30 ;  /* 0x0000001e21217221 */ /* 0x008fe20000010000 */
[----:B----4-:R-:W-:-:S04]  /*5070*/  FADD.FTZ R32, R32, R31 ;  /* 0x0000001f20207221 */ /* 0x010fc80000010000 */
        /* <DEDUP_REMOVED lines=12> */
.L_x_1471:
[----:B0-----:R-:W-:Y:S01]  /*5140*/  FADD.FTZ R31, R30, R31 ;  /* 0x0000001f1e1f7221 */ /* 0x001fe20000010000 */
[----:B------:R-:W-:-:S04]  /*5150*/  @!P1 F2FP.F16.F32.PACK_AB R30, RZ, R36 ;  /* 0x00000024ff1e923e */ /* 0x000fc800000000ff */
[----:B------:R-:W-:Y:S02]  /*5160*/  PRMT R32, R30, 0x7610, R32 ;  /* 0x000076101e207816 */ /* 0x000fe40000000020 */
[----:B------:R-:W-:Y:S02]  /*5170*/  @!P1 F2FP.F16.F32.PACK_AB R31, RZ, R31 ;  /* 0x0000001fff1f923e */ /* 0x000fe400000000ff */
[----:B------:R-:W-:Y:S01]  /*5180*/  MOV R30, R19 ;  /* 0x00000013001e7202 */ /* 0x000fe20000000f00 */
[----:B------:R3:W-:Y:S04]  /*5190*/  @!P1 STG.E.U16 desc[UR8][R26.64+0x50], R32 ;  /* 0x000050201a009986 */ /* 0x0007e8000c101508 */
[----:B------:R3:W-:Y:S02]  /*51a0*/  @!P1 STG.E.U16 desc[UR8][R28.64+0x50], R31 ;  /* 0x0000501f1c009986 */ /* 0x0007e4000c101508 */
.L_x_1437:
[----:B------:R-:W-:Y:S05]  /*51b0*/  BSYNC B0 ;  /* 0x0000000000007941 */ /* 0x000fea0003800000 */
.L_x_1436:
        /* <DEDUP_REMOVED lines=13> */
[----:B------:R-:W-:Y:S01]  /*5290*/  @!P0 IADD3 R32, R30, 0x14, RZ ;  /* 0x000000141e208810 */ /* 0x000fe20007ffe0ff */
[----:B------:R-:W-:Y:S01]  /*52a0*/  HFMA2.MMA R35, -RZ, RZ, 0, 0 ;  /* 0x00000000ff237435 */ /* 0x000fe200000001ff */
[----:B------:R-:W-:Y:S02]  /*52b0*/  @!P0 LEA R29, R40, UR6, 0x7 ;  /* 0x00000006281d8c11 */ /* 0x000fe4000f8e38ff */
[-C--:B------:R-:W-:Y:S02]  /*52c0*/  @!P0 LOP3.LUT R28, R28, R11.reuse, RZ, 0x3c, !PT ;  /* 0x0000000b1c1c8212 */ /* 0x080fe400078e3cff */
[----:B------:R-:W-:Y:S02]  /*52d0*/  @!P0 LEA R31, R40, UR6, 0x7 ;  /* 0x00000006281f8c11 */ /* 0x000fe4000f8e38ff */
[----:B------:R-:W-:-:S02]  /*52e0*/  @!P0 LOP3.LUT R32, R32, R11, RZ, 0x3c, !PT ;  /* 0x0000000b20208212 */ /* 0x000fc400078e3cff */
[----:B------:R-:W-:Y:S02]  /*52f0*/  @!P0 LEA R28, R28, R29, 0x2 ;  /* 0x0000001d1c1c8211 */ /* 0x000fe400078e10ff */
[----:B------:R-:W-:Y:S01]  /*5300*/  @!P0 IADD3 R48, R30, 0x3c, RZ ;  /* 0x0000003c1e308810 */ /* 0x000fe20007ffe0ff */
[----:B------:R-:W-:Y:S01]  /*5310*/  @!P0 IMAD R32, R32, 0x4, R31 ;  /* 0x0000000420208824 */ /* 0x000fe200078e021f */
[----:B------:R-:W-:Y:S01]  /*5320*/  @!P0 LEA R45, R40, UR6, 0x7 ;  /* 0x00000006282d8c11 */ /* 0x000fe2000f8e38ff */
[----:B------:R-:W1:Y:S01]  /*5330*/  @!P0 LDS R29, [R28] ;  /* 0x000000001c1d8984 */ /* 0x000e620000000800 */
[----:B------:R-:W-:Y:S02]  /*5340*/  @!P0 LOP3.LUT R48, R48, R11, RZ, 0x3c, !PT ;  /* 0x0000000b30308212 */ /* 0x000fe400078e3cff */
[----:B------:R-:W-:Y:S01]  /*5350*/  MOV R31, 0xffff ;  /* 0x0000ffff001f7802 */ /* 0x000fe20000000f00 */
[----:B------:R-:W4:Y:S01]  /*5360*/  @!P0 LDS R34, [R32+0x500] ;  /* 0x0005000020228984 */ /* 0x000f220000000800 */
[----:B------:R-:W-:Y:S01]  /*5370*/  @!P0 LEA R48, R48, R45, 0x2 ;  /* 0x0000002d30308211 */ /* 0x000fe200078e10ff */
[----:B------:R-:W-:Y:S01]  /*5380*/  HFMA2.MMA R45, -RZ, RZ, 0, 0 ;  /* 0x00000000ff2d7435 */ /* 0x000fe200000001ff */
[----:B------:R-:W-:Y:S01]  /*5390*/  MOV R36, RZ ;  /* 0x000000ff00247202 */ /* 0x000fe20000000f00 */
[----:B------:R5:W0:Y:S01]  /*53a0*/  @!P0 LDS R33, [R32] ;  /* 0x0000000020218984 */ /* 0x000a220000000800 */
[----:B------:R-:W-:-:S02]  /*53b0*/  MOV R43, RZ ;  /* 0x000000ff002b7202 */ /* 0x000fc40000000f00 */
[----:B------:R-:W-:Y:S01]  /*53c0*/  MOV R54, 0xffff ;  /* 0x0000ffff00367802 */ /* 0x000fe20000000f00 */
[----:B------:R-:W-:Y:S01]  /*53d0*/  @!P0 LDS R44, [R28+0x500] ;  /* 0x000500001c2c8984 */ /* 0x000fe20000000800 */
[----:B------:R-:W-:Y:S02]  /*53e0*/  MOV R52, 0xffff ;  /* 0x0000ffff00347802 */ /* 0x000fe40000000f00 */
[----:B------:R-:W-:Y:S01]  /*53f0*/  MOV R51, 0xffff ;  /* 0x0000ffff00337802 */ /* 0x000fe20000000f00 */
[----:B------:R-:W-:Y:S01]  /*5400*/  @!P0 LDS R49, [R48] ;  /* 0x0000000030318984 */ /* 0x000fe20000000800 */
[----:B-----5:R-:W-:Y:S02]  /*5410*/  MOV R32, 0xffff ;  /* 0x0000ffff00207802 */ /* 0x020fe40000000f00 */
[----:B------:R-:W-:Y:S01]  /*5420*/  MOV R47, RZ ;  /* 0x000000ff002f7202 */ /* 0x000fe20000000f00 */
[----:B------:R-:W-:Y:S04]  /*5430*/  @!P0 LDS R50, [R48+0x500] ;  /* 0x0005000030328984 */ /* 0x000fe80000000800 */
[----:B---3--:R-:W3:Y:S01]  /*5440*/  SHFL.BFLY PT, R28, R27, 0x8, 0x101f ;  /* 0x0d101f001b1c7f89 */ /* 0x008ee200000e0000 */
[----:B-1----:R-:W-:-:S03]  /*5450*/  @!P0 IMAD.MOV.U32 R41, RZ, RZ, R29 ;  /* 0x000000ffff298224 */ /* 0x002fc600078e001d */
[----:B--2---:R-:W1:Y:S01]  /*5460*/  SHFL.BFLY PT, R29, R26, 0x8, 0x101f ;  /* 0x0d101f001a1d7f89 */ /* 0x004e6200000e0000 */
[----:B----4-:R-:W-:Y:S02]  /*5470*/  @!P0 MOV R36, R34 ;  /* 0x0000002200248202 */ /* 0x010fe40000000f00 */
[----:B------:R-:W-:Y:S02]  /*5480*/  MOV R34, 0xffff ;  /* 0x0000ffff00227802 */ /* 0x000fe40000000f00 */
[----:B0-----:R-:W-:Y:S01]  /*5490*/  @!P0 MOV R35, R33 ;  /* 0x0000002100238202 */ /* 0x001fe20000000f00 */
[----:B---3--:R-:W-:Y:S01]  /*54a0*/  FADD.FTZ R28, R28, R27 ;  /* 0x0000001b1c1c7221 */ /* 0x008fe20000010000 */
[----:B------:R-:W-:Y:S02]  /*54b0*/  MOV R33, 0xffff ;  /* 0x0000ffff00217802 */ /* 0x000fe40000000f00 */
[----:B------:R-:W-:Y:S01]  /*54c0*/  @!P0 MOV R43, R44 ;  /* 0x0000002c002b8202 */ /* 0x000fe20000000f00 */
[----:B------:R-:W0:Y:S01]  /*54d0*/  SHFL.BFLY PT, R42, R35, 0x8, 0x101f ;  /* 0x0d101f00232a7f89 */ /* 0x000e2200000e0000 */
[----:B------:R-:W-:-:S03]  /*54e0*/  @!P0 IMAD.MOV.U32 R45, RZ, RZ, R49 ;  /* 0x000000ffff2d8224 */ /* 0x000fc600078e0031 */
[----:B------:R-:W2:Y:S01]  /*54f0*/  SHFL.BFLY PT, R37, R36, 0x8, 0x101f ;  /* 0x0d101f0024257f89 */ /* 0x000ea200000e0000 */
[----:B------:R-:W-:Y:S02]  /*5500*/  MOV R49, 0xffff ;  /* 0x0000ffff00317802 */ /* 0x000fe40000000f00 */
[----:B------:R-:W-:Y:S01]  /*5510*/  @!P0 MOV R47, R50 ;  /* 0x00000032002f8202 */ /* 0x000fe20000000f00 */
[----:B------:R-:W3:Y:S01]  /*5520*/  SHFL.BFLY PT, R46, R43, 0x8, 0x101f ;  /* 0x0d101f002b2e7f89 */ /* 0x000ee200000e0000 */
[----:B------:R-:W-:-:S03]  /*5530*/  ISETP.NE.AND P0, PT, R40, RZ, PT ;  /* 0x000000ff2800720c */ /* 0x000fc60003f05270 */
[----:B------:R-:W4:Y:S01]  /*5540*/  SHFL.BFLY PT, R44, R41, 0x8, 0x101f ;  /* 0x0d101f00292c7f89 */ /* 0x000f2200000e0000 */
[----:B-1----:R-:W-:-:S03]  /*5550*/  FADD.FTZ R29, R29, R26 ;  /* 0x0000001a1d1d7221 */ /* 0x002fc60000010000 */
[----:B------:R-:W1:Y:S04]  /*5560*/  SHFL.BFLY PT, R27, R28, 0x4, 0x101f ;  /* 0x0c901f001c1b7f89 */ /* 0x000e6800000e0000 */
[----:B------:R-:W5:Y:S01]  /*5570*/  SHFL.BFLY PT, R26, R29, 0x4, 0x101f ;  /* 0x0c901f001d1a7f89 */ /* 0x000f6200000e0000 */
[----:B0-----:R-:W-:-:S03]  /*5580*/  FADD.FTZ R42, R42, R35 ;  /* 0x000000232a2a7221 */ /* 0x001fc60000010000 */
[----:B------:R-:W0:Y:S01]  /*5590*/  SHFL.BFLY PT, R48, R45, 0x8, 0x101f ;  /* 0x0d101f002d307f89 */ /* 0x000e2200000e0000 */
[----:B--2---:R-:W-:-:S03]  /*55a0*/  FADD.FTZ R37, R37, R36 ;  /* 0x0000002425257221 */ /* 0x004fc60000010000 */
[----:B------:R-:W2:Y:S01]  /*55b0*/  SHFL.BFLY PT, R35, R42, 0x4, 0x101f ;  /* 0x0c901f002a237f89 */ /* 0x000ea200000e0000 */
[----:B---3--:R-:W-:-:S03]  /*55c0*/  FADD.FTZ R46, R46, R43 ;  /* 0x0000002b2e2e7221 */ /* 0x008fc60000010000 */
[----:B------:R-:W3:Y:S01]  /*55d0*/  SHFL.BFLY PT, R36, R37, 0x4, 0x101f ;  /* 0x0c901f0025247f89 */ /* 0x000ee200000e0000 */
[----:B----4-:R-:W-:-:S03]  /*55e0*/  FADD.FTZ R44, R44, R41 ;  /* 0x000000292c2c7221 */ /* 0x010fc60000010000 */
[----:B------:R-:W4:Y:S01]  /*55f0*/  SHFL.BFLY PT, R43, R46, 0x4, 0x101f ;  /* 0x0c901f002e2b7f89 */ /* 0x000f2200000e0000 */
[----:B-1----:R-:W-:-:S03]  /*5600*/  FADD.FTZ R27, R28, R27 ;  /* 0x0000001b1c1b7221 */ /* 0x002fc60000010000 */
[----:B------:R-:W1:Y:S01]  /*5610*/  SHFL.BFLY PT, R41, R44, 0x4, 0x101f ;  /* 0x0c901f002c297f89 */ /* 0x000e6200000e0000 */
[----:B------:R-:W-:Y:S01]  /*5620*/  MOV R28, 0xffff ;  /* 0x0000ffff001c7802 */ /* 0x000fe20000000f00 */
[----:B-----5:R-:W-:Y:S02]  /*5630*/  FADD.FTZ R26, R29, R26 ;  /* 0x0000001a1d1a7221 */ /* 0x020fe40000010000 */
[----:B------:R-:W5:Y:S01]  /*5640*/  SHFL.BFLY PT, R50, R47, 0x8, 0x101f ;  /* 0x0d101f002f327f89 */ /* 0x000f6200000e0000 */
[----:B------:R-:W-:-:S03]  /*5650*/  MOV R29, 0xffff ;  /* 0x0000ffff001d7802 */ /* 0x000fc60000000f00 */
[----:B------:R-:W5:Y:S01]  /*5660*/  SHFL.BFLY PT, R28, R27, 0x2, 0x101f ;  /* 0x0c501f001b1c7f89 */ /* 0x000f6200000e0000 */
[----:B0-----:R-:W-:Y:S01]  /*5670*/  FADD.FTZ R48, R48, R45 ;  /* 0x0000002d30307221 */ /* 0x001fe20000010000 */
[----:B------:R-:W-:Y:S02]  /*5680*/  MOV R45, 0xffff ;  /* 0x0000ffff002d7802 */ /* 0x000fe40000000f00 */
[----:B------:R-:W0:Y:S01]  /*5690*/  SHFL.BFLY PT, R29, R26, 0x2, 0x101f ;  /* 0x0c501f001a1d7f89 */ /* 0x000e2200000e0000 */
[----:B--2---:R-:W-:Y:S01]  /*56a0*/  FADD.FTZ R35, R42, R35 ;  /* 0x000000232a237221 */ /* 0x004fe20000010000 */
[----:B---3--:R-:W-:Y:S02]  /*56b0*/  FADD.FTZ R36, R37, R36 ;  /* 0x0000002425247221 */ /* 0x008fe40000010000 */
[----:B------:R-:W2:Y:S01]  /*56c0*/  SHFL.BFLY PT, R45, R48, 0x4, 0x101f ;  /* 0x0c901f00302d7f89 */ /* 0x000ea200000e0000 */
[----:B----4-:R-:W-:-:S03]  /*56d0*/  FADD.FTZ R43, R46, R43 ;  /* 0x0000002b2e2b7221 */ /* 0x010fc60000010000 */
[----:B------:R-:W3:Y:S01]  /*56e0*/  SHFL.BFLY PT, R42, R35, 0x2, 0x101f ;  /* 0x0c501f00232a7f89 */ /* 0x000ee200000e0000 */
[----:B------:R-:W-:Y:S01]  /*56f0*/  MOV R46, 0xffff ;  /* 0x0000ffff002e7802 */ /* 0x000fe20000000f00 */
[----:B-1----:R-:W-:Y:S02]  /*5700*/  FADD.FTZ R41, R44, R41 ;  /* 0x000000292c297221 */ /* 0x002fe40000010000 */
[----:B------:R-:W1:Y:S01]  /*5710*/  SHFL.BFLY PT, R37, R36, 0x2, 0x101f ;  /* 0x0c501f0024257f89 */ /* 0x000e6200000e0000 */
[----:B-----5:R-:W-:Y:S01]  /*5720*/  FADD.FTZ R50, R50, R47 ;  /* 0x0000002f32327221 */ /* 0x020fe20000010000 */
[----:B------:R-:W-:Y:S02]  /*5730*/  MOV R47, 0xffff ;  /* 0x0000ffff002f7802 */ /* 0x000fe40000000f00 */
[----:B------:R-:W4:Y:S01]  /*5740*/  SHFL.BFLY PT, R44, R41, 0x2, 0x101f ;  /* 0x0c501f00292c7f89 */ /* 0x000f2200000e0000 */
[----:B------:R-:W-:-:S03]  /*5750*/  FADD.FTZ R32, R27, R28 ;  /* 0x0000001c1b207221 */ /* 0x000fc60000010000 */
[----:B------:R-:W5:Y:S01]  /*5760*/  SHFL.BFLY PT, R46, R43, 0x2, 0x101f ;  /* 0x0c501f002b2e7f89 */ /* 0x000f6200000e0000 */
[----:B0-----:R-:W-:-:S03]  /*5770*/  FADD.FTZ R31, R26, R29 ;  /* 0x0000001d1a1f7221 */ /* 0x001fc60000010000 */
[----:B------:R-:W0:Y:S01]  /*5780*/  SHFL.BFLY PT, R47, R50, 0x4, 0x101f ;  /* 0x0c901f00322f7f89 */ /* 0x000e2200000e0000 */
[----:B------:R-:W0:Y:S01]  /*5790*/  LDC.64 R26, c[0x0][0x218] ;  /* 0x00008600ff1a7b82 */ /* 0x000e220000000a00 */
[----:B--2---:R-:W-:Y:S02]  /*57a0*/  FADD.FTZ R45, R48, R45 ;  /* 0x0000002d302d7221 */ /* 0x004fe40000010000 */
[----:B------:R-:W2:Y:S01]  /*57b0*/  SHFL.BFLY PT, R34, R31, 0x1, 0x101f ;  /* 0x0c301f001f227f89 */ /* 0x000ea200000e0000 */
[----:B------:R-:W-:Y:S01]  /*57c0*/  MOV R48, 0xffff ;  /* 0x0000ffff00307802 */ /* 0x000fe20000000f00 */
[----:B---3--:R-:W-:Y:S01]  /*57d0*/  FADD.FTZ R42, R35, R42 ;  /* 0x0000002a232a7221 */ /* 0x008fe20000010000 */
[----:B------:R-:W-:Y:S01]  /*57e0*/  MOV R35, 0xffff ;  /* 0x0000ffff00237802 */ /* 0x000fe20000000f00 */
[----:B------:R-:W3:Y:S01]  /*57f0*/  SHFL.BFLY PT, R33, R32, 0x1, 0x101f ;  /* 0x0c301f0020217f89 */ /* 0x000ee200000e0000 */
[----:B------:R-:W3:Y:S01]  /*5800*/  LDC.64 R28, c[0x0][0x220] ;  /* 0x00008800ff1c7b82 */ /* 0x000ee20000000a00 */
[----:B-1----:R-:W-:Y:S01]  /*5810*/  FADD.FTZ R37, R36, R37 ;  /* 0x0000002524257221 */ /* 0x002fe20000010000 */
[----:B------:R-:W-:Y:S01]  /*5820*/  IMAD.MOV.U32 R36, RZ, RZ, 0xffff ;  /* 0x0000ffffff247424 */ /* 0x000fe200078e00ff */
[----:B------:R-:W1:Y:S01]  /*5830*/  SHFL.BFLY PT, R48, R45, 0x2, 0x101f ;  /* 0x0c501f002d307f89 */ /* 0x000e6200000e0000 */
[----:B----4-:R-:W-:Y:S01]  /*5840*/  FADD.FTZ R44, R41, R44 ;  /* 0x0000002c292c7221 */ /* 0x010fe20000010000 */
[----:B------:R-:W-:-:S02]  /*5850*/  MOV R41, 0xffff ;  /* 0x0000ffff00297802 */ /* 0x000fc40000000f00 */
[----:B------:R-:W4:Y:S01]  /*5860*/  SHFL.BFLY PT, R35, R42, 0x1, 0x101f ;  /* 0x0c301f002a237f89 */ /* 0x000f2200000e0000 */
[----:B-----5:R-:W-:Y:S01]  /*5870*/  FADD.FTZ R43, R43, R46 ;  /* 0x0000002e2b2b7221 */ /* 0x020fe20000010000 */
[----:B------:R-:W-:Y:S02]  /*5880*/  MOV R46, 0xffff ;  /* 0x0000ffff002e7802 */ /* 0x000fe40000000f00 */
[----:B------:R-:W5:Y:S01]  /*5890*/  SHFL.BFLY PT, R36, R37, 0x1, 0x101f ;  /* 0x0c301f0025247f89 */ /* 0x000f6200000e0000 */
[----:B0-----:R-:W-:Y:S01]  /*58a0*/  FADD.FTZ R47, R50, R47 ;  /* 0x0000002f322f7221 */ /* 0x001fe20000010000 */
[----:B------:R-:W-:Y:S02]  /*58b0*/  MOV R50, 0xffff ;  /* 0x0000ffff00327802 */ /* 0x000fe40000000f00 */
[----:B------:R-:W0:Y:S01]  /*58c0*/  SHFL.BFLY PT, R41, R44, 0x1, 0x101f ;  /* 0x0c301f002c297f89 */ /* 0x000e2200000e0000 */
[----:B--2---:R-:W-:Y:S01]  /*58d0*/  FADD.FTZ R34, R31, R34 ;  /* 0x000000221f227221 */ /* 0x004fe20000010000 */
[----:B------:R-:W-:-:S02]  /*58e0*/  IADD3 R31, R30, R23, RZ ;  /* 0x000000171e1f7210 */ /* 0x000fc40007ffe0ff */
[----:B------:R-:W2:Y:S02]  /*58f0*/  SHFL.BFLY PT, R46, R43, 0x1, 0x101f ;  /* 0x0c301f002b2e7f89 */ /* 0x000ea400000e0000 */
[----:B------:R-:W-:Y:S02]  /*5900*/  @!P0 F2FP.F16.F32.PACK_AB R30, RZ, R34 ;  /* 0x00000022ff1e823e */ /* 0x000fe400000000ff */
[----:B------:R-:W2:Y:S01]  /*5910*/  SHFL.BFLY PT, R50, R47, 0x2, 0x101f ;  /* 0x0c501f002f327f89 */ /* 0x000ea200000e0000 */
[----:B---3--:R-:W-:Y:S01]  /*5920*/  FADD.FTZ R32, R32, R33 ;  /* 0x0000002120207221 */ /* 0x008fe20000010000 */
[----:B------:R-:W-:Y:S01]  /*5930*/  IMAD.WIDE R26, R31, 0x2, R26 ;  /* 0x000000021f1a7825 */ /* 0x000fe200078e021a */
[----:B------:R-:W-:-:S03]  /*5940*/  PRMT R49, R30, 0x7610, R49 ;  /* 0x000076101e317816 */ /* 0x000fc60000000031 */
[----:B-1----:R-:W-:Y:S01]  /*5950*/  FADD.FTZ R45, R45, R48 ;  /* 0x000000302d2d7221 */ /* 0x002fe20000010000 */
[----:B------:R-:W-:Y:S01]  /*5960*/  MOV R34, 0xffff ;  /* 0x0000ffff00227802 */ /* 0x000fe20000000f00 */
[----:B------:R-:W-:Y:S01]  /*5970*/  IMAD.WIDE R28, R31, 0x2, R28 ;  /* 0x000000021f1c7825 */ /* 0x000fe200078e021c */
[----:B------:R-:W-:-:S03]  /*5980*/  @!P0 F2FP.F16.F32.PACK_AB R32, RZ, R32 ;  /* 0x00000020ff20823e */ /* 0x000fc600000000ff */
[----:B----4-:R-:W-:Y:S01]  /*5990*/  FADD.FTZ R30, R42, R35 ;  /* 0x000000232a1e7221 */ /* 0x010fe20000010000 */
[----:B------:R-:W-:Y:S01]  /*59a0*/  @!P0 STG.E.U16 desc[UR8][R26.64], R49 ;  /* 0x000000311a008986 */ /* 0x000fe2000c101508 */
[----:B------:R-:W-:Y:S01]  /*59b0*/  PRMT R51, R32, 0x7610, R51 ;  /* 0x0000761020337816 */ /* 0x000fe20000000033 */
[----:B-----5:R-:W-:Y:S02]  /*59c0*/  FADD.FTZ R31, R37, R36 ;  /* 0x00000024251f7221 */ /* 0x020fe40000010000 */
[----:B------:R-:W-:Y:S01]  /*59d0*/  @!P0 F2FP.F16.F32.PACK_AB R30, RZ, R30 ;  /* 0x0000001eff1e823e */ /* 0x000fe200000000ff */
[----:B------:R-:W1:Y:S01]  /*59e0*/  SHFL.BFLY PT, R34, R45, 0x1, 0x101f ;  /* 0x0c301f002d227f89 */ /* 0x000e6200000e0000 */
[----:B0-----:R-:W-:Y:S02]  /*59f0*/  FADD.FTZ R32, R44, R41 ;  /* 0x000000292c207221 */ /* 0x001fe40000010000 */
[----:B------:R-:W-:Y:S01]  /*5a00*/  PRMT R35, R30, 0x7610, R35 ;  /* 0x000076101e237816 */ /* 0x000fe20000000023 */
[----:B------:R0:W-:Y:S01]  /*5a10*/  @!P0 STG.E.U16 desc[UR8][R28.64], R51 ;  /* 0x000000331c008986 */ /* 0x0001e2000c101508 */
[----:B------:R-:W-:Y:S01]  /*5a20*/  @!P0 F2FP.F16.F32.PACK_AB R31, RZ, R31 ;  /* 0x0000001fff1f823e */ /* 0x000fe200000000ff */
[----:B--2---:R-:W-:Y:S01]  /*5a30*/  FADD.FTZ R33, R43, R46 ;  /* 0x0000002e2b217221 */ /* 0x004fe20000010000 */
[----:B------:R-:W-:Y:S01]  /*5a40*/  @!P0 F2FP.F16.F32.PACK_AB R32, RZ, R32 ;  /* 0x00000020ff20823e */ /* 0x000fe200000000ff */
[----:B------:R0:W-:Y:S01]  /*5a50*/  @!P0 STG.E.U16 desc[UR8][R26.64+0x28], R35 ;  /* 0x000028231a008986 */ /* 0x0001e2000c101508 */
[----:B------:R-:W-:Y:S01]  /*5a60*/  MOV R30, 0xffff ;  /* 0x0000ffff001e7802 */ /* 0x000fe20000000f00 */
[----:B------:R-:W-:Y:S01]  /*5a70*/  FADD.FTZ R47, R47, R50 ;  /* 0x000000322f2f7221 */ /* 0x000fe20000010000 */
[----:B------:R-:W-:Y:S01]  /*5a80*/  @!P0 F2FP.F16.F32.PACK_AB R33, RZ, R33 ;  /* 0x00000021ff21823e */ /* 0x000fe200000000ff */
[----:B------:R0:W-:Y:S04]  /*5a90*/  @!P0 STG.E.U16 desc[UR8][R28.64+0x28], R31 ;  /* 0x0000281f1c008986 */ /* 0x0001e8000c101508 */
[----:B------:R0:W-:Y:S04]  /*5aa0*/  @!P0 STG.E.U16 desc[UR8][R26.64+0x50], R32 ;  /* 0x000050201a008986 */ /* 0x0001e8000c101508 */
[----:B------:R0:W2:Y:S04]  /*5ab0*/  SHFL.BFLY PT, R30, R47, 0x1, 0x101f ;  /* 0x0c301f002f1e7f89 */ /* 0x0000a800000e0000 */
[----:B------:R0:W-:Y:S01]  /*5ac0*/  @!P0 STG.E.U16 desc[UR8][R28.64+0x50], R33 ;  /* 0x000050211c008986 */ /* 0x0001e2000c101508 */
[----:B-1----:R-:W-:-:S07]  /*5ad0*/  FADD.FTZ R34, R45, R34 ;  /* 0x000000222d227221 */ /* 0x002fce0000010000 */
.L_x_1505:
[----:B0-2---:R-:W-:Y:S01]  /*5ae0*/  FADD.FTZ R31, R47, R30 ;  /* 0x0000001e2f1f7221 */ /* 0x005fe20000010000 */
[----:B------:R-:W-:-:S04]  /*5af0*/  @!P0 F2FP.F16.F32.PACK_AB R30, RZ, R34 ;  /* 0x00000022ff1e823e */ /* 0x000fc800000000ff */
[----:B------:R-:W-:Y:S01]  /*5b00*/  @!P0 F2FP.F16.F32.PACK_AB R31, RZ, R31 ;  /* 0x0000001fff1f823e */ /* 0x000fe200000000ff */
[----:B------:R4:W-:Y:S04]  /*5b10*/  @!P0 STG.E.U16 desc[UR8][R26.64+0x78], R30 ;  /* 0x0000781e1a008986 */ /* 0x0009e8000c101508 */
[----:B------:R4:W-:Y:S02]  /*5b20*/  @!P0 STG.E.U16 desc[UR8][R28.64+0x78], R31 ;  /* 0x0000781f1c008986 */ /* 0x0009e4000c101508 */
.L_x_1435:
[----:B------:R-:W-:Y:S05]  /*5b30*/  WARPSYNC.ALL ;  /* 0x0000000000007948 */ /* 0x000fea0003800000 */
[----:B------:R-:W-:Y:S01]  /*5b40*/  IADD3 R23, R23, 0x400, RZ ;  /* 0x0000040017177810 */ /* 0x000fe20007ffe0ff */
[----:B------:R-:W-:Y:S03]  /*5b50*/  BAR.SYNC.DEFER_BLOCKING 0x0 ;  /* 0x0000000000007b1d */ /* 0x000fe60000010000 */
[----:B------:R-:W-:-:S13]  /*5b60*/  ISETP.GE.AND P0, PT, R23, R0, PT ;  /* 0x000000001700720c */ /* 0x000fda0003f06270 */
[----:B------:R-:W-:Y:S05]  /*5b70*/  @!P0 BRA `(.L_x_1442) ;  /* 0xffffffe000fc8947 */ /* 0x000fea000383ffff */
[----:B------:R-:W-:Y:S05]  /*5b80*/  EXIT ;  /* 0x000000000000794d */ /* 0x000fea0003800000 */
.L_x_1438:
[----:B------:R-:W-:Y:S01]  /*5b90*/  HFMA2.MMA R56, -RZ, RZ, 0, 0.000503063201904296875 ;  /* 0x0000101fff387435 */ /* 0x000fe200000001ff */
[----:B-1----:R-:W-:Y:S01]  /*5ba0*/  MOV R54, R26 ;  /* 0x0000001a00367202 */ /* 0x002fe20000000f00 */
[----:B------:R-:W-:Y:S01]  /*5bb0*/  IMAD.MOV.U32 R53, RZ, RZ, 0x8 ;  /* 0x00000008ff357424 */ /* 0x000fe200078e00ff */
[----:B------:R-:W-:-:S08]  /*5bc0*/  MOV R51, 0xffff ;  /* 0x0000ffff00337802 */ /* 0x000fd00000000f00 */
[----:B0-2---:R-:W-:Y:S05]  /*5bd0*/  WARPSYNC.COLLECTIVE R51, `(.L_x_1443) ;  /* 0x0000000033087348 */ /* 0x005fea0003c00000 */
[----:B------:R1:W3:Y:S02]  /*5be0*/  SHFL.BFLY P2, R52, R54, R53, R56 ;  /* 0x0c00003536347389 */ /* 0x0002e40000040038 */
[----:B0123--:R-:W-:Y:S01]  /*5bf0*/  ENDCOLLECTIVE ;  /* 0x000000000000791b */ /* 0x00ffe20003800000 */
.L_x_1443:
[----:B------:R-:W-:Y:S02]  /*5c00*/  MOV R54, R27 ;  /* 0x0000001b00367202 */ /* 0x000fe40000000f00 */
[----:B------:R-:W-:-:S07]  /*5c10*/  MOV R29, R52 ;  /* 0x00000034001d7202 */ /* 0x000fce0000000f00 */
[----:B------:R-:W-:Y:S05]  /*5c20*/  WARPSYNC.COLLECTIVE R51, `(.L_x_1444) ;  /* 0x0000000033087348 */ /* 0x000fea0003c00000 */
[----:B------:R0:W1:Y:S02]  /*5c30*/  SHFL.BFLY P2, R52, R54, R53, R56 ;  /* 0x0c00003536347389 */ /* 0x0000640000040038 */
[----:B01----:R-:W-:Y:S01]  /*5c40*/  ENDCOLLECTIVE ;  /* 0x000000000000791b */ /* 0x003fe20003800000 */
.L_x_1444:
[----:B------:R-:W-:Y:S01]  /*5c50*/  FADD.FTZ R29, R29, R26 ;  /* 0x0000001a1d1d7221 */ /* 0x000fe20000010000 */
[----:B------:R-:W-:-:S04]  /*5c60*/  HFMA2.MMA R53, -RZ, RZ, 0, 2.384185791015625e-07 ;  /* 0x00000004ff357435 */ /* 0x000fc800000001ff */
[----:B------:R-:W-:Y:S02]  /*5c70*/  MOV R54, R29 ;  /* 0x0000001d00367202 */ /* 0x000fe40000000f00 */
[----:B------:R-:W-:-:S07]  /*5c80*/  MOV R28, R52 ;  /* 0x00000034001c7202 */ /* 0x000fce0000000f00 */
[----:B------:R-:W-:Y:S05]  /*5c90*/  WARPSYNC.COLLECTIVE R51, `(.L_x_1445) ;  /* 0x0000000033087348 */ /* 0x000fea0003c00000 */
[----:B------:R0:W1:Y:S02]  /*5ca0*/  SHFL.BFLY P2, R52, R54, R53, R56 ;  /* 0x0c00003536347389 */ /* 0x0000640000040038 */
[----:B01----:R-:W-:Y:S01]  /*5cb0*/  ENDCOLLECTIVE ;  /* 0x000000000000791b */ /* 0x003fe20003800000 */
.L_x_1445:
[----:B------:R-:W-:-:S05]  /*5cc0*/  FADD.FTZ R28, R28, R27 ;  /* 0x0000001b1c1c7221 */ /* 0x000fca0000010000 */
[----:B------:R-:W-:Y:S02]  /*5cd0*/  MOV R54, R28 ;  /* 0x0000001c00367202 */ /* 0x000fe40000000f00 */
[----:B------:R-:W-:-:S07]  /*5ce0*/  MOV R30, R52 ;  /* 0x00000034001e7202 */ /* 0x000fce0000000f00 */
[----:B------:R-:W-:Y:S05]  /*5cf0*/  WARPSYNC.COLLECTIVE R51, `(.L_x_1446) ;  /* 0x0000000033087348 */ /* 0x000fea0003c00000 */
[----:B------:R0:W1:Y:S02]  /*5d00*/  SHFL.BFLY P2, R52, R54, R53, R56 ;  /* 0x0c00003536347389 */ /* 0x0000640000040038 */
[----:B01----:R-:W-:Y:S01]  /*5d10*/  ENDCOLLECTIVE ;  /* 0x000000000000791b */ /* 0x003fe20003800000 */
.L_x_1446:
[----:B------:R-:W-:Y:S01]  /*5d20*/  FADD.FTZ R30, R29, R30 ;  /* 0x0000001e1d1e7221 */ /* 0x000fe20000010000 */
[----:B------:R-:W-:-:S04]  /*5d30*/  HFMA2.MMA R53, -RZ, RZ, 0, 1.1920928955078125e-07 ;  /* 0x00000002ff357435 */ /* 0x000fc800000001ff */
[----:B------:R-:W-:Y:S01]  /*5d40*/  MOV R54, R30 ;  /* 0x0000001e00367202 */ /* 0x000fe20000000f00 */
[----:B------:R-:W-:-:S07]  /*5d50*/  IMAD.MOV.U32 R31, RZ, RZ, R52 ;  /* 0x000000ffff1f7224 */ /* 0x000fce00078e0034 */
[----:B------:R-:W-:Y:S05]  /*5d60*/  WARPSYNC.COLLECTIVE R51, `(.L_x_1447) ;  /* 0x0000000033087348 */ /* 0x000fea0003c00000 */
[----:B------:R0:W1:Y:S02]  /*5d70*/  SHFL.BFLY P2, R52, R54, R53, R56 ;  /* 0x0c00003536347389 */ /* 0x0000640000040038 */
[----:B01----:R-:W-:Y:S01]  /*5d80*/  ENDCOLLECTIVE ;  /* 0x000000000000791b */ /* 0x003fe20003800000 */
.L_x_1447:
[----:B------:R-:W-:-:S05]  /*5d90*/  FADD.FTZ R31, R28, R31 ;  /* 0x0000001f1c1f7221 */ /* 0x000fca0000010000 */
[----:B------:R-:W-:Y:S02]  /*5da0*/  MOV R54, R31 ;  /* 0x0000001f00367202 */ /* 0x000fe40000000f00 */
[----:B------:R-:W-:-:S07]  /*5db0*/  MOV R33, R52 ;  /* 0x0000003400217202 */ /* 0x000fce0000000f00 */
[----:B------:R-:W-:Y:S05]  /*5dc0*/  WARPSYNC.COLLECTIVE R51, `(.L_x_1448) ;  /* 0x0000000033087348 */ /* 0x000fea0003c00000 */
[----:B------:R0:W1:Y:S02]  /*5dd0*/  SHFL.BFLY P2, R52, R54, R53, R56 ;  /* 0x0c00003536347389 */ /* 0x0000640000040038 */
[----:B01----:R-:W-:Y:S01]  /*5de0*/  ENDCOLLECTIVE ;  /* 0x000000000000791b */ /* 0x003fe20003800000 */
.L_x_1448:
[----:B------:R-:W-:Y:S01]  /*5df0*/  FADD.FTZ R33, R30, R33 ;  /* 0x000000211e217221 */ /* 0x000fe20000010000 */
[----:B------:R-:W-:-:S04]  /*5e00*/  HFMA2.MMA R53, -RZ, RZ, 0, 5.9604644775390625e-08 ;  /* 0x00000001ff357435 */ /* 0x000fc800000001ff */
[----:B------:R-:W-:Y:S02]  /*5e10*/  MOV R54, R33 ;  /* 0x0000002100367202 */ /* 0x000fe40000000f00 */
[----:B------:R-:W-:-:S07]  /*5e20*/  MOV R26, R52 ;  /* 0x00000034001a7202 */ /* 0x000fce0000000f00 */
[----:B------:R-:W-:Y:S05]  /*5e30*/  WARPSYNC.COLLECTIVE R51, `(.L_x_1449) ;  /* 0x0000000033087348 */ /* 0x000fea0003c00000 */
[----:B------:R0:W1:Y:S02]  /*5e40*/  SHFL.BFLY P2, R52, R54, R53, R56 ;  /* 0x0c00003536347389 */ /* 0x0000640000040038 */
[----:B01----:R-:W-:Y:S01]  /*5e50*/  ENDCOLLECTIVE ;  /* 0x000000000000791b */ /* 0x003fe20003800000 */
.L_x_1449:
[----:B------:R-:W-:-:S05]  /*5e60*/  FADD.FTZ R32, R31, R26 ;  /* 0x0000001a1f207221 */ /* 0x000fca0000010000 */
[----:B------:R-:W-:Y:S02]  /*5e70*/  MOV R54, R32 ;  /* 0x0000002000367202 */ /* 0x000fe40000000f00 */
[----:B------:R-:W-:-:S07]  /*5e80*/  MOV R34, R52 ;  /* 0x0000003400227202 */ /* 0x000fce0000000f00 */
[----:B------:R-:W-:Y:S05]  /*5e90*/  WARPSYNC.COLLECTIVE R51, `(.L_x_1450) ;  /* 0x0000000033087348 */ /* 0x000fea0003c00000 */
[----:B------:R0:W1:Y:S02]  /*5ea0*/  SHFL.BFLY P2, R52, R54, R53, R56 ;  /* 0x0c00003536347389 */ /* 0x0000640000040038 */
[----:B01----:R-:W-:Y:S01]  /*5eb0*/  ENDCOLLECTIVE ;  /* 0x000000000000791b */ /* 0x003fe20003800000 */
.L_x_1450:
[----:B------:R-:W-:Y:S01]  /*5ec0*/  FADD.FTZ R34, R33, R34 ;  /* 0x0000002221227221 */ /* 0x000fe20000010000 */
[----:B------:R-:W-:Y:S01]  /*5ed0*/  IMAD.MOV.U32 R35, RZ, RZ, R52 ;  /* 0x000000ffff237224 */ /* 0x000fe200078e0034 */
[----:B------:R-:W-:Y:S06]  /*5ee0*/  BRA `(.L_x_1451) ;  /* 0xffffffec00547947 */ /* 0x000fec000383ffff */
.L_x_1439:
        /* <DEDUP_REMOVED lines=8> */
.L_x_1453:
[----:B------:R-:W-:Y:S05]  /*5f70*/  BSYNC B1 ;  /* 0x0000000000017941 */ /* 0x000fea0003800000 */
.L_x_1452:
        /* <DEDUP_REMOVED lines=8> */
.L_x_1454:
[----:B------:R-:W-:Y:S01]  /*6000*/  FADD.FTZ R33, R33, R30 ;  /* 0x0000001e21217221 */ /* 0x000fe20000010000 */
[----:B------:R-:W-:-:S04]  /*6010*/  HFMA2.MMA R53, -RZ, RZ, 0, 2.384185791015625e-07 ;  /* 0x00000004ff357435 */ /* 0x000fc800000001ff */
[----:B------:R-:W-:Y:S01]  /*6020*/  MOV R54, R33 ;  /* 0x0000002100367202 */ /* 0x000fe20000000f00 */
[----:B------:R-:W-:-:S07]  /*6030*/  IMAD.MOV.U32 R32, RZ, RZ, R52 ;  /* 0x000000ffff207224 */ /* 0x000fce00078e0034 */
[----:B------:R-:W-:Y:S05]  /*6040*/  WARPSYNC.COLLECTIVE R51, `(.L_x_1455) ;  /* 0x0000000033087348 */ /* 0x000fea0003c00000 */
[----:B------:R0:W1:Y:S02]  /*6050*/  SHFL.BFLY P2, R52, R54, R53, R56 ;  /* 0x0c00003536347389 */ /* 0x0000640000040038 */
[----:B01----:R-:W-:Y:S01]  /*6060*/  ENDCOLLECTIVE ;  /* 0x000000000000791b */ /* 0x003fe20003800000 */
.L_x_1455:
[----:B------:R-:W-:-:S05]  /*6070*/  FADD.FTZ R32, R32, R31 ;  /* 0x0000001f20207221 */ /* 0x000fca0000010000 */
[----:B------:R-:W-:Y:S02]  /*6080*/  MOV R54, R32 ;  /* 0x0000002000367202 */ /* 0x000fe40000000f00 */
[----:B------:R-:W-:-:S07]  /*6090*/  MOV R34, R52 ;  /* 0x0000003400227202 */ /* 0x000fce0000000f00 */
[----:B------:R-:W-:Y:S05]  /*60a0*/  WARPSYNC.COLLECTIVE R51, `(.L_x_1456) ;  /* 0x0000000033087348 */ /* 0x000fea0003c00000 */
[----:B------:R0:W1:Y:S02]  /*60b0*/  SHFL.BFLY P2, R52, R54, R53, R56 ;  /* 0x0c00003536347389 */ /* 0x0000640000040038 */
[----:B01----:R-:W-:Y:S01]  /*60c0*/  ENDCOLLECTIVE ;  /* 0x000000000000791b */ /* 0x003fe20003800000 */
.L_x_1456:
[----:B------:R-:W-:Y:S01]  /*60d0*/  FADD.FTZ R34, R33, R34 ;  /* 0x0000002221227221 */ /* 0x000fe20000010000 */
[----:B------:R-:W-:-:S04]  /*60e0*/  HFMA2.MMA R53, -RZ, RZ, 0, 1.1920928955078125e-07 ;  /* 0x00000002ff357435 */ /* 0x000fc800000001ff */
[----:B------:R-:W-:Y:S02]  /*60f0*/  MOV R54, R34 ;  /* 0x0000002200367202 */ /* 0x000fe40000000f00 */
[----:B------:R-:W-:-:S07]  /*6100*/  MOV R35, R52 ;  /* 0x0000003400237202 */ /* 0x000fce0000000f00 */
[----:B------:R-:W-:Y:S05]  /*6110*/  WARPSYNC.COLLECTIVE R51, `(.L_x_1457) ;  /* 0x0000000033087348 */ /* 0x000fea0003c00000 */
[----:B------:R0:W1:Y:S02]  /*6120*/  SHFL.BFLY P2, R52, R54, R53, R56 ;  /* 0x0c00003536347389 */ /* 0x0000640000040038 */
[----:B01----:R-:W-:Y:S01]  /*6130*/  ENDCOLLECTIVE ;  /* 0x000000000000791b */ /* 0x003fe20003800000 */
.L_x_1457:
[----:B------:R-:W-:-:S05]  /*6140*/  FADD.FTZ R35, R32, R35 ;  /* 0x0000002320237221 */ /* 0x000fca0000010000 */
[----:B------:R-:W-:Y:S02]  /*6150*/  MOV R54, R35 ;  /* 0x0000002300367202 */ /* 0x000fe40000000f00 */
[----:B------:R-:W-:-:S07]  /*6160*/  MOV R37, R52 ;  /* 0x0000003400257202 */ /* 0x000fce0000000f00 */
[----:B------:R-:W-:Y:S05]  /*6170*/  WARPSYNC.COLLECTIVE R51, `(.L_x_1458) ;  /* 0x0000000033087348 */ /* 0x000fea0003c00000 */
[----:B------:R0:W1:Y:S02]  /*6180*/  SHFL.BFLY P2, R52, R54, R53, R56 ;  /* 0x0c00003536347389 */ /* 0x0000640000040038 */
[----:B01----:R-:W-:Y:S01]  /*6190*/  ENDCOLLECTIVE ;  /* 0x000000000000791b */ /* 0x003fe20003800000 */
.L_x_1458:
[----:B------:R-:W-:Y:S01]  /*61a0*/  FADD.FTZ R37, R34, R37 ;  /* 0x0000002522257221 */ /* 0x000fe20000010000 */
[----:B------:R-:W-:-:S04]  /*61b0*/  HFMA2.MMA R53, -RZ, RZ, 0, 5.9604644775390625e-08 ;  /* 0x00000001ff357435 */ /* 0x000fc800000001ff */
[----:B------:R-:W-:Y:S01]  /*61c0*/  MOV R54, R37 ;  /* 0x0000002500367202 */ /* 0x000fe20000000f00 */
[----:B------:R-:W-:-:S07]  /*61d0*/  IMAD.MOV.U32 R30, RZ, RZ, R52 ;  /* 0x000000ffff1e7224 */ /* 0x000fce00078e0034 */
[----:B------:R-:W-:Y:S05]  /*61e0*/  WARPSYNC.COLLECTIVE R51, `(.L_x_1459) ;  /* 0x0000000033087348 */ /* 0x000fea0003c00000 */
[----:B------:R0:W1:Y:S02]  /*61f0*/  SHFL.BFLY P2, R52, R54, R53, R56 ;  /* 0x0c00003536347389 */ /* 0x0000640000040038 */
[----:B01----:R-:W-:Y:S01]  /*6200*/  ENDCOLLECTIVE ;  /* 0x000000000000791b */ /* 0x003fe20003800000 */
.L_x_1459:
[----:B------:R-:W-:-:S05]  /*6210*/  FADD.FTZ R30, R35, R30 ;  /* 0x0000001e231e7221 */ /* 0x000fca0000010000 */
[----:B------:R-:W-:Y:S02]  /*6220*/  MOV R54, R30 ;  /* 0x0000001e00367202 */ /* 0x000fe40000000f00 */
[----:B------:R-:W-:-:S07]  /*6230*/  MOV R36, R52 ;  /* 0x0000003400247202 */ /* 0x000fce0000000f00 */
[----:B------:R-:W-:Y:S05]  /*6240*/  WARPSYNC.COLLECTIVE R51, `(.L_x_1460) ;  /* 0x0000000033087348 */ /* 0x000fea0003c00000 */
[----:B------:R0:W1:Y:S02]  /*6250*/  SHFL.BFLY P2, R52, R54, R53, R56 ;  /* 0x0c00003536347389 */ /* 0x0000640000040038 */
[----:B01----:R-:W-:Y:S01]  /*6260*/  ENDCOLLECTIVE ;  /* 0x000000000000791b */ /* 0x003fe20003800000 */
.L_x_1460:
[----:B------:R-:W-:Y:S01]  /*6270*/  FADD.FTZ R36, R37, R36 ;  /* 0x0000002425247221 */ /* 0x000fe20000010000 */
[----:B------:R-:W-:Y:S01]  /*6280*/  MOV R31, R52 ;  /* 0x00000034001f7202 */ /* 0x000fe20000000f00 */
[----:B------:R-:W-:Y:S06]  /*6290*/  BRA `(.L_x_1461) ;  /* 0xffffffec00147947 */ /* 0x000fec000383ffff */
.L_x_1440:
[----:B------:R-:W-:Y:S01]  /*62a0*/  HFMA2.MMA R53, -RZ, RZ, 0, 4.76837158203125e-07 ;  /* 0x00000008ff357435 */ /* 0x000fe200000001ff */
[----:B------:R-:W-:Y:S01]  /*62b0*/  BSSY B1, `(.L_x_1462) ;  /* 0x0000007000017945 */ /* 0x000fe20003800000 */
[----:B---3--:R-:W-:Y:S02]  /*62c0*/  MOV R54, R30 ;  /* 0x0000001e00367202 */ /* 0x008fe40000000f00 */
[----:B------:R-:W-:Y:S02]  /*62d0*/  MOV R56, 0x101f ;  /* 0x0000101f00387802 */ /* 0x000fe40000000f00 */
[----:B------:R-:W-:-:S07]  /*62e0*/  MOV R51, 0xffff ;  /* 0x0000ffff00337802 */ /* 0x000fce0000000f00 */
[----:B012-4-:R-:W-:Y:S05]  /*62f0*/  WARPSYNC.COLLECTIVE R51, `(.L_x_1463) ;  /* 0x0000000033087348 */ /* 0x017fea0003c00000 */
[----:B------:R3:W0:Y:S02]  /*6300*/  SHFL.BFLY P2, R52, R54, R53, R56 ;  /* 0x0c00003536347389 */ /* 0x0006240000040038 */
[----:B01234-:R-:W-:Y:S01]  /*6310*/  ENDCOLLECTIVE ;  /* 0x000000000000791b */ /* 0x01ffe20003800000 */
.L_x_1463:
[----:B------:R-:W-:Y:S05]  /*6320*/  BSYNC B1 ;  /* 0x0000000000017941 */ /* 0x000fea0003800000 */
.L_x_1462:
[----:B------:R-:W-:Y:S01]  /*6330*/  HFMA2.MMA R53, -RZ, RZ, 0, 4.76837158203125e-07 ;  /* 0x00000008ff357435 */ /* 0x000fe200000001ff */
[----:B------:R-:W-:Y:S01]  /*6340*/  MOV R54, R31 ;  /* 0x0000001f00367202 */ /* 0x000fe20000000f00 */
[----:B------:R-:W-:Y:S01]  /*6350*/  IMAD.MOV.U32 R33, RZ, RZ, R52 ;  /* 0x000000ffff217224 */ /* 0x000fe200078e0034 */
[----:B------:R-:W-:Y:S02]  /*6360*/  MOV R56, 0x101f ;  /* 0x0000101f00387802 */ /* 0x000fe40000000f00 */
[----:B------:R-:W-:Y:S01]  /*6370*/  MOV R51, 0xffff ;  /* 0x0000ffff00337802 */ /* 0x000fe20000000f00 */
[----:B------:R-:W-:-:S07]  /*6380*/  FADD.FTZ R33, R33, R30 ;  /* 0x0000001e21217221 */ /* 0x000fce0000010000 */
[----:B------:R-:W-:Y:S05]  /*6390*/  WARPSYNC.COLLECTIVE R51, `(.L_x_1464) ;  /* 0x0000000033087348 */ /* 0x000fea0003c00000 */
[----:B------:R0:W1:Y:S02]  /*63a0*/  SHFL.BFLY P2, R52, R54, R53, R56 ;  /* 0x0c00003536347389 */ /* 0x0000640000040038 */
[----:B01----:R-:W-:Y:S01]  /*63b0*/  ENDCOLLECTIVE ;  /* 0x000000000000791b */ /* 0x003fe20003800000 */
.L_x_1464:
[----:B------:R-:W-:Y:S01]  /*63c0*/  HFMA2.MMA R53, -RZ, RZ, 0, 2.384185791015625e-07 ;  /* 0x00000004ff357435 */ /* 0x000fe200000001ff */
[----:B------:R-:W-:Y:S02]  /*63d0*/  MOV R54, R33 ;  /* 0x0000002100367202 */ /* 0x000fe40000000f00 */
[----:B------:R-:W-:-:S08]  /*63e0*/  MOV R32, R52 ;  /* 0x0000003400207202 */ /* 0x000fd00000000f00 */
[----:B------:R-:W-:Y:S05]  /*63f0*/  WARPSYNC.COLLECTIVE R51, `(.L_x_1465) ;  /* 0x0000000033087348 */ /* 0x000fea0003c00000 */
[----:B------:R0:W1:Y:S02]  /*6400*/  SHFL.BFLY P2, R52, R54, R53, R56 ;  /* 0x0c00003536347389 */ /* 0x0000640000040038 */
[----:B01----:R-:W-:Y:S01]  /*6410*/  ENDCOLLECTIVE ;  /* 0x000000000000791b */ /* 0x003fe20003800000 */
.L_x_1465:
[----:B------:R-:W-:-:S05]  /*6420*/  FADD.FTZ R32, R32, R31 ;  /* 0x0000001f20207221 */ /* 0x000fca0000010000 */
[----:B------:R-:W-:Y:S02]  /*6430*/  MOV R54, R32 ;  /* 0x0000002000367202 */ /* 0x000fe40000000f00 */
[----:B------:R-:W-:-:S07]  /*6440*/  MOV R34, R52 ;  /* 0x0000003400227202 */ /* 0x000fce0000000f00 */
[----:B------:R-:W-:Y:S05]  /*6450*/  WARPSYNC.COLLECTIVE R51, `(.L_x_1466) ;  /* 0x0000000033087348 */ /* 0x000fea0003c00000 */
[----:B------:R0:W1:Y:S02]  /*6460*/  SHFL.BFLY P2, R52, R54, R53, R56 ;  /* 0x0c00003536347389 */ /* 0x0000640000040038 */
[----:B01----:R-:W-:Y:S01]  /*6470*/  ENDCOLLECTIVE ;  /* 0x000000000000791b */ /* 0x003fe20003800000 */
.L_x_1466:
[----:B------:R-:W-:Y:S01]  /*6480*/  FADD.FTZ R34, R33, R34 ;  /* 0x0000002221227221 */ /* 0x000fe20000010000 */
[----:B------:R-:W-:-:S04]  /*6490*/  HFMA2.MMA R53, -RZ, RZ, 0, 1.1920928955078125e-07 ;  /* 0x00000002ff357435 */ /* 0x000fc800000001ff */
[----:B------:R-:W-:Y:S01]  /*64a0*/  MOV R54, R34 ;  /* 0x0000002200367202 */ /* 0x000fe20000000f00 */
[----:B------:R-:W-:-:S07]  /*64b0*/  IMAD.MOV.U32 R35, RZ, RZ, R52 ;  /* 0x000000ffff237224 */ /* 0x000fce00078e0034 */
[----:B------:R-:W-:Y:S05]  /*64c0*/  WARPSYNC.COLLECTIVE R51, `(.L_x_1467) ;  /* 0x0000000033087348 */ /* 0x000fea0003c00000 */
[----:B------:R0:W1:Y:S02]  /*64d0*/  SHFL.BFLY P2, R52, R54, R53, R56 ;  /* 0x0c00003536347389 */ /* 0x0000640000040038 */
[----:B01----:R-:W-:Y:S01]  /*64e0*/  ENDCOLLECTIVE ;  /* 0x000000000000791b */ /* 0x003fe20003800000 */
.L_x_1467:
[----:B------:R-:W-:-:S05]  /*64f0*/  FADD.FTZ R35, R32, R35 ;  /* 0x0000002320237221 */ /* 0x000fca0000010000 */
[----:B------:R-:W-:Y:S02]  /*6500*/  MOV R54, R35 ;  /* 0x0000002300367202 */ /* 0x000fe40000000f00 */
[----:B------:R-:W-:-:S07]  /*6510*/  MOV R37, R52 ;  /* 0x0000003400257202 */ /* 0x000fce0000000f00 */
[----:B------:R-:W-:Y:S05]  /*6520*/  WARPSYNC.COLLECTIVE R51, `(.L_x_1468) ;  /* 0x0000000033087348 */ /* 0x000fea0003c00000 */
[----:B------:R0:W1:Y:S02]  /*6530*/  SHFL.BFLY P2, R52, R54, R53, R56 ;  /* 0x0c00003536347389 */ /* 0x0000640000040038 */
[----:B01----:R-:W-:Y:S01]  /*6540*/  ENDCOLLECTIVE ;  /* 0x000000000000791b */ /* 0x003fe20003800000 */
.L_x_1468:
[----:B------:R-:W-:Y:S01]  /*6550*/  FADD.FTZ R37, R34, R37 ;  /* 0x0000002522257221 */ /* 0x000fe20000010000 */
[----:B------:R-:W-:-:S04]  /*6560*/  HFMA2.MMA R53, -RZ, RZ, 0, 5.9604644775390625e-08 ;  /* 0x00000001ff357435 */ /* 0x000fc800000001ff */
[----:B------:R-:W-:Y:S02]  /*6570*/  MOV R54, R37 ;  /* 0x0000002500367202 */ /* 0x000fe40000000f00 */
[----:B------:R-:W-:-:S07]  /*6580*/  MOV R30, R52 ;  /* 0x00000034001e7202 */ /* 0x000fce0000000f00 */
[----:B------:R-:W-:Y:S05]  /*6590*/  WARPSYNC.COLLECTIVE R51, `(.L_x_1469) ;  /* 0x0000000033087348 */ /* 0x000fea0003c00000 */
[----:B------:R0:W1:Y:S02]  /*65a0*/  SHFL.BFLY P2, R52, R54, R53, R56 ;  /* 0x0c00003536347389 */ /* 0x0000640000040038 */
[----:B01----:R-:W-:Y:S01]  /*65b0*/  ENDCOLLECTIVE ;  /* 0x000000000000791b */ /* 0x003fe20003800000 */
.L_x_1469:
[----:B------:R-:W-:-:S05]  /*65c0*/  FADD.FTZ R30, R35, R30 ;  /* 0x0000001e231e7221 */ /* 0x000fca0000010000 */
[----:B------:R-:W-:Y:S02]  /*65d0*/  MOV R54, R30 ;  /* 0x0000001e00367202 */ /* 0x000fe40000000f00 */
[----:B------:R-:W-:-:S07]  /*65e0*/  MOV R36, R52 ;  /* 0x0000003400247202 */ /* 0x000fce0000000f00 */
[----:B------:R-:W-:Y:S05]  /*65f0*/  WARPSYNC.COLLECTIVE R51, `(.L_x_1470) ;  /* 0x0000000033087348 */ /* 0x000fea0003c00000 */
[----:B------:R0:W1:Y:S02]  /*6600*/  SHFL.BFLY P2, R52, R54, R53, R56 ;  /* 0x0c00003536347389 */ /* 0x0000640000040038 */
[----:B01----:R-:W-:Y:S01]  /*6610*/  ENDCOLLECTIVE ;  /* 0x000000000000791b */ /* 0x003fe20003800000 */
.L_x_1470:
[----:B------:R-:W-:Y:S01]  /*6620*/  FADD.FTZ R36, R37, R36 ;  /* 0x0000002425247221 */ /* 0x000fe20000010000 */
[----:B------:R-:W-:Y:S01]  /*6630*/  IMAD.MOV.U32 R31, RZ, RZ, R52 ;  /* 0x000000ffff1f7224 */ /* 0x000fe200078e0034 */
[----:B------:R-:W-:Y:S06]  /*6640*/  BRA `(.L_x_1471) ;  /* 0xffffffe800bc7947 */ /* 0x000fec000383ffff */
.L_x_1441:
        /* <DEDUP_REMOVED lines=8> */
.L_x_1473:
[----:B------:R-:W-:Y:S05]  /*66d0*/  BSYNC B0 ;  /* 0x0000000000007941 */ /* 0x000fea0003800000 */
.L_x_1472:
[----:B------:R-:W-:Y:S01]  /*66e0*/  HFMA2.MMA R53, -RZ, RZ, 0, 4.76837158203125e-07 ;  /* 0x00000008ff357435 */ /* 0x000fe200000001ff */
[----:B------:R-:W-:Y:S01]  /*66f0*/  MOV R54, R27 ;  /* 0x0000001b00367202 */ /* 0x000fe20000000f00 */
[----:B------:R-:W-:Y:S01]  /*6700*/  HFMA2.MMA R35, -RZ, RZ, 0, 0 ;  /* 0x00000000ff237435 */ /* 0x000fe200000001ff */
[----:B------:R-:W-:Y:S01]  /*6710*/  MOV R56, 0x101f ;  /* 0x0000101f00387802 */ /* 0x000fe20000000f00 */
[----:B------:R-:W-:Y:S01]  /*6720*/  HFMA2.MMA R41, -RZ, RZ, 0, 0 ;  /* 0x00000000ff297435 */ /* 0x000fe200000001ff */
[----:B------:R-:W-:Y:S01]  /*6730*/  MOV R51, 0xffff ;  /* 0x0000ffff00337802 */ /* 0x000fe20000000f00 */
[----:B------:R-:W-:Y:S01]  /*6740*/  IMAD.MOV.U32 R43, RZ, RZ, RZ ;  /* 0x000000ffff2b7224 */ /* 0x000fe200078e00ff */
[----:B------:R-:W-:Y:S01]  /*6750*/  MOV R29, R52 ;  /* 0x00000034001d7202 */ /* 0x000fe20000000f00 */
[----:B------:R-:W-:Y:S01]  /*6760*/  HFMA2.MMA R47, -RZ, RZ, 0, 0 ;  /* 0x00000000ff2f7435 */ /* 0x000fe200000001ff */
[----:B------:R-:W-:-:S10]  /*6770*/  @!P0 IADD3 R32, R30, 0x14, RZ ;  /* 0x000000141e208810 */ /* 0x000fd40007ffe0ff */
[----:B------:R-:W-:Y:S05]  /*6780*/  WARPSYNC.COLLECTIVE R51, `(.L_x_1474) ;  /* 0x0000000033087348 */ /* 0x000fea0003c00000 */
[----:B------:R0:W1:Y:S02]  /*6790*/  SHFL.BFLY P2, R52, R54, R53, R56 ;  /* 0x0c00003536347389 */ /* 0x0000640000040038 */
[----:B01----:R-:W-:Y:S01]  /*67a0*/  ENDCOLLECTIVE ;  /* 0x000000000000791b */ /* 0x003fe20003800000 */
.L_x_1474:
        /* <DEDUP_REMOVED lines=15> */
[----:B------:R-:W-:-:S07]  /*68a0*/  IMAD.MOV.U32 R28, RZ, RZ, R52 ;  /* 0x000000ffff1c7224 */ /* 0x000fce00078e0034 */
[----:B0123--:R-:W-:Y:S05]  /*68b0*/  WARPSYNC.COLLECTIVE R51, `(.L_x_1475) ;  /* 0x0000000033087348 */ /* 0x00ffea0003c00000 */
[----:B------:R4:W0:Y:S02]  /*68c0*/  SHFL.BFLY P2, R52, R54, R53, R56 ;  /* 0x0c00003536347389 */ /* 0x0008240000040038 */
[----:B01234-:R-:W-:Y:S01]  /*68d0*/  ENDCOLLECTIVE ;  /* 0x000000000000791b */ /* 0x01ffe20003800000 */
.L_x_1475:
[----:B------:R-:W-:Y:S01]  /*68e0*/  FADD.FTZ R28, R28, R27 ;  /* 0x0000001b1c1c7221 */ /* 0x000fe20000010000 */
[----:B------:R0:W1:Y:S04]  /*68f0*/  @!P0 LDS R50, [R48+0x500] ;  /* 0x0005000030328984 */ /* 0x0000680000000800 */
[----:B------:R-:W-:Y:S02]  /*6900*/  MOV R54, R28 ;  /* 0x0000001c00367202 */ /* 0x000fe40000000f00 */
[----:B------:R-:W-:-:S07]  /*6910*/  MOV R26, R52 ;  /* 0x00000034001a7202 */ /* 0x000fce0000000f00 */
[----:B01----:R-:W-:Y:S05]  /*6920*/  WARPSYNC.COLLECTIVE R51, `(.L_x_1476) ;  /* 0x0000000033087348 */ /* 0x003fea0003c00000 */
[----:B------:R2:W3:Y:S02]  /*6930*/  SHFL.BFLY P2, R52, R54, R53, R56 ;  /* 0x0c00003536347389 */ /* 0x0004e40000040038 */
[----:B0123--:R-:W-:Y:S01]  /*6940*/  ENDCOLLECTIVE ;  /* 0x000000000000791b */ /* 0x00ffe20003800000 */
.L_x_1476:
        /* <DEDUP_REMOVED lines=11> */
.L_x_1477:
[----:B------:R-:W-:-:S05]  /*6a00*/  FADD.FTZ R27, R28, R27 ;  /* 0x0000001b1c1b7221 */ /* 0x000fca0000010000 */
[----:B------:R-:W-:Y:S01]  /*6a10*/  MOV R54, R27 ;  /* 0x0000001b00367202 */ /* 0x000fe20000000f00 */
[----:B------:R-:W-:-:S07]  /*6a20*/  IMAD.MOV.U32 R29, RZ, RZ, R52 ;  /* 0x000000ffff1d7224 */ /* 0x000fce00078e0034 */
[----:B------:R-:W-:Y:S05]  /*6a30*/  WARPSYNC.COLLECTIVE R51, `(.L_x_1478) ;  /* 0x0000000033087348 */ /* 0x000fea0003c00000 */
[----:B------:R0:W1:Y:S02]  /*6a40*/  SHFL.BFLY P2, R52, R54, R53, R56 ;  /* 0x0c00003536347389 */ /* 0x0000640000040038 */
[----:B01----:R-:W-:Y:S01]  /*6a50*/  ENDCOLLECTIVE ;  /* 0x000000000000791b */ /* 0x003fe20003800000 */
.L_x_1478:
        /* <DEDUP_REMOVED lines=8> */
.L_x_1479:
[----:B------:R-:W-:Y:S01]  /*6ae0*/  FADD.FTZ R32, R27, R28 ;  /* 0x0000001c1b207221 */ /* 0x000fe20000010000 */
[----:B------:R-:W-:Y:S01]  /*6af0*/  @!P0 IADD3 R28, R30, 0x28, RZ ;  /* 0x000000281e1c8810 */ /* 0x000fe20007ffe0ff */
[----:B------:R-:W0:Y:S03]  /*6b00*/  LDC.64 R26, c[0x0][0x218] ;  /* 0x00008600ff1a7b82 */ /* 0x000e260000000a00 */
[----:B------:R-:W-:-:S04]  /*6b10*/  @!P0 LOP3.LUT R28, R28, R11, RZ, 0x3c, !PT ;  /* 0x0000000b1c1c8212 */ /* 0x000fc800078e3cff */
[----:B------:R-:W-:Y:S01]  /*6b20*/  @!P0 LEA R28, R28, R29, 0x2 ;  /* 0x0000001d1c1c8211 */ /* 0x000fe200078e10ff */
[----:B------:R-:W-:-:S04]  /*6b30*/  IMAD.MOV.U32 R54, RZ, RZ, R32 ;  /* 0x000000ffff367224 */ /* 0x000fc800078e0020 */
[----:B------:R1:W2:Y:S04]  /*6b40*/  @!P0 LDS R29, [R28] ;  /* 0x000000001c1d8984 */ /* 0x0002a80000000800 */
[----:B------:R1:W3:Y:S01]  /*6b50*/  @!P0 LDS R44, [R28+0x500] ;  /* 0x000500001c2c8984 */ /* 0x0002e20000000800 */
[----:B------:R-:W-:-:S07]  /*6b60*/  MOV R34, R52 ;  /* 0x0000003400227202 */ /* 0x000fce0000000f00 */
[----:B0123--:R-:W-:Y:S05]  /*6b70*/  WARPSYNC.COLLECTIVE R51, `(.L_x_1480) ;  /* 0x0000000033087348 */ /* 0x00ffea0003c00000 */
[----:B------:R4:W0:Y:S02]  /*6b80*/  SHFL.BFLY P2, R52, R54, R53, R56 ;  /* 0x0c00003536347389 */ /* 0x0008240000040038 */
[----:B01234-:R-:W-:Y:S01]  /*6b90*/  ENDCOLLECTIVE ;  /* 0x000000000000791b */ /* 0x01ffe20003800000 */
.L_x_1480:
[----:B------:R-:W-:Y:S01]  /*6ba0*/  FADD.FTZ R34, R31, R34 ;  /* 0x000000221f227221 */ /* 0x000fe20000010000 */
[----:B------:R-:W-:-:S05]  /*6bb0*/  IADD3 R31, R30, R23, RZ ;  /* 0x000000171e1f7210 */ /* 0x000fca0007ffe0ff */
[----:B------:R-:W-:Y:S01]  /*6bc0*/  IMAD.WIDE R26, R31, 0x2, R26 ;  /* 0x000000021f1a7825 */ /* 0x000fe200078e021a */
[----:B------:R-:W-:Y:S01]  /*6bd0*/  HFMA2.MMA R53, -RZ, RZ, 0, 4.76837158203125e-07 ;  /* 0x00000008ff357435 */ /* 0x000fe200000001ff */
[----:B------:R-:W-:Y:S02]  /*6be0*/  MOV R54, R35 ;  /* 0x0000002300367202 */ /* 0x000fe40000000f00 */
[----:B------:R-:W-:-:S08]  /*6bf0*/  MOV R33, R52 ;  /* 0x0000003400217202 */ /* 0x000fd00000000f00 */
[----:B------:R-:W-:Y:S05]  /*6c00*/  WARPSYNC.COLLECTIVE R51, `(.L_x_1481) ;  /* 0x0000000033087348 */ /* 0x000fea0003c00000 */
[----:B------:R0:W1:Y:S02]  /*6c10*/  SHFL.BFLY P2, R52, R54, R53, R56 ;  /* 0x0c00003536347389 */ /* 0x0000640000040038 */
[----:B01----:R-:W-:Y:S01]  /*6c20*/  ENDCOLLECTIVE ;  /* 0x000000000000791b */ /* 0x003fe20003800000 */
.L_x_1481:
        /* <DEDUP_REMOVED lines=10> */
.L_x_1482:
[----:B------:R-:W-:Y:S01]  /*6cd0*/  @!P0 F2FP.F16.F32.PACK_AB R30, RZ, R34 ;  /* 0x00000022ff1e823e */ /* 0x000fe200000000ff */
[----:B------:R-:W-:Y:S01]  /*6ce0*/  FADD.FTZ R42, R42, R35 ;  /* 0x000000232a2a7221 */ /* 0x000fe20000010000 */
[----:B------:R-:W-:Y:S01]  /*6cf0*/  @!P0 F2FP.F16.F32.PACK_AB R32, RZ, R32 ;  /* 0x00000020ff20823e */ /* 0x000fe200000000ff */
[----:B------:R-:W-:Y:S01]  /*6d00*/  IMAD.WIDE R28, R31, 0x2, R28 ;  /* 0x000000021f1c7825 */ /* 0x000fe200078e021c */
[----:B------:R-:W-:Y:S02]  /*6d10*/  PRMT R34, R30, 0x7610, R34 ;  /* 0x000076101e227816 */ /* 0x000fe40000000022 */
[----:B------:R-:W-:-:S03]  /*6d20*/  PRMT R49, R32, 0x7610, R49 ;  /* 0x0000761020317816 */ /* 0x000fc60000000031 */
[----:B------:R0:W-:Y:S01]  /*6d30*/  @!P0 STG.E.U16 desc[UR8][R26.64], R34 ;  /* 0x000000221a008986 */ /* 0x0001e2000c101508 */
[----:B------:R-:W-:Y:S01]  /*6d40*/  HFMA2.MMA R53, -RZ, RZ, 0, 2.384185791015625e-07 ;  /* 0x00000004ff357435 */ /* 0x000fe200000001ff */
[----:B------:R-:W-:Y:S02]  /*6d50*/  MOV R54, R42 ;  /* 0x0000002a00367202 */ /* 0x000fe40000000f00 */
[----:B------:R0:W-:Y:S01]  /*6d60*/  @!P0 STG.E.U16 desc[UR8][R28.64], R49 ;  /* 0x000000311c008986 */ /* 0x0001e2000c101508 */
[----:B------:R-:W-:-:S07]  /*6d70*/  MOV R37, R52 ;  /* 0x0000003400257202 */ /* 0x000fce0000000f00 */
[----:B0-----:R-:W-:Y:S05]  /*6d80*/  WARPSYNC.COLLECTIVE R51, `(.L_x_1483) ;  /* 0x0000000033087348 */ /* 0x001fea0003c00000 */
[----:B------:R1:W2:Y:S02]  /*6d90*/  SHFL.BFLY P2, R52, R54, R53, R56 ;  /* 0x0c00003536347389 */ /* 0x0002a40000040038 */
[----:B012---:R-:W-:Y:S01]  /*6da0*/  ENDCOLLECTIVE ;  /* 0x000000000000791b */ /* 0x007fe20003800000 */
.L_x_1483:
[----:B------:R-:W-:-:S04]  /*6db0*/  FADD.FTZ R37, R37, R36 ;  /* 0x0000002425257221 */ /* 0x000fc80000010000 */
[----:B------:R-:W-:Y:S01]  /*6dc0*/  IMAD.MOV.U32 R54, RZ, RZ, R37 ;  /* 0x000000ffff367224 */ /* 0x000fe200078e0025 */
[----:B------:R-:W-:-:S07]  /*6dd0*/  MOV R35, R52 ;  /* 0x0000003400237202 */ /* 0x000fce0000000f00 */
[----:B------:R-:W-:Y:S05]  /*6de0*/  WARPSYNC.COLLECTIVE R51, `(.L_x_1484) ;  /* 0x0000000033087348 */ /* 0x000fea0003c00000 */
[----:B------:R0:W1:Y:S02]  /*6df0*/  SHFL.BFLY P2, R52, R54, R53, R56 ;  /* 0x0c00003536347389 */ /* 0x0000640000040038 */
[----:B01----:R-:W-:Y:S01]  /*6e00*/  ENDCOLLECTIVE ;  /* 0x000000000000791b */ /* 0x003fe20003800000 */
.L_x_1484:
[----:B------:R-:W-:Y:S01]  /*6e10*/  FADD.FTZ R35, R42, R35 ;  /* 0x000000232a237221 */ /* 0x000fe20000010000 */
[----:B------:R-:W-:-:S04]  /*6e20*/  HFMA2.MMA R53, -RZ, RZ, 0, 1.1920928955078125e-07 ;  /* 0x00000002ff357435 */ /* 0x000fc800000001ff */
[----:B------:R-:W-:Y:S02]  /*6e30*/  MOV R54, R35 ;  /* 0x0000002300367202 */ /* 0x000fe40000000f00 */
[----:B------:R-:W-:-:S07]  /*6e40*/  MOV R36, R52 ;  /* 0x0000003400247202 */ /* 0x000fce0000000f00 */
[----:B------:R-:W-:Y:S05]  /*6e50*/  WARPSYNC.COLLECTIVE R51, `(.L_x_1485) ;  /* 0x0000000033087348 */ /* 0x000fea0003c00000 */
[----:B------:R0:W1:Y:S02]  /*6e60*/  SHFL.BFLY P2, R52, R54, R53, R56 ;  /* 0x0c00003536347389 */ /* 0x0000640000040038 */
[----:B01----:R-:W-:Y:S01]  /*6e70*/  ENDCOLLECTIVE ;  /* 0x000000000000791b */ /* 0x003fe20003800000 */
.L_x_1485:
[----:B------:R-:W-:-:S05]  /*6e80*/  FADD.FTZ R36, R37, R36 ;  /* 0x0000002425247221 */ /* 0x000fca0000010000 */
[----:B------:R-:W-:Y:S02]  /*6e90*/  MOV R54, R36 ;  /* 0x0000002400367202 */ /* 0x000fe40000000f00 */
[----:B------:R-:W-:-:S07]  /*6ea0*/  MOV R42, R52 ;  /* 0x00000034002a7202 */ /* 0x000fce0000000f00 */
[----:B------:R-:W-:Y:S05]  /*6eb0*/  WARPSYNC.COLLECTIVE R51, `(.L_x_1486) ;  /* 0x0000000033087348 */ /* 0x000fea0003c00000 */
[----:B------:R0:W1:Y:S02]  /*6ec0*/  SHFL.BFLY P2, R52, R54, R53, R56 ;  /* 0x0c00003536347389 */ /* 0x0000640000040038 */
[----:B01----:R-:W-:Y:S01]  /*6ed0*/  ENDCOLLECTIVE ;  /* 0x000000000000791b */ /* 0x003fe20003800000 */
.L_x_1486:
[----:B------:R-:W-:Y:S01]  /*6ee0*/  FADD.FTZ R42, R35, R42 ;  /* 0x0000002a232a7221 */ /* 0x000fe20000010000 */
[----:B------:R-:W-:-:S04]  /*6ef0*/  HFMA2.MMA R53, -RZ, RZ, 0, 5.9604644775390625e-08 ;  /* 0x00000001ff357435 */ /* 0x000fc800000001ff */
[----:B------:R-:W-:Y:S02]  /*6f00*/  MOV R54, R42 ;  /* 0x0000002a00367202 */ /* 0x000fe40000000f00 */
[----:B------:R-:W-:-:S07]  /*6f10*/  MOV R37, R52 ;  /* 0x0000003400257202 */ /* 0x000fce0000000f00 */
[----:B------:R-:W-:Y:S05]  /*6f20*/  WARPSYNC.COLLECTIVE R51, `(.L_x_1487) ;  /* 0x0000000033087348 */ /* 0x000fea0003c00000 */
[----:B------:R0:W1:Y:S02]  /*6f30*/  SHFL.BFLY P2, R52, R54, R53, R56 ;  /* 0x0c00003536347389 */ /* 0x0000640000040038 */
[----:B01----:R-:W-:Y:S01]  /*6f40*/  ENDCOLLECTIVE ;  /* 0x000000000000791b */ /* 0x003fe20003800000 */
.L_x_1487:
[----:B------:R-:W-:-:S05]  /*6f50*/  FADD.FTZ R37, R36, R37 ;  /* 0x0000002524257221 */ /* 0x000fca0000010000 */
[----:B------:R-:W-:Y:S02]  /*6f60*/  MOV R54, R37 ;  /* 0x0000002500367202 */ /* 0x000fe40000000f00 */
[----:B------:R-:W-:-:S07]  /*6f70*/  MOV R35, R52 ;  /* 0x0000003400237202 */ /* 0x000fce0000000f00 */
[----:B------:R-:W-:Y:S05]  /*6f80*/  WARPSYNC.COLLECTIVE R51, `(.L_x_1488) ;  /* 0x0000000033087348 */ /* 0x000fea0003c00000 */
[----:B------:R0:W1:Y:S02]  /*6f90*/  SHFL.BFLY P2, R52, R54, R53, R56 ;  /* 0x0c00003536347389 */ /* 0x0000640000040038 */
[----:B01----:R-:W-:Y:S01]  /*6fa0*/  ENDCOLLECTIVE ;  /* 0x000000000000791b */ /* 0x003fe20003800000 */
.L_x_1488:
[----:B------:R-:W-:-:S05]  /*6fb0*/  FADD.FTZ R30, R42, R35 ;  /* 0x000000232a1e7221 */ /* 0x000fca0000010000 */
[----:B------:R-:W-:-:S04]  /*6fc0*/  @!P0 F2FP.F16.F32.PACK_AB R30, RZ, R30 ;  /* 0x0000001eff1e823e */ /* 0x000fc800000000ff */
[----:B------:R-:W-:Y:S01]  /*6fd0*/  PRMT R35, R30, 0x7610, R35 ;  /* 0x000076101e237816 */ /* 0x000fe20000000023 */
[----:B------:R-:W-:Y:S01]  /*6fe0*/  HFMA2.MMA R53, -RZ, RZ, 0, 4.76837158203125e-07 ;  /* 0x00000008ff357435 */ /* 0x000fe200000001ff */
[----:B------:R-:W-:-:S03]  /*6ff0*/  MOV R54, R41 ;  /* 0x0000002900367202 */ /* 0x000fc60000000f00 */
[----:B------:R0:W-:Y:S01]  /*7000*/  @!P0 STG.E.U16 desc[UR8][R26.64+0x28], R35 ;  /* 0x000028231a008986 */ /* 0x0001e2000c101508 */
[----:B------:R-:W-:-:S07]  /*7010*/  MOV R36, R52 ;  /* 0x0000003400247202 */ /* 0x000fce0000000f00 */
[----:B0-----:R-:W-:Y:S05]  /*7020*/  WARPSYNC.COLLECTIVE R51, `(.L_x_1489) ;  /* 0x0000000033087348 */ /* 0x001fea0003c00000 */
[----:B------:R1:W2:Y:S02]  /*7030*/  SHFL.BFLY P2, R52, R54, R53, R56 ;  /* 0x0c00003536347389 */ /* 0x0002a40000040038 */
[----:B012---:R-:W-:Y:S01]  /*7040*/  ENDCOLLECTIVE ;  /* 0x000000000000791b */ /* 0x007fe20003800000 */
.L_x_1489:
[----:B------:R-:W-:-:S05]  /*7050*/  FADD.FTZ R31, R37, R36 ;  /* 0x00000024251f7221 */ /* 0x000fca0000010000 */
[----:B------:R-:W-:-:S05]  /*7060*/  @!P0 F2FP.F16.F32.PACK_AB R31, RZ, R31 ;  /* 0x0000001fff1f823e */ /* 0x000fca00000000ff */
[----:B------:R0:W-:Y:S01]  /*7070*/  @!P0 STG.E.U16 desc[UR8][R28.64+0x28], R31 ;  /* 0x0000281f1c008986 */ /* 0x0001e2000c101508 */
[----:B------:R-:W-:Y:S01]  /*7080*/  IMAD.MOV.U32 R54, RZ, RZ, R43 ;  /* 0x000000ffff367224 */ /* 0x000fe200078e002b */
[----:B------:R-:W-:-:S07]  /*7090*/  MOV R44, R52 ;  /* 0x00000034002c7202 */ /* 0x000fce0000000f00 */
[----:B0-----:R-:W-:Y:S05]  /*70a0*/  WARPSYNC.COLLECTIVE R51, `(.L_x_1490) ;  /* 0x0000000033087348 */ /* 0x001fea0003c00000 */
[----:B------:R1:W2:Y:S02]  /*70b0*/  SHFL.BFLY P2, R52, R54, R53, R56 ;  /* 0x0c00003536347389 */ /* 0x0002a40000040038 */
[----:B012---:R-:W-:Y:S01]  /*70c0*/  ENDCOLLECTIVE ;  /* 0x000000000000791b */ /* 0x007fe20003800000 */
.L_x_1490:
[----:B------:R-:W-:Y:S01]  /*70d0*/  FADD.FTZ R44, R44, R41 ;  /* 0x000000292c2c7221 */ /* 0x000fe20000010000 */
[----:B------:R-:W-:-:S04]  /*70e0*/  HFMA2.MMA R53, -RZ, RZ, 0, 2.384185791015625e-07 ;  /* 0x00000004ff357435 */ /* 0x000fc800000001ff */
[----:B------:R-:W-:Y:S02]  /*70f0*/  MOV R54, R44 ;  /* 0x0000002c00367202 */ /* 0x000fe40000000f00 */
[----:B------:R-:W-:-:S07]  /*7100*/  MOV R46, R52 ;  /* 0x00000034002e7202 */ /* 0x000fce0000000f00 */
[----:B------:R-:W-:Y:S05]  /*7110*/  WARPSYNC.COLLECTIVE R51, `(.L_x_1491) ;  /* 0x0000000033087348 */ /* 0x000fea0003c00000 */
[----:B------:R0:W1:Y:S02]  /*7120*/  SHFL.BFLY P2, R52, R54, R53, R56 ;  /* 0x0c00003536347389 */ /* 0x0000640000040038 */
[----:B01----:R-:W-:Y:S01]  /*7130*/  ENDCOLLECTIVE ;  /* 0x000000000000791b */ /* 0x003fe20003800000 */
.L_x_1491:
[----:B------:R-:W-:-:S05]  /*7140*/  FADD.FTZ R46, R46, R43 ;  /* 0x0000002b2e2e7221 */ /* 0x000fca0000010000 */
[----:B------:R-:W-:Y:S02]  /*7150*/  MOV R54, R46 ;  /* 0x0000002e00367202 */ /* 0x000fe40000000f00 */
[----:B------:R-:W-:-:S07]  /*7160*/  MOV R41, R52 ;  /* 0x0000003400297202 */ /* 0x000fce0000000f00 */
[----:B------:R-:W-:Y:S05]  /*7170*/  WARPSYNC.COLLECTIVE R51, `(.L_x_1492) ;  /* 0x0000000033087348 */ /* 0x000fea0003c00000 */
[----:B------:R0:W1:Y:S02]  /*7180*/  SHFL.BFLY P2, R52, R54, R53, R56 ;  /* 0x0c00003536347389 */ /* 0x0000640000040038 */
[----:B01----:R-:W-:Y:S01]  /*7190*/  ENDCOLLECTIVE ;  /* 0x000000000000791b */ /* 0x003fe20003800000 */
.L_x_1492:
[----:B------:R-:W-:Y:S01]  /*71a0*/  FADD.FTZ R41, R44, R41 ;  /* 0x000000292c297221 */ /* 0x000fe20000010000 */
[----:B------:R-:W-:-:S04]  /*71b0*/  HFMA2.MMA R53, -RZ, RZ, 0, 1.1920928955078125e-07 ;  /* 0x00000002ff357435 */ /* 0x000fc800000001ff */
[----:B------:R-:W-:Y:S02]  /*71c0*/  MOV R54, R41 ;  /* 0x0000002900367202 */ /* 0x000fe40000000f00 */
[----:B------:R-:W-:-:S07]  /*71d0*/  MOV R43, R52 ;  /* 0x00000034002b7202 */ /* 0x000fce0000000f00 */
[----:B------:R-:W-:Y:S05]  /*71e0*/  WARPSYNC.COLLECTIVE R51, `(.L_x_1493) ;  /* 0x0000000033087348 */ /* 0x000fea0003c00000 */
[----:B------:R0:W1:Y:S02]  /*71f0*/  SHFL.BFLY P2, R52, R54, R53, R56 ;  /* 0x0c00003536347389 */ /* 0x0000640000040038 */
[----:B01----:R-:W-:Y:S01]  /*7200*/  ENDCOLLECTIVE ;  /* 0x000000000000791b */ /* 0x003fe20003800000 */
.L_x_1493:
[----:B------:R-:W-:-:S05]  /*7210*/  FADD.FTZ R43, R46, R43 ;  /* 0x0000002b2e2b7221 */ /* 0x000fca0000010000 */
[----:B------:R-:W-:Y:S01]  /*7220*/  MOV R54, R43 ;  /* 0x0000002b00367202 */ /* 0x000fe20000000f00 */
[----:B------:R-:W-:-:S07]  /*7230*/  IMAD.MOV.U32 R44, RZ, RZ, R52 ;  /* 0x000000ffff2c7224 */ /* 0x000fce00078e0034 */
[----:B------:R-:W-:Y:S05]  /*7240*/  WARPSYNC.COLLECTIVE R51, `(.L_x_1494) ;  /* 0x0000000033087348 */ /* 0x000fea0003c00000 */
[----:B------:R0:W1:Y:S02]  /*7250*/  SHFL.BFLY P2, R52, R54, R53, R56 ;  /* 0x0c00003536347389 */ /* 0x0000640000040038 */
[----:B01----:R-:W-:Y:S01]  /*7260*/  ENDCOLLECTIVE ;  /* 0x000000000000791b */ /* 0x003fe20003800000 */
.L_x_1494:
[----:B------:R-:W-:Y:S01]  /*7270*/  FADD.FTZ R44, R41, R44 ;  /* 0x0000002c292c7221 */ /* 0x000fe20000010000 */
[----:B------:R-:W-:-:S04]  /*7280*/  HFMA2.MMA R53, -RZ, RZ, 0, 5.9604644775390625e-08 ;  /* 0x00000001ff357435 */ /* 0x000fc800000001ff */
[----:B------:R-:W-:Y:S02]  /*7290*/  MOV R54, R44 ;  /* 0x0000002c00367202 */ /* 0x000fe40000000f00 */
[----:B------:R-:W-:-:S07]  /*72a0*/  MOV R46, R52 ;  /* 0x00000034002e7202 */ /* 0x000fce0000000f00 */
[----:B------:R-:W-:Y:S05]  /*72b0*/  WARPSYNC.COLLECTIVE R51, `(.L_x_1495) ;  /* 0x0000000033087348 */ /* 0x000fea0003c00000 */
[----:B------:R0:W1:Y:S02]  /*72c0*/  SHFL.BFLY P2, R52, R54, R53, R56 ;  /* 0x0c00003536347389 */ /* 0x0000640000040038 */
[----:B01----:R-:W-:Y:S01]  /*72d0*/  ENDCOLLECTIVE ;  /* 0x000000000000791b */ /* 0x003fe20003800000 */
.L_x_1495:
[----:B------:R-:W-:-:S05]  /*72e0*/  FADD.FTZ R43, R43, R46 ;  /* 0x0000002e2b2b7221 */ /* 0x000fca0000010000 */
[----:B------:R-:W-:Y:S02]  /*72f0*/  MOV R54, R43 ;  /* 0x0000002b00367202 */ /* 0x000fe40000000f00 */
[----:B------:R-:W-:-:S07]  /*7300*/  MOV R41, R52 ;  /* 0x0000003400297202 */ /* 0x000fce0000000f00 */
[----:B------:R-:W-:Y:S05]  /*7310*/  WARPSYNC.COLLECTIVE R51, `(.L_x_1496) ;  /* 0x0000000033087348 */ /* 0x000fea0003c00000 */
[----:B------:R0:W1:Y:S02]  /*7320*/  SHFL.BFLY P2, R52, R54, R53, R56 ;  /* 0x0c00003536347389 */ /* 0x0000640000040038 */
[----:B01----:R-:W-:Y:S01]  /*7330*/  ENDCOLLECTIVE ;  /* 0x000000000000791b */ /* 0x003fe20003800000 */
.L_x_1496:
[----:B------:R-:W-:-:S05]  /*7340*/  FADD.FTZ R32, R44, R41 ;  /* 0x000000292c207221 */ /* 0x000fca0000010000 */
[----:B------:R-:W-:-:S05]  /*7350*/  @!P0 F2FP.F16.F32.PACK_AB R32, RZ, R32 ;  /* 0x00000020ff20823e */ /* 0x000fca00000000ff */
[----:B------:R0:W-:Y:S01]  /*7360*/  @!P0 STG.E.U16 desc[UR8][R26.64+0x50], R32 ;  /* 0x000050201a008986 */ /* 0x0001e2000c101508 */
[----:B------:R-:W-:Y:S01]  /*7370*/  MOV R54, R45 ;  /* 0x0000002d00367202 */ /* 0x000fe20000000f00 */
[----:B------:R-:W-:Y:S01]  /*7380*/  IMAD.MOV.U32 R53, RZ, RZ, 0x8 ;  /* 0x00000008ff357424 */ /* 0x000fe200078e00ff */
[----:B------:R-:W-:-:S07]  /*7390*/  MOV R46, R52 ;  /* 0x00000034002e7202 */ /* 0x000fce0000000f00 */
[----:B0-----:R-:W-:Y:S05]  /*73a0*/  WARPSYNC.COLLECTIVE R51, `(.L_x_1497) ;  /* 0x0000000033087348 */ /* 0x001fea0003c00000 */
[----:B------:R1:W2:Y:S02]  /*73b0*/  SHFL.BFLY P2, R52, R54, R53, R56 ;  /* 0x0c00003536347389 */ /* 0x0002a40000040038 */
[----:B012---:R-:W-:Y:S01]  /*73c0*/  ENDCOLLECTIVE ;  /* 0x000000000000791b */ /* 0x007fe20003800000 */
.L_x_1497:
[----:B------:R-:W-:-:S05]  /*73d0*/  FADD.FTZ R33, R43, R46 ;  /* 0x0000002e2b217221 */ /* 0x000fca0000010000 */
[----:B------:R-:W-:-:S05]  /*73e0*/  @!P0 F2FP.F16.F32.PACK_AB R33, RZ, R33 ;  /* 0x00000021ff21823e */ /* 0x000fca00000000ff */
[----:B------:R0:W-:Y:S01]  /*73f0*/  @!P0 STG.E.U16 desc[UR8][R28.64+0x50], R33 ;  /* 0x000050211c008986 */ /* 0x0001e2000c101508 */
[----:B------:R-:W-:Y:S02]  /*7400*/  MOV R54, R47 ;  /* 0x0000002f00367202 */ /* 0x000fe40000000f00 */
[----:B------:R-:W-:-:S07]  /*7410*/  MOV R48, R52 ;  /* 0x0000003400307202 */ /* 0x000fce0000000f00 */
[----:B0-----:R-:W-:Y:S05]  /*7420*/  WARPSYNC.COLLECTIVE R51, `(.L_x_1498) ;  /* 0x0000000033087348 */ /* 0x001fea0003c00000 */
[----:B------:R1:W2:Y:S02]  /*7430*/  SHFL.BFLY P2, R52, R54, R53, R56 ;  /* 0x0c00003536347389 */ /* 0x0002a40000040038 */
[----:B012---:R-:W-:Y:S01]  /*7440*/  ENDCOLLECTIVE ;  /* 0x000000000000791b */ /* 0x007fe20003800000 */
.L_x_1498:
[----:B------:R-:W-:Y:S01]  /*7450*/  FADD.FTZ R48, R48, R45 ;  /* 0x0000002d30307221 */ /* 0x000fe20000010000 */
[----:B------:R-:W-:-:S04]  /*7460*/  HFMA2.MMA R53, -RZ, RZ, 0, 2.384185791015625e-07 ;  /* 0x00000004ff357435 */ /* 0x000fc800000001ff */
[----:B------:R-:W-:Y:S02]  /*7470*/  MOV R54, R48 ;  /* 0x0000003000367202 */ /* 0x000fe40000000f00 */
[----:B------:R-:W-:-:S07]  /*7480*/  MOV R50, R52 ;  /* 0x0000003400327202 */ /* 0x000fce0000000f00 */
[----:B------:R-:W-:Y:S05]  /*7490*/  WARPSYNC.COLLECTIVE R51, `(.L_x_1499) ;  /* 0x0000000033087348 */ /* 0x000fea0003c00000 */
[----:B------:R0:W1:Y:S02]  /*74a0*/  SHFL.BFLY P2, R52, R54, R53, R56 ;  /* 0x0c00003536347389 */ /* 0x0000640000040038 */
[----:B01----:R-:W-:Y:S01]  /*74b0*/  ENDCOLLECTIVE ;  /* 0x000000000000791b */ /* 0x003fe20003800000 */
.L_x_1499:
[----:B------:R-:W-:-:S05]  /*74c0*/  FADD.FTZ R50, R50, R47 ;  /* 0x0000002f32327221 */ /* 0x000fca0000010000 */
[----:B------:R-:W-:Y:S02]  /*74d0*/  MOV R54, R50 ;  /* 0x0000003200367202 */ /* 0x000fe40000000f00 */
[----:B------:R-:W-:-:S07]  /*74e0*/  MOV R45, R52 ;  /* 0x00000034002d7202 */ /* 0x000fce0000000f00 */
[----:B------:R-:W-:Y:S05]  /*74f0*/  WARPSYNC.COLLECTIVE R51, `(.L_x_1500) ;  /* 0x0000000033087348 */ /* 0x000fea0003c00000 */
[----:B------:R0:W1:Y:S02]  /*7500*/  SHFL.BFLY P2, R52, R54, R53, R56 ;  /* 0x0c00003536347389 */ /* 0x0000640000040038 */
[----:B01----:R-:W-:Y:S01]  /*7510*/  ENDCOLLECTIVE ;  /* 0x000000000000791b */ /* 0x003fe20003800000 */
.L_x_1500:
[----:B------:R-:W-:Y:S01]  /*7520*/  FADD.FTZ R45, R48, R45 ;  /* 0x0000002d302d7221 */ /* 0x000fe20000010000 */
[----:B------:R-:W-:-:S03]  /*7530*/  HFMA2.MMA R53, -RZ, RZ, 0, 1.1920928955078125e-07 ;  /* 0x00000002ff357435 */ /* 0x000fc600000001ff */
[----:B------:R-:W-:Y:S01]  /*7540*/  IMAD.MOV.U32 R54, RZ, RZ, R45 ;  /* 0x000000ffff367224 */ /* 0x000fe200078e002d */
[----:B------:R-:W-:-:S07]  /*7550*/  MOV R47, R52 ;  /* 0x00000034002f7202 */ /* 0x000fce0000000f00 */
[----:B------:R-:W-:Y:S05]  /*7560*/  WARPSYNC.COLLECTIVE R51, `(.L_x_1501) ;  /* 0x0000000033087348 */ /* 0x000fea0003c00000 */
[----:B------:R0:W1:Y:S02]  /*7570*/  SHFL.BFLY P2, R52, R54, R53, R56 ;  /* 0x0c00003536347389 */ /* 0x0000640000040038 */
[----:B01----:R-:W-:Y:S01]  /*7580*/  ENDCOLLECTIVE ;  /* 0x000000000000791b */ /* 0x003fe20003800000 */
.L_x_1501:
[----:B------:R-:W-:-:S05]  /*7590*/  FADD.FTZ R47, R50, R47 ;  /* 0x0000002f322f7221 */ /* 0x000fca0000010000 */
[----:B------:R-:W-:Y:S02]  /*75a0*/  MOV R54, R47 ;  /* 0x0000002f00367202 */ /* 0x000fe40000000f00 */
[----:B------:R-:W-:-:S07]  /*75b0*/  MOV R48, R52 ;  /* 0x0000003400307202 */ /* 0x000fce0000000f00 */
[----:B------:R-:W-:Y:S05]  /*75c0*/  WARPSYNC.COLLECTIVE R51, `(.L_x_1502) ;  /* 0x0000000033087348 */ /* 0x000fea0003c00000 */
[----:B------:R0:W1:Y:S02]  /*75d0*/  SHFL.BFLY P2, R52, R54, R53, R56 ;  /* 0x0c00003536347389 */ /* 0x0000640000040038 */
[----:B01----:R-:W-:Y:S01]  /*75e0*/  ENDCOLLECTIVE ;  /* 0x000000000000791b */ /* 0x003fe20003800000 */
.L_x_1502:
[----:B------:R-:W-:Y:S01]  /*75f0*/  FADD.FTZ R45, R45, R48 ;  /* 0x000000302d2d7221 */ /* 0x000fe20000010000 */
[----:B------:R-:W-:-:S04]  /*7600*/  HFMA2.MMA R53, -RZ, RZ, 0, 5.9604644775390625e-08 ;  /* 0x00000001ff357435 */ /* 0x000fc800000001ff */
[----:B------:R-:W-:Y:S02]  /*7610*/  MOV R54, R45 ;  /* 0x0000002d00367202 */ /* 0x000fe40000000f00 */
[----:B------:R-:W-:-:S07]  /*7620*/  MOV R50, R52 ;  /* 0x0000003400327202 */ /* 0x000fce0000000f00 */
[----:B------:R-:W-:Y:S05]  /*7630*/  WARPSYNC.COLLECTIVE R51, `(.L_x_1503) ;  /* 0x0000000033087348 */ /* 0x000fea0003c00000 */
[----:B------:R0:W1:Y:S02]  /*7640*/  SHFL.BFLY P2, R52, R54, R53, R56 ;  /* 0x0c00003536347389 */ /* 0x0000640000040038 */
[----:B01----:R-:W-:Y:S01]  /*7650*/  ENDCOLLECTIVE ;  /* 0x000000000000791b */ /* 0x003fe20003800000 */
.L_x_1503:
[----:B------:R-:W-:-:S05]  /*7660*/  FADD.FTZ R47, R47, R50 ;  /* 0x000000322f2f7221 */ /* 0x000fca0000010000 */
[----:B------:R-:W-:Y:S02]  /*7670*/  MOV R54, R47 ;  /* 0x0000002f00367202 */ /* 0x000fe40000000f00 */
[----:B------:R-:W-:-:S07]  /*7680*/  MOV R34, R52 ;  /* 0x0000003400227202 */ /* 0x000fce0000000f00 */
[----:B------:R-:W-:Y:S05]  /*7690*/  WARPSYNC.COLLECTIVE R51, `(.L_x_1504) ;  /* 0x0000000033087348 */ /* 0x000fea0003c00000 */
[----:B------:R0:W1:Y:S02]  /*76a0*/  SHFL.BFLY P2, R52, R54, R53, R56 ;  /* 0x0c00003536347389 */ /* 0x0000640000040038 */
[----:B01----:R-:W-:Y:S01]  /*76b0*/  ENDCOLLECTIVE ;  /* 0x000000000000791b */ /* 0x003fe20003800000 */
.L_x_1504:
[----:B------:R-:W-:Y:S01]  /*76c0*/  FADD.FTZ R34, R45, R34 ;  /* 0x000000222d227221 */ /* 0x000fe20000010000 */
[----:B------:R-:W-:Y:S01]  /*76d0*/  MOV R30, R52 ;  /* 0x00000034001e7202 */ /* 0x000fe20000000f00 */
[----:B------:R-:W-:Y:S06]  /*76e0*/  BRA `(.L_x_1505) ;  /* 0xffffffe000fc7947 */ /* 0x000fec000383ffff */
.L_x_1506:
        /* <DEDUP_REMOVED lines=9> */
.L_x_2657:


//--------------------- .text._ZN13group_norm_v218gn_bwd_cuda_kernelI6__halfLi320ELi1ELi32ELi40ELi1024ELb0ELb1ELi64ELi320ELi320ELi4ELb1ELi8ELb0ELb0ELNS_15WgradSyncMethodE3ENS_16CompileConditionILi900EEEEEvPT_S6_S6_PKS5_S8_S8_S8_PKfflPfPj --------------------------
	.section	.text._ZN13group_norm_v218gn_bwd_cuda_kernelI6__halfLi320ELi1ELi32ELi40ELi1024ELb0ELb1ELi64ELi320ELi320ELi4ELb1ELi8ELb0ELb0ELNS_15WgradSyncMethodE3ENS_16CompileConditionILi900EEEEEvPT_S6_S6_PKS5_S8_S8_S8_PKfflPfPj,"ax",@progbits
	.align	128
        .global         _ZN13group_norm_v218gn_bwd_cuda_kernelI6__halfLi320ELi1ELi32ELi40ELi1024ELb0ELb1ELi64ELi320ELi320ELi4ELb1ELi8ELb0ELb0ELNS_15WgradSyncMethodE3ENS_16CompileConditionILi900EEEEEvPT_S6_S6_PKS5_S8_S8_S8_PKfflPfPj
        .type           _ZN13group_norm_v218gn_bwd_cuda_kernelI6__halfLi320ELi1ELi32ELi40ELi1024ELb0ELb1ELi64ELi320ELi320ELi4ELb1ELi8ELb0ELb0ELNS_15WgradSyncMethodE3ENS_16CompileConditionILi900EEEEEvPT_S6_S6_PKS5_S8_S8_S8_PKfflPfPj,@function
        .size           _ZN13group_norm_v218gn_bwd_cuda_kernelI6__halfLi320ELi1ELi32ELi40ELi1024ELb0ELb1ELi64ELi320ELi320ELi4ELb1ELi8ELb0ELb0ELNS_15WgradSyncMethodE3ENS_16CompileConditionILi900EEEEEvPT_S6_S6_PKS5_S8_S8_S8_PKfflPfPj,(.L_x_2658 - _ZN13group_norm_v218gn_bwd_cuda_kernelI6__halfLi320ELi1ELi32ELi40ELi1024ELb0ELb1ELi64ELi320ELi320ELi4ELb1ELi8ELb0ELb0ELNS_15WgradSyncMethodE3ENS_16CompileConditionILi900EEEEEvPT_S6_S6_PKS5_S8_S8_S8_PKfflPfPj)
        .other          _ZN13group_norm_v218gn_bwd_cuda_kernelI6__halfLi320ELi1ELi32ELi40ELi1024ELb0ELb1ELi64ELi320ELi320ELi4ELb1ELi8ELb0ELb0ELNS_15WgradSyncMethodE3ENS_16CompileConditionILi900EEEEEvPT_S6_S6_PKS5_S8_S8_S8_PKfflPfPj,@"STO_CUDA_ENTRY STV_DEFAULT"
_ZN13group_norm_v218gn_bwd_cuda_kernelI6__halfLi320ELi1ELi32ELi40ELi1024ELb0ELb1ELi64ELi320ELi320ELi4ELb1ELi8ELb0ELb0ELNS_15WgradSyncMethodE3ENS_16CompileConditionILi900EEEEEvPT_S6_S6_PKS5_S8_S8_S8_PKfflPfPj:
.text._ZN13group_norm_v218gn_bwd_cuda_kernelI6__halfLi320ELi1ELi32ELi40ELi1024ELb0ELb1ELi64ELi320ELi320ELi4ELb1ELi8ELb0ELb0ELNS_15WgradSyncMethodE3ENS_16CompileConditionILi900EEEEEvPT_S6_S6_PKS5_S8_S8_S8_PKfflPfPj:
        /* <DEDUP_REMOVED lines=31> */
.L_x_1509:
[----:B------:R-:W2:Y:S04]  /*01f0*/  LD.E.STRONG.GPU R0, desc[UR18][R2.64] ;  /* 0x0000001202007980 */ /* 0x000ea8000c10f900 */
[----:B--2---:R-:W-:Y:S01]  /*0200*/  CCTL.IVALL ;  /* 0x00000000ff00798f */ /* 0x004fe20002000000 */
[----:B------:R-:W-:Y:S05]  /*0210*/  YIELD ;  /* 0x0000000000007946 */ /* 0x000fea0003800000 */
[----:B-----5:R-:W-:-:S04]  /*0220*/  LOP3.LUT R0, R0, R5, RZ, 0x3c, !PT ;  /* 0x0000000500007212 */ /* 0x020fc800078e3cff */
[----:B------:R-:W-:-:S13]  /*0230*/  ISETP.GT.AND P0, PT, R0, -0x1, PT ;  /* 0xffffffff0000780c */ /* 0x000fda0003f04270 */
[----:B------:R-:W-:Y:S05]  /*0240*/  @P0 BRA `(.L_x_1509) ;  /* 0xfffffffc00e80947 */ /* 0x000fea000383ffff */
.L_x_1508:
[----:B------:R-:W-:Y:S05]  /*0250*/  WARPSYNC.ALL ;  /* 0x0000000000007948 */ /* 0x000fea0003800000 */
[----:B------:R-:W-:Y:S06]  /*0260*/  BAR.SYNC.DEFER_BLOCKING 0x0 ;  /* 0x0000000000007b1d */ /* 0x000fec0000010000 */
[----:B------:R-:W-:Y:S05]  /*0270*/  BRA `(.L_x_1510) ;  /* 0x00000060009c7947 */ /* 0x000fea0003800000 */
.L_x_1507:
        /* <DEDUP_REMOVED lines=8> */
[----:B------:R-:W-:Y:S01]  /*0300*/  ULDC.64 UR8, c[0x0][0x268] ;  /* 0x00009a0000087ab9 */ /* 0x000fe20000000a00 */
[----:B------:R-:W-:Y:S01]  /*0310*/  USHF.L.U32 UR17, UR15, 0x4, URZ ;  /* 0x000000040f117899 */ /* 0x000fe2000800063f */
[----:B------:R-:W-:Y:S01]  /*0320*/  CS2R R68, SRZ ;  /* 0x0000000000447805 */ /* 0x000fe2000001ff00 */
        /* <DEDUP_REMOVED lines=25> */
[-C--:B------:R-:W-:Y:S02]  /*04c0*/  LEA.HI R0, R0, R10.reuse, RZ, 0x4 ;  /* 0x0000000a00007211 */ /* 0x080fe400078f20ff */
[----:B------:R-:W-:Y:S02]  /*04d0*/  LOP3.LUT R2, R2, 0xfffffffc, RZ, 0xc0, !PT ;  /* 0xfffffffc02027812 */ /* 0x000fe400078ec0ff */
[----:B------:R-:W-:Y:S02]  /*04e0*/  SHF.R.S32.HI R6, RZ, 0x1f, R5 ;  /* 0x0000001fff067819 */ /* 0x000fe40000011405 */
[----:B------:R-:W-:Y:S02]  /*04f0*/  SHF.R.S32.HI R8, RZ, 0x1f, R7 ;  /* 0x0000001fff087819 */ /* 0x000fe40000011407 */
[----:B0-----:R-:W-:Y:S02]  /*0500*/  SHF.R.S32.HI R4, RZ, 0x1f, R3 ;  /* 0x0000001fff047819 */ /* 0x001fe40000011403 */
[----:B------:R-:W-:-:S02]  /*0510*/  IADD3 R2, -R2, R10, RZ ;  /* 0x0000000a02027210 */ /* 0x000fc40007ffe1ff */
[----:B------:R-:W-:Y:S02]  /*0520*/  LEA.HI R4, R4, R3, RZ, 0x2 ;  /* 0x0000000304047211 */ /* 0x000fe400078f10ff */
[----:B------:R-:W-:Y:S02]  /*0530*/  SHF.R.U32.HI R3, RZ, 0x4, R0 ;  /* 0x00000004ff037819 */ /* 0x000fe40000011600 */
        /* <DEDUP_REMOVED lines=18> */
[C---:B------:R-:W-:Y:S02]  /*0660*/  LOP3.LUT R6, R0.reuse, 0x18, RZ, 0xc0, !PT ;  /* 0x0000001800067812 */ /* 0x040fe400078ec0ff */
[----:B------:R-:W-:Y:S02]  /*0670*/  LOP3.LUT R3, R0, 0x18, RZ, 0xc, !PT ;  /* 0x0000001800037812 */ /* 0x000fe400078e0cff */
[C---:B------:R-:W-:Y:S02]  /*0680*/  LOP3.LUT R0, R6.reuse, 0x8, RZ, 0x3c, !PT ;  /* 0x0000000806007812 */ /* 0x040fe400078e3cff */
[----:B------:R-:W-:Y:S02]  /*0690*/  LOP3.LUT R2, R6, 0x10, RZ, 0x3c, !PT ;  /* 0x0000001006027812 */ /* 0x000fe400078e3cff */
[C---:B------:R-:W-:Y:S02]  /*06a0*/  IADD3 R6, R5.reuse, R3, RZ ;  /* 0x0000000305067210 */ /* 0x040fe40007ffe0ff */
[----:B------:R-:W-:-:S02]  /*06b0*/  IADD3 R3, R5, R0, RZ ;  /* 0x0000000005037210 */ /* 0x000fc40007ffe0ff */
[----:B------:R-:W-:Y:S01]  /*06c0*/  IADD3 R0, R5, R2, RZ ;  /* 0x0000000205007210 */ /* 0x000fe20007ffe0ff */
[----:B------:R0:W-:Y:S04]  /*06d0*/  STL [R1+0x4c], R6 ;  /* 0x00004c0601007387 */ /* 0x0001e80000100800 */
[----:B------:R0:W-:Y:S04]  /*06e0*/  STL [R1+0x38], R4 ;  /* 0x0000380401007387 */ /* 0x0001e80000100800 */
[----:B------:R0:W-:Y:S04]  /*06f0*/  STL [R1+0x54], R3 ;  /* 0x0000540301007387 */ /* 0x0001e80000100800 */
[----:B------:R0:W-:Y:S02]  /*0700*/  STL [R1+0x50], R0 ;  /* 0x0000500001007387 */ /* 0x0001e40000100800 */
.L_x_1520:
[----:B01----:R-:W0:Y:S01]  /*0710*/  S2R R0, SR_TID.X ;  /* 0x0000000000007919 */ /* 0x003e220000002100 */
[----:B------:R-:W-:Y:S02]  /*0720*/  ULOP3.LUT UR15, UR10, 0x3, URZ, 0xc0, !UPT ;  /* 0x000000030a0f7892 */ /* 0x000fe4000f8ec03f */
[----:B------:R-:W-:Y:S02]  /*0730*/  USHF.R.U64 UR16, UR10, 0x2, UR5 ;  /* 0x000000020a107899 */ /* 0x000fe40008001205 */
[----:B------:R-:W-:Y:S02]  /*0740*/  UIMAD UR17, UR15, 0x140, URZ ;  /* 0x000001400f1178a4 */ /* 0x000fe4000f8e023f */
[----:B------:R-:W-:Y:S02]  /*0750*/  USHF.L.U32 UR15, UR22, 0x6, URZ ;  /* 0x00000006160f7899 */ /* 0x000fe4000800063f */
[----:B------:R-:W-:Y:S01]  /*0760*/  USHF.R.U32.HI UR24, URZ, 0x2, UR5 ;  /* 0x000000023f187899 */ /* 0x000fe20008011605 */
[----:B------:R-:W-:Y:S01]  /*0770*/  MOV R7, UR16 ;  /* 0x0000001000077c02 */ /* 0x000fe20008000f00 */
[----:B------:R-:W-:Y:S01]  /*0780*/  ULOP3.LUT UR15, UR15, 0x3c0, URZ, 0xc0, !UPT ;  /* 0x000003c00f0f7892 */ /* 0x000fe2000f8ec03f */
[----:B------:R-:W-:Y:S01]  /*0790*/  ULDC.64 UR26, c[0x0][0x248] ;  /* 0x00009200001a7ab9 */ /* 0x000fe20000000a00 */
[----:B------:R-:W-:Y:S01]  /*07a0*/  UIMAD UR25, UR24, 0x140000, URZ ;  /* 0x00140000181978a4 */ /* 0x000fe2000f8e023f */
        /* <DEDUP_REMOVED lines=18> */
[C---:B------:R-:W-:Y:S02]  /*08d0*/  LEA R74, P0, R6.reuse, UR26, 0x3 ;  /* 0x0000001a064a7c11 */ /* 0x040fe4000f8018ff */
[----:B------:R-:W-:Y:S02]  /*08e0*/  IADD3 R0, P1, R89, R26, RZ ;  /* 0x0000001a59007210 */ /* 0x000fe40007f3e0ff */
[----:B------:R-:W-:Y:S01]  /*08f0*/  LEA.HI.X R75, R6, UR27, R7, 0x3, P0 ;  /* 0x0000001b064b7c11 */ /* 0x000fe200080f1c07 */
[----:B------:R-:W-:Y:S01]  /*0900*/  ULDC.64 UR26, c[0x0][0x228] ;  /* 0x00008a00001a7ab9 */ /* 0x000fe20000000a00 */
[----:B------:R-:W-:Y:S02]  /*0910*/  IADD3.X R5, RZ, R27, RZ, P1, !PT ;  /* 0x0000001bff057210 */ /* 0x000fe40000ffe4ff */
[----:B------:R-:W-:-:S02]  /*0920*/  SHF.L.U32 R9, R0, 0x1, RZ ;  /* 0x0000000100097819 */ /* 0x000fc400000006ff */
[----:B------:R-:W2:Y:S01]  /*0930*/  LDG.E.64.CONSTANT R74, desc[UR18][R74.64] ;  /* 0x000000124a4a7981 */ /* 0x000ea2000c1e9b00 */
[----:B------:R-:W-:Y:S02]  /*0940*/  SHF.L.U64.HI R8, R0, 0x1, R5 ;  /* 0x0000000100087819 */ /* 0x000fe40000010205 */
[C---:B------:R-:W-:Y:S01]  /*0950*/  IADD3 R40, P0, R9.reuse, UR24, RZ ;  /* 0x0000001809287c10 */ /* 0x040fe2000ff1e0ff */
[----:B0-----:R-:W-:Y:S01]  /*0960*/  IMAD.WIDE R4, R4, 0x2, R2 ;  /* 0x0000000204047825 */ /* 0x001fe200078e0202 */
[----:B------:R-:W-:Y:S02]  /*0970*/  IADD3 R2, P1, R9, UR26, RZ ;  /* 0x0000001a09027c10 */ /* 0x000fe4000ff3e0ff */
[C---:B------:R-:W-:Y:S02]  /*0980*/  IADD3.X R41, R8.reuse, UR25, RZ, P0, !PT ;  /* 0x0000001908297c10 */ /* 0x040fe400087fe4ff */
[----:B------:R-:W-:Y:S01]  /*0990*/  IADD3.X R3, R8, UR27, RZ, P1, !PT ;  /* 0x0000001b08037c10 */ /* 0x000fe20008ffe4ff */
[----:B------:R-:W3:Y:S04]  /*09a0*/  LDG.E.64.CONSTANT R4, desc[UR18][R4.64] ;  /* 0x0000001204047981 */ /* 0x000ee8000c1e9b00 */
[----:B------:R-:W4:Y:S04]  /*09b0*/  LDG.E.64.CONSTANT R40, desc[UR18][R40.64] ;  /* 0x0000001228287981 */ /* 0x000f28000c1e9b00 */
[----:B------:R-:W5:Y:S01]  /*09c0*/  LDG.E.64.CONSTANT R2, desc[UR18][R2.64] ;  /* 0x0000001202027981 */ /* 0x000f62000c1e9b00 */
[----:B------:R-:W-:-:S04]  /*09d0*/  IADD3 R7, R89, 0x1400, RZ ;  /* 0x0000140059077810 */ /* 0x000fc80007ffe0ff */
[----:B------:R-:W-:Y:S01]  /*09e0*/  IADD3 R7, P0, R7, R26, RZ ;  /* 0x0000001a07077210 */ /* 0x000fe20007f1e0ff */
[----:B------:R0:W-:Y:S03]  /*09f0*/  STL [R1+0x30], R8 ;  /* 0x0000300801007387 */ /* 0x0001e60000100800 */
[----:B------:R-:W-:Y:S02]  /*0a00*/  IADD3.X R0, RZ, R27, RZ, P0, !PT ;  /* 0x0000001bff007210 */ /* 0x000fe400007fe4ff */
[C---:B0-----:R-:W-:Y:S02]  /*0a10*/  SHF.L.U32 R8, R7.reuse, 0x1, RZ ;  /* 0x0000000107087819 */ /* 0x041fe400000006ff */
[----:B------:R-:W-:Y:S02]  /*0a20*/  SHF.L.U64.HI R6, R7, 0x1, R0 ;  /* 0x0000000107067819 */ /* 0x000fe40000010200 */
[----:B------:R-:W-:-:S02]  /*0a30*/  IADD3 R36, P0, R8, UR24, RZ ;  /* 0x0000001808247c10 */ /* 0x000fc4000ff1e0ff */
[----:B------:R-:W-:Y:S02]  /*0a40*/  IADD3 R38, P1, R8, UR26, RZ ;  /* 0x0000001a08267c10 */ /* 0x000fe4000ff3e0ff */
[C---:B------:R-:W-:Y:S02]  /*0a50*/  IADD3.X R37, R6.reuse, UR25, RZ, P0, !PT ;  /* 0x0000001906257c10 */ /* 0x040fe400087fe4ff */
[----:B------:R-:W-:Y:S02]  /*0a60*/  IADD3 R7, R89, 0x2800, RZ ;  /* 0x0000280059077810 */ /* 0x000fe40007ffe0ff */
[----:B------:R-:W-:Y:S02]  /*0a70*/  IADD3.X R39, R6, UR27, RZ, P1, !PT ;  /* 0x0000001b06277c10 */ /* 0x000fe40008ffe4ff */
[----:B------:R-:W-:Y:S01]  /*0a80*/  IADD3 R7, P0, R7, R26, RZ ;  /* 0x0000001a07077210 */ /* 0x000fe20007f1e0ff */
[----:B------:R-:W5:Y:S04]  /*0a90*/  LDG.E.64.CONSTANT R36, desc[UR18][R36.64] ;  /* 0x0000001224247981 */ /* 0x000f68000c1e9b00 */
[----:B------:R-:W-:Y:S01]  /*0aa0*/  STL [R1+0x2c], R9 ;  /* 0x00002c0901007387 */ /* 0x000fe20000100800 */
[----:B------:R-:W-:-:S03]  /*0ab0*/  IADD3.X R0, RZ, R27, RZ, P0, !PT ;  /* 0x0000001bff007210 */ /* 0x000fc600007fe4ff */
[----:B------:R0:W-:Y:S04]  /*0ac0*/  STL [R1+0x24], R8 ;  /* 0x0000240801007387 */ /* 0x0001e80000100800 */
[----:B------:R-:W5:Y:S01]  /*0ad0*/  LDG.E.64.CONSTANT R38, desc[UR18][R38.64] ;  /* 0x0000001226267981 */ /* 0x000f62000c1e9b00 */
[----:B0-----:R-:W-:-:S03]  /*0ae0*/  SHF.L.U32 R8, R7, 0x1, RZ ;  /* 0x0000000107087819 */ /* 0x001fc600000006ff */
[----:B------:R0:W-:Y:S01]  /*0af0*/  STL [R1+0x28], R6 ;  /* 0x0000280601007387 */ /* 0x0001e20000100800 */
[----:B------:R-:W-:Y:S02]  /*0b00*/  IADD3 R34, P0, R8, UR24, RZ ;  /* 0x0000001808227c10 */ /* 0x000fe4000ff1e0ff */
[----:B0-----:R-:W-:-:S04]  /*0b10*/  SHF.L.U64.HI R6, R7, 0x1, R0 ;  /* 0x0000000107067819 */ /* 0x001fc80000010200 */
[----:B------:R-:W-:Y:S02]  /*0b20*/  IADD3.X R35, R6, UR25, RZ, P0, !PT ;  /* 0x0000001906237c10 */ /* 0x000fe400087fe4ff */
[----:B------:R-:W-:-:S04]  /*0b30*/  IADD3 R32, P1, R8, UR26, RZ ;  /* 0x0000001a08207c10 */ /* 0x000fc8000ff3e0ff */
[----:B------:R-:W5:Y:S01]  /*0b40*/  LDG.E.64.CONSTANT R34, desc[UR18][R34.64] ;  /* 0x0000001222227981 */ /* 0x000f62000c1e9b00 */
[----:B------:R-:W-:Y:S02]  /*0b50*/  IADD3.X R33, R6, UR27, RZ, P1, !PT ;  /* 0x0000001b06217c10 */ /* 0x000fe40008ffe4ff */
[----:B------:R-:W-:-:S04]  /*0b60*/  IADD3 R7, R89, 0x3c00, RZ ;  /* 0x00003c0059077810 */ /* 0x000fc80007ffe0ff */
[----:B------:R-:W5:Y:S01]  /*0b70*/  LDG.E.64.CONSTANT R32, desc[UR18][R32.64] ;  /* 0x0000001220207981 */ /* 0x000f62000c1e9b00 */
[----:B------:R-:W-:-:S03]  /*0b80*/  IADD3 R7, P0, R7, R26, RZ ;  /* 0x0000001a07077210 */ /* 0x000fc60007f1e0ff */
[----:B------:R0:W-:Y:S01]  /*0b90*/  STL [R1+0x1c], R8 ;  /* 0x00001c0801007387 */ /* 0x0001e20000100800 */
[----:B------:R-:W-:-:S03]  /*0ba0*/  IADD3.X R0, RZ, R27, RZ, P0, !PT ;  /* 0x0000001bff007210 */ /* 0x000fc600007fe4ff */
[----:B------:R1:W-:Y:S01]  /*0bb0*/  STL [R1+0x20], R6 ;  /* 0x0000200601007387 */ /* 0x0003e20000100800 */
[C---:B0-----:R-:W-:Y:S02]  /*0bc0*/  SHF.L.U32 R8, R7.reuse, 0x1, RZ ;  /* 0x0000000107087819 */ /* 0x041fe400000006ff */
[----:B-1----:R-:W-:Y:S02]  /*0bd0*/  SHF.L.U64.HI R6, R7, 0x1, R0 ;  /* 0x0000000107067819 */ /* 0x002fe40000010200 */
[----:B------:R-:W-:-:S04]  /*0be0*/  IADD3 R28, P0, R8, UR24, RZ ;  /* 0x00000018081c7c10 */ /* 0x000fc8000ff1e0ff */
[----:B------:R-:W-:Y:S02]  /*0bf0*/  IADD3.X R29, R6, UR25, RZ, P0, !PT ;  /* 0x00000019061d7c10 */ /* 0x000fe400087fe4ff */
[----:B------:R-:W-:-:S04]  /*0c00*/  IADD3 R30, P1, R8, UR26, RZ ;  /* 0x0000001a081e7c10 */ /* 0x000fc8000ff3e0ff */
[----:B------:R-:W5:Y:S01]  /*0c10*/  LDG.E.64.CONSTANT R28, desc[UR18][R28.64] ;  /* 0x000000121c1c7981 */ /* 0x000f62000c1e9b00 */
[----:B------:R-:W-:-:S06]  /*0c20*/  IADD3.X R31, R6, UR27, RZ, P1, !PT ;  /* 0x0000001b061f7c10 */ /* 0x000fcc0008ffe4ff */
[----:B------:R-:W5:Y:S01]  /*0c30*/  LDG.E.64.CONSTANT R30, desc[UR18][R30.64] ;  /* 0x000000121e1e7981 */ /* 0x000f62000c1e9b00 */
[----:B------:R-:W-:-:S04]  /*0c40*/  IADD3 R7, R89, 0x5000, RZ ;  /* 0x0000500059077810 */ /* 0x000fc80007ffe0ff */
[----:B------:R-:W-:Y:S01]  /*0c50*/  IADD3 R7, P0, R7, R26, RZ ;  /* 0x0000001a07077210 */ /* 0x000fe20007f1e0ff */
[----:B------:R0:W-:Y:S03]  /*0c60*/  STL [R1+0x14], R8 ;  /* 0x0000140801007387 */ /* 0x0001e60000100800 */
[----:B------:R-:W-:Y:S01]  /*0c70*/  IADD3.X R0, RZ, R27, RZ, P0, !PT ;  /* 0x0000001bff007210 */ /* 0x000fe200007fe4ff */
[----:B------:R1:W-:Y:S01]  /*0c80*/  STL [R1+0x18], R6 ;  /* 0x0000180601007387 */ /* 0x0003e20000100800 */
[C---:B0-----:R-:W-:Y:S02]  /*0c90*/  SHF.L.U32 R8, R7.reuse, 0x1, RZ ;  /* 0x0000000107087819 */ /* 0x041fe400000006ff */
[----:B-1----:R-:W-:Y:S02]  /*0ca0*/  SHF.L.U64.HI R6, R7, 0x1, R0 ;  /* 0x0000000107067819 */ /* 0x002fe40000010200 */
[----:B------:R-:W-:-:S04]  /*0cb0*/  IADD3 R24, P0, R8, UR24, RZ ;  /* 0x0000001808187c10 */ /* 0x000fc8000ff1e0ff */
[----:B------:R-:W-:-:S06]  /*0cc0*/  IADD3.X R25, R6, UR25, RZ, P0, !PT ;  /* 0x0000001906197c10 */ /* 0x000fcc00087fe4ff */
[----:B------:R-:W5:Y:S01]  /*0cd0*/  LDG.E.64.CONSTANT R24, desc[UR18][R24.64] ;  /* 0x0000001218187981 */ /* 0x000f62000c1e9b00 */
[----:B------:R-:W-:-:S04]  /*0ce0*/  IADD3 R7, R89, 0x6400, RZ ;  /* 0x0000640059077810 */ /* 0x000fc80007ffe0ff */
[----:B------:R-:W-:Y:S01]  /*0cf0*/  IADD3 R7, P0, R7, R26, RZ ;  /* 0x0000001a07077210 */ /* 0x000fe20007f1e0ff */
[----:B------:R0:W-:Y:S01]  /*0d00*/  STL [R1+0xc], R8 ;  /* 0x00000c0801007387 */ /* 0x0001e20000100800 */
[----:B------:R-:W-:Y:S02]  /*0d10*/  IADD3 R22, P1, R8, UR26, RZ ;  /* 0x0000001a08167c10 */ /* 0x000fe4000ff3e0ff */
[----:B------:R-:W-:Y:S01]  /*0d20*/  IADD3.X R0, RZ, R27, RZ, P0, !PT ;  /* 0x0000001bff007210 */ /* 0x000fe200007fe4ff */
[----:B------:R1:W-:Y:S01]  /*0d30*/  STL [R1+0x10], R6 ;  /* 0x0000100601007387 */ /* 0x0003e20000100800 */
[----:B------:R-:W-:Y:S02]  /*0d40*/  IADD3.X R23, R6, UR27, RZ, P1, !PT ;  /* 0x0000001b06177c10 */ /* 0x000fe40008ffe4ff */
[----:B0-----:R-:W-:-:S04]  /*0d50*/  SHF.L.U32 R8, R7, 0x1, RZ ;  /* 0x0000000107087819 */ /* 0x001fc800000006ff */
[----:B------:R-:W5:Y:S01]  /*0d60*/  LDG.E.64.CONSTANT R22, desc[UR18][R22.64] ;  /* 0x0000001216167981 */ /* 0x000f62000c1e9b00 */
[----:B-1----:R-:W-:Y:S02]  /*0d70*/  SHF.L.U64.HI R6, R7, 0x1, R0 ;  /* 0x0000000107067819 */ /* 0x002fe40000010200 */
[----:B------:R-:W-:-:S04]  /*0d80*/  IADD3 R18, P0, R8, UR24, RZ ;  /* 0x0000001808127c10 */ /* 0x000fc8000ff1e0ff */
[----:B------:R-:W-:-:S06]  /*0d90*/  IADD3.X R19, R6, UR25, RZ, P0, !PT ;  /* 0x0000001906137c10 */ /* 0x000fcc00087fe4ff */
[----:B------:R-:W5:Y:S01]  /*0da0*/  LDG.E.64.CONSTANT R18, desc[UR18][R18.64] ;  /* 0x0000001212127981 */ /* 0x000f62000c1e9b00 */
[----:B------:R-:W-:-:S04]  /*0db0*/  IADD3 R7, R89, 0x7800, RZ ;  /* 0x0000780059077810 */ /* 0x000fc80007ffe0ff */
[----:B------:R-:W-:Y:S02]  /*0dc0*/  IADD3 R7, P0, R7, R26, RZ ;  /* 0x0000001a07077210 */ /* 0x000fe40007f1e0ff */
[----:B------:R-:W-:Y:S02]  /*0dd0*/  IADD3 R20, P1, R8, UR26, RZ ;  /* 0x0000001a08147c10 */ /* 0x000fe4000ff3e0ff */
[----:B------:R-:W-:Y:S02]  /*0de0*/  IADD3.X R0, RZ, R27, RZ, P0, !PT ;  /* 0x0000001bff007210 */ /* 0x000fe400007fe4ff */
[----:B------:R-:W-:Y:S01]  /*0df0*/  SHF.L.U32 R165, R7, 0x1, RZ ;  /* 0x0000000107a57819 */ /* 0x000fe200000006ff */
[----:B------:R-:W-:Y:S01]  /*0e00*/  STL [R1+0x4], R8 ;  /* 0x0000040801007387 */ /* 0x000fe20000100800 */
[----:B------:R-:W-:Y:S02]  /*0e10*/  IADD3.X R21, R6, UR27, RZ, P1, !PT ;  /* 0x0000001b06157c10 */ /* 0x000fe40008ffe4ff */
[----:B------:R-:W-:Y:S01]  /*0e20*/  IADD3 R14, P0, R165, UR24, RZ ;  /* 0x00000018a50e7c10 */ /* 0x000fe2000ff1e0ff */
[----:B------:R0:W-:Y:S04]  /*0e30*/  STL [R1+0x8], R6 ;  /* 0x0000080601007387 */ /* 0x0001e80000100800 */
[----:B------:R-:W5:Y:S01]  /*0e40*/  LDG.E.64.CONSTANT R20, desc[UR18][R20.64] ;  /* 0x0000001214147981 */ /* 0x000f62000c1e9b00 */
[----:B0-----:R-:W-:-:S04]  /*0e50*/  SHF.L.U64.HI R6, R7, 0x1, R0 ;  /* 0x0000000107067819 */ /* 0x001fc80000010200 */
[----:B------:R-:W-:-:S06]  /*0e60*/  IADD3.X R15, R6, UR25, RZ, P0, !PT ;  /* 0x00000019060f7c10 */ /* 0x000fcc00087fe4ff */
[----:B------:R-:W5:Y:S01]  /*0e70*/  LDG.E.64.CONSTANT R14, desc[UR18][R14.64] ;  /* 0x000000120e0e7981 */ /* 0x000f62000c1e9b00 */
        /* <DEDUP_REMOVED lines=13> */
[----:B------:R-:W-:Y:S01]  /*0f50*/  IADD3.X R9, R164, UR27, RZ, P1, !PT ;  /* 0x0000001ba4097c10 */ /* 0x000fe20008ffe4ff */
[----:B------:R-:W5:Y:S01]  /*0f60*/  LDG.E.64.CONSTANT R10, desc[UR18][R10.64] ;  /* 0x000000120a0a7981 */ /* 0x000f62000c1e9b00 */
[----:B------:R-:W-:Y:S02]  /*0f70*/  IADD3.X R162, RZ, R27, RZ, P0, !PT ;  /* 0x0000001bffa27210 */ /* 0x000fe400007fe4ff */
[C---:B------:R-:W-:Y:S01]  /*0f80*/  SHF.L.U32 R161, R7.reuse, 0x1, RZ ;  /* 0x0000000107a17819 */ /* 0x040fe200000006ff */
[----:B------:R0:W-:Y:S01]  /*0f90*/  STL [R1], R6 ;  /* 0x0000000601007387 */ /* 0x0001e20000100800 */
[----:B------:R-:W-:-:S03]  /*0fa0*/  SHF.L.U64.HI R162, R7, 0x1, R162 ;  /* 0x0000000107a27819 */ /* 0x000fc600000102a2 */
[----:B------:R-:W5:Y:S01]  /*0fb0*/  LDG.E.64.CONSTANT R8, desc[UR18][R8.64] ;  /* 0x0000001208087981 */ /* 0x000f62000c1e9b00 */
[----:B------:R-:W-:Y:S02]  /*0fc0*/  IADD3 R43, R89, 0xb400, RZ ;  /* 0x0000b400592b7810 */ /* 0x000fe40007ffe0ff */
[----:B0-----:R-:W-:-:S04]  /*0fd0*/  IADD3 R6, P0, R161, UR24, RZ ;  /* 0x00000018a1067c10 */ /* 0x001fc8000ff1e0ff */
[C---:B------:R-:W-:Y:S02]  /*0fe0*/  IADD3.X R7, R162.reuse, UR25, RZ, P0, !PT ;  /* 0x00000019a2077c10 */ /* 0x040fe400087fe4ff */
[----:B------:R-:W-:Y:S01]  /*0ff0*/  IADD3 R62, P0, R43, R26, RZ ;  /* 0x0000001a2b3e7210 */ /* 0x000fe20007f1e0ff */
[----:B--2---:R-:W-:Y:S01]  /*1000*/  FADD.FTZ R100, R75, UR15 ;  /* 0x0000000f4b647e21 */ /* 0x004fe20008010000 */
[----:B------:R-:W-:Y:S02]  /*1010*/  IADD3 R12, P1, R161, UR26, RZ ;  /* 0x0000001aa10c7c10 */ /* 0x000fe4000ff3e0ff */
[----:B------:R-:W2:Y:S03]  /*1020*/  LDG.E.64.CONSTANT R6, desc[UR18][R6.64] ;  /* 0x0000001206067981 */ /* 0x000ea6000c1e9b00 */
[----:B------:R-:W0:Y:S01]  /*1030*/  MUFU.RSQ R100, R100 ;  /* 0x0000006400647308 */ /* 0x000e220000001400 */
[----:B------:R-:W-:Y:S01]  /*1040*/  IADD3.X R13, R162, UR27, RZ, P1, !PT ;  /* 0x0000001ba20d7c10 */ /* 0x000fe20008ffe4ff */
[----:B---3--:R-:W-:-:S02]  /*1050*/  HADD2.F32 R75, -RZ, R4.H0_H0 ;  /* 0x20000004ff4b7230 */ /* 0x008fc40000004100 */
[--C-:B----4-:R-:W-:Y:S02]  /*1060*/  HADD2.F32 R43, -RZ, R40.reuse.H0_H0 ;  /* 0x20000028ff2b7230 */ /* 0x110fe40000004100 */
[----:B------:R-:W-:Y:S02]  /*1070*/  HADD2.F32 R45, -RZ, R40.H1_H1 ;  /* 0x30000028ff2d7230 */ /* 0x000fe40000004100 */
[----:B-----5:R-:W-:Y:S02]  /*1080*/  HADD2.F32 R0, -RZ, R2.H0_H0 ;  /* 0x20000002ff007230 */ /* 0x020fe40000004100 */
[C---:B------:R-:W-:Y:S01]  /*1090*/  FADD.FTZ R43, -R74.reuse, R43 ;  /* 0x0000002b4a2b7221 */ /* 0x040fe20000010100 */
[----:B------:R-:W-:Y:S01]  /*10a0*/  IADD3.X R63, RZ, R27, RZ, P0, !PT ;  /* 0x0000001bff3f7210 */ /* 0x000fe200007fe4ff */
[----:B------:R-:W-:Y:S02]  /*10b0*/  HADD2.F32 R65, -RZ, R4.H1_H1 ;  /* 0x30000004ff417230 */ /* 0x000fe40000004100 */
[----:B------:R-:W-:Y:S01]  /*10c0*/  FADD.FTZ R159, -R74, R45 ;  /* 0x0000002d4a9f7221 */ /* 0x000fe20000010100 */
[----:B------:R-:W-:-:S02]  /*10d0*/  HADD2.F32 R64, -RZ, R2.H1_H1 ;  /* 0x30000002ff407230 */ /* 0x000fc40000004100 */
[----:B------:R-:W-:Y:S01]  /*10e0*/  FMUL.FTZ R45, R0, R75 ;  /* 0x0000004b002d7220 */ /* 0x000fe20000410000 */
[----:B0-----:R-:W-:Y:S01]  /*10f0*/  FMUL.FTZ R160, R100, R43 ;  /* 0x0000002b64a07220 */ /* 0x001fe20000410000 */
[C---:B------:R-:W-:Y:S01]  /*1100*/  SHF.L.U64.HI R63, R62.reuse, 0x1, R63 ;  /* 0x000000013e3f7819 */ /* 0x040fe2000001023f */
[----:B------:R-:W3:Y:S01]  /*1110*/  LDG.E.64.CONSTANT R12, desc[UR18][R12.64] ;  /* 0x000000120c0c7981 */ /* 0x000ee2000c1e9b00 */
[----:B------:R-:W-:Y:S01]  /*1120*/  SHF.L.U32 R62, R62, 0x1, RZ ;  /* 0x000000013e3e7819 */ /* 0x000fe200000006ff */
[----:B------:R-:W-:Y:S01]  /*1130*/  FMUL.FTZ R4, R64, R65 ;  /* 0x0000004140047220 */ /* 0x000fe20000410000 */
[----:B------:R-:W-:Y:S01]  /*1140*/  FMUL.FTZ R159, R100, R159 ;  /* 0x0000009f649f7220 */ /* 0x000fe20000410000 */
[----:B------:R-:W-:Y:S01]  /*1150*/  FFMA.FTZ R2, R160, R45, RZ ;  /* 0x0000002da0027223 */ /* 0x000fe200000100ff */
[C---:B------:R-:W-:Y:S01]  /*1160*/  IADD3 R40, P0, R62.reuse, UR24, RZ ;  /* 0x000000183e287c10 */ /* 0x040fe2000ff1e0ff */
[--C-:B------:R-:W-:Y:S02]  /*1170*/  HADD2.F32 R47, -RZ, R41.reuse.H0_H0 ;  /* 0x20000029ff2f7230 */ /* 0x100fe40000004100 */
[----:B------:R-:W-:Y:S01]  /*1180*/  FFMA.FTZ R45, R159, R4, R2 ;  /* 0x000000049f2d7223 */ /* 0x000fe20000010002 */
[----:B------:R-:W-:Y:S01]  /*1190*/  HADD2.F32 R49, -RZ, R41.H1_H1 ;  /* 0x30000029ff317230 */ /* 0x000fe20000004100 */
[----:B------:R-:W-:-:S02]  /*11a0*/  IADD3 R4, P1, R62, UR26, RZ ;  /* 0x0000001a3e047c10 */ /* 0x000fc4000ff3e0ff */
[----:B------:R-:W-:Y:S01]  /*11b0*/  IADD3.X R41, R63, UR25, RZ, P0, !PT ;  /* 0x000000193f297c10 */ /* 0x000fe200087fe4ff */
[--C-:B------:R-:W-:Y:S01]  /*11c0*/  HADD2.F32 R61, -RZ, R5.reuse.H0_H0 ;  /* 0x20000005ff3d7230 */ /* 0x100fe20000004100 */
[----:B------:R-:W-:Y:S01]  /*11d0*/  IADD3 R43, R89, 0xc800, RZ ;  /* 0x0000c800592b7810 */ /* 0x000fe20007ffe0ff */
[----:B------:R-:W-:Y:S01]  /*11e0*/  HADD2.F32 R60, -RZ, R5.H1_H1 ;  /* 0x30000005ff3c7230 */ /* 0x000fe20000004100 */
[----:B------:R-:W-:Y:S01]  /*11f0*/  IADD3.X R5, R63, UR27, RZ, P1, !PT ;  /* 0x0000001b3f057c10 */ /* 0x000fe20008ffe4ff */
[--C-:B------:R-:W-:Y:S02]  /*1200*/  HADD2.F32 R59, -RZ, R3.reuse.H0_H0 ;  /* 0x20000003ff3b7230 */ /* 0x100fe40000004100 */
[----:B------:R-:W-:Y:S01]  /*1210*/  HADD2.F32 R58, -RZ, R3.H1_H1 ;  /* 0x30000003ff3a7230 */ /* 0x000fe20000004100 */
[----:B------:R-:W-:Y:S01]  /*1220*/  IADD3 R56, P0, R43, R26, RZ ;  /* 0x0000001a2b387210 */ /* 0x000fe20007f1e0ff */
[----:B------:R0:W4:Y:S03]  /*1230*/  LDG.E.64.CONSTANT R2, desc[UR18][R40.64] ;  /* 0x0000001228027981 */ /* 0x000126000c1e9b00 */
[----:B------:R-:W-:Y:S01]  /*1240*/  IADD3.X R57, RZ, R27, RZ, P0, !PT ;  /* 0x0000001bff397210 */ /* 0x000fe200007fe4ff */
[----:B------:R-:W5:Y:S03]  /*1250*/  LDG.E.64.CONSTANT R4, desc[UR18][R4.64] ;  /* 0x0000001204047981 */ /* 0x000f66000c1e9b00 */
[----:B------:R-:W-:-:S02]  /*1260*/  SHF.L.U64.HI R57, R56, 0x1, R57 ;  /* 0x0000000138397819 */ /* 0x000fc40000010239 */
[----:B------:R-:W-:Y:S01]  /*1270*/  SHF.L.U32 R56, R56, 0x1, RZ ;  /* 0x0000000138387819 */ /* 0x000fe200000006ff */
[----:B------:R-:W-:Y:S01]  /*1280*/  FADD.FTZ R47, -R74, R47 ;  /* 0x0000002f4a2f7221 */ /* 0x000fe20000010100 */
[----:B------:R-:W-:Y:S02]  /*1290*/  FMUL.FTZ R42, R59, R61 ;  /* 0x0000003d3b2a7220 */ /* 0x000fe40000410000 */
[----:B------:R-:W-:Y:S01]  /*12a0*/  IADD3 R76, P0, R56, UR24, RZ ;  /* 0x00000018384c7c10 */ /* 0x000fe2000ff1e0ff */
[----:B------:R-:W-:Y:S01]  /*12b0*/  FMUL.FTZ R158, R100, R47 ;  /* 0x0000002f649e7220 */ /* 0x000fe20000410000 */
[----:B------:R-:W-:Y:S02]  /*12c0*/  IADD3 R78, P1, R56, UR26, RZ ;  /* 0x0000001a384e7c10 */ /* 0x000fe4000ff3e0ff */
[----:B------:R-:W-:Y:S01]  /*12d0*/  IADD3.X R77, R57, UR25, RZ, P0, !PT ;  /* 0x00000019394d7c10 */ /* 0x000fe200087fe4ff */
[----:B------:R-:W-:Y:S01]  /*12e0*/  FFMA.FTZ R42, R158, R42, R45 ;  /* 0x0000002a9e2a7223 */ /* 0x000fe2000001002d */
[----:B------:R-:W-:-:S02]  /*12f0*/  HADD2.F32 R45, -RZ, R36.H0_H0 ;  /* 0x20000024ff2d7230 */ /* 0x000fc40000004100 */
[----:B------:R-:W-:Y:S01]  /*1300*/  FADD.FTZ R49, -R74, R49 ;  /* 0x000000314a317221 */ /* 0x000fe20000010100 */
[----:B------:R-:W-:Y:S01]  /*1310*/  IADD3.X R79, R57, UR27, RZ, P1, !PT ;  /* 0x0000001b394f7c10 */ /* 0x000fe20008ffe4ff */
[----:B0-----:R-:W-:Y:S01]  /*1320*/  HADD2.F32 R41, -RZ, R36.H1_H1 ;  /* 0x30000024ff297230 */ /* 0x001fe20000004100 */
[----:B------:R-:W5:Y:S01]  /*1330*/  LDG.E.64.CONSTANT R76, desc[UR18][R76.64] ;  /* 0x000000124c4c7981 */ /* 0x000f62000c1e9b00 */
[--C-:B------:R-:W-:Y:S02]  /*1340*/  HADD2.F32 R55, -RZ, R38.reuse.H0_H0 ;  /* 0x20000026ff377230 */ /* 0x100fe40000004100 */
[----:B------:R-:W-:Y:S01]  /*1350*/  FMUL.FTZ R43, R58, R60 ;  /* 0x0000003c3a2b7220 */ /* 0x000fe20000410000 */
[----:B------:R-:W-:Y:S01]  /*1360*/  FMUL.FTZ R157, R100, R49 ;  /* 0x00000031649d7220 */ /* 0x000fe20000410000 */
[C---:B------:R-:W-:Y:S01]  /*1370*/  FADD.FTZ R45, -R74.reuse, R45 ;  /* 0x0000002d4a2d7221 */ /* 0x040fe20000010100 */
[----:B------:R-:W5:Y:S01]  /*1380*/  LDG.E.64.CONSTANT R78, desc[UR18][R78.64] ;  /* 0x000000124e4e7981 */ /* 0x000f62000c1e9b00 */
[----:B------:R-:W-:Y:S01]  /*1390*/  FADD.FTZ R41, -R74, R41 ;  /* 0x000000294a297221 */ /* 0x000fe20000010100 */
[----:B------:R-:W-:Y:S01]  /*13a0*/  FFMA.FTZ R43, R157, R43, R42 ;  /* 0x0000002b9d2b7223 */ /* 0x000fe2000001002a */
[----:B------:R-:W-:Y:S01]  /*13b0*/  FMUL.FTZ R40, R75, R55 ;  /* 0x000000374b287220 */ /* 0x000fe20000410000 */
[----:B------:R-:W-:Y:S01]  /*13c0*/  FMUL.FTZ R156, R100, R45 ;  /* 0x0000002d649c7220 */ /* 0x000fe20000410000 */
[----:B------:R-:W-:-:S02]  /*13d0*/  HADD2.F32 R54, -RZ, R38.H1_H1 ;  /* 0x30000026ff367230 */ /* 0x000fc40000004100 */
[----:B------:R-:W-:Y:S01]  /*13e0*/  FMUL.FTZ R155, R100, R41 ;  /* 0x00000029649b7220 */ /* 0x000fe20000410000 */
[----:B------:R-:W-:Y:S01]  /*13f0*/  IADD3 R41, R89, 0xdc00, RZ ;  /* 0x0000dc0059297810 */ /* 0x000fe20007ffe0ff */
[----:B------:R-:W-:Y:S01]  /*1400*/  FFMA.FTZ R40, R156, R40, R43 ;  /* 0x000000289c287223 */ /* 0x000fe2000001002b */
[----:B------:R-:W-:Y:S02]  /*1410*/  HADD2.F32 R43, -RZ, R37.H0_H0 ;  /* 0x20000025ff2b7230 */ /* 0x000fe40000004100 */
[----:B------:R-:W-:Y:S01]  /*1420*/  FMUL.FTZ R36, R65, R54 ;  /* 0x0000003641247220 */ /* 0x000fe20000410000 */
[--C-:B------:R-:W-:Y:S01]  /*1430*/  HADD2.F32 R53, -RZ, R39.reuse.H0_H0 ;  /* 0x20000027ff357230 */ /* 0x100fe20000004100 */
[----:B------:R-:W-:Y:S01]  /*1440*/  IADD3 R41, P0, R41, R26, RZ ;  /* 0x0000001a29297210 */ /* 0x000fe20007f1e0ff */
[----:B------:R-:W-:Y:S02]  /*1450*/  HADD2.F32 R52, -RZ, R39.H1_H1 ;  /* 0x30000027ff347230 */ /* 0x000fe40000004100 */
[----:B------:R-:W-:-:S02]  /*1460*/  HADD2.F32 R39, -RZ, R34.H0_H0 ;  /* 0x20000022ff277230 */ /* 0x000fc40000004100 */
[C---:B------:R-:W-:Y:S01]  /*1470*/  FADD.FTZ R45, -R74.reuse, R43 ;  /* 0x0000002b4a2d7221 */ /* 0x040fe20000010100 */
[----:B------:R-:W-:Y:S02]  /*1480*/  HADD2.F32 R37, -RZ, R37.H1_H1 ;  /* 0x30000025ff257230 */ /* 0x000fe40000004100 */
[----:B------:R-:W-:Y:S01]  /*1490*/  FFMA.FTZ R43, R155, R36, R40 ;  /* 0x000000249b2b7223 */ /* 0x000fe20000010028 */
[----:B------:R-:W-:Y:S01]  /*14a0*/  IADD3.X R40, RZ, R27, RZ, P0, !PT ;  /* 0x0000001bff287210 */ /* 0x000fe200007fe4ff */
[----:B------:R-:W-:Y:S01]  /*14b0*/  FADD.FTZ R39, -R74, R39 ;  /* 0x000000274a277221 */ /* 0x000fe20000010100 */
[----:B------:R-:W-:Y:S01]  /*14c0*/  SHF.L.U32 R51, R41, 0x1, RZ ;  /* 0x0000000129337819 */ /* 0x000fe200000006ff */
[----:B------:R-:W-:Y:S01]  /*14d0*/  FMUL.FTZ R36, R61, R53 ;  /* 0x000000353d247220 */ /* 0x000fe20000410000 */
[----:B------:R-:W-:Y:S01]  /*14e0*/  FMUL.FTZ R154, R100, R45 ;  /* 0x0000002d649a7220 */ /* 0x000fe20000410000 */
[----:B------:R-:W-:Y:S01]  /*14f0*/  FADD.FTZ R37, -R74, R37 ;  /* 0x000000254a257221 */ /* 0x000fe20000010100 */
[----:B------:R-:W-:Y:S01]  /*1500*/  SHF.L.U64.HI R49, R41, 0x1, R40 ;  /* 0x0000000129317819 */ /* 0x000fe20000010228 */
[----:B------:R-:W-:Y:S01]  /*1510*/  FMUL.FTZ R152, R100, R39 ;  /* 0x0000002764987220 */ /* 0x000fe20000410000 */
[----:B------:R-:W-:Y:S01]  /*1520*/  IADD3 R80, P0, R51, UR24, RZ ;  /* 0x0000001833507c10 */ /* 0x000fe2000ff1e0ff */
[----:B------:R-:W-:Y:S01]  /*1530*/  FFMA.FTZ R36, R154, R36, R43 ;  /* 0x000000249a247223 */ /* 0x000fe2000001002b */
[----:B------:R-:W-:Y:S01]  /*1540*/  FMUL.FTZ R38, R60, R52 ;  /* 0x000000343c267220 */ /* 0x000fe20000410000 */
[----:B------:R-:W-:Y:S01]  /*1550*/  FMUL.FTZ R153, R100, R37 ;  /* 0x0000002564997220 */ /* 0x000fe20000410000 */
[----:B------:R-:W-:-:S02]  /*1560*/  HADD2.F32 R50, -RZ, R32.H0_H0 ;  /* 0x20000020ff327230 */ /* 0x000fc40000004100 */
[----:B------:R-:W-:Y:S01]  /*1570*/  HADD2.F32 R39, -RZ, R34.H1_H1 ;  /* 0x30000022ff277230 */ /* 0x000fe20000004100 */
[----:B------:R-:W-:Y:S02]  /*1580*/  IADD3 R82, P1, R51, UR26, RZ ;  /* 0x0000001a33527c10 */ /* 0x000fe4000ff3e0ff */
[----:B------:R-:W-:Y:S01]  /*1590*/  IADD3.X R81, R49, UR25, RZ, P0, !PT ;  /* 0x0000001931517c10 */ /* 0x000fe200087fe4ff */
[----:B------:R-:W-:Y:S01]  /*15a0*/  FFMA.FTZ R37, R153, R38, R36 ;  /* 0x0000002699257223 */ /* 0x000fe20000010024 */
[----:B------:R-:W-:Y:S02]  /*15b0*/  HADD2.F32 R48, -RZ, R32.H1_H1 ;  /* 0x30000020ff307230 */ /* 0x000fe40000004100 */
[----:B------:R-:W-:Y:S01]  /*15c0*/  FMUL.FTZ R36, R75, R50 ;  /* 0x000000324b247220 */ /* 0x000fe20000410000 */
[----:B------:R-:W-:Y:S01]  /*15d0*/  FADD.FTZ R39, -R74, R39 ;  /* 0x000000274a277221 */ /* 0x000fe20000010100 */
[----:B------:R-:W-:Y:S01]  /*15e0*/  IADD3.X R83, R49, UR27, RZ, P1, !PT ;  /* 0x0000001b31537c10 */ /* 0x000fe20008ffe4ff */
[----:B------:R-:W5:Y:S01]  /*15f0*/  LDG.E.64.CONSTANT R80, desc[UR18][R80.64] ;  /* 0x0000001250507981 */ /* 0x000f62000c1e9b00 */
[----:B------:R-:W-:Y:S01]  /*1600*/  FFMA.FTZ R37, R152, R36, R37 ;  /* 0x0000002498257223 */ /* 0x000fe20000010025 */
[----:B------:R-:W-:Y:S01]  /*1610*/  FMUL.FTZ R32, R65, R48 ;  /* 0x0000003041207220 */ /* 0x000fe20000410000 */
[----:B------:R-:W-:-:S02]  /*1620*/  FMUL.FTZ R150, R100, R39 ;  /* 0x0000002764967220 */ /* 0x000fc40000410000 */
[----:B------:R-:W5:Y:S01]  /*1630*/  LDG.E.64.CONSTANT R82, desc[UR18][R82.64] ;  /* 0x0000001252527981 */ /* 0x000f62000c1e9b00 */
[--C-:B------:R-:W-:Y:S02]  /*1640*/  HADD2.F32 R41, -RZ, R35.reuse.H0_H0 ;  /* 0x20000023ff297230 */ /* 0x100fe40000004100 */
[----:B------:R-:W-:Y:S01]  /*1650*/  FFMA.FTZ R32, R150, R32, R37 ;  /* 0x0000002096207223 */ /* 0x000fe20000010025 */
[----:B------:R-:W-:Y:S01]  /*1660*/  HADD2.F32 R37, -RZ, R35.H1_H1 ;  /* 0x30000023ff257230 */ /* 0x000fe20000004100 */
[----:B------:R-:W-:-:S04]  /*1670*/  IADD3 R35, R89, 0xf000, RZ ;  /* 0x0000f00059237810 */ /* 0x000fc80007ffe0ff */
[----:B------:R-:W-:Y:S01]  /*1680*/  IADD3 R44, P0, R35, R26, RZ ;  /* 0x0000001a232c7210 */ /* 0x000fe20007f1e0ff */
[----:B------:R-:W-:-:S03]  /*1690*/  HADD2.F32 R47, -RZ, R33.H0_H0 ;  /* 0x20000021ff2f7230 */ /* 0x000fc60000004100 */
[----:B------:R-:W-:Y:S01]  /*16a0*/  IADD3.X R45, RZ, R27, RZ, P0, !PT ;  /* 0x0000001bff2d7210 */ /* 0x000fe200007fe4ff */
[----:B------:R-:W-:Y:S02]  /*16b0*/  HADD2.F32 R35, -RZ, R28.H0_H0 ;  /* 0x2000001cff237230 */ /* 0x000fe40000004100 */
[----:B------:R-:W-:Y:S01]  /*16c0*/  FADD.FTZ R41, -R74, R41 ;  /* 0x000000294a297221 */ /* 0x000fe20000010100 */
[C---:B------:R-:W-:Y:S02]  /*16d0*/  SHF.L.U64.HI R45, R44.reuse, 0x1, R45 ;  /* 0x000000012c2d7819 */ /* 0x040fe4000001022d */
[----:B------:R-:W-:Y:S01]  /*16e0*/  SHF.L.U32 R44, R44, 0x1, RZ ;  /* 0x000000012c2c7819 */ /* 0x000fe200000006ff */
[----:B------:R-:W-:Y:S01]  /*16f0*/  FMUL.FTZ R34, R61, R47 ;  /* 0x0000002f3d227220 */ /* 0x000fe20000410000 */
[----:B------:R-:W-:Y:S01]  /*1700*/  FMUL.FTZ R149, R100, R41 ;  /* 0x0000002964957220 */ /* 0x000fe20000410000 */
[----:B------:R-:W-:Y:S02]  /*1710*/  HADD2.F32 R46, -RZ, R33.H1_H1 ;  /* 0x30000021ff2e7230 */ /* 0x000fe40000004100 */
[C---:B------:R-:W-:Y:S01]  /*1720*/  FADD.FTZ R35, -R74.reuse, R35 ;  /* 0x000000234a237221 */ /* 0x040fe20000010100 */
[----:B------:R-:W-:Y:S01]  /*1730*/  FADD.FTZ R37, -R74, R37 ;  /* 0x000000254a257221 */ /* 0x000fe20000010100 */
[----:B------:R-:W-:Y:S01]  /*1740*/  IADD3 R84, P0, R44, UR24, RZ ;  /* 0x000000182c547c10 */ /* 0x000fe2000ff1e0ff */
[----:B------:R-:W-:Y:S01]  /*1750*/  FFMA.FTZ R33, R149, R34, R32 ;  /* 0x0000002295217223 */ /* 0x000fe20000010020 */
[----:B------:R-:W-:Y:S01]  /*1760*/  FMUL.FTZ R147, R100, R35 ;  /* 0x0000002364937220 */ /* 0x000fe20000410000 */
[----:B------:R-:W-:Y:S01]  /*1770*/  FMUL.FTZ R32, R60, R46 ;  /* 0x0000002e3c207220 */ /* 0x000fe20000410000 */
[----:B------:R-:W-:Y:S01]  /*1780*/  FMUL.FTZ R148, R100, R37 ;  /* 0x0000002564947220 */ /* 0x000fe20000410000 */
[----:B------:R-:W-:Y:S01]  /*1790*/  HADD2.F32 R43, -RZ, R30.H0_H0 ;  /* 0x2000001eff2b7230 */ /* 0x000fe20000004100 */
[----:B------:R-:W-:Y:S01]  /*17a0*/  IADD3 R86, P1, R44, UR26, RZ ;  /* 0x0000001a2c567c10 */ /* 0x000fe2000ff3e0ff */
[----:B------:R-:W-:Y:S01]  /*17b0*/  HADD2.F32 R35, -RZ, R28.H1_H1 ;  /* 0x3000001cff237230 */ /* 0x000fe20000004100 */
[----:B------:R-:W-:Y:S01]  /*17c0*/  IADD3.X R85, R45, UR25, RZ, P0, !PT ;  /* 0x000000192d557c10 */ /* 0x000fe200087fe4ff */
[----:B------:R-:W-:Y:S01]  /*17d0*/  FFMA.FTZ R32, R148, R32, R33 ;  /* 0x0000002094207223 */ /* 0x000fe20000010021 */
[----:B------:R-:W-:-:S02]  /*17e0*/  HADD2.F32 R42, -RZ, R30.H1_H1 ;  /* 0x3000001eff2a7230 */ /* 0x000fc40000004100 */
[----:B------:R-:W-:Y:S01]  /*17f0*/  FMUL.FTZ R33, R75, R43 ;  /* 0x0000002b4b217220 */ /* 0x000fe20000410000 */
[----:B------:R-:W-:Y:S01]  /*1800*/  IADD3.X R87, R45, UR27, RZ, P1, !PT ;  /* 0x0000001b2d577c10 */ /* 0x000fe20008ffe4ff */
[----:B------:R-:W-:Y:S01]  /*1810*/  FADD.FTZ R35, -R74, R35 ;  /* 0x000000234a237221 */ /* 0x000fe20000010100 */
[----:B------:R-:W5:Y:S01]  /*1820*/  LDG.E.64.CONSTANT R84, desc[UR18][R84.64] ;  /* 0x0000001254547981 */ /* 0x000f62000c1e9b00 */
[----:B------:R-:W-:Y:S01]  /*1830*/  FFMA.FTZ R33, R147, R33, R32 ;  /* 0x0000002193217223 */ /* 0x000fe20000010020 */
[----:B------:R-:W-:Y:S01]  /*1840*/  FMUL.FTZ R28, R65, R42 ;  /* 0x0000002a411c7220 */ /* 0x000fe20000410000 */
[----:B------:R-:W-:Y:S01]  /*1850*/  FMUL.FTZ R146, R100, R35 ;  /* 0x0000002364927220 */ /* 0x000fe20000410000 */
[----:B------:R-:W5:Y:S01]  /*1860*/  LDG.E.64.CONSTANT R86, desc[UR18][R86.64] ;  /* 0x0000001256567981 */ /* 0x000f62000c1e9b00 */
[----:B------:R-:W-:Y:S02]  /*1870*/  HADD2.F32 R35, -RZ, R29.H0_H0 ;  /* 0x2000001dff237230 */ /* 0x000fe40000004100 */
[----:B------:R-:W-:Y:S01]  /*1880*/  FFMA.FTZ R28, R146, R28, R33 ;  /* 0x0000001c921c7223 */ /* 0x000fe20000010021 */
[----:B------:R-:W-:Y:S01]  /*1890*/  IADD3 R33, R89, 0x10400, RZ ;  /* 0x0001040059217810 */ /* 0x000fe20007ffe0ff */
[----:B------:R-:W-:-:S02]  /*18a0*/  HADD2.F32 R41, -RZ, R31.H0_H0 ;  /* 0x2000001fff297230 */ /* 0x000fc40000004100 */
[----:B------:R-:W-:Y:S01]  /*18b0*/  FADD.FTZ R145, -R74, R35 ;  /* 0x000000234a917221 */ /* 0x000fe20000010100 */
[-C--:B------:R-:W-:Y:S02]  /*18c0*/  IADD3 R38, P0, R33, R26.reuse, RZ ;  /* 0x0000001a21267210 */ /* 0x080fe40007f1e0ff */
[C---:B------:R-:W-:Y:S02]  /*18d0*/  IADD3 R35, R89.reuse, 0x11800, RZ ;  /* 0x0001180059237810 */ /* 0x040fe40007ffe0ff */
[----:B------:R-:W-:Y:S02]  /*18e0*/  IADD3 R89, R89, 0x12c00, RZ ;  /* 0x00012c0059597810 */ /* 0x000fe40007ffe0ff */
[----:B------:R-:W-:Y:S01]  /*18f0*/  IADD3.X R39, RZ, R27, RZ, P0, !PT ;  /* 0x0000001bff277210 */ /* 0x000fe200007fe4ff */
[----:B------:R-:W-:Y:S01]  /*1900*/  FMUL.FTZ R30, R61, R41 ;  /* 0x000000293d1e7220 */ /* 0x000fe20000410000 */
[----:B------:R-:W-:Y:S01]  /*1910*/  FMUL.FTZ R145, R100, R145 ;  /* 0x0000009164917220 */ /* 0x000fe20000410000 */
[----:B------:R-:W-:-:S02]  /*1920*/  IADD3 R35, P1, R35, R26, RZ ;  /* 0x0000001a23237210 */ /* 0x000fc40007f3e0ff */
[----:B------:R-:W-:Y:S02]  /*1930*/  IADD3 R89, P2, R89, R26, RZ ;  /* 0x0000001a59597210 */ /* 0x000fe40007f5e0ff */
[C---:B------:R-:W-:Y:S01]  /*1940*/  SHF.L.U64.HI R39, R38.reuse, 0x1, R39 ;  /* 0x0000000126277819 */ /* 0x040fe20000010227 */
[----:B------:R-:W-:Y:S01]  /*1950*/  FFMA.FTZ R33, R145, R30, R28 ;  /* 0x0000001e91217223 */ /* 0x000fe2000001001c */
[----:B------:R-:W-:Y:S02]  /*1960*/  SHF.L.U32 R38, R38, 0x1, RZ ;  /* 0x0000000126267819 */ /* 0x000fe400000006ff */
[-C--:B------:R-:W-:Y:S02]  /*1970*/  IADD3.X R28, RZ, R27.reuse, RZ, P1, !PT ;  /* 0x0000001bff1c7210 */ /* 0x080fe40000ffe4ff */
[----:B------:R-:W-:Y:S02]  /*1980*/  IADD3.X R26, RZ, R27, RZ, P2, !PT ;  /* 0x0000001bff1a7210 */ /* 0x000fe400017fe4ff */
[----:B------:R-:W-:-:S02]  /*1990*/  SHF.L.U32 R36, R35, 0x1, RZ ;  /* 0x0000000123247819 */ /* 0x000fc400000006ff */
[----:B------:R-:W-:Y:S02]  /*19a0*/  IADD3 R88, P0, R38, UR24, RZ ;  /* 0x0000001826587c10 */ /* 0x000fe4000ff1e0ff */
[----:B------:R-:W-:Y:S02]  /*19b0*/  SHF.L.U64.HI R37, R35, 0x1, R28 ;  /* 0x0000000123257819 */ /* 0x000fe4000001021c */
[C---:B------:R-:W-:Y:S02]  /*19c0*/  SHF.L.U64.HI R35, R89.reuse, 0x1, R26 ;  /* 0x0000000159237819 */ /* 0x040fe4000001021a */
[----:B------:R-:W-:Y:S02]  /*19d0*/  SHF.L.U32 R34, R89, 0x1, RZ ;  /* 0x0000000159227819 */ /* 0x000fe400000006ff */
[----:B------:R-:W-:Y:S02]  /*19e0*/  IADD3 R90, P1, R36, UR24, RZ ;  /* 0x00000018245a7c10 */ /* 0x000fe4000ff3e0ff */
[----:B------:R-:W-:-:S02]  /*19f0*/  IADD3.X R89, R39, UR25, RZ, P0, !PT ;  /* 0x0000001927597c10 */ /* 0x000fc400087fe4ff */
[----:B------:R-:W-:Y:S02]  /*1a00*/  IADD3.X R91, R37, UR25, RZ, P1, !PT ;  /* 0x00000019255b7c10 */ /* 0x000fe40008ffe4ff */
[----:B------:R-:W-:Y:S02]  /*1a10*/  IADD3 R92, P2, R34, UR24, RZ ;  /* 0x00000018225c7c10 */ /* 0x000fe4000ff5e0ff */
[----:B------:R-:W5:Y:S02]  /*1a20*/  LDG.E.64.CONSTANT R88, desc[UR18][R88.64] ;  /* 0x0000001258587981 */ /* 0x000f64000c1e9b00 */
[----:B------:R-:W-:Y:S02]  /*1a30*/  IADD3.X R93, R35, UR25, RZ, P2, !PT ;  /* 0x00000019235d7c10 */ /* 0x000fe400097fe4ff */
[----:B------:R-:W5:Y:S04]  /*1a40*/  LDG.E.64.CONSTANT R90, desc[UR18][R90.64] ;  /* 0x000000125a5a7981 */ /* 0x000f68000c1e9b00 */
[----:B------:R-:W5:Y:S01]  /*1a50*/  LDG.E.64.CONSTANT R92, desc[UR18][R92.64] ;  /* 0x000000125c5c7981 */ /* 0x000f62000c1e9b00 */
[----:B------:R-:W-:Y:S01]  /*1a60*/  HADD2.F32 R95, -RZ, R25.H0_H0 ;  /* 0x20000019ff5f7230 */ /* 0x000fe20000004100 */
[----:B------:R-:W-:-:S04]  /*1a70*/  IADD3 R94, P0, R38, UR26, RZ ;  /* 0x0000001a265e7c10 */ /* 0x000fc8000ff1e0ff */
[----:B------:R-:W-:-:S04]  /*1a80*/  FADD.FTZ R95, -R74, R95 ;  /* 0x0000005f4a5f7221 */ /* 0x000fc80000010100 */
[----:B------:R-:W-:Y:S01]  /*1a90*/  FMUL.FTZ R141, R100, R95 ;  /* 0x0000005f648d7220 */ /* 0x000fe20000410000 */
[----:B------:R-:W-:-:S06]  /*1aa0*/  IADD3.X R95, R39, UR27, RZ, P0, !PT ;  /* 0x0000001b275f7c10 */ /* 0x000fcc00087fe4ff */
[----:B------:R-:W5:Y:S01]  /*1ab0*/  LDG.E.64.CONSTANT R94, desc[UR18][R94.64] ;  /* 0x000000125e5e7981 */ /* 0x000f62000c1e9b00 */
[----:B------:R-:W-:Y:S02]  /*1ac0*/  HADD2.F32 R29, -RZ, R29.H1_H1 ;  /* 0x3000001dff1d7230 */ /* 0x000fe40000004100 */
[----:B------:R-:W-:Y:S02]  /*1ad0*/  HADD2.F32 R40, -RZ, R31.H1_H1 ;  /* 0x3000001fff287230 */ /* 0x000fe40000004100 */
[----:B------:R-:W-:Y:S02]  /*1ae0*/  HADD2.F32 R97, -RZ, R19.H0_H0 ;  /* 0x20000013ff617230 */ /* 0x000fe40000004100 */
[----:B------:R-:W-:Y:S01]  /*1af0*/  FADD.FTZ R29, -R74, R29 ;  /* 0x0000001d4a1d7221 */ /* 0x000fe20000010100 */
[--C-:B------:R-:W-:Y:S02]  /*1b00*/  HADD2.F32 R27, -RZ, R24.reuse.H0_H0 ;  /* 0x20000018ff1b7230 */ /* 0x100fe40000004100 */
[----:B------:R-:W-:Y:S01]  /*1b10*/  FMUL.FTZ R26, R60, R40 ;  /* 0x000000283c1a7220 */ /* 0x000fe20000410000 */
[----:B------:R-:W-:Y:S01]  /*1b20*/  FMUL.FTZ R144, R100, R29 ;  /* 0x0000001d64907220 */ /* 0x000fe20000410000 */
[----:B------:R-:W-:Y:S01]  /*1b30*/  FADD.FTZ R97, -R74, R97 ;  /* 0x000000614a617221 */ /* 0x000fe20000010100 */
[----:B------:R-:W-:Y:S01]  /*1b40*/  IADD3 R96, P0, R36, UR26, RZ ;  /* 0x0000001a24607c10 */ /* 0x000fe2000ff1e0ff */
[----:B------:R-:W-:-:S02]  /*1b50*/  HADD2.F32 R29, -RZ, R24.H1_H1 ;  /* 0x30000018ff1d7230 */ /* 0x000fc40000004100 */
[----:B------:R-:W-:Y:S01]  /*1b60*/  FFMA.FTZ R26, R144, R26, R33 ;  /* 0x0000001a901a7223 */ /* 0x000fe20000010021 */
[--C-:B------:R-:W-:Y:S02]  /*1b70*/  HADD2.F32 R33, -RZ, R22.reuse.H0_H0 ;  /* 0x20000016ff217230 */ /* 0x100fe40000004100 */
[----:B------:R-:W-:Y:S01]  /*1b80*/  FMUL.FTZ R137, R100, R97 ;  /* 0x0000006164897220 */ /* 0x000fe20000410000 */
[----:B------:R-:W-:Y:S01]  /*1b90*/  FADD.FTZ R27, -R74, R27 ;  /* 0x0000001b4a1b7221 */ /* 0x000fe20000010100 */
[----:B------:R-:W-:Y:S01]  /*1ba0*/  IADD3.X R97, R37, UR27, RZ, P0, !PT ;  /* 0x0000001b25617c10 */ /* 0x000fe200087fe4ff */
[----:B------:R-:W-:Y:S02]  /*1bb0*/  HADD2.F32 R32, -RZ, R22.H1_H1 ;  /* 0x30000016ff207230 */ /* 0x000fe40000004100 */
[----:B------:R-:W-:Y:S01]  /*1bc0*/  FMUL.FTZ R24, R75, R33 ;  /* 0x000000214b187220 */ /* 0x000fe20000410000 */
[----:B------:R-:W-:Y:S01]  /*1bd0*/  FMUL.FTZ R143, R100, R27 ;  /* 0x0000001b648f7220 */ /* 0x000fe20000410000 */
[----:B------:R-:W-:Y:S01]  /*1be0*/  FADD.FTZ R29, -R74, R29 ;  /* 0x0000001d4a1d7221 */ /* 0x000fe20000010100 */
[----:B------:R-:W-:Y:S01]  /*1bf0*/  HADD2.F32 R31, -RZ, R23.H0_H0 ;  /* 0x20000017ff1f7230 */ /* 0x000fe20000004100 */
[----:B------:R-:W5:Y:S01]  /*1c00*/  LDG.E.64.CONSTANT R96, desc[UR18][R96.64] ;  /* 0x0000001260607981 */ /* 0x000f62000c1e9b00 */
[----:B------:R-:W-:Y:S01]  /*1c10*/  FFMA.FTZ R27, R143, R24, R26 ;  /* 0x000000188f1b7223 */ /* 0x000fe2000001001a */
[----:B------:R-:W-:Y:S01]  /*1c20*/  FMUL.FTZ R22, R65, R32 ;  /* 0x0000002041167220 */ /* 0x000fe20000410000 */
[----:B------:R-:W-:Y:S01]  /*1c30*/  FMUL.FTZ R142, R100, R29 ;  /* 0x0000001d648e7220 */ /* 0x000fe20000410000 */
[----:B------:R-:W-:-:S02]  /*1c40*/  HADD2.F32 R25, -RZ, R25.H1_H1 ;  /* 0x30000019ff197230 */ /* 0x000fc40000004100 */
[----:B------:R-:W-:Y:S01]  /*1c50*/  FMUL.FTZ R24, R61, R31 ;  /* 0x0000001f3d187220 */ /* 0x000fe20000410000 */
[----:B------:R-:W-:Y:S02]  /*1c60*/  HADD2.F32 R30, -RZ, R23.H1_H1 ;  /* 0x30000017ff1e7230 */ /* 0x000fe40000004100 */
[----:B------:R-:W-:Y:S01]  /*1c70*/  FFMA.FTZ R22, R142, R22, R27 ;  /* 0x000000168e167223 */ /* 0x000fe2000001001b */
[----:B------:R-:W-:Y:S01]  /*1c80*/  FADD.FTZ R25, -R74, R25 ;  /* 0x000000194a197221 */ /* 0x000fe20000010100 */
[----:B------:R-:W-:Y:S02]  /*1c90*/  HADD2.F32 R27, -RZ, R18.H0_H0 ;  /* 0x20000012ff1b7230 */ /* 0x000fe40000004100 */
[----:B------:R-:W-:Y:S01]  /*1ca0*/  FFMA.FTZ R23, R141, R24, R22 ;  /* 0x000000188d177223 */ /* 0x000fe20000010016 */
[----:B------:R-:W-:Y:S01]  /*1cb0*/  FMUL.FTZ R22, R60, R30 ;  /* 0x0000001e3c167220 */ /* 0x000fe20000410000 */
[----:B------:R-:W-:Y:S01]  /*1cc0*/  FMUL.FTZ R140, R100, R25 ;  /* 0x00000019648c7220 */ /* 0x000fe20000410000 */
[----:B------:R-:W-:-:S02]  /*1cd0*/  HADD2.F32 R29, -RZ, R20.H0_H0 ;  /* 0x20000014ff1d7230 */ /* 0x000fc40000004100 */
[----:B------:R-:W-:Y:S01]  /*1ce0*/  FADD.FTZ R27, -R74, R27 ;  /* 0x0000001b4a1b7221 */ /* 0x000fe20000010100 */
[----:B------:R-:W-:Y:S01]  /*1cf0*/  FFMA.FTZ R22, R140, R22, R23 ;  /* 0x000000168c167223 */ /* 0x000fe20000010017 */
[----:B------:R-:W-:Y:S02]  /*1d00*/  HADD2.F32 R23, -RZ, R18.H1_H1 ;  /* 0x30000012ff177230 */ /* 0x000fe40000004100 */
[----:B------:R-:W-:Y:S02]  /*1d10*/  HADD2.F32 R99, -RZ, R15.H0_H0 ;  /* 0x2000000fff637230 */ /* 0x000fe40000004100 */
[----:B------:R-:W-:Y:S01]  /*1d20*/  FMUL.FTZ R18, R75, R29 ;  /* 0x0000001d4b127220 */ /* 0x000fe20000410000 */
[----:B------:R-:W-:Y:S01]  /*1d30*/  FMUL.FTZ R139, R100, R27 ;  /* 0x0000001b648b7220 */ /* 0x000fe20000410000 */
[----:B------:R-:W-:Y:S02]  /*1d40*/  HADD2.F32 R28, -RZ, R20.H1_H1 ;  /* 0x30000014ff1c7230 */ /* 0x000fe40000004100 */
[C---:B------:R-:W-:Y:S01]  /*1d50*/  FADD.FTZ R25, -R74.reuse, R23 ;  /* 0x000000174a197221 */ /* 0x040fe20000010100 */
[----:B------:R-:W-:Y:S01]  /*1d60*/  FADD.FTZ R99, -R74, R99 ;  /* 0x000000634a637221 */ /* 0x000fe20000010100 */
[----:B------:R-:W-:Y:S01]  /*1d70*/  FFMA.FTZ R23, R139, R18, R22 ;  /* 0x000000128b177223 */ /* 0x000fe20000010016 */
[----:B------:R-:W-:Y:S01]  /*1d80*/  IADD3 R98, P0, R34, UR26, RZ ;  /* 0x0000001a22627c10 */ /* 0x000fe2000ff1e0ff */
[----:B------:R-:W-:Y:S01]  /*1d90*/  FMUL.FTZ R18, R65, R28 ;  /* 0x0000001c41127220 */ /* 0x000fe20000410000 */
[C---:B------:R-:W-:Y:S01]  /*1da0*/  FMUL.FTZ R138, R100.reuse, R25 ;  /* 0x00000019648a7220 */ /* 0x040fe20000410000 */
[----:B------:R-:W-:Y:S01]  /*1db0*/  FMUL.FTZ R133, R100, R99 ;  /* 0x0000006364857220 */ /* 0x000fe20000410000 */
[----:B------:R-:W-:Y:S01]  /*1dc0*/  IADD3.X R99, R35, UR27, RZ, P0, !PT ;  /* 0x0000001b23637c10 */ /* 0x000fe200087fe4ff */
[----:B------:R-:W-:-:S02]  /*1dd0*/  HADD2.F32 R27, -RZ, R21.H0_H0 ;  /* 0x20000015ff1b7230 */ /* 0x000fc40000004100 */
[----:B------:R-:W-:Y:S01]  /*1de0*/  FFMA.FTZ R18, R138, R18, R23 ;  /* 0x000000128a127223 */ /* 0x000fe20000010017 */
[----:B------:R-:W-:Y:S02]  /*1df0*/  HADD2.F32 R23, -RZ, R19.H1_H1 ;  /* 0x30000013ff177230 */ /* 0x000fe40000004100 */
[----:B------:R-:W-:Y:S02]  /*1e00*/  HADD2.F32 R26, -RZ, R21.H1_H1 ;  /* 0x30000015ff1a7230 */ /* 0x000fe40000004100 */
[----:B------:R-:W-:Y:S01]  /*1e10*/  FMUL.FTZ R19, R61, R27 ;  /* 0x0000001b3d137220 */ /* 0x000fe20000410000 */
[----:B------:R-:W5:Y:S01]  /*1e20*/  LDG.E.64.CONSTANT R98, desc[UR18][R98.64] ;  /* 0x0000001262627981 */ /* 0x000f62000c1e9b00 */
        /* <DEDUP_REMOVED lines=9> */
[----:B------:R-:W-:Y:S01]  /*1ec0*/  FMUL.FTZ R14, R75, R25 ;  /* 0x000000194b0e7220 */ /* 0x000fe20000410000 */
[----:B------:R-:W-:Y:S01]  /*1ed0*/  FMUL.FTZ R135, R100, R21 ;  /* 0x0000001564877220 */ /* 0x000fe20000410000 */
[----:B------:R-:W-:Y:S02]  /*1ee0*/  HADD2.F32 R24, -RZ, R16.H1_H1 ;  /* 0x30000010ff187230 */ /* 0x000fe40000004100 */
[----:B------:R-:W-:Y:S01]  /*1ef0*/  FADD.FTZ R21, -R74, R19 ;  /* 0x000000134a157221 */ /* 0x000fe20000010100 */
[----:B------:R-:W-:Y:S02]  /*1f00*/  FFMA.FTZ R19, R135, R14, R18 ;  /* 0x0000000e87137223 */ /* 0x000fe40000010012 */
[----:B------:R-:W-:Y:S01]  /*1f10*/  FMUL.FTZ R14, R65, R24 ;  /* 0x00000018410e7220 */ /* 0x000fe20000410000 */
[----:B------:R-:W-:Y:S01]  /*1f20*/  FMUL.FTZ R134, R100, R21 ;  /* 0x0000001564867220 */ /* 0x000fe20000410000 */
[----:B------:R-:W-:-:S03]  /*1f30*/  HADD2.F32 R23, -RZ, R17.H0_H0 ;  /* 0x20000011ff177230 */ /* 0x000fc60000004100 */
[----:B------:R-:W-:Y:S01]  /*1f40*/  FFMA.FTZ R14, R134, R14, R19 ;  /* 0x0000000e860e7223 */ /* 0x000fe20000010013 */
[----:B------:R-:W-:Y:S02]  /*1f50*/  HADD2.F32 R19, -RZ, R15.H1_H1 ;  /* 0x3000000fff137230 */ /* 0x000fe40000004100 */
[----:B------:R-:W-:Y:S01]  /*1f60*/  FMUL.FTZ R15, R61, R23 ;  /* 0x000000173d0f7220 */ /* 0x000fe20000410000 */
[----:B------:R-:W-:Y:S02]  /*1f70*/  HADD2.F32 R22, -RZ, R17.H1_H1 ;  /* 0x30000011ff167230 */ /* 0x000fe40000004100 */
[----:B------:R-:W-:Y:S01]  /*1f80*/  FADD.FTZ R19, -R74, R19 ;  /* 0x000000134a137221 */ /* 0x000fe20000010100 */
[----:B------:R-:W-:Y:S02]  /*1f90*/  FFMA.FTZ R15, R133, R15, R14 ;  /* 0x0000000f850f7223 */ /* 0x000fe4000001000e */
[----:B------:R-:W-:Y:S01]  /*1fa0*/  FMUL.FTZ R14, R60, R22 ;  /* 0x000000163c0e7220 */ /* 0x000fe20000410000 */
[----:B------:R-:W-:-:S02]  /*1fb0*/  HADD2.F32 R17, -RZ, R10.H0_H0 ;  /* 0x2000000aff117230 */ /* 0x000fc40000004100 */
[----:B------:R-:W-:Y:S01]  /*1fc0*/  FMUL.FTZ R132, R100, R19 ;  /* 0x0000001364847220 */ /* 0x000fe20000410000 */
[----:B------:R-:W-:-:S03]  /*1fd0*/  HADD2.F32 R21, -RZ, R8.H0_H0 ;  /* 0x20000008ff157230 */ /* 0x000fc60000004100 */
[----:B------:R-:W-:Y:S01]  /*1fe0*/  FFMA.FTZ R14, R132, R14, R15 ;  /* 0x0000000e840e7223 */ /* 0x000fe2000001000f */
[----:B------:R-:W-:Y:S01]  /*1ff0*/  FADD.FTZ R17, -R74, R17 ;  /* 0x000000114a117221 */ /* 0x000fe20000010100 */
[----:B------:R-:W-:Y:S02]  /*2000*/  HADD2.F32 R15, -RZ, R10.H1_H1 ;  /* 0x3000000aff0f7230 */ /* 0x000fe40000004100 */
[----:B------:R-:W-:Y:S01]  /*2010*/  FMUL.FTZ R10, R75, R21 ;  /* 0x000000154b0a7220 */ /* 0x000fe20000410000 */
[----:B------:R-:W-:Y:S02]  /*2020*/  HADD2.F32 R20, -RZ, R8.H1_H1 ;  /* 0x30000008ff147230 */ /* 0x000fe40000004100 */
[----:B------:R-:W-:Y:S01]  /*2030*/  FMUL.FTZ R131, R100, R17 ;  /* 0x0000001164837220 */ /* 0x000fe20000410000 */
[----:B------:R-:W-:Y:S02]  /*2040*/  HADD2.F32 R101, -RZ, R11.H0_H0 ;  /* 0x2000000bff657230 */ /* 0x000fe40000004100 */
[----:B------:R-:W-:Y:S01]  /*2050*/  FADD.FTZ R17, -R74, R15 ;  /* 0x0000000f4a117221 */ /* 0x000fe20000010100 */
[----:B------:R-:W-:-:S02]  /*2060*/  HADD2.F32 R19, -RZ, R9.H0_H0 ;  /* 0x20000009ff137230 */ /* 0x000fc40000004100 */
[----:B------:R-:W-:Y:S01]  /*2070*/  FFMA.FTZ R15, R131, R10, R14 ;  /* 0x0000000a830f7223 */ /* 0x000fe2000001000e */
[----:B------:R-:W-:Y:S01]  /*2080*/  FMUL.FTZ R8, R65, R20 ;  /* 0x0000001441087220 */ /* 0x000fe20000410000 */
[----:B------:R-:W-:Y:S01]  /*2090*/  FMUL.FTZ R130, R100, R17 ;  /* 0x0000001164827220 */ /* 0x000fe20000410000 */
[----:B------:R-:W-:Y:S01]  /*20a0*/  FADD.FTZ R101, -R74, R101 ;  /* 0x000000654a657221 */ /* 0x000fe20000010100 */
[----:B------:R-:W-:Y:S02]  /*20b0*/  HADD2.F32 R11, -RZ, R11.H1_H1 ;  /* 0x3000000bff0b7230 */ /* 0x000fe40000004100 */
[----:B------:R-:W-:Y:S01]  /*20c0*/  FMUL.FTZ R10, R61, R19 ;  /* 0x000000133d0a7220 */ /* 0x000fe20000410000 */
[----:B------:R-:W-:Y:S01]  /*20d0*/  FFMA.FTZ R8, R130, R8, R15 ;  /* 0x0000000882087223 */ /* 0x000fe2000001000f */
[----:B------:R-:W-:Y:S01]  /*20e0*/  FMUL.FTZ R129, R100, R101 ;  /* 0x0000006564817220 */ /* 0x000fe20000410000 */
[----:B------:R-:W-:Y:S02]  /*20f0*/  HADD2.F32 R18, -RZ, R9.H1_H1 ;  /* 0x30000009ff127230 */ /* 0x000fe40000004100 */
[----:B------:R-:W-:Y:S01]  /*2100*/  FADD.FTZ R11, -R74, R11 ;  /* 0x0000000b4a0b7221 */ /* 0x000fe20000010100 */
[----:B--2---:R-:W-:-:S02]  /*2110*/  HADD2.F32 R127, -RZ, R6.H0_H0 ;  /* 0x20000006ff7f7230 */ /* 0x004fc40000004100 */
[----:B------:R-:W-:Y:S01]  /*2120*/  FFMA.FTZ R9, R129, R10, R8 ;  /* 0x0000000a81097223 */ /* 0x000fe20000010008 */
[----:B------:R-:W-:Y:S02]  /*2130*/  HADD2.F32 R15, -RZ, R6.H1_H1 ;  /* 0x30000006ff0f7230 */ /* 0x000fe40000004100 */
[----:B------:R-:W-:Y:S01]  /*2140*/  FMUL.FTZ R8, R60, R18 ;  /* 0x000000123c087220 */ /* 0x000fe20000410000 */
[----:B------:R-:W-:Y:S01]  /*2150*/  FMUL.FTZ R128, R100, R11 ;  /* 0x0000000b64807220 */ /* 0x000fe20000410000 */
[--C-:B---3--:R-:W-:Y:S02]  /*2160*/  HADD2.F32 R17, -RZ, R12.reuse.H0_H0 ;  /* 0x2000000cff117230 */ /* 0x108fe40000004100 */
[C---:B------:R-:W-:Y:S01]  /*2170*/  FADD.FTZ R127, -R74.reuse, R127 ;  /* 0x0000007f4a7f7221 */ /* 0x040fe20000010100 */
[----:B------:R-:W-:Y:S01]  /*2180*/  FADD.FTZ R15, -R74, R15 ;  /* 0x0000000f4a0f7221 */ /* 0x000fe20000010100 */
[----:B------:R-:W-:Y:S01]  /*2190*/  FFMA.FTZ R8, R128, R8, R9 ;  /* 0x0000000880087223 */ /* 0x000fe20000010009 */
[----:B------:R-:W-:-:S02]  /*21a0*/  HADD2.F32 R16, -RZ, R12.H1_H1 ;  /* 0x3000000cff107230 */ /* 0x000fc40000004100 */
[----:B------:R-:W-:Y:S01]  /*21b0*/  FMUL.FTZ R9, R75, R17 ;  /* 0x000000114b097220 */ /* 0x000fe20000410000 */
[----:B------:R-:W-:Y:S02]  /*21c0*/  HADD2.F32 R11, -RZ, R7.H0_H0 ;  /* 0x20000007ff0b7230 */ /* 0x000fe40000004100 */
[C---:B------:R-:W-:Y:S01]  /*21d0*/  FMUL.FTZ R127, R100.reuse, R127 ;  /* 0x0000007f647f7220 */ /* 0x040fe20000410000 */
[----:B------:R-:W-:Y:S01]  /*21e0*/  FMUL.FTZ R126, R100, R15 ;  /* 0x0000000f647e7220 */ /* 0x000fe20000410000 */
[----:B------:R-:W-:Y:S02]  /*21f0*/  HADD2.F32 R15, -RZ, R13.H0_H0 ;  /* 0x2000000dff0f7230 */ /* 0x000fe40000004100 */
[----:B------:R-:W-:Y:S01]  /*2200*/  FMUL.FTZ R108, R65, R16 ;  /* 0x00000010416c7220 */ /* 0x000fe20000410000 */
[----:B------:R-:W-:Y:S01]  /*2210*/  FFMA.FTZ R9, R127, R9, R8 ;  /* 0x000000097f097223 */ /* 0x000fe20000010008 */
[----:B------:R-:W-:Y:S01]  /*2220*/  FADD.FTZ R14, -R74, R11 ;  /* 0x0000000b4a0e7221 */ /* 0x000fe20000010100 */
[----:B------:R-:W-:-:S02]  /*2230*/  HADD2.F32 R12, -RZ, R7.H1_H1 ;  /* 0x30000007ff0c7230 */ /* 0x000fc40000004100 */
[----:B------:R-:W-:Y:S01]  /*2240*/  FMUL.FTZ R6, R61, R15 ;  /* 0x0000000f3d067220 */ /* 0x000fe20000410000 */
[----:B------:R-:W-:Y:S01]  /*2250*/  FFMA.FTZ R108, R126, R108, R9 ;  /* 0x0000006c7e6c7223 */ /* 0x000fe20000010009 */
[----:B------:R-:W-:Y:S01]  /*2260*/  FMUL.FTZ R14, R100, R14 ;  /* 0x0000000e640e7220 */ /* 0x000fe20000410000 */
[----:B------:R-:W-:Y:S02]  /*2270*/  HADD2.F32 R13, -RZ, R13.H1_H1 ;  /* 0x3000000dff0d7230 */ /* 0x000fe40000004100 */
[----:B------:R-:W-:Y:S01]  /*2280*/  FADD.FTZ R12, -R74, R12 ;  /* 0x0000000c4a0c7221 */ /* 0x000fe20000010100 */
[----:B----4-:R-:W-:Y:S02]  /*2290*/  HADD2.F32 R10, -RZ, R2.H0_H0 ;  /* 0x20000002ff0a7230 */ /* 0x010fe40000004100 */
[----:B------:R-:W-:Y:S01]  /*22a0*/  FFMA.FTZ R109, R0, R75, RZ ;  /* 0x0000004b006d7223 */ /* 0x000fe200000100ff */
[----:B------:R-:W-:Y:S01]  /*22b0*/  FFMA.FTZ R108, R14, R6, R108 ;  /* 0x000000060e6c7223 */ /* 0x000fe2000001006c */
[----:B-----5:R-:W-:-:S02]  /*22c0*/  HADD2.F32 R11, -RZ, R4.H0_H0 ;  /* 0x20000004ff0b7230 */ /* 0x020fc40000004100 */
[----:B------:R-:W-:Y:S01]  /*22d0*/  FMUL.FTZ R6, R60, R13 ;  /* 0x0000000d3c067220 */ /* 0x000fe20000410000 */
[----:B------:R-:W-:Y:S01]  /*22e0*/  FMUL.FTZ R12, R100, R12 ;  /* 0x0000000c640c7220 */ /* 0x000fe20000410000 */
[----:B------:R-:W-:Y:S01]  /*22f0*/  FADD.FTZ R10, -R74, R10 ;  /* 0x0000000a4a0a7221 */ /* 0x000fe20000010100 */
[----:B------:R-:W-:Y:S02]  /*2300*/  HADD2.F32 R7, -RZ, R2.H1_H1 ;  /* 0x30000002ff077230 */ /* 0x000fe40000004100 */
[----:B------:R-:W-:Y:S01]  /*2310*/  FFMA.FTZ R109, R64, R65, R109 ;  /* 0x00000041406d7223 */ /* 0x000fe2000001006d */
[----:B------:R-:W-:Y:S01]  /*2320*/  FFMA.FTZ R108, R12, R6, R108 ;  /* 0x000000060c6c7223 */ /* 0x000fe2000001006c */
[----:B------:R-:W-:Y:S01]  /*2330*/  FMUL.FTZ R2, R75, R11 ;  /* 0x0000000b4b027220 */ /* 0x000fe20000410000 */
[----:B------:R-:W-:Y:S01]  /*2340*/  FMUL.FTZ R10, R100, R10 ;  /* 0x0000000a640a7220 */ /* 0x000fe20000410000 */
[----:B------:R-:W-:Y:S02]  /*2350*/  HADD2.F32 R9, -RZ, R4.H1_H1 ;  /* 0x30000004ff097230 */ /* 0x000fe40000004100 */
[----:B------:R-:W-:Y:S01]  /*2360*/  FFMA.FTZ R109, R59, R61, R109 ;  /* 0x0000003d3b6d7223 */ /* 0x000fe2000001006d */
[----:B------:R-:W-:Y:S01]  /*2370*/  FADD.FTZ R7, -R74, R7 ;  /* 0x000000074a077221 */ /* 0x000fe20000010100 */
[----:B------:R-:W-:-:S02]  /*2380*/  HADD2.F32 R6, -RZ, R3.H0_H0 ;  /* 0x20000003ff067230 */ /* 0x000fc40000004100 */
[----:B------:R-:W-:Y:S01]  /*2390*/  FFMA.FTZ R108, R10, R2, R108 ;  /* 0x000000020a6c7223 */ /* 0x000fe2000001006c */
[----:B------:R-:W-:Y:S01]  /*23a0*/  FFMA.FTZ R109, R58, R60, R109 ;  /* 0x0000003c3a6d7223 */ /* 0x000fe2000001006d */
[----:B------:R-:W-:Y:S02]  /*23b0*/  HADD2.F32 R8, -RZ, R5.H0_H0 ;  /* 0x20000005ff087230 */ /* 0x000fe40000004100 */
[----:B------:R-:W-:Y:S01]  /*23c0*/  FMUL.FTZ R2, R65, R9 ;  /* 0x0000000941027220 */ /* 0x000fe20000410000 */
[----:B------:R-:W-:Y:S01]  /*23d0*/  FMUL.FTZ R7, R100, R7 ;  /* 0x0000000764077220 */ /* 0x000fe20000410000 */
[----:B------:R-:W-:Y:S01]  /*23e0*/  FADD.FTZ R6, -R74, R6 ;  /* 0x000000064a067221 */ /* 0x000fe20000010100 */
[----:B------:R-:W-:Y:S02]  /*23f0*/  FFMA.FTZ R109, R75, R55, R109 ;  /* 0x000000374b6d7223 */ /* 0x000fe4000001006d */
[----:B------:R-:W-:Y:S01]  /*2400*/  FFMA.FTZ R108, R7, R2, R108 ;  /* 0x00000002076c7223 */ /* 0x000fe2000001006c */
[----:B------:R-:W-:Y:S01]  /*2410*/  FMUL.FTZ R2, R61, R8 ;  /* 0x000000083d027220 */ /* 0x000fe20000410000 */
[----:B------:R-:W-:Y:S01]  /*2420*/  FMUL.FTZ R6, R100, R6 ;  /* 0x0000000664067220 */ /* 0x000fe20000410000 */
[----:B------:R-:W-:-:S02]  /*2430*/  HADD2.F32 R3, -RZ, R3.H1_H1 ;  /* 0x30000003ff037230 */ /* 0x000fc40000004100 */
[----:B------:R-:W-:Y:S01]  /*2440*/  FFMA.FTZ R109, R65, R54, R109 ;  /* 0x00000036416d7223 */ /* 0x000fe2000001006d */
[----:B------:R-:W-:Y:S02]  /*2450*/  HADD2.F32 R5, -RZ, R5.H1_H1 ;  /* 0x30000005ff057230 */ /* 0x000fe40000004100 */
[----:B------:R-:W-:Y:S01]  /*2460*/  FFMA.FTZ R108, R6, R2, R108 ;  /* 0x00000002066c7223 */ /* 0x000fe2000001006c */
[----:B------:R-:W-:Y:S02]  /*2470*/  HADD2.F32 R2, -RZ, R76.H0_H0 ;  /* 0x2000004cff027230 */ /* 0x000fe40000004100 */
[----:B------:R-:W-:Y:S01]  /*2480*/  FADD.FTZ R3, -R74, R3 ;  /* 0x000000034a037221 */ /* 0x000fe20000010100 */
[----:B------:R-:W-:Y:S01]  /*2490*/  FFMA.FTZ R109, R61, R53, R109 ;  /* 0x000000353d6d7223 */ /* 0x000fe2000001006d */
[----:B------:R-:W-:Y:S02]  /*24a0*/  HADD2.F32 R4, -RZ, R78.H0_H0 ;  /* 0x2000004eff047230 */ /* 0x000fe40000004100 */
[----:B------:R-:W-:Y:S01]  /*24b0*/  FMUL.FTZ R101, R60, R5 ;  /* 0x000000053c657220 */ /* 0x000fe20000410000 */
[----:B------:R-:W-:Y:S01]  /*24c0*/  FMUL.FTZ R3, R100, R3 ;  /* 0x0000000364037220 */ /* 0x000fe20000410000 */
[----:B------:R-:W-:Y:S01]  /*24d0*/  FADD.FTZ R2, -R74, R2 ;  /* 0x000000024a027221 */ /* 0x000fe20000010100 */
[----:B------:R-:W-:Y:S01]  /*24e0*/  FFMA.FTZ R109, R60, R52, R109 ;  /* 0x000000343c6d7223 */ /* 0x000fe2000001006d */
[----:B------:R-:W-:Y:S01]  /*24f0*/  FMUL.FTZ R102, R75, R4 ;  /* 0x000000044b667220 */ /* 0x000fe20000410000 */
[----:B------:R-:W-:Y:S01]  /*2500*/  FFMA.FTZ R108, R3, R101, R108 ;  /* 0x00000065036c7223 */ /* 0x000fe2000001006c */
[----:B------:R-:W-:Y:S01]  /*2510*/  FMUL.FTZ R2, R100, R2 ;  /* 0x0000000264027220 */ /* 0x000fe20000410000 */
[----:B------:R-:W-:Y:S01]  /*2520*/  FFMA.FTZ R109, R75, R50, R109 ;  /* 0x000000324b6d7223 */ /* 0x000fe2000001006d */
[----:B------:R-:W-:-:S02]  /*2530*/  HADD2.F32 R101, -RZ, R76.H1_H1 ;  /* 0x3000004cff657230 */ /* 0x000fc40000004100 */
[----:B------:R-:W-:Y:S01]  /*2540*/  FFMA.FTZ R108, R2, R102, R108 ;  /* 0x00000066026c7223 */ /* 0x000fe2000001006c */
[----:B------:R-:W-:Y:S01]  /*2550*/  FFMA.FTZ R109, R65, R48, R109 ;  /* 0x00000030416d7223 */ /* 0x000fe2000001006d */
[----:B------:R-:W-:Y:S02]  /*2560*/  HADD2.F32 R102, -RZ, R78.H1_H1 ;  /* 0x3000004eff667230 */ /* 0x000fe40000004100 */
[----:B------:R-:W-:Y:S01]  /*2570*/  FADD.FTZ R78, -R74, R101 ;  /* 0x000000654a4e7221 */ /* 0x000fe20000010100 */
[----:B------:R-:W-:Y:S02]  /*2580*/  HADD2.F32 R76, -RZ, R77.H0_H0 ;  /* 0x2000004dff4c7230 */ /* 0x000fe40000004100 */
        /* <DEDUP_REMOVED lines=9> */
[----:B------:R-:W-:-:S02]  /*2620*/  HADD2.F32 R103, -RZ, R77.H1_H1 ;  /* 0x3000004dff677230 */ /* 0x000fc40000004100 */
[----:B------:R-:W-:Y:S01]  /*2630*/  FFMA.FTZ R109, R75, R43, R109 ;  /* 0x0000002b4b6d7223 */ /* 0x000fe2000001006d */
[----:B------:R-:W-:Y:S01]  /*2640*/  FFMA.FTZ R108, R76, R104, R108 ;  /* 0x000000684c6c7223 */ /* 0x000fe2000001006c */
[----:B------:R-:W-:Y:S02]  /*2650*/  HADD2.F32 R104, -RZ, R79.H1_H1 ;  /* 0x3000004fff687230 */ /* 0x000fe40000004100 */
[----:B------:R-:W-:Y:S01]  /*2660*/  FADD.FTZ R79, -R74, R103 ;  /* 0x000000674a4f7221 */ /* 0x000fe20000010100 */
[----:B------:R-:W-:Y:S01]  /*2670*/  FFMA.FTZ R109, R65, R42, R109 ;  /* 0x0000002a416d7223 */ /* 0x000fe2000001006d */
[----:B------:R-:W-:Y:S02]  /*2680*/  HADD2.F32 R77, -RZ, R80.H0_H0 ;  /* 0x20000050ff4d7230 */ /* 0x000fe40000004100 */
[----:B------:R-:W-:Y:S01]  /*2690*/  FMUL.FTZ R105, R60, R104 ;  /* 0x000000683c697220 */ /* 0x000fe20000410000 */
[----:B------:R-:W-:Y:S01]  /*26a0*/  FMUL.FTZ R79, R100, R79 ;  /* 0x0000004f644f7220 */ /* 0x000fe20000410000 */
[----:B------:R-:W-:Y:S01]  /*26b0*/  FFMA.FTZ R109, R61, R41, R109 ;  /* 0x000000293d6d7223 */ /* 0x000fe2000001006d */
[----:B------:R-:W-:-:S02]  /*26c0*/  HADD2.F32 R103, -RZ, R82.H0_H0 ;  /* 0x20000052ff677230 */ /* 0x000fc40000004100 */
[----:B------:R-:W-:Y:S01]  /*26d0*/  FADD.FTZ R77, -R74, R77 ;  /* 0x0000004d4a4d7221 */ /* 0x000fe20000010100 */
[----:B------:R-:W-:Y:S01]  /*26e0*/  FFMA.FTZ R108, R79, R105, R108 ;  /* 0x000000694f6c7223 */ /* 0x000fe2000001006c */
[----:B------:R-:W-:Y:S01]  /*26f0*/  FFMA.FTZ R109, R60, R40, R109 ;  /* 0x000000283c6d7223 */ /* 0x000fe2000001006d */
[----:B------:R-:W-:Y:S02]  /*2700*/  HADD2.F32 R105, -RZ, R80.H1_H1 ;  /* 0x30000050ff697230 */ /* 0x000fe40000004100 */
[C---:B------:R-:W-:Y:S01]  /*2710*/  FMUL.FTZ R106, R75.reuse, R103 ;  /* 0x000000674b6a7220 */ /* 0x040fe20000410000 */
[----:B------:R-:W-:Y:S01]  /*2720*/  FMUL.FTZ R77, R100, R77 ;  /* 0x0000004d644d7220 */ /* 0x000fe20000410000 */
[----:B------:R-:W-:Y:S01]  /*2730*/  FFMA.FTZ R109, R75, R33, R109 ;  /* 0x000000214b6d7223 */ /* 0x000fe2000001006d */
[----:B------:R-:W-:Y:S02]  /*2740*/  HADD2.F32 R107, -RZ, R82.H1_H1 ;  /* 0x30000052ff6b7230 */ /* 0x000fe40000004100 */
[----:B------:R-:W-:Y:S01]  /*2750*/  FADD.FTZ R105, -R74, R105 ;  /* 0x000000694a697221 */ /* 0x000fe20000010100 */
[----:B------:R-:W-:-:S02]  /*2760*/  HADD2.F32 R80, -RZ, R81.H0_H0 ;  /* 0x20000051ff507230 */ /* 0x000fc40000004100 */
[----:B------:R-:W-:Y:S01]  /*2770*/  FFMA.FTZ R108, R77, R106, R108 ;  /* 0x0000006a4d6c7223 */ /* 0x000fe2000001006c */
[C---:B------:R-:W-:Y:S01]  /*2780*/  FFMA.FTZ R109, R65.reuse, R32, R109 ;  /* 0x00000020416d7223 */ /* 0x040fe2000001006d */
[----:B------:R-:W-:Y:S02]  /*2790*/  HADD2.F32 R106, -RZ, R83.H0_H0 ;  /* 0x20000053ff6a7230 */ /* 0x000fe40000004100 */
[----:B------:R-:W-:Y:S01]  /*27a0*/  FMUL.FTZ R82, R65, R107 ;  /* 0x0000006b41527220 */ /* 0x000fe20000410000 */
[----:B------:R-:W-:Y:S01]  /*27b0*/  FMUL.FTZ R105, R100, R105 ;  /* 0x0000006964697220 */ /* 0x000fe20000410000 */
[----:B------:R-:W-:Y:S01]  /*27c0*/  FADD.FTZ R80, -R74, R80 ;  /* 0x000000504a507221 */ /* 0x000fe20000010100 */
[C---:B------:R-:W-:Y:S01]  /*27d0*/  FFMA.FTZ R109, R61.reuse, R31, R109 ;  /* 0x0000001f3d6d7223 */ /* 0x040fe2000001006d */
[----:B------:R-:W-:Y:S01]  /*27e0*/  FMUL.FTZ R110, R61, R106 ;  /* 0x0000006a3d6e7220 */ /* 0x000fe20000410000 */
[----:B------:R-:W-:Y:S01]  /*27f0*/  FFMA.FTZ R82, R105, R82, R108 ;  /* 0x0000005269527223 */ /* 0x000fe2000001006c */
[----:B------:R-:W-:Y:S01]  /*2800*/  FMUL.FTZ R80, R100, R80 ;  /* 0x0000005064507220 */ /* 0x000fe20000410000 */
[----:B------:R-:W-:-:S03]  /*2810*/  FFMA.FTZ R109, R60, R30, R109 ;  /* 0x0000001e3c6d7223 */ /* 0x000fc6000001006d */
[----:B------:R-:W-:Y:S01]  /*2820*/  FFMA.FTZ R82, R80, R110, R82 ;  /* 0x0000006e50527223 */ /* 0x000fe20000010052 */
[----:B------:R-:W-:Y:S02]  /*2830*/  HADD2.F32 R110, -RZ, R83.H1_H1 ;  /* 0x30000053ff6e7230 */ /* 0x000fe40000004100 */
[----:B------:R-:W-:Y:S01]  /*2840*/  FFMA.FTZ R83, R75, R29, R109 ;  /* 0x0000001d4b537223 */ /* 0x000fe2000001006d */
[----:B------:R-:W-:-:S03]  /*2850*/  HADD2.F32 R108, -RZ, R81.H1_H1 ;  /* 0x30000051ff6c7230 */ /* 0x000fc60000004100 */
[----:B------:R-:W-:Y:S01]  /*2860*/  FFMA.FTZ R83, R65, R28, R83 ;  /* 0x0000001c41537223 */ /* 0x000fe20000010053 */
[----:B------:R-:W-:Y:S02]  /*2870*/  HADD2.F32 R81, -RZ, R84.H0_H0 ;  /* 0x20000054ff517230 */ /* 0x000fe40000004100 */
[----:B------:R-:W-:Y:S01]  /*2880*/  FADD.FTZ R108, -R74, R108 ;  /* 0x0000006c4a6c7221 */ /* 0x000fe20000010100 */
[----:B------:R-:W-:Y:S01]  /*2890*/  FFMA.FTZ R83, R61, R27, R83 ;  /* 0x0000001b3d537223 */ /* 0x000fe20000010053 */
[----:B------:R-:W-:Y:S02]  /*28a0*/  HADD2.F32 R109, -RZ, R86.H0_H0 ;  /* 0x20000056ff6d7230 */ /* 0x000fe40000004100 */
[----:B------:R-:W-:Y:S01]  /*28b0*/  FMUL.FTZ R111, R60, R110 ;  /* 0x0000006e3c6f7220 */ /* 0x000fe20000410000 */
[----:B------:R-:W-:Y:S01]  /*28c0*/  FMUL.FTZ R108, R100, R108 ;  /* 0x0000006c646c7220 */ /* 0x000fe20000410000 */
[----:B------:R-:W-:Y:S01]  /*28d0*/  FFMA.FTZ R83, R60, R26, R83 ;  /* 0x0000001a3c537223 */ /* 0x000fe20000010053 */
[----:B------:R-:W-:-:S02]  /*28e0*/  FADD.FTZ R81, -R74, R81 ;  /* 0x000000514a517221 */ /* 0x000fc40000010100 */
[----:B------:R-:W-:Y:S01]  /*28f0*/  FFMA.FTZ R82, R108, R111, R82 ;  /* 0x0000006f6c527223 */ /* 0x000fe20000010052 */
[C---:B------:R-:W-:Y:S01]  /*2900*/  FFMA.FTZ R83, R75.reuse, R25, R83 ;  /* 0x000000194b537223 */ /* 0x040fe20000010053 */
[----:B------:R-:W-:Y:S01]  /*2910*/  FMUL.FTZ R111, R75, R109 ;  /* 0x0000006d4b6f7220 */ /* 0x000fe20000410000 */
[----:B------:R-:W-:Y:S02]  /*2920*/  FMUL.FTZ R81, R100, R81 ;  /* 0x0000005164517220 */ /* 0x000fe40000410000 */
[----:B------:R-:W-:Y:S02]  /*2930*/  FFMA.FTZ R83, R65, R24, R83 ;  /* 0x0000001841537223 */ /* 0x000fe40000010053 */
[----:B------:R-:W-:Y:S01]  /*2940*/  FFMA.FTZ R82, R81, R111, R82 ;  /* 0x0000006f51527223 */ /* 0x000fe20000010052 */
[----:B------:R-:W-:Y:S01]  /*2950*/  HADD2.F32 R111, -RZ, R84.H1_H1 ;  /* 0x30000054ff6f7230 */ /* 0x000fe20000004100 */
[----:B------:R-:W-:Y:S01]  /*2960*/  HFMA2.MMA R84, -RZ, RZ, 0, 2.384185791015625e-06 ;  /* 0x00000028ff547435 */ /* 0x000fe200000001ff */
[----:B------:R-:W-:-:S04]  /*2970*/  FFMA.FTZ R83, R61, R23, R83 ;  /* 0x000000173d537223 */ /* 0x000fc80000010053 */
[----:B------:R-:W-:Y:S01]  /*2980*/  FFMA.FTZ R83, R60, R22, R83 ;  /* 0x000000163c537223 */ /* 0x000fe20000010053 */
[----:B------:R-:W-:Y:S02]  /*2990*/  HADD2.F32 R113, -RZ, R86.H1_H1 ;  /* 0x30000056ff717230 */ /* 0x000fe40000004100 */
[----:B------:R-:W-:Y:S01]  /*29a0*/  FADD.FTZ R111, -R74, R111 ;  /* 0x0000006f4a6f7221 */ /* 0x000fe20000010100 */
[----:B------:R-:W-:Y:S02]  /*29b0*/  HADD2.F32 R86, -RZ, R85.H0_H0 ;  /* 0x20000055ff567230 */ /* 0x000fe40000004100 */
[----:B------:R-:W-:Y:S01]  /*29c0*/  FFMA.FTZ R83, R75, R21, R83 ;  /* 0x000000154b537223 */ /* 0x000fe20000010053 */
[----:B------:R-:W-:Y:S02]  /*29d0*/  IMAD R84, R116, R84, UR14 ;  /* 0x0000000e74547e24 */ /* 0x000fe4000f8e0254 */
[----:B------:R-:W-:Y:S01]  /*29e0*/  FMUL.FTZ R115, R65, R113 ;  /* 0x0000007141737220 */ /* 0x000fe20000410000 */
[----:B------:R-:W-:-:S02]  /*29f0*/  HADD2.F32 R112, -RZ, R87.H0_H0 ;  /* 0x20000057ff707230 */ /* 0x000fc40000004100 */
[----:B------:R-:W-:Y:S01]  /*2a00*/  FFMA.FTZ R83, R65, R20, R83 ;  /* 0x0000001441537223 */ /* 0x000fe20000010053 */
[----:B------:R-:W-:Y:S01]  /*2a10*/  FMUL.FTZ R111, R100, R111 ;  /* 0x0000006f646f7220 */ /* 0x000fe20000410000 */
[----:B------:R-:W-:Y:S01]  /*2a20*/  FADD.FTZ R86, -R74, R86 ;  /* 0x000000564a567221 */ /* 0x000fe20000010100 */
[----:B------:R-:W-:Y:S01]  /*2a30*/  LEA R84, R114, R84, 0x3 ;  /* 0x0000005472547211 */ /* 0x000fe200078e18ff */
[----:B------:R-:W-:Y:S01]  /*2a40*/  FFMA.FTZ R114, R61, R19, R83 ;  /* 0x000000133d727223 */ /* 0x000fe20000010053 */
[----:B------:R-:W-:Y:S01]  /*2a50*/  FFMA.FTZ R82, R111, R115, R82 ;  /* 0x000000736f527223 */ /* 0x000fe20000010052 */
[----:B------:R-:W-:Y:S01]  /*2a60*/  FMUL.FTZ R115, R61, R112 ;  /* 0x000000703d737220 */ /* 0x000fe20000410000 */
[----:B------:R-:W-:Y:S01]  /*2a70*/  FMUL.FTZ R86, R100, R86 ;  /* 0x0000005664567220 */ /* 0x000fe20000410000 */
[----:B------:R-:W-:Y:S02]  /*2a80*/  HADD2.F32 R118, -RZ, R85.H1_H1 ;  /* 0x30000055ff767230 */ /* 0x000fe40000004100 */
[----:B------:R-:W-:-:S02]  /*2a90*/  HADD2.F32 R85, -RZ, R88.H0_H0 ;  /* 0x20000058ff557230 */ /* 0x000fc40000004100 */
[----:B------:R-:W-:Y:S02]  /*2aa0*/  HADD2.F32 R117, -RZ, R88.H1_H1 ;  /* 0x30000058ff757230 */ /* 0x000fe40000004100 */
[----:B------:R-:W-:Y:S01]  /*2ab0*/  FFMA.FTZ R88, R60, R18, R114 ;  /* 0x000000123c587223 */ /* 0x000fe20000010072 */
[----:B------:R-:W-:Y:S01]  /*2ac0*/  FFMA.FTZ R82, R86, R115, R82 ;  /* 0x0000007356527223 */ /* 0x000fe20000010052 */
[--C-:B------:R-:W-:Y:S02]  /*2ad0*/  HADD2.F32 R116, -RZ, R90.reuse.H0_H0 ;  /* 0x2000005aff747230 */ /* 0x100fe40000004100 */
[----:B------:R-:W-:Y:S02]  /*2ae0*/  HADD2.F32 R115, -RZ, R90.H1_H1 ;  /* 0x3000005aff737230 */ /* 0x000fe40000004100 */
[----:B------:R-:W-:Y:S01]  /*2af0*/  FFMA.FTZ R90, R75, R17, R88 ;  /* 0x000000114b5a7223 */ /* 0x000fe20000010058 */
[----:B------:R-:W-:-:S03]  /*2b00*/  HADD2.F32 R83, -RZ, R89.H0_H0 ;  /* 0x20000059ff537230 */ /* 0x000fc60000004100 */
[----:B------:R-:W-:Y:S01]  /*2b10*/  FFMA.FTZ R90, R65, R16, R90 ;  /* 0x00000010415a7223 */ /* 0x000fe2000001005a */
[----:B------:R-:W-:Y:S02]  /*2b20*/  HADD2.F32 R114, -RZ, R89.H1_H1 ;  /* 0x30000059ff727230 */ /* 0x000fe40000004100 */
[--C-:B------:R-:W-:Y:S02]  /*2b30*/  HADD2.F32 R88, -RZ, R93.reuse.H0_H0 ;  /* 0x2000005dff587230 */ /* 0x100fe40000004100 */
[----:B------:R-:W-:Y:S02]  /*2b40*/  HADD2.F32 R89, -RZ, R93.H1_H1 ;  /* 0x3000005dff597230 */ /* 0x000fe40000004100 */
[----:B------:R-:W-:Y:S01]  /*2b50*/  FFMA.FTZ R93, R61, R15, R90 ;  /* 0x0000000f3d5d7223 */ /* 0x000fe2000001005a */
[--C-:B------:R-:W-:Y:S02]  /*2b60*/  HADD2.F32 R119, -RZ, R91.reuse.H0_H0 ;  /* 0x2000005bff777230 */ /* 0x100fe40000004100 */
[----:B------:R-:W-:-:S02]  /*2b70*/  HADD2.F32 R120, -RZ, R91.H1_H1 ;  /* 0x3000005bff787230 */ /* 0x000fc40000004100 */
[----:B------:R-:W-:Y:S01]  /*2b80*/  FADD.FTZ R91, -R74, R117 ;  /* 0x000000754a5b7221 */ /* 0x000fe20000010100 */
[----:B------:R-:W-:-:S04]  /*2b90*/  FFMA.FTZ R117, R60, R13, R93 ;  /* 0x0000000d3c757223 */ /* 0x000fc8000001005d */
[----:B------:R-:W-:Y:S01]  /*2ba0*/  FFMA.FTZ R117, R75, R11, R117 ;  /* 0x0000000b4b757223 */ /* 0x000fe20000010075 */
[----:B------:R-:W-:-:S03]  /*2bb0*/  HADD2.F32 R121, -RZ, R92.H0_H0 ;  /* 0x2000005cff797230 */ /* 0x000fc60000004100 */
[----:B------:R-:W-:Y:S01]  /*2bc0*/  FFMA.FTZ R117, R65, R9, R117 ;  /* 0x0000000941757223 */ /* 0x000fe20000010075 */
[----:B------:R-:W-:Y:S02]  /*2bd0*/  HADD2.F32 R92, -RZ, R92.H1_H1 ;  /* 0x3000005cff5c7230 */ /* 0x000fe40000004100 */
[C---:B------:R-:W-:Y:S01]  /*2be0*/  FADD.FTZ R90, -R74.reuse, R118 ;  /* 0x000000764a5a7221 */ /* 0x040fe20000010100 */
[----:B------:R-:W-:Y:S02]  /*2bf0*/  HADD2.F32 R87, -RZ, R87.H1_H1 ;  /* 0x30000057ff577230 */ /* 0x000fe40000004100 */
        /* <DEDUP_REMOVED lines=12> */
[----:B------:R-:W-:Y:S01]  /*2cc0*/  FMUL.FTZ R74, R60, R87 ;  /* 0x000000573c4a7220 */ /* 0x000fe20000410000 */
[----:B------:R-:W-:Y:S01]  /*2cd0*/  FMUL.FTZ R89, R100, R90 ;  /* 0x0000005a64597220 */ /* 0x000fe20000410000 */
[----:B------:R-:W-:Y:S01]  /*2ce0*/  FFMA.FTZ R117, R60, R5, R117 ;  /* 0x000000053c757223 */ /* 0x000fe20000010075 */
[----:B------:R-:W-:-:S02]  /*2cf0*/  HADD2.F32 R88, -RZ, R94.H0_H0 ;  /* 0x2000005eff587230 */ /* 0x000fc40000004100 */
[----:B------:R-:W-:Y:S01]  /*2d00*/  FFMA.FTZ R82, R89, R74, R82 ;  /* 0x0000004a59527223 */ /* 0x000fe20000010052 */
[C---:B------:R-:W-:Y:S01]  /*2d10*/  FFMA.FTZ R90, R75.reuse, R4, R117 ;  /* 0x000000044b5a7223 */ /* 0x040fe20000010075 */
[C---:B------:R-:W-:Y:S01]  /*2d20*/  FMUL.FTZ R74, R100.reuse, R85 ;  /* 0x00000055644a7220 */ /* 0x040fe20000410000 */
[----:B------:R-:W-:Y:S01]  /*2d30*/  FMUL.FTZ R85, R75, R88 ;  /* 0x000000584b557220 */ /* 0x000fe20000410000 */
[----:B------:R-:W-:Y:S02]  /*2d40*/  HADD2.F32 R94, -RZ, R94.H1_H1 ;  /* 0x3000005eff5e7230 */ /* 0x000fe40000004100 */
[C---:B------:R-:W-:Y:S01]  /*2d50*/  FFMA.FTZ R90, R65.reuse, R102, R90 ;  /* 0x00000066415a7223 */ /* 0x040fe2000001005a */
[----:B------:R-:W-:Y:S01]  /*2d60*/  FMUL.FTZ R91, R100, R91 ;  /* 0x0000005b645b7220 */ /* 0x000fe20000410000 */
[----:B------:R-:W-:Y:S01]  /*2d70*/  FFMA.FTZ R82, R74, R85, R82 ;  /* 0x000000554a527223 */ /* 0x000fe20000010052 */
[----:B------:R-:W-:Y:S01]  /*2d80*/  FMUL.FTZ R85, R65, R94 ;  /* 0x0000005e41557220 */ /* 0x000fe20000410000 */
[----:B------:R-:W-:-:S03]  /*2d90*/  FFMA.FTZ R90, R61, R101, R90 ;  /* 0x000000653d5a7223 */ /* 0x000fc6000001005a */
[----:B------:R-:W-:Y:S01]  /*2da0*/  FFMA.FTZ R82, R91, R85, R82 ;  /* 0x000000555b527223 */ /* 0x000fe20000010052 */
[----:B------:R-:W-:Y:S01]  /*2db0*/  FFMA.FTZ R85, R60, R104, R90 ;  /* 0x000000683c557223 */ /* 0x000fe2000001005a */
[--C-:B------:R-:W-:Y:S02]  /*2dc0*/  HADD2.F32 R90, -RZ, R95.reuse.H0_H0 ;  /* 0x2000005fff5a7230 */ /* 0x100fe40000004100 */
[----:B------:R-:W-:Y:S02]  /*2dd0*/  HADD2.F32 R114, -RZ, R95.H1_H1 ;  /* 0x3000005fff727230 */ /* 0x000fe40000004100 */
[----:B------:R-:W-:Y:S01]  /*2de0*/  FFMA.FTZ R85, R75, R103, R85 ;  /* 0x000000674b557223 */ /* 0x000fe20000010055 */
[----:B------:R-:W-:Y:S01]  /*2df0*/  FMUL.FTZ R95, R100, R83 ;  /* 0x00000053645f7220 */ /* 0x000fe20000410000 */
[----:B------:R-:W-:Y:S02]  /*2e00*/  FMUL.FTZ R83, R61, R90 ;  /* 0x0000005a3d537220 */ /* 0x000fe40000410000 */
[----:B------:R-:W-:-:S02]  /*2e10*/  FFMA.FTZ R85, R65, R107, R85 ;  /* 0x0000006b41557223 */ /* 0x000fc40000010055 */
[----:B------:R-:W-:Y:S02]  /*2e20*/  FFMA.FTZ R82, R95, R83, R82 ;  /* 0x000000535f527223 */ /* 0x000fe40000010052 */
[----:B------:R-:W-:-:S04]  /*2e30*/  FFMA.FTZ R83, R61, R106, R85 ;  /* 0x0000006a3d537223 */ /* 0x000fc80000010055 */
[----:B------:R-:W-:-:S04]  /*2e40*/  FFMA.FTZ R83, R60, R110, R83 ;  /* 0x0000006e3c537223 */ /* 0x000fc80000010053 */
[----:B------:R-:W-:Y:S01]  /*2e50*/  FFMA.FTZ R83, R75, R109, R83 ;  /* 0x0000006d4b537223 */ /* 0x000fe20000010053 */
[----:B------:R-:W-:Y:S01]  /*2e60*/  FMUL.FTZ R93, R100, R93 ;  /* 0x0000005d645d7220 */ /* 0x000fe20000410000 */
[----:B------:R-:W-:Y:S01]  /*2e70*/  FMUL.FTZ R85, R60, R114 ;  /* 0x000000723c557220 */ /* 0x000fe20000410000 */
[--C-:B------:R-:W-:Y:S02]  /*2e80*/  HADD2.F32 R92, -RZ, R96.reuse.H0_H0 ;  /* 0x20000060ff5c7230 */ /* 0x100fe40000004100 */
[----:B------:R-:W-:Y:S01]  /*2e90*/  FFMA.FTZ R83, R65, R113, R83 ;  /* 0x0000007141537223 */ /* 0x000fe20000010053 */
[----:B------:R-:W-:Y:S02]  /*2ea0*/  HADD2.F32 R117, -RZ, R96.H1_H1 ;  /* 0x30000060ff757230 */ /* 0x000fe40000004100 */
[----:B------:R-:W-:Y:S01]  /*2eb0*/  FFMA.FTZ R82, R93, R85, R82 ;  /* 0x000000555d527223 */ /* 0x000fe20000010052 */
[C---:B------:R-:W-:Y:S01]  /*2ec0*/  FMUL.FTZ R116, R100.reuse, R116 ;  /* 0x0000007464747220 */ /* 0x040fe20000410000 */
[----:B------:R-:W-:Y:S01]  /*2ed0*/  FFMA.FTZ R83, R61, R112, R83 ;  /* 0x000000703d537223 */ /* 0x000fe20000010053 */
[----:B------:R-:W-:Y:S01]  /*2ee0*/  FMUL.FTZ R85, R75, R92 ;  /* 0x0000005c4b557220 */ /* 0x000fe20000410000 */
[----:B------:R-:W-:-:S02]  /*2ef0*/  FMUL.FTZ R115, R100, R115 ;  /* 0x0000007364737220 */ /* 0x000fc40000410000 */
[----:B------:R-:W-:Y:S01]  /*2f00*/  FFMA.FTZ R83, R60, R87, R83 ;  /* 0x000000573c537223 */ /* 0x000fe20000010053 */
[----:B------:R-:W-:Y:S01]  /*2f10*/  FFMA.FTZ R82, R116, R85, R82 ;  /* 0x0000005574527223 */ /* 0x000fe20000010052 */
[----:B------:R-:W-:Y:S01]  /*2f20*/  FMUL.FTZ R85, R65, R117 ;  /* 0x0000007541557220 */ /* 0x000fe20000410000 */
[--C-:B------:R-:W-:Y:S02]  /*2f30*/  HADD2.F32 R96, -RZ, R97.reuse.H0_H0 ;  /* 0x20000061ff607230 */ /* 0x100fe40000004100 */
[----:B------:R-:W-:Y:S01]  /*2f40*/  FFMA.FTZ R83, R75, R88, R83 ;  /* 0x000000584b537223 */ /* 0x000fe20000010053 */
[C---:B------:R-:W-:Y:S01]  /*2f50*/  FMUL.FTZ R119, R100.reuse, R119 ;  /* 0x0000007764777220 */ /* 0x040fe20000410000 */
[----:B------:R-:W-:Y:S01]  /*2f60*/  FFMA.FTZ R82, R115, R85, R82 ;  /* 0x0000005573527223 */ /* 0x000fe20000010052 */
[----:B------:R-:W-:Y:S02]  /*2f70*/  HADD2.F32 R120, -RZ, R97.H1_H1 ;  /* 0x30000061ff787230 */ /* 0x000fe40000004100 */
[----:B------:R-:W-:Y:S01]  /*2f80*/  FMUL.FTZ R85, R61, R96 ;  /* 0x000000603d557220 */ /* 0x000fe20000410000 */
[----:B------:R-:W-:Y:S01]  /*2f90*/  FFMA.FTZ R83, R65, R94, R83 ;  /* 0x0000005e41537223 */ /* 0x000fe20000010053 */
[----:B------:R-:W-:-:S02]  /*2fa0*/  FMUL.FTZ R118, R100, R118 ;  /* 0x0000007664767220 */ /* 0x000fc40000410000 */
[----:B------:R-:W-:Y:S01]  /*2fb0*/  FFMA.FTZ R82, R119, R85, R82 ;  /* 0x0000005577527223 */ /* 0x000fe20000010052 */
[----:B------:R-:W-:Y:S01]  /*2fc0*/  FFMA.FTZ R85, R61, R90, R83 ;  /* 0x0000005a3d557223 */ /* 0x000fe20000010053 */
[----:B------:R-:W-:-:S04]  /*2fd0*/  FMUL.FTZ R83, R60, R120 ;  /* 0x000000783c537220 */ /* 0x000fc80000410000 */
[----:B------:R-:W-:Y:S01]  /*2fe0*/  FFMA.FTZ R83, R118, R83, R82 ;  /* 0x0000005376537223 */ /* 0x000fe20000010052 */
[----:B------:R-:W-:-:S04]  /*2ff0*/  FFMA.FTZ R82, R60, R114, R85 ;  /* 0x000000723c527223 */ /* 0x000fc80000010055 */
[----:B------:R-:W-:Y:S01]  /*3000*/  FFMA.FTZ R82, R75, R92, R82 ;  /* 0x0000005c4b527223 */ /* 0x000fe20000010052 */
[----:B------:R-:W-:-:S03]  /*3010*/  HADD2.F32 R97, -RZ, R98.H0_H0 ;  /* 0x20000062ff617230 */ /* 0x000fc60000004100 */
[----:B------:R-:W-:Y:S01]  /*3020*/  FFMA.FTZ R82, R65, R117, R82 ;  /* 0x0000007541527223 */ /* 0x000fe20000010052 */
[----:B------:R-:W-:Y:S02]  /*3030*/  HADD2.F32 R123, -RZ, R98.H1_H1 ;  /* 0x30000062ff7b7230 */ /* 0x000fe40000004100 */
[C---:B------:R-:W-:Y:S01]  /*3040*/  FMUL.FTZ R122, R100.reuse, R121 ;  /* 0x00000079647a7220 */ /* 0x040fe20000410000 */
[----:B------:R-:W-:Y:S01]  /*3050*/  FMUL.FTZ R85, R75, R97 ;  /* 0x000000614b557220 */ /* 0x000fe20000410000 */
[----:B------:R-:W-:Y:S01]  /*3060*/  FFMA.FTZ R82, R61, R96, R82 ;  /* 0x000000603d527223 */ /* 0x000fe20000010052 */
[----:B------:R-:W-:Y:S01]  /*3070*/  FMUL.FTZ R121, R100, R124 ;  /* 0x0000007c64797220 */ /* 0x000fe20000410000 */
[----:B------:R-:W-:Y:S02]  /*3080*/  HADD2.F32 R98, -RZ, R99.H0_H0 ;  /* 0x20000063ff627230 */ /* 0x000fe40000004100 */
[----:B------:R-:W-:Y:S01]  /*3090*/  FFMA.FTZ R83, R122, R85, R83 ;  /* 0x000000557a537223 */ /* 0x000fe20000010053 */
[----:B------:R-:W-:Y:S01]  /*30a0*/  FFMA.FTZ R82, R60, R120, R82 ;  /* 0x000000783c527223 */ /* 0x000fe20000010052 */
[----:B------:R-:W-:-:S03]  /*30b0*/  FMUL.FTZ R85, R65, R123 ;  /* 0x0000007b41557220 */ /* 0x000fc60000410000 */
[----:B------:R-:W-:Y:S01]  /*30c0*/  FFMA.FTZ R82, R75, R97, R82 ;  /* 0x000000614b527223 */ /* 0x000fe20000010052 */
[----:B------:R-:W-:Y:S01]  /*30d0*/  FFMA.FTZ R83, R121, R85, R83 ;  /* 0x0000005579537223 */ /* 0x000fe20000010053 */
[----:B------:R-:W-:Y:S02]  /*30e0*/  HADD2.F32 R99, -RZ, R99.H1_H1 ;  /* 0x30000063ff637230 */ /* 0x000fe40000004100 */
[C---:B------:R-:W-:Y:S01]  /*30f0*/  FMUL.FTZ R124, R100.reuse, R125 ;  /* 0x0000007d647c7220 */ /* 0x040fe20000410000 */
[-C--:B------:R-:W-:Y:S01]  /*3100*/  FMUL.FTZ R85, R61, R98.reuse ;  /* 0x000000623d557220 */ /* 0x080fe20000410000 */
[----:B------:R-:W-:Y:S01]  /*3110*/  FFMA.FTZ R82, R65, R123, R82 ;  /* 0x0000007b41527223 */ /* 0x000fe20000010052 */
[----:B------:R-:W-:Y:S02]  /*3120*/  FMUL.FTZ R125, R100, R151 ;  /* 0x00000097647d7220 */ /* 0x000fe40000410000 */
[----:B------:R-:W-:Y:S01]  /*3130*/  FFMA.FTZ R83, R124, R85, R83 ;  /* 0x000000557c537223 */ /* 0x000fe20000010053 */
[----:B------:R-:W-:Y:S01]  /*3140*/  FFMA.FTZ R82, R61, R98, R82 ;  /* 0x000000623d527223 */ /* 0x000fe20000010052 */
[----:B------:R-:W-:-:S03]  /*3150*/  FMUL.FTZ R85, R60, R99 ;  /* 0x000000633c557220 */ /* 0x000fc60000410000 */
[----:B------:R-:W-:Y:S01]  /*3160*/  FFMA.FTZ R82, R60, R99, R82 ;  /* 0x000000633c527223 */ /* 0x000fe20000010052 */
[----:B------:R-:W-:Y:S01]  /*3170*/  FFMA.FTZ R83, R125, R85, R83 ;  /* 0x000000557d537223 */ /* 0x000fe20000010053 */
[----:B------:R-:W-:Y:S01]  /*3180*/  FFMA.FTZ R72, R160, R0, R72 ;  /* 0x00000000a0487223 */ /* 0x000fe20000010048 */
[----:B------:R-:W-:Y:S01]  /*3190*/  FFMA.FTZ R70, R159, R64, R70 ;  /* 0x000000409f467223 */ /* 0x000fe20000010046 */
[----:B------:R-:W-:Y:S02]  /*31a0*/  FADD.FTZ R71, R64, R71 ;  /* 0x0000004740477221 */ /* 0x000fe40000010000 */
[----:B------:R0:W-:Y:S01]  /*31b0*/  STS.64 [R84], R82 ;  /* 0x0000005254007388 */ /* 0x0001e20000000a00 */
[----:B------:R-:W-:Y:S01]  /*31c0*/  FADD.FTZ R69, R59, R69 ;  /* 0x000000453b457221 */ /* 0x000fe20000010000 */
[----:B------:R-:W-:Y:S01]  /*31d0*/  FADD.FTZ R67, R58, R67 ;  /* 0x000000433a437221 */ /* 0x000fe20000010000 */
[----:B------:R-:W-:Y:S02]  /*31e0*/  FADD.FTZ R71, R71, R54 ;  /* 0x0000003647477221 */ /* 0x000fe40000010000 */
[----:B------:R-:W-:Y:S01]  /*31f0*/  FADD.FTZ R69, R69, R53 ;  /* 0x0000003545457221 */ /* 0x000fe20000010000 */
[----:B------:R-:W-:Y:S01]  /*3200*/  FADD.FTZ R67, R67, R52 ;  /* 0x0000003443437221 */ /* 0x000fe20000010000 */
[----:B0-----:R-:W-:Y:S01]  /*3210*/  FADD.FTZ R82, R0, R73 ;  /* 0x0000004900527221 */ /* 0x001fe20000010000 */
[----:B------:R-:W-:Y:S01]  /*3220*/  FFMA.FTZ R73, R158, R59, R68 ;  /* 0x0000003b9e497223 */ /* 0x000fe20000010044 */
[----:B------:R-:W-:Y:S01]  /*3230*/  FFMA.FTZ R83, R157, R58, R66 ;  /* 0x0000003a9d537223 */ /* 0x000fe20000010042 */
[----:B------:R-:W-:Y:S01]  /*3240*/  FFMA.FTZ R66, R156, R55, R72 ;  /* 0x000000379c427223 */ /* 0x000fe20000010048 */
[----:B------:R-:W-:Y:S01]  /*3250*/  FFMA.FTZ R68, R155, R54, R70 ;  /* 0x000000369b447223 */ /* 0x000fe20000010046 */
        /* <DEDUP_REMOVED lines=45> */
[----:B------:R-:W0:Y:S01]  /*3530*/  S2R R151, SR_TID.X ;  /* 0x0000000000977919 */ /* 0x000e220000002100 */
[----:B------:R-:W-:Y:S01]  /*3540*/  FADD.FTZ R73, R73, R21 ;  /* 0x0000001549497221 */ /* 0x000fe20000010000 */
[----:B------:R-:W-:Y:S01]  /*3550*/  FADD.FTZ R71, R71, R20 ;  /* 0x0000001447477221 */ /* 0x000fe20000010000 */
[----:B------:R-:W-:Y:S01]  /*3560*/  FADD.FTZ R69, R69, R19 ;  /* 0x0000001345457221 */ /* 0x000fe20000010000 */
[----:B------:R-:W-:Y:S01]  /*3570*/  FADD.FTZ R67, R67, R18 ;  /* 0x0000001243437221 */ /* 0x000fe20000010000 */
[----:B------:R-:W-:Y:S01]  /*3580*/  FFMA.FTZ R70, R129, R19, R70 ;  /* 0x0000001381467223 */ /* 0x000fe20000010046 */
[----:B------:R-:W-:Y:S01]  /*3590*/  FFMA.FTZ R72, R128, R18, R72 ;  /* 0x0000001280487223 */ /* 0x000fe20000010048 */
[----:B------:R-:W-:Y:S01]  /*35a0*/  UIADD3 UR15, UP0, UR10, 0x8, URZ ;  /* 0x000000080a0f7890 */ /* 0x000fe2000ff1e03f */
        /* <DEDUP_REMOVED lines=8> */
[----:B------:R-:W-:Y:S01]  /*3630*/  UIADD3.X UR16, URZ, UR5, URZ, UP0, !UPT ;  /* 0x000000053f107290 */ /* 0x000fe200087fe43f */
[----:B------:R-:W-:Y:S01]  /*3640*/  FFMA.FTZ R66, R10, R11, R66 ;  /* 0x0000000b0a427223 */ /* 0x000fe20000010042 */
[----:B------:R-:W-:Y:S01]  /*3650*/  UISETP.GE.U32.AND UP0, UPT, UR15, UR21, UPT ;  /* 0x000000150f00728c */ /* 0x000fe2000bf06070 */
[----:B------:R-:W-:Y:S01]  /*3660*/  FFMA.FTZ R68, R7, R9, R68 ;  /* 0x0000000907447223 */ /* 0x000fe20000010044 */
[----:B------:R-:W-:Y:S01]  /*3670*/  FADD.FTZ R73, R73, R11 ;  /* 0x0000000b49497221 */ /* 0x000fe20000010000 */
[----:B------:R-:W-:Y:S01]  /*3680*/  FADD.FTZ R71, R71, R9 ;  /* 0x0000000947477221 */ /* 0x000fe20000010000 */
[----:B------:R-:W-:Y:S01]  /*3690*/  FADD.FTZ R69, R69, R8 ;  /* 0x0000000845457221 */ /* 0x000fe20000010000 */
[----:B------:R-:W-:Y:S01]  /*36a0*/  FADD.FTZ R67, R67, R5 ;  /* 0x0000000543437221 */ /* 0x000fe20000010000 */
[----:B------:R-:W-:Y:S01]  /*36b0*/  FFMA.FTZ R70, R6, R8, R70 ;  /* 0x0000000806467223 */ /* 0x000fe20000010046 */
[----:B------:R-:W-:Y:S01]  /*36c0*/  FFMA.FTZ R72, R3, R5, R72 ;  /* 0x0000000503487223 */ /* 0x000fe20000010048 */
[----:B------:R-:W-:Y:S01]  /*36d0*/  UISETP.GE.AND.EX UP0, UPT, UR16, UR11, UPT, UP0 ;  /* 0x0000000b1000728c */ /* 0x000fe2000bf06300 */
        /* <DEDUP_REMOVED lines=16> */
[----:B------:R-:W-:Y:S01]  /*37e0*/  PLOP3.LUT P0, PT, PT, PT, UP0, 0x80, 0x0 ;  /* 0x000000000000781c */ /* 0x000fe20003f0f008 */
        /* <DEDUP_REMOVED lines=26> */
[----:B------:R-:W-:Y:S01]  /*3990*/  BAR.SYNC.DEFER_BLOCKING 0x0 ;  /* 0x0000000000007b1d */ /* 0x000fe20000010000 */
[----:B0-----:R-:W-:Y:S01]  /*39a0*/  ISETP.GT.U32.AND P1, PT, R151, 0x1f, PT ;  /* 0x0000001f9700780c */ /* 0x001fe20003f24070 */
[----:B------:R-:W-:Y:S01]  /*39b0*/  FADD.FTZ R73, R73, R97 ;  /* 0x0000006149497221 */ /* 0x000fe20000010000 */
[----:B------:R-:W-:Y:S01]  /*39c0*/  FADD.FTZ R71, R71, R123 ;  /* 0x0000007b47477221 */ /* 0x000fe20000010000 */
[----:B------:R-:W-:Y:S01]  /*39d0*/  FADD.FTZ R69, R69, R98 ;  /* 0x0000006245457221 */ /* 0x000fe20000010000 */
[----:B------:R-:W-:Y:S01]  /*39e0*/  FADD.FTZ R67, R67, R99 ;  /* 0x0000006343437221 */ /* 0x000fe20000010000 */
[----:B------:R-:W-:Y:S01]  /*39f0*/  FFMA.FTZ R68, R124, R98, R82 ;  /* 0x000000627c447223 */ /* 0x000fe20000010052 */
[----:B------:R-:W-:Y:S01]  /*3a00*/  FFMA.FTZ R66, R125, R99, R83 ;  /* 0x000000637d427223 */ /* 0x000fe20000010053 */
[----:B------:R-:W-:Y:S06]  /*3a10*/  @!P0 BRA `(.L_x_1511) ;  /* 0x0000000000c48947 */ /* 0x000fec0003800000 */
[----:B------:R0:W-:Y:S04]  /*3a20*/  STL [R1+0x6c], R4 ;  /* 0x00006c0401007387 */ /* 0x0001e80000100800 */
[----:B------:R1:W-:Y:S04]  /*3a30*/  STL [R1+0x68], R0 ;  /* 0x0000680001007387 */ /* 0x0003e80000100800 */
[----:B------:R-:W2:Y:S01]  /*3a40*/  LDL R83, [R1+0x48] ;  /* 0x0000480001537983 */ /* 0x000ea20000100800 */
[----:B0-----:R-:W0:Y:S03]  /*3a50*/  S2R R4, SR_TID.X ;  /* 0x0000000000047919 */ /* 0x001e260000002100 */
[----:B-1----:R-:W3:Y:S04]  /*3a60*/  LDL R0, [R1+0x54] ;  /* 0x0000540001007983 */ /* 0x002ee80000100800 */
[----:B------:R-:W4:Y:S04]  /*3a70*/  LDL R85, [R1+0x4c] ;  /* 0x00004c0001557983 */ /* 0x000f280000100800 */
[----:B------:R-:W2:Y:S04]  /*3a80*/  LDL R84, [R1+0x44] ;  /* 0x0000440001547983 */ /* 0x000ea80000100800 */
[----:B------:R1:W-:Y:S04]  /*3a90*/  STL.64 [R1+0x60], R2 ;  /* 0x0000600201007387 */ /* 0x0003e80000100a00 */
[----:B-1----:R-:W4:Y:S01]  /*3aa0*/  LDL R3, [R1+0x40] ;  /* 0x0000400001037983 */ /* 0x002f220000100800 */
[----:B0-----:R-:W-:-:S02]  /*3ab0*/  SHF.L.U32 R2, R4, 0x1, RZ ;  /* 0x0000000104027819 */ /* 0x001fc400000006ff */
[----:B------:R-:W-:Y:S02]  /*3ac0*/  LEA R82, R4, UR12, 0x5 ;  /* 0x0000000c04527c11 */ /* 0x000fe4000f8e28ff */
[----:B------:R-:W-:Y:S02]  /*3ad0*/  LOP3.LUT R2, R2, 0x18, RZ, 0xc0, !PT ;  /* 0x0000001802027812 */ /* 0x000fe400078ec0ff */
[----:B------:R-:W-:Y:S02]  /*3ae0*/  SHF.R.S32.HI R151, RZ, 0x1f, R4 ;  /* 0x0000001fff977819 */ /* 0x000fe40000011404 */
[----:B------:R-:W-:Y:S02]  /*3af0*/  IADD3 R82, R82, R2, RZ ;  /* 0x0000000252527210 */ /* 0x000fe40007ffe0ff */
[----:B------:R-:W-:Y:S02]  /*3b00*/  LEA.HI R151, R151, R4, RZ, 0x2 ;  /* 0x0000000497977211 */ /* 0x000fe400078f10ff */
[----:B------:R0:W5:Y:S04]  /*3b10*/  LDL.LU R4, [R1+0x6c] ;  /* 0x00006c0001047983 */ /* 0x0001680000300800 */
[----:B------:R1:W-:Y:S04]  /*3b20*/  STS.64 [R82], R72 ;  /* 0x0000004852007388 */ /* 0x0003e80000000a00 */
[----:B------:R-:W4:Y:S04]  /*3b30*/  LDL R2, [R1+0x3c] ;  /* 0x00003c0001027983 */ /* 0x000f280000100800 */
[----:B-1----:R-:W4:Y:S01]  /*3b40*/  LDL R82, [R1+0x50] ;  /* 0x0000500001527983 */ /* 0x002f220000100800 */
[----:B------:R-:W-:-:S04]  /*3b50*/  SHF.R.S32.HI R151, RZ, 0x2, R151 ;  /* 0x00000002ff977819 */ /* 0x000fc80000011497 */
[----:B------:R-:W-:Y:S01]  /*3b60*/  LEA R151, R151, UR12, 0x5 ;  /* 0x0000000c97977c11 */ /* 0x000fe2000f8e28ff */
[----:B---3--:R1:W-:Y:S03]  /*3b70*/  STS.64 [R0], R70 ;  /* 0x0000004600007388 */ /* 0x0083e60000000a00 */
[-C--:B--2---:R-:W-:Y:S01]  /*3b80*/  LEA R84, R84, R151.reuse, 0x3 ;  /* 0x0000009754547211 */ /* 0x084fe200078e18ff */
[----:B-1----:R0:W5:Y:S04]  /*3b90*/  LDL.LU R0, [R1+0x68] ;  /* 0x0000680001007983 */ /* 0x0021680000300800 */
[----:B----4-:R1:W-:Y:S04]  /*3ba0*/  STS.64 [R82], R68 ;  /* 0x0000004452007388 */ /* 0x0103e80000000a00 */
[----:B------:R-:W-:Y:S01]  /*3bb0*/  STS.64 [R85], R66 ;  /* 0x0000004255007388 */ /* 0x000fe20000000a00 */
[----:B------:R-:W-:Y:S01]  /*3bc0*/  BAR.SYNC.DEFER_BLOCKING 0x0 ;  /* 0x0000000000007b1d */ /* 0x000fe20000010000 */
[----:B-1----:R-:W-:-:S06]  /*3bd0*/  LEA R82, R83, R151, 0x3 ;  /* 0x0000009753527211 */ /* 0x002fcc00078e18ff */
[----:B------:R-:W1:Y:S04]  /*3be0*/  LDS.64 R82, [R82] ;  /* 0x0000000052527984 */ /* 0x000e680000000a00 */
[----:B------:R-:W2:Y:S01]  /*3bf0*/  LDS.64 R84, [R84+0xa00] ;  /* 0x000a000054547984 */ /* 0x000ea20000000a00 */
[----:B-1----:R-:W-:Y:S01]  /*3c00*/  FADD.FTZ R82, RZ, R82 ;  /* 0x00000052ff527221 */ /* 0x002fe20000010000 */
[----:B------:R-:W-:-:S03]  /*3c10*/  FADD.FTZ R83, RZ, R83 ;  /* 0x00000053ff537221 */ /* 0x000fc60000010000 */
[----:B--2---:R-:W-:Y:S01]  /*3c20*/  FADD.FTZ R84, R82, R84 ;  /* 0x0000005452547221 */ /* 0x004fe20000010000 */
[----:B------:R-:W-:Y:S01]  /*3c30*/  LEA R82, R3, R151, 0x3 ;  /* 0x0000009703527211 */ /* 0x000fe200078e18ff */
[----:B------:R-:W-:-:S05]  /*3c40*/  FADD.FTZ R85, R83, R85 ;  /* 0x0000005553557221 */ /* 0x000fca0000010000 */
[----:B------:R-:W1:Y:S02]  /*3c50*/  LDS.64 R82, [R82+0x1400] ;  /* 0x0014000052527984 */ /* 0x000e640000000a00 */
[----:B-1----:R-:W-:Y:S01]  /*3c60*/  FADD.FTZ R84, R84, R82 ;  /* 0x0000005254547221 */ /* 0x002fe20000010000 */
[----:B------:R-:W-:Y:S02]  /*3c70*/  LEA R82, R2, R151, 0x3 ;  /* 0x0000009702527211 */ /* 0x000fe400078e18ff */
[----:B------:R-:W2:Y:S01]  /*3c80*/  LDL R151, [R1+0x38] ;  /* 0x0000380001977983 */ /* 0x000ea20000100800 */
[----:B------:R-:W-:Y:S01]  /*3c90*/  FADD.FTZ R85, R85, R83 ;  /* 0x0000005355557221 */ /* 0x000fe20000010000 */
[----:B------:R-:W1:Y:S02]  /*3ca0*/  LDC.64 R2, c[0x0][0x260] ;  /* 0x00009800ff027b82 */ /* 0x000e640000000a00 */
[----:B------:R-:W3:Y:S02]  /*3cb0*/  LDS.64 R82, [R82+0x1e00] ;  /* 0x001e000052527984 */ /* 0x000ee40000000a00 */
[----:B---3--:R-:W-:Y:S01]  /*3cc0*/  FADD.FTZ R82, R84, R82 ;  /* 0x0000005254527221 */ /* 0x008fe20000010000 */
[----:B------:R-:W-:Y:S01]  /*3cd0*/  FADD.FTZ R83, R85, R83 ;  /* 0x0000005355537221 */ /* 0x000fe20000010000 */
[----:B--2---:R-:W-:-:S04]  /*3ce0*/  IADD3 R84, R151, UR17, RZ ;  /* 0x0000001197547c10 */ /* 0x004fc8000fffe0ff */
[----:B------:R-:W-:-:S05]  /*3cf0*/  SHF.L.U32 R84, R84, 0x1, RZ ;  /* 0x0000000154547819 */ /* 0x000fca00000006ff */
[----:B-1----:R-:W-:Y:S02]  /*3d00*/  IMAD.WIDE.U32 R84, R84, 0x4, R2 ;  /* 0x0000000454547825 */ /* 0x002fe400078e0002 */
[----:B------:R0:W5:Y:S04]  /*3d10*/  LDL.LU.64 R2, [R1+0x60] ;  /* 0x0000600001027983 */ /* 0x0001680000300a00 */
[----:B------:R0:W-:Y:S02]  /*3d20*/  STG.E.64 desc[UR18][R84.64+0x4000], R82 ;  /* 0x0040005254007986 */ /* 0x0001e4000c101b12 */
.L_x_1511:
[----:B------:R-:W-:Y:S01]  /*3d30*/  BSSY B0, `(.L_x_1512) ;  /* 0x000008a000007945 */ /* 0x000fe20003800000 */
[----:B0-----:R-:W-:-:S03]  /*3d40*/  CS2R R82, SRZ ;  /* 0x0000000000527805 */ /* 0x001fc6000001ff00 */
[----:B------:R-:W-:Y:S05]  /*3d50*/  @P1 BRA `(.L_x_1513) ;  /* 0x00000008001c1947 */ /* 0x000fea0003800000 */
[----:B------:R-:W0:Y:S01]  /*3d60*/  S2R R84, SR_TID.X ;  /* 0x0000000000547919 */ /* 0x000e220000002100 */
[----:B------:R-:W-:Y:S01]  /*3d70*/  USHF.L.U32 UR5, UR10, 0x3, URZ ;  /* 0x000000030a057899 */ /* 0x000fe2000800063f */
[----:B------:R-:W-:Y:S01]  /*3d80*/  MOV R82, 0x28 ;  /* 0x0000002800527802 */ /* 0x000fe20000000f00 */
[----:B------:R-:W-:Y:S01]  /*3d90*/  HFMA2.MMA R83, -RZ, RZ, 0, 2.384185791015625e-06 ;  /* 0x00000028ff537435 */ /* 0x000fe200000001ff */
[----:B------:R-:W1:Y:S01]  /*3da0*/  S2R R85, SR_TID.X ;  /* 0x0000000000557919 */ /* 0x000e620000002100 */
[----:B------:R-:W-:Y:S01]  /*3db0*/  ULOP3.LUT UR5, UR5, 0x18, URZ, 0xc0, !UPT ;  /* 0x0000001805057892 */ /* 0x000fe2000f8ec03f */
[----:B-----5:R2:W-:Y:S01]  /*3dc0*/  STL [R1+0x60], R0 ;  /* 0x0000600001007387 */ /* 0x0205e20000100800 */
[----:B0-----:R-:W-:-:S04]  /*3dd0*/  SHF.R.U32.HI R84, RZ, 0x2, R84 ;  /* 0x00000002ff547819 */ /* 0x001fc80000011654 */
[----:B------:R-:W-:-:S05]  /*3de0*/  IADD3 R151, R84, UR5, RZ ;  /* 0x0000000554977c10 */ /* 0x000fca000fffe0ff */
[----:B------:R-:W-:-:S05]  /*3df0*/  IMAD R151, R151, R82, -UR17 ;  /* 0x8000001197977e24 */ /* 0x000fca000f8e0252 */
[----:B------:R-:W-:-:S04]  /*3e00*/  SHF.R.S32.HI R82, RZ, 0x1f, R151 ;  /* 0x0000001fff527819 */ /* 0x000fc80000011497 */
[----:B------:R-:W-:-:S04]  /*3e10*/  LEA.HI R82, R82, R151, RZ, 0x2 ;  /* 0x0000009752527211 */ /* 0x000fc800078f10ff */
[----:B------:R-:W-:-:S05]  /*3e20*/  SHF.R.S32.HI R82, RZ, 0x2, R82 ;  /* 0x00000002ff527819 */ /* 0x000fca0000011452 */
[----:B------:R-:W-:Y:S01]  /*3e30*/  IMAD R82, R82, R83, UR14 ;  /* 0x0000000e52527e24 */ /* 0x000fe2000f8e0253 */
[----:B------:R-:W-:-:S04]  /*3e40*/  IADD3 R83, R151, 0x4, RZ ;  /* 0x0000000497537810 */ /* 0x000fc80007ffe0ff */
[----:B------:R-:W-:-:S04]  /*3e50*/  SHF.R.S32.HI R84, RZ, 0x1f, R83 ;  /* 0x0000001fff547819 */ /* 0x000fc80000011453 */
[----:B------:R-:W-:Y:S02]  /*3e60*/  LEA.HI R84, R84, R83, RZ, 0x2 ;  /* 0x0000005354547211 */ /* 0x000fe400078f10ff */
[----:B------:R-:W-:Y:S02]  /*3e70*/  MOV R83, 0x28 ;  /* 0x0000002800537802 */ /* 0x000fe40000000f00 */
[----:B------:R-:W-:-:S05]  /*3e80*/  SHF.R.S32.HI R84, RZ, 0x2, R84 ;  /* 0x00000002ff547819 */ /* 0x000fca0000011454 */
[----:B------:R-:W-:Y:S01]  /*3e90*/  IMAD R84, R84, R83, UR14 ;  /* 0x0000000e54547e24 */ /* 0x000fe2000f8e0253 */
[----:B-1----:R-:W-:-:S04]  /*3ea0*/  SHF.L.U32 R83, R85, 0x3, RZ ;  /* 0x0000000355537819 */ /* 0x002fc800000006ff */
[----:B--2---:R-:W-:-:S04]  /*3eb0*/  LOP3.LUT R0, R83, 0x18, RZ, 0xc0, !PT ;  /* 0x0000001853007812 */ /* 0x004fc800078ec0ff */
[----:B------:R-:W-:Y:S02]  /*3ec0*/  IADD3 R82, R82, R0, RZ ;  /* 0x0000000052527210 */ /* 0x000fe40007ffe0ff */
[----:B------:R-:W-:-:S04]  /*3ed0*/  IADD3 R84, R0, R84, RZ ;  /* 0x0000005400547210 */ /* 0x000fc80007ffe0ff */
[----:B------:R-:W0:Y:S04]  /*3ee0*/  LDS.64 R82, [R82] ;  /* 0x0000000052527984 */ /* 0x000e280000000a00 */
[----:B------:R-:W1:Y:S01]  /*3ef0*/  LDS.64 R84, [R84] ;  /* 0x0000000054547984 */ /* 0x000e620000000a00 */
[----:B0-----:R-:W-:Y:S01]  /*3f00*/  FADD.FTZ R82, RZ, R82 ;  /* 0x00000052ff527221 */ /* 0x001fe20000010000 */
[----:B------:R-:W-:-:S03]  /*3f10*/  FADD.FTZ R83, RZ, R83 ;  /* 0x00000053ff537221 */ /* 0x000fc60000010000 */
[----:B-1----:R-:W-:Y:S01]  /*3f20*/  FADD.FTZ R0, R82, R84 ;  /* 0x0000005452007221 */ /* 0x002fe20000010000 */
[----:B------:R-:W-:Y:S01]  /*3f30*/  FADD.FTZ R84, R83, R85 ;  /* 0x0000005553547221 */ /* 0x000fe20000010000 */
[----:B------:R-:W-:Y:S01]  /*3f40*/  IADD3 R82, R151, 0x8, RZ ;  /* 0x0000000897527810 */ /* 0x000fe20007ffe0ff */
[----:B------:R-:W0:Y:S03]  /*3f50*/  S2R R85, SR_TID.X ;  /* 0x0000000000557919 */ /* 0x000e260000002100 */
[----:B------:R-:W-:-:S04]  /*3f60*/  SHF.R.S32.HI R83, RZ, 0x1f, R82 ;  /* 0x0000001fff537819 */ /* 0x000fc80000011452 */
[----:B------:R-:W-:Y:S01]  /*3f70*/  LEA.HI R83, R83, R82, RZ, 0x2 ;  /* 0x0000005253537211 */ /* 0x000fe200078f10ff */
[----:B------:R-:W-:-:S03]  /*3f80*/  HFMA2.MMA R82, -RZ, RZ, 0, 2.384185791015625e-06 ;  /* 0x00000028ff527435 */ /* 0x000fc600000001ff */
[----:B------:R-:W-:-:S07]  /*3f90*/  SHF.R.S32.HI R83, RZ, 0x2, R83 ;  /* 0x00000002ff537819 */ /* 0x000fce0000011453 */
[----:B------:R-:W-:Y:S01]  /*3fa0*/  IMAD R83, R83, R82, UR14 ;  /* 0x0000000e53537e24 */ /* 0x000fe2000f8e0252 */
[----:B0-----:R-:W-:-:S04]  /*3fb0*/  SHF.L.U32 R85, R85, 0x3, RZ ;  /* 0x0000000355557819 */ /* 0x001fc800000006ff */
[----:B------:R-:W-:-:S04]  /*3fc0*/  LOP3.LUT R85, R85, 0x18, RZ, 0xc0, !PT ;  /* 0x0000001855557812 */ /* 0x000fc800078ec0ff */
[----:B------:R-:W-:-:S06]  /*3fd0*/  IADD3 R83, R85, R83, RZ ;  /* 0x0000005355537210 */ /* 0x000fcc0007ffe0ff */
[----:B------:R-:W0:Y:S02]  /*3fe0*/  LDS.64 R82, [R83] ;  /* 0x0000000053527984 */ /* 0x000e240000000a00 */
[----:B0-----:R-:W-:Y:S01]  /*3ff0*/  FADD.FTZ R85, R0, R82 ;  /* 0x0000005200557221 */ /* 0x001fe20000010000 */
[----:B------:R-:W-:Y:S01]  /*4000*/  IADD3 R82, R151, 0xc, RZ ;  /* 0x0000000c97527810 */ /* 0x000fe20007ffe0ff */
[----:B------:R-:W-:Y:S01]  /*4010*/  FADD.FTZ R84, R84, R83 ;  /* 0x0000005354547221 */ /* 0x000fe20000010000 */
[----:B------:R0:W5:Y:S02]  /*4020*/  LDL.LU R0, [R1+0x60] ;  /* 0x0000600001007983 */ /* 0x0001640000300800 */
[----:B------:R-:W-:-:S04]  /*4030*/  SHF.R.S32.HI R83, RZ, 0x1f, R82 ;  /* 0x0000001fff537819 */ /* 0x000fc80000011452 */
[----:B------:R-:W-:Y:S02]  /*4040*/  LEA.HI R83, R83, R82, RZ, 0x2 ;  /* 0x0000005253537211 */ /* 0x000fe400078f10ff */
[----:B------:R-:W-:Y:S02]  /*4050*/  MOV R82, 0x28 ;  /* 0x0000002800527802 */ /* 0x000fe40000000f00 */
[----:B------:R-:W-:-:S05]  /*4060*/  SHF.R.S32.HI R83, RZ, 0x2, R83 ;  /* 0x00000002ff537819 */ /* 0x000fca0000011453 */
[----:B------:R-:W-:Y:S02]  /*4070*/  IMAD R83, R83, R82, UR14 ;  /* 0x0000000e53537e24 */ /* 0x000fe4000f8e0252 */
[----:B------:R-:W1:Y:S02]  /*4080*/  S2R R82, SR_TID.X ;  /* 0x0000000000527919 */ /* 0x000e640000002100 */
[----:B-1----:R-:W-:-:S04]  /*4090*/  SHF.L.U32 R82, R82, 0x3, RZ ;  /* 0x0000000352527819 */ /* 0x002fc800000006ff */
[----:B------:R-:W-:-:S04]  /*40a0*/  LOP3.LUT R82, R82, 0x18, RZ, 0xc0, !PT ;  /* 0x0000001852527812 */ /* 0x000fc800078ec0ff */
[----:B------:R-:W-:-:S06]  /*40b0*/  IADD3 R83, R82, R83, RZ ;  /* 0x0000005352537210 */ /* 0x000fcc0007ffe0ff */
[----:B------:R-:W1:Y:S02]  /*40c0*/  LDS.64 R82, [R83] ;  /* 0x0000000053527984 */ /* 0x000e640000000a00 */
[----:B-1----:R-:W-:Y:S01]  /*40d0*/  FADD.FTZ R85, R85, R82 ;  /* 0x0000005255557221 */ /* 0x002fe20000010000 */
[----:B------:R-:W-:Y:S01]  /*40e0*/  IADD3 R82, R151, 0x10, RZ ;  /* 0x0000001097527810 */ /* 0x000fe20007ffe0ff */
[----:B------:R-:W-:-:S03]  /*40f0*/  FADD.FTZ R84, R84, R83 ;  /* 0x0000005354547221 */ /* 0x000fc60000010000 */
[----:B------:R-:W-:-:S04]  /*4100*/  SHF.R.S32.HI R83, RZ, 0x1f, R82 ;  /* 0x0000001fff537819 */ /* 0x000fc80000011452 */
[----:B------:R-:W-:Y:S01]  /*4110*/  LEA.HI R83, R83, R82, RZ, 0x2 ;  /* 0x0000005253537211 */ /* 0x000fe200078f10ff */
[----:B------:R-:W-:-:S03]  /*4120*/  HFMA2.MMA R82, -RZ, RZ, 0, 2.384185791015625e-06 ;  /* 0x00000028ff527435 */ /* 0x000fc600000001ff */
[----:B------:R-:W-:-:S07]  /*4130*/  SHF.R.S32.HI R83, RZ, 0x2, R83 ;  /* 0x00000002ff537819 */ /* 0x000fce0000011453 */
        /* <DEDUP_REMOVED lines=46> */
[C---:B------:R-:W-:Y:S01]  /*4420*/  IADD3 R82, R151.reuse, 0x20, RZ ;  /* 0x0000002097527810 */ /* 0x040fe20007ffe0ff */
[----:B------:R-:W-:Y:S01]  /*4430*/  FADD.FTZ R84, R84, R83 ;  /* 0x0000005354547221 */ /* 0x000fe20000010000 */
[----:B------:R-:W-:Y:S02]  /*4440*/  IADD3 R151, R151, 0x24, RZ ;  /* 0x0000002497977810 */ /* 0x000fe40007ffe0ff */
        /* <DEDUP_REMOVED lines=11> */
[----:B------:R-:W-:Y:S01]  /*4500*/  FADD.FTZ R85, R85, R82 ;  /* 0x0000005255557221 */ /* 0x000fe20000010000 */
[----:B------:R-:W1:Y:S01]  /*4510*/  S2R R83, SR_TID.X ;  /* 0x0000000000537919 */ /* 0x000e620000002100 */
[----:B------:R-:W-:-:S04]  /*4520*/  SHF.R.S32.HI R82, RZ, 0x1f, R151 ;  /* 0x0000001fff527819 */ /* 0x000fc80000011497 */
[----:B------:R-:W-:-:S04]  /*4530*/  LEA.HI R82, R82, R151, RZ, 0x2 ;  /* 0x0000009752527211 */ /* 0x000fc800078f10ff */
[----:B------:R-:W-:Y:S02]  /*4540*/  SHF.R.S32.HI R82, RZ, 0x2, R82 ;  /* 0x00000002ff527819 */ /* 0x000fe40000011452 */
[----:B-1----:R-:W-:Y:S02]  /*4550*/  SHF.L.U32 R151, R83, 0x3, RZ ;  /* 0x0000000353977819 */ /* 0x002fe400000006ff */
[----:B------:R-:W-:Y:S02]  /*4560*/  MOV R83, 0x28 ;  /* 0x0000002800537802 */ /* 0x000fe40000000f00 */
[----:B------:R-:W-:-:S03]  /*4570*/  LOP3.LUT R151, R151, 0x18, RZ, 0xc0, !PT ;  /* 0x0000001897977812 */ /* 0x000fc600078ec0ff */
[----:B------:R-:W-:-:S05]  /*4580*/  IMAD R82, R82, R83, UR14 ;  /* 0x0000000e52527e24 */ /* 0x000fca000f8e0253 */
[----:B------:R-:W-:-:S06]  /*4590*/  IADD3 R82, R151, R82, RZ ;  /* 0x0000005297527210 */ /* 0x000fcc0007ffe0ff */
[----:B------:R-:W1:Y:S02]  /*45a0*/  LDS.64 R82, [R82] ;  /* 0x0000000052527984 */ /* 0x000e640000000a00 */
[----:B-1----:R-:W-:Y:S01]  /*45b0*/  FADD.FTZ R82, R85, R82 ;  /* 0x0000005255527221 */ /* 0x002fe20000010000 */
[----:B0-----:R-:W-:-:S07]  /*45c0*/  FADD.FTZ R83, R84, R83 ;  /* 0x0000005354537221 */ /* 0x001fce0000010000 */
.L_x_1513:
[----:B------:R-:W-:Y:S05]  /*45d0*/  BSYNC B0 ;  /* 0x0000000000007941 */ /* 0x000fea0003800000 */
.L_x_1512:
[----:B------:R-:W0:Y:S04]  /*45e0*/  SHFL.BFLY PT, R85, R82, 0x2, 0x1f ;  /* 0x0c401f0052557f89 */ /* 0x000e2800000e0000 */
[----:B-----5:R1:W-:Y:S04]  /*45f0*/  STL [R1+0x70], R4 ;  /* 0x0000700401007387 */ /* 0x0203e80000100800 */
[----:B------:R2:W-:Y:S04]  /*4600*/  STL.64 [R1+0x68], R2 ;  /* 0x0000680201007387 */ /* 0x0005e80000100a00 */
[----:B------:R-:W-:Y:S01]  /*4610*/  STL [R1+0x60], R0 ;  /* 0x0000600001007387 */ /* 0x000fe20000100800 */
[----:B------:R-:W3:Y:S01]  /*4620*/  S2R R84, SR_TID.X ;  /* 0x0000000000547919 */ /* 0x000ee20000002100 */
[----:B0-----:R-:W-:-:S02]  /*4630*/  FADD.FTZ R82, R85, R82 ;  /* 0x0000005255527221 */ /* 0x001fc40000010000 */
[----:B------:R-:W4:Y:S01]  /*4640*/  LDL R85, [R1+0x58] ;  /* 0x0000580001557983 */ /* 0x000f220000100800 */
[----:B---3--:R-:W-:-:S03]  /*4650*/  LOP3.LUT P1, RZ, R84, 0xffffffe3, RZ, 0xc0, !PT ;  /* 0xffffffe354ff7812 */ /* 0x008fc6000782c0ff */
[----:B------:R-:W0:Y:S10]  /*4660*/  SHFL.BFLY PT, R84, R83, 0x2, 0x1f ;  /* 0x0c401f0053547f89 */ /* 0x000e3400000e0000 */
[----:B-1----:R-:W1:Y:S08]  /*4670*/  @!P1 LDC R4, c[0x0][0x10] ;  /* 0x00000400ff049b82 */ /* 0x002e700000000800 */
[----:B--2---:R-:W2:Y:S01]  /*4680*/  @!P1 LDC.64 R2, c[0x0][0x260] ;  /* 0x00009800ff029b82 */ /* 0x004ea20000000a00 */
[----:B0-----:R-:W-:Y:S01]  /*4690*/  FADD.FTZ R83, R84, R83 ;  /* 0x0000005354537221 */ /* 0x001fe20000010000 */
[----:B------:R-:W-:-:S04]  /*46a0*/  MOV R84, UR4 ;  /* 0x0000000400547c02 */ /* 0x000fc80008000f00 */
[----:B------:R-:W0:Y:S01]  /*46b0*/  SHFL.BFLY PT, R0, R83, 0x1, 0x1f ;  /* 0x0c201f0053007f89 */ /* 0x000e2200000e0000 */
[----:B-1----:R-:W-:-:S03]  /*46c0*/  @!P1 IMAD R84, R4, R84, UR13 ;  /* 0x0000000d04549e24 */ /* 0x002fc6000f8e0254 */
[----:B------:R1:W5:Y:S01]  /*46d0*/  LDL.LU R4, [R1+0x70] ;  /* 0x0000700001047983 */ /* 0x0003620000300800 */
[----:B0-----:R-:W-:Y:S01]  /*46e0*/  FADD.FTZ R83, R83, R0 ;  /* 0x0000000053537221 */ /* 0x001fe20000010000 */
[----:B----4-:R-:W-:-:S04]  /*46f0*/  @!P1 LEA R84, R84, R85, 0x7 ;  /* 0x0000005554549211 */ /* 0x010fc800078e38ff */
[----:B------:R-:W-:-:S05]  /*4700*/  @!P1 SHF.L.U32 R84, R84, 0x1, RZ ;  /* 0x0000000154549819 */ /* 0x000fca00000006ff */
[----:B--2---:R-:W-:Y:S02]  /*4710*/  @!P1 IMAD.WIDE.U32 R84, R84, 0x4, R2 ;  /* 0x0000000454549825 */ /* 0x004fe400078e0002 */
[----:B------:R1:W5:Y:S04]  /*4720*/  LDL.LU.64 R2, [R1+0x68] ;  /* 0x0000680001027983 */ /* 0x0003680000300a00 */
[----:B------:R1:W5:Y:S04]  /*4730*/  LDL.LU R0, [R1+0x60] ;  /* 0x0000600001007983 */ /* 0x0003680000300800 */
[----:B------:R-:W0:Y:S01]  /*4740*/  SHFL.BFLY PT, R151, R82, 0x1, 0x1f ;  /* 0x0c201f0052977f89 */ /* 0x000e2200000e0000 */
[----:B------:R-:W-:-:S04]  /*4750*/  UISETP.GE.U32.AND UP0, UPT, UR15, UR21, UPT ;  /* 0x000000150f00728c */ /* 0x000fc8000bf06070 */
[----:B------:R-:W-:Y:S01]  /*4760*/  UISETP.GE.AND.EX UP0, UPT, UR16, UR11, UPT, UP0 ;  /* 0x0000000b1000728c */ /* 0x000fe2000bf06300 */
[----:B0-----:R-:W-:-:S05]  /*4770*/  FADD.FTZ R82, R82, R151 ;  /* 0x0000009752527221 */ /* 0x001fca0000010000 */
[----:B------:R1:W-:Y:S01]  /*4780*/  @!P1 STG.E.64 desc[UR18][R84.64], R82 ;  /* 0x0000005254009986 */ /* 0x0003e2000c101b12 */
[----:B------:R-:W-:-:S13]  /*4790*/  PLOP3.LUT P1, PT, PT, PT, UP0, 0x80, 0x0 ;  /* 0x000000000000781c */ /* 0x000fda0003f2f008 */
[----:B-1----:R-:W-:Y:S05]  /*47a0*/  @P1 BRA `(.L_x_1514) ;  /* 0x0000000000601947 */ /* 0x002fea0003800000 */
[----:B------:R-:W0:Y:S01]  /*47b0*/  S2R R151, SR_TID.X ;  /* 0x0000000000977919 */ /* 0x000e220000002100 */
[----:B------:R-:W-:Y:S01]  /*47c0*/  BAR.SYNC.DEFER_BLOCKING 0x0 ;  /* 0x0000000000007b1d */ /* 0x000fe20000010000 */
[----:B0-----:R-:W-:-:S13]  /*47d0*/  ISETP.NE.AND P1, PT, R151, RZ, PT ;  /* 0x000000ff9700720c */ /* 0x001fda0003f25270 */
        /* <DEDUP_REMOVED lines=10> */
.L_x_1516:
        /* <DEDUP_REMOVED lines=8> */
.L_x_1515:
[----:B------:R-:W-:Y:S05]  /*4900*/  WARPSYNC.ALL ;  /* 0x0000000000007948 */ /* 0x000fea0003800000 */
[----:B------:R-:W-:Y:S06]  /*4910*/  BAR.SYNC.DEFER_BLOCKING 0x0 ;  /* 0x0000000000007b1d */ /* 0x000fec0000010000 */
[----:B------:R-:W-:Y:S05]  /*4920*/  BRA `(.L_x_1517) ;  /* 0x0000000000547947 */ /* 0x000fea0003800000 */
.L_x_1514:
        /* <DEDUP_REMOVED lines=11> */
.L_x_1519:
        /* <DEDUP_REMOVED lines=8> */
.L_x_1518:
[----:B------:R-:W-:Y:S05]  /*4a60*/  WARPSYNC.ALL ;  /* 0x0000000000007948 */ /* 0x000fea0003800000 */
[----:B------:R-:W-:Y:S06]  /*4a70*/  BAR.SYNC.DEFER_BLOCKING 0x0 ;  /* 0x0000000000007b1d */ /* 0x000fec0000010000 */
.L_x_1517:
[----:B------:R-:W0:Y:S01]  /*4a80*/  S2R R84, SR_TID.X ;  /* 0x0000000000547919 */ /* 0x000e220000002100 */
[----:B------:R-:W2:Y:S01]  /*4a90*/  LDL.LU R151, [R1+0x34] ;  /* 0x0000340001977983 */ /* 0x000ea20000300800 */
[----:B------:R-:W1:Y:S01]  /*4aa0*/  S2UR UR17, SR_CgaCtaId ;  /* 0x00000000001179c3 */ /* 0x000e620000008800 */
[----:B------:R-:W-:Y:S01]  /*4ab0*/  USHF.L.U32 UR10, UR10, 0x3, URZ ;  /* 0x000000030a0a7899 */ /* 0x000fe2000800063f */
[----:B------:R-:W-:Y:S01]  /*4ac0*/  ULDC.64 UR24, c[0x0][0x210] ;  /* 0x0000840000187ab9 */ /* 0x000fe20000000a00 */
[----:B0-----:R-:W-:-:S13]  /*4ad0*/  ISETP.GT.U32.AND P1, PT, R84, 0x7f, PT ;  /* 0x0000007f5400780c */ /* 0x001fda0003f24070 */
[----:B------:R-:W-:Y:S01]  /*4ae0*/  VOTEU.ALL UP0, P1 ;  /* 0x00000000003f7886 */ /* 0x000fe20000800000 */
[----:B------:R-:W-:-:S04]  /*4af0*/  @!P1 LOP3.LUT R83, R84, 0x7ffffff0, RZ, 0xc0, !PT ;  /* 0x7ffffff054539812 */ /* 0x000fc800078ec0ff */
[----:B------:R-:W-:Y:S02]  /*4b00*/  @!UP0 ULDC UR5, c[0x0][0x10] ;  /* 0x0000040000058ab9 */ /* 0x000fe40000000800 */
[----:B------:R-:W-:-:S06]  /*4b10*/  @!UP0 UIMAD UR5, UR5, UR4, UR13 ;  /* 0x00000004050582a4 */ /* 0x000fcc000f8e020d */
[----:B------:R-:W-:-:S04]  /*4b20*/  MOV R82, UR5 ;  /* 0x0000000500527c02 */ /* 0x000fc80008000f00 */
[----:B------:R-:W-:Y:S02]  /*4b30*/  @!P1 LEA R82, R82, R83, 0x7 ;  /* 0x0000005352529211 */ /* 0x000fe400078e38ff */
[----:B------:R-:W-:Y:S02]  /*4b40*/  @!P1 LOP3.LUT R83, R84, 0xf, RZ, 0xc0, !PT ;  /* 0x0000000f54539812 */ /* 0x000fe400078ec0ff */
[----:B------:R-:W0:Y:S02]  /*4b50*/  @!P1 LDC.64 R84, c[0x0][0x260] ;  /* 0x00009800ff549b82 */ /* 0x000e240000000a00 */
[----:B------:R-:W-:-:S04]  /*4b60*/  @!P1 IADD3 R82, R82, R83, RZ ;  /* 0x0000005352529210 */ /* 0x000fc80007ffe0ff */
[----:B------:R-:W-:-:S05]  /*4b70*/  @!P1 SHF.L.U32 R82, R82, 0x1, RZ ;  /* 0x0000000152529819 */ /* 0x000fca00000006ff */
[----:B0-----:R-:W-:-:S06]  /*4b80*/  @!P1 IMAD.WIDE.U32 R82, R82, 0x4, R84 ;  /* 0x0000000452529825 */ /* 0x001fcc00078e0054 */
[----:B------:R-:W3:Y:S01]  /*4b90*/  @!P1 LDG.E.64 R82, desc[UR18][R82.64] ;  /* 0x0000001252529981 */ /* 0x000ee2000c1e1b00 */
[----:B------:R-:W-:Y:S01]  /*4ba0*/  HFMA2.MMA R84, -RZ, RZ, 0, 0 ;  /* 0x00000000ff547435 */ /* 0x000fe200000001ff */
[----:B------:R-:W-:Y:S01]  /*4bb0*/  UMOV UR5, 0x400 ;  /* 0x0000040000057882 */ /* 0x000fe20000000000 */
[----:B------:R-:W-:Y:S01]  /*4bc0*/  ULOP3.LUT UR10, UR10, 0x18, URZ, 0xc0, !UPT ;  /* 0x000000180a0a7892 */ /* 0x000fe2000f8ec03f */
[----:B------:R-:W0:Y:S01]  /*4bd0*/  S2R R85, SR_TID.X ;  /* 0x0000000000557919 */ /* 0x000e220000002100 */
[----:B------:R-:W-:-:S04]  /*4be0*/  UIADD3 UR5, UR5, 0x3480, URZ ;  /* 0x0000348005057890 */ /* 0x000fc8000fffe03f */
[----:B-1----:R-:W-:Y:S01]  /*4bf0*/  ULEA UR5, UR17, UR5, 0x18 ;  /* 0x0000000511057291 */ /* 0x002fe2000f8ec03f */
[----:B---3--:R-:W-:Y:S01]  /*4c00*/  @!P1 FADD.FTZ R84, RZ, R82 ;  /* 0x00000052ff549221 */ /* 0x008fe20000010000 */
[----:B------:R-:W-:Y:S01]  /*4c10*/  MOV R82, RZ ;  /* 0x000000ff00527202 */ /* 0x000fe20000000f00 */
[----:B------:R-:W-:Y:S01]  /*4c20*/  @!P1 FADD.FTZ R82, RZ, R83 ;  /* 0x00000053ff529221 */ /* 0x000fe20000010000 */
[----:B0-----:R-:W-:Y:S02]  /*4c30*/  LOP3.LUT P1, RZ, R85, 0xffffff8f, RZ, 0xc0, !PT ;  /* 0xffffff8f55ff7812 */ /* 0x001fe4000782c0ff */
        /* <DEDUP_REMOVED lines=21> */
[----:B--2---:R-:W-:Y:S02]  /*4d90*/  IADD3 R82, R151, -UR10, RZ ;  /* 0x8000000a97527c10 */ /* 0x004fe4000fffe0ff */
[----:B------:R-:W2:Y:S02]  /*4da0*/  LDL.LU R151, [R1+0x30] ;  /* 0x0000300001977983 */ /* 0x000ea40000300800 */
[----:B------:R-:W-:Y:S01]  /*4db0*/  LEA R82, R82, UR5, 0x3 ;  /* 0x0000000552527c11 */ /* 0x000fe2000f8e18ff */
[----:B------:R-:W-:Y:S06]  /*4dc0*/  BAR.SYNC.DEFER_BLOCKING 0x0 ;  /* 0x0000000000007b1d */ /* 0x000fec0000010000 */
[----:B------:R0:W1:Y:S04]  /*4dd0*/  LDS.64 R84, [R82] ;  /* 0x0000000052547984 */ /* 0x0000680000000a00 */
[----:B0-----:R-:W3:Y:S01]  /*4de0*/  LDL.LU R82, [R1+0x2c] ;  /* 0x00002c0001527983 */ /* 0x001ee20000300800 */
[--C-:B-1----:R-:W-:Y:S01]  /*4df0*/  FFMA.FTZ R94, R65, R94, -R84.reuse ;  /* 0x0000005e415e7223 */ /* 0x102fe20000010854 */
[--C-:B------:R-:W-:Y:S01]  /*4e00*/  FFMA.FTZ R92, R75, R92, -R84.reuse ;  /* 0x0000005c4b5c7223 */ /* 0x100fe20000010854 */
[--C-:B------:R-:W-:Y:S01]  /*4e10*/  FFMA.FTZ R113, R65, R113, -R84.reuse ;  /* 0x0000007141717223 */ /* 0x100fe20000010854 */
[----:B-----5:R-:W-:Y:S01]  /*4e20*/  FFMA.FTZ R0, R0, R75, -R84 ;  /* 0x0000004b00007223 */ /* 0x020fe20000010854 */
[----:B------:R-:W-:Y:S01]  /*4e30*/  FFMA.FTZ R91, R91, -R85, R94 ;  /* 0x800000555b5b7223 */ /* 0x000fe2000001005e */
[----:B------:R-:W-:Y:S01]  /*4e40*/  FFMA.FTZ R64, R64, R65, -R84 ;  /* 0x0000004140407223 */ /* 0x000fe20000010854 */
[----:B------:R-:W4:Y:S01]  /*4e50*/  LDL.LU R94, [R1+0x24] ;  /* 0x00002400015e7983 */ /* 0x000f220000300800 */
[-C--:B------:R-:W-:Y:S01]  /*4e60*/  FFMA.FTZ R113, R111, -R85.reuse, R113 ;  /* 0x800000556f717223 */ /* 0x080fe20000010071 */
[----:B------:R-:W-:Y:S01]  /*4e70*/  FFMA.FTZ R111, R116, -R85, R92 ;  /* 0x80000055746f7223 */ /* 0x000fe2000001005c */
[C-C-:B------:R-:W-:Y:S01]  /*4e80*/  FFMA.FTZ R25, R75.reuse, R25, -R84.reuse ;  /* 0x000000194b197223 */ /* 0x140fe20000010854 */
[----:B------:R-:W4:Y:S01]  /*4e90*/  LDL.LU R92, [R1+0x28] ;  /* 0x00002800015c7983 */ /* 0x000f220000300800 */
[--C-:B------:R-:W-:Y:S01]  /*4ea0*/  FFMA.FTZ R4, R75, R4, -R84.reuse ;  /* 0x000000044b047223 */ /* 0x100fe20000010854 */
[--C-:B------:R-:W-:Y:S01]  /*4eb0*/  FFMA.FTZ R5, R60, R5, -R84.reuse ;  /* 0x000000053c057223 */ /* 0x100fe20000010854 */
[----:B------:R-:W-:Y:S01]  /*4ec0*/  FFMA.FTZ R59, R59, R61, -R84 ;  /* 0x0000003d3b3b7223 */ /* 0x000fe20000010854 */
[-C--:B------:R-:W-:Y:S01]  /*4ed0*/  FFMA.FTZ R0, R160, -R85.reuse, R0 ;  /* 0x80000055a0007223 */ /* 0x080fe20000010000 */
[-C--:B------:R-:W-:Y:S01]  /*4ee0*/  FFMA.FTZ R64, R159, -R85.reuse, R64 ;  /* 0x800000559f407223 */ /* 0x080fe20000010040 */
[--C-:B------:R-:W-:Y:S01]  /*4ef0*/  FFMA.FTZ R58, R58, R60, -R84.reuse ;  /* 0x0000003c3a3a7223 */ /* 0x100fe20000010854 */
[----:B------:R-:W-:Y:S01]  /*4f00*/  FFMA.FTZ R90, R61, R90, -R84 ;  /* 0x0000005a3d5a7223 */ /* 0x000fe20000010854 */
[-C--:B------:R-:W-:Y:S01]  /*4f10*/  FFMA.FTZ R25, R135, -R85.reuse, R25 ;  /* 0x8000005587197223 */ /* 0x080fe20000010019 */
[-C--:B------:R-:W-:Y:S01]  /*4f20*/  FFMA.FTZ R5, R3, -R85.reuse, R5 ;  /* 0x8000005503057223 */ /* 0x080fe20000010005 */
[-C--:B------:R-:W-:Y:S01]  /*4f30*/  FFMA.FTZ R135, R2, -R85.reuse, R4 ;  /* 0x8000005502877223 */ /* 0x080fe20000010004 */
[----:B------:R-:W-:Y:S01]  /*4f40*/  FFMA.FTZ R59, R158, -R85, R59 ;  /* 0x800000559e3b7223 */ /* 0x000fe2000001003b */
[C---:B------:R-:W-:Y:S01]  /*4f50*/  FMUL.FTZ R4, R100.reuse, R0 ;  /* 0x0000000064047220 */ /* 0x040fe20000410000 */
[----:B------:R-:W-:Y:S01]  /*4f60*/  FMUL.FTZ R3, R100, R64 ;  /* 0x0000004064037220 */ /* 0x000fe20000410000 */
[--C-:B------:R-:W-:Y:S01]  /*4f70*/  FFMA.FTZ R55, R75, R55, -R84.reuse ;  /* 0x000000374b377223 */ /* 0x100fe20000010854 */
[----:B------:R-:W-:Y:S01]  /*4f80*/  FFMA.FTZ R54, R65, R54, -R84 ;  /* 0x0000003641367223 */ /* 0x000fe20000010854 */
[----:B------:R-:W-:Y:S01]  /*4f90*/  FFMA.FTZ R58, R157, -R85, R58 ;  /* 0x800000559d3a7223 */ /* 0x000fe2000001003a */
        /* <DEDUP_REMOVED lines=15> */
[----:B------:R-:W-:Y:S01]  /*5090*/  FFMA.FTZ R30, R60, R30, -R84 ;  /* 0x0000001e3c1e7223 */ /* 0x000fe20000010854 */
[----:B------:R-:W-:Y:S01]  /*50a0*/  FFMA.FTZ R95, R95, -R85, R90 ;  /* 0x800000555f5f7223 */ /* 0x000fe2000001005a */
[--C-:B------:R-:W-:Y:S01]  /*50b0*/  FFMA.FTZ R109, R75, R109, -R84.reuse ;  /* 0x0000006d4b6d7223 */ /* 0x100fe20000010854 */
[--C-:B------:R-:W-:Y:S01]  /*50c0*/  FFMA.FTZ R65, R65, R123, -R84.reuse ;  /* 0x0000007b41417223 */ /* 0x100fe20000010854 */
[----:B------:R-:W-:Y:S01]  /*50d0*/  FMUL.FTZ R0, R100, R59 ;  /* 0x0000003b64007220 */ /* 0x000fe20000410000 */
[----:B------:R-:W4:Y:S01]  /*50e0*/  LDL.LU R90, [R1+0x1c] ;  /* 0x00001c00015a7983 */ /* 0x000f220000300800 */
[C-C-:B------:R-:W-:Y:S01]  /*50f0*/  FFMA.FTZ R8, R61.reuse, R8, -R84.reuse ;  /* 0x000000083d087223 */ /* 0x140fe20000010854 */
[----:B------:R-:W-:Y:S01]  /*5100*/  FFMA.FTZ R112, R61, R112, -R84 ;  /* 0x000000703d707223 */ /* 0x000fe20000010854 */
[-C--:B------:R-:W-:Y:S01]  /*5110*/  FFMA.FTZ R55, R156, -R85.reuse, R55 ;  /* 0x800000559c377223 */ /* 0x080fe20000010037 */
[-C--:B------:R-:W-:Y:S01]  /*5120*/  FFMA.FTZ R54, R155, -R85.reuse, R54 ;  /* 0x800000559b367223 */ /* 0x080fe20000010036 */
[----:B------:R-:W-:Y:S01]  /*5130*/  FMUL.FTZ R59, R100, R58 ;  /* 0x0000003a643b7220 */ /* 0x000fe20000410000 */
[----:B------:R-:W-:Y:S01]  /*5140*/  F2FP.F16.F32.PACK_AB R4, R3, R4 ;  /* 0x000000040304723e */ /* 0x000fe200000000ff */
[-C--:B------:R-:W-:Y:S01]  /*5150*/  FFMA.FTZ R53, R154, -R85.reuse, R53 ;  /* 0x800000559a357223 */ /* 0x080fe20000010035 */
[-C--:B------:R-:W-:Y:S01]  /*5160*/  FFMA.FTZ R52, R153, -R85.reuse, R52 ;  /* 0x8000005599347223 */ /* 0x080fe20000010034 */
[----:B------:R-:W-:Y:S01]  /*5170*/  FFMA.FTZ R87, R89, -R85, R87 ;  /* 0x8000005559577223 */ /* 0x000fe20000010057 */
[----:B------:R-:W-:Y:S01]  /*5180*/  FFMA.FTZ R103, R75, R103, -R84 ;  /* 0x000000674b677223 */ /* 0x000fe20000010854 */
[-C--:B------:R-:W-:Y:S01]  /*5190*/  FFMA.FTZ R83, R140, -R85.reuse, R30 ;  /* 0x800000558c537223 */ /* 0x080fe2000001001e */
[-C--:B------:R-:W-:Y:S01]  /*51a0*/  FFMA.FTZ R89, R74, -R85.reuse, R88 ;  /* 0x800000554a597223 */ /* 0x080fe20000010058 */
[----:B------:R-:W-:Y:S01]  /*51b0*/  FFMA.FTZ R106, R61, R106, -R84 ;  /* 0x0000006a3d6a7223 */ /* 0x000fe20000010854 */
[-C--:B------:R-:W-:Y:S01]  /*51c0*/  FFMA.FTZ R9, R7, -R85.reuse, R9 ;  /* 0x8000005507097223 */ /* 0x080fe20000010009 */
[-C--:B------:R-:W-:Y:S01]  /*51d0*/  FFMA.FTZ R109, R81, -R85.reuse, R109 ;  /* 0x80000055516d7223 */ /* 0x080fe2000001006d */
[----:B------:R-:W-:Y:S01]  /*51e0*/  FFMA.FTZ R65, R121, -R85, R65 ;  /* 0x8000005579417223 */ /* 0x000fe20000010041 */
[----:B------:R-:W4:Y:S01]  /*51f0*/  LDL.LU R88, [R1+0x20] ;  /* 0x0000200001587983 */ /* 0x000f220000300800 */
[----:B------:R-:W-:Y:S01]  /*5200*/  FMUL.FTZ R30, R100, R5 ;  /* 0x00000005641e7220 */ /* 0x000fe20000410000 */
[-C--:B------:R-:W-:Y:S01]  /*5210*/  FFMA.FTZ R7, R6, -R85.reuse, R8 ;  /* 0x8000005506077223 */ /* 0x080fe20000010008 */
[----:B------:R-:W-:Y:S01]  /*5220*/  FFMA.FTZ R81, R86, -R85, R112 ;  /* 0x8000005556517223 */ /* 0x000fe20000010070 */
[C---:B------:R-:W-:Y:S01]  /*5230*/  FMUL.FTZ R55, R100.reuse, R55 ;  /* 0x0000003764377220 */ /* 0x040fe20000410000 */
[----:B------:R-:W-:Y:S01]  /*5240*/  FMUL.FTZ R54, R100, R54 ;  /* 0x0000003664367220 */ /* 0x000fe20000410000 */
[----:B------:R-:W-:Y:S01]  /*5250*/  PRMT R5, R4, 0x7610, R5 ;  /* 0x0000761004057816 */ /* 0x000fe20000000005 */
[----:B------:R-:W4:Y:S01]  /*5260*/  LDL.LU R86, [R1+0x14] ;  /* 0x0000140001567983 */ /* 0x000f220000300800 */
[----:B------:R-:W-:Y:S01]  /*5270*/  F2FP.F16.F32.PACK_AB R0, R59, R0 ;  /* 0x000000003b00723e */ /* 0x000fe200000000ff */
[C---:B------:R-:W-:Y:S01]  /*5280*/  FMUL.FTZ R53, R100.reuse, R53 ;  /* 0x0000003564357220 */ /* 0x040fe20000410000 */
[----:B------:R-:W-:Y:S01]  /*5290*/  FMUL.FTZ R52, R100, R52 ;  /* 0x0000003464347220 */ /* 0x000fe20000410000 */
[----:B------:R-:W-:Y:S01]  /*52a0*/  PRMT R6, R4, 0x7632, R6 ;  /* 0x0000763204067816 */ /* 0x000fe20000000006 */
[--C-:B------:R-:W-:Y:S01]  /*52b0*/  FFMA.FTZ R47, R61, R47, -R84.reuse ;  /* 0x0000002f3d2f7223 */ /* 0x100fe20000010854 */
[----:B------:R-:W-:Y:S01]  /*52c0*/  FFMA.FTZ R46, R60, R46, -R84 ;  /* 0x0000002e3c2e7223 */ /* 0x000fe20000010854 */
[-C--:B------:R-:W-:Y:S01]  /*52d0*/  FFMA.FTZ R123, R134, -R85.reuse, R24 ;  /* 0x80000055867b7223 */ /* 0x080fe20000010018 */
[-C--:B------:R-:W-:Y:S01]  /*52e0*/  FFMA.FTZ R103, R77, -R85.reuse, R103 ;  /* 0x800000554d677223 */ /* 0x080fe20000010067 */
[----:B------:R-:W-:Y:S01]  /*52f0*/  FFMA.FTZ R77, R80, -R85, R106 ;  /* 0x80000055504d7223 */ /* 0x000fe2000001006a */
[C---:B------:R-:W-:Y:S01]  /*5300*/  FMUL.FTZ R24, R100.reuse, R9 ;  /* 0x0000000964187220 */ /* 0x040fe20000410000 */
[C---:B------:R-:W-:Y:S01]  /*5310*/  FMUL.FTZ R9, R100.reuse, R7 ;  /* 0x0000000764097220 */ /* 0x040fe20000410000 */
[----:B------:R-:W-:Y:S01]  /*5320*/  FMUL.FTZ R80, R100, R65 ;  /* 0x0000004164507220 */ /* 0x000fe20000410000 */
[----:B------:R-:W-:Y:S01]  /*5330*/  F2FP.F16.F32.PACK_AB R54, R54, R55 ;  /* 0x000000373636723e */ /* 0x000fe200000000ff */
[----:B------:R-:W4:Y:S01]  /*5340*/  LDL.LU R65, [R1+0x18] ;  /* 0x0000180001417983 */ /* 0x000f220000300800 */
[----:B------:R-:W-:Y:S01]  /*5350*/  PRMT R7, R0, 0x7632, R7 ;  /* 0x0000763200077816 */ /* 0x000fe20000000007 */
[-C--:B------:R-:W-:Y:S01]  /*5360*/  FFMA.FTZ R47, R149, -R85.reuse, R47 ;  /* 0x80000055952f7223 */ /* 0x080fe2000001002f */
[----:B------:R-:W-:Y:S01]  /*5370*/  FFMA.FTZ R46, R148, -R85, R46 ;  /* 0x80000055942e7223 */ /* 0x000fe2000001002e */
[----:B------:R-:W-:Y:S01]  /*5380*/  F2FP.F16.F32.PACK_AB R52, R52, R53 ;  /* 0x000000353434723e */ /* 0x000fe200000000ff */
[----:B------:R-:W4:Y:S01]  /*5390*/  LDL.LU R55, [R1+0xc] ;  /* 0x00000c0001377983 */ /* 0x000f220000300800 */
[--C-:B------:R-:W-:Y:S01]  /*53a0*/  FFMA.FTZ R41, R61, R41, -R84.reuse ;  /* 0x000000293d297223 */ /* 0x100fe20000010854 */
[----:B------:R-:W-:Y:S01]  /*53b0*/  FFMA.FTZ R40, R60, R40, -R84 ;  /* 0x000000283c287223 */ /* 0x000fe20000010854 */
[C---:B------:R-:W-:Y:S01]  /*53c0*/  FMUL.FTZ R47, R100.reuse, R47 ;  /* 0x0000002f642f7220 */ /* 0x040fe20000410000 */
[----:B------:R-:W-:Y:S01]  /*53d0*/  FMUL.FTZ R46, R100, R46 ;  /* 0x0000002e642e7220 */ /* 0x000fe20000410000 */
[----:B------:R-:W4:Y:S01]  /*53e0*/  LDL.LU R53, [R1+0x10] ;  /* 0x0000100001357983 */ /* 0x000f220000300800 */
[-C--:B------:R-:W-:Y:S01]  /*53f0*/  FFMA.FTZ R41, R145, -R85.reuse, R41 ;  /* 0x8000005591297223 */ /* 0x080fe20000010029 */
[----:B------:R-:W-:Y:S01]  /*5400*/  FFMA.FTZ R40, R144, -R85, R40 ;  /* 0x8000005590287223 */ /* 0x000fe20000010028 */
[C---:B------:R-:W-:Y:S01]  /*5410*/  FFMA.FTZ R50, R75.reuse, R50, -R84 ;  /* 0x000000324b327223 */ /* 0x040fe20000010854 */
[----:B------:R-:W-:Y:S01]  /*5420*/  F2FP.F16.F32.PACK_AB R46, R46, R47 ;  /* 0x0000002f2e2e723e */ /* 0x000fe200000000ff */
[C---:B------:R-:W-:Y:S01]  /*5430*/  FMUL.FTZ R41, R100.reuse, R41 ;  /* 0x0000002964297220 */ /* 0x040fe20000410000 */
[----:B------:R-:W-:Y:S01]  /*5440*/  FMUL.FTZ R40, R100, R40 ;  /* 0x0000002864287220 */ /* 0x000fe20000410000 */
[-C--:B------:R-:W-:Y:S01]  /*5450*/  FFMA.FTZ R50, R152, -R85.reuse, R50 ;  /* 0x8000005598327223 */ /* 0x080fe20000010032 */
[----:B------:R-:W-:Y:S01]  /*5460*/  FFMA.FTZ R48, R150, -R85, R48 ;  /* 0x8000005596307223 */ /* 0x000fe20000010030 */
[--C-:B------:R-:W-:Y:S01]  /*5470*/  FFMA.FTZ R13, R60, R13, -R84.reuse ;  /* 0x0000000d3c0d7223 */ /* 0x100fe20000010854 */
[C-C-:B------:R-:W-:Y:S01]  /*5480*/  FFMA.FTZ R43, R75.reuse, R43, -R84.reuse ;  /* 0x0000002b4b2b7223 */ /* 0x140fe20000010854 */
[----:B------:R-:W-:Y:S01]  /*5490*/  F2FP.F16.F32.PACK_AB R40, R40, R41 ;  /* 0x000000292828723e */ /* 0x000fe200000000ff */
        /* <DEDUP_REMOVED lines=10> */
[--C-:B------:R-:W-:Y:S01]  /*5540*/  FFMA.FTZ R29, R75, R29, -R84.reuse ;  /* 0x0000001d4b1d7223 */ /* 0x100fe20000010854 */
[--C-:B------:R-:W-:Y:S01]  /*5550*/  FFMA.FTZ R27, R61, R27, -R84.reuse ;  /* 0x0000001b3d1b7223 */ /* 0x100fe20000010854 */
[C-C-:B------:R-:W-:Y:S01]  /*5560*/  FFMA.FTZ R21, R75.reuse, R21, -R84.reuse ;  /* 0x000000154b157223 */ /* 0x140fe20000010854 */
[--C-:B------:R-:W-:Y:S01]  /*5570*/  FFMA.FTZ R17, R75, R17, -R84.reuse ;  /* 0x000000114b117223 */ /* 0x100fe20000010854 */
[C-C-:B------:R-:W-:Y:S01]  /*5580*/  FFMA.FTZ R15, R61.reuse, R15, -R84.reuse ;  /* 0x0000000f3d0f7223 */ /* 0x140fe20000010854 */
[C-C-:B------:R-:W-:Y:S01]  /*5590*/  FFMA.FTZ R23, R61.reuse, R23, -R84.reuse ;  /* 0x000000173d177223 */ /* 0x140fe20000010854 */
[C-C-:B------:R-:W-:Y:S01]  /*55a0*/  FFMA.FTZ R19, R61.reuse, R19, -R84.reuse ;  /* 0x000000133d137223 */ /* 0x140fe20000010854 */
[C-C-:B------:R-:W-:Y:S01]  /*55b0*/  FFMA.FTZ R101, R61.reuse, R101, -R84.reuse ;  /* 0x000000653d657223 */ /* 0x140fe20000010854 */
[--C-:B------:R-:W-:Y:S01]  /*55c0*/  FFMA.FTZ R96, R61, R96, -R84.reuse ;  /* 0x000000603d607223 */ /* 0x100fe20000010854 */
[----:B---3--:R-:W-:Y:S01]  /*55d0*/  IADD3 R2, P1, R82, UR24, RZ ;  /* 0x0000001852027c10 */ /* 0x008fe2000ff3e0ff */
[C---:B------:R-:W-:Y:S01]  /*55e0*/  FMUL.FTZ R50, R100.reuse, R50 ;  /* 0x0000003264327220 */ /* 0x040fe20000410000 */
[----:B------:R-:W-:Y:S01]  /*55f0*/  FMUL.FTZ R59, R100, R48 ;  /* 0x00000030643b7220 */ /* 0x000fe20000410000 */
[----:B------:R-:W-:Y:S01]  /*5600*/  FFMA.FTZ R13, R12, -R85, R13 ;  /* 0x800000550c0d7223 */ /* 0x000fe2000001000d */
[----:B--2---:R-:W-:Y:S01]  /*5610*/  IADD3.X R3, R151, UR25, RZ, P1, !PT ;  /* 0x0000001997037c10 */ /* 0x004fe20008ffe4ff */
[----:B------:R-:W-:Y:S01]  /*5620*/  FFMA.FTZ R60, R60, R99, -R84 ;  /* 0x000000633c3c7223 */ /* 0x000fe20000010854 */
[-C--:B------:R-:W-:Y:S01]  /*5630*/  FFMA.FTZ R43, R147, -R85.reuse, R43 ;  /* 0x80000055932b7223 */ /* 0x080fe2000001002b */
[----:B------:R-:W-:Y:S01]  /*5640*/  F2FP.F16.F32.PACK_AB R50, R59, R50 ;  /* 0x000000323b32723e */ /* 0x000fe200000000ff */
[-C--:B------:R-:W-:Y:S01]  /*5650*/  FFMA.FTZ R42, R146, -R85.reuse, R42 ;  /* 0x80000055922a7223 */ /* 0x080fe2000001002a */
[----:B------:R-:W-:Y:S01]  /*5660*/  STG.E.U16 desc[UR18][R2.64], R5 ;  /* 0x0000000502007986 */ /* 0x000fe2000c101512 */
[-C--:B------:R-:W-:Y:S01]  /*5670*/  FFMA.FTZ R99, R136, -R85.reuse, R26 ;  /* 0x8000005588637223 */ /* 0x080fe2000001001a */
[-C--:B------:R-:W-:Y:S01]  /*5680*/  FFMA.FTZ R33, R143, -R85.reuse, R33 ;  /* 0x800000558f217223 */ /* 0x080fe20000010021 */
[-C--:B------:R-:W-:Y:S01]  /*5690*/  FFMA.FTZ R32, R142, -R85.reuse, R32 ;  /* 0x800000558e207223 */ /* 0x080fe20000010020 */
[----:B------:R-:W-:Y:S01]  /*56a0*/  STG.E.U16 desc[UR18][R2.64+0x2], R6 ;  /* 0x0000020602007986 */ /* 0x000fe2000c101512 */
[-C--:B------:R-:W-:Y:S01]  /*56b0*/  FFMA.FTZ R31, R141, -R85.reuse, R31 ;  /* 0x800000558d1f7223 */ /* 0x080fe2000001001f */
[----:B------:R-:W-:Y:S01]  /*56c0*/  FFMA.FTZ R11, R10, -R85, R11 ;  /* 0x800000550a0b7223 */ /* 0x000fe2000001000b */
[----:B------:R-:W-:Y:S01]  /*56d0*/  FFMA.FTZ R75, R75, R97, -R84 ;  /* 0x000000614b4b7223 */ /* 0x000fe20000010854 */
[----:B------:R0:W-:Y:S01]  /*56e0*/  STG.E.U16 desc[UR18][R2.64+0x4], R0 ;  /* 0x0000040002007986 */ /* 0x0001e2000c101512 */
[-C--:B------:R-:W-:Y:S01]  /*56f0*/  FFMA.FTZ R29, R139, -R85.reuse, R29 ;  /* 0x800000558b1d7223 */ /* 0x080fe2000001001d */
[-C--:B------:R-:W-:Y:S01]  /*5700*/  FFMA.FTZ R27, R137, -R85.reuse, R27 ;  /* 0x80000055891b7223 */ /* 0x080fe2000001001b */
[-C--:B------:R-:W-:Y:S01]  /*5710*/  FFMA.FTZ R15, R14, -R85.reuse, R15 ;  /* 0x800000550e0f7223 */ /* 0x080fe2000001000f */
[----:B------:R1:W-:Y:S01]  /*5720*/  STG.E.U16 desc[UR18][R2.64+0x6], R7 ;  /* 0x0000060702007986 */ /* 0x0003e2000c101512 */
[----:B------:R-:W-:Y:S01]  /*5730*/  FFMA.FTZ R23, R133, -R85, R23 ;  /* 0x8000005585177223 */ /* 0x000fe20000010017 */
[C---:B------:R-:W-:Y:S01]  /*5740*/  FMUL.FTZ R25, R100.reuse, R25 ;  /* 0x0000001964197220 */ /* 0x040fe20000410000 */
[-C--:B------:R-:W-:Y:S01]  /*5750*/  FFMA.FTZ R19, R129, -R85.reuse, R19 ;  /* 0x8000005581137223 */ /* 0x080fe20000010013 */
[-C--:B------:R-:W-:Y:S01]  /*5760*/  FFMA.FTZ R21, R131, -R85.reuse, R21 ;  /* 0x8000005583157223 */ /* 0x080fe20000010015 */
[----:B------:R-:W-:Y:S01]  /*5770*/  FFMA.FTZ R17, R127, -R85, R17 ;  /* 0x800000557f117223 */ /* 0x000fe20000010011 */
[----:B------:R-:W-:Y:S01]  /*5780*/  FMUL.FTZ R135, R100, R135 ;  /* 0x0000008764877220 */ /* 0x000fe20000410000 */
[----:B------:R-:W-:Y:S01]  /*5790*/  F2FP.F16.F32.PACK_AB R9, R30, R9 ;  /* 0x000000091e09723e */ /* 0x000fe200000000ff */
[-C--:B------:R-:W-:Y:S01]  /*57a0*/  FFMA.FTZ R101, R76, -R85.reuse, R101 ;  /* 0x800000554c657223 */ /* 0x080fe20000010065 */
[-C--:B------:R-:W-:Y:S01]  /*57b0*/  FFMA.FTZ R79, R79, -R85.reuse, R104 ;  /* 0x800000554f4f7223 */ /* 0x080fe20000010068 */
[----:B------:R-:W-:Y:S01]  /*57c0*/  FFMA.FTZ R107, R105, -R85, R107 ;  /* 0x80000055696b7223 */ /* 0x000fe2000001006b */
[----:B------:R-:W-:Y:S01]  /*57d0*/  FFMA.FTZ R61, R61, R98, -R84 ;  /* 0x000000623d3d7223 */ /* 0x000fe20000010854 */
[C---:B------:R-:W-:Y:S01]  /*57e0*/  FMUL.FTZ R103, R100.reuse, R103 ;  /* 0x0000006764677220 */ /* 0x040fe20000410000 */
[----:B------:R-:W-:Y:S01]  /*57f0*/  FMUL.FTZ R77, R100, R77 ;  /* 0x0000004d644d7220 */ /* 0x000fe20000410000 */
[-C--:B------:R-:W-:Y:S01]  /*5800*/  FFMA.FTZ R93, R93, -R85.reuse, R114 ;  /* 0x800000555d5d7223 */ /* 0x080fe20000010072 */
[-C--:B------:R-:W-:Y:S01]  /*5810*/  FFMA.FTZ R117, R115, -R85.reuse, R117 ;  /* 0x8000005573757223 */ /* 0x080fe20000010075 */
[----:B------:R-:W-:Y:S01]  /*5820*/  FFMA.FTZ R119, R119, -R85, R96 ;  /* 0x8000005577777223 */ /* 0x000fe20000010060 */
[----:B----4-:R-:W-:Y:S01]  /*5830*/  IADD3 R4, P1, R94, UR24, RZ ;  /* 0x000000185e047c10 */ /* 0x010fe2000ff3e0ff */
[----:B------:R-:W-:Y:S01]  /*5840*/  FMUL.FTZ R26, R100, R13 ;  /* 0x0000000d641a7220 */ /* 0x000fe20000410000 */
[----:B0-----:R-:W-:Y:S01]  /*5850*/  PRMT R0, R52, 0x7632, R0 ;  /* 0x0000763234007816 */ /* 0x001fe20000000000 */
[----:B------:R-:W-:Y:S01]  /*5860*/  FMUL.FTZ R43, R100, R43 ;  /* 0x0000002b642b7220 */ /* 0x000fe20000410000 */
[----:B------:R-:W-:Y:S01]  /*5870*/  IADD3.X R5, R92, UR25, RZ, P1, !PT ;  /* 0x000000195c057c10 */ /* 0x000fe20008ffe4ff */
[----:B------:R-:W-:Y:S01]  /*5880*/  FMUL.FTZ R42, R100, R42 ;  /* 0x0000002a642a7220 */ /* 0x000fe20000410000 */
[----:B-1----:R-:W-:Y:S01]  /*5890*/  PRMT R3, R50, 0x7632, R3 ;  /* 0x0000763232037816 */ /* 0x002fe20000000003 */
[C---:B------:R-:W-:Y:S01]  /*58a0*/  FMUL.FTZ R33, R100.reuse, R33 ;  /* 0x0000002164217220 */ /* 0x040fe20000410000 */
[C---:B------:R-:W-:Y:S01]  /*58b0*/  FMUL.FTZ R32, R100.reuse, R32 ;  /* 0x0000002064207220 */ /* 0x040fe20000410000 */
[----:B------:R0:W-:Y:S01]  /*58c0*/  STG.E.U16 desc[UR18][R4.64+0x4], R52 ;  /* 0x0000043404007986 */ /* 0x0001e2000c101512 */
[C---:B------:R-:W-:Y:S01]  /*58d0*/  FMUL.FTZ R31, R100.reuse, R31 ;  /* 0x0000001f641f7220 */ /* 0x040fe20000410000 */
[----:B------:R-:W-:Y:S01]  /*58e0*/  FMUL.FTZ R10, R100, R83 ;  /* 0x00000053640a7220 */ /* 0x000fe20000410000 */
[----:B------:R-:W-:Y:S01]  /*58f0*/  FFMA.FTZ R97, R138, -R85, R28 ;  /* 0x800000558a617223 */ /* 0x000fe2000001001c */
[C---:B------:R-:W-:Y:S01]  /*5900*/  FMUL.FTZ R29, R100.reuse, R29 ;  /* 0x0000001d641d7220 */ /* 0x040fe20000410000 */
[C---:B------:R-:W-:Y:S01]  /*5910*/  FMUL.FTZ R27, R100.reuse, R27 ;  /* 0x0000001b641b7220 */ /* 0x040fe20000410000 */
[C---:B------:R-:W-:Y:S01]  /*5920*/  FMUL.FTZ R14, R100.reuse, R99 ;  /* 0x00000063640e7220 */ /* 0x040fe20000410000 */
[----:B------:R-:W-:Y:S01]  /*5930*/  FMUL.FTZ R12, R100, R123 ;  /* 0x0000007b640c7220 */ /* 0x000fe20000410000 */
[-C--:B------:R-:W-:Y:S01]  /*5940*/  FFMA.FTZ R133, R132, -R85.reuse, R22 ;  /* 0x8000005584857223 */ /* 0x080fe20000010016 */
[----:B------:R-:W-:Y:S01]  /*5950*/  FFMA.FTZ R129, R128, -R85, R18 ;  /* 0x8000005580817223 */ /* 0x000fe20000010012 */
[----:B------:R-:W-:Y:S01]  /*5960*/  FMUL.FTZ R23, R100, R23 ;  /* 0x0000001764177220 */ /* 0x000fe20000410000 */
[-C--:B------:R-:W-:Y:S01]  /*5970*/  FFMA.FTZ R131, R130, -R85.reuse, R20 ;  /* 0x8000005582837223 */ /* 0x080fe20000010014 */
[----:B0-----:R-:W2:Y:S01]  /*5980*/  LDL.LU R52, [R1+0x4] ;  /* 0x0000040001347983 */ /* 0x001ea20000300800 */
[----:B------:R-:W-:Y:S01]  /*5990*/  FFMA.FTZ R127, R126, -R85, R16 ;  /* 0x800000557e7f7223 */ /* 0x000fe20000010010 */
[C---:B------:R-:W-:Y:S01]  /*59a0*/  FMUL.FTZ R21, R100.reuse, R21 ;  /* 0x0000001564157220 */ /* 0x040fe20000410000 */
[C---:B------:R-:W-:Y:S01]  /*59b0*/  FMUL.FTZ R19, R100.reuse, R19 ;  /* 0x0000001364137220 */ /* 0x040fe20000410000 */
[----:B------:R-:W3:Y:S01]  /*59c0*/  LDL.LU R47, [R1+0x8] ;  /* 0x00000800012f7983 */ /* 0x000ee20000300800 */
[----:B------:R-:W-:Y:S01]  /*59d0*/  FMUL.FTZ R17, R100, R17 ;  /* 0x0000001164117220 */ /* 0x000fe20000410000 */
[----:B------:R-:W-:Y:S01]  /*59e0*/  FFMA.FTZ R137, R78, -R85, R102 ;  /* 0x800000554e897223 */ /* 0x000fe20000010066 */
[----:B------:R-:W-:Y:S01]  /*59f0*/  FMUL.FTZ R15, R100, R15 ;  /* 0x0000000f640f7220 */ /* 0x000fe20000410000 */
[----:B------:R-:W4:Y:S01]  /*5a00*/  LDL.LU R41, [R1] ;  /* 0x0000000001297983 */ /* 0x000f220000300800 */
[----:B------:R-:W-:Y:S01]  /*5a10*/  PRMT R13, R54, 0x7632, R13 ;  /* 0x00007632360d7816 */ /* 0x000fe2000000000d */
[----:B------:R-:W-:Y:S01]  /*5a20*/  FMUL.FTZ R11, R100, R11 ;  /* 0x0000000b640b7220 */ /* 0x000fe20000410000 */
[----:B------:R-:W-:Y:S01]  /*5a30*/  FFMA.FTZ R105, R108, -R85, R110 ;  /* 0x800000556c697223 */ /* 0x000fe2000001006e */
[----:B------:R-:W-:Y:S01]  /*5a40*/  STG.E.U16 desc[UR18][R4.64], R54 ;  /* 0x0000003604007986 */ /* 0x000fe2000c101512 */
[C---:B------:R-:W-:Y:S01]  /*5a50*/  FMUL.FTZ R101, R100.reuse, R101 ;  /* 0x0000006564657220 */ /* 0x040fe20000410000 */
[C---:B------:R-:W-:Y:S01]  /*5a60*/  FMUL.FTZ R58, R100.reuse, R79 ;  /* 0x0000004f643a7220 */ /* 0x040fe20000410000 */
[----:B------:R-:W-:Y:S01]  /*5a70*/  FMUL.FTZ R48, R100, R107 ;  /* 0x0000006b64307220 */ /* 0x000fe20000410000 */
[-C--:B------:R-:W-:Y:S01]  /*5a80*/  FFMA.FTZ R115, R118, -R85.reuse, R120 ;  /* 0x8000005576737223 */ /* 0x080fe20000010078 */
[-C--:B------:R-:W-:Y:S01]  /*5a90*/  FFMA.FTZ R75, R122, -R85.reuse, R75 ;  /* 0x800000557a4b7223 */ /* 0x080fe2000001004b */
[----:B------:R-:W-:Y:S01]  /*5aa0*/  FFMA.FTZ R61, R124, -R85, R61 ;  /* 0x800000557c3d7223 */ /* 0x000fe2000001003d */
[----:B------:R-:W-:Y:S01]  /*5ab0*/  IADD3 R6, P1, R90, UR24, RZ ;  /* 0x000000185a067c10 */ /* 0x000fe2000ff3e0ff */
[----:B------:R-:W-:Y:S01]  /*5ac0*/  STG.E.U16 desc[UR18][R4.64+0x2], R13 ;  /* 0x0000020d04007986 */ /* 0x000fe2000c101512 */
[----:B------:R-:W-:-:S03]  /*5ad0*/  F2FP.F16.F32.PACK_AB R42, R42, R43 ;  /* 0x0000002b2a2a723e */ /* 0x000fc600000000ff */
[----:B------:R0:W-:Y:S01]  /*5ae0*/  STG.E.U16 desc[UR18][R4.64+0x6], R0 ;  /* 0x0000060004007986 */ /* 0x0001e2000c101512 */
[----:B------:R-:W-:Y:S01]  /*5af0*/  F2FP.F16.F32.PACK_AB R32, R32, R33 ;  /* 0x000000212020723e */ /* 0x000fe200000000ff */
[----:B------:R-:W-:Y:S01]  /*5b00*/  FMUL.FTZ R8, R100, R97 ;  /* 0x0000006164087220 */ /* 0x000fe20000410000 */
[----:B------:R-:W-:Y:S01]  /*5b10*/  F2FP.F16.F32.PACK_AB R10, R10, R31 ;  /* 0x0000001f0a0a723e */ /* 0x000fe200000000ff */
[----:B------:R-:W-:Y:S01]  /*5b20*/  FMUL.FTZ R18, R100, R133 ;  /* 0x0000008564127220 */ /* 0x000fe20000410000 */
[----:B------:R-:W-:Y:S02]  /*5b30*/  F2FP.F16.F32.PACK_AB R14, R14, R27 ;  /* 0x0000001b0e0e723e */ /* 0x000fe400000000ff */
[----:B------:R-:W-:Y:S01]  /*5b40*/  F2FP.F16.F32.PACK_AB R12, R12, R25 ;  /* 0x000000190c0c723e */ /* 0x000fe200000000ff */
[C---:B------:R-:W-:Y:S01]  /*5b50*/  FMUL.FTZ R16, R100.reuse, R131 ;  /* 0x0000008364107220 */ /* 0x040fe20000410000 */
[C---:B------:R-:W-:Y:S01]  /*5b60*/  FMUL.FTZ R22, R100.reuse, R129 ;  /* 0x0000008164167220 */ /* 0x040fe20000410000 */
[C---:B------:R-:W-:Y:S01]  /*5b70*/  FMUL.FTZ R20, R100.reuse, R127 ;  /* 0x0000007f64147220 */ /* 0x040fe20000410000 */
[----:B------:R-:W-:Y:S01]  /*5b80*/  FMUL.FTZ R28, R100, R137 ;  /* 0x00000089641c7220 */ /* 0x000fe20000410000 */
[----:B------:R-:W-:-:S02]  /*5b90*/  IADD3.X R7, R88, UR25, RZ, P1, !PT ;  /* 0x0000001958077c10 */ /* 0x000fc40008ffe4ff */
[----:B------:R-:W-:Y:S02]  /*5ba0*/  F2FP.F16.F32.PACK_AB R15, R26, R15 ;  /* 0x0000000f1a0f723e */ /* 0x000fe400000000ff */
[----:B------:R-:W-:Y:S01]  /*5bb0*/  F2FP.F16.F32.PACK_AB R11, R24, R11 ;  /* 0x0000000b180b723e */ /* 0x000fe200000000ff */
[----:B------:R-:W-:Y:S01]  /*5bc0*/  FMUL.FTZ R64, R100, R105 ;  /* 0x0000006964407220 */ /* 0x000fe20000410000 */
[----:B------:R-:W-:Y:S01]  /*5bd0*/  F2FP.F16.F32.PACK_AB R58, R58, R101 ;  /* 0x000000653a3a723e */ /* 0x000fe200000000ff */
[----:B------:R-:W-:Y:S01]  /*5be0*/  FFMA.FTZ R85, R125, -R85, R60 ;  /* 0x800000557d557223 */ /* 0x000fe2000001003c */
[----:B------:R-:W-:Y:S01]  /*5bf0*/  IADD3 R2, P1, R86, UR24, RZ ;  /* 0x0000001856027c10 */ /* 0x000fe2000ff3e0ff */
[----:B------:R1:W-:Y:S01]  /*5c00*/  STG.E.U16 desc[UR18][R6.64+0x2], R3 ;  /* 0x0000020306007986 */ /* 0x0003e2000c101512 */
[----:B0-----:R-:W-:Y:S02]  /*5c10*/  PRMT R5, R46, 0x7632, R5 ;  /* 0x000076322e057816 */ /* 0x001fe40000000005 */
[----:B------:R-:W-:Y:S01]  /*5c20*/  PRMT R13, R42, 0x7632, R13 ;  /* 0x000076322a0d7816 */ /* 0x000fe2000000000d */
[----:B------:R-:W-:Y:S01]  /*5c30*/  STG.E.U16 desc[UR18][R6.64], R50 ;  /* 0x0000003206007986 */ /* 0x000fe2000c101512 */
[----:B------:R-:W-:-:S03]  /*5c40*/  PRMT R0, R40, 0x7632, R0 ;  /* 0x0000763228007816 */ /* 0x000fc60000000000 */
[----:B------:R-:W-:Y:S01]  /*5c50*/  STG.E.U16 desc[UR18][R6.64+0x4], R46 ;  /* 0x0000042e06007986 */ /* 0x000fe2000c101512 */
[----:B-1----:R-:W-:-:S03]  /*5c60*/  IADD3.X R3, R65, UR25, RZ, P1, !PT ;  /* 0x0000001941037c10 */ /* 0x002fc60008ffe4ff */
[----:B------:R0:W-:Y:S01]  /*5c70*/  STG.E.U16 desc[UR18][R6.64+0x6], R5 ;  /* 0x0000060506007986 */ /* 0x0001e2000c101512 */
[----:B------:R-:W-:-:S03]  /*5c80*/  IADD3 R4, P1, R55, UR24, RZ ;  /* 0x0000001837047c10 */ /* 0x000fc6000ff3e0ff */
[----:B------:R-:W-:Y:S01]  /*5c90*/  STG.E.U16 desc[UR18][R2.64], R42 ;  /* 0x0000002a02007986 */ /* 0x000fe2000c101512 */
[----:B------:R-:W-:Y:S02]  /*5ca0*/  F2FP.F16.F32.PACK_AB R8, R8, R29 ;  /* 0x0000001d0808723e */ /* 0x000fe400000000ff */
[----:B0-----:R-:W-:Y:S02]  /*5cb0*/  IADD3.X R5, R53, UR25, RZ, P1, !PT ;  /* 0x0000001935057c10 */ /* 0x001fe40008ffe4ff */
[----:B------:R-:W-:Y:S01]  /*5cc0*/  PRMT R7, R32, 0x7632, R7 ;  /* 0x0000763220077816 */ /* 0x000fe20000000007 */
[----:B------:R0:W-:Y:S04]  /*5cd0*/  STG.E.U16 desc[UR18][R2.64+0x2], R13 ;  /* 0x0000020d02007986 */ /* 0x0001e8000c101512 */
[----:B------:R-:W-:Y:S04]  /*5ce0*/  STG.E.U16 desc[UR18][R2.64+0x4], R40 ;  /* 0x0000042802007986 */ /* 0x000fe8000c101512 */
[----:B------:R1:W-:Y:S04]  /*5cf0*/  STG.E.U16 desc[UR18][R2.64+0x6], R0 ;  /* 0x0000060002007986 */ /* 0x0003e8000c101512 */
[----:B------:R-:W-:Y:S01]  /*5d00*/  STG.E.U16 desc[UR18][R4.64+0x2], R7 ;  /* 0x0000020704007986 */ /* 0x000fe2000c101512 */
[----:B0-----:R-:W-:-:S02]  /*5d10*/  PRMT R13, R8, 0x7632, R13 ;  /* 0x00007632080d7816 */ /* 0x001fc4000000000d */
[----:B-1----:R-:W-:Y:S01]  /*5d20*/  PRMT R3, R10, 0x7632, R3 ;  /* 0x000076320a037816 */ /* 0x002fe20000000003 */
[----:B------:R-:W-:Y:S01]  /*5d30*/  STG.E.U16 desc[UR18][R4.64], R32 ;  /* 0x0000002004007986 */ /* 0x000fe2000c101512 */
[----:B------:R-:W-:-:S03]  /*5d40*/  PRMT R0, R14, 0x7632, R0 ;  /* 0x000076320e007816 */ /* 0x000fc60000000000 */
[----:B------:R-:W-:Y:S01]  /*5d50*/  STG.E.U16 desc[UR18][R4.64+0x4], R10 ;  /* 0x0000040a04007986 */ /* 0x000fe2000c101512 */
[----:B------:R-:W-:-:S03]  /*5d60*/  F2FP.F16.F32.PACK_AB R18, R18, R23 ;  /* 0x000000171212723e */ /* 0x000fc600000000ff */
[----:B------:R0:W-:Y:S01]  /*5d70*/  STG.E.U16 desc[UR18][R4.64+0x6], R3 ;  /* 0x0000060304007986 */ /* 0x0001e2000c101512 */
[----:B------:R-:W-:Y:S02]  /*5d80*/  F2FP.F16.F32.PACK_AB R16, R16, R21 ;  /* 0x000000151010723e */ /* 0x000fe400000000ff */
[----:B0-----:R-:W-:Y:S02]  /*5d90*/  PRMT R5, R12, 0x7632, R5 ;  /* 0x000076320c057816 */ /* 0x001fe40000000005 */
[----:B------:R-:W-:Y:S02]  /*5da0*/  F2FP.F16.F32.PACK_AB R19, R22, R19 ;  /* 0x000000131613723e */ /* 0x000fe400000000ff */
[----:B------:R-:W-:Y:S02]  /*5db0*/  F2FP.F16.F32.PACK_AB R17, R20, R17 ;  /* 0x000000111411723e */ /* 0x000fe400000000ff */
[----:B------:R-:W-:Y:S02]  /*5dc0*/  F2FP.F16.F32.PACK_AB R28, R28, R135 ;  /* 0x000000871c1c723e */ /* 0x000fe400000000ff */
[----:B------:R-:W-:Y:S01]  /*5dd0*/  PRMT R31, R11, 0x7632, R31 ;  /* 0x000076320b1f7816 */ /* 0x000fe2000000001f */
[----:B------:R-:W-:Y:S01]  /*5de0*/  FMUL.FTZ R109, R100, R109 ;  /* 0x0000006d646d7220 */ /* 0x000fe20000410000 */
[----:B------:R-:W-:Y:S01]  /*5df0*/  F2FP.F16.F32.PACK_AB R48, R48, R103 ;  /* 0x000000673030723e */ /* 0x000fe200000000ff */
[----:B------:R-:W-:Y:S01]  /*5e00*/  FMUL.FTZ R60, R100, R113 ;  /* 0x00000071643c7220 */ /* 0x000fe20000410000 */
[----:B------:R-:W-:Y:S01]  /*5e10*/  F2FP.F16.F32.PACK_AB R64, R64, R77 ;  /* 0x0000004d4040723e */ /* 0x000fe200000000ff */
[C---:B------:R-:W-:Y:S01]  /*5e20*/  FMUL.FTZ R81, R100.reuse, R81 ;  /* 0x0000005164517220 */ /* 0x040fe20000410000 */
[C---:B------:R-:W-:Y:S01]  /*5e30*/  FMUL.FTZ R76, R100.reuse, R87 ;  /* 0x00000057644c7220 */ /* 0x040fe20000410000 */
[C---:B------:R-:W-:Y:S01]  /*5e40*/  FMUL.FTZ R95, R100.reuse, R95 ;  /* 0x0000005f645f7220 */ /* 0x040fe20000410000 */
[C---:B------:R-:W-:Y:S01]  /*5e50*/  FMUL.FTZ R78, R100.reuse, R93 ;  /* 0x0000005d644e7220 */ /* 0x040fe20000410000 */
[C---:B------:R-:W-:Y:S01]  /*5e60*/  FMUL.FTZ R89, R100.reuse, R89 ;  /* 0x0000005964597220 */ /* 0x040fe20000410000 */
        /* <DEDUP_REMOVED lines=8> */
[----:B------:R-:W-:Y:S01]  /*5ef0*/  FMUL.FTZ R61, R100, R61 ;  /* 0x0000003d643d7220 */ /* 0x000fe20000410000 */
[----:B------:R-:W-:Y:S01]  /*5f00*/  F2FP.F16.F32.PACK_AB R78, R78, R95 ;  /* 0x0000005f4e4e723e */ /* 0x000fe200000000ff */
[----:B------:R-:W-:Y:S01]  /*5f10*/  FMUL.FTZ R100, R100, R85 ;  /* 0x0000005564647220 */ /* 0x000fe20000410000 */
[----:B------:R-:W-:-:S02]  /*5f20*/  PRMT R22, R60, 0x7632, R22 ;  /* 0x000076323c167816 */ /* 0x000fc40000000016 */
[----:B------:R-:W-:Y:S02]  /*5f30*/  F2FP.F16.F32.PACK_AB R74, R74, R89 ;  /* 0x000000594a4a723e */ /* 0x000fe400000000ff */
[----:B------:R-:W-:Y:S02]  /*5f40*/  F2FP.F16.F32.PACK_AB R84, R84, R111 ;  /* 0x0000006f5454723e */ /* 0x000fe400000000ff */
[----:B------:R-:W-:Y:S02]  /*5f50*/  F2FP.F16.F32.PACK_AB R82, R82, R119 ;  /* 0x000000775252723e */ /* 0x000fe400000000ff */
[----:B------:R-:W-:Y:S02]  /*5f60*/  F2FP.F16.F32.PACK_AB R75, R80, R75 ;  /* 0x0000004b504b723e */ /* 0x000fe400000000ff */
[----:B------:R-:W-:Y:S01]  /*5f70*/  F2FP.F16.F32.PACK_AB R61, R100, R61 ;  /* 0x0000003d643d723e */ /* 0x000fe200000000ff */
[----:B------:R-:W-:Y:S01]  /*5f80*/  ULOP3.LUT UR4, UR4, 0x1, URZ, 0x3c, !UPT ;  /* 0x0000000104047892 */ /* 0x000fe2000f8e3c3f */
[----:B------:R-:W-:Y:S01]  /*5f90*/  UMOV UR5, UR16 ;  /* 0x0000001000057c82 */ /* 0x000fe20008000000 */
[----:B------:R-:W-:Y:S01]  /*5fa0*/  UMOV UR10, UR15 ;  /* 0x0000000f000a7c82 */ /* 0x000fe20008000000 */
[----:B--2---:R-:W-:-:S04]  /*5fb0*/  IADD3 R6, P1, R52, UR24, RZ ;  /* 0x0000001834067c10 */ /* 0x004fc8000ff3e0ff */
[----:B---3--:R-:W-:Y:S02]  /*5fc0*/  IADD3.X R7, R47, UR25, RZ, P1, !PT ;  /* 0x000000192f077c10 */ /* 0x008fe40008ffe4ff */
[----:B------:R-:W-:-:S04]  /*5fd0*/  IADD3 R2, P1, R165, UR24, RZ ;  /* 0x00000018a5027c10 */ /* 0x000fc8000ff3e0ff */
[----:B----4-:R-:W-:Y:S02]  /*5fe0*/  IADD3.X R3, R41, UR25, RZ, P1, !PT ;  /* 0x0000001929037c10 */ /* 0x010fe40008ffe4ff */
[----:B------:R-:W-:Y:S01]  /*5ff0*/  IADD3 R4, P1, R163, UR24, RZ ;  /* 0x00000018a3047c10 */ /* 0x000fe2000ff3e0ff */
[----:B------:R-:W-:Y:S04]  /*6000*/  STG.E.U16 desc[UR18][R6.64], R8 ;  /* 0x0000000806007986 */ /* 0x000fe8000c101512 */
[----:B------:R-:W-:Y:S04]  /*6010*/  STG.E.U16 desc[UR18][R6.64+0x2], R13 ;  /* 0x0000020d06007986 */ /* 0x000fe8000c101512 */
[----:B------:R-:W-:Y:S04]  /*6020*/  STG.E.U16 desc[UR18][R6.64+0x4], R14 ;  /* 0x0000040e06007986 */ /* 0x000fe8000c101512 */
[----:B------:R0:W-:Y:S04]  /*6030*/  STG.E.U16 desc[UR18][R6.64+0x6], R0 ;  /* 0x0000060006007986 */ /* 0x0001e8000c101512 */
[----:B------:R1:W-:Y:S01]  /*6040*/  STG.E.U16 desc[UR18][R2.64+0x2], R5 ;  /* 0x0000020502007986 */ /* 0x0003e2000c101512 */
[----:B0-----:R-:W-:-:S02]  /*6050*/  PRMT R7, R18, 0x7632, R7 ;  /* 0x0000763212077816 */ /* 0x001fc40000000007 */
[----:B-1----:R-:W-:Y:S02]  /*6060*/  IADD3.X R5, R164, UR25, RZ, P1, !PT ;  /* 0x00000019a4057c10 */ /* 0x002fe40008ffe4ff */
[----:B------:R-:W-:Y:S01]  /*6070*/  IADD3 R6, P1, R161, UR24, RZ ;  /* 0x00000018a1067c10 */ /* 0x000fe2000ff3e0ff */
[----:B------:R0:W-:Y:S01]  /*6080*/  STG.E.U16 desc[UR18][R2.64+0x6], R7 ;  /* 0x0000060702007986 */ /* 0x0001e2000c101512 */
[----:B------:R-:W-:Y:S02]  /*6090*/  PRMT R8, R16, 0x7632, R8 ;  /* 0x0000763210087816 */ /* 0x000fe40000000008 */
[----:B------:R-:W-:Y:S01]  /*60a0*/  PRMT R0, R19, 0x7632, R0 ;  /* 0x0000763213007816 */ /* 0x000fe20000000000 */
[----:B------:R-:W-:Y:S04]  /*60b0*/  STG.E.U16 desc[UR18][R2.64], R12 ;  /* 0x0000000c02007986 */ /* 0x000fe8000c101512 */
[----:B------:R1:W-:Y:S01]  /*60c0*/  STG.E.U16 desc[UR18][R2.64+0x4], R18 ;  /* 0x0000041202007986 */ /* 0x0003e2000c101512 */
[----:B0-----:R-:W-:-:S02]  /*60d0*/  IADD3.X R7, R162, UR25, RZ, P1, !PT ;  /* 0x00000019a2077c10 */ /* 0x001fc40008ffe4ff */
[----:B------:R-:W-:Y:S01]  /*60e0*/  IADD3 R62, P1, R62, UR24, RZ ;  /* 0x000000183e3e7c10 */ /* 0x000fe2000ff3e0ff */
[----:B------:R-:W-:Y:S03]  /*60f0*/  STG.E.U16 desc[UR18][R4.64], R16 ;  /* 0x0000001004007986 */ /* 0x000fe6000c101512 */
[----:B------:R-:W-:Y:S02]  /*6100*/  IADD3.X R63, R63, UR25, RZ, P1, !PT ;  /* 0x000000193f3f7c10 */ /* 0x000fe40008ffe4ff */
[----:B-1----:R-:W-:Y:S02]  /*6110*/  PRMT R3, R17, 0x7632, R3 ;  /* 0x0000763211037816 */ /* 0x002fe40000000003 */
[----:B------:R-:W-:Y:S02]  /*6120*/  PRMT R2, R15, 0x7632, R2 ;  /* 0x000076320f027816 */ /* 0x000fe40000000002 */
[----:B------:R-:W-:Y:S01]  /*6130*/  IADD3 R56, P1, R56, UR24, RZ ;  /* 0x0000001838387c10 */ /* 0x000fe2000ff3e0ff */
[----:B------:R-:W-:Y:S04]  /*6140*/  STG.E.U16 desc[UR18][R4.64+0x2], R8 ;  /* 0x0000020804007986 */ /* 0x000fe8000c101512 */
[----:B------:R-:W-:Y:S01]  /*6150*/  STG.E.U16 desc[UR18][R4.64+0x4], R19 ;  /* 0x0000041304007986 */ /* 0x000fe2000c101512 */
[----:B------:R-:W-:-:S03]  /*6160*/  IADD3.X R57, R57, UR25, RZ, P1, !PT ;  /* 0x0000001939397c10 */ /* 0x000fc60008ffe4ff */
[----:B------:R0:W-:Y:S04]  /*6170*/  STG.E.U16 desc[UR18][R4.64+0x6], R0 ;  /* 0x0000060004007986 */ /* 0x0001e8000c101512 */
[----:B------:R1:W-:Y:S04]  /*6180*/  STG.E.U16 desc[UR18][R6.64+0x2], R3 ;  /* 0x0000020306007986 */ /* 0x0003e8000c101512 */
[----:B------:R2:W-:Y:S01]  /*6190*/  STG.E.U16 desc[UR18][R6.64+0x6], R2 ;  /* 0x0000060206007986 */ /* 0x0005e2000c101512 */
[----:B0-----:R-:W-:-:S03]  /*61a0*/  PRMT R0, R9, 0x7632, R0 ;  /* 0x0000763209007816 */ /* 0x001fc60000000000 */
[----:B------:R-:W-:Y:S01]  /*61b0*/  STG.E.U16 desc[UR18][R6.64], R17 ;  /* 0x0000001106007986 */ /* 0x000fe2000c101512 */
[----:B-1----:R-:W-:-:S03]  /*61c0*/  PRMT R3, R28, 0x7632, R3 ;  /* 0x000076321c037816 */ /* 0x002fc60000000003 */
[----:B------:R-:W-:Y:S01]  /*61d0*/  STG.E.U16 desc[UR18][R6.64+0x4], R15 ;  /* 0x0000040f06007986 */ /* 0x000fe2000c101512 */
[----:B--2---:R-:W-:-:S03]  /*61e0*/  IADD3 R2, P1, R51, UR24, RZ ;  /* 0x0000001833027c10 */ /* 0x004fc6000ff3e0ff */
[----:B------:R-:W-:Y:S04]  /*61f0*/  STG.E.U16 desc[UR18][R62.64], R11 ;  /* 0x0000000b3e007986 */ /* 0x000fe8000c101512 */
[----:B------:R-:W-:Y:S04]  /*6200*/  STG.E.U16 desc[UR18][R62.64+0x2], R31 ;  /* 0x0000021f3e007986 */ /* 0x000fe8000c101512 */
[----:B------:R-:W-:Y:S04]  /*6210*/  STG.E.U16 desc[UR18][R62.64+0x4], R9 ;  /* 0x000004093e007986 */ /* 0x000fe8000c101512 */
[----:B------:R-:W-:Y:S04]  /*6220*/  STG.E.U16 desc[UR18][R62.64+0x6], R0 ;  /* 0x000006003e007986 */ /* 0x000fe8000c101512 */
[----:B------:R0:W-:Y:S01]  /*6230*/  STG.E.U16 desc[UR18][R56.64+0x2], R3 ;  /* 0x0000020338007986 */ /* 0x0001e2000c101512 */
[----:B------:R-:W-:-:S02]  /*6240*/  PRMT R4, R58, 0x7632, R4 ;  /* 0x000076323a047816 */ /* 0x000fc40000000004 */
[----:B------:R-:W-:Y:S02]  /*6250*/  PRMT R5, R48, 0x7632, R5 ;  /* 0x0000763230057816 */ /* 0x000fe40000000005 */
[----:B0-----:R-:W-:Y:S02]  /*6260*/  IADD3.X R3, R49, UR25, RZ, P1, !PT ;  /* 0x0000001931037c10 */ /* 0x001fe40008ffe4ff */
[----:B------:R-:W-:Y:S02]  /*6270*/  IADD3 R44, P1, R44, UR24, RZ ;  /* 0x000000182c2c7c10 */ /* 0x000fe4000ff3e0ff */
[----:B------:R-:W-:Y:S02]  /*6280*/  PRMT R0, R64, 0x7632, R0 ;  /* 0x0000763240007816 */ /* 0x000fe40000000000 */
[----:B------:R-:W-:Y:S02]  /*6290*/  IADD3.X R45, R45, UR25, RZ, P1, !PT ;  /* 0x000000192d2d7c10 */ /* 0x000fe40008ffe4ff */
[----:B------:R-:W-:Y:S01]  /*62a0*/  IADD3 R38, P1, R38, UR24, RZ ;  /* 0x0000001826267c10 */ /* 0x000fe2000ff3e0ff */
[----:B------:R-:W-:Y:S03]  /*62b0*/  STG.E.U16 desc[UR18][R56.64], R28 ;  /* 0x0000001c38007986 */ /* 0x000fe6000c101512 */
[----:B------:R-:W-:Y:S01]  /*62c0*/  IADD3.X R39, R39, UR25, RZ, P1, !PT ;  /* 0x0000001927277c10 */ /* 0x000fe20008ffe4ff */
[----:B------:R-:W-:Y:S01]  /*62d0*/  STG.E.U16 desc[UR18][R56.64+0x4], R58 ;  /* 0x0000043a38007986 */ /* 0x000fe2000c101512 */
[----:B------:R-:W-:-:S03]  /*62e0*/  IADD3 R36, P1, R36, UR24, RZ ;  /* 0x0000001824247c10 */ /* 0x000fc6000ff3e0ff */
[----:B------:R-:W-:Y:S01]  /*62f0*/  STG.E.U16 desc[UR18][R56.64+0x6], R4 ;  /* 0x0000060438007986 */ /* 0x000fe2000c101512 */
[----:B------:R-:W-:-:S03]  /*6300*/  IADD3.X R37, R37, UR25, RZ, P1, !PT ;  /* 0x0000001925257c10 */ /* 0x000fc60008ffe4ff */
[----:B------:R-:W-:Y:S04]  /*6310*/  STG.E.U16 desc[UR18][R2.64], R48 ;  /* 0x0000003002007986 */ /* 0x000fe8000c101512 */
[----:B------:R-:W-:Y:S04]  /*6320*/  STG.E.U16 desc[UR18][R2.64+0x2], R5 ;  /* 0x0000020502007986 */ /* 0x000fe8000c101512 */
[----:B------:R-:W-:Y:S04]  /*6330*/  STG.E.U16 desc[UR18][R2.64+0x4], R64 ;  /* 0x0000044002007986 */ /* 0x000fe8000c101512 */
[----:B------:R0:W-:Y:S01]  /*6340*/  STG.E.U16 desc[UR18][R2.64+0x6], R0 ;  /* 0x0000060002007986 */ /* 0x0001e2000c101512 */
[----:B------:R-:W-:-:S02]  /*6350*/  IADD3 R34, P1, R34, UR24, RZ ;  /* 0x0000001822227c10 */ /* 0x000fc4000ff3e0ff */
[----:B------:R-:W-:Y:S01]  /*6360*/  PRMT R19, R74, 0x7632, R19 ;  /* 0x000076324a137816 */ /* 0x000fe20000000013 */
[----:B------:R-:W-:Y:S01]  /*6370*/  STG.E.U16 desc[UR18][R44.64], R60 ;  /* 0x0000003c2c007986 */ /* 0x000fe2000c101512 */
[----:B------:R-:W-:Y:S02]  /*6380*/  PRMT R18, R84, 0x7632, R18 ;  /* 0x0000763254127816 */ /* 0x000fe40000000012 */
[----:B0-----:R-:W-:Y:S02]  /*6390*/  PRMT R3, R76, 0x7632, R3 ;  /* 0x000076324c037816 */ /* 0x001fe40000000003 */
[----:B------:R-:W-:Y:S01]  /*63a0*/  PRMT R0, R78, 0x7632, R0 ;  /* 0x000076324e007816 */ /* 0x000fe20000000000 */
[----:B------:R-:W-:Y:S01]  /*63b0*/  STG.E.U16 desc[UR18][R44.64+0x2], R22 ;  /* 0x000002162c007986 */ /* 0x000fe2000c101512 */
[----:B------:R-:W-:-:S03]  /*63c0*/  PRMT R2, R82, 0x7632, R2 ;  /* 0x0000763252027816 */ /* 0x000fc60000000002 */
[----:B------:R-:W-:Y:S01]  /*63d0*/  STG.E.U16 desc[UR18][R44.64+0x4], R76 ;  /* 0x0000044c2c007986 */ /* 0x000fe2000c101512 */
[----:B------:R-:W-:-:S03]  /*63e0*/  IADD3.X R35, R35, UR25, RZ, P1, !PT ;  /* 0x0000001923237c10 */ /* 0x000fc60008ffe4ff */
[----:B------:R-:W-:Y:S01]  /*63f0*/  STG.E.U16 desc[UR18][R44.64+0x6], R3 ;  /* 0x000006032c007986 */ /* 0x000fe2000c101512 */
[----:B------:R-:W-:-:S03]  /*6400*/  PRMT R17, R75, 0x7632, R17 ;  /* 0x000076324b117816 */ /* 0x000fc60000000011 */
        /* <DEDUP_REMOVED lines=14> */
.L_x_1510:
[----:B------:R-:W2:Y:S02]  /*64f0*/  S2UR UR16, SR_CTAID.Y ;  /* 0x00000000001079c3 */ /* 0x000ea40000002600 */
[----:B--2---:R-:W-:Y:S02]  /*6500*/  USHF.L.U32 UR15, UR16, 0x2, URZ ;  /* 0x00000002100f7899 */ /* 0x004fe4000800063f */
        /* <DEDUP_REMOVED lines=10> */
[----:B------:R-:W2:Y:S01]  /*65b0*/  S2R R6, SR_TID.X ;  /* 0x0000000000067919 */ /* 0x000ea20000002100 */
[----:B------:R-:W-:Y:S01]  /*65c0*/  UMOV UR4, 0x400 ;  /* 0x0000040000047882 */ /* 0x000fe20000000000 */
[----:B------:R-:W-:-:S05]  /*65d0*/  MOV R22, UR15 ;  /* 0x0000000f00167c02 */ /* 0x000fca0008000f00 */
[----:B------:R-:W3:Y:S01]  /*65e0*/  S2UR UR5, SR_CgaCtaId ;  /* 0x00000000000579c3 */ /* 0x000ee20000008800 */
[----:B0-----:R-:W-:Y:S02]  /*65f0*/  LOP3.LUT R3, RZ, R20, RZ, 0x33, !PT ;  /* 0x00000014ff037212 */ /* 0x001fe400078e33ff */
[----:B-1----:R-:W-:Y:S02]  /*6600*/  LOP3.LUT R0, RZ, R21, RZ, 0x33, !PT ;  /* 0x00000015ff007212 */ /* 0x002fe400078e33ff */
[----:B------:R-:W-:-:S04]  /*6610*/  ISETP.GT.U32.AND P0, PT, R3, -0x3, PT ;  /* 0xfffffffd0300780c */ /* 0x000fc80003f04070 */
[C---:B------:R-:W-:Y:S01]  /*6620*/  ISETP.GT.AND.EX P0, PT, R0.reuse, -0x1, PT, P0 ;  /* 0xffffffff0000780c */ /* 0x040fe20003f04300 */
[----:B---3--:R-:W-:Y:S01]  /*6630*/  ULEA UR6, UR5, UR4, 0x18 ;  /* 0x0000000405067291 */ /* 0x008fe2000f8ec03f */
[----:B--2---:R-:W-:Y:S02]  /*6640*/  SHF.R.U32.HI R5, RZ, 0x5, R6 ;  /* 0x00000005ff057819 */ /* 0x004fe40000011606 */
        /* <DEDUP_REMOVED lines=59> */
.L_x_1537:
        /* <DEDUP_REMOVED lines=42> */
.L_x_1524:
[----:B------:R-:W-:Y:S05]  /*6ca0*/  BSYNC B1 ;  /* 0x0000000000017941 */ /* 0x000fea0003800000 */
.L_x_1523:
        /* <DEDUP_REMOVED lines=18> */
.L_x_1527:
        /* <DEDUP_REMOVED lines=55> */
.L_x_1526:
[----:B------:R-:W-:Y:S05]  /*7140*/  BSYNC B1 ;  /* 0x0000000000017941 */ /* 0x000fea0003800000 */
.L_x_1525:
        /* <DEDUP_REMOVED lines=35> */
.L_x_1529:
[----:B------:R-:W-:Y:S05]  /*7380*/  BSYNC B1 ;  /* 0x0000000000017941 */ /* 0x000fea0003800000 */
.L_x_1528:
        /* <DEDUP_REMOVED lines=15> */
.L_x_1522:
[----:B------:R-:W-:Y:S05]  /*7480*/  BSYNC B0 ;  /* 0x0000000000007941 */ /* 0x000fea0003800000 */
.L_x_1521:
        /* <DEDUP_REMOVED lines=39> */
.L_x_1546:
        /* <DEDUP_REMOVED lines=43> */
.L_x_1556:
        /* <DEDUP_REMOVED lines=38> */
.L_x_1566:
[----:B0-----:R-:W-:Y:S01]  /*7c10*/  FADD.FTZ R30, R25, R30 ;  /* 0x0000001e191e7221 */ /* 0x001fe20000010000 */
[----:B------:R-:W-:-:S04]  /*7c20*/  @!P1 F2FP.F16.F32.PACK_AB R25, RZ, R35 ;  /* 0x00000023ff19923e */ /* 0x000fc800000000ff */
[----:B------:R-:W-:Y:S02]  /*7c30*/  PRMT R31, R25, 0x7610, R31 ;  /* 0x00007610191f7816 */ /* 0x000fe4000000001f */
[----:B------:R-:W-:Y:S02]  /*7c40*/  @!P1 F2FP.F16.F32.PACK_AB R30, RZ, R30 ;  /* 0x0000001eff1e923e */ /* 0x000fe400000000ff */
[----:B------:R-:W-:Y:S01]  /*7c50*/  MOV R25, R18 ;  /* 0x0000001200197202 */ /* 0x000fe20000000f00 */
[----:B------:R3:W-:Y:S04]  /*7c60*/  @!P1 STG.E.U16 desc[UR18][R26.64+0x50], R31 ;  /* 0x0000501f1a009986 */ /* 0x0007e8000c101512 */
[----:B------:R3:W-:Y:S02]  /*7c70*/  @!P1 STG.E.U16 desc[UR18][R28.64+0x50], R30 ;  /* 0x0000501e1c009986 */ /* 0x0007e4000c101512 */
.L_x_1532:
[----:B------:R-:W-:Y:S05]  /*7c80*/  BSYNC B0 ;  /* 0x0000000000007941 */ /* 0x000fea0003800000 */
.L_x_1531:
        /* <DEDUP_REMOVED lines=117> */
[----:B------:R-:W-:Y:S01]  /*83e0*/  @!P0 F2FP.F16.F32.PACK_AB R31, RZ, R31 ;  /* 0x0000001fff1f823e */ /* 0x000fe200000000ff */
[----:B------:R-:W4:Y:S03]  /*83f0*/  SHFL.BFLY PT, R47, R46, 0x2, 0x101f ;  /* 0x0c501f002e2f7f89 */ /* 0x000f2600000e0000 */
[----:B------:R-:W-:Y:S01]  /*8400*/  @!P0 F2FP.F16.F32.PACK_AB R30, RZ, R30 ;  /* 0x0000001eff1e823e */ /* 0x000fe200000000ff */
[----:B-----5:R-:W-:-:S04]  /*8410*/  IMAD.WIDE R28, R25, 0x2, R28 ;  /* 0x00000002191c7825 */ /* 0x020fc800078e021c */
[----:B------:R-:W-:Y:S01]  /*8420*/  FADD.FTZ R25, R37, R34 ;  /* 0x0000002225197221 */ /* 0x000fe20000010000 */
[----:B------:R-:W-:Y:S02]  /*8430*/  PRMT R49, R31, 0x7610, R49 ;  /* 0x000076101f317816 */ /* 0x000fe40000000031 */
[----:B------:R-:W-:Y:S01]  /*8440*/  PRMT R33, R30, 0x7610, R33 ;  /* 0x000076101e217816 */ /* 0x000fe20000000021 */
[----:B-1----:R-:W-:Y:S01]  /*8450*/  FADD.FTZ R30, R36, R35 ;  /* 0x00000023241e7221 */ /* 0x002fe20000010000 */
[----:B------:R-:W-:Y:S02]  /*8460*/  @!P0 F2FP.F16.F32.PACK_AB R25, RZ, R25 ;  /* 0x00000019ff19823e */ /* 0x000fe400000000ff */
[----:B------:R-:W-:Y:S01]  /*8470*/  MOV R34, 0xffff ;  /* 0x0000ffff00227802 */ /* 0x000fe20000000f00 */
[----:B--2---:R-:W-:Y:S01]  /*8480*/  FADD.FTZ R31, R44, R41 ;  /* 0x000000292c1f7221 */ /* 0x004fe20000010000 */
[----:B------:R1:W-:Y:S01]  /*8490*/  @!P0 STG.E.U16 desc[UR18][R26.64], R33 ;  /* 0x000000211a008986 */ /* 0x0003e2000c101512 */
[----:B------:R-:W-:Y:S01]  /*84a0*/  @!P0 F2FP.F16.F32.PACK_AB R30, RZ, R30 ;  /* 0x0000001eff1e823e */ /* 0x000fe200000000ff */
[----:B0-----:R-:W-:-:S02]  /*84b0*/  FADD.FTZ R32, R42, R43 ;  /* 0x0000002b2a207221 */ /* 0x001fc40000010000 */
[----:B------:R-:W-:Y:S01]  /*84c0*/  @!P0 F2FP.F16.F32.PACK_AB R31, RZ, R31 ;  /* 0x0000001fff1f823e */ /* 0x000fe200000000ff */
[----:B------:R-:W-:Y:S01]  /*84d0*/  @!P0 STG.E.U16 desc[UR18][R28.64], R49 ;  /* 0x000000311c008986 */ /* 0x000fe2000c101512 */
[----:B---3--:R-:W-:Y:S01]  /*84e0*/  FADD.FTZ R45, R45, R48 ;  /* 0x000000302d2d7221 */ /* 0x008fe20000010000 */
[----:B------:R-:W-:Y:S01]  /*84f0*/  @!P0 F2FP.F16.F32.PACK_AB R32, RZ, R32 ;  /* 0x00000020ff20823e */ /* 0x000fe200000000ff */
        /* <DEDUP_REMOVED lines=10> */
.L_x_1600:
[----:B-12---:R-:W-:Y:S01]  /*85a0*/  FADD.FTZ R30, R46, R25 ;  /* 0x000000192e1e7221 */ /* 0x006fe20000010000 */
[----:B------:R-:W-:-:S04]  /*85b0*/  @!P0 F2FP.F16.F32.PACK_AB R25, RZ, R34 ;  /* 0x00000022ff19823e */ /* 0x000fc800000000ff */
[----:B------:R-:W-:Y:S01]  /*85c0*/  @!P0 F2FP.F16.F32.PACK_AB R30, RZ, R30 ;  /* 0x0000001eff1e823e */ /* 0x000fe200000000ff */
[----:B------:R4:W-:Y:S04]  /*85d0*/  @!P0 STG.E.U16 desc[UR18][R26.64+0x78], R25 ;  /* 0x000078191a008986 */ /* 0x0009e8000c101512 */
[----:B------:R4:W-:Y:S02]  /*85e0*/  @!P0 STG.E.U16 desc[UR18][R28.64+0x78], R30 ;  /* 0x0000781e1c008986 */ /* 0x0009e4000c101512 */
.L_x_1530:
[----:B------:R-:W-:Y:S05]  /*85f0*/  WARPSYNC.ALL ;  /* 0x0000000000007948 */ /* 0x000fea0003800000 */
[----:B------:R-:W-:Y:S01]  /*8600*/  IADD3 R22, R22, 0x400, RZ ;  /* 0x0000040016167810 */ /* 0x000fe20007ffe0ff */
[----:B------:R-:W-:Y:S03]  /*8610*/  BAR.SYNC.DEFER_BLOCKING 0x0 ;  /* 0x0000000000007b1d */ /* 0x000fe60000010000 */
[----:B------:R-:W-:-:S13]  /*8620*/  ISETP.GE.AND P0, PT, R22, UR17, PT ;  /* 0x0000001116007c0c */ /* 0x000fda000bf06270 */
[----:B------:R-:W-:Y:S05]  /*8630*/  @!P0 BRA `(.L_x_1537) ;  /* 0xffffffe000f08947 */ /* 0x000fea000383ffff */
[----:B------:R-:W-:Y:S05]  /*8640*/  EXIT ;  /* 0x000000000000794d */ /* 0x000fea0003800000 */
.L_x_1533:
[----:B-1----:R-:W-:Y:S02]  /*8650*/  MOV R52, R25 ;  /* 0x0000001900347202 */ /* 0x002fe40000000f00 */
[----:B------:R-:W-:Y:S02]  /*8660*/  MOV R53, 0x8 ;  /* 0x0000000800357802 */ /* 0x000fe40000000f00 */
[----:B------:R-:W-:Y:S02]  /*8670*/  MOV R54, 0x101f ;  /* 0x0000101f00367802 */ /* 0x000fe40000000f00 */
[----:B------:R-:W-:-:S07]  /*8680*/  MOV R51, 0xffff ;  /* 0x0000ffff00337802 */ /* 0x000fce0000000f00 */
[----:B0-2---:R-:W-:Y:S05]  /*8690*/  WARPSYNC.COLLECTIVE R51, `(.L_x_1538) ;  /* 0x0000000033087348 */ /* 0x005fea0003c00000 */
[----:B------:R1:W3:Y:S02]  /*86a0*/  SHFL.BFLY P2, R49, R52, R53, R54 ;  /* 0x0c00003534317389 */ /* 0x0002e40000040036 */
[----:B0123--:R-:W-:Y:S01]  /*86b0*/  ENDCOLLECTIVE ;  /* 0x000000000000791b */ /* 0x00ffe20003800000 */
.L_x_1538:
[----:B------:R-:W-:Y:S02]  /*86c0*/  MOV R52, R26 ;  /* 0x0000001a00347202 */ /* 0x000fe40000000f00 */
[----:B------:R-:W-:-:S07]  /*86d0*/  MOV R28, R49 ;  /* 0x00000031001c7202 */ /* 0x000fce0000000f00 */
[----:B------:R-:W-:Y:S05]  /*86e0*/  WARPSYNC.COLLECTIVE R51, `(.L_x_1539) ;  /* 0x0000000033087348 */ /* 0x000fea0003c00000 */
[----:B------:R0:W1:Y:S02]  /*86f0*/  SHFL.BFLY P2, R49, R52, R53, R54 ;  /* 0x0c00003534317389 */ /* 0x0000640000040036 */
[----:B01----:R-:W-:Y:S01]  /*8700*/  ENDCOLLECTIVE ;  /* 0x000000000000791b */ /* 0x003fe20003800000 */
.L_x_1539:
[----:B------:R-:W-:-:S05]  /*8710*/  FADD.FTZ R28, R28, R25 ;  /* 0x000000191c1c7221 */ /* 0x000fca0000010000 */
[----:B------:R-:W-:Y:S02]  /*8720*/  MOV R52, R28 ;  /* 0x0000001c00347202 */ /* 0x000fe40000000f00 */
[----:B------:R-:W-:Y:S02]  /*8730*/  MOV R53, 0x4 ;  /* 0x0000000400357802 */ /* 0x000fe40000000f00 */
[----:B------:R-:W-:-:S07]  /*8740*/  MOV R27, R49 ;  /* 0x00000031001b7202 */ /* 0x000fce0000000f00 */
[----:B------:R-:W-:Y:S05]  /*8750*/  WARPSYNC.COLLECTIVE R51, `(.L_x_1540) ;  /* 0x0000000033087348 */ /* 0x000fea0003c00000 */
[----:B------:R0:W1:Y:S02]  /*8760*/  SHFL.BFLY P2, R49, R52, R53, R54 ;  /* 0x0c00003534317389 */ /* 0x0000640000040036 */
[----:B01----:R-:W-:Y:S01]  /*8770*/  ENDCOLLECTIVE ;  /* 0x000000000000791b */ /* 0x003fe20003800000 */
.L_x_1540:
[----:B------:R-:W-:-:S05]  /*8780*/  FADD.FTZ R27, R27, R26 ;  /* 0x0000001a1b1b7221 */ /* 0x000fca0000010000 */
[----:B------:R-:W-:Y:S02]  /*8790*/  MOV R52, R27 ;  /* 0x0000001b00347202 */ /* 0x000fe40000000f00 */
[----:B------:R-:W-:-:S07]  /*87a0*/  MOV R29, R49 ;  /* 0x00000031001d7202 */ /* 0x000fce0000000f00 */
[----:B------:R-:W-:Y:S05]  /*87b0*/  WARPSYNC.COLLECTIVE R51, `(.L_x_1541) ;  /* 0x0000000033087348 */ /* 0x000fea0003c00000 */
[----:B------:R0:W1:Y:S02]  /*87c0*/  SHFL.BFLY P2, R49, R52, R53, R54 ;  /* 0x0c00003534317389 */ /* 0x0000640000040036 */
[----:B01----:R-:W-:Y:S01]  /*87d0*/  ENDCOLLECTIVE ;  /* 0x000000000000791b */ /* 0x003fe20003800000 */
.L_x_1541:
[----:B------:R-:W-:-:S05]  /*87e0*/  FADD.FTZ R29, R28, R29 ;  /* 0x0000001d1c1d7221 */ /* 0x000fca0000010000 */
[----:B------:R-:W-:Y:S02]  /*87f0*/  MOV R52, R29 ;  /* 0x0000001d00347202 */ /* 0x000fe40000000f00 */
[----:B------:R-:W-:Y:S02]  /*8800*/  MOV R53, 0x2 ;  /* 0x0000000200357802 */ /* 0x000fe40000000f00 */
[----:B------:R-:W-:-:S07]  /*8810*/  MOV R30, R49 ;  /* 0x00000031001e7202 */ /* 0x000fce0000000f00 */
[----:B------:R-:W-:Y:S05]  /*8820*/  WARPSYNC.COLLECTIVE R51, `(.L_x_1542) ;  /* 0x0000000033087348 */ /* 0x000fea0003c00000 */
[----:B------:R0:W1:Y:S02]  /*8830*/  SHFL.BFLY P2, R49, R52, R53, R54 ;  /* 0x0c00003534317389 */ /* 0x0000640000040036 */
[----:B01----:R-:W-:Y:S01]  /*8840*/  ENDCOLLECTIVE ;  /* 0x000000000000791b */ /* 0x003fe20003800000 */
.L_x_1542:
[----:B------:R-:W-:-:S05]  /*8850*/  FADD.FTZ R30, R27, R30 ;  /* 0x0000001e1b1e7221 */ /* 0x000fca0000010000 */
[----:B------:R-:W-:Y:S02]  /*8860*/  MOV R52, R30 ;  /* 0x0000001e00347202 */ /* 0x000fe40000000f00 */
[----:B------:R-:W-:-:S07]  /*8870*/  MOV R32, R49 ;  /* 0x0000003100207202 */ /* 0x000fce0000000f00 */
[----:B------:R-:W-:Y:S05]  /*8880*/  WARPSYNC.COLLECTIVE R51, `(.L_x_1543) ;  /* 0x0000000033087348 */ /* 0x000fea0003c00000 */
[----:B------:R0:W1:Y:S02]  /*8890*/  SHFL.BFLY P2, R49, R52, R53, R54 ;  /* 0x0c00003534317389 */ /* 0x0000640000040036 */
[----:B01----:R-:W-:Y:S01]  /*88a0*/  ENDCOLLECTIVE ;  /* 0x000000000000791b */ /* 0x003fe20003800000 */
.L_x_1543:
[----:B------:R-:W-:-:S05]  /*88b0*/  FADD.FTZ R32, R29, R32 ;  /* 0x000000201d207221 */ /* 0x000fca0000010000 */
[----:B------:R-:W-:Y:S02]  /*88c0*/  MOV R52, R32 ;  /* 0x0000002000347202 */ /* 0x000fe40000000f00 */
[----:B------:R-:W-:Y:S02]  /*88d0*/  MOV R53, 0x1 ;  /* 0x0000000100357802 */ /* 0x000fe40000000f00 */
[----:B------:R-:W-:-:S07]  /*88e0*/  MOV R25, R49 ;  /* 0x0000003100197202 */ /* 0x000fce0000000f00 */
[----:B------:R-:W-:Y:S05]  /*88f0*/  WARPSYNC.COLLECTIVE R51, `(.L_x_1544) ;  /* 0x0000000033087348 */ /* 0x000fea0003c00000 */
[----:B------:R0:W1:Y:S02]  /*8900*/  SHFL.BFLY P2, R49, R52, R53, R54 ;  /* 0x0c00003534317389 */ /* 0x0000640000040036 */
[----:B01----:R-:W-:Y:S01]  /*8910*/  ENDCOLLECTIVE ;  /* 0x000000000000791b */ /* 0x003fe20003800000 */
.L_x_1544:
[----:B------:R-:W-:-:S05]  /*8920*/  FADD.FTZ R25, R30, R25 ;  /* 0x000000191e197221 */ /* 0x000fca0000010000 */
[----:B------:R-:W-:Y:S02]  /*8930*/  MOV R52, R25 ;  /* 0x0000001900347202 */ /* 0x000fe40000000f00 */
[----:B------:R-:W-:-:S07]  /*8940*/  MOV R31, R49 ;  /* 0x00000031001f7202 */ /* 0x000fce0000000f00 */
[----:B------:R-:W-:Y:S05]  /*8950*/  WARPSYNC.COLLECTIVE R51, `(.L_x_1545) ;  /* 0x0000000033087348 */ /* 0x000fea0003c00000 */
[----:B------:R0:W1:Y:S02]  /*8960*/  SHFL.BFLY P2, R49, R52, R53, R54 ;  /* 0x0c00003534317389 */ /* 0x0000640000040036 */
[----:B01----:R-:W-:Y:S01]  /*8970*/  ENDCOLLECTIVE ;  /* 0x000000000000791b */ /* 0x003fe20003800000 */
.L_x_1545:
[----:B------:R-:W-:Y:S01]  /*8980*/  FADD.FTZ R31, R32, R31 ;  /* 0x0000001f201f7221 */ /* 0x000fe20000010000 */
[----:B------:R-:W-:Y:S01]  /*8990*/  MOV R34, R49 ;  /* 0x0000003100227202 */ /* 0x000fe20000000f00 */
[----:B------:R-:W-:Y:S06]  /*89a0*/  BRA `(.L_x_1546) ;  /* 0xffffffec00547947 */ /* 0x000fec000383ffff */
.L_x_1534:
        /* <DEDUP_REMOVED lines=8> */
.L_x_1548:
[----:B------:R-:W-:Y:S05]  /*8a30*/  BSYNC B1 ;  /* 0x0000000000017941 */ /* 0x000fea0003800000 */
.L_x_1547:
        /* <DEDUP_REMOVED lines=8> */
.L_x_1549:
[----:B------:R-:W-:Y:S01]  /*8ac0*/  FADD.FTZ R32, R32, R25 ;  /* 0x0000001920207221 */ /* 0x000fe20000010000 */
[----:B------:R-:W-:-:S04]  /*8ad0*/  HFMA2.MMA R53, -RZ, RZ, 0, 2.384185791015625e-07 ;  /* 0x00000004ff357435 */ /* 0x000fc800000001ff */
[----:B------:R-:W-:Y:S02]  /*8ae0*/  MOV R52, R32 ;  /* 0x0000002000347202 */ /* 0x000fe40000000f00 */
[----:B------:R-:W-:-:S07]  /*8af0*/  MOV R31, R49 ;  /* 0x00000031001f7202 */ /* 0x000fce0000000f00 */
[----:B------:R-:W-:Y:S05]  /*8b00*/  WARPSYNC.COLLECTIVE R51, `(.L_x_1550) ;  /* 0x0000000033087348 */ /* 0x000fea0003c00000 */
[----:B------:R0:W1:Y:S02]  /*8b10*/  SHFL.BFLY P2, R49, R52, R53, R54 ;  /* 0x0c00003534317389 */ /* 0x0000640000040036 */
[----:B01----:R-:W-:Y:S01]  /*8b20*/  ENDCOLLECTIVE ;  /* 0x000000000000791b */ /* 0x003fe20003800000 */
.L_x_1550:
[----:B------:R-:W-:-:S05]  /*8b30*/  FADD.FTZ R31, R31, R30 ;  /* 0x0000001e1f1f7221 */ /* 0x000fca0000010000 */
[----:B------:R-:W-:Y:S02]  /*8b40*/  MOV R52, R31 ;  /* 0x0000001f00347202 */ /* 0x000fe40000000f00 */
[----:B------:R-:W-:-:S07]  /*8b50*/  MOV R33, R49 ;  /* 0x0000003100217202 */ /* 0x000fce0000000f00 */
[----:B------:R-:W-:Y:S05]  /*8b60*/  WARPSYNC.COLLECTIVE R51, `(.L_x_1551) ;  /* 0x0000000033087348 */ /* 0x000fea0003c00000 */
[----:B------:R0:W1:Y:S02]  /*8b70*/  SHFL.BFLY P2, R49, R52, R53, R54 ;  /* 0x0c00003534317389 */ /* 0x0000640000040036 */
[----:B01----:R-:W-:Y:S01]  /*8b80*/  ENDCOLLECTIVE ;  /* 0x000000000000791b */ /* 0x003fe20003800000 */
.L_x_1551:
[----:B------:R-:W-:Y:S01]  /*8b90*/  FADD.FTZ R33, R32, R33 ;  /* 0x0000002120217221 */ /* 0x000fe20000010000 */
[----:B------:R-:W-:-:S04]  /*8ba0*/  HFMA2.MMA R53, -RZ, RZ, 0, 1.1920928955078125e-07 ;  /* 0x00000002ff357435 */ /* 0x000fc800000001ff */
[----:B------:R-:W-:Y:S02]  /*8bb0*/  MOV R52, R33 ;  /* 0x0000002100347202 */ /* 0x000fe40000000f00 */
[----:B------:R-:W-:-:S07]  /*8bc0*/  MOV R34, R49 ;  /* 0x0000003100227202 */ /* 0x000fce0000000f00 */
[----:B------:R-:W-:Y:S05]  /*8bd0*/  WARPSYNC.COLLECTIVE R51, `(.L_x_1552) ;  /* 0x0000000033087348 */ /* 0x000fea0003c00000 */
[----:B------:R0:W1:Y:S02]  /*8be0*/  SHFL.BFLY P2, R49, R52, R53, R54 ;  /* 0x0c00003534317389 */ /* 0x0000640000040036 */
[----:B01----:R-:W-:Y:S01]  /*8bf0*/  ENDCOLLECTIVE ;  /* 0x000000000000791b */ /* 0x003fe20003800000 */
.L_x_1552:
[----:B------:R-:W-:-:S05]  /*8c00*/  FADD.FTZ R34, R31, R34 ;  /* 0x000000221f227221 */ /* 0x000fca0000010000 */
[----:B------:R-:W-:Y:S02]  /*8c10*/  MOV R52, R34 ;  /* 0x0000002200347202 */ /* 0x000fe40000000f00 */
[----:B------:R-:W-:-:S07]  /*8c20*/  MOV R36, R49 ;  /* 0x0000003100247202 */ /* 0x000fce0000000f00 */
[----:B------:R-:W-:Y:S05]  /*8c30*/  WARPSYNC.COLLECTIVE R51, `(.L_x_1553) ;  /* 0x0000000033087348 */ /* 0x000fea0003c00000 */
[----:B------:R0:W1:Y:S02]  /*8c40*/  SHFL.BFLY P2, R49, R52, R53, R54 ;  /* 0x0c00003534317389 */ /* 0x0000640000040036 */
[----:B01----:R-:W-:Y:S01]  /*8c50*/  ENDCOLLECTIVE ;  /* 0x000000000000791b */ /* 0x003fe20003800000 */
.L_x_1553:
[----:B------:R-:W-:Y:S01]  /*8c60*/  FADD.FTZ R36, R33, R36 ;  /* 0x0000002421247221 */ /* 0x000fe20000010000 */
[----:B------:R-:W-:-:S04]  /*8c70*/  HFMA2.MMA R53, -RZ, RZ, 0, 5.9604644775390625e-08 ;  /* 0x00000001ff357435 */ /* 0x000fc800000001ff */
[----:B------:R-:W-:Y:S02]  /*8c80*/  MOV R52, R36 ;  /* 0x0000002400347202 */ /* 0x000fe40000000f00 */
[----:B------:R-:W-:-:S07]  /*8c90*/  MOV R25, R49 ;  /* 0x0000003100197202 */ /* 0x000fce0000000f00 */
[----:B------:R-:W-:Y:S05]  /*8ca0*/  WARPSYNC.COLLECTIVE R51, `(.L_x_1554) ;  /* 0x0000000033087348 */ /* 0x000fea0003c00000 */
[----:B------:R0:W1:Y:S02]  /*8cb0*/  SHFL.BFLY P2, R49, R52, R53, R54 ;  /* 0x0c00003534317389 */ /* 0x0000640000040036 */
[----:B01----:R-:W-:Y:S01]  /*8cc0*/  ENDCOLLECTIVE ;  /* 0x000000000000791b */ /* 0x003fe20003800000 */
.L_x_1554:
[----:B------:R-:W-:-:S05]  /*8cd0*/  FADD.FTZ R25, R34, R25 ;  /* 0x0000001922197221 */ /* 0x000fca0000010000 */
[----:B------:R-:W-:Y:S02]  /*8ce0*/  MOV R52, R25 ;  /* 0x0000001900347202 */ /* 0x000fe40000000f00 */
[----:B------:R-:W-:-:S07]  /*8cf0*/  MOV R35, R49 ;  /* 0x0000003100237202 */ /* 0x000fce0000000f00 */
[----:B------:R-:W-:Y:S05]  /*8d00*/  WARPSYNC.COLLECTIVE R51, `(.L_x_1555) ;  /* 0x0000000033087348 */ /* 0x000fea0003c00000 */
[----:B------:R0:W1:Y:S02]  /*8d10*/  SHFL.BFLY P2, R49, R52, R53, R54 ;  /* 0x0c00003534317389 */ /* 0x0000640000040036 */
[----:B01----:R-:W-:Y:S01]  /*8d20*/  ENDCOLLECTIVE ;  /* 0x000000000000791b */ /* 0x003fe20003800000 */
.L_x_1555:
[----:B------:R-:W-:Y:S01]  /*8d30*/  FADD.FTZ R35, R36, R35 ;  /* 0x0000002324237221 */ /* 0x000fe20000010000 */
[----:B------:R-:W-:Y:S01]  /*8d40*/  MOV R30, R49 ;  /* 0x00000031001e7202 */ /* 0x000fe20000000f00 */
[----:B------:R-:W-:Y:S06]  /*8d50*/  BRA `(.L_x_1556) ;  /* 0xffffffec00147947 */ /* 0x000fec000383ffff */
.L_x_1535:
        /* <DEDUP_REMOVED lines=8> */
.L_x_1558:
[----:B------:R-:W-:Y:S05]  /*8de0*/  BSYNC B1 ;  /* 0x0000000000017941 */ /* 0x000fea0003800000 */
.L_x_1557:
        /* <DEDUP_REMOVED lines=8> */
.L_x_1559:
[----:B------:R-:W-:Y:S01]  /*8e70*/  FADD.FTZ R32, R32, R25 ;  /* 0x0000001920207221 */ /* 0x000fe20000010000 */
[----:B------:R-:W-:-:S04]  /*8e80*/  HFMA2.MMA R53, -RZ, RZ, 0, 2.384185791015625e-07 ;  /* 0x00000004ff357435 */ /* 0x000fc800000001ff */
[----:B------:R-:W-:Y:S02]  /*8e90*/  MOV R52, R32 ;  /* 0x0000002000347202 */ /* 0x000fe40000000f00 */
[----:B------:R-:W-:-:S07]  /*8ea0*/  MOV R31, R49 ;  /* 0x00000031001f7202 */ /* 0x000fce0000000f00 */
[----:B------:R-:W-:Y:S05]  /*8eb0*/  WARPSYNC.COLLECTIVE R51, `(.L_x_1560) ;  /* 0x0000000033087348 */ /* 0x000fea0003c00000 */
[----:B------:R0:W1:Y:S02]  /*8ec0*/  SHFL.BFLY P2, R49, R52, R53, R54 ;  /* 0x0c00003534317389 */ /* 0x0000640000040036 */
[----:B01----:R-:W-:Y:S01]  /*8ed0*/  ENDCOLLECTIVE ;  /* 0x000000000000791b */ /* 0x003fe20003800000 */
.L_x_1560:
[----:B------:R-:W-:-:S05]  /*8ee0*/  FADD.FTZ R31, R31, R30 ;  /* 0x0000001e1f1f7221 */ /* 0x000fca0000010000 */
[----:B------:R-:W-:Y:S02]  /*8ef0*/  MOV R52, R31 ;  /* 0x0000001f00347202 */ /* 0x000fe40000000f00 */
[----:B------:R-:W-:-:S07]  /*8f00*/  MOV R33, R49 ;  /* 0x0000003100217202 */ /* 0x000fce0000000f00 */
[----:B------:R-:W-:Y:S05]  /*8f10*/  WARPSYNC.COLLECTIVE R51, `(.L_x_1561) ;  /* 0x0000000033087348 */ /* 0x000fea0003c00000 */
[----:B------:R0:W1:Y:S02]  /*8f20*/  SHFL.BFLY P2, R49, R52, R53, R54 ;  /* 0x0c00003534317389 */ /* 0x0000640000040036 */
[----:B01----:R-:W-:Y:S01]  /*8f30*/  ENDCOLLECTIVE ;  /* 0x000000000000791b */ /* 0x003fe20003800000 */
.L_x_1561:
[----:B------:R-:W-:Y:S01]  /*8f40*/  FADD.FTZ R33, R32, R33 ;  /* 0x0000002120217221 */ /* 0x000fe20000010000 */
[----:B------:R-:W-:-:S04]  /*8f50*/  HFMA2.MMA R53, -RZ, RZ, 0, 1.1920928955078125e-07 ;  /* 0x00000002ff357435 */ /* 0x000fc800000001ff */
[----:B------:R-:W-:Y:S02]  /*8f60*/  MOV R52, R33 ;  /* 0x0000002100347202 */ /* 0x000fe40000000f00 */
[----:B------:R-:W-:-:S07]  /*8f70*/  MOV R34, R49 ;  /* 0x0000003100227202 */ /* 0x000fce0000000f00 */
[----:B------:R-:W-:Y:S05]  /*8f80*/  WARPSYNC.COLLECTIVE R51, `(.L_x_1562) ;  /* 0x0000000033087348 */ /* 0x000fea0003c00000 */
[----:B------:R0:W1:Y:S02]  /*8f90*/  SHFL.BFLY P2, R49, R52, R53, R54 ;  /* 0x0c00003534317389 */ /* 0x0000640000040036 */
[----:B01----:R-:W-:Y:S01]  /*8fa0*/  ENDCOLLECTIVE ;  /* 0x000000000000791b */ /* 0x003fe20003800000 */
.L_x_1562:
[----:B------:R-:W-:-:S05]  /*8fb0*/  FADD.FTZ R34, R31, R34 ;  /* 0x000000221f227221 */ /* 0x000fca0000010000 */
[----:B------:R-:W-:Y:S02]  /*8fc0*/  MOV R52, R34 ;  /* 0x0000002200347202 */ /* 0x000fe40000000f00 */
[----:B------:R-:W-:-:S07]  /*8fd0*/  MOV R36, R49 ;  /* 0x0000003100247202 */ /* 0x000fce0000000f00 */
[----:B------:R-:W-:Y:S05]  /*8fe0*/  WARPSYNC.COLLECTIVE R51, `(.L_x_1563) ;  /* 0x0000000033087348 */ /* 0x000fea0003c00000 */
[----:B------:R0:W1:Y:S02]  /*8ff0*/  SHFL.BFLY P2, R49, R52, R53, R54 ;  /* 0x0c00003534317389 */ /* 0x0000640000040036 */
[----:B01----:R-:W-:Y:S01]  /*9000*/  ENDCOLLECTIVE ;  /* 0x000000000000791b */ /* 0x003fe20003800000 */
.L_x_1563:
[----:B------:R-:W-:Y:S01]  /*9010*/  FADD.FTZ R36, R33, R36 ;  /* 0x0000002421247221 */ /* 0x000fe20000010000 */
[----:B------:R-:W-:-:S04]  /*9020*/  HFMA2.MMA R53, -RZ, RZ, 0, 5.9604644775390625e-08 ;  /* 0x00000001ff357435 */ /* 0x000fc800000001ff */
[----:B------:R-:W-:Y:S02]  /*9030*/  MOV R52, R36 ;  /* 0x0000002400347202 */ /* 0x000fe40000000f00 */
[----:B------:R-:W-:-:S07]  /*9040*/  MOV R25, R49 ;  /* 0x0000003100197202 */ /* 0x000fce0000000f00 */
[----:B------:R-:W-:Y:S05]  /*9050*/  WARPSYNC.COLLECTIVE R51, `(.L_x_1564) ;  /* 0x0000000033087348 */ /* 0x000fea0003c00000 */
[----:B------:R0:W1:Y:S02]  /*9060*/  SHFL.BFLY P2, R49, R52, R53, R54 ;  /* 0x0c00003534317389 */ /* 0x0000640000040036 */
[----:B01----:R-:W-:Y:S01]  /*9070*/  ENDCOLLECTIVE ;  /* 0x000000000000791b */ /* 0x003fe20003800000 */
.L_x_1564:
[----:B------:R-:W-:-:S05]  /*9080*/  FADD.FTZ R25, R34, R25 ;  /* 0x0000001922197221 */ /* 0x000fca0000010000 */
[----:B------:R-:W-:Y:S02]  /*9090*/  MOV R52, R25 ;  /* 0x0000001900347202 */ /* 0x000fe40000000f00 */
[----:B------:R-:W-:-:S07]  /*90a0*/  MOV R35, R49 ;  /* 0x0000003100237202 */ /* 0x000fce0000000f00 */
[----:B------:R-:W-:Y:S05]  /*90b0*/  WARPSYNC.COLLECTIVE R51, `(.L_x_1565) ;  /* 0x0000000033087348 */ /* 0x000fea0003c00000 */
[----:B------:R0:W1:Y:S02]  /*90c0*/  SHFL.BFLY P2, R49, R52, R53, R54 ;  /* 0x0c00003534317389 */ /* 0x0000640000040036 */
[----:B01----:R-:W-:Y:S01]  /*90d0*/  ENDCOLLECTIVE ;  /* 0x000000000000791b */ /* 0x003fe20003800000 */
.L_x_1565:
[----:B------:R-:W-:Y:S01]  /*90e0*/  FADD.FTZ R35, R36, R35 ;  /* 0x0000002324237221 */ /* 0x000fe20000010000 */
[----:B------:R-:W-:Y:S01]  /*90f0*/  MOV R30, R49 ;  /* 0x00000031001e7202 */ /* 0x000fe20000000f00 */
[----:B------:R-:W-:Y:S06]  /*9100*/  BRA `(.L_x_1566) ;  /* 0xffffffe800c07947 */ /* 0x000fec000383ffff */
.L_x_1536:
        /* <DEDUP_REMOVED lines=8> */
.L_x_1568:
[----:B------:R-:W-:Y:S05]  /*9190*/  BSYNC B0 ;  /* 0x0000000000007941 */ /* 0x000fea0003800000 */
.L_x_1567:
        /* <DEDUP_REMOVED lines=11> */
.L_x_1569:
        /* <DEDUP_REMOVED lines=19> */
.L_x_1570:
        /* <DEDUP_REMOVED lines=8> */
.L_x_1571:
        /* <DEDUP_REMOVED lines=11> */
.L_x_1572:
[----:B------:R-:W-:-:S05]  /*94b0*/  FADD.FTZ R27, R28, R27 ;  /* 0x0000001b1c1b7221 */ /* 0x000fca0000010000 */
[----:B------:R-:W-:Y:S02]  /*94c0*/  MOV R52, R27 ;  /* 0x0000001b00347202 */ /* 0x000fe40000000f00 */
[----:B------:R-:W-:-:S07]  /*94d0*/  MOV R29, R49 ;  /* 0x00000031001d7202 */ /* 0x000fce0000000f00 */
[----:B------:R-:W-:Y:S05]  /*94e0*/  WARPSYNC.COLLECTIVE R51, `(.L_x_1573) ;  /* 0x0000000033087348 */ /* 0x000fea0003c00000 */
[----:B------:R0:W1:Y:S02]  /*94f0*/  SHFL.BFLY P2, R49, R52, R53, R54 ;  /* 0x0c00003534317389 */ /* 0x0000640000040036 */
[----:B01----:R-:W-:Y:S01]  /*9500*/  ENDCOLLECTIVE ;  /* 0x000000000000791b */ /* 0x003fe20003800000 */
.L_x_1573:
        /* <DEDUP_REMOVED lines=8> */
.L_x_1574:
        /* <DEDUP_REMOVED lines=13> */
.L_x_1575:
        /* <DEDUP_REMOVED lines=8> */
.L_x_1576:
        /* <DEDUP_REMOVED lines=10> */
.L_x_1577:
[----:B------:R-:W-:Y:S01]  /*9780*/  @!P0 F2FP.F16.F32.PACK_AB R30, RZ, R30 ;  /* 0x0000001eff1e823e */ /* 0x000fe200000000ff */
[----:B------:R-:W-:Y:S01]  /*9790*/  FADD.FTZ R37, R37, R34 ;  /* 0x0000002225257221 */ /* 0x000fe20000010000 */
[----:B------:R-:W-:Y:S01]  /*97a0*/  @!P0 F2FP.F16.F32.PACK_AB R31, RZ, R31 ;  /* 0x0000001fff1f823e */ /* 0x000fe200000000ff */
        /* <DEDUP_REMOVED lines=9> */
.L_x_1578:
[----:B------:R-:W-:-:S05]  /*9840*/  FADD.FTZ R36, R36, R35 ;  /* 0x0000002324247221 */ /* 0x000fca0000010000 */
[----:B------:R-:W-:Y:S02]  /*9850*/  MOV R52, R36 ;  /* 0x0000002400347202 */ /* 0x000fe40000000f00 */
[----:B------:R-:W-:-:S07]  /*9860*/  MOV R34, R49 ;  /* 0x0000003100227202 */ /* 0x000fce0000000f00 */
[----:B------:R-:W-:Y:S05]  /*9870*/  WARPSYNC.COLLECTIVE R51, `(.L_x_1579) ;  /* 0x0000000033087348 */ /* 0x000fea0003c00000 */
[----:B------:R0:W1:Y:S02]  /*9880*/  SHFL.BFLY P2, R49, R52, R53, R54 ;  /* 0x0c00003534317389 */ /* 0x0000640000040036 */
[----:B01----:R-:W-:Y:S01]  /*9890*/  ENDCOLLECTIVE ;  /* 0x000000000000791b */ /* 0x003fe20003800000 */
.L_x_1579:
[----:B------:R-:W-:Y:S01]  /*98a0*/  FADD.FTZ R34, R37, R34 ;  /* 0x0000002225227221 */ /* 0x000fe20000010000 */
[----:B------:R-:W-:-:S04]  /*98b0*/  HFMA2.MMA R53, -RZ, RZ, 0, 1.1920928955078125e-07 ;  /* 0x00000002ff357435 */ /* 0x000fc800000001ff */
[----:B------:R-:W-:Y:S02]  /*98c0*/  MOV R52, R34 ;  /* 0x0000002200347202 */ /* 0x000fe40000000f00 */
[----:B------:R-:W-:-:S07]  /*98d0*/  MOV R35, R49 ;  /* 0x0000003100237202 */ /* 0x000fce0000000f00 */
[----:B------:R-:W-:Y:S05]  /*98e0*/  WARPSYNC.COLLECTIVE R51, `(.L_x_1580) ;  /* 0x0000000033087348 */ /* 0x000fea0003c00000 */
[----:B------:R0:W1:Y:S02]  /*98f0*/  SHFL.BFLY P2, R49, R52, R53, R54 ;  /* 0x0c00003534317389 */ /* 0x0000640000040036 */
[----:B01----:R-:W-:Y:S01]  /*9900*/  ENDCOLLECTIVE ;  /* 0x000000000000791b */ /* 0x003fe20003800000 */
.L_x_1580:
[----:B------:R-:W-:-:S05]  /*9910*/  FADD.FTZ R35, R36, R35 ;  /* 0x0000002324237221 */ /* 0x000fca0000010000 */
[----:B------:R-:W-:Y:S02]  /*9920*/  MOV R52, R35 ;  /* 0x0000002300347202 */ /* 0x000fe40000000f00 */
[----:B------:R-:W-:-:S07]  /*9930*/  MOV R37, R49 ;  /* 0x0000003100257202 */ /* 0x000fce0000000f00 */
[----:B------:R-:W-:Y:S05]  /*9940*/  WARPSYNC.COLLECTIVE R51, `(.L_x_1581) ;  /* 0x0000000033087348 */ /* 0x000fea0003c00000 */
[----:B------:R0:W1:Y:S02]  /*9950*/  SHFL.BFLY P2, R49, R52, R53, R54 ;  /* 0x0c00003534317389 */ /* 0x0000640000040036 */
[----:B01----:R-:W-:Y:S01]  /*9960*/  ENDCOLLECTIVE ;  /* 0x000000000000791b */ /* 0x003fe20003800000 */
.L_x_1581:
[----:B------:R-:W-:Y:S01]  /*9970*/  FADD.FTZ R37, R34, R37 ;  /* 0x0000002522257221 */ /* 0x000fe20000010000 */
[----:B------:R-:W-:-:S04]  /*9980*/  HFMA2.MMA R53, -RZ, RZ, 0, 5.9604644775390625e-08 ;  /* 0x00000001ff357435 */ /* 0x000fc800000001ff */
[----:B------:R-:W-:Y:S02]  /*9990*/  MOV R52, R37 ;  /* 0x0000002500347202 */ /* 0x000fe40000000f00 */
[----:B------:R-:W-:-:S07]  /*99a0*/  MOV R36, R49 ;  /* 0x0000003100247202 */ /* 0x000fce0000000f00 */
[----:B------:R-:W-:Y:S05]  /*99b0*/  WARPSYNC.COLLECTIVE R51, `(.L_x_1582) ;  /* 0x0000000033087348 */ /* 0x000fea0003c00000 */
[----:B------:R0:W1:Y:S02]  /*99c0*/  SHFL.BFLY P2, R49, R52, R53, R54 ;  /* 0x0c00003534317389 */ /* 0x0000640000040036 */
[----:B01----:R-:W-:Y:S01]  /*99d0*/  ENDCOLLECTIVE ;  /* 0x000000000000791b */ /* 0x003fe20003800000 */
.L_x_1582:
[----:B------:R-:W-:-:S05]  /*99e0*/  FADD.FTZ R36, R35, R36 ;  /* 0x0000002423247221 */ /* 0x000fca0000010000 */
[----:B------:R-:W-:Y:S02]  /*99f0*/  MOV R52, R36 ;  /* 0x0000002400347202 */ /* 0x000fe40000000f00 */
[----:B------:R-:W-:-:S07]  /*9a00*/  MOV R34, R49 ;  /* 0x0000003100227202 */ /* 0x000fce0000000f00 */
[----:B------:R-:W-:Y:S05]  /*9a10*/  WARPSYNC.COLLECTIVE R51, `(.L_x_1583) ;  /* 0x0000000033087348 */ /* 0x000fea0003c00000 */
[----:B------:R0:W1:Y:S02]  /*9a20*/  SHFL.BFLY P2, R49, R52, R53, R54 ;  /* 0x0c00003534317389 */ /* 0x0000640000040036 */
[----:B01----:R-:W-:Y:S01]  /*9a30*/  ENDCOLLECTIVE ;  /* 0x000000000000791b */ /* 0x003fe20003800000 */
.L_x_1583:
[----:B------:R-:W-:-:S05]  /*9a40*/  FADD.FTZ R25, R37, R34 ;  /* 0x0000002225197221 */ /* 0x000fca0000010000 */
[----:B------:R-:W-:Y:S01]  /*9a50*/  @!P0 F2FP.F16.F32.PACK_AB R25, RZ, R25 ;  /* 0x00000019ff19823e */ /* 0x000fe200000000ff */
[----:B------:R-:W-:Y:S01]  /*9a60*/  HFMA2.MMA R53, -RZ, RZ, 0, 4.76837158203125e-07 ;  /* 0x00000008ff357435 */ /* 0x000fe200000001ff */
[----:B------:R-:W-:Y:S02]  /*9a70*/  MOV R52, R41 ;  /* 0x0000002900347202 */ /* 0x000fe40000000f00 */
[----:B------:R-:W-:-:S08]  /*9a80*/  MOV R35, R49 ;  /* 0x0000003100237202 */ /* 0x000fd00000000f00 */
[----:B------:R-:W-:Y:S05]  /*9a90*/  WARPSYNC.COLLECTIVE R51, `(.L_x_1584) ;  /* 0x0000000033087348 */ /* 0x000fea0003c00000 */
[----:B------:R0:W1:Y:S02]  /*9aa0*/  SHFL.BFLY P2, R49, R52, R53, R54 ;  /* 0x0c00003534317389 */ /* 0x0000640000040036 */
[----:B01----:R-:W-:Y:S01]  /*9ab0*/  ENDCOLLECTIVE ;  /* 0x000000000000791b */ /* 0x003fe20003800000 */
.L_x_1584:
[--C-:B------:R-:W-:Y:S01]  /*9ac0*/  FADD.FTZ R30, R36, R35.reuse ;  /* 0x00000023241e7221 */ /* 0x100fe20000010000 */
[----:B------:R-:W-:-:S04]  /*9ad0*/  PRMT R35, R25, 0x7610, R35 ;  /* 0x0000761019237816 */ /* 0x000fc80000000023 */
[----:B------:R-:W-:Y:S02]  /*9ae0*/  @!P0 F2FP.F16.F32.PACK_AB R30, RZ, R30 ;  /* 0x0000001eff1e823e */ /* 0x000fe400000000ff */
[----:B------:R-:W-:Y:S02]  /*9af0*/  MOV R52, R42 ;  /* 0x0000002a00347202 */ /* 0x000fe40000000f00 */
[----:B------:R-:W-:-:S07]  /*9b00*/  MOV R44, R49 ;  /* 0x00000031002c7202 */ /* 0x000fce0000000f00 */
[----:B------:R-:W-:Y:S05]  /*9b10*/  WARPSYNC.COLLECTIVE R51, `(.L_x_1585) ;  /* 0x0000000033087348 */ /* 0x000fea0003c00000 */
[----:B------:R0:W1:Y:S02]  /*9b20*/  SHFL.BFLY P2, R49, R52, R53, R54 ;  /* 0x0c00003534317389 */ /* 0x0000640000040036 */
[----:B01----:R-:W-:Y:S01]  /*9b30*/  ENDCOLLECTIVE ;  /* 0x000000000000791b */ /* 0x003fe20003800000 */
.L_x_1585:
[----:B------:R-:W-:Y:S01]  /*9b40*/  FADD.FTZ R44, R44, R41 ;  /* 0x000000292c2c7221 */ /* 0x000fe20000010000 */
[----:B------:R-:W-:-:S04]  /*9b50*/  HFMA2.MMA R53, -RZ, RZ, 0, 2.384185791015625e-07 ;  /* 0x00000004ff357435 */ /* 0x000fc800000001ff */
[----:B------:R-:W-:Y:S02]  /*9b60*/  MOV R52, R44 ;  /* 0x0000002c00347202 */ /* 0x000fe40000000f00 */
[----:B------:R-:W-:-:S07]  /*9b70*/  MOV R43, R49 ;  /* 0x00000031002b7202 */ /* 0x000fce0000000f00 */
[----:B------:R-:W-:Y:S05]  /*9b80*/  WARPSYNC.COLLECTIVE R51, `(.L_x_1586) ;  /* 0x0000000033087348 */ /* 0x000fea0003c00000 */
[----:B------:R0:W1:Y:S02]  /*9b90*/  SHFL.BFLY P2, R49, R52, R53, R54 ;  /* 0x0c00003534317389 */ /* 0x0000640000040036 */
[----:B01----:R-:W-:Y:S01]  /*9ba0*/  ENDCOLLECTIVE ;  /* 0x000000000000791b */ /* 0x003fe20003800000 */
.L_x_1586:
[----:B------:R-:W-:-:S05]  /*9bb0*/  FADD.FTZ R43, R43, R42 ;  /* 0x0000002a2b2b7221 */ /* 0x000fca0000010000 */
[----:B------:R-:W-:Y:S02]  /*9bc0*/  MOV R52, R43 ;  /* 0x0000002b00347202 */ /* 0x000fe40000000f00 */
[----:B------:R-:W-:-:S07]  /*9bd0*/  MOV R41, R49 ;  /* 0x0000003100297202 */ /* 0x000fce0000000f00 */
[----:B------:R-:W-:Y:S05]  /*9be0*/  WARPSYNC.COLLECTIVE R51, `(.L_x_1587) ;  /* 0x0000000033087348 */ /* 0x000fea0003c00000 */
[----:B------:R0:W1:Y:S02]  /*9bf0*/  SHFL.BFLY P2, R49, R52, R53, R54 ;  /* 0x0c00003534317389 */ /* 0x0000640000040036 */
[----:B01----:R-:W-:Y:S01]  /*9c00*/  ENDCOLLECTIVE ;  /* 0x000000000000791b */ /* 0x003fe20003800000 */
.L_x_1587:
[----:B------:R-:W-:Y:S01]  /*9c10*/  FADD.FTZ R41, R44, R41 ;  /* 0x000000292c297221 */ /* 0x000fe20000010000 */
[----:B------:R-:W-:-:S04]  /*9c20*/  HFMA2.MMA R53, -RZ, RZ, 0, 1.1920928955078125e-07 ;  /* 0x00000002ff357435 */ /* 0x000fc800000001ff */
[----:B------:R-:W-:Y:S02]  /*9c30*/  MOV R52, R41 ;  /* 0x0000002900347202 */ /* 0x000fe40000000f00 */
[----:B------:R-:W-:-:S07]  /*9c40*/  MOV R42, R49 ;  /* 0x00000031002a7202 */ /* 0x000fce0000000f00 */
[----:B------:R-:W-:Y:S05]  /*9c50*/  WARPSYNC.COLLECTIVE R51, `(.L_x_1588) ;  /* 0x0000000033087348 */ /* 0x000fea0003c00000 */
[----:B------:R0:W1:Y:S02]  /*9c60*/  SHFL.BFLY P2, R49, R52, R53, R54 ;  /* 0x0c00003534317389 */ /* 0x0000640000040036 */
[----:B01----:R-:W-:Y:S01]  /*9c70*/  ENDCOLLECTIVE ;  /* 0x000000000000791b */ /* 0x003fe20003800000 */
.L_x_1588:
[----:B------:R-:W-:-:S05]  /*9c80*/  FADD.FTZ R42, R43, R42 ;  /* 0x0000002a2b2a7221 */ /* 0x000fca0000010000 */
[----:B------:R-:W-:Y:S02]  /*9c90*/  MOV R52, R42 ;  /* 0x0000002a00347202 */ /* 0x000fe40000000f00 */
[----:B------:R-:W-:-:S07]  /*9ca0*/  MOV R44, R49 ;  /* 0x00000031002c7202 */ /* 0x000fce0000000f00 */
[----:B------:R-:W-:Y:S05]  /*9cb0*/  WARPSYNC.COLLECTIVE R51, `(.L_x_1589) ;  /* 0x0000000033087348 */ /* 0x000fea0003c00000 */
[----:B------:R0:W1:Y:S02]  /*9cc0*/  SHFL.BFLY P2, R49, R52, R53, R54 ;  /* 0x0c00003534317389 */ /* 0x0000640000040036 */
[----:B01----:R-:W-:Y:S01]  /*9cd0*/  ENDCOLLECTIVE ;  /* 0x000000000000791b */ /* 0x003fe20003800000 */
.L_x_1589:
[----:B------:R-:W-:Y:S01]  /*9ce0*/  FADD.FTZ R44, R41, R44 ;  /* 0x0000002c292c7221 */ /* 0x000fe20000010000 */
[----:B------:R-:W-:-:S04]  /*9cf0*/  HFMA2.MMA R53, -RZ, RZ, 0, 5.9604644775390625e-08 ;  /* 0x00000001ff357435 */ /* 0x000fc800000001ff */
[----:B------:R-:W-:Y:S02]  /*9d00*/  MOV R52, R44 ;  /* 0x0000002c00347202 */ /* 0x000fe40000000f00 */
[----:B------:R-:W-:-:S07]  /*9d10*/  MOV R43, R49 ;  /* 0x00000031002b7202 */ /* 0x000fce0000000f00 */
[----:B------:R-:W-:Y:S05]  /*9d20*/  WARPSYNC.COLLECTIVE R51, `(.L_x_1590) ;  /* 0x0000000033087348 */ /* 0x000fea0003c00000 */
[----:B------:R0:W1:Y:S02]  /*9d30*/  SHFL.BFLY P2, R49, R52, R53, R54 ;  /* 0x0c00003534317389 */ /* 0x0000640000040036 */
[----:B01----:R-:W-:Y:S01]  /*9d40*/  ENDCOLLECTIVE ;  /* 0x000000000000791b */ /* 0x003fe20003800000 */
.L_x_1590:
[----:B------:R-:W-:-:S05]  /*9d50*/  FADD.FTZ R42, R42, R43 ;  /* 0x0000002b2a2a7221 */ /* 0x000fca0000010000 */
[----:B------:R-:W-:Y:S02]  /*9d60*/  MOV R52, R42 ;  /* 0x0000002a00347202 */ /* 0x000fe40000000f00 */
[----:B------:R-:W-:-:S07]  /*9d70*/  MOV R41, R49 ;  /* 0x0000003100297202 */ /* 0x000fce0000000f00 */
[----:B------:R-:W-:Y:S05]  /*9d80*/  WARPSYNC.COLLECTIVE R51, `(.L_x_1591) ;  /* 0x0000000033087348 */ /* 0x000fea0003c00000 */
[----:B------:R0:W1:Y:S02]  /*9d90*/  SHFL.BFLY P2, R49, R52, R53, R54 ;  /* 0x0c00003534317389 */ /* 0x0000640000040036 */
[----:B01----:R-:W-:Y:S01]  /*9da0*/  ENDCOLLECTIVE ;  /* 0x000000000000791b */ /* 0x003fe20003800000 */
.L_x_1591:
[----:B------:R-:W-:Y:S01]  /*9db0*/  HFMA2.MMA R53, -RZ, RZ, 0, 4.76837158203125e-07 ;  /* 0x00000008ff357435 */ /* 0x000fe200000001ff */
[----:B------:R-:W-:Y:S02]  /*9dc0*/  MOV R52, R45 ;  /* 0x0000002d00347202 */ /* 0x000fe40000000f00 */
[----:B------:R-:W-:-:S08]  /*9dd0*/  MOV R43, R49 ;  /* 0x00000031002b7202 */ /* 0x000fd00000000f00 */
[----:B------:R-:W-:Y:S05]  /*9de0*/  WARPSYNC.COLLECTIVE R51, `(.L_x_1592) ;  /* 0x0000000033087348 */ /* 0x000fea0003c00000 */
[----:B------:R0:W1:Y:S02]  /*9df0*/  SHFL.BFLY P2, R49, R52, R53, R54 ;  /* 0x0c00003534317389 */ /* 0x0000640000040036 */
[----:B01----:R-:W-:Y:S01]  /*9e00*/  ENDCOLLECTIVE ;  /* 0x000000000000791b */ /* 0x003fe20003800000 */
.L_x_1592:
[----:B------:R-:W-:-:S05]  /*9e10*/  FADD.FTZ R32, R42, R43 ;  /* 0x0000002b2a207221 */ /* 0x000fca0000010000 */
[----:B------:R-:W-:Y:S02]  /*9e20*/  @!P0 F2FP.F16.F32.PACK_AB R32, RZ, R32 ;  /* 0x00000020ff20823e */ /* 0x000fe400000000ff */
[----:B------:R-:W-:Y:S02]  /*9e30*/  MOV R52, R46 ;  /* 0x0000002e00347202 */ /* 0x000fe40000000f00 */
[----:B------:R-:W-:-:S07]  /*9e40*/  MOV R50, R49 ;  /* 0x0000003100327202 */ /* 0x000fce0000000f00 */
[----:B------:R-:W-:Y:S05]  /*9e50*/  WARPSYNC.COLLECTIVE R51, `(.L_x_1593) ;  /* 0x0000000033087348 */ /* 0x000fea0003c00000 */
[----:B------:R0:W1:Y:S02]  /*9e60*/  SHFL.BFLY P2, R49, R52, R53, R54 ;  /* 0x0c00003534317389 */ /* 0x0000640000040036 */
[----:B01----:R-:W-:Y:S01]  /*9e70*/  ENDCOLLECTIVE ;  /* 0x000000000000791b */ /* 0x003fe20003800000 */
.L_x_1593:
[----:B------:R-:W-:Y:S01]  /*9e80*/  FADD.FTZ R50, R50, R45 ;  /* 0x0000002d32327221 */ /* 0x000fe20000010000 */
[----:B------:R-:W-:-:S04]  /*9e90*/  HFMA2.MMA R53, -RZ, RZ, 0, 2.384185791015625e-07 ;  /* 0x00000004ff357435 */ /* 0x000fc800000001ff */
[----:B------:R-:W-:Y:S02]  /*9ea0*/  MOV R52, R50 ;  /* 0x0000003200347202 */ /* 0x000fe40000000f00 */
[----:B------:R-:W-:-:S07]  /*9eb0*/  MOV R47, R49 ;  /* 0x00000031002f7202 */ /* 0x000fce0000000f00 */
[----:B------:R-:W-:Y:S05]  /*9ec0*/  WARPSYNC.COLLECTIVE R51, `(.L_x_1594) ;  /* 0x0000000033087348 */ /* 0x000fea0003c00000 */
[----:B------:R0:W1:Y:S02]  /*9ed0*/  SHFL.BFLY P2, R49, R52, R53, R54 ;  /* 0x0c00003534317389 */ /* 0x0000640000040036 */
[----:B01----:R-:W-:Y:S01]  /*9ee0*/  ENDCOLLECTIVE ;  /* 0x000000000000791b */ /* 0x003fe20003800000 */
.L_x_1594:
[----:B------:R-:W-:-:S05]  /*9ef0*/  FADD.FTZ R47, R47, R46 ;  /* 0x0000002e2f2f7221 */ /* 0x000fca0000010000 */
[----:B------:R-:W-:Y:S02]  /*9f00*/  MOV R52, R47 ;  /* 0x0000002f00347202 */ /* 0x000fe40000000f00 */
[----:B------:R-:W-:-:S07]  /*9f10*/  MOV R45, R49 ;  /* 0x00000031002d7202 */ /* 0x000fce0000000f00 */
[----:B------:R-:W-:Y:S05]  /*9f20*/  WARPSYNC.COLLECTIVE R51, `(.L_x_1595) ;  /* 0x0000000033087348 */ /* 0x000fea0003c00000 */
[----:B------:R0:W1:Y:S02]  /*9f30*/  SHFL.BFLY P2, R49, R52, R53, R54 ;  /* 0x0c00003534317389 */ /* 0x0000640000040036 */
[----:B01----:R-:W-:Y:S01]  /*9f40*/  ENDCOLLECTIVE ;  /* 0x000000000000791b */ /* 0x003fe20003800000 */
.L_x_1595:
[----:B------:R-:W-:Y:S01]  /*9f50*/  FADD.FTZ R45, R50, R45 ;  /* 0x0000002d322d7221 */ /* 0x000fe20000010000 */
[----:B------:R-:W-:-:S04]  /*9f60*/  HFMA2.MMA R53, -RZ, RZ, 0, 1.1920928955078125e-07 ;  /* 0x00000002ff357435 */ /* 0x000fc800000001ff */
[----:B------:R-:W-:Y:S02]  /*9f70*/  MOV R52, R45 ;  /* 0x0000002d00347202 */ /* 0x000fe40000000f00 */
[----:B------:R-:W-:-:S07]  /*9f80*/  MOV R46, R49 ;  /* 0x00000031002e7202 */ /* 0x000fce0000000f00 */
[----:B------:R-:W-:Y:S05]  /*9f90*/  WARPSYNC.COLLECTIVE R51, `(.L_x_1596) ;  /* 0x0000000033087348 */ /* 0x000fea0003c00000 */
[----:B------:R0:W1:Y:S02]  /*9fa0*/  SHFL.BFLY P2, R49, R52, R53, R54 ;  /* 0x0c00003534317389 */ /* 0x0000640000040036 */
[----:B01----:R-:W-:Y:S01]  /*9fb0*/  ENDCOLLECTIVE ;  /* 0x000000000000791b */ /* 0x003fe20003800000 */
.L_x_1596:
[----:B------:R-:W-:-:S05]  /*9fc0*/  FADD.FTZ R46, R47, R46 ;  /* 0x0000002e2f2e7221 */ /* 0x000fca0000010000 */
[----:B------:R-:W-:Y:S02]  /*9fd0*/  MOV R52, R46 ;  /* 0x0000002e00347202 */ /* 0x000fe40000000f00 */
[----:B------:R-:W-:-:S07]  /*9fe0*/  MOV R48, R49 ;  /* 0x0000003100307202 */ /* 0x000fce0000000f00 */
[----:B------:R-:W-:Y:S05]  /*9ff0*/  WARPSYNC.COLLECTIVE R51, `(.L_x_1597) ;  /* 0x0000000033087348 */ /* 0x000fea0003c00000 */
[----:B------:R0:W1:Y:S02]  /*a000*/  SHFL.BFLY P2, R49, R52, R53, R54 ;  /* 0x0c00003534317389 */ /* 0x0000640000040036 */
[----:B01----:R-:W-:Y:S01]  /*a010*/  ENDCOLLECTIVE ;  /* 0x000000000000791b */ /* 0x003fe20003800000 */
.L_x_1597:
        /* <DEDUP_REMOVED lines=8> */
[----:B------:R-:W-:-:S07]  /*a0a0*/  @!P0 F2FP.F16.F32.PACK_AB R31, RZ, R31 ;  /* 0x0000001fff1f823e */ /* 0x000fce00000000ff */
[----:B0-----:R-:W-:Y:S05]  /*a0b0*/  WARPSYNC.COLLECTIVE R51, `(.L_x_1598) ;  /* 0x0000000033087348 */ /* 0x001fea0003c00000 */
[----:B0-----:R0:W1:Y:S02]  /*a0c0*/  SHFL.BFLY P2, R49, R52, R53, R54 ;  /* 0x0c00003534317389 */ /* 0x0010640000040036 */
[----:B01----:R-:W-:Y:S01]  /*a0d0*/  ENDCOLLECTIVE ;  /* 0x000000000000791b */ /* 0x003fe20003800000 */
.L_x_1598:
        /* <DEDUP_REMOVED lines=9> */
.L_x_1599:
[----:B------:R-:W-:Y:S01]  /*a170*/  FADD.FTZ R34, R45, R34 ;  /* 0x000000222d227221 */ /* 0x000fe20000010000 */
[----:B------:R-:W-:Y:S01]  /*a180*/  MOV R25, R49 ;  /* 0x0000003100197202 */ /* 0x000fe20000000f00 */
[----:B------:R-:W-:Y:S06]  /*a190*/  BRA `(.L_x_1600) ;  /* 0xffffffe400007947 */ /* 0x000fec000383ffff */
.L_x_1601:
        /* <DEDUP_REMOVED lines=14> */
.L_x_2658:


//--------------------- .text._ZN13group_norm_v218gn_bwd_cuda_kernelI6__halfLi320ELi2ELi32ELi40ELi1024ELb0ELb1ELi32ELi320ELi320ELi4ELb1ELi8ELb0ELb0ELNS_15WgradSyncMethodE3ENS_16CompileConditionILi900EEEEEvPT_S6_S6_PKS5_S8_S8_S8_PKfflPfPj --------------------------
	.section	.text._ZN13group_norm_v218gn_bwd_cuda_kernelI6__halfLi320ELi2ELi32ELi40ELi1024ELb0ELb1ELi32ELi320ELi320ELi4ELb1ELi8ELb0ELb0ELNS_15WgradSyncMethodE3ENS_16CompileConditionILi900EEEEEvPT_S6_S6_PKS5_S8_S8_S8_PKfflPfPj,"ax",@progbits
	.align	128
        .global         _ZN13group_norm_v218gn_bwd_cuda_kernelI6__halfLi320ELi2ELi32ELi40ELi1024ELb0ELb1ELi32ELi320ELi320ELi4ELb1ELi8ELb0ELb0ELNS_15WgradSyncMethodE3ENS_16CompileConditionILi900EEEEEvPT_S6_S6_PKS5_S8_S8_S8_PKfflPfPj
        .type           _ZN13group_norm_v218gn_bwd_cuda_kernelI6__halfLi320ELi2ELi32ELi40ELi1024ELb0ELb1ELi32ELi320ELi320ELi4ELb1ELi8ELb0ELb0ELNS_15WgradSyncMethodE3ENS_16CompileConditionILi900EEEEEvPT_S6_S6_PKS5_S8_S8_S8_PKfflPfPj,@function
        .size           _ZN13group_norm_v218gn_bwd_cuda_kernelI6__halfLi320ELi2ELi32ELi40ELi1024ELb0ELb1ELi32ELi320ELi320ELi4ELb1ELi8ELb0ELb0ELNS_15WgradSyncMethodE3ENS_16CompileConditionILi900EEEEEvPT_S6_S6_PKS5_S8_S8_S8_PKfflPfPj,(.L_x_2659 - _ZN13group_norm_v218gn_bwd_cuda_kernelI6__halfLi320ELi2ELi32ELi40ELi1024ELb0ELb1ELi32ELi320ELi320ELi4ELb1ELi8ELb0ELb0ELNS_15WgradSyncMethodE3ENS_16CompileConditionILi900EEEEEvPT_S6_S6_PKS5_S8_S8_S8_PKfflPfPj)
        .other          _ZN13group_norm_v218gn_bwd_cuda_kernelI6__halfLi320ELi2ELi32ELi40ELi1024ELb0ELb1ELi32ELi320ELi320ELi4ELb1ELi8ELb0ELb0ELNS_15WgradSyncMethodE3ENS_16CompileConditionILi900EEEEEvPT_S6_S6_PKS5_S8_S8_S8_PKfflPfPj,@"STO_CUDA_ENTRY STV_DEFAULT"
_ZN13group_norm_v218gn_bwd_cuda_kernelI6__halfLi320ELi2ELi32ELi40ELi1024ELb0ELb1ELi32ELi320ELi320ELi4ELb1ELi8ELb0ELb0ELNS_15WgradSyncMethodE3ENS_16CompileConditionILi900EEEEEvPT_S6_S6_PKS5_S8_S8_S8_PKfflPfPj:
.text._ZN13group_norm_v218gn_bwd_cuda_kernelI6__halfLi320ELi2ELi32ELi40ELi1024ELb0ELb1ELi32ELi320ELi320ELi4ELb1ELi8ELb0ELb0ELNS_15WgradSyncMethodE3ENS_16CompileConditionILi900EEEEEvPT_S6_S6_PKS5_S8_S8_S8_PKfflPfPj:
        /* <DEDUP_REMOVED lines=32> */
.L_x_1604:
[----:B------:R-:W2:Y:S04]  /*0200*/  LD.E.STRONG.GPU R0, desc[UR12][R2.64] ;  /* 0x0000000c02007980 */ /* 0x000ea8000c10f900 */
[----:B--2---:R-:W-:Y:S01]  /*0210*/  CCTL.IVALL ;  /* 0x00000000ff00798f */ /* 0x004fe20002000000 */
[----:B------:R-:W-:Y:S05]  /*0220*/  YIELD ;  /* 0x0000000000007946 */ /* 0x000fea0003800000 */
[----:B-----5:R-:W-:-:S04]  /*0230*/  LOP3.LUT R0, R0, R5, RZ, 0x3c, !PT ;  /* 0x0000000500007212 */ /* 0x020fc800078e3cff */
[----:B------:R-:W-:-:S13]  /*0240*/  ISETP.GT.AND P0, PT, R0, -0x1, PT ;  /* 0xffffffff0000780c */ /* 0x000fda0003f04270 */
[----:B------:R-:W-:Y:S05]  /*0250*/  @P0 BRA `(.L_x_1604) ;  /* 0xfffffffc00e80947 */ /* 0x000fea000383ffff */
.L_x_1603:
[----:B------:R-:W-:Y:S05]  /*0260*/  WARPSYNC.ALL ;  /* 0x0000000000007948 */ /* 0x000fea0003800000 */
[----:B------:R-:W-:Y:S06]  /*0270*/  BAR.SYNC.DEFER_BLOCKING 0x0 ;  /* 0x0000000000007b1d */ /* 0x000fec0000010000 */
[----:B------:R-:W-:Y:S05]  /*0280*/  BRA `(.L_x_1605) ;  /* 0x0000003c005c7947 */ /* 0x000fea0003800000 */
.L_x_1602:
        /* <DEDUP_REMOVED lines=37> */
.L_x_1617:
[----:B-12---:R-:W0:Y:S01]  /*04e0*/  S2R R0, SR_TID.X ;  /* 0x0000000000007919 */ /* 0x006e220000002100 */
[----:B------:R-:W-:Y:S02]  /*04f0*/  ULOP3.LUT UR9, UR11, 0x3, URZ, 0xc0, !UPT ;  /* 0x000000030b097892 */ /* 0x000fe4000f8ec03f */
[----:B------:R-:W-:Y:S02]  /*0500*/  USHF.R.U64 UR10, UR11, 0x2, UR5 ;  /* 0x000000020b0a7899 */ /* 0x000fe40008001205 */
[----:B------:R-:W-:Y:S02]  /*0510*/  UIMAD UR14, UR9, 0x140, URZ ;  /* 0x00000140090e78a4 */ /* 0x000fe4000f8e023f */
[----:B------:R-:W-:Y:S02]  /*0520*/  USHF.L.U32 UR9, UR17, 0x5, URZ ;  /* 0x0000000511097899 */ /* 0x000fe4000800063f */
[----:B------:R-:W-:Y:S01]  /*0530*/  USHF.R.U32.HI UR15, URZ, 0x2, UR5 ;  /* 0x000000023f0f7899 */ /* 0x000fe20008011605 */
[----:B------:R-:W-:Y:S01]  /*0540*/  IMAD.U32 R7, RZ, RZ, UR10 ;  /* 0x0000000aff077e24 */ /* 0x000fe2000f8e00ff */
[----:B------:R-:W-:Y:S01]  /*0550*/  ULOP3.LUT UR9, UR9, 0x3e0, URZ, 0xc0, !UPT ;  /* 0x000003e009097892 */ /* 0x000fe2000f8ec03f */
[----:B------:R-:W-:Y:S01]  /*0560*/  ULDC.64 UR18, c[0x0][0x248] ;  /* 0x0000920000127ab9 */ /* 0x000fe20000000a00 */
[----:B------:R-:W-:-:S02]  /*0570*/  UIMAD UR10, UR15, 0x140000, URZ ;  /* 0x001400000f0a78a4 */ /* 0x000fc4000f8e023f */
[----:B------:R-:W-:Y:S01]  /*0580*/  MOV R6, UR15 ;  /* 0x0000000f00067c02 */ /* 0x000fe20008000f00 */
[----:B------:R-:W-:Y:S01]  /*0590*/  ULDC.64 UR20, c[0x0][0x228] ;  /* 0x00008a0000147ab9 */ /* 0x000fe20000000a00 */
[----:B0-----:R-:W-:-:S05]  /*05a0*/  IMAD.WIDE.U32 R52, R0, -0x33333333, RZ ;  /* 0xcccccccd00347825 */ /* 0x001fca00078e00ff */
[----:B------:R-:W-:-:S04]  /*05b0*/  SHF.R.U32.HI R52, RZ, 0x6, R53 ;  /* 0x00000006ff347819 */ /* 0x000fc80000011635 */
[C---:B------:R-:W-:Y:S01]  /*05c0*/  IADD3 R31, R52.reuse, UR9, RZ ;  /* 0x00000009341f7c10 */ /* 0x040fe2000fffe0ff */
[----:B------:R-:W-:Y:S01]  /*05d0*/  IMAD R53, R52, -0x50, R0 ;  /* 0xffffffb034357824 */ /* 0x000fe200078e0200 */
[----:B------:R-:W-:-:S03]  /*05e0*/  ULDC UR9, c[0x0][0x250] ;  /* 0x0000940000097ab9 */ /* 0x000fc60000000800 */
[----:B------:R-:W-:Y:S01]  /*05f0*/  IMAD R31, R31, 0x500, RZ ;  /* 0x000005001f1f7824 */ /* 0x000fe200078e02ff */
[----:B------:R-:W-:-:S04]  /*0600*/  LEA R26, R53, UR14, 0x2 ;  /* 0x0000000e351a7c11 */ /* 0x000fc8000f8e10ff */
[----:B------:R-:W-:Y:S01]  /*0610*/  SHF.R.S32.HI R27, RZ, 0x1f, R26 ;  /* 0x0000001fff1b7819 */ /* 0x000fe2000001141a */
[----:B------:R-:W-:-:S04]  /*0620*/  IMAD.WIDE.U32 R2, R26, -0x33333333, RZ ;  /* 0xcccccccd1a027825 */ /* 0x000fc800078e00ff */
[C---:B------:R-:W-:Y:S01]  /*0630*/  IMAD.WIDE.U32 R28, R7.reuse, 0x140000, R26 ;  /* 0x00140000071c7825 */ /* 0x040fe200078e001a */
[----:B------:R-:W-:Y:S02]  /*0640*/  SHF.R.U32.HI R0, RZ, 0x5, R3 ;  /* 0x00000005ff007819 */ /* 0x000fe40000011603 */
[----:B------:R-:W0:Y:S02]  /*0650*/  LDC.64 R2, c[0x0][0x238] ;  /* 0x00008e00ff027b82 */ /* 0x000e240000000a00 */
[----:B------:R-:W-:Y:S01]  /*0660*/  LEA R5, P0, R7, R0, 0x5 ;  /* 0x0000000007057211 */ /* 0x000fe200078028ff */
[----:B------:R1:W-:Y:S01]  /*0670*/  STL [R1+0x14], R0 ;  /* 0x0000140001007387 */ /* 0x0003e20000100800 */
[----:B------:R-:W-:Y:S02]  /*0680*/  IADD3 R4, P1, R31, R28, RZ ;  /* 0x0000001c1f047210 */ /* 0x000fe40007f3e0ff */
[----:B------:R-:W-:Y:S02]  /*0690*/  LEA.HI.X R6, R7, RZ, R6, 0x5, P0 ;  /* 0x000000ff07067211 */ /* 0x000fe400000f2c06 */
[----:B------:R-:W-:-:S02]  /*06a0*/  LEA R36, P0, R5, UR18, 0x3 ;  /* 0x0000001205247c11 */ /* 0x000fc4000f8018ff */
[----:B------:R-:W-:Y:S02]  /*06b0*/  SHF.L.U32 R9, R4, 0x1, RZ ;  /* 0x0000000104097819 */ /* 0x000fe400000006ff */
[----:B------:R-:W-:Y:S01]  /*06c0*/  LEA.HI.X R37, R5, UR19, R6, 0x3, P0 ;  /* 0x0000001305257c11 */ /* 0x000fe200080f1c06 */
[----:B------:R-:W-:Y:S01]  /*06d0*/  ULDC.64 UR18, c[0x0][0x230] ;  /* 0x00008c0000127ab9 */ /* 0x000fe20000000a00 */
[----:B-1----:R-:W-:-:S04]  /*06e0*/  IADD3 R0, R29, UR10, RZ ;  /* 0x0000000a1d007c10 */ /* 0x002fc8000fffe0ff */
[----:B------:R-:W-:Y:S01]  /*06f0*/  IADD3.X R5, RZ, R0, RZ, P1, !PT ;  /* 0x00000000ff057210 */ /* 0x000fe20000ffe4ff */
[----:B------:R-:W2:Y:S01]  /*0700*/  LDG.E.64.CONSTANT R36, desc[UR12][R36.64] ;  /* 0x0000000c24247981 */ /* 0x000ea2000c1e9b00 */
[C---:B------:R-:W-:Y:S02]  /*0710*/  IADD3 R24, P0, R9.reuse, UR18, RZ ;  /* 0x0000001209187c10 */ /* 0x040fe4000ff1e0ff */
[----:B------:R-:W-:Y:S01]  /*0720*/  SHF.L.U64.HI R8, R4, 0x1, R5 ;  /* 0x0000000104087819 */ /* 0x000fe20000010205 */
[----:B------:R-:W-:Y:S01]  /*0730*/  STL [R1+0xc], R9 ;  /* 0x00000c0901007387 */ /* 0x000fe20000100800 */
[----:B------:R-:W-:Y:S01]  /*0740*/  IADD3 R22, P1, R9, UR20, RZ ;  /* 0x0000001409167c10 */ /* 0x000fe2000ff3e0ff */
[----:B0-----:R-:W-:Y:S01]  /*0750*/  IMAD.WIDE R26, R26, 0x2, R2 ;  /* 0x000000021a1a7825 */ /* 0x001fe200078e0202 */
[----:B------:R-:W-:Y:S01]  /*0760*/  IADD3.X R25, R8, UR19, RZ, P0, !PT ;  /* 0x0000001308197c10 */ /* 0x000fe200087fe4ff */
[----:B------:R-:W-:Y:S01]  /*0770*/  STL [R1+0x10], R8 ;  /* 0x0000100801007387 */ /* 0x000fe20000100800 */
[----:B------:R-:W-:-:S02]  /*0780*/  IADD3 R3, R31, 0x1400, RZ ;  /* 0x000014001f037810 */ /* 0x000fc40007ffe0ff */
[----:B------:R-:W-:Y:S01]  /*0790*/  IADD3.X R23, R8, UR21, RZ, P1, !PT ;  /* 0x0000001508177c10 */ /* 0x000fe20008ffe4ff */
[----:B------:R-:W3:Y:S01]  /*07a0*/  LDG.E.64.CONSTANT R26, desc[UR12][R26.64] ;  /* 0x0000000c1a1a7981 */ /* 0x000ee2000c1e9b00 */
[----:B------:R-:W-:-:S03]  /*07b0*/  IADD3 R3, P0, R3, R28, RZ ;  /* 0x0000001c03037210 */ /* 0x000fc60007f1e0ff */
[----:B------:R-:W4:Y:S01]  /*07c0*/  LDG.E.64.CONSTANT R24, desc[UR12][R24.64] ;  /* 0x0000000c18187981 */ /* 0x000f22000c1e9b00 */
[----:B------:R-:W-:Y:S02]  /*07d0*/  IADD3.X R2, RZ, R0, RZ, P0, !PT ;  /* 0x00000000ff027210 */ /* 0x000fe400007fe4ff */
[C---:B------:R-:W-:Y:S01]  /*07e0*/  SHF.L.U32 R5, R3.reuse, 0x1, RZ ;  /* 0x0000000103057819 */ /* 0x040fe200000006ff */
[----:B------:R-:W5:Y:S01]  /*07f0*/  LDG.E.64.CONSTANT R22, desc[UR12][R22.64] ;  /* 0x0000000c16167981 */ /* 0x000f62000c1e9b00 */
        /* <DEDUP_REMOVED lines=8> */
[----:B------:R-:W-:Y:S02]  /*0880*/  IADD3 R3, P0, R3, R28, RZ ;  /* 0x0000001c03037210 */ /* 0x000fe40007f1e0ff */
[----:B------:R-:W-:Y:S02]  /*0890*/  STL [R1+0x4], R5 ;  /* 0x0000040501007387 */ /* 0x000fe40000100800 */
[----:B------:R-:W-:Y:S02]  /*08a0*/  IADD3.X R2, RZ, R0, RZ, P0, !PT ;  /* 0x00000000ff027210 */ /* 0x000fe400007fe4ff */
[----:B------:R-:W-:Y:S01]  /*08b0*/  SHF.L.U32 R93, R3, 0x1, RZ ;  /* 0x00000001035d7819 */ /* 0x000fe200000006ff */
[----:B------:R0:W-:Y:S03]  /*08c0*/  STL [R1+0x8], R4 ;  /* 0x0000080401007387 */ /* 0x0001e60000100800 */
[----:B------:R-:W-:-:S02]  /*08d0*/  IADD3 R16, P0, R93, UR18, RZ ;  /* 0x000000125d107c10 */ /* 0x000fc4000ff1e0ff */
[----:B0-----:R-:W-:Y:S02]  /*08e0*/  SHF.L.U64.HI R4, R3, 0x1, R2 ;  /* 0x0000000103047819 */ /* 0x001fe40000010202 */
[----:B------:R-:W-:Y:S02]  /*08f0*/  IADD3 R14, P1, R93, UR20, RZ ;  /* 0x000000145d0e7c10 */ /* 0x000fe4000ff3e0ff */
[C---:B------:R-:W-:Y:S02]  /*0900*/  IADD3.X R17, R4.reuse, UR19, RZ, P0, !PT ;  /* 0x0000001304117c10 */ /* 0x040fe400087fe4ff */
[----:B------:R-:W-:-:S04]  /*0910*/  IADD3.X R15, R4, UR21, RZ, P1, !PT ;  /* 0x00000015040f7c10 */ /* 0x000fc80008ffe4ff */
[----:B------:R-:W5:Y:S01]  /*0920*/  LDG.E.64.CONSTANT R16, desc[UR12][R16.64] ;  /* 0x0000000c10107981 */ /* 0x000f62000c1e9b00 */
[----:B------:R-:W-:-:S03]  /*0930*/  IADD3 R3, R31, 0x3c00, RZ ;  /* 0x00003c001f037810 */ /* 0x000fc60007ffe0ff */
[----:B------:R-:W5:Y:S01]  /*0940*/  LDG.E.64.CONSTANT R14, desc[UR12][R14.64] ;  /* 0x0000000c0e0e7981 */ /* 0x000f62000c1e9b00 */
        /* <DEDUP_REMOVED lines=24> */
[C---:B------:R-:W-:Y:S01]  /*0ad0*/  SHF.L.U32 R87, R3.reuse, 0x1, RZ ;  /* 0x0000000103577819 */ /* 0x040fe200000006ff */
[----:B------:R0:W-:Y:S01]  /*0ae0*/  STL [R1], R4 ;  /* 0x0000000401007387 */ /* 0x0001e20000100800 */
[----:B------:R-:W-:Y:S02]  /*0af0*/  SHF.L.U64.HI R88, R3, 0x1, R88 ;  /* 0x0000000103587819 */ /* 0x000fe40000010258 */
[----:B0-----:R-:W-:-:S04]  /*0b00*/  IADD3 R4, P0, R87, UR18, RZ ;  /* 0x0000001257047c10 */ /* 0x001fc8000ff1e0ff */
[----:B------:R-:W-:-:S06]  /*0b10*/  IADD3.X R5, R88, UR19, RZ, P0, !PT ;  /* 0x0000001358057c10 */ /* 0x000fcc00087fe4ff */
[----:B------:R-:W5:Y:S01]  /*0b20*/  LDG.E.64.CONSTANT R4, desc[UR12][R4.64] ;  /* 0x0000000c04047981 */ /* 0x000f62000c1e9b00 */
[----:B------:R-:W-:Y:S02]  /*0b30*/  IADD3 R50, P1, R87, UR20, RZ ;  /* 0x0000001457327c10 */ /* 0x000fe4000ff3e0ff */
[----:B------:R-:W-:Y:S02]  /*0b40*/  IADD3 R3, R31, 0x7800, RZ ;  /* 0x000078001f037810 */ /* 0x000fe40007ffe0ff */
[----:B------:R-:W-:Y:S02]  /*0b50*/  IADD3.X R51, R88, UR21, RZ, P1, !PT ;  /* 0x0000001558337c10 */ /* 0x000fe40008ffe4ff */
[----:B------:R-:W-:-:S04]  /*0b60*/  IADD3 R3, P0, R3, R28, RZ ;  /* 0x0000001c03037210 */ /* 0x000fc80007f1e0ff */
        /* <DEDUP_REMOVED lines=21> */
[----:B--2---:R-:W-:-:S06]  /*0cc0*/  FADD.FTZ R33, R37, UR9 ;  /* 0x0000000925217e21 */ /* 0x004fcc0008010000 */
[----:B------:R-:W0:Y:S01]  /*0cd0*/  MUFU.RSQ R33, R33 ;  /* 0x0000002100217308 */ /* 0x000e220000001400 */
[----:B---3--:R-:W-:Y:S02]  /*0ce0*/  HADD2.F32 R32, -RZ, R26.H0_H0 ;  /* 0x2000001aff207230 */ /* 0x008fe40000004100 */
[--C-:B----4-:R-:W-:Y:S02]  /*0cf0*/  HADD2.F32 R29, -RZ, R24.reuse.H0_H0 ;  /* 0x20000018ff1d7230 */ /* 0x110fe40000004100 */
[----:B------:R-:W-:Y:S02]  /*0d00*/  HADD2.F32 R37, -RZ, R24.H1_H1 ;  /* 0x30000018ff257230 */ /* 0x000fe40000004100 */
[--C-:B-----5:R-:W-:Y:S02]  /*0d10*/  HADD2.F32 R0, -RZ, R22.reuse.H0_H0 ;  /* 0x20000016ff007230 */ /* 0x120fe40000004100 */
        /* <DEDUP_REMOVED lines=14> */
[----:B------:R-:W-:Y:S02]  /*0e00*/  HADD2.F32 R26, -RZ, R23.H1_H1 ;  /* 0x30000017ff1a7230 */ /* 0x000fe40000004100 */
[----:B------:R-:W-:Y:S01]  /*0e10*/  FFMA.FTZ R37, R81, R24, R22 ;  /* 0x0000001851257223 */ /* 0x000fe20000010016 */
[----:B------:R-:W-:Y:S02]  /*0e20*/  HADD2.F32 R23, -RZ, R20.H0_H0 ;  /* 0x20000014ff177230 */ /* 0x000fe40000004100 */
[----:B------:R-:W-:Y:S01]  /*0e30*/  FMUL.FTZ R22, R28, R29 ;  /* 0x0000001d1c167220 */ /* 0x000fe20000410000 */
[----:B------:R-:W-:-:S02]  /*0e40*/  HADD2.F32 R27, -RZ, R27.H1_H1 ;  /* 0x3000001bff1b7230 */ /* 0x000fc40000004100 */
[C---:B------:R-:W-:Y:S01]  /*0e50*/  FMUL.FTZ R80, R33.reuse, R80 ;  /* 0x0000005021507220 */ /* 0x040fe20000410000 */
[C---:B------:R-:W-:Y:S01]  /*0e60*/  FADD.FTZ R78, -R36.reuse, R25 ;  /* 0x00000019244e7221 */ /* 0x040fe20000010100 */
[----:B------:R-:W-:Y:S01]  /*0e70*/  FADD.FTZ R24, -R36, R23 ;  /* 0x0000001724187221 */ /* 0x000fe20000010100 */
[----:B------:R-:W-:Y:S02]  /*0e80*/  HADD2.F32 R25, -RZ, R18.H0_H0 ;  /* 0x20000012ff197230 */ /* 0x000fe40000004100 */
[----:B------:R-:W-:Y:S01]  /*0e90*/  FFMA.FTZ R37, R80, R22, R37 ;  /* 0x0000001650257223 */ /* 0x000fe20000010025 */
[----:B------:R-:W-:Y:S02]  /*0ea0*/  HADD2.F32 R23, -RZ, R20.H1_H1 ;  /* 0x30000014ff177230 */ /* 0x000fe40000004100 */
[----:B------:R-:W-:Y:S01]  /*0eb0*/  FMUL.FTZ R22, R26, R27 ;  /* 0x0000001b1a167220 */ /* 0x000fe20000410000 */
[C---:B------:R-:W-:Y:S01]  /*0ec0*/  FMUL.FTZ R78, R33.reuse, R78 ;  /* 0x0000004e214e7220 */ /* 0x040fe20000410000 */
[----:B------:R-:W-:Y:S01]  /*0ed0*/  FMUL.FTZ R77, R33, R24 ;  /* 0x00000018214d7220 */ /* 0x000fe20000410000 */
[----:B------:R-:W-:-:S02]  /*0ee0*/  HADD2.F32 R24, -RZ, R18.H1_H1 ;  /* 0x30000012ff187230 */ /* 0x000fc40000004100 */
[----:B------:R-:W-:Y:S01]  /*0ef0*/  FMUL.FTZ R20, R32, R25 ;  /* 0x0000001920147220 */ /* 0x000fe20000410000 */
[----:B------:R-:W-:Y:S01]  /*0f00*/  FFMA.FTZ R22, R78, R22, R37 ;  /* 0x000000164e167223 */ /* 0x000fe20000010025 */
[C---:B------:R-:W-:Y:S01]  /*0f10*/  FADD.FTZ R76, -R36.reuse, R23 ;  /* 0x00000017244c7221 */ /* 0x040fe20000010100 */
[----:B------:R-:W-:Y:S02]  /*0f20*/  HADD2.F32 R55, -RZ, R21.H0_H0 ;  /* 0x20000015ff377230 */ /* 0x000fe40000004100 */
[----:B------:R-:W-:Y:S01]  /*0f30*/  FMUL.FTZ R18, R31, R24 ;  /* 0x000000181f127220 */ /* 0x000fe20000410000 */
[----:B------:R-:W-:Y:S01]  /*0f40*/  FFMA.FTZ R37, R77, R20, R22 ;  /* 0x000000144d257223 */ /* 0x000fe20000010016 */
[----:B------:R-:W-:Y:S01]  /*0f50*/  FMUL.FTZ R76, R33, R76 ;  /* 0x0000004c214c7220 */ /* 0x000fe20000410000 */
[----:B------:R-:W-:Y:S02]  /*0f60*/  HADD2.F32 R23, -RZ, R19.H0_H0 ;  /* 0x20000013ff177230 */ /* 0x000fe40000004100 */
[----:B------:R-:W-:Y:S01]  /*0f70*/  FADD.FTZ R20, -R36, R55 ;  /* 0x0000003724147221 */ /* 0x000fe20000010100 */
[----:B------:R-:W-:Y:S01]  /*0f80*/  FFMA.FTZ R18, R76, R18, R37 ;  /* 0x000000124c127223 */ /* 0x000fe20000010025 */
[----:B------:R-:W-:-:S02]  /*0f90*/  HADD2.F32 R37, -RZ, R21.H1_H1 ;  /* 0x30000015ff257230 */ /* 0x000fc40000004100 */
[----:B------:R-:W-:Y:S01]  /*0fa0*/  FMUL.FTZ R21, R29, R23 ;  /* 0x000000171d157220 */ /* 0x000fe20000410000 */
[----:B------:R-:W-:Y:S01]  /*0fb0*/  FMUL.FTZ R75, R33, R20 ;  /* 0x00000014214b7220 */ /* 0x000fe20000410000 */
[----:B------:R-:W-:Y:S02]  /*0fc0*/  HADD2.F32 R22, -RZ, R19.H1_H1 ;  /* 0x30000013ff167230 */ /* 0x000fe40000004100 */
[----:B------:R-:W-:Y:S01]  /*0fd0*/  FADD.FTZ R74, -R36, R37 ;  /* 0x00000025244a7221 */ /* 0x000fe20000010100 */
[----:B------:R-:W-:Y:S01]  /*0fe0*/  FFMA.FTZ R19, R75, R21, R18 ;  /* 0x000000154b137223 */ /* 0x000fe20000010012 */
[----:B------:R-:W-:Y:S02]  /*0ff0*/  HADD2.F32 R37, -RZ, R16.H0_H0 ;  /* 0x20000010ff257230 */ /* 0x000fe40000004100 */
[----:B------:R-:W-:Y:S01]  /*1000*/  FMUL.FTZ R18, R27, R22 ;  /* 0x000000161b127220 */ /* 0x000fe20000410000 */
[----:B------:R-:W-:Y:S01]  /*1010*/  FMUL.FTZ R74, R33, R74 ;  /* 0x0000004a214a7220 */ /* 0x000fe20000410000 */
[----:B------:R-:W-:-:S02]  /*1020*/  HADD2.F32 R21, -RZ, R14.H0_H0 ;  /* 0x2000000eff157230 */ /* 0x000fc40000004100 */
[----:B------:R-:W-:Y:S01]  /*1030*/  FADD.FTZ R20, -R36, R37 ;  /* 0x0000002524147221 */ /* 0x000fe20000010100 */
[----:B------:R-:W-:Y:S01]  /*1040*/  FFMA.FTZ R18, R74, R18, R19 ;  /* 0x000000124a127223 */ /* 0x000fe20000010013 */
[----:B------:R-:W-:Y:S02]  /*1050*/  HADD2.F32 R19, -RZ, R16.H1_H1 ;  /* 0x30000010ff137230 */ /* 0x000fe40000004100 */
[----:B------:R-:W-:Y:S01]  /*1060*/  FMUL.FTZ R73, R33, R20 ;  /* 0x0000001421497220 */ /* 0x000fe20000410000 */
[----:B------:R-:W-:Y:S02]  /*1070*/  HADD2.F32 R20, -RZ, R14.H1_H1 ;  /* 0x3000000eff147230 */ /* 0x000fe40000004100 */
[----:B------:R-:W-:Y:S01]  /*1080*/  FMUL.FTZ R16, R32, R21 ;  /* 0x0000001520107220 */ /* 0x000fe20000410000 */
        /* <DEDUP_REMOVED lines=13> */
[----:B------:R-:W-:Y:S01]  /*1160*/  FFMA.FTZ R15, R71, R17, R14 ;  /* 0x00000011470f7223 */ /* 0x000fe2000001000e */
[----:B------:R-:W-:-:S02]  /*1170*/  HADD2.F32 R37, -RZ, R12.H0_H0 ;  /* 0x2000000cff257230 */ /* 0x000fc40000004100 */
[----:B------:R-:W-:Y:S01]  /*1180*/  FMUL.FTZ R14, R27, R18 ;  /* 0x000000121b0e7220 */ /* 0x000fe20000410000 */
[C---:B------:R-:W-:Y:S01]  /*1190*/  FMUL.FTZ R70, R33.reuse, R70 ;  /* 0x0000004621467220 */ /* 0x040fe20000410000 */
[----:B------:R-:W-:Y:S02]  /*11a0*/  HADD2.F32 R17, -RZ, R10.H0_H0 ;  /* 0x2000000aff117230 */ /* 0x000fe40000004100 */
[----:B------:R-:W-:Y:S01]  /*11b0*/  FADD.FTZ R16, -R36, R37 ;  /* 0x0000002524107221 */ /* 0x000fe20000010100 */
[----:B------:R-:W-:Y:S01]  /*11c0*/  FFMA.FTZ R14, R70, R14, R15 ;  /* 0x0000000e460e7223 */ /* 0x000fe2000001000f */
[----:B------:R-:W-:Y:S02]  /*11d0*/  HADD2.F32 R15, -RZ, R12.H1_H1 ;  /* 0x3000000cff0f7230 */ /* 0x000fe40000004100 */
[----:B------:R-:W-:Y:S01]  /*11e0*/  FMUL.FTZ R69, R33, R16 ;  /* 0x0000001021457220 */ /* 0x000fe20000410000 */
[----:B------:R-:W-:Y:S02]  /*11f0*/  HADD2.F32 R16, -RZ, R10.H1_H1 ;  /* 0x3000000aff107230 */ /* 0x000fe40000004100 */
[----:B------:R-:W-:Y:S01]  /*1200*/  FMUL.FTZ R12, R32, R17 ;  /* 0x00000011200c7220 */ /* 0x000fe20000410000 */
[----:B------:R-:W-:Y:S01]  /*1210*/  FADD.FTZ R68, -R36, R15 ;  /* 0x0000000f24447221 */ /* 0x000fe20000010100 */
[----:B------:R-:W-:-:S02]  /*1220*/  HADD2.F32 R55, -RZ, R13.H0_H0 ;  /* 0x2000000dff377230 */ /* 0x000fc40000004100 */
[----:B------:R-:W-:Y:S01]  /*1230*/  FFMA.FTZ R37, R69, R12, R14 ;  /* 0x0000000c45257223 */ /* 0x000fe2000001000e */
[----:B------:R-:W-:Y:S01]  /*1240*/  FMUL.FTZ R10, R31, R16 ;  /* 0x000000101f0a7220 */ /* 0x000fe20000410000 */
[----:B------:R-:W-:Y:S01]  /*1250*/  FMUL.FTZ R68, R33, R68 ;  /* 0x0000004421447220 */ /* 0x000fe20000410000 */
[----:B------:R-:W-:Y:S02]  /*1260*/  HADD2.F32 R15, -RZ, R11.H0_H0 ;  /* 0x2000000bff0f7230 */ /* 0x000fe40000004100 */
[----:B------:R-:W-:Y:S01]  /*1270*/  FADD.FTZ R12, -R36, R55 ;  /* 0x00000037240c7221 */ /* 0x000fe20000010100 */
[----:B------:R-:W-:Y:S01]  /*1280*/  FFMA.FTZ R10, R68, R10, R37 ;  /* 0x0000000a440a7223 */ /* 0x000fe20000010025 */
[----:B------:R-:W-:Y:S02]  /*1290*/  HADD2.F32 R37, -RZ, R13.H1_H1 ;  /* 0x3000000dff257230 */ /* 0x000fe40000004100 */
[----:B------:R-:W-:Y:S01]  /*12a0*/  FMUL.FTZ R13, R29, R15 ;  /* 0x0000000f1d0d7220 */ /* 0x000fe20000410000 */
[----:B------:R-:W-:Y:S01]  /*12b0*/  FMUL.FTZ R67, R33, R12 ;  /* 0x0000000c21437220 */ /* 0x000fe20000410000 */
[----:B------:R-:W-:-:S02]  /*12c0*/  HADD2.F32 R14, -RZ, R11.H1_H1 ;  /* 0x3000000bff0e7230 */ /* 0x000fc40000004100 */
[C---:B------:R-:W-:Y:S01]  /*12d0*/  FADD.FTZ R66, -R36.reuse, R37 ;  /* 0x0000002524427221 */ /* 0x040fe20000010100 */
[----:B------:R-:W-:Y:S01]  /*12e0*/  FFMA.FTZ R11, R67, R13, R10 ;  /* 0x0000000d430b7223 */ /* 0x000fe2000001000a */
[----:B------:R-:W-:Y:S02]  /*12f0*/  HADD2.F32 R37, -RZ, R8.H0_H0 ;  /* 0x20000008ff257230 */ /* 0x000fe40000004100 */
[----:B------:R-:W-:Y:S01]  /*1300*/  FMUL.FTZ R10, R27, R14 ;  /* 0x0000000e1b0a7220 */ /* 0x000fe20000410000 */
[----:B------:R-:W-:Y:S01]  /*1310*/  FMUL.FTZ R66, R33, R66 ;  /* 0x0000004221427220 */ /* 0x000fe20000410000 */
[----:B------:R-:W-:Y:S02]  /*1320*/  HADD2.F32 R13, -RZ, R6.H0_H0 ;  /* 0x20000006ff0d7230 */ /* 0x000fe40000004100 */
[----:B------:R-:W-:Y:S01]  /*1330*/  FADD.FTZ R12, -R36, R37 ;  /* 0x00000025240c7221 */ /* 0x000fe20000010100 */
[----:B------:R-:W-:Y:S01]  /*1340*/  FFMA.FTZ R10, R66, R10, R11 ;  /* 0x0000000a420a7223 */ /* 0x000fe2000001000b */
[----:B------:R-:W-:-:S02]  /*1350*/  HADD2.F32 R11, -RZ, R8.H1_H1 ;  /* 0x30000008ff0b7230 */ /* 0x000fc40000004100 */
        /* <DEDUP_REMOVED lines=10> */
[----:B------:R-:W-:Y:S02]  /*1400*/  FFMA.FTZ R37, R64, R6, R37 ;  /* 0x0000000640257223 */ /* 0x000fe40000010025 */
[----:B------:R-:W-:Y:S01]  /*1410*/  FMUL.FTZ R6, R29, R11 ;  /* 0x0000000b1d067220 */ /* 0x000fe20000410000 */
[----:B------:R-:W-:-:S04]  /*1420*/  FMUL.FTZ R63, R33, R63 ;  /* 0x0000003f213f7220 */ /* 0x000fc80000410000 */
[----:B------:R-:W-:Y:S01]  /*1430*/  FFMA.FTZ R37, R63, R6, R37 ;  /* 0x000000063f257223 */ /* 0x000fe20000010025 */
[----:B------:R-:W-:Y:S01]  /*1440*/  FFMA.FTZ R6, R0, R32, RZ ;  /* 0x0000002000067223 */ /* 0x000fe200000100ff */
[----:B------:R-:W-:-:S03]  /*1450*/  HADD2.F32 R61, -RZ, R4.H0_H0 ;  /* 0x20000004ff3d7230 */ /* 0x000fc60000004100 */
[----:B------:R-:W-:Y:S01]  /*1460*/  FFMA.FTZ R6, R30, R31, R6 ;  /* 0x0000001f1e067223 */ /* 0x000fe20000010006 */
[----:B------:R-:W-:-:S03]  /*1470*/  HADD2.F32 R60, -RZ, R4.H1_H1 ;  /* 0x30000004ff3c7230 */ /* 0x000fc60000004100 */
[----:B------:R-:W-:-:S04]  /*1480*/  FFMA.FTZ R4, R28, R29, R6 ;  /* 0x0000001d1c047223 */ /* 0x000fc80000010006 */
[----:B------:R-:W-:Y:S01]  /*1490*/  FFMA.FTZ R4, R26, R27, R4 ;  /* 0x0000001b1a047223 */ /* 0x000fe20000010004 */
[----:B------:R-:W-:-:S03]  /*14a0*/  HADD2.F32 R62, -RZ, R9.H1_H1 ;  /* 0x30000009ff3e7230 */ /* 0x000fc60000004100 */
[----:B------:R-:W-:Y:S01]  /*14b0*/  FFMA.FTZ R4, R32, R25, R4 ;  /* 0x0000001920047223 */ /* 0x000fe20000010004 */
[----:B------:R-:W-:Y:S02]  /*14c0*/  HADD2.F32 R10, -RZ, R7.H1_H1 ;  /* 0x30000007ff0a7230 */ /* 0x000fe40000004100 */
[C---:B------:R-:W-:Y:S01]  /*14d0*/  FADD.FTZ R62, -R36.reuse, R62 ;  /* 0x0000003e243e7221 */ /* 0x040fe20000010100 */
[----:B------:R-:W-:Y:S01]  /*14e0*/  FFMA.FTZ R4, R31, R24, R4 ;  /* 0x000000181f047223 */ /* 0x000fe20000010004 */
[----:B------:R-:W-:Y:S02]  /*14f0*/  HADD2.F32 R9, -RZ, R50.H0_H0 ;  /* 0x20000032ff097230 */ /* 0x000fe40000004100 */
[----:B------:R-:W-:Y:S01]  /*1500*/  FMUL.FTZ R7, R27, R10 ;  /* 0x0000000a1b077220 */ /* 0x000fe20000410000 */
[----:B------:R-:W-:Y:S01]  /*1510*/  FFMA.FTZ R4, R29, R23, R4 ;  /* 0x000000171d047223 */ /* 0x000fe20000010004 */
[----:B------:R-:W-:Y:S01]  /*1520*/  FMUL.FTZ R62, R33, R62 ;  /* 0x0000003e213e7220 */ /* 0x000fe20000410000 */
[----:B------:R-:W-:-:S02]  /*1530*/  FADD.FTZ R61, -R36, R61 ;  /* 0x0000003d243d7221 */ /* 0x000fc40000010100 */
        /* <DEDUP_REMOVED lines=16> */
[----:B------:R-:W-:Y:S02]  /*1640*/  HADD2.F32 R6, -RZ, R51.H1_H1 ;  /* 0x30000033ff067230 */ /* 0x000fe40000004100 */
[C---:B------:R-:W-:Y:S01]  /*1650*/  FFMA.FTZ R50, R29.reuse, R19, R50 ;  /* 0x000000131d327223 */ /* 0x040fe20000010032 */
[----:B------:R-:W-:Y:S01]  /*1660*/  FMUL.FTZ R5, R29, R7 ;  /* 0x000000071d057220 */ /* 0x000fe20000410000 */
[----:B------:R-:W-:Y:S01]  /*1670*/  FMUL.FTZ R59, R33, R59 ;  /* 0x0000003b213b7220 */ /* 0x000fe20000410000 */
[----:B------:R-:W-:Y:S01]  /*1680*/  FADD.FTZ R58, -R36, R58 ;  /* 0x0000003a243a7221 */ /* 0x000fe20000010100 */
[----:B------:R-:W-:-:S02]  /*1690*/  HADD2.F32 R57, -RZ, R2.H0_H0 ;  /* 0x20000002ff397230 */ /* 0x000fc40000004100 */
[----:B------:R-:W-:Y:S01]  /*16a0*/  FFMA.FTZ R50, R27, R18, R50 ;  /* 0x000000121b327223 */ /* 0x000fe20000010032 */
[----:B------:R-:W-:Y:S01]  /*16b0*/  FFMA.FTZ R37, R59, R5, R37 ;  /* 0x000000053b257223 */ /* 0x000fe20000010025 */
[----:B------:R-:W-:Y:S01]  /*16c0*/  FMUL.FTZ R4, R27, R6 ;  /* 0x000000061b047220 */ /* 0x000fe20000410000 */
[C---:B------:R-:W-:Y:S01]  /*16d0*/  FMUL.FTZ R58, R33.reuse, R58 ;  /* 0x0000003a213a7220 */ /* 0x040fe20000410000 */
[--C-:B------:R-:W-:Y:S02]  /*16e0*/  HADD2.F32 R5, -RZ, R38.reuse.H0_H0 ;  /* 0x20000026ff057230 */ /* 0x100fe40000004100 */
[----:B------:R-:W-:Y:S01]  /*16f0*/  FADD.FTZ R57, -R36, R57 ;  /* 0x0000003924397221 */ /* 0x000fe20000010100 */
[----:B------:R-:W-:Y:S01]  /*1700*/  FFMA.FTZ R50, R32, R17, R50 ;  /* 0x0000001120327223 */ /* 0x000fe20000010032 */
[----:B------:R-:W-:Y:S01]  /*1710*/  FFMA.FTZ R37, R58, R4, R37 ;  /* 0x000000043a257223 */ /* 0x000fe20000010025 */
[----:B------:R-:W-:Y:S02]  /*1720*/  HADD2.F32 R4, -RZ, R38.H1_H1 ;  /* 0x30000026ff047230 */ /* 0x000fe40000004100 */
[----:B------:R-:W-:Y:S01]  /*1730*/  FMUL.FTZ R38, R32, R5 ;  /* 0x0000000520267220 */ /* 0x000fe20000410000 */
[----:B------:R-:W-:Y:S01]  /*1740*/  FMUL.FTZ R57, R33, R57 ;  /* 0x0000003921397220 */ /* 0x000fe20000410000 */
[----:B------:R-:W-:Y:S01]  /*1750*/  FFMA.FTZ R50, R31, R16, R50 ;  /* 0x000000101f327223 */ /* 0x000fe20000010032 */
[----:B------:R-:W-:-:S02]  /*1760*/  HADD2.F32 R56, -RZ, R2.H1_H1 ;  /* 0x30000002ff387230 */ /* 0x000fc40000004100 */
[----:B------:R-:W-:Y:S01]  /*1770*/  FFMA.FTZ R38, R57, R38, R37 ;  /* 0x0000002639267223 */ /* 0x000fe20000010025 */
[----:B------:R-:W-:Y:S01]  /*1780*/  FFMA.FTZ R37, R29, R15, R50 ;  /* 0x0000000f1d257223 */ /* 0x000fe20000010032 */
[--C-:B------:R-:W-:Y:S02]  /*1790*/  HADD2.F32 R55, -RZ, R3.reuse.H0_H0 ;  /* 0x20000003ff377230 */ /* 0x100fe40000004100 */
[----:B------:R-:W-:Y:S01]  /*17a0*/  FADD.FTZ R56, -R36, R56 ;  /* 0x0000003824387221 */ /* 0x000fe20000010100 */
[----:B------:R-:W-:Y:S01]  /*17b0*/  FFMA.FTZ R37, R27, R14, R37 ;  /* 0x0000000e1b257223 */ /* 0x000fe20000010025 */
[----:B------:R-:W-:Y:S02]  /*17c0*/  FMUL.FTZ R2, R31, R4 ;  /* 0x000000041f027220 */ /* 0x000fe40000410000 */
[----:B------:R-:W-:Y:S01]  /*17d0*/  FMUL.FTZ R56, R33, R56 ;  /* 0x0000003821387220 */ /* 0x000fe20000410000 */
[----:B------:R-:W-:Y:S02]  /*17e0*/  HADD2.F32 R54, -RZ, R3.H1_H1 ;  /* 0x30000003ff367230 */ /* 0x000fe40000004100 */
[----:B------:R-:W-:Y:S01]  /*17f0*/  FFMA.FTZ R37, R32, R13, R37 ;  /* 0x0000000d20257223 */ /* 0x000fe20000010025 */
[----:B------:R-:W-:-:S02]  /*1800*/  HADD2.F32 R3, -RZ, R39.H0_H0 ;  /* 0x20000027ff037230 */ /* 0x000fc40000004100 */
[----:B------:R-:W-:Y:S01]  /*1810*/  FADD.FTZ R55, -R36, R55 ;  /* 0x0000003724377221 */ /* 0x000fe20000010100 */
[----:B------:R-:W-:Y:S01]  /*1820*/  FFMA.FTZ R38, R56, R2, R38 ;  /* 0x0000000238267223 */ /* 0x000fe20000010026 */
[----:B------:R-:W-:Y:S01]  /*1830*/  FFMA.FTZ R37, R31, R12, R37 ;  /* 0x0000000c1f257223 */ /* 0x000fe20000010025 */
[----:B------:R-:W-:Y:S02]  /*1840*/  HADD2.F32 R2, -RZ, R39.H1_H1 ;  /* 0x30000027ff027230 */ /* 0x000fe40000004100 */
[----:B------:R-:W-:Y:S01]  /*1850*/  FMUL.FTZ R39, R29, R3 ;  /* 0x000000031d277220 */ /* 0x000fe20000410000 */
[----:B------:R-:W-:Y:S01]  /*1860*/  FMUL.FTZ R55, R33, R55 ;  /* 0x0000003721377220 */ /* 0x000fe20000410000 */
[----:B------:R-:W-:-:S03]  /*1870*/  FFMA.FTZ R37, R29, R11, R37 ;  /* 0x0000000b1d257223 */ /* 0x000fc60000010025 */
[----:B------:R-:W-:Y:S01]  /*1880*/  FFMA.FTZ R38, R55, R39, R38 ;  /* 0x0000002737267223 */ /* 0x000fe20000010026 */
[----:B------:R-:W-:Y:S01]  /*1890*/  FFMA.FTZ R39, R27, R10, R37 ;  /* 0x0000000a1b277223 */ /* 0x000fe20000010025 */
[----:B------:R-:W-:-:S03]  /*18a0*/  IMAD.MOV.U32 R50, RZ, RZ, 0x28 ;  /* 0x00000028ff327424 */ /* 0x000fc600078e00ff */
[----:B------:R-:W-:Y:S01]  /*18b0*/  FFMA.FTZ R39, R32, R9, R39 ;  /* 0x0000000920277223 */ /* 0x000fe20000010027 */
[----:B------:R-:W-:Y:S02]  /*18c0*/  IMAD R50, R53, R50, UR8 ;  /* 0x0000000835327e24 */ /* 0x000fe4000f8e0232 */
[----:B------:R-:W-:Y:S01]  /*18d0*/  FADD.FTZ R54, -R36, R54 ;  /* 0x0000003624367221 */ /* 0x000fe20000010100 */
[----:B------:R-:W-:Y:S01]  /*18e0*/  FFMA.FTZ R39, R31, R8, R39 ;  /* 0x000000081f277223 */ /* 0x000fe20000010027 */
[--C-:B------:R-:W-:Y:S02]  /*18f0*/  HADD2.F32 R79, -RZ, R35.reuse.H0_H0 ;  /* 0x20000023ff4f7230 */ /* 0x100fe40000004100 */
[----:B------:R-:W-:Y:S01]  /*1900*/  FMUL.FTZ R37, R27, R2 ;  /* 0x000000021b257220 */ /* 0x000fe20000410000 */
[----:B------:R-:W-:Y:S02]  /*1910*/  HADD2.F32 R53, -RZ, R35.H1_H1 ;  /* 0x30000023ff357230 */ /* 0x000fe40000004100 */
[----:B------:R-:W-:Y:S01]  /*1920*/  FMUL.FTZ R54, R33, R54 ;  /* 0x0000003621367220 */ /* 0x000fe20000410000 */
[----:B------:R-:W-:Y:S01]  /*1930*/  FFMA.FTZ R35, R29, R7, R39 ;  /* 0x000000071d237223 */ /* 0x000fe20000010027 */
[----:B------:R-:W-:Y:S01]  /*1940*/  LEA R52, R52, R50, 0x3 ;  /* 0x0000003234347211 */ /* 0x000fe200078e18ff */
[----:B------:R-:W-:-:S02]  /*1950*/  HADD2.F32 R50, -RZ, R34.H0_H0 ;  /* 0x20000022ff327230 */ /* 0x000fc40000004100 */
[----:B------:R-:W-:Y:S01]  /*1960*/  FFMA.FTZ R38, R54, R37, R38 ;  /* 0x0000002536267223 */ /* 0x000fe20000010026 */
[----:B------:R-:W-:Y:S01]  /*1970*/  FFMA.FTZ R51, R27, R6, R35 ;  /* 0x000000061b337223 */ /* 0x000fe20000010023 */
[----:B------:R-:W-:Y:S02]  /*1980*/  HADD2.F32 R37, -RZ, R34.H1_H1 ;  /* 0x30000022ff257230 */ /* 0x000fe40000004100 */
[----:B------:R-:W-:Y:S01]  /*1990*/  FADD.FTZ R50, -R36, R50 ;  /* 0x0000003224327221 */ /* 0x000fe20000010100 */
[----:B------:R-:W-:Y:S01]  /*19a0*/  FFMA.FTZ R51, R32, R5, R51 ;  /* 0x0000000520337223 */ /* 0x000fe20000010033 */
[C---:B------:R-:W-:Y:S01]  /*19b0*/  FADD.FTZ R39, -R36.reuse, R79 ;  /* 0x0000004f24277221 */ /* 0x040fe20000010100 */
[C---:B------:R-:W-:Y:S01]  /*19c0*/  FADD.FTZ R37, -R36.reuse, R37 ;  /* 0x0000002524257221 */ /* 0x040fe20000010100 */
[----:B------:R-:W-:Y:S01]  /*19d0*/  FADD.FTZ R79, -R36, R53 ;  /* 0x00000035244f7221 */ /* 0x000fe20000010100 */
[----:B------:R-:W-:Y:S01]  /*19e0*/  FMUL.FTZ R36, R33, R50 ;  /* 0x0000003221247220 */ /* 0x000fe20000410000 */
[----:B------:R-:W-:-:S02]  /*19f0*/  HADD2.F32 R34, -RZ, R40.H0_H0 ;  /* 0x20000028ff227230 */ /* 0x000fc40000004100 */
[----:B------:R-:W-:Y:S01]  /*1a00*/  FFMA.FTZ R50, R31, R4, R51 ;  /* 0x000000041f327223 */ /* 0x000fe20000010033 */
[----:B------:R-:W-:-:S03]  /*1a10*/  HADD2.F32 R35, -RZ, R40.H1_H1 ;  /* 0x30000028ff237230 */ /* 0x000fc60000004100 */
[----:B------:R-:W-:Y:S01]  /*1a20*/  FFMA.FTZ R50, R29, R3, R50 ;  /* 0x000000031d327223 */ /* 0x000fe20000010032 */
[----:B------:R-:W-:Y:S01]  /*1a30*/  FMUL.FTZ R40, R32, R34 ;  /* 0x0000002220287220 */ /* 0x000fe20000410000 */
[----:B------:R-:W-:Y:S02]  /*1a40*/  FMUL.FTZ R51, R31, R35 ;  /* 0x000000231f337220 */ /* 0x000fe40000410000 */
[----:B------:R-:W-:Y:S01]  /*1a50*/  FFMA.FTZ R50, R27, R2, R50 ;  /* 0x000000021b327223 */ /* 0x000fe20000010032 */
[----:B------:R-:W-:Y:S01]  /*1a60*/  FFMA.FTZ R40, R36, R40, R38 ;  /* 0x0000002824287223 */ /* 0x000fe20000010026 */
[C---:B------:R-:W-:Y:S01]  /*1a70*/  FMUL.FTZ R37, R33.reuse, R37 ;  /* 0x0000002521257220 */ /* 0x040fe20000410000 */
[--C-:B------:R-:W-:Y:S02]  /*1a80*/  HADD2.F32 R38, -RZ, R41.reuse.H0_H0 ;  /* 0x20000029ff267230 */ /* 0x100fe40000004100 */
[----:B------:R-:W-:Y:S01]  /*1a90*/  FFMA.FTZ R50, R32, R34, R50 ;  /* 0x0000002220327223 */ /* 0x000fe20000010032 */
[----:B------:R-:W-:Y:S01]  /*1aa0*/  FMUL.FTZ R39, R33, R39 ;  /* 0x0000002721277220 */ /* 0x000fe20000410000 */
[----:B------:R-:W-:Y:S01]  /*1ab0*/  FFMA.FTZ R51, R37, R51, R40 ;  /* 0x0000003325337223 */ /* 0x000fe20000010028 */
[----:B------:R-:W-:-:S02]  /*1ac0*/  HADD2.F32 R40, -RZ, R41.H1_H1 ;  /* 0x30000029ff287230 */ /* 0x000fc40000004100 */
[----:B------:R-:W-:Y:S01]  /*1ad0*/  FMUL.FTZ R53, R29, R38 ;  /* 0x000000261d357220 */ /* 0x000fe20000410000 */
[----:B------:R-:W-:Y:S01]  /*1ae0*/  FFMA.FTZ R50, R31, R35, R50 ;  /* 0x000000231f327223 */ /* 0x000fe20000010032 */
[----:B------:R-:W-:Y:S02]  /*1af0*/  FMUL.FTZ R41, R33, R79 ;  /* 0x0000004f21297220 */ /* 0x000fe40000410000 */
[----:B------:R-:W-:Y:S01]  /*1b00*/  FFMA.FTZ R51, R39, R53, R51 ;  /* 0x0000003527337223 */ /* 0x000fe20000010033 */
[----:B------:R-:W-:Y:S01]  /*1b10*/  FMUL.FTZ R53, R27, R40 ;  /* 0x000000281b357220 */ /* 0x000fe20000410000 */
[----:B------:R-:W-:Y:S01]  /*1b20*/  FFMA.FTZ R50, R29, R38, R50 ;  /* 0x000000261d327223 */ /* 0x000fe20000010032 */
[----:B------:R-:W-:Y:S01]  /*1b30*/  FADD.FTZ R43, R0, R43 ;  /* 0x0000002b002b7221 */ /* 0x000fe20000010000 */
[----:B------:R-:W0:Y:S01]  /*1b40*/  S2R R79, SR_TID.X ;  /* 0x00000000004f7919 */ /* 0x000e220000002100 */
[----:B------:R-:W-:Y:S01]  /*1b50*/  FFMA.FTZ R51, R41, R53, R51 ;  /* 0x0000003529337223 */ /* 0x000fe20000010033 */
[----:B------:R-:W-:Y:S01]  /*1b60*/  FFMA.FTZ R50, R27, R40, R50 ;  /* 0x000000281b327223 */ /* 0x000fe20000010032 */
[----:B------:R-:W-:Y:S01]  /*1b70*/  UIADD3 UR9, UP0, UR11, 0x8, URZ ;  /* 0x000000080b097890 */ /* 0x000fe2000ff1e03f */
        /* <DEDUP_REMOVED lines=8> */
[----:B------:R-:W-:Y:S01]  /*1c00*/  UIADD3.X UR10, URZ, UR5, URZ, UP0, !UPT ;  /* 0x000000053f0a7290 */ /* 0x000fe200087fe43f */
[----:B------:R1:W-:Y:S01]  /*1c10*/  STS.64 [R52], R50 ;  /* 0x0000003234007388 */ /* 0x0003e20000000a00 */
[----:B------:R-:W-:Y:S01]  /*1c20*/  UISETP.GE.U32.AND UP0, UPT, UR9, UR16, UPT ;  /* 0x000000100900728c */ /* 0x000fe2000bf06070 */
[----:B------:R-:W-:Y:S01]  /*1c30*/  FADD.FTZ R45, R45, R24 ;  /* 0x000000182d2d7221 */ /* 0x000fe20000010000 */
[----:B------:R-:W-:Y:S01]  /*1c40*/  FADD.FTZ R47, R47, R23 ;  /* 0x000000172f2f7221 */ /* 0x000fe20000010000 */
[----:B------:R-:W-:Y:S01]  /*1c50*/  FADD.FTZ R49, R49, R22 ;  /* 0x0000001631317221 */ /* 0x000fe20000010000 */
[----:B------:R-:W-:Y:S01]  /*1c60*/  FFMA.FTZ R42, R77, R25, R42 ;  /* 0x000000194d2a7223 */ /* 0x000fe2000001002a */
[----:B------:R-:W-:Y:S01]  /*1c70*/  FFMA.FTZ R44, R76, R24, R44 ;  /* 0x000000184c2c7223 */ /* 0x000fe2000001002c */
[----:B------:R-:W-:Y:S01]  /*1c80*/  FFMA.FTZ R46, R75, R23, R46 ;  /* 0x000000174b2e7223 */ /* 0x000fe2000001002e */
[----:B------:R-:W-:Y:S01]  /*1c90*/  UISETP.GE.AND.EX UP0, UPT, UR10, UR7, UPT, UP0 ;  /* 0x000000070a00728c */ /* 0x000fe2000bf06300 */
[----:B-1----:R-:W-:Y:S01]  /*1ca0*/  FADD.FTZ R50, R43, R21 ;  /* 0x000000152b327221 */ /* 0x002fe20000010000 */
[----:B------:R-:W-:Y:S01]  /*1cb0*/  FFMA.FTZ R43, R74, R22, R48 ;  /* 0x000000164a2b7223 */ /* 0x000fe20000010030 */
        /* <DEDUP_REMOVED lines=15> */
[----:B------:R-:W-:Y:S01]  /*1db0*/  PLOP3.LUT P0, PT, PT, PT, UP0, 0x80, 0x0 ;  /* 0x000000000000781c */ /* 0x000fe20003f0f008 */
        /* <DEDUP_REMOVED lines=25> */
[----:B0-----:R-:W-:Y:S01]  /*1f50*/  ISETP.GT.U32.AND P1, PT, R79, 0x1f, PT ;  /* 0x0000001f4f00780c */ /* 0x001fe20003f24070 */
[----:B------:R-:W-:Y:S01]  /*1f60*/  FADD.FTZ R45, R45, R35 ;  /* 0x000000232d2d7221 */ /* 0x000fe20000010000 */
[----:B------:R-:W-:Y:S01]  /*1f70*/  FADD.FTZ R47, R47, R38 ;  /* 0x000000262f2f7221 */ /* 0x000fe20000010000 */
[----:B------:R-:W-:Y:S01]  /*1f80*/  FADD.FTZ R49, R49, R40 ;  /* 0x0000002831317221 */ /* 0x000fe20000010000 */
[----:B------:R-:W-:Y:S01]  /*1f90*/  FFMA.FTZ R42, R36, R34, R42 ;  /* 0x00000022242a7223 */ /* 0x000fe2000001002a */
[----:B------:R-:W-:Y:S01]  /*1fa0*/  FFMA.FTZ R44, R37, R35, R44 ;  /* 0x00000023252c7223 */ /* 0x000fe2000001002c */
[----:B------:R-:W-:Y:S01]  /*1fb0*/  FFMA.FTZ R46, R39, R38, R46 ;  /* 0x00000026272e7223 */ /* 0x000fe2000001002e */
[----:B------:R-:W-:Y:S01]  /*1fc0*/  FFMA.FTZ R48, R41, R40, R50 ;  /* 0x0000002829307223 */ /* 0x000fe20000010032 */
[----:B------:R-:W-:Y:S06]  /*1fd0*/  BAR.SYNC.DEFER_BLOCKING 0x0 ;  /* 0x0000000000007b1d */ /* 0x000fec0000010000 */
[----:B------:R-:W-:Y:S05]  /*1fe0*/  @!P0 BRA `(.L_x_1606) ;  /* 0x0000000000e88947 */ /* 0x000fea0003800000 */
[----:B------:R-:W0:Y:S01]  /*1ff0*/  S2UR UR15, SR_CgaCtaId ;  /* 0x00000000000f79c3 */ /* 0x000e220000008800 */
[----:B------:R-:W-:Y:S01]  /*2000*/  UMOV UR5, 0x400 ;  /* 0x0000040000057882 */ /* 0x000fe20000000000 */
[----:B------:R-:W-:Y:S01]  /*2010*/  SHF.L.U32 R51, R79, 0x1, RZ ;  /* 0x000000014f337819 */ /* 0x000fe200000006ff */
[----:B------:R1:W-:Y:S03]  /*2020*/  STL.64 [R1+0x28], R2 ;  /* 0x0000280201007387 */ /* 0x0003e60000100a00 */
[----:B------:R-:W-:Y:S01]  /*2030*/  LOP3.LUT R51, R51, 0x18, RZ, 0xc0, !PT ;  /* 0x0000001833337812 */ /* 0x000fe200078ec0ff */
[----:B------:R-:W2:Y:S04]  /*2040*/  LDL R53, [R1+0x20] ;  /* 0x0000200001357983 */ /* 0x000ea80000100800 */
[----:B-1----:R-:W3:Y:S04]  /*2050*/  LDL R3, [R1+0x1c] ;  /* 0x00001c0001037983 */ /* 0x002ee80000100800 */
[----:B------:R-:W4:Y:S01]  /*2060*/  LDL R2, [R1+0x18] ;  /* 0x0000180001027983 */ /* 0x000f220000100800 */
[----:B0-----:R-:W-:-:S06]  /*2070*/  ULEA UR5, UR15, UR5, 0x18 ;  /* 0x000000050f057291 */ /* 0x001fcc000f8ec03f */
[----:B------:R-:W-:-:S04]  /*2080*/  LEA R50, R79, UR5, 0x5 ;  /* 0x000000054f327c11 */ /* 0x000fc8000f8e28ff */
[----:B------:R-:W-:-:S05]  /*2090*/  IADD3 R52, R50, R51, RZ ;  /* 0x0000003332347210 */ /* 0x000fca0007ffe0ff */
[----:B------:R0:W-:Y:S02]  /*20a0*/  STS.64 [R52], R42 ;  /* 0x0000002a34007388 */ /* 0x0001e40000000a00 */
[----:B0-----:R-:W-:-:S04]  /*20b0*/  LOP3.LUT R52, R51, 0x8, RZ, 0x3c, !PT ;  /* 0x0000000833347812 */ /* 0x001fc800078e3cff */
[----:B------:R-:W-:-:S05]  /*20c0*/  IADD3 R52, R50, R52, RZ ;  /* 0x0000003432347210 */ /* 0x000fca0007ffe0ff */
[----:B------:R0:W-:Y:S02]  /*20d0*/  STS.64 [R52], R44 ;  /* 0x0000002c34007388 */ /* 0x0001e40000000a00 */
[----:B0-----:R-:W-:-:S04]  /*20e0*/  LOP3.LUT R52, R51, 0x10, RZ, 0x3c, !PT ;  /* 0x0000001033347812 */ /* 0x001fc800078e3cff */
[----:B------:R-:W-:-:S05]  /*20f0*/  IADD3 R52, R50, R52, RZ ;  /* 0x0000003432347210 */ /* 0x000fca0007ffe0ff */
[----:B------:R0:W-:Y:S04]  /*2100*/  STS.64 [R52], R46 ;  /* 0x0000002e34007388 */ /* 0x0001e80000000a00 */
[----:B0-----:R-:W2:Y:S01]  /*2110*/  LDL R52, [R1+0x24] ;  /* 0x0000240001347983 */ /* 0x001ea20000100800 */
[----:B------:R-:W0:Y:S02]  /*2120*/  S2R R51, SR_TID.X ;  /* 0x0000000000337919 */ /* 0x000e240000002100 */
[----:B0-----:R-:W-:-:S04]  /*2130*/  SHF.R.S32.HI R79, RZ, 0x1f, R51 ;  /* 0x0000001fff4f7819 */ /* 0x001fc80000011433 */
[----:B------:R-:W-:Y:S02]  /*2140*/  LEA.HI R79, R79, R51, RZ, 0x2 ;  /* 0x000000334f4f7211 */ /* 0x000fe400078f10ff */
[----:B------:R-:W-:-:S04]  /*2150*/  SHF.L.U32 R51, R51, 0x1, RZ ;  /* 0x0000000133337819 */ /* 0x000fc800000006ff */
[----:B------:R-:W-:-:S04]  /*2160*/  LOP3.LUT R51, R51, 0x18, RZ, 0xc0, !PT ;  /* 0x0000001833337812 */ /* 0x000fc800078ec0ff */
[----:B------:R-:W-:-:S04]  /*2170*/  LOP3.LUT R51, R51, 0x18, RZ, 0x3c, !PT ;  /* 0x0000001833337812 */ /* 0x000fc800078e3cff */
[----:B------:R-:W-:-:S05]  /*2180*/  IADD3 R51, R50, R51, RZ ;  /* 0x0000003332337210 */ /* 0x000fca0007ffe0ff */
[----:B------:R-:W-:Y:S01]  /*2190*/  STS.64 [R51], R48 ;  /* 0x0000003033007388 */ /* 0x000fe20000000a00 */
[----:B------:R-:W-:-:S04]  /*21a0*/  SHF.R.S32.HI R79, RZ, 0x2, R79 ;  /* 0x00000002ff4f7819 */ /* 0x000fc8000001144f */
[----:B------:R-:W-:Y:S01]  /*21b0*/  LEA R79, R79, UR5, 0x5 ;  /* 0x000000054f4f7c11 */ /* 0x000fe2000f8e28ff */
[----:B------:R-:W-:-:S04]  /*21c0*/  USHF.R.U32.HI UR5, URZ, 0x2, UR6 ;  /* 0x000000023f057899 */ /* 0x000fc80008011606 */
[----:B------:R-:W-:-:S04]  /*21d0*/  USHF.L.U32 UR5, UR5, 0x5, URZ ;  /* 0x0000000505057899 */ /* 0x000fc8000800063f */
[----:B------:R-:W-:Y:S01]  /*21e0*/  ULOP3.LUT UR5, UR5, 0xffffffe0, UR17, 0xe2, !UPT ;  /* 0xffffffe005057892 */ /* 0x000fe2000f8ee211 */
[----:B------:R-:W-:Y:S01]  /*21f0*/  BAR.SYNC.DEFER_BLOCKING 0x0 ;  /* 0x0000000000007b1d */ /* 0x000fe20000010000 */
[----:B--2---:R-:W-:Y:S01]  /*2200*/  LEA R50, R52, R79, 0x3 ;  /* 0x0000004f34327211 */ /* 0x004fe200078e18ff */
[----:B------:R-:W-:-:S05]  /*2210*/  IMAD R52, R53, 0x8, R79 ;  /* 0x0000000835347824 */ /* 0x000fca00078e024f */
[----:B------:R-:W0:Y:S04]  /*2220*/  LDS.64 R50, [R50] ;  /* 0x0000000032327984 */ /* 0x000e280000000a00 */
[----:B------:R-:W1:Y:S01]  /*2230*/  LDS.64 R52, [R52+0xa00] ;  /* 0x000a000034347984 */ /* 0x000e620000000a00 */
[----:B0-----:R-:W-:Y:S01]  /*2240*/  FADD.FTZ R50, RZ, R50 ;  /* 0x00000032ff327221 */ /* 0x001fe20000010000 */
[----:B------:R-:W-:-:S03]  /*2250*/  FADD.FTZ R51, RZ, R51 ;  /* 0x00000033ff337221 */ /* 0x000fc60000010000 */
[----:B-1----:R-:W-:Y:S01]  /*2260*/  FADD.FTZ R52, R50, R52 ;  /* 0x0000003432347221 */ /* 0x002fe20000010000 */
[----:B---3--:R-:W-:Y:S01]  /*2270*/  LEA R50, R3, R79, 0x3 ;  /* 0x0000004f03327211 */ /* 0x008fe200078e18ff */
[----:B------:R-:W-:-:S05]  /*2280*/  FADD.FTZ R53, R51, R53 ;  /* 0x0000003533357221 */ /* 0x000fca0000010000 */
[----:B------:R-:W0:Y:S02]  /*2290*/  LDS.64 R50, [R50+0x1400] ;  /* 0x0014000032327984 */ /* 0x000e240000000a00 */
[----:B0-----:R-:W-:Y:S01]  /*22a0*/  FADD.FTZ R52, R52, R50 ;  /* 0x0000003234347221 */ /* 0x001fe20000010000 */
[----:B----4-:R-:W-:Y:S01]  /*22b0*/  LEA R50, R2, R79, 0x3 ;  /* 0x0000004f02327211 */ /* 0x010fe200078e18ff */
[----:B------:R-:W-:Y:S01]  /*22c0*/  FADD.FTZ R53, R53, R51 ;  /* 0x0000003335357221 */ /* 0x000fe20000010000 */
[----:B------:R-:W0:Y:S04]  /*22d0*/  LDC.64 R2, c[0x0][0x260] ;  /* 0x00009800ff027b82 */ /* 0x000e280000000a00 */
[----:B------:R-:W1:Y:S01]  /*22e0*/  LDS.64 R50, [R50+0x1e00] ;  /* 0x001e000032327984 */ /* 0x000e620000000a00 */
[----:B------:R-:W2:Y:S01]  /*22f0*/  S2R R79, SR_TID.X ;  /* 0x00000000004f7919 */ /* 0x000ea20000002100 */
[----:B-1----:R-:W-:Y:S01]  /*2300*/  FADD.FTZ R50, R52, R50 ;  /* 0x0000003234327221 */ /* 0x002fe20000010000 */
[----:B------:R-:W-:-:S05]  /*2310*/  MOV R52, UR5 ;  /* 0x0000000500347c02 */ /* 0x000fca0008000f00 */
[----:B--2---:R-:W-:-:S05]  /*2320*/  IMAD R52, R52, 0x500, R79 ;  /* 0x0000050034347824 */ /* 0x004fca00078e024f */
[----:B------:R-:W-:-:S04]  /*2330*/  IADD3 R52, R52, UR14, RZ ;  /* 0x0000000e34347c10 */ /* 0x000fc8000fffe0ff */
[----:B------:R-:W-:Y:S01]  /*2340*/  SHF.L.U32 R52, R52, 0x1, RZ ;  /* 0x0000000134347819 */ /* 0x000fe200000006ff */
[----:B------:R-:W-:-:S04]  /*2350*/  FADD.FTZ R51, R53, R51 ;  /* 0x0000003335337221 */ /* 0x000fc80000010000 */
[----:B0-----:R-:W-:Y:S02]  /*2360*/  IMAD.WIDE.U32 R52, R52, 0x4, R2 ;  /* 0x0000000434347825 */ /* 0x001fe400078e0002 */
[----:B------:R0:W5:Y:S04]  /*2370*/  LDL.LU.64 R2, [R1+0x28] ;  /* 0x0000280001027983 */ /* 0x0001680000300a00 */
[----:B------:R0:W-:Y:S02]  /*2380*/  STG.E.64 desc[UR12][R52.64+0x8000], R50 ;  /* 0x0080003234007986 */ /* 0x0001e4000c101b0c */
.L_x_1606:
[----:B------:R-:W-:Y:S01]  /*2390*/  BSSY B0, `(.L_x_1607) ;  /* 0x0000086000007945 */ /* 0x000fe20003800000 */
[----:B0-----:R-:W-:-:S03]  /*23a0*/  CS2R R50, SRZ ;  /* 0x0000000000327805 */ /* 0x001fc6000001ff00 */
[----:B------:R-:W-:Y:S05]  /*23b0*/  @P1 BRA `(.L_x_1608) ;  /* 0x00000008000c1947 */ /* 0x000fea0003800000 */
[----:B------:R-:W0:Y:S01]  /*23c0*/  S2R R53, SR_TID.X ;  /* 0x0000000000357919 */ /* 0x000e220000002100 */
[----:B------:R-:W-:Y:S01]  /*23d0*/  USHF.L.U32 UR5, UR11, 0x3, URZ ;  /* 0x000000030b057899 */ /* 0x000fe2000800063f */
[----:B------:R-:W-:Y:S01]  /*23e0*/  HFMA2.MMA R50, -RZ, RZ, 0, 2.384185791015625e-06 ;  /* 0x00000028ff327435 */ /* 0x000fe200000001ff */
[----:B------:R-:W-:Y:S02]  /*23f0*/  MOV R51, 0x28 ;  /* 0x0000002800337802 */ /* 0x000fe40000000f00 */
[----:B------:R-:W-:-:S06]  /*2400*/  ULOP3.LUT UR5, UR5, 0x18, URZ, 0xc0, !UPT ;  /* 0x0000001805057892 */ /* 0x000fcc000f8ec03f */
[----:B0-----:R-:W-:-:S05]  /*2410*/  LEA.HI R79, R53, UR5, RZ, 0x1e ;  /* 0x00000005354f7c11 */ /* 0x001fca000f8ff0ff */
[----:B------:R-:W-:-:S05]  /*2420*/  IMAD R79, R79, R50, -UR14 ;  /* 0x8000000e4f4f7e24 */ /* 0x000fca000f8e0232 */
[----:B------:R-:W-:-:S04]  /*2430*/  SHF.R.S32.HI R50, RZ, 0x1f, R79 ;  /* 0x0000001fff327819 */ /* 0x000fc8000001144f */
[----:B------:R-:W-:-:S04]  /*2440*/  LEA.HI R50, R50, R79, RZ, 0x2 ;  /* 0x0000004f32327211 */ /* 0x000fc800078f10ff */
[----:B------:R-:W-:-:S05]  /*2450*/  SHF.R.S32.HI R50, RZ, 0x2, R50 ;  /* 0x00000002ff327819 */ /* 0x000fca0000011432 */
[----:B------:R-:W-:Y:S01]  /*2460*/  IMAD R50, R50, R51, UR8 ;  /* 0x0000000832327e24 */ /* 0x000fe2000f8e0233 */
[----:B------:R-:W-:-:S04]  /*2470*/  IADD3 R51, R79, 0x4, RZ ;  /* 0x000000044f337810 */ /* 0x000fc80007ffe0ff */
[----:B------:R-:W-:-:S04]  /*2480*/  SHF.R.S32.HI R52, RZ, 0x1f, R51 ;  /* 0x0000001fff347819 */ /* 0x000fc80000011433 */
[----:B------:R-:W-:Y:S01]  /*2490*/  LEA.HI R52, R52, R51, RZ, 0x2 ;  /* 0x0000003334347211 */ /* 0x000fe200078f10ff */
[----:B------:R-:W-:-:S03]  /*24a0*/  IMAD.MOV.U32 R51, RZ, RZ, 0x28 ;  /* 0x00000028ff337424 */ /* 0x000fc600078e00ff */
[----:B------:R-:W-:-:S05]  /*24b0*/  SHF.R.S32.HI R52, RZ, 0x2, R52 ;  /* 0x00000002ff347819 */ /* 0x000fca0000011434 */
[----:B------:R-:W-:Y:S01]  /*24c0*/  IMAD R52, R52, R51, UR8 ;  /* 0x0000000834347e24 */ /* 0x000fe2000f8e0233 */
[----:B------:R-:W-:-:S04]  /*24d0*/  SHF.L.U32 R51, R53, 0x3, RZ ;  /* 0x0000000335337819 */ /* 0x000fc800000006ff */
[----:B------:R-:W-:-:S04]  /*24e0*/  LOP3.LUT R53, R51, 0x18, RZ, 0xc0, !PT ;  /* 0x0000001833357812 */ /* 0x000fc800078ec0ff */
[----:B------:R-:W-:Y:S02]  /*24f0*/  IADD3 R50, R50, R53, RZ ;  /* 0x0000003532327210 */ /* 0x000fe40007ffe0ff */
[----:B------:R-:W-:-:S04]  /*2500*/  IADD3 R52, R53, R52, RZ ;  /* 0x0000003435347210 */ /* 0x000fc80007ffe0ff */
        /* <DEDUP_REMOVED lines=12> */
[----:B------:R-:W0:Y:S02]  /*25d0*/  S2R R50, SR_TID.X ;  /* 0x0000000000327919 */ /* 0x000e240000002100 */
[----:B0-----:R-:W-:-:S04]  /*25e0*/  SHF.L.U32 R50, R50, 0x3, RZ ;  /* 0x0000000332327819 */ /* 0x001fc800000006ff */
[----:B------:R-:W-:-:S04]  /*25f0*/  LOP3.LUT R50, R50, 0x18, RZ, 0xc0, !PT ;  /* 0x0000001832327812 */ /* 0x000fc800078ec0ff */
        /* <DEDUP_REMOVED lines=37> */
[----:B0-----:R-:W-:-:S05]  /*2850*/  IMAD.SHL.U32 R50, R50, 0x8, RZ ;  /* 0x0000000832327824 */ /* 0x001fca00078e00ff */
        /* <DEDUP_REMOVED lines=26> */
[----:B------:R-:W-:-:S05]  /*2a00*/  LOP3.LUT R50, R50, 0x18, RZ, 0xc0, !PT ;  /* 0x0000001832327812 */ /* 0x000fca00078ec0ff */
        /* <DEDUP_REMOVED lines=17> */
[----:B------:R-:W-:Y:S01]  /*2b20*/  FADD.FTZ R52, R52, R50 ;  /* 0x0000003234347221 */ /* 0x000fe20000010000 */
[----:B------:R-:W0:Y:S01]  /*2b30*/  S2R R51, SR_TID.X ;  /* 0x0000000000337919 */ /* 0x000e220000002100 */
[----:B------:R-:W-:-:S04]  /*2b40*/  SHF.R.S32.HI R50, RZ, 0x1f, R79 ;  /* 0x0000001fff327819 */ /* 0x000fc8000001144f */
[----:B------:R-:W-:-:S04]  /*2b50*/  LEA.HI R50, R50, R79, RZ, 0x2 ;  /* 0x0000004f32327211 */ /* 0x000fc800078f10ff */
[----:B------:R-:W-:Y:S02]  /*2b60*/  SHF.R.S32.HI R50, RZ, 0x2, R50 ;  /* 0x00000002ff327819 */ /* 0x000fe40000011432 */
[----:B0-----:R-:W-:Y:S01]  /*2b70*/  SHF.L.U32 R79, R51, 0x3, RZ ;  /* 0x00000003334f7819 */ /* 0x001fe200000006ff */
[----:B------:R-:W-:-:S03]  /*2b80*/  HFMA2.MMA R51, -RZ, RZ, 0, 2.384185791015625e-06 ;  /* 0x00000028ff337435 */ /* 0x000fc600000001ff */
[----:B------:R-:W-:-:S07]  /*2b90*/  LOP3.LUT R79, R79, 0x18, RZ, 0xc0, !PT ;  /* 0x000000184f4f7812 */ /* 0x000fce00078ec0ff */
[----:B------:R-:W-:-:S05]  /*2ba0*/  IMAD R50, R50, R51, UR8 ;  /* 0x0000000832327e24 */ /* 0x000fca000f8e0233 */
[----:B------:R-:W-:-:S06]  /*2bb0*/  IADD3 R50, R79, R50, RZ ;  /* 0x000000324f327210 */ /* 0x000fcc0007ffe0ff */
[----:B------:R-:W0:Y:S02]  /*2bc0*/  LDS.64 R50, [R50] ;  /* 0x0000000032327984 */ /* 0x000e240000000a00 */
[----:B0-----:R-:W-:Y:S01]  /*2bd0*/  FADD.FTZ R50, R52, R50 ;  /* 0x0000003234327221 */ /* 0x001fe20000010000 */
[----:B------:R-:W-:-:S07]  /*2be0*/  FADD.FTZ R51, R53, R51 ;  /* 0x0000003335337221 */ /* 0x000fce0000010000 */
.L_x_1608:
[----:B------:R-:W-:Y:S05]  /*2bf0*/  BSYNC B0 ;  /* 0x0000000000007941 */ /* 0x000fea0003800000 */
.L_x_1607:
[----:B------:R-:W0:Y:S01]  /*2c00*/  SHFL.BFLY PT, R53, R50, 0x2, 0x1f ;  /* 0x0c401f0032357f89 */ /* 0x000e2200000e0000 */
[----:B------:R-:W-:Y:S03]  /*2c10*/  BSSY B0, `(.L_x_1609) ;  /* 0x0000019000007945 */ /* 0x000fe60003800000 */
[----:B------:R-:W1:Y:S01]  /*2c20*/  SHFL.BFLY PT, R52, R51, 0x2, 0x1f ;  /* 0x0c401f0033347f89 */ /* 0x000e6200000e0000 */
[----:B------:R-:W2:Y:S01]  /*2c30*/  S2R R79, SR_TID.X ;  /* 0x00000000004f7919 */ /* 0x000ea20000002100 */
        /* <DEDUP_REMOVED lines=8> */
[----:B-----5:R0:W-:Y:S01]  /*2cc0*/  STL.64 [R1+0x28], R2 ;  /* 0x0000280201007387 */ /* 0x0201e20000100a00 */
[----:B------:R-:W-:Y:S01]  /*2cd0*/  SHF.R.U32.HI R53, RZ, 0x2, R79 ;  /* 0x00000002ff357819 */ /* 0x000fe2000001164f */
[----:B------:R-:W-:Y:S01]  /*2ce0*/  ULDC UR5, c[0x0][0x10] ;  /* 0x0000040000057ab9 */ /* 0x000fe20000000800 */
[----:B------:R-:W-:Y:S01]  /*2cf0*/  MOV R52, UR17 ;  /* 0x0000001100347c02 */ /* 0x000fe20008000f00 */
[----:B------:R-:W-:Y:S02]  /*2d00*/  UIMAD UR5, UR5, UR4, UR6 ;  /* 0x00000004050572a4 */ /* 0x000fe4000f8e0206 */
[----:B------:R-:W-:-:S05]  /*2d10*/  IMAD.SHL.U32 R53, R53, 0x20, RZ ;  /* 0x0000002035357824 */ /* 0x000fca00078e00ff */
[----:B------:R-:W-:Y:S01]  /*2d20*/  LOP3.LUT R52, R53, 0xffffffe0, R52, 0xe2, !PT ;  /* 0xffffffe035347812 */ /* 0x000fe200078ee234 */
[----:B0-----:R-:W0:Y:S01]  /*2d30*/  LDC.64 R2, c[0x0][0x260] ;  /* 0x00009800ff027b82 */ /* 0x001e220000000a00 */
[----:B------:R-:W-:-:S04]  /*2d40*/  MOV R53, UR5 ;  /* 0x0000000500357c02 */ /* 0x000fc80008000f00 */
[----:B------:R-:W-:-:S04]  /*2d50*/  LEA R52, R53, R52, 0x8 ;  /* 0x0000003435347211 */ /* 0x000fc800078e40ff */
[----:B------:R-:W-:-:S05]  /*2d60*/  SHF.L.U32 R52, R52, 0x1, RZ ;  /* 0x0000000134347819 */ /* 0x000fca00000006ff */
[----:B0-----:R-:W-:Y:S02]  /*2d70*/  IMAD.WIDE.U32 R52, R52, 0x4, R2 ;  /* 0x0000000434347825 */ /* 0x001fe400078e0002 */
[----:B------:R0:W5:Y:S04]  /*2d80*/  LDL.LU.64 R2, [R1+0x28] ;  /* 0x0000280001027983 */ /* 0x0001680000300a00 */
[----:B------:R0:W-:Y:S02]  /*2d90*/  STG.E.64 desc[UR12][R52.64], R50 ;  /* 0x0000003234007986 */ /* 0x0001e4000c101b0c */
.L_x_1610:
[----:B------:R-:W-:Y:S05]  /*2da0*/  BSYNC B0 ;  /* 0x0000000000007941 */ /* 0x000fea0003800000 */
.L_x_1609:
        /* <DEDUP_REMOVED lines=17> */
.L_x_1613:
[----:B------:R-:W2:Y:S04]  /*2ec0*/  LD.E.STRONG.GPU R53, desc[UR12][R50.64] ;  /* 0x0000000c32357980 */ /* 0x000ea8000c10f900 */
[----:B--2---:R-:W-:Y:S01]  /*2ed0*/  CCTL.IVALL ;  /* 0x00000000ff00798f */ /* 0x004fe20002000000 */
[----:B------:R-:W-:Y:S05]  /*2ee0*/  YIELD ;  /* 0x0000000000007946 */ /* 0x000fea0003800000 */
[----:B-----5:R-:W-:-:S04]  /*2ef0*/  LOP3.LUT R53, R53, R52, RZ, 0x3c, !PT ;  /* 0x0000003435357212 */ /* 0x020fc800078e3cff */
[----:B------:R-:W-:-:S13]  /*2f00*/  ISETP.GT.AND P1, PT, R53, -0x1, PT ;  /* 0xffffffff3500780c */ /* 0x000fda0003f24270 */
[----:B------:R-:W-:Y:S05]  /*2f10*/  @P1 BRA `(.L_x_1613) ;  /* 0xfffffffc00e81947 */ /* 0x000fea000383ffff */
.L_x_1612:
[----:B------:R-:W-:Y:S05]  /*2f20*/  WARPSYNC.ALL ;  /* 0x0000000000007948 */ /* 0x000fea0003800000 */
[----:B------:R-:W-:Y:S06]  /*2f30*/  BAR.SYNC.DEFER_BLOCKING 0x0 ;  /* 0x0000000000007b1d */ /* 0x000fec0000010000 */
[----:B------:R-:W-:Y:S05]  /*2f40*/  BRA `(.L_x_1614) ;  /* 0x0000000000687947 */ /* 0x000fea0003800000 */
.L_x_1611:
        /* <DEDUP_REMOVED lines=11> */
[----:B0-----:R-:W-:-:S04]  /*3000*/  IMAD.WIDE.U32 R50, R50, 0x4, R52 ;  /* 0x0000000432327825 */ /* 0x001fc800078e0034 */
[----:B------:R-:W-:-:S05]  /*3010*/  IMAD.MOV.U32 R52, RZ, RZ, 0x7fffffc1 ;  /* 0x7fffffc1ff347424 */ /* 0x000fca00078e00ff */
[----:B------:R-:W-:Y:S01]  /*3020*/  SEL R52, R52, 0x1, !P1 ;  /* 0x0000000134347807 */ /* 0x000fe20004800000 */
[----:B------:R-:W-:Y:S06]  /*3030*/  MEMBAR.ALL.GPU ;  /* 0x0000000000007992 */ /* 0x000fec000000a000 */
[----:B------:R-:W-:-:S00]  /*3040*/  ERRBAR ;  /* 0x00000000000079ab */ /* 0x000fc00000000000 */
[----:B------:R-:W-:Y:S06]  /*3050*/  CGAERRBAR ;  /* 0x00000000000075ab */ /* 0x000fec0000000000 */
[----:B------:R0:W5:Y:S02]  /*3060*/  ATOM.E.ADD.STRONG.GPU PT, R52, desc[UR12][R50.64], R52 ;  /* 0x000000343234798a */ /* 0x00016400081ee1cc */
.L_x_1616:
[----:B------:R-:W2:Y:S04]  /*3070*/  LD.E.STRONG.GPU R53, desc[UR12][R50.64] ;  /* 0x0000000c32357980 */ /* 0x000ea8000c10f900 */
[----:B--2---:R-:W-:Y:S01]  /*3080*/  CCTL.IVALL ;  /* 0x00000000ff00798f */ /* 0x004fe20002000000 */
[----:B------:R-:W-:Y:S05]  /*3090*/  YIELD ;  /* 0x0000000000007946 */ /* 0x000fea0003800000 */
[----:B-----5:R-:W-:-:S04]  /*30a0*/  LOP3.LUT R53, R53, R52, RZ, 0x3c, !PT ;  /* 0x0000003435357212 */ /* 0x020fc800078e3cff */
[----:B------:R-:W-:-:S13]  /*30b0*/  ISETP.GT.AND P1, PT, R53, -0x1, PT ;  /* 0xffffffff3500780c */ /* 0x000fda0003f24270 */
[----:B------:R-:W-:Y:S05]  /*30c0*/  @P1 BRA `(.L_x_1616) ;  /* 0xfffffffc00e81947 */ /* 0x000fea000383ffff */
.L_x_1615:
[----:B------:R-:W-:Y:S05]  /*30d0*/  WARPSYNC.ALL ;  /* 0x0000000000007948 */ /* 0x000fea0003800000 */
[----:B------:R-:W-:Y:S06]  /*30e0*/  BAR.SYNC.DEFER_BLOCKING 0x0 ;  /* 0x0000000000007b1d */ /* 0x000fec0000010000 */
.L_x_1614:
[----:B0-----:R-:W0:Y:S01]  /*30f0*/  S2R R52, SR_TID.X ;  /* 0x0000000000347919 */ /* 0x001e220000002100 */
[----:B------:R-:W2:Y:S01]  /*3100*/  LDL.LU R79, [R1+0x14] ;  /* 0x00001400014f7983 */ /* 0x000ea20000300800 */
[----:B------:R-:W-:Y:S02]  /*3110*/  MOV R51, UR4 ;  /* 0x0000000400337c02 */ /* 0x000fe40008000f00 */
[----:B0-----:R-:W-:-:S13]  /*3120*/  ISETP.GT.U32.AND P1, PT, R52, 0xff, PT ;  /* 0x000000ff3400780c */ /* 0x001fda0003f24070 */
[----:B------:R-:W0:Y:S02]  /*3130*/  @!P1 LDC R50, c[0x0][0x10] ;  /* 0x00000400ff329b82 */ /* 0x000e240000000800 */
[----:B0-----:R-:W-:Y:S01]  /*3140*/  @!P1 IMAD R50, R50, R51, UR6 ;  /* 0x0000000632329e24 */ /* 0x001fe2000f8e0233 */
[----:B------:R-:W-:-:S04]  /*3150*/  @!P1 LOP3.LUT R51, R52, 0x7fffffe0, RZ, 0xc0, !PT ;  /* 0x7fffffe034339812 */ /* 0x000fc800078ec0ff */
        /* <DEDUP_REMOVED lines=8> */
[----:B------:R-:W0:Y:S01]  /*31e0*/  S2UR UR14, SR_CgaCtaId ;  /* 0x00000000000e79c3 */ /* 0x000e220000008800 */
[----:B------:R-:W-:Y:S01]  /*31f0*/  UMOV UR5, 0x400 ;  /* 0x0000040000057882 */ /* 0x000fe20000000000 */
[----:B------:R-:W1:Y:S01]  /*3200*/  S2R R53, SR_TID.X ;  /* 0x0000000000357919 */ /* 0x000e620000002100 */
[----:B------:R-:W-:Y:S02]  /*3210*/  UIADD3 UR5, UR5, 0x3480, URZ ;  /* 0x0000348005057890 */ /* 0x000fe4000fffe03f */
[----:B------:R-:W-:-:S04]  /*3220*/  USHF.L.U32 UR11, UR11, 0x3, URZ ;  /* 0x000000030b0b7899 */ /* 0x000fc8000800063f */
[----:B------:R-:W-:Y:S02]  /*3230*/  ULOP3.LUT UR11, UR11, 0x18, URZ, 0xc0, !UPT ;  /* 0x000000180b0b7892 */ /* 0x000fe4000f8ec03f */
[----:B0-----:R-:W-:-:S03]  /*3240*/  ULEA UR5, UR14, UR5, 0x18 ;  /* 0x000000050e057291 */ /* 0x001fc6000f8ec03f */
[----:B------:R-:W-:Y:S01]  /*3250*/  ULDC.64 UR14, c[0x0][0x210] ;  /* 0x00008400000e7ab9 */ /* 0x000fe20000000a00 */
[----:B---3--:R-:W-:Y:S01]  /*3260*/  @!P1 FADD.FTZ R52, RZ, R50 ;  /* 0x00000032ff349221 */ /* 0x008fe20000010000 */
[----:B------:R-:W-:Y:S01]  /*3270*/  MOV R50, RZ ;  /* 0x000000ff00327202 */ /* 0x000fe20000000f00 */
[----:B------:R-:W-:Y:S01]  /*3280*/  @!P1 FADD.FTZ R50, RZ, R51 ;  /* 0x00000033ff329221 */ /* 0x000fe20000010000 */
[----:B-1----:R-:W-:Y:S02]  /*3290*/  LOP3.LUT P1, RZ, R53, 0xffffff1f, RZ, 0xc0, !PT ;  /* 0xffffff1f35ff7812 */ /* 0x002fe4000782c0ff */
        /* <DEDUP_REMOVED lines=29> */
[----:B------:R-:W3:Y:S04]  /*3470*/  LDL.LU R51, [R1+0x10] ;  /* 0x0000100001337983 */ /* 0x000ee80000300800 */
[----:B------:R-:W0:Y:S02]  /*3480*/  LDS.64 R52, [R50] ;  /* 0x0000000032347984 */ /* 0x000e240000000a00 */
[--C-:B0-----:R-:W-:Y:S01]  /*3490*/  FFMA.FTZ R0, R0, R32, -R52.reuse ;  /* 0x0000002000007223 */ /* 0x101fe20000010834 */
        /* <DEDUP_REMOVED lines=16> */
[--C-:B-----5:R-:W-:Y:S01]  /*35a0*/  FFMA.FTZ R3, R29, R3, -R52.reuse ;  /* 0x000000031d037223 */ /* 0x120fe20000010834 */
[----:B------:R-:W-:Y:S01]  /*35b0*/  FFMA.FTZ R28, R28, R29, -R52 ;  /* 0x0000001d1c1c7223 */ /* 0x000fe20000010834 */
[-C--:B------:R-:W-:Y:S01]  /*35c0*/  FFMA.FTZ R36, R37, -R53.reuse, R31 ;  /* 0x8000003525247223 */ /* 0x080fe2000001001f */
[-C--:B------:R-:W-:Y:S01]  /*35d0*/  FFMA.FTZ R0, R82, -R53.reuse, R0 ;  /* 0x8000003552007223 */ /* 0x080fe20000010000 */
[-C--:B------:R-:W-:Y:S01]  /*35e0*/  FFMA.FTZ R30, R81, -R53.reuse, R30 ;  /* 0x80000035511e7223 */ /* 0x080fe2000001001e */
[----:B------:R-:W4:Y:S01]  /*35f0*/  LDL.LU R37, [R1+0x4] ;  /* 0x0000040001257983 */ /* 0x000f220000300800 */
[----:B------:R-:W-:Y:S01]  /*3600*/  FFMA.FTZ R6, R27, R6, -R52 ;  /* 0x000000061b067223 */ /* 0x000fe20000010834 */
[-C--:B------:R-:W-:Y:S01]  /*3610*/  FFMA.FTZ R4, R56, -R53.reuse, R4 ;  /* 0x8000003538047223 */ /* 0x080fe20000010004 */
[-C--:B------:R-:W-:Y:S01]  /*3620*/  FFMA.FTZ R56, R55, -R53.reuse, R3 ;  /* 0x8000003537387223 */ /* 0x080fe20000010003 */
[-C--:B------:R-:W-:Y:S01]  /*3630*/  FFMA.FTZ R28, R80, -R53.reuse, R28 ;  /* 0x80000035501c7223 */ /* 0x080fe2000001001c */
[C---:B------:R-:W-:Y:S01]  /*3640*/  FMUL.FTZ R3, R33.reuse, R0 ;  /* 0x0000000021037220 */ /* 0x040fe20000410000 */
[----:B------:R-:W-:Y:S01]  /*3650*/  FMUL.FTZ R30, R33, R30 ;  /* 0x0000001e211e7220 */ /* 0x000fe20000410000 */
[----:B------:R-:W4:Y:S01]  /*3660*/  LDL.LU R35, [R1+0x8] ;  /* 0x0000080001237983 */ /* 0x000f220000300800 */
[-C--:B------:R-:W-:Y:S01]  /*3670*/  FFMA.FTZ R6, R58, -R53.reuse, R6 ;  /* 0x800000353a067223 */ /* 0x080fe20000010006 */
[----:B------:R-:W-:Y:S01]  /*3680*/  FFMA.FTZ R58, R57, -R53, R5 ;  /* 0x80000035393a7223 */ /* 0x000fe20000010005 */
[----:B------:R-:W-:Y:S01]  /*3690*/  FMUL.FTZ R5, R33, R28 ;  /* 0x0000001c21057220 */ /* 0x000fe20000410000 */
[----:B------:R-:W-:Y:S01]  /*36a0*/  F2FP.F16.F32.PACK_AB R28, R30, R3 ;  /* 0x000000031e1c723e */ /* 0x000fe200000000ff */
[--C-:B------:R-:W-:Y:S01]  /*36b0*/  FFMA.FTZ R26, R26, R27, -R52.reuse ;  /* 0x0000001b1a1a7223 */ /* 0x100fe20000010834 */
[----:B------:R-:W4:Y:S01]  /*36c0*/  LDL.LU R30, [R1] ;  /* 0x00000000011e7983 */ /* 0x000f220000300800 */
[--C-:B------:R-:W-:Y:S01]  /*36d0*/  FFMA.FTZ R18, R27, R18, -R52.reuse ;  /* 0x000000121b127223 */ /* 0x100fe20000010834 */
[----:B------:R-:W-:Y:S01]  /*36e0*/  FFMA.FTZ R23, R29, R23, -R52 ;  /* 0x000000171d177223 */ /* 0x000fe20000010834 */
[-C--:B------:R-:W-:Y:S01]  /*36f0*/  FFMA.FTZ R26, R78, -R53.reuse, R26 ;  /* 0x800000354e1a7223 */ /* 0x080fe2000001001a */
[----:B------:R-:W-:Y:S01]  /*3700*/  FFMA.FTZ R22, R27, R22, -R52 ;  /* 0x000000161b167223 */ /* 0x000fe20000010834 */
[----:B------:R-:W-:Y:S01]  /*3710*/  FFMA.FTZ R18, R70, -R53, R18 ;  /* 0x8000003546127223 */ /* 0x000fe20000010012 */
[C-C-:B------:R-:W-:Y:S01]  /*3720*/  FFMA.FTZ R19, R29.reuse, R19, -R52.reuse ;  /* 0x000000131d137223 */ /* 0x140fe20000010834 */
[C-C-:B------:R-:W-:Y:S01]  /*3730*/  FFMA.FTZ R15, R29.reuse, R15, -R52.reuse ;  /* 0x0000000f1d0f7223 */ /* 0x140fe20000010834 */
[C-C-:B------:R-:W-:Y:S01]  /*3740*/  FFMA.FTZ R11, R29.reuse, R11, -R52.reuse ;  /* 0x0000000b1d0b7223 */ /* 0x140fe20000010834 */
[--C-:B------:R-:W-:Y:S01]  /*3750*/  FFMA.FTZ R7, R29, R7, -R52.reuse ;  /* 0x000000071d077223 */ /* 0x100fe20000010834 */
[--C-:B------:R-:W-:Y:S01]  /*3760*/  FFMA.FTZ R2, R27, R2, -R52.reuse ;  /* 0x000000021b027223 */ /* 0x100fe20000010834 */
[----:B------:R-:W-:Y:S01]  /*3770*/  FMUL.FTZ R70, R33, R26 ;  /* 0x0000001a21467220 */ /* 0x000fe20000410000 */
[----:B------:R-:W-:Y:S01]  /*3780*/  FFMA.FTZ R29, R29, R38, -R52 ;  /* 0x000000261d1d7223 */ /* 0x000fe20000010834 */
[-C--:B------:R-:W-:Y:S01]  /*3790*/  FFMA.FTZ R34, R77, -R53.reuse, R25 ;  /* 0x800000354d227223 */ /* 0x080fe20000010019 */
[-C--:B------:R-:W-:Y:S01]  /*37a0*/  FFMA.FTZ R24, R76, -R53.reuse, R24 ;  /* 0x800000354c187223 */ /* 0x080fe20000010018 */
[-C--:B------:R-:W-:Y:S01]  /*37b0*/  FFMA.FTZ R38, R75, -R53.reuse, R23 ;  /* 0x800000354b267223 */ /* 0x080fe20000010017 */
[-C--:B------:R-:W-:Y:S01]  /*37c0*/  FFMA.FTZ R22, R74, -R53.reuse, R22 ;  /* 0x800000354a167223 */ /* 0x080fe20000010016 */
[C-C-:B------:R-:W-:Y:S01]  /*37d0*/  FFMA.FTZ R14, R27.reuse, R14, -R52.reuse ;  /* 0x0000000e1b0e7223 */ /* 0x140fe20000010834 */
[C---:B------:R-:W-:Y:S01]  /*37e0*/  FFMA.FTZ R10, R27.reuse, R10, -R52 ;  /* 0x0000000a1b0a7223 */ /* 0x040fe20000010834 */
[-C--:B------:R-:W-:Y:S01]  /*37f0*/  FFMA.FTZ R8, R60, -R53.reuse, R8 ;  /* 0x800000353c087223 */ /* 0x080fe20000010008 */
[-C--:B------:R-:W-:Y:S01]  /*3800*/  FFMA.FTZ R54, R54, -R53.reuse, R2 ;  /* 0x8000003536367223 */ /* 0x080fe20000010002 */
[----:B------:R-:W-:Y:S01]  /*3810*/  FFMA.FTZ R27, R27, R40, -R52 ;  /* 0x000000281b1b7223 */ /* 0x000fe20000010834 */
[----:B------:R-:W-:Y:S01]  /*3820*/  FFMA.FTZ R0, R39, -R53, R29 ;  /* 0x8000003527007223 */ /* 0x000fe2000001001d */
[----:B------:R-:W-:Y:S01]  /*3830*/  F2FP.F16.F32.PACK_AB R5, R70, R5 ;  /* 0x000000054605723e */ /* 0x000fe200000000ff */
[-C--:B------:R-:W-:Y:S01]  /*3840*/  FFMA.FTZ R12, R64, -R53.reuse, R12 ;  /* 0x80000035400c7223 */ /* 0x080fe2000001000c */
[C---:B------:R-:W-:Y:S01]  /*3850*/  FMUL.FTZ R34, R33.reuse, R34 ;  /* 0x0000002221227220 */ /* 0x040fe20000410000 */
[C---:B------:R-:W-:Y:S01]  /*3860*/  FMUL.FTZ R29, R33.reuse, R24 ;  /* 0x00000018211d7220 */ /* 0x040fe20000410000 */
[C---:B------:R-:W-:Y:S01]  /*3870*/  FMUL.FTZ R38, R33.reuse, R38 ;  /* 0x0000002621267220 */ /* 0x040fe20000410000 */
[----:B------:R-:W-:Y:S01]  /*3880*/  FMUL.FTZ R31, R33, R22 ;  /* 0x00000016211f7220 */ /* 0x000fe20000410000 */
[-C--:B------:R-:W-:Y:S01]  /*3890*/  FFMA.FTZ R50, R71, -R53.reuse, R19 ;  /* 0x8000003547327223 */ /* 0x080fe20000010013 */
[-C--:B------:R-:W-:Y:S01]  /*38a0*/  FFMA.FTZ R64, R63, -R53.reuse, R11 ;  /* 0x800000353f407223 */ /* 0x080fe2000001000b */
[-C--:B------:R-:W-:Y:S01]  /*38b0*/  FFMA.FTZ R40, R73, -R53.reuse, R21 ;  /* 0x8000003549287223 */ /* 0x080fe20000010015 */
[-C--:B------:R-:W-:Y:S01]  /*38c0*/  FFMA.FTZ R20, R72, -R53.reuse, R20 ;  /* 0x8000003548147223 */ /* 0x080fe20000010014 */
[C---:B------:R-:W-:Y:S01]  /*38d0*/  FMUL.FTZ R11, R33.reuse, R8 ;  /* 0x00000008210b7220 */ /* 0x040fe20000410000 */
[----:B------:R-:W-:Y:S01]  /*38e0*/  FMUL.FTZ R19, R33, R6 ;  /* 0x0000000621137220 */ /* 0x000fe20000410000 */
[-C--:B------:R-:W-:Y:S01]  /*38f0*/  FFMA.FTZ R26, R41, -R53.reuse, R27 ;  /* 0x80000035291a7223 */ /* 0x080fe2000001001b */
[----:B------:R-:W-:Y:S01]  /*3900*/  PRMT R6, R28, 0x7632, R6 ;  /* 0x000076321c067816 */ /* 0x000fe20000000006 */
[-C--:B------:R-:W-:Y:S01]  /*3910*/  FFMA.FTZ R10, R62, -R53.reuse, R10 ;  /* 0x800000353e0a7223 */ /* 0x080fe2000001000a */
[----:B------:R-:W-:Y:S01]  /*3920*/  PRMT R8, R5, 0x7632, R8 ;  /* 0x0000763205087816 */ /* 0x000fe20000000008 */
[----:B------:R-:W-:Y:S01]  /*3930*/  FMUL.FTZ R27, R33, R4 ;  /* 0x00000004211b7220 */ /* 0x000fe20000410000 */
[-C--:B------:R-:W-:Y:S01]  /*3940*/  FFMA.FTZ R60, R59, -R53.reuse, R7 ;  /* 0x800000353b3c7223 */ /* 0x080fe20000010007 */
[----:B------:R-:W-:Y:S01]  /*3950*/  F2FP.F16.F32.PACK_AB R34, R29, R34 ;  /* 0x000000221d22723e */ /* 0x000fe200000000ff */
[----:B------:R-:W-:Y:S01]  /*3960*/  FMUL.FTZ R40, R33, R40 ;  /* 0x0000002821287220 */ /* 0x000fe20000410000 */
[----:B------:R-:W-:Y:S01]  /*3970*/  F2FP.F16.F32.PACK_AB R38, R31, R38 ;  /* 0x000000261f26723e */ /* 0x000fe200000000ff */
[C---:B------:R-:W-:Y:S01]  /*3980*/  FMUL.FTZ R7, R33.reuse, R20 ;  /* 0x0000001421077220 */ /* 0x040fe20000410000 */
[C---:B------:R-:W-:Y:S01]  /*3990*/  FMUL.FTZ R50, R33.reuse, R50 ;  /* 0x0000003221327220 */ /* 0x040fe20000410000 */
[----:B------:R-:W-:Y:S01]  /*39a0*/  FMUL.FTZ R23, R33, R18 ;  /* 0x0000001221177220 */ /* 0x000fe20000410000 */
[-C--:B------:R-:W-:Y:S01]  /*39b0*/  FFMA.FTZ R16, R68, -R53.reuse, R16 ;  /* 0x8000003544107223 */ /* 0x080fe20000010010 */
[-C--:B------:R-:W-:Y:S01]  /*39c0*/  FFMA.FTZ R52, R69, -R53.reuse, R17 ;  /* 0x8000003545347223 */ /* 0x080fe20000010011 */
[-C--:B------:R-:W-:Y:S01]  /*39d0*/  FFMA.FTZ R68, R67, -R53.reuse, R15 ;  /* 0x8000003543447223 */ /* 0x080fe2000001000f */
[-C--:B------:R-:W-:Y:S01]  /*39e0*/  FFMA.FTZ R14, R66, -R53.reuse, R14 ;  /* 0x80000035420e7223 */ /* 0x080fe2000001000e */
[----:B------:R-:W-:Y:S01]  /*39f0*/  FMUL.FTZ R21, R33, R10 ;  /* 0x0000000a21157220 */ /* 0x000fe20000410000 */
[----:B------:R-:W-:Y:S01]  /*3a00*/  PRMT R10, R34, 0x7632, R10 ;  /* 0x00007632220a7816 */ /* 0x000fe2000000000a */
[-C--:B------:R-:W-:Y:S01]  /*3a10*/  FFMA.FTZ R66, R65, -R53.reuse, R13 ;  /* 0x8000003541427223 */ /* 0x080fe2000001000d */
[----:B------:R-:W-:Y:S01]  /*3a20*/  F2FP.F16.F32.PACK_AB R40, R7, R40 ;  /* 0x000000280728723e */ /* 0x000fe200000000ff */
[----:B------:R-:W-:Y:S01]  /*3a30*/  FMUL.FTZ R52, R33, R52 ;  /* 0x0000003421347220 */ /* 0x000fe20000410000 */
[----:B------:R-:W-:Y:S01]  /*3a40*/  F2FP.F16.F32.PACK_AB R23, R23, R50 ;  /* 0x000000321717723e */ /* 0x000fe200000000ff */
[C---:B------:R-:W-:Y:S01]  /*3a50*/  FMUL.FTZ R13, R33.reuse, R16 ;  /* 0x00000010210d7220 */ /* 0x040fe20000410000 */
[C---:B------:R-:W-:Y:S01]  /*3a60*/  FMUL.FTZ R68, R33.reuse, R68 ;  /* 0x0000004421447220 */ /* 0x040fe20000410000 */
[C---:B------:R-:W-:Y:S01]  /*3a70*/  FMUL.FTZ R25, R33.reuse, R14 ;  /* 0x0000000e21197220 */ /* 0x040fe20000410000 */
[C---:B------:R-:W-:Y:S01]  /*3a80*/  FMUL.FTZ R15, R33.reuse, R12 ;  /* 0x0000000c210f7220 */ /* 0x040fe20000410000 */
[----:B------:R-:W-:Y:S01]  /*3a90*/  PRMT R12, R40, 0x7632, R12 ;  /* 0x00007632280c7816 */ /* 0x000fe2000000000c */
[----:B------:R-:W-:Y:S01]  /*3aa0*/  FMUL.FTZ R66, R33, R66 ;  /* 0x0000004221427220 */ /* 0x000fe20000410000 */
[----:B------:R-:W-:Y:S01]  /*3ab0*/  F2FP.F16.F32.PACK_AB R13, R13, R52 ;  /* 0x000000340d0d723e */ /* 0x000fe200000000ff */
[----:B------:R-:W-:Y:S01]  /*3ac0*/  FMUL.FTZ R64, R33, R64 ;  /* 0x0000004021407220 */ /* 0x000fe20000410000 */
[----:B------:R-:W-:Y:S01]  /*3ad0*/  F2FP.F16.F32.PACK_AB R25, R25, R68 ;  /* 0x000000441919723e */ /* 0x000fe200000000ff */
[----:B------:R-:W-:Y:S01]  /*3ae0*/  FFMA.FTZ R62, R61, -R53, R9 ;  /* 0x800000353d3e7223 */ /* 0x000fe20000010009 */
[----:B------:R-:W-:Y:S01]  /*3af0*/  F2FP.F16.F32.PACK_AB R15, R15, R66 ;  /* 0x000000420f0f723e */ /* 0x000fe200000000ff */
[----:B------:R-:W-:Y:S01]  /*3b00*/  FMUL.FTZ R60, R33, R60 ;  /* 0x0000003c213c7220 */ /* 0x000fe20000410000 */
[----:B------:R-:W-:Y:S01]  /*3b10*/  F2FP.F16.F32.PACK_AB R21, R21, R64 ;  /* 0x000000401515723e */ /* 0x000fe200000000ff */
        /* <DEDUP_REMOVED lines=11> */
[----:B------:R-:W-:-:S02]  /*3bd0*/  F2FP.F16.F32.PACK_AB R17, R17, R56 ;  /* 0x000000381111723e */ /* 0x000fc400000000ff */
[----:B------:R-:W-:Y:S02]  /*3be0*/  F2FP.F16.F32.PACK_AB R9, R9, R32 ;  /* 0x000000200909723e */ /* 0x000fe400000000ff */
[----:B------:R-:W-:Y:S01]  /*3bf0*/  F2FP.F16.F32.PACK_AB R0, R33, R0 ;  /* 0x000000002100723e */ /* 0x000fe200000000ff */
[----:B------:R-:W-:Y:S01]  /*3c00*/  ULOP3.LUT UR4, UR4, 0x1, URZ, 0x3c, !UPT ;  /* 0x0000000104047892 */ /* 0x000fe2000f8e3c3f */
[----:B------:R-:W-:Y:S01]  /*3c10*/  UMOV UR5, UR10 ;  /* 0x0000000a00057c82 */ /* 0x000fe20008000000 */
[----:B------:R-:W-:Y:S01]  /*3c20*/  UMOV UR11, UR9 ;  /* 0x00000009000b7c82 */ /* 0x000fe20008000000 */
[----:B--2---:R-:W-:-:S04]  /*3c30*/  IADD3 R2, P1, R79, UR14, RZ ;  /* 0x0000000e4f027c10 */ /* 0x004fc8000ff3e0ff */
[----:B---3--:R-:W-:-:S05]  /*3c40*/  IADD3.X R3, R51, UR15, RZ, P1, !PT ;  /* 0x0000000f33037c10 */ /* 0x008fca0008ffe4ff */
[----:B------:R-:W-:Y:S04]  /*3c50*/  STG.E.U16 desc[UR12][R2.64], R28 ;  /* 0x0000001c02007986 */ /* 0x000fe8000c10150c */
[----:B------:R-:W-:Y:S04]  /*3c60*/  STG.E.U16 desc[UR12][R2.64+0x2], R6 ;  /* 0x0000020602007986 */ /* 0x000fe8000c10150c */
[----:B------:R-:W-:Y:S04]  /*3c70*/  STG.E.U16 desc[UR12][R2.64+0x4], R5 ;  /* 0x0000040502007986 */ /* 0x000fe8000c10150c */
[----:B------:R0:W-:Y:S02]  /*3c80*/  STG.E.U16 desc[UR12][R2.64+0x6], R8 ;  /* 0x0000060802007986 */ /* 0x0001e4000c10150c */
[----:B0-----:R-:W-:-:S02]  /*3c90*/  PRMT R3, R38, 0x7632, R3 ;  /* 0x0000763226037816 */ /* 0x001fc40000000003 */
[----:B------:R-:W-:Y:S02]  /*3ca0*/  PRMT R8, R13, 0x7632, R8 ;  /* 0x000076320d087816 */ /* 0x000fe40000000008 */
[----:B----4-:R-:W-:-:S04]  /*3cb0*/  IADD3 R4, P1, R37, UR14, RZ ;  /* 0x0000000e25047c10 */ /* 0x010fc8000ff3e0ff */
[----:B------:R-:W-:Y:S02]  /*3cc0*/  IADD3.X R5, R35, UR15, RZ, P1, !PT ;  /* 0x0000000f23057c10 */ /* 0x000fe40008ffe4ff */
[----:B------:R-:W-:-:S03]  /*3cd0*/  IADD3 R6, P1, R93, UR14, RZ ;  /* 0x0000000e5d067c10 */ /* 0x000fc6000ff3e0ff */
[----:B------:R-:W-:Y:S01]  /*3ce0*/  STG.E.U16 desc[UR12][R4.64], R34 ;  /* 0x0000002204007986 */ /* 0x000fe2000c10150c */
[----:B------:R-:W-:-:S03]  /*3cf0*/  IADD3.X R7, R30, UR15, RZ, P1, !PT ;  /* 0x0000000f1e077c10 */ /* 0x000fc60008ffe4ff */
[----:B------:R-:W-:Y:S01]  /*3d00*/  STG.E.U16 desc[UR12][R4.64+0x2], R10 ;  /* 0x0000020a04007986 */ /* 0x000fe2000c10150c */
[----:B------:R-:W-:-:S03]  /*3d10*/  IADD3 R2, P1, R91, UR14, RZ ;  /* 0x0000000e5b027c10 */ /* 0x000fc6000ff3e0ff */
[----:B------:R-:W-:Y:S04]  /*3d20*/  STG.E.U16 desc[UR12][R4.64+0x4], R38 ;  /* 0x0000042604007986 */ /* 0x000fe8000c10150c */
[----:B------:R0:W-:Y:S04]  /*3d30*/  STG.E.U16 desc[UR12][R4.64+0x6], R3 ;  /* 0x0000060304007986 */ /* 0x0001e8000c10150c */
[----:B------:R-:W-:Y:S01]  /*3d40*/  STG.E.U16 desc[UR12][R6.64], R40 ;  /* 0x0000002806007986 */ /* 0x000fe2000c10150c */
[----:B0-----:R-:W-:-:S03]  /*3d50*/  PRMT R5, R23, 0x7632, R5 ;  /* 0x0000763217057816 */ /* 0x001fc60000000005 */
[----:B------:R-:W-:Y:S01]  /*3d60*/  STG.E.U16 desc[UR12][R6.64+0x2], R12 ;  /* 0x0000020c06007986 */ /* 0x000fe2000c10150c */
[----:B------:R-:W-:-:S03]  /*3d70*/  IADD3.X R3, R92, UR15, RZ, P1, !PT ;  /* 0x0000000f5c037c10 */ /* 0x000fc60008ffe4ff */
[----:B------:R-:W-:Y:S01]  /*3d80*/  STG.E.U16 desc[UR12][R6.64+0x4], R23 ;  /* 0x0000041706007986 */ /* 0x000fe2000c10150c */
[----:B------:R-:W-:-:S03]  /*3d90*/  IADD3 R4, P1, R89, UR14, RZ ;  /* 0x0000000e59047c10 */ /* 0x000fc6000ff3e0ff */
[----:B------:R0:W-:Y:S01]  /*3da0*/  STG.E.U16 desc[UR12][R6.64+0x6], R5 ;  /* 0x0000060506007986 */ /* 0x0001e2000c10150c */
[----:B------:R-:W-:-:S03]  /*3db0*/  PRMT R10, R15, 0x7632, R10 ;  /* 0x000076320f0a7816 */ /* 0x000fc6000000000a */
[----:B------:R-:W-:Y:S01]  /*3dc0*/  STG.E.U16 desc[UR12][R2.64], R13 ;  /* 0x0000000d02007986 */ /* 0x000fe2000c10150c */
[----:B0-----:R-:W-:-:S03]  /*3dd0*/  PRMT R7, R25, 0x7632, R7 ;  /* 0x0000763219077816 */ /* 0x001fc60000000007 */
[----:B------:R0:W-:Y:S01]  /*3de0*/  STG.E.U16 desc[UR12][R2.64+0x2], R8 ;  /* 0x0000020802007986 */ /* 0x0001e2000c10150c */
[----:B------:R-:W-:-:S03]  /*3df0*/  IADD3.X R5, R90, UR15, RZ, P1, !PT ;  /* 0x0000000f5a057c10 */ /* 0x000fc60008ffe4ff */
[----:B------:R-:W-:Y:S01]  /*3e00*/  STG.E.U16 desc[UR12][R2.64+0x4], R25 ;  /* 0x0000041902007986 */ /* 0x000fe2000c10150c */
[----:B------:R-:W-:-:S03]  /*3e10*/  IADD3 R6, P1, R87, UR14, RZ ;  /* 0x0000000e57067c10 */ /* 0x000fc6000ff3e0ff */
[----:B------:R1:W-:Y:S04]  /*3e20*/  STG.E.U16 desc[UR12][R2.64+0x6], R7 ;  /* 0x0000060702007986 */ /* 0x0003e8000c10150c */
[----:B------:R-:W-:Y:S01]  /*3e30*/  STG.E.U16 desc[UR12][R4.64], R15 ;  /* 0x0000000f04007986 */ /* 0x000fe2000c10150c */
[----:B0-----:R-:W-:Y:S02]  /*3e40*/  PRMT R8, R11, 0x7632, R8 ;  /* 0x000076320b087816 */ /* 0x001fe40000000008 */
[----:B-1----:R-:W-:Y:S01]  /*3e50*/  PRMT R3, R21, 0x7632, R3 ;  /* 0x0000763215037816 */ /* 0x002fe20000000003 */
[----:B------:R-:W-:Y:S01]  /*3e60*/  STG.E.U16 desc[UR12][R4.64+0x2], R10 ;  /* 0x0000020a04007986 */ /* 0x000fe2000c10150c */
[----:B------:R-:W-:-:S03]  /*3e70*/  IADD3.X R7, R88, UR15, RZ, P1, !PT ;  /* 0x0000000f58077c10 */ /* 0x000fc60008ffe4ff */
[----:B------:R-:W-:Y:S01]  /*3e80*/  STG.E.U16 desc[UR12][R4.64+0x4], R21 ;  /* 0x0000041504007986 */ /* 0x000fe2000c10150c */
[----:B------:R-:W-:-:S03]  /*3e90*/  IADD3 R2, P1, R85, UR14, RZ ;  /* 0x0000000e55027c10 */ /* 0x000fc6000ff3e0ff */
[----:B------:R0:W-:Y:S04]  /*3ea0*/  STG.E.U16 desc[UR12][R4.64+0x6], R3 ;  /* 0x0000060304007986 */ /* 0x0001e8000c10150c */
[----:B------:R-:W-:Y:S01]  /*3eb0*/  STG.E.U16 desc[UR12][R6.64], R11 ;  /* 0x0000000b06007986 */ /* 0x000fe2000c10150c */
[----:B0-----:R-:W-:-:S03]  /*3ec0*/  PRMT R5, R19, 0x7632, R5 ;  /* 0x0000763213057816 */ /* 0x001fc60000000005 */
        /* <DEDUP_REMOVED lines=18> */
[----:B------:R-:W-:Y:S05]  /*3ff0*/  @!P0 BRA `(.L_x_1617) ;  /* 0xffffffc400388947 */ /* 0x000fea000383ffff */
.L_x_1605:
        /* <DEDUP_REMOVED lines=10> */
[----:B------:R-:W1:Y:S01]  /*40a0*/  LDC.64 R18, c[0x0][0x258] ;  /* 0x00009600ff127b82 */ /* 0x000e620000000a00 */
[----:B------:R-:W3:Y:S01]  /*40b0*/  S2R R16, SR_TID.X ;  /* 0x0000000000107919 */ /* 0x000ee20000002100 */
[----:B------:R-:W-:Y:S01]  /*40c0*/  IMAD.MOV.U32 R15, RZ, RZ, -0x1 ;  /* 0xffffffffff0f7424 */ /* 0x000fe200078e00ff */
[----:B------:R-:W-:Y:S01]  /*40d0*/  HFMA2.MMA R10, -RZ, RZ, 0, 1.1920928955078125e-06 ;  /* 0x00000014ff0a7435 */ /* 0x000fe200000001ff */
[----:B-1----:R-:W-:Y:S02]  /*40e0*/  LOP3.LUT R12, RZ, R18, RZ, 0x33, !PT ;  /* 0x00000012ff0c7212 */ /* 0x002fe400078e33ff */
[----:B0-2---:R-:W-:Y:S02]  /*40f0*/  LOP3.LUT R3, RZ, R19, RZ, 0x33, !PT ;  /* 0x00000013ff037212 */ /* 0x005fe400078e33ff */
[----:B------:R-:W-:-:S04]  /*4100*/  ISETP.GT.U32.AND P0, PT, R12, -0x3, PT ;  /* 0xfffffffd0c00780c */ /* 0x000fc80003f04070 */
[C---:B------:R-:W-:Y:S02]  /*4110*/  ISETP.GT.AND.EX P0, PT, R3.reuse, -0x1, PT, P0 ;  /* 0xffffffff0300780c */ /* 0x040fe40003f04300 */
[----:B---3--:R-:W-:Y:S02]  /*4120*/  SHF.R.U32.HI R14, RZ, 0x5, R16 ;  /* 0x00000005ff0e7819 */ /* 0x008fe40000011610 */
        /* <DEDUP_REMOVED lines=27> */
[----:B------:R-:W-:Y:S01]  /*42e0*/  SEL R4, R19, RZ, P0 ;  /* 0x000000ff13047207 */ /* 0x000fe20000000000 */
[----:B------:R-:W-:Y:S01]  /*42f0*/  VIADD R0, R0, 0x1 ;  /* 0x0000000100007836 */ /* 0x000fe20000000000 */
[----:B------:R-:W-:-:S02]  /*4300*/  IADD3 R8, P0, R14, 0xa, RZ ;  /* 0x0000000a0e087810 */ /* 0x000fc40007f1e0ff */
[----:B------:R-:W-:Y:S02]  /*4310*/  IADD3 R7, P1, R14, 0x14, RZ ;  /* 0x000000140e077810 */ /* 0x000fe40007f3e0ff */
[----:B------:R-:W-:Y:S02]  /*4320*/  IADD3.X R6, RZ, RZ, RZ, P0, !PT ;  /* 0x000000ffff067210 */ /* 0x000fe400007fe4ff */
[----:B------:R-:W-:Y:S02]  /*4330*/  IADD3.X R5, RZ, RZ, RZ, P1, !PT ;  /* 0x000000ffff057210 */ /* 0x000fe40000ffe4ff */
[C---:B------:R-:W-:Y:S02]  /*4340*/  SHF.L.U64.HI R4, R15.reuse, 0x5, R4 ;  /* 0x000000050f047819 */ /* 0x040fe40000010204 */
[----:B------:R-:W-:Y:S02]  /*4350*/  SHF.L.U32 R3, R15, 0x5, RZ ;  /* 0x000000050f037819 */ /* 0x000fe400000006ff */
[----:B------:R-:W-:-:S02]  /*4360*/  LOP3.LUT R2, R2, 0x3, RZ, 0xc0, !PT ;  /* 0x0000000302027812 */ /* 0x000fc400078ec0ff */
[----:B------:R-:W-:-:S07]  /*4370*/  LOP3.LUT R0, R0, 0x3, RZ, 0xc0, !PT ;  /* 0x0000000300007812 */ /* 0x000fce00078ec0ff */
.L_x_1634:
        /* <DEDUP_REMOVED lines=46> */
.L_x_1621:
[----:B------:R-:W-:Y:S05]  /*4660*/  BSYNC B1 ;  /* 0x0000000000017941 */ /* 0x000fea0003800000 */
.L_x_1620:
        /* <DEDUP_REMOVED lines=21> */
.L_x_1624:
        /* <DEDUP_REMOVED lines=55> */
.L_x_1623:
[----:B------:R-:W-:Y:S05]  /*4b30*/  BSYNC B1 ;  /* 0x0000000000017941 */ /* 0x000fea0003800000 */
.L_x_1622:
        /* <DEDUP_REMOVED lines=35> */
.L_x_1626:
[----:B------:R-:W-:Y:S05]  /*4d70*/  BSYNC B1 ;  /* 0x0000000000017941 */ /* 0x000fea0003800000 */
.L_x_1625:
        /* <DEDUP_REMOVED lines=15> */
.L_x_1619:
[----:B------:R-:W-:Y:S05]  /*4e70*/  BSYNC B0 ;  /* 0x0000000000007941 */ /* 0x000fea0003800000 */
.L_x_1618:
        /* <DEDUP_REMOVED lines=27> */
[----:B0-----:R-:W-:Y:S01]  /*5030*/  IMAD.MOV.U32 R15, RZ, RZ, 0xffff ;  /* 0x0000ffffff0f7424 */ /* 0x001fe200078e00ff */
        /* <DEDUP_REMOVED lines=21> */
.L_x_1643:
[----:B------:R-:W0:Y:S01]  /*5190*/  LDC.64 R18, c[0x0][0x218] ;  /* 0x00008600ff127b82 */ /* 0x000e220000000a00 */
[----:B------:R-:W-:Y:S01]  /*51a0*/  ISETP.NE.AND P1, PT, R47, RZ, PT ;  /* 0x000000ff2f00720c */ /* 0x000fe20003f25270 */
[----:B--2---:R-:W-:Y:S01]  /*51b0*/  FADD.FTZ R22, R28, R23 ;  /* 0x000000171c167221 */ /* 0x004fe20000010000 */
[----:B------:R-:W-:Y:S02]  /*51c0*/  LEA.HI R15, R16, R9, RZ, 0x1c ;  /* 0x00000009100f7211 */ /* 0x000fe400078fe0ff */
[----:B------:R-:W-:Y:S02]  /*51d0*/  ISETP.NE.AND P2, PT, R2, 0x1, PT ;  /* 0x000000010200780c */ /* 0x000fe40003f45270 */
[----:B------:R-:W-:Y:S01]  /*51e0*/  LEA.HI R26, R16, 0x14, RZ, 0x1c ;  /* 0x00000014101a7811 */ /* 0x000fe200078fe0ff */
[----:B------:R-:W1:Y:S06]  /*51f0*/  LDC.64 R20, c[0x0][0x220] ;  /* 0x00008800ff147b82 */ /* 0x000e6c0000000a00 */
[----:B------:R-:W-:-:S02]  /*5200*/  @!P1 F2FP.F16.F32.PACK_AB R17, RZ, R30 ;  /* 0x0000001eff11923e */ /* 0x000fc400000000ff */
[----:B------:R-:W-:Y:S01]  /*5210*/  @!P1 F2FP.F16.F32.PACK_AB R22, RZ, R22 ;  /* 0x00000016ff16923e */ /* 0x000fe200000000ff */
        /* <DEDUP_REMOVED lines=36> */
.L_x_1653:
[----:B--2---:R-:W-:Y:S01]  /*5460*/  FADD.FTZ R17, R25, R23 ;  /* 0x0000001719117221 */ /* 0x004fe20000010000 */
[----:B------:R-:W-:Y:S02]  /*5470*/  @!P1 F2FP.F16.F32.PACK_AB R15, RZ, R31 ;  /* 0x0000001fff0f923e */ /* 0x000fe400000000ff */
[----:B------:R-:W-:Y:S02]  /*5480*/  ISETP.NE.AND P2, PT, R2, 0x2, PT ;  /* 0x000000020200780c */ /* 0x000fe40003f45270 */
[----:B------:R-:W-:Y:S01]  /*5490*/  @!P1 F2FP.F16.F32.PACK_AB R17, RZ, R17 ;  /* 0x00000011ff11923e */ /* 0x000fe200000000ff */
        /* <DEDUP_REMOVED lines=35> */
.L_x_1663:
[----:B--2---:R-:W-:Y:S01]  /*56d0*/  FADD.FTZ R17, R25, R23 ;  /* 0x0000001719117221 */ /* 0x004fe20000010000 */
[----:B------:R-:W-:Y:S02]  /*56e0*/  @!P1 F2FP.F16.F32.PACK_AB R15, RZ, R31 ;  /* 0x0000001fff0f923e */ /* 0x000fe400000000ff */
[----:B------:R-:W-:Y:S02]  /*56f0*/  LEA.HI R26, R16, 0x3c, RZ, 0x1c ;  /* 0x0000003c101a7811 */ /* 0x000fe400078fe0ff */
[----:B------:R-:W-:Y:S01]  /*5700*/  @!P1 F2FP.F16.F32.PACK_AB R17, RZ, R17 ;  /* 0x00000011ff11923e */ /* 0x000fe200000000ff */
[----:B------:R3:W-:Y:S04]  /*5710*/  @!P1 STG.E.U16 desc[UR12][R18.64+0x50], R15 ;  /* 0x0000500f12009986 */ /* 0x0007e8000c10150c */
[----:B------:R3:W-:Y:S02]  /*5720*/  @!P1 STG.E.U16 desc[UR12][R20.64+0x50], R17 ;  /* 0x0000501114009986 */ /* 0x0007e4000c10150c */
.L_x_1629:
[----:B------:R-:W-:Y:S05]  /*5730*/  BSYNC B0 ;  /* 0x0000000000007941 */ /* 0x000fea0003800000 */
.L_x_1628:
        /* <DEDUP_REMOVED lines=14> */
[----:B------:R-:W-:Y:S01]  /*5820*/  HFMA2.MMA R33, -RZ, RZ, 0, 0 ;  /* 0x00000000ff217435 */ /* 0x000fe200000001ff */
[----:B------:R-:W-:Y:S01]  /*5830*/  @!P0 SHF.L.U32 R21, R47, 0x1, RZ ;  /* 0x000000012f158819 */ /* 0x000fe200000006ff */
[----:B------:R-:W-:Y:S01]  /*5840*/  IMAD.MOV.U32 R29, RZ, RZ, RZ ;  /* 0x000000ffff1d7224 */ /* 0x000fe200078e00ff */
[----:B------:R-:W-:Y:S01]  /*5850*/  @!P0 IADD3 R20, R26, 0x28, RZ ;  /* 0x000000281a148810 */ /* 0x000fe20007ffe0ff */
[----:B------:R-:W-:Y:S01]  /*5860*/  IMAD.MOV.U32 R34, RZ, RZ, 0xffff ;  /* 0x0000ffffff227424 */ /* 0x000fe200078e00ff */
[----:B------:R-:W-:Y:S02]  /*5870*/  @!P0 LOP3.LUT R25, R25, R28, RZ, 0x3c, !PT ;  /* 0x0000001c19198212 */ /* 0x000fe400078e3cff */
[----:B------:R-:W-:Y:S02]  /*5880*/  @!P0 LEA R30, R47, UR4, 0x7 ;  /* 0x000000042f1e8c11 */ /* 0x000fe4000f8e38ff */
[----:B------:R-:W-:-:S02]  /*5890*/  @!P0 LOP3.LUT R20, R20, R21, RZ, 0x3c, !PT ;  /* 0x0000001514148212 */ /* 0x000fc400078e3cff */
[----:B------:R-:W-:Y:S02]  /*58a0*/  @!P0 LEA R31, R47, UR4, 0x7 ;  /* 0x000000042f1f8c11 */ /* 0x000fe4000f8e38ff */
[----:B------:R-:W-:Y:S02]  /*58b0*/  @!P0 LEA R25, R25, R30, 0x2 ;  /* 0x0000001e19198211 */ /* 0x000fe400078e10ff */
[----:B------:R-:W-:Y:S02]  /*58c0*/  @!P0 LEA R31, R20, R31, 0x2 ;  /* 0x0000001f141f8211 */ /* 0x000fe400078e10ff */
[----:B0-----:R-:W-:Y:S01]  /*58d0*/  MOV R15, 0xffff ;  /* 0x0000ffff000f7802 */ /* 0x001fe20000000f00 */
[----:B------:R-:W0:Y:S01]  /*58e0*/  @!P0 LDS R28, [R25+0x500] ;  /* 0x00050000191c8984 */ /* 0x000e220000000800 */
[----:B------:R-:W-:Y:S02]  /*58f0*/  @!P0 IADD3 R20, R26, 0x3c, RZ ;  /* 0x0000003c1a148810 */ /* 0x000fe40007ffe0ff */
[----:B------:R-:W-:Y:S01]  /*5900*/  @!P0 SHF.L.U32 R23, R47, 0x1, RZ ;  /* 0x000000012f178819 */ /* 0x000fe200000006ff */
[----:B------:R3:W-:Y:S01]  /*5910*/  @!P0 LDS R27, [R25] ;  /* 0x00000000191b8984 */ /* 0x0007e20000000800 */
[----:B------:R-:W-:-:S02]  /*5920*/  MOV R22, 0xffff ;  /* 0x0000ffff00167802 */ /* 0x000fc40000000f00 */
[----:B------:R-:W-:Y:S01]  /*5930*/  @!P0 LOP3.LUT R20, R20, R23, RZ, 0x3c, !PT ;  /* 0x0000001714148212 */ /* 0x000fe200078e3cff */
[----:B------:R-:W-:Y:S01]  /*5940*/  @!P0 LDS R36, [R31+0x500] ;  /* 0x000500001f248984 */ /* 0x000fe20000000800 */
[----:B------:R-:W-:Y:S02]  /*5950*/  @!P0 LEA R37, R47, UR4, 0x7 ;  /* 0x000000042f258c11 */ /* 0x000fe4000f8e38ff */
[----:B------:R-:W-:Y:S01]  /*5960*/  MOV R24, 0xffff ;  /* 0x0000ffff00187802 */ /* 0x000fe20000000f00 */
[----:B------:R4:W-:Y:S01]  /*5970*/  @!P0 LDS R35, [R31] ;  /* 0x000000001f238984 */ /* 0x0009e20000000800 */
[----:B------:R-:W-:Y:S01]  /*5980*/  @!P0 LEA R37, R20, R37, 0x2 ;  /* 0x0000002514258211 */ /* 0x000fe200078e10ff */
[----:B---3--:R-:W-:Y:S01]  /*5990*/  HFMA2.MMA R25, -RZ, RZ, 0, 0 ;  /* 0x00000000ff197435 */ /* 0x008fe200000001ff */
[----:B------:R-:W-:Y:S01]  /*59a0*/  MOV R46, 0xffff ;  /* 0x0000ffff002e7802 */ /* 0x000fe20000000f00 */
[----:B-1----:R-:W1:Y:S01]  /*59b0*/  SHFL.BFLY PT, R21, R18, 0x8, 0x101f ;  /* 0x0d101f0012157f89 */ /* 0x002e6200000e0000 */
[----:B------:R-:W-:-:S02]  /*59c0*/  MOV R17, 0xffff ;  /* 0x0000ffff00117802 */ /* 0x000fc40000000f00 */
[----:B------:R-:W-:Y:S01]  /*59d0*/  MOV R41, 0xffff ;  /* 0x0000ffff00297802 */ /* 0x000fe20000000f00 */
[----:B--2---:R-:W2:Y:S01]  /*59e0*/  SHFL.BFLY PT, R23, R19, 0x8, 0x101f ;  /* 0x0d101f0013177f89 */ /* 0x004ea200000e0000 */
[----:B----4-:R-:W-:Y:S02]  /*59f0*/  MOV R31, RZ ;  /* 0x000000ff001f7202 */ /* 0x010fe40000000f00 */
[----:B------:R-:W-:Y:S01]  /*5a00*/  MOV R39, RZ ;  /* 0x000000ff00277202 */ /* 0x000fe20000000f00 */
[----:B------:R-:W3:Y:S01]  /*5a10*/  @!P0 LDS R42, [R37] ;  /* 0x00000000252a8984 */ /* 0x000ee20000000800 */
[----:B------:R-:W-:Y:S02]  /*5a20*/  MOV R43, 0xffff ;  /* 0x0000ffff002b7802 */ /* 0x000fe40000000f00 */
[----:B------:R-:W-:Y:S01]  /*5a30*/  MOV R49, 0xffff ;  /* 0x0000ffff00317802 */ /* 0x000fe20000000f00 */
[----:B------:R4:W5:Y:S01]  /*5a40*/  @!P0 LDS R44, [R37+0x500] ;  /* 0x00050000252c8984 */ /* 0x0009620000000800 */
[----:B------:R-:W-:Y:S01]  /*5a50*/  MOV R51, 0xffff ;  /* 0x0000ffff00337802 */ /* 0x000fe20000000f00 */
[----:B----4-:R-:W-:Y:S01]  /*5a60*/  HFMA2.MMA R37, -RZ, RZ, 0, 0 ;  /* 0x00000000ff257435 */ /* 0x010fe200000001ff */
[----:B0-----:R-:W-:Y:S01]  /*5a70*/  @!P0 MOV R29, R28 ;  /* 0x0000001c001d8202 */ /* 0x001fe20000000f00 */
[----:B-1----:R-:W-:Y:S01]  /*5a80*/  FADD.FTZ R21, R21, R18 ;  /* 0x0000001215157221 */ /* 0x002fe20000010000 */
[----:B------:R-:W-:-:S02]  /*5a90*/  MOV R28, 0xffff ;  /* 0x0000ffff001c7802 */ /* 0x000fc40000000f00 */
[----:B------:R-:W-:Y:S01]  /*5aa0*/  @!P0 MOV R25, R27 ;  /* 0x0000001b00198202 */ /* 0x000fe20000000f00 */
[----:B------:R-:W0:Y:S01]  /*5ab0*/  SHFL.BFLY PT, R32, R29, 0x8, 0x101f ;  /* 0x0d101f001d207f89 */ /* 0x000e2200000e0000 */
[----:B--2---:R-:W-:Y:S01]  /*5ac0*/  FADD.FTZ R18, R23, R19 ;  /* 0x0000001317127221 */ /* 0x004fe20000010000 */
[----:B------:R-:W-:Y:S02]  /*5ad0*/  MOV R23, 0xffff ;  /* 0x0000ffff00177802 */ /* 0x000fe40000000f00 */
[----:B------:R-:W-:Y:S01]  /*5ae0*/  @!P0 MOV R33, R36 ;  /* 0x0000002400218202 */ /* 0x000fe20000000f00 */
[----:B------:R-:W1:Y:S01]  /*5af0*/  SHFL.BFLY PT, R20, R21, 0x4, 0x101f ;  /* 0x0c901f0015147f89 */ /* 0x000e6200000e0000 */
[----:B------:R-:W-:Y:S02]  /*5b00*/  MOV R36, 0xffff ;  /* 0x0000ffff00247802 */ /* 0x000fe40000000f00 */
[----:B------:R-:W-:Y:S01]  /*5b10*/  @!P0 MOV R31, R35 ;  /* 0x00000023001f8202 */ /* 0x000fe20000000f00 */
[----:B------:R-:W2:Y:S01]  /*5b20*/  SHFL.BFLY PT, R30, R25, 0x8, 0x101f ;  /* 0x0d101f00191e7f89 */ /* 0x000ea200000e0000 */
[----:B------:R-:W-:Y:S01]  /*5b30*/  MOV R27, 0xffff ;  /* 0x0000ffff001b7802 */ /* 0x000fe20000000f00 */
[----:B------:R-:W-:-:S02]  /*5b40*/  IMAD.MOV.U32 R35, RZ, RZ, 0xffff ;  /* 0x0000ffffff237424 */ /* 0x000fc400078e00ff */
[----:B------:R-:W4:Y:S04]  /*5b50*/  SHFL.BFLY PT, R40, R33, 0x8, 0x101f ;  /* 0x0d101f0021287f89 */ /* 0x000f2800000e0000 */
[----:B------:R-:W4:Y:S01]  /*5b60*/  SHFL.BFLY PT, R38, R31, 0x8, 0x101f ;  /* 0x0d101f001f267f89 */ /* 0x000f2200000e0000 */
[----:B---3--:R-:W-:Y:S01]  /*5b70*/  @!P0 MOV R37, R42 ;  /* 0x0000002a00258202 */ /* 0x008fe20000000f00 */
[----:B------:R-:W-:Y:S02]  /*5b80*/  IMAD.MOV.U32 R42, RZ, RZ, 0xffff ;  /* 0x0000ffffff2a7424 */ /* 0x000fe400078e00ff */
[----:B------:R-:W3:Y:S01]  /*5b90*/  SHFL.BFLY PT, R23, R18, 0x4, 0x101f ;  /* 0x0c901f0012177f89 */ /* 0x000ee200000e0000 */
[----:B-----5:R-:W-:Y:S01]  /*5ba0*/  @!P0 MOV R39, R44 ;  /* 0x0000002c00278202 */ /* 0x020fe20000000f00 */
[----:B0-----:R-:W-:Y:S01]  /*5bb0*/  FADD.FTZ R32, R32, R29 ;  /* 0x0000001d20207221 */ /* 0x001fe20000010000 */
[----:B------:R-:W-:Y:S01]  /*5bc0*/  MOV R44, 0xffff ;  /* 0x0000ffff002c7802 */ /* 0x000fe20000000f00 */
        /* <DEDUP_REMOVED lines=52> */
[----:B------:R-:W-:Y:S01]  /*5f10*/  @!P0 F2FP.F16.F32.PACK_AB R23, RZ, R19 ;  /* 0x00000013ff17823e */ /* 0x000fe200000000ff */
[----:B-1----:R-:W-:Y:S01]  /*5f20*/  FADD.FTZ R39, R18, R27 ;  /* 0x0000001b12277221 */ /* 0x002fe20000010000 */
[----:B------:R-:W1:Y:S02]  /*5f30*/  SHFL.BFLY PT, R51, R38, 0x2, 0x101f ;  /* 0x0c501f0026337f89 */ /* 0x000e6400000e0000 */
[----:B------:R-:W-:Y:S01]  /*5f40*/  PRMT R17, R23, 0x7610, R17 ;  /* 0x0000761017117816 */ /* 0x000fe20000000011 */
[----:B--2---:R-:W-:Y:S02]  /*5f50*/  FADD.FTZ R23, R34, R35 ;  /* 0x0000002322177221 */ /* 0x004fe40000010000 */
[----:B------:R-:W2:Y:S01]  /*5f60*/  @!P0 LDC.64 R28, c[0x0][0x220] ;  /* 0x00008800ff1c8b82 */ /* 0x000ea20000000a00 */
[----:B------:R-:W-:Y:S01]  /*5f70*/  @!P0 F2FP.F16.F32.PACK_AB R39, RZ, R39 ;  /* 0x00000027ff27823e */ /* 0x000fe200000000ff */
[----:B----4-:R-:W-:-:S04]  /*5f80*/  @!P0 IMAD.WIDE R20, R37, 0x2, R20 ;  /* 0x0000000225148825 */ /* 0x010fc800078e0214 */
[----:B---3--:R-:W-:Y:S01]  /*5f90*/  FADD.FTZ R25, R25, R36 ;  /* 0x0000002419197221 */ /* 0x008fe20000010000 */
[----:B------:R-:W-:Y:S01]  /*5fa0*/  @!P0 F2FP.F16.F32.PACK_AB R23, RZ, R23 ;  /* 0x00000017ff17823e */ /* 0x000fe200000000ff */
        /* <DEDUP_REMOVED lines=9> */
[----:B------:R-:W-:Y:S02]  /*6040*/  @!P0 F2FP.F16.F32.PACK_AB R15, RZ, R40 ;  /* 0x00000028ff0f823e */ /* 0x000fe400000000ff */
[----:B-1----:R-:W-:Y:S01]  /*6050*/  FADD.FTZ R38, R38, R51 ;  /* 0x0000003326267221 */ /* 0x002fe20000010000 */
[----:B--2---:R-:W-:Y:S01]  /*6060*/  @!P0 IMAD.WIDE R28, R37, 0x2, R28 ;  /* 0x00000002251c8825 */ /* 0x004fe200078e021c */
[----:B0-----:R-:W-:-:S02]  /*6070*/  MOV R33, 0xffff ;  /* 0x0000ffff00217802 */ /* 0x001fc40000000f00 */
[----:B------:R-:W-:Y:S02]  /*6080*/  MOV R17, 0xffff ;  /* 0x0000ffff00117802 */ /* 0x000fe40000000f00 */
[----:B-----5:R-:W-:Y:S02]  /*6090*/  @!P0 F2FP.F16.F32.PACK_AB R21, RZ, R25 ;  /* 0x00000019ff15823e */ /* 0x020fe400000000ff */
[----:B------:R-:W-:Y:S01]  /*60a0*/  PRMT R20, R23, 0x7610, R20 ;  /* 0x0000761017147816 */ /* 0x000fe20000000014 */
[C---:B---3--:R-:W-:Y:S01]  /*60b0*/  @!P0 IMAD.WIDE R26, R37.reuse, 0x2, R26 ;  /* 0x00000002251a8825 */ /* 0x048fe200078e021a */
[----:B------:R-:W-:Y:S01]  /*60c0*/  @!P0 F2FP.F16.F32.PACK_AB R25, RZ, R41 ;  /* 0x00000029ff19823e */ /* 0x000fe200000000ff */
        /* <DEDUP_REMOVED lines=8> */
.L_x_1697:
[----:B-1----:R-:W0:Y:S01]  /*6150*/  @!P0 LDC.64 R18, c[0x0][0x218] ;  /* 0x00008600ff128b82 */ /* 0x002e220000000a00 */
[----:B--2---:R-:W-:Y:S01]  /*6160*/  FADD.FTZ R17, R38, R23 ;  /* 0x0000001726117221 */ /* 0x004fe20000010000 */
[----:B------:R-:W-:-:S04]  /*6170*/  @!P0 F2FP.F16.F32.PACK_AB R15, RZ, R33 ;  /* 0x00000021ff0f823e */ /* 0x000fc800000000ff */
[----:B------:R-:W-:Y:S02]  /*6180*/  @!P0 F2FP.F16.F32.PACK_AB R17, RZ, R17 ;  /* 0x00000011ff11823e */ /* 0x000fe400000000ff */
[----:B------:R-:W1:Y:S01]  /*6190*/  @!P0 LDC.64 R20, c[0x0][0x220] ;  /* 0x00008800ff148b82 */ /* 0x000e620000000a00 */
[----:B0-----:R-:W-:-:S05]  /*61a0*/  @!P0 IMAD.WIDE R18, R37, 0x2, R18 ;  /* 0x0000000225128825 */ /* 0x001fca00078e0212 */
[----:B------:R4:W-:Y:S01]  /*61b0*/  @!P0 STG.E.U16 desc[UR12][R18.64+0x78], R15 ;  /* 0x0000780f12008986 */ /* 0x0009e2000c10150c */
[----:B-1----:R-:W-:-:S05]  /*61c0*/  @!P0 IMAD.WIDE R20, R37, 0x2, R20 ;  /* 0x0000000225148825 */ /* 0x002fca00078e0214 */
[----:B------:R4:W-:Y:S02]  /*61d0*/  @!P0 STG.E.U16 desc[UR12][R20.64+0x78], R17 ;  /* 0x0000781114008986 */ /* 0x0009e4000c10150c */
.L_x_1627:
        /* <DEDUP_REMOVED lines=8> */
.L_x_1630:
[----:B------:R-:W-:Y:S01]  /*6260*/  HFMA2.MMA R17, -RZ, RZ, 0, 4.76837158203125e-07 ;  /* 0x00000008ff117435 */ /* 0x000fe200000001ff */
[----:B-1----:R-:W-:Y:S01]  /*6270*/  MOV R24, R18 ;  /* 0x0000001200187202 */ /* 0x002fe20000000f00 */
[----:B0-----:R-:W-:Y:S01]  /*6280*/  IMAD.MOV.U32 R15, RZ, RZ, 0xffff ;  /* 0x0000ffffff0f7424 */ /* 0x001fe200078e00ff */
[----:B------:R-:W-:-:S08]  /*6290*/  MOV R22, 0x101f ;  /* 0x0000101f00167802 */ /* 0x000fd00000000f00 */
[----:B--2---:R-:W-:Y:S05]  /*62a0*/  WARPSYNC.COLLECTIVE R15, `(.L_x_1635) ;  /* 0x000000000f087348 */ /* 0x004fea0003c00000 */
[----:B------:R0:W1:Y:S02]  /*62b0*/  SHFL.BFLY P2, R23, R24, R17, R22 ;  /* 0x0c00001118177389 */ /* 0x0000640000040016 */
[----:B012---:R-:W-:Y:S01]  /*62c0*/  ENDCOLLECTIVE ;  /* 0x000000000000791b */ /* 0x007fe20003800000 */
.L_x_1635:
[----:B------:R-:W-:Y:S02]  /*62d0*/  MOV R24, R19 ;  /* 0x0000001300187202 */ /* 0x000fe40000000f00 */
[----:B------:R-:W-:-:S07]  /*62e0*/  MOV R21, R23 ;  /* 0x0000001700157202 */ /* 0x000fce0000000f00 */
[----:B------:R-:W-:Y:S05]  /*62f0*/  WARPSYNC.COLLECTIVE R15, `(.L_x_1636) ;  /* 0x000000000f087348 */ /* 0x000fea0003c00000 */
[----:B------:R0:W1:Y:S02]  /*6300*/  SHFL.BFLY P2, R23, R24, R17, R22 ;  /* 0x0c00001118177389 */ /* 0x0000640000040016 */
[----:B01----:R-:W-:Y:S01]  /*6310*/  ENDCOLLECTIVE ;  /* 0x000000000000791b */ /* 0x003fe20003800000 */
.L_x_1636:
[----:B------:R-:W-:Y:S01]  /*6320*/  FADD.FTZ R21, R21, R18 ;  /* 0x0000001215157221 */ /* 0x000fe20000010000 */
[----:B------:R-:W-:-:S04]  /*6330*/  HFMA2.MMA R17, -RZ, RZ, 0, 2.384185791015625e-07 ;  /* 0x00000004ff117435 */ /* 0x000fc800000001ff */
[----:B------:R-:W-:Y:S02]  /*6340*/  MOV R24, R21 ;  /* 0x0000001500187202 */ /* 0x000fe40000000f00 */
[----:B------:R-:W-:-:S07]  /*6350*/  MOV R20, R23 ;  /* 0x0000001700147202 */ /* 0x000fce0000000f00 */
[----:B------:R-:W-:Y:S05]  /*6360*/  WARPSYNC.COLLECTIVE R15, `(.L_x_1637) ;  /* 0x000000000f087348 */ /* 0x000fea0003c00000 */
[----:B------:R0:W1:Y:S02]  /*6370*/  SHFL.BFLY P2, R23, R24, R17, R22 ;  /* 0x0c00001118177389 */ /* 0x0000640000040016 */
[----:B01----:R-:W-:Y:S01]  /*6380*/  ENDCOLLECTIVE ;  /* 0x000000000000791b */ /* 0x003fe20003800000 */
.L_x_1637:
[----:B------:R-:W-:-:S05]  /*6390*/  FADD.FTZ R20, R20, R19 ;  /* 0x0000001314147221 */ /* 0x000fca0000010000 */
[----:B------:R-:W-:Y:S02]  /*63a0*/  MOV R24, R20 ;  /* 0x0000001400187202 */ /* 0x000fe40000000f00 */
[----:B------:R-:W-:-:S07]  /*63b0*/  MOV R26, R23 ;  /* 0x00000017001a7202 */ /* 0x000fce0000000f00 */
[----:B------:R-:W-:Y:S05]  /*63c0*/  WARPSYNC.COLLECTIVE R15, `(.L_x_1638) ;  /* 0x000000000f087348 */ /* 0x000fea0003c00000 */
[----:B------:R0:W1:Y:S02]  /*63d0*/  SHFL.BFLY P2, R23, R24, R17, R22 ;  /* 0x0c00001118177389 */ /* 0x0000640000040016 */
[----:B01----:R-:W-:Y:S01]  /*63e0*/  ENDCOLLECTIVE ;  /* 0x000000000000791b */ /* 0x003fe20003800000 */
.L_x_1638:
[----:B------:R-:W-:-:S05]  /*63f0*/  FADD.FTZ R26, R21, R26 ;  /* 0x0000001a151a7221 */ /* 0x000fca0000010000 */
[----:B------:R-:W-:Y:S01]  /*6400*/  MOV R24, R26 ;  /* 0x0000001a00187202 */ /* 0x000fe20000000f00 */
[----:B------:R-:W-:Y:S01]  /*6410*/  IMAD.MOV.U32 R17, RZ, RZ, 0x2 ;  /* 0x00000002ff117424 */ /* 0x000fe200078e00ff */
[----:B------:R-:W-:-:S07]  /*6420*/  MOV R25, R23 ;  /* 0x0000001700197202 */ /* 0x000fce0000000f00 */
[----:B------:R-:W-:Y:S05]  /*6430*/  WARPSYNC.COLLECTIVE R15, `(.L_x_1639) ;  /* 0x000000000f087348 */ /* 0x000fea0003c00000 */
[----:B------:R0:W1:Y:S02]  /*6440*/  SHFL.BFLY P2, R23, R24, R17, R22 ;  /* 0x0c00001118177389 */ /* 0x0000640000040016 */
[----:B01----:R-:W-:Y:S01]  /*6450*/  ENDCOLLECTIVE ;  /* 0x000000000000791b */ /* 0x003fe20003800000 */
.L_x_1639:
[----:B------:R-:W-:-:S05]  /*6460*/  FADD.FTZ R25, R20, R25 ;  /* 0x0000001914197221 */ /* 0x000fca0000010000 */
[----:B------:R-:W-:Y:S02]  /*6470*/  MOV R24, R25 ;  /* 0x0000001900187202 */ /* 0x000fe40000000f00 */
[----:B------:R-:W-:-:S07]  /*6480*/  MOV R27, R23 ;  /* 0x00000017001b7202 */ /* 0x000fce0000000f00 */
[----:B------:R-:W-:Y:S05]  /*6490*/  WARPSYNC.COLLECTIVE R15, `(.L_x_1640) ;  /* 0x000000000f087348 */ /* 0x000fea0003c00000 */
[----:B------:R0:W1:Y:S02]  /*64a0*/  SHFL.BFLY P2, R23, R24, R17, R22 ;  /* 0x0c00001118177389 */ /* 0x0000640000040016 */
[----:B01----:R-:W-:Y:S01]  /*64b0*/  ENDCOLLECTIVE ;  /* 0x000000000000791b */ /* 0x003fe20003800000 */
.L_x_1640:
[----:B------:R-:W-:Y:S01]  /*64c0*/  FADD.FTZ R27, R26, R27 ;  /* 0x0000001b1a1b7221 */ /* 0x000fe20000010000 */
[----:B------:R-:W-:-:S04]  /*64d0*/  HFMA2.MMA R17, -RZ, RZ, 0, 5.9604644775390625e-08 ;  /* 0x00000001ff117435 */ /* 0x000fc800000001ff */
[----:B------:R-:W-:Y:S02]  /*64e0*/  MOV R24, R27 ;  /* 0x0000001b00187202 */ /* 0x000fe40000000f00 */
[----:B------:R-:W-:-:S07]  /*64f0*/  MOV R18, R23 ;  /* 0x0000001700127202 */ /* 0x000fce0000000f00 */
[----:B------:R-:W-:Y:S05]  /*6500*/  WARPSYNC.COLLECTIVE R15, `(.L_x_1641) ;  /* 0x000000000f087348 */ /* 0x000fea0003c00000 */
[----:B------:R0:W1:Y:S02]  /*6510*/  SHFL.BFLY P2, R23, R24, R17, R22 ;  /* 0x0c00001118177389 */ /* 0x0000640000040016 */
[----:B01----:R-:W-:Y:S01]  /*6520*/  ENDCOLLECTIVE ;  /* 0x000000000000791b */ /* 0x003fe20003800000 */
.L_x_1641:
[----:B------:R-:W-:-:S05]  /*6530*/  FADD.FTZ R28, R25, R18 ;  /* 0x00000012191c7221 */ /* 0x000fca0000010000 */
[----:B------:R-:W-:Y:S02]  /*6540*/  MOV R24, R28 ;  /* 0x0000001c00187202 */ /* 0x000fe40000000f00 */
[----:B------:R-:W-:-:S07]  /*6550*/  MOV R30, R23 ;  /* 0x00000017001e7202 */ /* 0x000fce0000000f00 */
[----:B------:R-:W-:Y:S05]  /*6560*/  WARPSYNC.COLLECTIVE R15, `(.L_x_1642) ;  /* 0x000000000f087348 */ /* 0x000fea0003c00000 */
[----:B------:R0:W1:Y:S02]  /*6570*/  SHFL.BFLY P2, R23, R24, R17, R22 ;  /* 0x0c00001118177389 */ /* 0x0000640000040016 */
[----:B01----:R-:W-:Y:S01]  /*6580*/  ENDCOLLECTIVE ;  /* 0x000000000000791b */ /* 0x003fe20003800000 */
.L_x_1642:
[----:B------:R-:W-:Y:S01]  /*6590*/  FADD.FTZ R30, R27, R30 ;  /* 0x0000001e1b1e7221 */ /* 0x000fe20000010000 */
[----:B------:R-:W-:Y:S06]  /*65a0*/  BRA `(.L_x_1643) ;  /* 0xffffffe800f87947 */ /* 0x000fec000383ffff */
.L_x_1631:
[----:B------:R-:W-:Y:S01]  /*65b0*/  BSSY B1, `(.L_x_1644) ;  /* 0x0000008000017945 */ /* 0x000fe20003800000 */
[----:B-1----:R-:W-:Y:S01]  /*65c0*/  MOV R24, R25 ;  /* 0x0000001900187202 */ /* 0x002fe20000000f00 */
[----:B------:R-:W-:Y:S01]  /*65d0*/  IMAD.MOV.U32 R22, RZ, RZ, 0x101f ;  /* 0x0000101fff167424 */ /* 0x000fe200078e00ff */
[----:B------:R-:W-:Y:S02]  /*65e0*/  MOV R17, 0x8 ;  /* 0x0000000800117802 */ /* 0x000fe40000000f00 */
[----:B0-----:R-:W-:-:S07]  /*65f0*/  MOV R15, 0xffff ;  /* 0x0000ffff000f7802 */ /* 0x001fce0000000f00 */
[----:B--2---:R-:W-:Y:S05]  /*6600*/  WARPSYNC.COLLECTIVE R15, `(.L_x_1645) ;  /* 0x000000000f087348 */ /* 0x004fea0003c00000 */
[----:B------:R0:W1:Y:S02]  /*6610*/  SHFL.BFLY P2, R23, R24, R17, R22 ;  /* 0x0c00001118177389 */ /* 0x0000640000040016 */
[----:B012---:R-:W-:Y:S01]  /*6620*/  ENDCOLLECTIVE ;  /* 0x000000000000791b */ /* 0x007fe20003800000 */
.L_x_1645:
[----:B------:R-:W-:Y:S05]  /*6630*/  BSYNC B1 ;  /* 0x0000000000017941 */ /* 0x000fea0003800000 */
.L_x_1644:
        /* <DEDUP_REMOVED lines=8> */
.L_x_1646:
[----:B------:R-:W-:Y:S01]  /*66c0*/  FADD.FTZ R28, R28, R25 ;  /* 0x000000191c1c7221 */ /* 0x000fe20000010000 */
[----:B------:R-:W-:-:S04]  /*66d0*/  HFMA2.MMA R17, -RZ, RZ, 0, 2.384185791015625e-07 ;  /* 0x00000004ff117435 */ /* 0x000fc800000001ff */
[----:B------:R-:W-:Y:S02]  /*66e0*/  MOV R24, R28 ;  /* 0x0000001c00187202 */ /* 0x000fe40000000f00 */
[----:B------:R-:W-:-:S07]  /*66f0*/  MOV R27, R23 ;  /* 0x00000017001b7202 */ /* 0x000fce0000000f00 */
[----:B------:R-:W-:Y:S05]  /*6700*/  WARPSYNC.COLLECTIVE R15, `(.L_x_1647) ;  /* 0x000000000f087348 */ /* 0x000fea0003c00000 */
[----:B------:R0:W1:Y:S02]  /*6710*/  SHFL.BFLY P2, R23, R24, R17, R22 ;  /* 0x0c00001118177389 */ /* 0x0000640000040016 */
[----:B01----:R-:W-:Y:S01]  /*6720*/  ENDCOLLECTIVE ;  /* 0x000000000000791b */ /* 0x003fe20003800000 */
.L_x_1647:
[----:B------:R-:W-:-:S05]  /*6730*/  FADD.FTZ R27, R27, R26 ;  /* 0x0000001a1b1b7221 */ /* 0x000fca0000010000 */
[----:B------:R-:W-:Y:S01]  /*6740*/  MOV R24, R27 ;  /* 0x0000001b00187202 */ /* 0x000fe20000000f00 */
[----:B------:R-:W-:-:S07]  /*6750*/  IMAD.MOV.U32 R29, RZ, RZ, R23 ;  /* 0x000000ffff1d7224 */ /* 0x000fce00078e0017 */
[----:B------:R-:W-:Y:S05]  /*6760*/  WARPSYNC.COLLECTIVE R15, `(.L_x_1648) ;  /* 0x000000000f087348 */ /* 0x000fea0003c00000 */
[----:B------:R0:W1:Y:S02]  /*6770*/  SHFL.BFLY P2, R23, R24, R17, R22 ;  /* 0x0c00001118177389 */ /* 0x0000640000040016 */
[----:B01----:R-:W-:Y:S01]  /*6780*/  ENDCOLLECTIVE ;  /* 0x000000000000791b */ /* 0x003fe20003800000 */
.L_x_1648:
[----:B------:R-:W-:Y:S01]  /*6790*/  FADD.FTZ R29, R28, R29 ;  /* 0x0000001d1c1d7221 */ /* 0x000fe20000010000 */
[----:B------:R-:W-:-:S04]  /*67a0*/  HFMA2.MMA R17, -RZ, RZ, 0, 1.1920928955078125e-07 ;  /* 0x00000002ff117435 */ /* 0x000fc800000001ff */
[----:B------:R-:W-:Y:S02]  /*67b0*/  MOV R24, R29 ;  /* 0x0000001d00187202 */ /* 0x000fe40000000f00 */
[----:B------:R-:W-:-:S07]  /*67c0*/  MOV R30, R23 ;  /* 0x00000017001e7202 */ /* 0x000fce0000000f00 */
[----:B------:R-:W-:Y:S05]  /*67d0*/  WARPSYNC.COLLECTIVE R15, `(.L_x_1649) ;  /* 0x000000000f087348 */ /* 0x000fea0003c00000 */
[----:B------:R0:W1:Y:S02]  /*67e0*/  SHFL.BFLY P2, R23, R24, R17, R22 ;  /* 0x0c00001118177389 */ /* 0x0000640000040016 */
[----:B01----:R-:W-:Y:S01]  /*67f0*/  ENDCOLLECTIVE ;  /* 0x000000000000791b */ /* 0x003fe20003800000 */
.L_x_1649:
[----:B------:R-:W-:-:S05]  /*6800*/  FADD.FTZ R30, R27, R30 ;  /* 0x0000001e1b1e7221 */ /* 0x000fca0000010000 */
[----:B------:R-:W-:Y:S02]  /*6810*/  MOV R24, R30 ;  /* 0x0000001e00187202 */ /* 0x000fe40000000f00 */
[----:B------:R-:W-:-:S07]  /*6820*/  MOV R32, R23 ;  /* 0x0000001700207202 */ /* 0x000fce0000000f00 */
[----:B------:R-:W-:Y:S05]  /*6830*/  WARPSYNC.COLLECTIVE R15, `(.L_x_1650) ;  /* 0x000000000f087348 */ /* 0x000fea0003c00000 */
[----:B------:R0:W1:Y:S02]  /*6840*/  SHFL.BFLY P2, R23, R24, R17, R22 ;  /* 0x0c00001118177389 */ /* 0x0000640000040016 */
[----:B01----:R-:W-:Y:S01]  /*6850*/  ENDCOLLECTIVE ;  /* 0x000000000000791b */ /* 0x003fe20003800000 */
.L_x_1650:
[----:B------:R-:W-:Y:S01]  /*6860*/  FADD.FTZ R32, R29, R32 ;  /* 0x000000201d207221 */ /* 0x000fe20000010000 */
[----:B------:R-:W-:-:S04]  /*6870*/  HFMA2.MMA R17, -RZ, RZ, 0, 5.9604644775390625e-08 ;  /* 0x00000001ff117435 */ /* 0x000fc800000001ff */
[----:B------:R-:W-:Y:S02]  /*6880*/  MOV R24, R32 ;  /* 0x0000002000187202 */ /* 0x000fe40000000f00 */
[----:B------:R-:W-:-:S07]  /*6890*/  MOV R25, R23 ;  /* 0x0000001700197202 */ /* 0x000fce0000000f00 */
[----:B------:R-:W-:Y:S05]  /*68a0*/  WARPSYNC.COLLECTIVE R15, `(.L_x_1651) ;  /* 0x000000000f087348 */ /* 0x000fea0003c00000 */
[----:B------:R0:W1:Y:S02]  /*68b0*/  SHFL.BFLY P2, R23, R24, R17, R22 ;  /* 0x0c00001118177389 */ /* 0x0000640000040016 */
[----:B01----:R-:W-:Y:S01]  /*68c0*/  ENDCOLLECTIVE ;  /* 0x000000000000791b */ /* 0x003fe20003800000 */
.L_x_1651:
[----:B------:R-:W-:-:S05]  /*68d0*/  FADD.FTZ R25, R30, R25 ;  /* 0x000000191e197221 */ /* 0x000fca0000010000 */
[----:B------:R-:W-:Y:S01]  /*68e0*/  MOV R24, R25 ;  /* 0x0000001900187202 */ /* 0x000fe20000000f00 */
[----:B------:R-:W-:-:S07]  /*68f0*/  IMAD.MOV.U32 R31, RZ, RZ, R23 ;  /* 0x000000ffff1f7224 */ /* 0x000fce00078e0017 */
[----:B------:R-:W-:Y:S05]  /*6900*/  WARPSYNC.COLLECTIVE R15, `(.L_x_1652) ;  /* 0x000000000f087348 */ /* 0x000fea0003c00000 */
[----:B------:R0:W1:Y:S02]  /*6910*/  SHFL.BFLY P2, R23, R24, R17, R22 ;  /* 0x0c00001118177389 */ /* 0x0000640000040016 */
[----:B01----:R-:W-:Y:S01]  /*6920*/  ENDCOLLECTIVE ;  /* 0x000000000000791b */ /* 0x003fe20003800000 */
.L_x_1652:
[----:B------:R-:W-:Y:S01]  /*6930*/  FADD.FTZ R31, R32, R31 ;  /* 0x0000001f201f7221 */ /* 0x000fe20000010000 */
[----:B------:R-:W-:Y:S06]  /*6940*/  BRA `(.L_x_1653) ;  /* 0xffffffe800c47947 */ /* 0x000fec000383ffff */
.L_x_1632:
        /* <DEDUP_REMOVED lines=8> */
.L_x_1655:
[----:B------:R-:W-:Y:S05]  /*69d0*/  BSYNC B1 ;  /* 0x0000000000017941 */ /* 0x000fea0003800000 */
.L_x_1654:
        /* <DEDUP_REMOVED lines=8> */
.L_x_1656:
[----:B------:R-:W-:Y:S01]  /*6a60*/  FADD.FTZ R28, R28, R25 ;  /* 0x000000191c1c7221 */ /* 0x000fe20000010000 */
[----:B------:R-:W-:-:S04]  /*6a70*/  HFMA2.MMA R17, -RZ, RZ, 0, 2.384185791015625e-07 ;  /* 0x00000004ff117435 */ /* 0x000fc800000001ff */
[----:B------:R-:W-:Y:S02]  /*6a80*/  MOV R24, R28 ;  /* 0x0000001c00187202 */ /* 0x000fe40000000f00 */
[----:B------:R-:W-:-:S07]  /*6a90*/  MOV R27, R23 ;  /* 0x00000017001b7202 */ /* 0x000fce0000000f00 */
[----:B------:R-:W-:Y:S05]  /*6aa0*/  WARPSYNC.COLLECTIVE R15, `(.L_x_1657) ;  /* 0x000000000f087348 */ /* 0x000fea0003c00000 */
[----:B------:R0:W1:Y:S02]  /*6ab0*/  SHFL.BFLY P2, R23, R24, R17, R22 ;  /* 0x0c00001118177389 */ /* 0x0000640000040016 */
[----:B01----:R-:W-:Y:S01]  /*6ac0*/  ENDCOLLECTIVE ;  /* 0x000000000000791b */ /* 0x003fe20003800000 */
.L_x_1657:
[----:B------:R-:W-:-:S05]  /*6ad0*/  FADD.FTZ R27, R27, R26 ;  /* 0x0000001a1b1b7221 */ /* 0x000fca0000010000 */
[----:B------:R-:W-:Y:S02]  /*6ae0*/  MOV R24, R27 ;  /* 0x0000001b00187202 */ /* 0x000fe40000000f00 */
[----:B------:R-:W-:-:S07]  /*6af0*/  MOV R29, R23 ;  /* 0x00000017001d7202 */ /* 0x000fce0000000f00 */
[----:B------:R-:W-:Y:S05]  /*6b00*/  WARPSYNC.COLLECTIVE R15, `(.L_x_1658) ;  /* 0x000000000f087348 */ /* 0x000fea0003c00000 */
[----:B------:R0:W1:Y:S02]  /*6b10*/  SHFL.BFLY P2, R23, R24, R17, R22 ;  /* 0x0c00001118177389 */ /* 0x0000640000040016 */
[----:B01----:R-:W-:Y:S01]  /*6b20*/  ENDCOLLECTIVE ;  /* 0x000000000000791b */ /* 0x003fe20003800000 */
.L_x_1658:
[----:B------:R-:W-:Y:S01]  /*6b30*/  FADD.FTZ R29, R28, R29 ;  /* 0x0000001d1c1d7221 */ /* 0x000fe20000010000 */
[----:B------:R-:W-:-:S04]  /*6b40*/  HFMA2.MMA R17, -RZ, RZ, 0, 1.1920928955078125e-07 ;  /* 0x00000002ff117435 */ /* 0x000fc800000001ff */
[----:B------:R-:W-:Y:S02]  /*6b50*/  MOV R24, R29 ;  /* 0x0000001d00187202 */ /* 0x000fe40000000f00 */
[----:B------:R-:W-:-:S07]  /*6b60*/  MOV R30, R23 ;  /* 0x00000017001e7202 */ /* 0x000fce0000000f00 */
[----:B------:R-:W-:Y:S05]  /*6b70*/  WARPSYNC.COLLECTIVE R15, `(.L_x_1659) ;  /* 0x000000000f087348 */ /* 0x000fea0003c00000 */
[----:B------:R0:W1:Y:S02]  /*6b80*/  SHFL.BFLY P2, R23, R24, R17, R22 ;  /* 0x0c00001118177389 */ /* 0x0000640000040016 */
[----:B01----:R-:W-:Y:S01]  /*6b90*/  ENDCOLLECTIVE ;  /* 0x000000000000791b */ /* 0x003fe20003800000 */
.L_x_1659:
[----:B------:R-:W-:-:S04]  /*6ba0*/  FADD.FTZ R30, R27, R30 ;  /* 0x0000001e1b1e7221 */ /* 0x000fc80000010000 */
[----:B------:R-:W-:Y:S01]  /*6bb0*/  IMAD.MOV.U32 R24, RZ, RZ, R30 ;  /* 0x000000ffff187224 */ /* 0x000fe200078e001e */
[----:B------:R-:W-:-:S07]  /*6bc0*/  MOV R32, R23 ;  /* 0x0000001700207202 */ /* 0x000fce0000000f00 */
[----:B------:R-:W-:Y:S05]  /*6bd0*/  WARPSYNC.COLLECTIVE R15, `(.L_x_1660) ;  /* 0x000000000f087348 */ /* 0x000fea0003c00000 */
[----:B------:R0:W1:Y:S02]  /*6be0*/  SHFL.BFLY P2, R23, R24, R17, R22 ;  /* 0x0c00001118177389 */ /* 0x0000640000040016 */
[----:B01----:R-:W-:Y:S01]  /*6bf0*/  ENDCOLLECTIVE ;  /* 0x000000000000791b */ /* 0x003fe20003800000 */
.L_x_1660:
[----:B------:R-:W-:Y:S01]  /*6c00*/  FADD.FTZ R32, R29, R32 ;  /* 0x000000201d207221 */ /* 0x000fe20000010000 */
[----:B------:R-:W-:-:S04]  /*6c10*/  HFMA2.MMA R17, -RZ, RZ, 0, 5.9604644775390625e-08 ;  /* 0x00000001ff117435 */ /* 0x000fc800000001ff */
[----:B------:R-:W-:Y:S02]  /*6c20*/  MOV R24, R32 ;  /* 0x0000002000187202 */ /* 0x000fe40000000f00 */
[----:B------:R-:W-:-:S07]  /*6c30*/  MOV R25, R23 ;  /* 0x0000001700197202 */ /* 0x000fce0000000f00 */
[----:B------:R-:W-:Y:S05]  /*6c40*/  WARPSYNC.COLLECTIVE R15, `(.L_x_1661) ;  /* 0x000000000f087348 */ /* 0x000fea0003c00000 */
[----:B------:R0:W1:Y:S02]  /*6c50*/  SHFL.BFLY P2, R23, R24, R17, R22 ;  /* 0x0c00001118177389 */ /* 0x0000640000040016 */
[----:B01----:R-:W-:Y:S01]  /*6c60*/  ENDCOLLECTIVE ;  /* 0x000000000000791b */ /* 0x003fe20003800000 */
.L_x_1661:
[----:B------:R-:W-:-:S05]  /*6c70*/  FADD.FTZ R25, R30, R25 ;  /* 0x000000191e197221 */ /* 0x000fca0000010000 */
[----:B------:R-:W-:Y:S02]  /*6c80*/  MOV R24, R25 ;  /* 0x0000001900187202 */ /* 0x000fe40000000f00 */
[----:B------:R-:W-:-:S07]  /*6c90*/  MOV R31, R23 ;  /* 0x00000017001f7202 */ /* 0x000fce0000000f00 */
[----:B------:R-:W-:Y:S05]  /*6ca0*/  WARPSYNC.COLLECTIVE R15, `(.L_x_1662) ;  /* 0x000000000f087348 */ /* 0x000fea0003c00000 */
[----:B------:R0:W1:Y:S02]  /*6cb0*/  SHFL.BFLY P2, R23, R24, R17, R22 ;  /* 0x0c00001118177389 */ /* 0x0000640000040016 */
[----:B01----:R-:W-:Y:S01]  /*6cc0*/  ENDCOLLECTIVE ;  /* 0x000000000000791b */ /* 0x003fe20003800000 */
.L_x_1662:
[----:B------:R-:W-:Y:S01]  /*6cd0*/  FADD.FTZ R31, R32, R31 ;  /* 0x0000001f201f7221 */ /* 0x000fe20000010000 */
[----:B------:R-:W-:Y:S06]  /*6ce0*/  BRA `(.L_x_1663) ;  /* 0xffffffe800787947 */ /* 0x000fec000383ffff */
.L_x_1633:
        /* <DEDUP_REMOVED lines=8> */
.L_x_1665:
[----:B------:R-:W-:Y:S05]  /*6d70*/  BSYNC B0 ;  /* 0x0000000000007941 */ /* 0x000fea0003800000 */
.L_x_1664:
[----:B------:R-:W-:Y:S01]  /*6d80*/  HFMA2.MMA R17, -RZ, RZ, 0, 4.76837158203125e-07 ;  /* 0x00000008ff117435 */ /* 0x000fe200000001ff */
[----:B------:R-:W-:Y:S01]  /*6d90*/  MOV R24, R19 ;  /* 0x0000001300187202 */ /* 0x000fe20000000f00 */
[----:B------:R-:W-:Y:S01]  /*6da0*/  IMAD.MOV.U32 R21, RZ, RZ, R23 ;  /* 0x000000ffff157224 */ /* 0x000fe200078e0017 */
[----:B------:R-:W-:Y:S01]  /*6db0*/  MOV R22, 0x101f ;  /* 0x0000101f00167802 */ /* 0x000fe20000000f00 */
[----:B------:R-:W-:Y:S01]  /*6dc0*/  @!P0 VIADD R25, R26, 0x14 ;  /* 0x000000141a198836 */ /* 0x000fe20000000000 */
[----:B------:R-:W-:Y:S01]  /*6dd0*/  MOV R15, 0xffff ;  /* 0x0000ffff000f7802 */ /* 0x000fe20000000f00 */
[----:B------:R-:W-:Y:S01]  /*6de0*/  FADD.FTZ R21, R21, R18 ;  /* 0x0000001215157221 */ /* 0x000fe20000010000 */
[C---:B------:R-:W-:Y:S01]  /*6df0*/  @!P0 SHF.L.U32 R28, R47.reuse, 0x1, RZ ;  /* 0x000000012f1c8819 */ /* 0x040fe200000006ff */
[----:B------:R-:W-:Y:S01]  /*6e00*/  HFMA2.MMA R39, -RZ, RZ, 0, 0 ;  /* 0x00000000ff277435 */ /* 0x000fe200000001ff */
[----:B------:R-:W-:-:S10]  /*6e10*/  @!P0 LEA R30, R47, UR4, 0x7 ;  /* 0x000000042f1e8c11 */ /* 0x000fd4000f8e38ff */
[----:B------:R-:W-:Y:S05]  /*6e20*/  WARPSYNC.COLLECTIVE R15, `(.L_x_1666) ;  /* 0x000000000f087348 */ /* 0x000fea0003c00000 */
[----:B------:R0:W1:Y:S02]  /*6e30*/  SHFL.BFLY P2, R23, R24, R17, R22 ;  /* 0x0c00001118177389 */ /* 0x0000640000040016 */
[----:B01----:R-:W-:Y:S01]  /*6e40*/  ENDCOLLECTIVE ;  /* 0x000000000000791b */ /* 0x003fe20003800000 */
.L_x_1666:
[----:B------:R-:W-:Y:S02]  /*6e50*/  @!P0 LOP3.LUT R25, R25, R28, RZ, 0x3c, !PT ;  /* 0x0000001c19198212 */ /* 0x000fe400078e3cff */
[----:B------:R-:W-:Y:S02]  /*6e60*/  MOV R29, RZ ;  /* 0x000000ff001d7202 */ /* 0x000fe40000000f00 */
[----:B------:R-:W-:Y:S02]  /*6e70*/  @!P0 LEA R25, R25, R30, 0x2 ;  /* 0x0000001e19198211 */ /* 0x000fe400078e10ff */
[C---:B------:R-:W-:Y:S02]  /*6e80*/  @!P0 LEA R31, R47.reuse, UR4, 0x7 ;  /* 0x000000042f1f8c11 */ /* 0x040fe4000f8e38ff */
[----:B------:R-:W-:Y:S01]  /*6e90*/  MOV R33, RZ ;  /* 0x000000ff00217202 */ /* 0x000fe20000000f00 */
[----:B------:R-:W0:Y:S01]  /*6ea0*/  @!P0 LDS R28, [R25+0x500] ;  /* 0x00050000191c8984 */ /* 0x000e220000000800 */
[----:B------:R-:W-:Y:S01]  /*6eb0*/  @!P0 LEA R37, R47, UR4, 0x7 ;  /* 0x000000042f258c11 */ /* 0x000fe2000f8e38ff */
[----:B------:R-:W-:Y:S01]  /*6ec0*/  HFMA2.MMA R17, -RZ, RZ, 0, 2.384185791015625e-07 ;  /* 0x00000004ff117435 */ /* 0x000fe200000001ff */
[----:B------:R-:W-:Y:S01]  /*6ed0*/  MOV R24, R21 ;  /* 0x0000001500187202 */ /* 0x000fe20000000f00 */
[----:B------:R1:W2:Y:S01]  /*6ee0*/  @!P0 LDS R27, [R25] ;  /* 0x00000000191b8984 */ /* 0x0002a20000000800 */
[----:B------:R-:W-:Y:S01]  /*6ef0*/  FADD.FTZ R18, R23, R19 ;  /* 0x0000001317127221 */ /* 0x000fe20000010000 */
[----:B-1----:R-:W-:-:S11]  /*6f00*/  HFMA2.MMA R25, -RZ, RZ, 0, 0 ;  /* 0x00000000ff197435 */ /* 0x002fd600000001ff */
[----:B0-2---:R-:W-:Y:S05]  /*6f10*/  WARPSYNC.COLLECTIVE R15, `(.L_x_1667) ;  /* 0x000000000f087348 */ /* 0x005fea0003c00000 */
[----:B------:R1:W3:Y:S02]  /*6f20*/  SHFL.BFLY P2, R23, R24, R17, R22 ;  /* 0x0c00001118177389 */ /* 0x0002e40000040016 */
[----:B0123--:R-:W-:Y:S01]  /*6f30*/  ENDCOLLECTIVE ;  /* 0x000000000000791b */ /* 0x00ffe20003800000 */
.L_x_1667:
[----:B------:R-:W-:Y:S02]  /*6f40*/  MOV R24, R18 ;  /* 0x0000001200187202 */ /* 0x000fe40000000f00 */
[----:B------:R-:W-:-:S07]  /*6f50*/  MOV R20, R23 ;  /* 0x0000001700147202 */ /* 0x000fce0000000f00 */
[----:B------:R-:W-:Y:S05]  /*6f60*/  WARPSYNC.COLLECTIVE R15, `(.L_x_1668) ;  /* 0x000000000f087348 */ /* 0x000fea0003c00000 */
[----:B------:R0:W1:Y:S02]  /*6f70*/  SHFL.BFLY P2, R23, R24, R17, R22 ;  /* 0x0c00001118177389 */ /* 0x0000640000040016 */
[----:B01----:R-:W-:Y:S01]  /*6f80*/  ENDCOLLECTIVE ;  /* 0x000000000000791b */ /* 0x003fe20003800000 */
.L_x_1668:
[----:B------:R-:W-:Y:S01]  /*6f90*/  @!P0 MOV R29, R28 ;  /* 0x0000001c001d8202 */ /* 0x000fe20000000f00 */
[----:B------:R-:W-:Y:S01]  /*6fa0*/  FADD.FTZ R20, R21, R20 ;  /* 0x0000001415147221 */ /* 0x000fe20000010000 */
[----:B------:R-:W-:Y:S01]  /*6fb0*/  @!P0 MOV R25, R27 ;  /* 0x0000001b00198202 */ /* 0x000fe20000000f00 */
[----:B------:R-:W-:-:S03]  /*6fc0*/  HFMA2.MMA R17, -RZ, RZ, 0, 1.1920928955078125e-07 ;  /* 0x00000002ff117435 */ /* 0x000fc600000001ff */
[----:B------:R-:W-:Y:S01]  /*6fd0*/  MOV R24, R20 ;  /* 0x0000001400187202 */ /* 0x000fe20000000f00 */
[----:B------:R-:W-:-:S07]  /*6fe0*/  FADD.FTZ R21, R18, R23 ;  /* 0x0000001712157221 */ /* 0x000fce0000010000 */
[----:B------:R-:W-:Y:S05]  /*6ff0*/  WARPSYNC.COLLECTIVE R15, `(.L_x_1669) ;  /* 0x000000000f087348 */ /* 0x000fea0003c00000 */
[----:B------:R0:W1:Y:S02]  /*7000*/  SHFL.BFLY P2, R23, R24, R17, R22 ;  /* 0x0c00001118177389 */ /* 0x0000640000040016 */
[----:B01----:R-:W-:Y:S01]  /*7010*/  ENDCOLLECTIVE ;  /* 0x000000000000791b */ /* 0x003fe20003800000 */
.L_x_1669:
[----:B------:R-:W-:Y:S02]  /*7020*/  MOV R24, R21 ;  /* 0x0000001500187202 */ /* 0x000fe40000000f00 */
[----:B------:R-:W-:-:S07]  /*7030*/  MOV R19, R23 ;  /* 0x0000001700137202 */ /* 0x000fce0000000f00 */
[----:B------:R-:W-:Y:S05]  /*7040*/  WARPSYNC.COLLECTIVE R15, `(.L_x_1670) ;  /* 0x000000000f087348 */ /* 0x000fea0003c00000 */
[----:B------:R0:W1:Y:S02]  /*7050*/  SHFL.BFLY P2, R23, R24, R17, R22 ;  /* 0x0c00001118177389 */ /* 0x0000640000040016 */
[----:B01----:R-:W-:Y:S01]  /*7060*/  ENDCOLLECTIVE ;  /* 0x000000000000791b */ /* 0x003fe20003800000 */
.L_x_1670:
[----:B------:R-:W-:Y:S01]  /*7070*/  FADD.FTZ R19, R20, R19 ;  /* 0x0000001314137221 */ /* 0x000fe20000010000 */
[----:B------:R-:W-:Y:S01]  /*7080*/  @!P0 IADD3 R20, R26, 0x28, RZ ;  /* 0x000000281a148810 */ /* 0x000fe20007ffe0ff */
[----:B------:R-:W-:Y:S02]  /*7090*/  HFMA2.MMA R17, -RZ, RZ, 0, 5.9604644775390625e-08 ;  /* 0x00000001ff117435 */ /* 0x000fe400000001ff */
[----:B------:R-:W-:Y:S02]  /*70a0*/  IMAD.MOV.U32 R24, RZ, RZ, R19 ;  /* 0x000000ffff187224 */ /* 0x000fe400078e0013 */
[----:B------:R-:W-:Y:S01]  /*70b0*/  FADD.FTZ R18, R21, R23 ;  /* 0x0000001715127221 */ /* 0x000fe20000010000 */
[----:B------:R-:W-:-:S07]  /*70c0*/  @!P0 IMAD.SHL.U32 R21, R47, 0x2, RZ ;  /* 0x000000022f158824 */ /* 0x000fce00078e00ff */
[----:B------:R-:W-:Y:S05]  /*70d0*/  WARPSYNC.COLLECTIVE R15, `(.L_x_1671) ;  /* 0x000000000f087348 */ /* 0x000fea0003c00000 */
[----:B------:R0:W1:Y:S02]  /*70e0*/  SHFL.BFLY P2, R23, R24, R17, R22 ;  /* 0x0c00001118177389 */ /* 0x0000640000040016 */
[----:B01----:R-:W-:Y:S01]  /*70f0*/  ENDCOLLECTIVE ;  /* 0x000000000000791b */ /* 0x003fe20003800000 */
.L_x_1671:
        /* <DEDUP_REMOVED lines=10> */
.L_x_1672:
[----:B------:R-:W-:Y:S01]  /*71a0*/  FADD.FTZ R19, R19, R28 ;  /* 0x0000001c13137221 */ /* 0x000fe20000010000 */
[----:B------:R-:W-:Y:S01]  /*71b0*/  HFMA2.MMA R17, -RZ, RZ, 0, 4.76837158203125e-07 ;  /* 0x00000008ff117435 */ /* 0x000fe200000001ff */
[----:B------:R-:W-:Y:S02]  /*71c0*/  MOV R24, R25 ;  /* 0x0000001900187202 */ /* 0x000fe40000000f00 */
[----:B------:R-:W-:-:S08]  /*71d0*/  MOV R27, R23 ;  /* 0x00000017001b7202 */ /* 0x000fd00000000f00 */
[----:B------:R-:W-:Y:S05]  /*71e0*/  WARPSYNC.COLLECTIVE R15, `(.L_x_1673) ;  /* 0x000000000f087348 */ /* 0x000fea0003c00000 */
[----:B------:R0:W1:Y:S02]  /*71f0*/  SHFL.BFLY P2, R23, R24, R17, R22 ;  /* 0x0c00001118177389 */ /* 0x0000640000040016 */
[----:B01----:R-:W-:Y:S01]  /*7200*/  ENDCOLLECTIVE ;  /* 0x000000000000791b */ /* 0x003fe20003800000 */
.L_x_1673:
[----:B------:R-:W-:Y:S02]  /*7210*/  @!P0 MOV R33, R36 ;  /* 0x0000002400218202 */ /* 0x000fe40000000f00 */
[----:B------:R-:W-:Y:S02]  /*7220*/  @!P0 MOV R31, R35 ;  /* 0x00000023001f8202 */ /* 0x000fe40000000f00 */
[----:B------:R-:W-:Y:S02]  /*7230*/  MOV R24, R29 ;  /* 0x0000001d00187202 */ /* 0x000fe40000000f00 */
[----:B------:R-:W-:-:S07]  /*7240*/  MOV R30, R23 ;  /* 0x00000017001e7202 */ /* 0x000fce0000000f00 */
[----:B------:R-:W-:Y:S05]  /*7250*/  WARPSYNC.COLLECTIVE R15, `(.L_x_1674) ;  /* 0x000000000f087348 */ /* 0x000fea0003c00000 */
[----:B------:R0:W1:Y:S02]  /*7260*/  SHFL.BFLY P2, R23, R24, R17, R22 ;  /* 0x0c00001118177389 */ /* 0x0000640000040016 */
[----:B01----:R-:W-:Y:S01]  /*7270*/  ENDCOLLECTIVE ;  /* 0x000000000000791b */ /* 0x003fe20003800000 */
.L_x_1674:
[----:B------:R-:W-:Y:S01]  /*7280*/  FADD.FTZ R30, R30, R25 ;  /* 0x000000191e1e7221 */ /* 0x000fe20000010000 */
[----:B------:R-:W-:-:S04]  /*7290*/  HFMA2.MMA R17, -RZ, RZ, 0, 2.384185791015625e-07 ;  /* 0x00000004ff117435 */ /* 0x000fc800000001ff */
[----:B------:R-:W-:Y:S02]  /*72a0*/  MOV R24, R30 ;  /* 0x0000001e00187202 */ /* 0x000fe40000000f00 */
[----:B------:R-:W-:-:S07]  /*72b0*/  MOV R32, R23 ;  /* 0x0000001700207202 */ /* 0x000fce0000000f00 */
[----:B------:R-:W-:Y:S05]  /*72c0*/  WARPSYNC.COLLECTIVE R15, `(.L_x_1675) ;  /* 0x000000000f087348 */ /* 0x000fea0003c00000 */
[----:B------:R0:W1:Y:S02]  /*72d0*/  SHFL.BFLY P2, R23, R24, R17, R22 ;  /* 0x0c00001118177389 */ /* 0x0000640000040016 */
[----:B01----:R-:W-:Y:S01]  /*72e0*/  ENDCOLLECTIVE ;  /* 0x000000000000791b */ /* 0x003fe20003800000 */
.L_x_1675:
[----:B------:R-:W-:-:S05]  /*72f0*/  FADD.FTZ R32, R32, R29 ;  /* 0x0000001d20207221 */ /* 0x000fca0000010000 */
[----:B------:R-:W-:Y:S02]  /*7300*/  MOV R24, R32 ;  /* 0x0000002000187202 */ /* 0x000fe40000000f00 */
[----:B------:R-:W-:-:S07]  /*7310*/  MOV R25, R23 ;  /* 0x0000001700197202 */ /* 0x000fce0000000f00 */
[----:B------:R-:W-:Y:S05]  /*7320*/  WARPSYNC.COLLECTIVE R15, `(.L_x_1676) ;  /* 0x000000000f087348 */ /* 0x000fea0003c00000 */
[----:B------:R0:W1:Y:S02]  /*7330*/  SHFL.BFLY P2, R23, R24, R17, R22 ;  /* 0x0c00001118177389 */ /* 0x0000640000040016 */
[----:B01----:R-:W-:Y:S01]  /*7340*/  ENDCOLLECTIVE ;  /* 0x000000000000791b */ /* 0x003fe20003800000 */
.L_x_1676:
[----:B------:R-:W-:Y:S01]  /*7350*/  FADD.FTZ R25, R30, R25 ;  /* 0x000000191e197221 */ /* 0x000fe20000010000 */
[----:B------:R-:W-:-:S04]  /*7360*/  HFMA2.MMA R17, -RZ, RZ, 0, 1.1920928955078125e-07 ;  /* 0x00000002ff117435 */ /* 0x000fc800000001ff */
[----:B------:R-:W-:Y:S02]  /*7370*/  MOV R24, R25 ;  /* 0x0000001900187202 */ /* 0x000fe40000000f00 */
[----:B------:R-:W-:-:S07]  /*7380*/  MOV R29, R23 ;  /* 0x00000017001d7202 */ /* 0x000fce0000000f00 */
[----:B------:R-:W-:Y:S05]  /*7390*/  WARPSYNC.COLLECTIVE R15, `(.L_x_1677) ;  /* 0x000000000f087348 */ /* 0x000fea0003c00000 */
[----:B------:R0:W1:Y:S02]  /*73a0*/  SHFL.BFLY P2, R23, R24, R17, R22 ;  /* 0x0c00001118177389 */ /* 0x0000640000040016 */
[----:B01----:R-:W-:Y:S01]  /*73b0*/  ENDCOLLECTIVE ;  /* 0x000000000000791b */ /* 0x003fe20003800000 */
.L_x_1677:
[----:B------:R-:W-:-:S05]  /*73c0*/  FADD.FTZ R29, R32, R29 ;  /* 0x0000001d201d7221 */ /* 0x000fca0000010000 */
[----:B------:R-:W-:Y:S01]  /*73d0*/  MOV R24, R29 ;  /* 0x0000001d00187202 */ /* 0x000fe20000000f00 */
[----:B------:R-:W-:-:S07]  /*73e0*/  IMAD.MOV.U32 R20, RZ, RZ, R23 ;  /* 0x000000ffff147224 */ /* 0x000fce00078e0017 */
[----:B------:R-:W-:Y:S05]  /*73f0*/  WARPSYNC.COLLECTIVE R15, `(.L_x_1678) ;  /* 0x000000000f087348 */ /* 0x000fea0003c00000 */
[----:B------:R0:W1:Y:S02]  /*7400*/  SHFL.BFLY P2, R23, R24, R17, R22 ;  /* 0x0c00001118177389 */ /* 0x0000640000040016 */
[----:B01----:R-:W-:Y:S01]  /*7410*/  ENDCOLLECTIVE ;  /* 0x000000000000791b */ /* 0x003fe20003800000 */
.L_x_1678:
        /* <DEDUP_REMOVED lines=8> */
.L_x_1679:
[----:B------:R-:W-:-:S04]  /*74a0*/  FADD.FTZ R34, R29, R34 ;  /* 0x000000221d227221 */ /* 0x000fc80000010000 */
[----:B------:R-:W-:Y:S01]  /*74b0*/  IMAD.MOV.U32 R24, RZ, RZ, R34 ;  /* 0x000000ffff187224 */ /* 0x000fe200078e0022 */
[----:B------:R-:W-:-:S07]  /*74c0*/  MOV R36, R23 ;  /* 0x0000001700247202 */ /* 0x000fce0000000f00 */
[----:B------:R-:W-:Y:S05]  /*74d0*/  WARPSYNC.COLLECTIVE R15, `(.L_x_1680) ;  /* 0x000000000f087348 */ /* 0x000fea0003c00000 */
[----:B------:R0:W1:Y:S02]  /*74e0*/  SHFL.BFLY P2, R23, R24, R17, R22 ;  /* 0x0c00001118177389 */ /* 0x0000640000040016 */
[----:B01----:R-:W-:Y:S01]  /*74f0*/  ENDCOLLECTIVE ;  /* 0x000000000000791b */ /* 0x003fe20003800000 */
.L_x_1680:
[----:B------:R-:W-:Y:S01]  /*7500*/  FADD.FTZ R25, R25, R36 ;  /* 0x0000002419197221 */ /* 0x000fe20000010000 */
[----:B------:R-:W-:Y:S01]  /*7510*/  HFMA2.MMA R17, -RZ, RZ, 0, 4.76837158203125e-07 ;  /* 0x00000008ff117435 */ /* 0x000fe200000001ff */
[----:B------:R-:W-:Y:S02]  /*7520*/  MOV R24, R31 ;  /* 0x0000001f00187202 */ /* 0x000fe40000000f00 */
[----:B------:R-:W-:-:S08]  /*7530*/  MOV R35, R23 ;  /* 0x0000001700237202 */ /* 0x000fd00000000f00 */
[----:B------:R-:W-:Y:S05]  /*7540*/  WARPSYNC.COLLECTIVE R15, `(.L_x_1681) ;  /* 0x000000000f087348 */ /* 0x000fea0003c00000 */
[----:B------:R0:W1:Y:S02]  /*7550*/  SHFL.BFLY P2, R23, R24, R17, R22 ;  /* 0x0c00001118177389 */ /* 0x0000640000040016 */
[----:B01----:R-:W-:Y:S01]  /*7560*/  ENDCOLLECTIVE ;  /* 0x000000000000791b */ /* 0x003fe20003800000 */
.L_x_1681:
[----:B------:R-:W-:Y:S02]  /*7570*/  MOV R24, R33 ;  /* 0x0000002100187202 */ /* 0x000fe40000000f00 */
[----:B------:R-:W-:-:S07]  /*7580*/  MOV R38, R23 ;  /* 0x0000001700267202 */ /* 0x000fce0000000f00 */
[----:B------:R-:W-:Y:S05]  /*7590*/  WARPSYNC.COLLECTIVE R15, `(.L_x_1682) ;  /* 0x000000000f087348 */ /* 0x000fea0003c00000 */
[----:B------:R0:W1:Y:S02]  /*75a0*/  SHFL.BFLY P2, R23, R24, R17, R22 ;  /* 0x0c00001118177389 */ /* 0x0000640000040016 */
[----:B01----:R-:W-:Y:S01]  /*75b0*/  ENDCOLLECTIVE ;  /* 0x000000000000791b */ /* 0x003fe20003800000 */
.L_x_1682:
[----:B------:R-:W-:Y:S01]  /*75c0*/  FADD.FTZ R38, R38, R31 ;  /* 0x0000001f26267221 */ /* 0x000fe20000010000 */
[----:B------:R-:W-:-:S04]  /*75d0*/  HFMA2.MMA R17, -RZ, RZ, 0, 2.384185791015625e-07 ;  /* 0x00000004ff117435 */ /* 0x000fc800000001ff */
[----:B------:R-:W-:Y:S02]  /*75e0*/  MOV R24, R38 ;  /* 0x0000002600187202 */ /* 0x000fe40000000f00 */
[----:B------:R-:W-:-:S07]  /*75f0*/  MOV R40, R23 ;  /* 0x0000001700287202 */ /* 0x000fce0000000f00 */
[----:B------:R-:W-:Y:S05]  /*7600*/  WARPSYNC.COLLECTIVE R15, `(.L_x_1683) ;  /* 0x000000000f087348 */ /* 0x000fea0003c00000 */
[----:B------:R0:W1:Y:S02]  /*7610*/  SHFL.BFLY P2, R23, R24, R17, R22 ;  /* 0x0c00001118177389 */ /* 0x0000640000040016 */
[----:B01----:R-:W-:Y:S01]  /*7620*/  ENDCOLLECTIVE ;  /* 0x000000000000791b */ /* 0x003fe20003800000 */
.L_x_1683:
[----:B------:R-:W-:-:S05]  /*7630*/  FADD.FTZ R40, R40, R33 ;  /* 0x0000002128287221 */ /* 0x000fca0000010000 */
[----:B------:R-:W-:Y:S01]  /*7640*/  MOV R24, R40 ;  /* 0x0000002800187202 */ /* 0x000fe20000000f00 */
[----:B------:R-:W-:-:S07]  /*7650*/  IMAD.MOV.U32 R31, RZ, RZ, R23 ;  /* 0x000000ffff1f7224 */ /* 0x000fce00078e0017 */
[----:B------:R-:W-:Y:S05]  /*7660*/  WARPSYNC.COLLECTIVE R15, `(.L_x_1684) ;  /* 0x000000000f087348 */ /* 0x000fea0003c00000 */
[----:B------:R0:W1:Y:S02]  /*7670*/  SHFL.BFLY P2, R23, R24, R17, R22 ;  /* 0x0c00001118177389 */ /* 0x0000640000040016 */
[----:B01----:R-:W-:Y:S01]  /*7680*/  ENDCOLLECTIVE ;  /* 0x000000000000791b */ /* 0x003fe20003800000 */
.L_x_1684:
        /* <DEDUP_REMOVED lines=10> */
.L_x_1685:
[----:B------:R-:W-:-:S05]  /*7730*/  @!P0 LEA R37, R20, R37, 0x2 ;  /* 0x0000002514258211 */ /* 0x000fca00078e10ff */
[----:B------:R-:W0:Y:S04]  /*7740*/  @!P0 LDS R42, [R37] ;  /* 0x00000000252a8984 */ /* 0x000e280000000800 */
[----:B------:R1:W2:Y:S01]  /*7750*/  @!P0 LDS R44, [R37+0x500] ;  /* 0x00050000252c8984 */ /* 0x0002a20000000800 */
[----:B------:R-:W-:Y:S01]  /*7760*/  MOV R24, R33 ;  /* 0x0000002100187202 */ /* 0x000fe20000000f00 */
[----:B-1----:R-:W-:Y:S01]  /*7770*/  IMAD.MOV.U32 R37, RZ, RZ, RZ ;  /* 0x000000ffff257224 */ /* 0x002fe200078e00ff */
[----:B------:R-:W-:-:S07]  /*7780*/  MOV R30, R23 ;  /* 0x00000017001e7202 */ /* 0x000fce0000000f00 */
[----:B0-2---:R-:W-:Y:S05]  /*7790*/  WARPSYNC.COLLECTIVE R15, `(.L_x_1686) ;  /* 0x000000000f087348 */ /* 0x005fea0003c00000 */
[----:B------:R1:W3:Y:S02]  /*77a0*/  SHFL.BFLY P2, R23, R24, R17, R22 ;  /* 0x0c00001118177389 */ /* 0x0002e40000040016 */
[----:B0123--:R-:W-:Y:S01]  /*77b0*/  ENDCOLLECTIVE ;  /* 0x000000000000791b */ /* 0x00ffe20003800000 */
.L_x_1686:
        /* <DEDUP_REMOVED lines=8> */
.L_x_1687:
        /* <DEDUP_REMOVED lines=10> */
.L_x_1688:
        /* <DEDUP_REMOVED lines=9> */
.L_x_1689:
[----:B------:R-:W-:Y:S01]  /*7970*/  FADD.FTZ R41, R41, R42 ;  /* 0x0000002a29297221 */ /* 0x000fe20000010000 */
[----:B------:R-:W-:Y:S01]  /*7980*/  MOV R24, R39 ;  /* 0x0000002700187202 */ /* 0x000fe20000000f00 */
[----:B------:R-:W-:-:S07]  /*7990*/  IMAD.MOV.U32 R46, RZ, RZ, R23 ;  /* 0x000000ffff2e7224 */ /* 0x000fce00078e0017 */
[----:B------:R-:W-:Y:S05]  /*79a0*/  WARPSYNC.COLLECTIVE R15, `(.L_x_1690) ;  /* 0x000000000f087348 */ /* 0x000fea0003c00000 */
[----:B------:R0:W1:Y:S02]  /*79b0*/  SHFL.BFLY P2, R23, R24, R17, R22 ;  /* 0x0c00001118177389 */ /* 0x0000640000040016 */
[----:B01----:R-:W-:Y:S01]  /*79c0*/  ENDCOLLECTIVE ;  /* 0x000000000000791b */ /* 0x003fe20003800000 */
.L_x_1690:
[----:B------:R-:W-:Y:S01]  /*79d0*/  FADD.FTZ R46, R46, R37 ;  /* 0x000000252e2e7221 */ /* 0x000fe20000010000 */
[----:B------:R-:W-:-:S04]  /*79e0*/  HFMA2.MMA R17, -RZ, RZ, 0, 2.384185791015625e-07 ;  /* 0x00000004ff117435 */ /* 0x000fc800000001ff */
[----:B------:R-:W-:Y:S02]  /*79f0*/  MOV R24, R46 ;  /* 0x0000002e00187202 */ /* 0x000fe40000000f00 */
[----:B------:R-:W-:-:S07]  /*7a00*/  MOV R44, R23 ;  /* 0x00000017002c7202 */ /* 0x000fce0000000f00 */
[----:B------:R-:W-:Y:S05]  /*7a10*/  WARPSYNC.COLLECTIVE R15, `(.L_x_1691) ;  /* 0x000000000f087348 */ /* 0x000fea0003c00000 */
[----:B------:R0:W1:Y:S02]  /*7a20*/  SHFL.BFLY P2, R23, R24, R17, R22 ;  /* 0x0c00001118177389 */ /* 0x0000640000040016 */
[----:B01----:R-:W-:Y:S01]  /*7a30*/  ENDCOLLECTIVE ;  /* 0x000000000000791b */ /* 0x003fe20003800000 */
.L_x_1691:
[----:B------:R-:W-:Y:S01]  /*7a40*/  FADD.FTZ R38, R44, R39 ;  /* 0x000000272c267221 */ /* 0x000fe20000010000 */
[----:B------:R-:W-:-:S04]  /*7a50*/  FADD.FTZ R44, R18, R27 ;  /* 0x0000001b122c7221 */ /* 0x000fc80000010000 */
[----:B------:R-:W-:Y:S02]  /*7a60*/  MOV R24, R38 ;  /* 0x0000002600187202 */ /* 0x000fe40000000f00 */
[----:B------:R-:W-:-:S07]  /*7a70*/  MOV R37, R23 ;  /* 0x0000001700257202 */ /* 0x000fce0000000f00 */
[----:B------:R-:W-:Y:S05]  /*7a80*/  WARPSYNC.COLLECTIVE R15, `(.L_x_1692) ;  /* 0x000000000f087348 */ /* 0x000fea0003c00000 */
[----:B------:R0:W1:Y:S02]  /*7a90*/  SHFL.BFLY P2, R23, R24, R17, R22 ;  /* 0x0c00001118177389 */ /* 0x0000640000040016 */
[----:B01----:R-:W-:Y:S01]  /*7aa0*/  ENDCOLLECTIVE ;  /* 0x000000000000791b */ /* 0x003fe20003800000 */
.L_x_1692:
[----:B------:R-:W-:Y:S01]  /*7ab0*/  FADD.FTZ R46, R46, R37 ;  /* 0x000000252e2e7221 */ /* 0x000fe20000010000 */
[----:B------:R-:W-:Y:S02]  /*7ac0*/  IADD3 R37, R26, R9, RZ ;  /* 0x000000091a257210 */ /* 0x000fe40007ffe0ff */
[----:B------:R-:W0:Y:S03]  /*7ad0*/  @!P0 LDC.64 R26, c[0x0][0x218] ;  /* 0x00008600ff1a8b82 */ /* 0x000e260000000a00 */
[----:B------:R-:W-:-:S04]  /*7ae0*/  @!P0 IMAD.WIDE R32, R37, 0x2, R32 ;  /* 0x0000000225208825 */ /* 0x000fc800078e0220 */
[----:B------:R-:W-:Y:S01]  /*7af0*/  @!P0 IMAD.WIDE R20, R37, 0x2, R20 ;  /* 0x0000000225148825 */ /* 0x000fe200078e0214 */
[----:B------:R-:W-:-:S03]  /*7b00*/  MOV R24, R46 ;  /* 0x0000002e00187202 */ /* 0x000fc60000000f00 */
[----:B------:R-:W-:Y:S02]  /*7b10*/  IMAD.MOV.U32 R17, RZ, RZ, 0x2 ;  /* 0x00000002ff117424 */ /* 0x000fe400078e00ff */
[----:B------:R-:W-:-:S04]  /*7b20*/  @!P0 IMAD.WIDE R30, R37, 0x2, R30 ;  /* 0x00000002251e8825 */ /* 0x000fc800078e021e */
[----:B------:R-:W-:Y:S01]  /*7b30*/  @!P0 IMAD.WIDE R28, R37, 0x2, R28 ;  /* 0x00000002251c8825 */ /* 0x000fe200078e021c */
[----:B------:R-:W-:-:S07]  /*7b40*/  MOV R39, R23 ;  /* 0x0000001700277202 */ /* 0x000fce0000000f00 */
[----:B0-----:R-:W-:Y:S05]  /*7b50*/  WARPSYNC.COLLECTIVE R15, `(.L_x_1693) ;  /* 0x000000000f087348 */ /* 0x001fea0003c00000 */
[----:B------:R1:W2:Y:S02]  /*7b60*/  SHFL.BFLY P2, R23, R24, R17, R22 ;  /* 0x0c00001118177389 */ /* 0x0002a40000040016 */
[----:B012---:R-:W-:Y:S01]  /*7b70*/  ENDCOLLECTIVE ;  /* 0x000000000000791b */ /* 0x007fe20003800000 */
.L_x_1693:
[----:B------:R-:W-:Y:S01]  /*7b80*/  FADD.FTZ R38, R38, R39 ;  /* 0x0000002726267221 */ /* 0x000fe20000010000 */
[----:B------:R-:W-:Y:S01]  /*7b90*/  @!P0 F2FP.F16.F32.PACK_AB R39, RZ, R44 ;  /* 0x0000002cff27823e */ /* 0x000fe200000000ff */
[----:B------:R-:W-:-:S03]  /*7ba0*/  @!P0 IMAD.WIDE R26, R37, 0x2, R26 ;  /* 0x00000002251a8825 */ /* 0x000fc600078e021a */
        /* <DEDUP_REMOVED lines=9> */
.L_x_1694:
[----:B------:R0:W-:Y:S04]  /*7c40*/  @!P0 STG.E.U16 desc[UR12][R32.64], R44 ;  /* 0x0000002c20008986 */ /* 0x0001e8000c10150c */
[----:B------:R1:W-:Y:S01]  /*7c50*/  @!P0 STG.E.U16 desc[UR12][R20.64], R39 ;  /* 0x0000002714008986 */ /* 0x0003e2000c10150c */
[----:B------:R-:W-:Y:S01]  /*7c60*/  @!P0 F2FP.F16.F32.PACK_AB R15, RZ, R40 ;  /* 0x00000028ff0f823e */ /* 0x000fe200000000ff */
[----:B------:R-:W-:Y:S01]  /*7c70*/  HFMA2.MMA R17, -RZ, RZ, 0, 5.9604644775390625e-08 ;  /* 0x00000001ff117435 */ /* 0x000fe200000001ff */
[----:B------:R-:W-:Y:S02]  /*7c80*/  MOV R24, R46 ;  /* 0x0000002e00187202 */ /* 0x000fe40000000f00 */
[----:B0-----:R-:W-:Y:S02]  /*7c90*/  PRMT R32, R15, 0x7610, R32 ;  /* 0x000076100f207816 */ /* 0x001fe40000000020 */
[----:B------:R-:W-:Y:S01]  /*7ca0*/  MOV R15, 0xffff ;  /* 0x0000ffff000f7802 */ /* 0x000fe20000000f00 */
[----:B------:R-:W-:Y:S01]  /*7cb0*/  @!P0 IMAD.WIDE R18, R37, 0x2, R18 ;  /* 0x0000000225128825 */ /* 0x000fe200078e0212 */
[----:B-1----:R-:W-:-:S02]  /*7cc0*/  @!P0 F2FP.F16.F32.PACK_AB R21, RZ, R25 ;  /* 0x00000019ff15823e */ /* 0x002fc400000000ff */
[----:B------:R-:W-:Y:S01]  /*7cd0*/  MOV R51, R23 ;  /* 0x0000001700337202 */ /* 0x000fe20000000f00 */
[----:B------:R-:W-:Y:S01]  /*7ce0*/  FADD.FTZ R23, R34, R35 ;  /* 0x0000002322177221 */ /* 0x000fe20000010000 */
[----:B------:R-:W-:Y:S01]  /*7cf0*/  @!P0 F2FP.F16.F32.PACK_AB R25, RZ, R41 ;  /* 0x00000029ff19823e */ /* 0x000fe200000000ff */
[----:B------:R0:W-:Y:S02]  /*7d00*/  @!P0 STG.E.U16 desc[UR12][R30.64+0x28], R21 ;  /* 0x000028151e008986 */ /* 0x0001e4000c10150c */
[----:B------:R-:W-:Y:S01]  /*7d10*/  FADD.FTZ R38, R38, R51 ;  /* 0x0000003326267221 */ /* 0x000fe20000010000 */
[----:B------:R-:W-:-:S04]  /*7d20*/  @!P0 F2FP.F16.F32.PACK_AB R23, RZ, R23 ;  /* 0x00000017ff17823e */ /* 0x000fc800000000ff */
[----:B------:R-:W-:-:S07]  /*7d30*/  PRMT R20, R23, 0x7610, R20 ;  /* 0x0000761017147816 */ /* 0x000fce0000000014 */
[----:B0-----:R-:W-:Y:S05]  /*7d40*/  WARPSYNC.COLLECTIVE R15, `(.L_x_1695) ;  /* 0x000000000f087348 */ /* 0x001fea0003c00000 */
[----:B------:R1:W2:Y:S02]  /*7d50*/  SHFL.BFLY P2, R23, R24, R17, R22 ;  /* 0x0c00001118177389 */ /* 0x0002a40000040016 */
[----:B012---:R-:W-:Y:S01]  /*7d60*/  ENDCOLLECTIVE ;  /* 0x000000000000791b */ /* 0x007fe20003800000 */
.L_x_1695:
        /* <DEDUP_REMOVED lines=8> */
.L_x_1696:
[----:B------:R-:W-:Y:S01]  /*7df0*/  FADD.FTZ R33, R46, R33 ;  /* 0x000000212e217221 */ /* 0x000fe20000010000 */
[----:B------:R-:W-:Y:S06]  /*7e00*/  BRA `(.L_x_1697) ;  /* 0xffffffe000d07947 */ /* 0x000fec000383ffff */
.L_x_1698:
        /* <DEDUP_REMOVED lines=15> */
.L_x_2659:


//--------------------- .text._ZN13group_norm_v218gn_bwd_cuda_kernelI6__halfLi320ELi3ELi32ELi40ELi1024ELb0ELb1ELi32ELi320ELi320ELi4ELb1ELi8ELb0ELb0ELNS_15WgradSyncMethodE3ENS_16CompileConditionILi900EEEEEvPT_S6_S6_PKS5_S8_S8_S8_PKfflPfPj --------------------------
	.section	.text._ZN13group_norm_v218gn_bwd_cuda_kernelI6__halfLi320ELi3ELi32ELi40ELi1024ELb0ELb1ELi32ELi320ELi320ELi4ELb1ELi8ELb0ELb0ELNS_15WgradSyncMethodE3ENS_16CompileConditionILi900EEEEEvPT_S6_S6_PKS5_S8_S8_S8_PKfflPfPj,"ax",@progbits
	.align	128
        .global         _ZN13group_norm_v218gn_bwd_cuda_kernelI6__halfLi320ELi3ELi32ELi40ELi1024ELb0ELb1ELi32ELi320ELi320ELi4ELb1ELi8ELb0ELb0ELNS_15WgradSyncMethodE3ENS_16CompileConditionILi900EEEEEvPT_S6_S6_PKS5_S8_S8_S8_PKfflPfPj
        .type           _ZN13group_norm_v218gn_bwd_cuda_kernelI6__halfLi320ELi3ELi32ELi40ELi1024ELb0ELb1ELi32ELi320ELi320ELi4ELb1ELi8ELb0ELb0ELNS_15WgradSyncMethodE3ENS_16CompileConditionILi900EEEEEvPT_S6_S6_PKS5_S8_S8_S8_PKfflPfPj,@function
        .size           _ZN13group_norm_v218gn_bwd_cuda_kernelI6__halfLi320ELi3ELi32ELi40ELi1024ELb0ELb1ELi32ELi320ELi320ELi4ELb1ELi8ELb0ELb0ELNS_15WgradSyncMethodE3ENS_16CompileConditionILi900EEEEEvPT_S6_S6_PKS5_S8_S8_S8_PKfflPfPj,(.L_x_2660 - _ZN13group_norm_v218gn_bwd_cuda_kernelI6__halfLi320ELi3ELi32ELi40ELi1024ELb0ELb1ELi32ELi320ELi320ELi4ELb1ELi8ELb0ELb0ELNS_15WgradSyncMethodE3ENS_16CompileConditionILi900EEEEEvPT_S6_S6_PKS5_S8_S8_S8_PKfflPfPj)
        .other          _ZN13group_norm_v218gn_bwd_cuda_kernelI6__halfLi320ELi3ELi32ELi40ELi1024ELb0ELb1ELi32ELi320ELi320ELi4ELb1ELi8ELb0ELb0ELNS_15WgradSyncMethodE3ENS_16CompileConditionILi900EEEEEvPT_S6_S6_PKS5_S8_S8_S8_PKfflPfPj,@"STO_CUDA_ENTRY STV_DEFAULT"
_ZN13group_norm_v218gn_bwd_cuda_kernelI6__halfLi320ELi3ELi32ELi40ELi1024ELb0ELb1ELi32ELi320ELi320ELi4ELb1ELi8ELb0ELb0ELNS_15WgradSyncMethodE3ENS_16CompileConditionILi900EEEEEvPT_S6_S6_PKS5_S8_S8_S8_PKfflPfPj:
.text._ZN13group_norm_v218gn_bwd_cuda_kernelI6__halfLi320ELi3ELi32ELi40ELi1024ELb0ELb1ELi32ELi320ELi320ELi4ELb1ELi8ELb0ELb0ELNS_15WgradSyncMethodE3ENS_16CompileConditionILi900EEEEEvPT_S6_S6_PKS5_S8_S8_S8_PKfflPfPj:
        /* <DEDUP_REMOVED lines=32> */
.L_x_1701:
[----:B------:R-:W2:Y:S04]  /*0200*/  LD.E.STRONG.GPU R0, desc[UR12][R2.64] ;  /* 0x0000000c02007980 */ /* 0x000ea8000c10f900 */
[----:B--2---:R-:W-:Y:S01]  /*0210*/  CCTL.IVALL ;  /* 0x00000000ff00798f */ /* 0x004fe20002000000 */
[----:B------:R-:W-:Y:S05]  /*0220*/  YIELD ;  /* 0x0000000000007946 */ /* 0x000fea0003800000 */
[----:B-----5:R-:W-:-:S04]  /*0230*/  LOP3.LUT R0, R0, R5, RZ, 0x3c, !PT ;  /* 0x0000000500007212 */ /* 0x020fc800078e3cff */
[----:B------:R-:W-:-:S13]  /*0240*/  ISETP.GT.AND P0, PT, R0, -0x1, PT ;  /* 0xffffffff0000780c */ /* 0x000fda0003f04270 */
[----:B------:R-:W-:Y:S05]  /*0250*/  @P0 BRA `(.L_x_1701) ;  /* 0xfffffffc00e80947 */ /* 0x000fea000383ffff */
.L_x_1700:
[----:B------:R-:W-:Y:S05]  /*0260*/  WARPSYNC.ALL ;  /* 0x0000000000007948 */ /* 0x000fea0003800000 */
[----:B------:R-:W-:Y:S06]  /*0270*/  BAR.SYNC.DEFER_BLOCKING 0x0 ;  /* 0x0000000000007b1d */ /* 0x000fec0000010000 */
[----:B------:R-:W-:Y:S05]  /*0280*/  BRA `(.L_x_1702) ;  /* 0x0000004400607947 */ /* 0x000fea0003800000 */
.L_x_1699:
        /* <DEDUP_REMOVED lines=37> */
.L_x_1714:
[----:B01----:R-:W0:Y:S01]  /*04e0*/  S2R R0, SR_TID.X ;  /* 0x0000000000007919 */ /* 0x003e220000002100 */
[----:B------:R-:W-:Y:S01]  /*04f0*/  ULOP3.LUT UR9, UR11, 0x3, URZ, 0xc0, !UPT ;  /* 0x000000030b097892 */ /* 0x000fe2000f8ec03f */
[----:B------:R-:W1:Y:S01]  /*0500*/  LDC.64 R8, c[0x0][0x238] ;  /* 0x00008e00ff087b82 */ /* 0x000e620000000a00 */
[----:B------:R-:W-:Y:S01]  /*0510*/  USHF.R.U64 UR10, UR11, 0x2, UR5 ;  /* 0x000000020b0a7899 */ /* 0x000fe20008001205 */
[----:B-----5:R-:W-:Y:S01]  /*0520*/  STL [R1+0xd8], R32 ;  /* 0x0000d82001007387 */ /* 0x020fe20000100800 */
        /* <DEDUP_REMOVED lines=26> */
[----:B0-----:R-:W-:Y:S02]  /*06d0*/  IADD3 R0, R3, UR10, RZ ;  /* 0x0000000a03007c10 */ /* 0x001fe4000fffe0ff */
[----:B------:R-:W-:Y:S02]  /*06e0*/  IADD3 R3, P1, R4, R2, RZ ;  /* 0x0000000204037210 */ /* 0x000fe40007f3e0ff */
[----:B------:R-:W2:Y:S02]  /*06f0*/  LDG.E.64.CONSTANT R34, desc[UR12][R34.64] ;  /* 0x0000000c22227981 */ /* 0x000ea4000c1e9b00 */
[----:B------:R-:W-:Y:S02]  /*0700*/  IADD3.X R10, RZ, R0, RZ, P1, !PT ;  /* 0x00000000ff0a7210 */ /* 0x000fe40000ffe4ff */
[----:B------:R-:W-:-:S02]  /*0710*/  SHF.L.U32 R13, R3, 0x1, RZ ;  /* 0x00000001030d7819 */ /* 0x000fc400000006ff */
[----:B------:R-:W-:Y:S02]  /*0720*/  SHF.L.U64.HI R12, R3, 0x1, R10 ;  /* 0x00000001030c7819 */ /* 0x000fe4000001020a */
[C---:B------:R-:W-:Y:S02]  /*0730*/  IADD3 R10, P0, R13.reuse, UR18, RZ ;  /* 0x000000120d0a7c10 */ /* 0x040fe4000ff1e0ff */
[----:B------:R-:W-:Y:S02]  /*0740*/  IADD3 R52, P1, R13, UR20, RZ ;  /* 0x000000140d347c10 */ /* 0x000fe4000ff3e0ff */
[----:B------:R-:W-:Y:S01]  /*0750*/  IADD3.X R11, R12, UR19, RZ, P0, !PT ;  /* 0x000000130c0b7c10 */ /* 0x000fe200087fe4ff */
[----:B-1----:R-:W-:Y:S01]  /*0760*/  IMAD.WIDE R8, R6, 0x2, R8 ;  /* 0x0000000206087825 */ /* 0x002fe200078e0208 */
[----:B------:R-:W-:-:S03]  /*0770*/  IADD3.X R53, R12, UR21, RZ, P1, !PT ;  /* 0x000000150c357c10 */ /* 0x000fc60008ffe4ff */
[----:B------:R-:W3:Y:S01]  /*0780*/  LDG.E.64.CONSTANT R6, desc[UR12][R10.64] ;  /* 0x0000000c0a067981 */ /* 0x000ee2000c1e9b00 */
[----:B------:R-:W-:-:S03]  /*0790*/  IADD3 R3, R4, 0x1400, RZ ;  /* 0x0000140004037810 */ /* 0x000fc60007ffe0ff */
[----:B------:R0:W4:Y:S04]  /*07a0*/  LDG.E.64.CONSTANT R44, desc[UR12][R8.64] ;  /* 0x0000000c082c7981 */ /* 0x000128000c1e9b00 */
[----:B------:R-:W5:Y:S01]  /*07b0*/  LDG.E.64.CONSTANT R52, desc[UR12][R52.64] ;  /* 0x0000000c34347981 */ /* 0x000f62000c1e9b00 */
[----:B------:R-:W-:-:S03]  /*07c0*/  IADD3 R3, P0, R3, R2, RZ ;  /* 0x0000000203037210 */ /* 0x000fc60007f1e0ff */
[----:B------:R1:W-:Y:S04]  /*07d0*/  STL [R1+0x68], R13 ;  /* 0x0000680d01007387 */ /* 0x0003e80000100800 */
[----:B------:R0:W-:Y:S01]  /*07e0*/  STL [R1+0x90], R12 ;  /* 0x0000900c01007387 */ /* 0x0001e20000100800 */
[----:B-1----:R-:W-:Y:S02]  /*07f0*/  SHF.L.U32 R13, R3, 0x1, RZ ;  /* 0x00000001030d7819 */ /* 0x002fe400000006ff */
[----:B0-----:R-:W-:Y:S02]  /*0800*/  IADD3.X R12, RZ, R0, RZ, P0, !PT ;  /* 0x00000000ff0c7210 */ /* 0x001fe400007fe4ff */
[----:B------:R-:W-:Y:S02]  /*0810*/  IADD3 R40, P0, R13, UR18, RZ ;  /* 0x000000120d287c10 */ /* 0x000fe4000ff1e0ff */
[----:B------:R-:W-:-:S02]  /*0820*/  SHF.L.U64.HI R5, R3, 0x1, R12 ;  /* 0x0000000103057819 */ /* 0x000fc4000001020c */
[----:B------:R-:W-:Y:S02]  /*0830*/  IADD3 R42, P1, R13, UR20, RZ ;  /* 0x000000140d2a7c10 */ /* 0x000fe4000ff3e0ff */
[C---:B------:R-:W-:Y:S02]  /*0840*/  IADD3.X R41, R5.reuse, UR19, RZ, P0, !PT ;  /* 0x0000001305297c10 */ /* 0x040fe400087fe4ff */
[----:B------:R-:W-:Y:S01]  /*0850*/  IADD3.X R43, R5, UR21, RZ, P1, !PT ;  /* 0x00000015052b7c10 */ /* 0x000fe20008ffe4ff */
[----:B------:R-:W-:-:S03]  /*0860*/  VIADD R3, R4, 0x2800 ;  /* 0x0000280004037836 */ /* 0x000fc60000000000 */
[----:B------:R-:W5:Y:S02]  /*0870*/  LDG.E.64.CONSTANT R40, desc[UR12][R40.64] ;  /* 0x0000000c28287981 */ /* 0x000f64000c1e9b00 */
[----:B------:R-:W-:Y:S02]  /*0880*/  IADD3 R3, P0, R3, R2, RZ ;  /* 0x0000000203037210 */ /* 0x000fe40007f1e0ff */
[----:B------:R-:W5:Y:S02]  /*0890*/  LDG.E.64.CONSTANT R42, desc[UR12][R42.64] ;  /* 0x0000000c2a2a7981 */ /* 0x000f64000c1e9b00 */
[----:B------:R-:W-:Y:S02]  /*08a0*/  IADD3.X R8, RZ, R0, RZ, P0, !PT ;  /* 0x00000000ff087210 */ /* 0x000fe400007fe4ff */
[----:B------:R-:W-:Y:S01]  /*08b0*/  SHF.L.U32 R9, R3, 0x1, RZ ;  /* 0x0000000103097819 */ /* 0x000fe200000006ff */
[----:B------:R-:W-:Y:S03]  /*08c0*/  STL [R1+0x88], R13 ;  /* 0x0000880d01007387 */ /* 0x000fe60000100800 */
[C---:B------:R-:W-:Y:S01]  /*08d0*/  IADD3 R38, P0, R9.reuse, UR18, RZ ;  /* 0x0000001209267c10 */ /* 0x040fe2000ff1e0ff */
[----:B------:R0:W-:Y:S01]  /*08e0*/  STL [R1+0x8c], R5 ;  /* 0x00008c0501007387 */ /* 0x0001e20000100800 */
[----:B------:R-:W-:-:S02]  /*08f0*/  IADD3 R48, P1, R9, UR20, RZ ;  /* 0x0000001409307c10 */ /* 0x000fc4000ff3e0ff */
[----:B0-----:R-:W-:-:S04]  /*0900*/  SHF.L.U64.HI R5, R3, 0x1, R8 ;  /* 0x0000000103057819 */ /* 0x001fc80000010208 */
[C---:B------:R-:W-:Y:S02]  /*0910*/  IADD3.X R39, R5.reuse, UR19, RZ, P0, !PT ;  /* 0x0000001305277c10 */ /* 0x040fe400087fe4ff */
[----:B------:R-:W-:Y:S02]  /*0920*/  IADD3.X R49, R5, UR21, RZ, P1, !PT ;  /* 0x0000001505317c10 */ /* 0x000fe40008ffe4ff */
[----:B------:R-:W-:Y:S02]  /*0930*/  IADD3 R3, R4, 0x3c00, RZ ;  /* 0x00003c0004037810 */ /* 0x000fe40007ffe0ff */
[----:B------:R-:W5:Y:S02]  /*0940*/  LDG.E.64.CONSTANT R38, desc[UR12][R38.64] ;  /* 0x0000000c26267981 */ /* 0x000f64000c1e9b00 */
[----:B------:R-:W-:Y:S02]  /*0950*/  IADD3 R3, P0, R3, R2, RZ ;  /* 0x0000000203037210 */ /* 0x000fe40007f1e0ff */
[----:B------:R-:W5:Y:S02]  /*0960*/  LDG.E.64.CONSTANT R48, desc[UR12][R48.64] ;  /* 0x0000000c30307981 */ /* 0x000f64000c1e9b00 */
[----:B------:R-:W-:-:S02]  /*0970*/  IADD3.X R8, RZ, R0, RZ, P0, !PT ;  /* 0x00000000ff087210 */ /* 0x000fc400007fe4ff */
[C---:B------:R-:W-:Y:S01]  /*0980*/  SHF.L.U32 R10, R3.reuse, 0x1, RZ ;  /* 0x00000001030a7819 */ /* 0x040fe200000006ff */
[----:B------:R-:W-:Y:S04]  /*0990*/  STL [R1+0x80], R9 ;  /* 0x0000800901007387 */ /* 0x000fe80000100800 */
[----:B------:R0:W-:Y:S04]  /*09a0*/  STL [R1+0x84], R5 ;  /* 0x0000840501007387 */ /* 0x0001e80000100800 */
[----:B------:R1:W-:Y:S01]  /*09b0*/  STL [R1+0x78], R10 ;  /* 0x0000780a01007387 */ /* 0x0003e20000100800 */
[----:B0-----:R-:W-:-:S02]  /*09c0*/  SHF.L.U64.HI R5, R3, 0x1, R8 ;  /* 0x0000000103057819 */ /* 0x001fc40000010208 */
[C---:B------:R-:W-:Y:S02]  /*09d0*/  IADD3 R8, P0, R10.reuse, UR18, RZ ;  /* 0x000000120a087c10 */ /* 0x040fe4000ff1e0ff */
[----:B-1----:R-:W-:Y:S02]  /*09e0*/  IADD3 R10, P1, R10, UR20, RZ ;  /* 0x000000140a0a7c10 */ /* 0x002fe4000ff3e0ff */
[C---:B------:R-:W-:Y:S02]  /*09f0*/  IADD3.X R9, R5.reuse, UR19, RZ, P0, !PT ;  /* 0x0000001305097c10 */ /* 0x040fe400087fe4ff */
[----:B------:R-:W-:-:S04]  /*0a00*/  IADD3.X R11, R5, UR21, RZ, P1, !PT ;  /* 0x00000015050b7c10 */ /* 0x000fc80008ffe4ff */
[----:B------:R-:W5:Y:S01]  /*0a10*/  LDG.E.64.CONSTANT R8, desc[UR12][R8.64] ;  /* 0x0000000c08087981 */ /* 0x000f62000c1e9b00 */
[----:B------:R-:W-:-:S03]  /*0a20*/  IADD3 R3, R4, 0x5000, RZ ;  /* 0x0000500004037810 */ /* 0x000fc60007ffe0ff */
[----:B------:R-:W5:Y:S01]  /*0a30*/  LDG.E.64.CONSTANT R10, desc[UR12][R10.64] ;  /* 0x0000000c0a0a7981 */ /* 0x000f62000c1e9b00 */
[----:B------:R-:W-:-:S04]  /*0a40*/  IADD3 R3, P0, R3, R2, RZ ;  /* 0x0000000203037210 */ /* 0x000fc80007f1e0ff */
[----:B------:R-:W-:Y:S02]  /*0a50*/  IADD3.X R12, RZ, R0, RZ, P0, !PT ;  /* 0x00000000ff0c7210 */ /* 0x000fe400007fe4ff */
[C---:B------:R-:W-:Y:S01]  /*0a60*/  SHF.L.U32 R14, R3.reuse, 0x1, RZ ;  /* 0x00000001030e7819 */ /* 0x040fe200000006ff */
[----:B------:R0:W-:Y:S04]  /*0a70*/  STL [R1+0x7c], R5 ;  /* 0x00007c0501007387 */ /* 0x0001e80000100800 */
[----:B------:R1:W-:Y:S01]  /*0a80*/  STL [R1+0x70], R14 ;  /* 0x0000700e01007387 */ /* 0x0003e20000100800 */
[----:B0-----:R-:W-:Y:S02]  /*0a90*/  SHF.L.U64.HI R5, R3, 0x1, R12 ;  /* 0x0000000103057819 */ /* 0x001fe4000001020c */
[----:B------:R-:W-:-:S02]  /*0aa0*/  IADD3 R12, P0, R14, UR18, RZ ;  /* 0x000000120e0c7c10 */ /* 0x000fc4000ff1e0ff */
[----:B-1----:R-:W-:Y:S02]  /*0ab0*/  IADD3 R14, P1, R14, UR20, RZ ;  /* 0x000000140e0e7c10 */ /* 0x002fe4000ff3e0ff */
[C---:B------:R-:W-:Y:S02]  /*0ac0*/  IADD3.X R13, R5.reuse, UR19, RZ, P0, !PT ;  /* 0x00000013050d7c10 */ /* 0x040fe400087fe4ff */
[----:B------:R-:W-:-:S04]  /*0ad0*/  IADD3.X R15, R5, UR21, RZ, P1, !PT ;  /* 0x00000015050f7c10 */ /* 0x000fc80008ffe4ff */
[----:B------:R-:W5:Y:S04]  /*0ae0*/  LDG.E.64.CONSTANT R12, desc[UR12][R12.64] ;  /* 0x0000000c0c0c7981 */ /* 0x000f68000c1e9b00 */
[----:B------:R-:W5:Y:S01]  /*0af0*/  LDG.E.64.CONSTANT R14, desc[UR12][R14.64] ;  /* 0x0000000c0e0e7981 */ /* 0x000f62000c1e9b00 */
[----:B------:R-:W-:-:S05]  /*0b00*/  VIADD R3, R4, 0x6400 ;  /* 0x0000640004037836 */ /* 0x000fca0000000000 */
[----:B------:R-:W-:Y:S01]  /*0b10*/  IADD3 R3, P0, R3, R2, RZ ;  /* 0x0000000203037210 */ /* 0x000fe20007f1e0ff */
[----:B------:R0:W-:Y:S03]  /*0b20*/  STL [R1+0x74], R5 ;  /* 0x0000740501007387 */ /* 0x0001e60000100800 */
[----:B------:R-:W-:Y:S02]  /*0b30*/  IADD3.X R16, RZ, R0, RZ, P0, !PT ;  /* 0x00000000ff107210 */ /* 0x000fe400007fe4ff */
[C---:B------:R-:W-:Y:S02]  /*0b40*/  SHF.L.U32 R18, R3.reuse, 0x1, RZ ;  /* 0x0000000103127819 */ /* 0x040fe400000006ff */
[----:B0-----:R-:W-:-:S03]  /*0b50*/  SHF.L.U64.HI R5, R3, 0x1, R16 ;  /* 0x0000000103057819 */ /* 0x001fc60000010210 */
[----:B------:R0:W-:Y:S01]  /*0b60*/  STL [R1+0x64], R18 ;  /* 0x0000641201007387 */ /* 0x0001e20000100800 */
[C---:B------:R-:W-:Y:S02]  /*0b70*/  IADD3 R16, P0, R18.reuse, UR18, RZ ;  /* 0x0000001212107c10 */ /* 0x040fe4000ff1e0ff */
[----:B0-----:R-:W-:-:S04]  /*0b80*/  IADD3 R18, P1, R18, UR20, RZ ;  /* 0x0000001412127c10 */ /* 0x001fc8000ff3e0ff */
[C---:B------:R-:W-:Y:S02]  /*0b90*/  IADD3.X R19, R5.reuse, UR21, RZ, P1, !PT ;  /* 0x0000001505137c10 */ /* 0x040fe40008ffe4ff */
[----:B------:R-:W-:-:S04]  /*0ba0*/  IADD3.X R17, R5, UR19, RZ, P0, !PT ;  /* 0x0000001305117c10 */ /* 0x000fc800087fe4ff */
[----:B------:R-:W5:Y:S04]  /*0bb0*/  LDG.E.64.CONSTANT R18, desc[UR12][R18.64] ;  /* 0x0000000c12127981 */ /* 0x000f68000c1e9b00 */
[----:B------:R-:W5:Y:S01]  /*0bc0*/  LDG.E.64.CONSTANT R16, desc[UR12][R16.64] ;  /* 0x0000000c10107981 */ /* 0x000f62000c1e9b00 */
[----:B------:R-:W-:-:S04]  /*0bd0*/  IADD3 R3, R4, 0x7800, RZ ;  /* 0x0000780004037810 */ /* 0x000fc80007ffe0ff */
[----:B------:R-:W-:Y:S01]  /*0be0*/  IADD3 R3, P0, R3, R2, RZ ;  /* 0x0000000203037210 */ /* 0x000fe20007f1e0ff */
[----:B------:R0:W-:Y:S03]  /*0bf0*/  STL [R1+0x6c], R5 ;  /* 0x00006c0501007387 */ /* 0x0001e60000100800 */
[----:B------:R-:W-:Y:S02]  /*0c00*/  SHF.L.U32 R20, R3, 0x1, RZ ;  /* 0x0000000103147819 */ /* 0x000fe400000006ff */
[----:B0-----:R-:W-:-:S03]  /*0c10*/  IADD3.X R5, RZ, R0, RZ, P0, !PT ;  /* 0x00000000ff057210 */ /* 0x001fc600007fe4ff */
[----:B------:R0:W-:Y:S01]  /*0c20*/  STL [R1+0x5c], R20 ;  /* 0x00005c1401007387 */ /* 0x0001e20000100800 */
[C---:B------:R-:W-:Y:S02]  /*0c30*/  IADD3 R36, P0, R20.reuse, UR18, RZ ;  /* 0x0000001214247c10 */ /* 0x040fe4000ff1e0ff */
[----:B------:R-:W-:Y:S02]  /*0c40*/  SHF.L.U64.HI R22, R3, 0x1, R5 ;  /* 0x0000000103167819 */ /* 0x000fe40000010205 */
[----:B0-----:R-:W-:-:S04]  /*0c50*/  IADD3 R20, P1, R20, UR20, RZ ;  /* 0x0000001414147c10 */ /* 0x001fc8000ff3e0ff */
[----:B------:R-:W-:-:S06]  /*0c60*/  IADD3.X R21, R22, UR21, RZ, P1, !PT ;  /* 0x0000001516157c10 */ /* 0x000fcc0008ffe4ff */
[----:B------:R-:W5:Y:S01]  /*0c70*/  LDG.E.64.CONSTANT R20, desc[UR12][R20.64] ;  /* 0x0000000c14147981 */ /* 0x000f62000c1e9b00 */
[----:B------:R-:W-:-:S06]  /*0c80*/  IADD3.X R37, R22, UR19, RZ, P0, !PT ;  /* 0x0000001316257c10 */ /* 0x000fcc00087fe4ff */
[----:B------:R-:W5:Y:S01]  /*0c90*/  LDG.E.64.CONSTANT R36, desc[UR12][R36.64] ;  /* 0x0000000c24247981 */ /* 0x000f62000c1e9b00 */
[----:B------:R-:W-:-:S04]  /*0ca0*/  IADD3 R4, R4, 0x8c00, RZ ;  /* 0x00008c0004047810 */ /* 0x000fc80007ffe0ff */
[----:B------:R-:W-:Y:S01]  /*0cb0*/  IADD3 R4, P0, R4, R2, RZ ;  /* 0x0000000204047210 */ /* 0x000fe20007f1e0ff */
[----:B------:R0:W-:Y:S03]  /*0cc0*/  STL [R1+0x60], R22 ;  /* 0x0000601601007387 */ /* 0x0001e60000100800 */
[----:B------:R-:W-:Y:S02]  /*0cd0*/  IADD3.X R0, RZ, R0, RZ, P0, !PT ;  /* 0x00000000ff007210 */ /* 0x000fe400007fe4ff */
[C---:B------:R-:W-:Y:S02]  /*0ce0*/  SHF.L.U32 R24, R4.reuse, 0x1, RZ ;  /* 0x0000000104187819 */ /* 0x040fe400000006ff */
[----:B------:R-:W-:Y:S02]  /*0cf0*/  SHF.L.U64.HI R5, R4, 0x1, R0 ;  /* 0x0000000104057819 */ /* 0x000fe40000010200 */
[----:B0-----:R-:W-:Y:S01]  /*0d00*/  IADD3 R22, P0, R24, UR18, RZ ;  /* 0x0000001218167c10 */ /* 0x001fe2000ff1e0ff */
[----:B------:R0:W-:Y:S03]  /*0d10*/  STL [R1+0x54], R24 ;  /* 0x0000541801007387 */ /* 0x0001e60000100800 */
[----:B------:R-:W-:-:S06]  /*0d20*/  IADD3.X R23, R5, UR19, RZ, P0, !PT ;  /* 0x0000001305177c10 */ /* 0x000fcc00087fe4ff */
[----:B------:R-:W5:Y:S01]  /*0d30*/  LDG.E.64.CONSTANT R22, desc[UR12][R22.64] ;  /* 0x0000000c16167981 */ /* 0x000f62000c1e9b00 */
[----:B0-----:R-:W-:-:S04]  /*0d40*/  IADD3 R24, P0, R24, UR20, RZ ;  /* 0x0000001418187c10 */ /* 0x001fc8000ff1e0ff */
[----:B------:R-:W-:-:S06]  /*0d50*/  IADD3.X R25, R5, UR21, RZ, P0, !PT ;  /* 0x0000001505197c10 */ /* 0x000fcc00087fe4ff */
[----:B------:R-:W5:Y:S01]  /*0d60*/  LDG.E.64.CONSTANT R24, desc[UR12][R24.64] ;  /* 0x0000000c18187981 */ /* 0x000f62000c1e9b00 */
[----:B--2---:R-:W-:-:S06]  /*0d70*/  FADD.FTZ R2, R35, UR9 ;  /* 0x0000000923027e21 */ /* 0x004fcc0008010000 */
[----:B------:R-:W0:Y:S01]  /*0d80*/  MUFU.RSQ R2, R2 ;  /* 0x0000000200027308 */ /* 0x000e220000001400 */
[----:B------:R1:W-:Y:S01]  /*0d90*/  STL [R1+0x58], R5 ;  /* 0x0000580501007387 */ /* 0x0003e20000100800 */
[--C-:B---3--:R-:W-:Y:S02]  /*0da0*/  HADD2.F32 R35, -RZ, R6.reuse.H0_H0 ;  /* 0x20000006ff237230 */ /* 0x108fe40000004100 */
[----:B-1----:R-:W-:Y:S02]  /*0db0*/  HADD2.F32 R5, -RZ, R6.H1_H1 ;  /* 0x30000006ff057230 */ /* 0x002fe40000004100 */
[----:B----4-:R-:W-:Y:S02]  /*0dc0*/  HADD2.F32 R3, -RZ, R44.H0_H0 ;  /* 0x2000002cff037230 */ /* 0x010fe40000004100 */
[C---:B------:R-:W-:Y:S01]  /*0dd0*/  FADD.FTZ R35, -R34.reuse, R35 ;  /* 0x0000002322237221 */ /* 0x040fe20000010100 */
[----:B-----5:R-:W-:Y:S02]  /*0de0*/  HADD2.F32 R0, -RZ, R52.H0_H0 ;  /* 0x20000034ff007230 */ /* 0x020fe40000004100 */
[----:B------:R-:W-:Y:S01]  /*0df0*/  FADD.FTZ R5, -R34, R5 ;  /* 0x0000000522057221 */ /* 0x000fe20000010100 */
[----:B------:R-:W-:-:S02]  /*0e00*/  HADD2.F32 R4, -RZ, R44.H1_H1 ;  /* 0x3000002cff047230 */ /* 0x000fc40000004100 */
[----:B0-----:R-:W-:Y:S01]  /*0e10*/  FMUL.FTZ R32, R2, R35 ;  /* 0x0000002302207220 */ /* 0x001fe20000410000 */
[----:B------:R-:W-:Y:S02]  /*0e20*/  HADD2.F32 R52, -RZ, R52.H1_H1 ;  /* 0x30000034ff347230 */ /* 0x000fe40000004100 */
[----:B------:R-:W-:Y:S01]  /*0e30*/  FMUL.FTZ R6, R0, R3 ;  /* 0x0000000300067220 */ /* 0x000fe20000410000 */
[----:B------:R-:W-:Y:S01]  /*0e40*/  FMUL.FTZ R46, R2, R5 ;  /* 0x00000005022e7220 */ /* 0x000fe20000410000 */
[----:B------:R-:W-:Y:S02]  /*0e50*/  HADD2.F32 R44, -RZ, R7.H0_H0 ;  /* 0x20000007ff2c7230 */ /* 0x000fe40000004100 */
[----:B------:R-:W-:Y:S01]  /*0e60*/  FMUL.FTZ R35, R52, R4 ;  /* 0x0000000434237220 */ /* 0x000fe20000410000 */
[----:B------:R-:W-:Y:S01]  /*0e70*/  FFMA.FTZ R6, R32, R6, RZ ;  /* 0x0000000620067223 */ /* 0x000fe200000100ff */
[----:B------:R-:W-:-:S03]  /*0e80*/  HADD2.F32 R5, -RZ, R45.H0_H0 ;  /* 0x2000002dff057230 */ /* 0x000fc60000004100 */
[----:B------:R-:W-:Y:S01]  /*0e90*/  FFMA.FTZ R35, R46, R35, R6 ;  /* 0x000000232e237223 */ /* 0x000fe20000010006 */
[----:B------:R-:W-:Y:S02]  /*0ea0*/  HADD2.F32 R6, -RZ, R45.H1_H1 ;  /* 0x3000002dff067230 */ /* 0x000fe40000004100 */
[C---:B------:R-:W-:Y:S01]  /*0eb0*/  FADD.FTZ R44, -R34.reuse, R44 ;  /* 0x0000002c222c7221 */ /* 0x040fe20000010100 */
[----:B------:R-:W-:Y:S02]  /*0ec0*/  HADD2.F32 R51, -RZ, R53.H0_H0 ;  /* 0x20000035ff337230 */ /* 0x000fe40000004100 */
[----:B------:R-:W-:Y:S01]  /*0ed0*/  HADD2.F32 R45, -RZ, R7.H1_H1 ;  /* 0x30000007ff2d7230 */ /* 0x000fe20000004100 */
[----:B------:R-:W-:Y:S01]  /*0ee0*/  STL [R1+0x20], R32 ;  /* 0x0000202001007387 */ /* 0x000fe20000100800 */
[----:B------:R-:W-:Y:S02]  /*0ef0*/  HADD2.F32 R50, -RZ, R53.H1_H1 ;  /* 0x30000035ff327230 */ /* 0x000fe40000004100 */
[----:B------:R-:W-:Y:S01]  /*0f00*/  FMUL.FTZ R7, R51, R5 ;  /* 0x0000000533077220 */ /* 0x000fe20000410000 */
[----:B------:R0:W-:Y:S01]  /*0f10*/  STL [R1+0x50], R46 ;  /* 0x0000502e01007387 */ /* 0x0001e20000100800 */
[----:B------:R-:W-:-:S04]  /*0f20*/  FADD.FTZ R45, -R34, R45 ;  /* 0x0000002d222d7221 */ /* 0x000fc80000010100 */
[C---:B------:R-:W-:Y:S01]  /*0f30*/  FMUL.FTZ R45, R2.reuse, R45 ;  /* 0x0000002d022d7220 */ /* 0x040fe20000410000 */
[----:B0-----:R-:W-:Y:S01]  /*0f40*/  FMUL.FTZ R46, R2, R44 ;  /* 0x0000002c022e7220 */ /* 0x001fe20000410000 */
[----:B------:R-:W-:-:S03]  /*0f50*/  HADD2.F32 R44, -RZ, R40.H0_H0 ;  /* 0x20000028ff2c7230 */ /* 0x000fc60000004100 */
[----:B------:R-:W-:Y:S01]  /*0f60*/  FFMA.FTZ R35, R46, R7, R35 ;  /* 0x000000072e237223 */ /* 0x000fe20000010023 */
[----:B------:R-:W-:Y:S01]  /*0f70*/  FMUL.FTZ R7, R50, R6 ;  /* 0x0000000632077220 */ /* 0x000fe20000410000 */
[----:B------:R0:W-:Y:S01]  /*0f80*/  STL [R1+0x24], R46 ;  /* 0x0000242e01007387 */ /* 0x0001e20000100800 */
[----:B------:R-:W-:Y:S02]  /*0f90*/  HADD2.F32 R40, -RZ, R40.H1_H1 ;  /* 0x30000028ff287230 */ /* 0x000fe40000004100 */
[----:B------:R-:W-:Y:S01]  /*0fa0*/  FADD.FTZ R44, -R34, R44 ;  /* 0x0000002c222c7221 */ /* 0x000fe20000010100 */
[----:B------:R-:W-:Y:S01]  /*0fb0*/  FFMA.FTZ R35, R45, R7, R35 ;  /* 0x000000072d237223 */ /* 0x000fe20000010023 */
[----:B------:R1:W-:Y:S02]  /*0fc0*/  STL [R1+0x4c], R45 ;  /* 0x00004c2d01007387 */ /* 0x0003e40000100800 */
[----:B------:R-:W-:Y:S01]  /*0fd0*/  FMUL.FTZ R44, R2, R44 ;  /* 0x0000002c022c7220 */ /* 0x000fe20000410000 */
[----:B0-----:R-:W-:-:S02]  /*0fe0*/  HADD2.F32 R46, -RZ, R42.H0_H0 ;  /* 0x2000002aff2e7230 */ /* 0x001fc40000004100 */
[----:B-1----:R-:W-:Y:S02]  /*0ff0*/  HADD2.F32 R45, -RZ, R42.H1_H1 ;  /* 0x3000002aff2d7230 */ /* 0x002fe40000004100 */
[----:B------:R-:W-:Y:S01]  /*1000*/  FADD.FTZ R42, -R34, R40 ;  /* 0x00000028222a7221 */ /* 0x000fe20000010100 */
[----:B------:R-:W-:Y:S01]  /*1010*/  FMUL.FTZ R7, R3, R46 ;  /* 0x0000002e03077220 */ /* 0x000fe20000410000 */
[--C-:B------:R-:W-:Y:S01]  /*1020*/  HADD2.F32 R40, -RZ, R41.reuse.H0_H0 ;  /* 0x20000029ff287230 */ /* 0x100fe20000004100 */
[----:B------:R0:W-:Y:S01]  /*1030*/  STL [R1+0x48], R44 ;  /* 0x0000482c01007387 */ /* 0x0001e20000100800 */
[----:B------:R-:W-:Y:S01]  /*1040*/  FMUL.FTZ R42, R2, R42 ;  /* 0x0000002a022a7220 */ /* 0x000fe20000410000 */
[----:B------:R-:W-:Y:S01]  /*1050*/  FFMA.FTZ R35, R44, R7, R35 ;  /* 0x000000072c237223 */ /* 0x000fe20000010023 */
[----:B------:R-:W-:Y:S01]  /*1060*/  FMUL.FTZ R7, R4, R45 ;  /* 0x0000002d04077220 */ /* 0x000fe20000410000 */
[----:B------:R-:W-:Y:S01]  /*1070*/  FADD.FTZ R40, -R34, R40 ;  /* 0x0000002822287221 */ /* 0x000fe20000010100 */
[----:B------:R-:W-:-:S02]  /*1080*/  HADD2.F32 R41, -RZ, R41.H1_H1 ;  /* 0x30000029ff297230 */ /* 0x000fc40000004100 */
[--C-:B0-----:R-:W-:Y:S02]  /*1090*/  HADD2.F32 R44, -RZ, R43.reuse.H0_H0 ;  /* 0x2000002bff2c7230 */ /* 0x101fe40000004100 */
[----:B------:R-:W-:Y:S01]  /*10a0*/  FFMA.FTZ R35, R42, R7, R35 ;  /* 0x000000072a237223 */ /* 0x000fe20000010023 */
[----:B------:R-:W-:Y:S02]  /*10b0*/  FMUL.FTZ R40, R2, R40 ;  /* 0x0000002802287220 */ /* 0x000fe40000410000 */
[----:B------:R-:W-:Y:S01]  /*10c0*/  FMUL.FTZ R7, R5, R44 ;  /* 0x0000002c05077220 */ /* 0x000fe20000410000 */
[----:B------:R0:W-:Y:S01]  /*10d0*/  STL [R1+0x44], R42 ;  /* 0x0000442a01007387 */ /* 0x0001e20000100800 */
[----:B------:R-:W-:Y:S02]  /*10e0*/  HADD2.F32 R43, -RZ, R43.H1_H1 ;  /* 0x3000002bff2b7230 */ /* 0x000fe40000004100 */
[----:B------:R-:W-:Y:S01]  /*10f0*/  FADD.FTZ R41, -R34, R41 ;  /* 0x0000002922297221 */ /* 0x000fe20000010100 */
[----:B------:R-:W-:Y:S01]  /*1100*/  FFMA.FTZ R35, R40, R7, R35 ;  /* 0x0000000728237223 */ /* 0x000fe20000010023 */
[----:B------:R1:W-:Y:S02]  /*1110*/  STL [R1+0x40], R40 ;  /* 0x0000402801007387 */ /* 0x0003e40000100800 */
[----:B------:R-:W-:Y:S01]  /*1120*/  FMUL.FTZ R41, R2, R41 ;  /* 0x0000002902297220 */ /* 0x000fe20000410000 */
[----:B------:R-:W-:Y:S01]  /*1130*/  FMUL.FTZ R7, R6, R43 ;  /* 0x0000002b06077220 */ /* 0x000fe20000410000 */
[----:B0-----:R-:W-:-:S02]  /*1140*/  HADD2.F32 R42, -RZ, R48.H0_H0 ;  /* 0x20000030ff2a7230 */ /* 0x001fc40000004100 */
[--C-:B-1----:R-:W-:Y:S02]  /*1150*/  HADD2.F32 R40, -RZ, R38.reuse.H0_H0 ;  /* 0x20000026ff287230 */ /* 0x102fe40000004100 */
[----:B------:R-:W-:-:S03]  /*1160*/  HADD2.F32 R38, -RZ, R38.H1_H1 ;  /* 0x30000026ff267230 */ /* 0x000fc60000004100 */
[----:B------:R-:W-:Y:S01]  /*1170*/  FADD.FTZ R40, -R34, R40 ;  /* 0x0000002822287221 */ /* 0x000fe20000010100 */
[----:B------:R0:W-:Y:S01]  /*1180*/  STL [R1+0x3c], R41 ;  /* 0x00003c2901007387 */ /* 0x0001e20000100800 */
[----:B------:R-:W-:Y:S01]  /*1190*/  FFMA.FTZ R35, R41, R7, R35 ;  /* 0x0000000729237223 */ /* 0x000fe20000010023 */
[----:B------:R-:W-:Y:S01]  /*11a0*/  FMUL.FTZ R7, R3, R42 ;  /* 0x0000002a03077220 */ /* 0x000fe20000410000 */
[----:B------:R-:W-:Y:S01]  /*11b0*/  FMUL.FTZ R40, R2, R40 ;  /* 0x0000002802287220 */ /* 0x000fe20000410000 */
[----:B------:R-:W-:Y:S01]  /*11c0*/  FADD.FTZ R38, -R34, R38 ;  /* 0x0000002622267221 */ /* 0x000fe20000010100 */
[----:B------:R-:W-:Y:S02]  /*11d0*/  HADD2.F32 R47, -RZ, R39.H0_H0 ;  /* 0x20000027ff2f7230 */ /* 0x000fe40000004100 */
[----:B0-----:R-:W-:Y:S02]  /*11e0*/  HADD2.F32 R41, -RZ, R48.H1_H1 ;  /* 0x30000030ff297230 */ /* 0x001fe40000004100 */
[----:B------:R-:W-:Y:S01]  /*11f0*/  FFMA.FTZ R35, R40, R7, R35 ;  /* 0x0000000728237223 */ /* 0x000fe20000010023 */
[----:B------:R-:W-:Y:S01]  /*1200*/  FMUL.FTZ R38, R2, R38 ;  /* 0x0000002602267220 */ /* 0x000fe20000410000 */
[----:B------:R0:W-:Y:S01]  /*1210*/  STL [R1+0x38], R40 ;  /* 0x0000382801007387 */ /* 0x0001e20000100800 */
[----:B------:R-:W-:Y:S01]  /*1220*/  FMUL.FTZ R7, R4, R41 ;  /* 0x0000002904077220 */ /* 0x000fe20000410000 */
[----:B------:R-:W-:-:S02]  /*1230*/  FADD.FTZ R47, -R34, R47 ;  /* 0x0000002f222f7221 */ /* 0x000fc40000010100 */
[----:B------:R1:W-:Y:S01]  /*1240*/  STL [R1+0x34], R38 ;  /* 0x0000342601007387 */ /* 0x0003e20000100800 */
[----:B------:R-:W-:Y:S01]  /*1250*/  FFMA.FTZ R35, R38, R7, R35 ;  /* 0x0000000726237223 */ /* 0x000fe20000010023 */
[----:B0-----:R-:W-:Y:S02]  /*1260*/  HADD2.F32 R40, -RZ, R49.H0_H0 ;  /* 0x20000031ff287230 */ /* 0x001fe40000004100 */
[----:B------:R-:W-:Y:S01]  /*1270*/  FMUL.FTZ R47, R2, R47 ;  /* 0x0000002f022f7220 */ /* 0x000fe20000410000 */
[----:B-1----:R-:W-:Y:S02]  /*1280*/  HADD2.F32 R38, -RZ, R39.H1_H1 ;  /* 0x30000027ff267230 */ /* 0x002fe40000004100 */
[----:B------:R-:W-:Y:S01]  /*1290*/  FMUL.FTZ R7, R5, R40 ;  /* 0x0000002805077220 */ /* 0x000fe20000410000 */
[----:B------:R-:W-:Y:S02]  /*12a0*/  HADD2.F32 R39, -RZ, R49.H1_H1 ;  /* 0x30000031ff277230 */ /* 0x000fe40000004100 */
[----:B------:R-:W-:Y:S01]  /*12b0*/  FADD.FTZ R38, -R34, R38 ;  /* 0x0000002622267221 */ /* 0x000fe20000010100 */
[----:B------:R-:W-:Y:S01]  /*12c0*/  FFMA.FTZ R35, R47, R7, R35 ;  /* 0x000000072f237223 */ /* 0x000fe20000010023 */
[----:B------:R-:W-:Y:S01]  /*12d0*/  HADD2.F32 R7, -RZ, R8.H0_H0 ;  /* 0x20000008ff077230 */ /* 0x000fe20000004100 */
[----:B------:R0:W-:Y:S01]  /*12e0*/  STL [R1+0x30], R47 ;  /* 0x0000302f01007387 */ /* 0x0001e20000100800 */
[----:B------:R-:W-:Y:S01]  /*12f0*/  FMUL.FTZ R48, R2, R38 ;  /* 0x0000002602307220 */ /* 0x000fe20000410000 */
[----:B------:R-:W-:-:S02]  /*1300*/  HADD2.F32 R38, -RZ, R10.H0_H0 ;  /* 0x2000000aff267230 */ /* 0x000fc40000004100 */
[----:B------:R-:W-:Y:S01]  /*1310*/  FADD.FTZ R7, -R34, R7 ;  /* 0x0000000722077221 */ /* 0x000fe20000010100 */
[----:B------:R-:W-:Y:S01]  /*1320*/  HADD2.F32 R8, -RZ, R8.H1_H1 ;  /* 0x30000008ff087230 */ /* 0x000fe20000004100 */
[----:B------:R1:W-:Y:S01]  /*1330*/  STL [R1+0x2c], R48 ;  /* 0x00002c3001007387 */ /* 0x0003e20000100800 */
[----:B0-----:R-:W-:-:S04]  /*1340*/  FMUL.FTZ R47, R6, R39 ;  /* 0x00000027062f7220 */ /* 0x001fc80000410000 */
[----:B------:R-:W-:Y:S01]  /*1350*/  FFMA.FTZ R35, R48, R47, R35 ;  /* 0x0000002f30237223 */ /* 0x000fe20000010023 */
[----:B------:R-:W-:Y:S01]  /*1360*/  FMUL.FTZ R47, R3, R38 ;  /* 0x00000026032f7220 */ /* 0x000fe20000410000 */
[----:B-1----:R-:W-:Y:S01]  /*1370*/  FMUL.FTZ R48, R2, R7 ;  /* 0x0000000702307220 */ /* 0x002fe20000410000 */
[----:B------:R-:W-:Y:S02]  /*1380*/  HADD2.F32 R7, -RZ, R10.H1_H1 ;  /* 0x3000000aff077230 */ /* 0x000fe40000004100 */
[----:B------:R-:W-:Y:S01]  /*1390*/  FADD.FTZ R8, -R34, R8 ;  /* 0x0000000822087221 */ /* 0x000fe20000010100 */
[----:B------:R-:W-:Y:S01]  /*13a0*/  FFMA.FTZ R35, R48, R47, R35 ;  /* 0x0000002f30237223 */ /* 0x000fe20000010023 */
[----:B------:R0:W-:Y:S01]  /*13b0*/  STL [R1+0x28], R48 ;  /* 0x0000283001007387 */ /* 0x0001e20000100800 */
[----:B------:R-:W-:Y:S01]  /*13c0*/  FMUL.FTZ R10, R4, R7 ;  /* 0x00000007040a7220 */ /* 0x000fe20000410000 */
[----:B------:R-:W-:Y:S01]  /*13d0*/  FMUL.FTZ R49, R2, R8 ;  /* 0x0000000802317220 */ /* 0x000fe20000410000 */
[----:B------:R-:W-:-:S02]  /*13e0*/  HADD2.F32 R8, -RZ, R11.H0_H0 ;  /* 0x2000000bff087230 */ /* 0x000fc40000004100 */
[--C-:B0-----:R-:W-:Y:S02]  /*13f0*/  HADD2.F32 R48, -RZ, R9.reuse.H0_H0 ;  /* 0x20000009ff307230 */ /* 0x101fe40000004100 */
[----:B------:R-:W-:Y:S01]  /*1400*/  FFMA.FTZ R35, R49, R10, R35 ;  /* 0x0000000a31237223 */ /* 0x000fe20000010023 */
[----:B------:R-:W-:Y:S02]  /*1410*/  HADD2.F32 R10, -RZ, R9.H1_H1 ;  /* 0x30000009ff0a7230 */ /* 0x000fe40000004100 */
[----:B------:R-:W-:Y:S01]  /*1420*/  FADD.FTZ R48, -R34, R48 ;  /* 0x0000003022307221 */ /* 0x000fe20000010100 */
[----:B------:R-:W-:Y:S01]  /*1430*/  FMUL.FTZ R47, R5, R8 ;  /* 0x00000008052f7220 */ /* 0x000fe20000410000 */
[----:B------:R-:W-:Y:S02]  /*1440*/  HADD2.F32 R9, -RZ, R11.H1_H1 ;  /* 0x3000000bff097230 */ /* 0x000fe40000004100 */
[----:B------:R-:W-:Y:S01]  /*1450*/  FMUL.FTZ R48, R2, R48 ;  /* 0x0000003002307220 */ /* 0x000fe20000410000 */
[----:B------:R-:W-:Y:S01]  /*1460*/  FADD.FTZ R10, -R34, R10 ;  /* 0x0000000a220a7221 */ /* 0x000fe20000010100 */
[----:B------:R-:W-:Y:S01]  /*1470*/  HADD2.F32 R11, -RZ, R12.H0_H0 ;  /* 0x2000000cff0b7230 */ /* 0x000fe20000004100 */
[----:B------:R-:W-:Y:S01]  /*1480*/  STL [R1+0x1c], R49 ;  /* 0x00001c3101007387 */ /* 0x000fe20000100800 */
[----:B------:R-:W-:Y:S01]  /*1490*/  FFMA.FTZ R35, R48, R47, R35 ;  /* 0x0000002f30237223 */ /* 0x000fe20000010023 */
[----:B------:R-:W-:-:S02]  /*14a0*/  FMUL.FTZ R47, R6, R9 ;  /* 0x00000009062f7220 */ /* 0x000fc40000410000 */
[----:B------:R0:W-:Y:S01]  /*14b0*/  STL [R1+0x18], R48 ;  /* 0x0000183001007387 */ /* 0x0001e20000100800 */
[----:B------:R-:W-:Y:S01]  /*14c0*/  FADD.FTZ R11, -R34, R11 ;  /* 0x0000000b220b7221 */ /* 0x000fe20000010100 */
[----:B------:R-:W-:Y:S02]  /*14d0*/  HADD2.F32 R12, -RZ, R12.H1_H1 ;  /* 0x3000000cff0c7230 */ /* 0x000fe40000004100 */
[----:B0-----:R-:W-:Y:S01]  /*14e0*/  FMUL.FTZ R48, R2, R10 ;  /* 0x0000000a02307220 */ /* 0x001fe20000410000 */
[----:B------:R-:W-:-:S03]  /*14f0*/  HADD2.F32 R10, -RZ, R14.H0_H0 ;  /* 0x2000000eff0a7230 */ /* 0x000fc60000004100 */
[----:B------:R-:W-:Y:S01]  /*1500*/  FFMA.FTZ R35, R48, R47, R35 ;  /* 0x0000002f30237223 */ /* 0x000fe20000010023 */
[----:B------:R0:W-:Y:S01]  /*1510*/  STL [R1+0x14], R48 ;  /* 0x0000143001007387 */ /* 0x0001e20000100800 */
[----:B------:R-:W-:Y:S01]  /*1520*/  FMUL.FTZ R47, R3, R10 ;  /* 0x0000000a032f7220 */ /* 0x000fe20000410000 */
[----:B------:R-:W-:Y:S01]  /*1530*/  FADD.FTZ R12, -R34, R12 ;  /* 0x0000000c220c7221 */ /* 0x000fe20000010100 */
[----:B0-----:R-:W-:Y:S01]  /*1540*/  FMUL.FTZ R48, R2, R11 ;  /* 0x0000000b02307220 */ /* 0x001fe20000410000 */
[----:B------:R-:W-:-:S03]  /*1550*/  HADD2.F32 R11, -RZ, R14.H1_H1 ;  /* 0x3000000eff0b7230 */ /* 0x000fc60000004100 */
[----:B------:R-:W-:Y:S01]  /*1560*/  FFMA.FTZ R35, R48, R47, R35 ;  /* 0x0000002f30237223 */ /* 0x000fe20000010023 */
[----:B------:R0:W-:Y:S01]  /*1570*/  STL [R1+0x10], R48 ;  /* 0x0000103001007387 */ /* 0x0001e20000100800 */
[----:B------:R-:W-:Y:S01]  /*1580*/  FMUL.FTZ R49, R2, R12 ;  /* 0x0000000c02317220 */ /* 0x000fe20000410000 */
[----:B------:R-:W-:Y:S01]  /*1590*/  FMUL.FTZ R14, R4, R11 ;  /* 0x0000000b040e7220 */ /* 0x000fe20000410000 */
[----:B------:R-:W-:Y:S02]  /*15a0*/  HADD2.F32 R12, -RZ, R15.H0_H0 ;  /* 0x2000000fff0c7230 */ /* 0x000fe40000004100 */
[----:B0-----:R-:W-:Y:S02]  /*15b0*/  HADD2.F32 R48, -RZ, R13.H0_H0 ;  /* 0x2000000dff307230 */ /* 0x001fe40000004100 */
[----:B------:R-:W-:-:S03]  /*15c0*/  FFMA.FTZ R35, R49, R14, R35 ;  /* 0x0000000e31237223 */ /* 0x000fc60000010023 */
[----:B------:R-:W-:Y:S01]  /*15d0*/  FADD.FTZ R48, -R34, R48 ;  /* 0x0000003022307221 */ /* 0x000fe20000010100 */
[----:B------:R-:W-:Y:S01]  /*15e0*/  FMUL.FTZ R14, R5, R12 ;  /* 0x0000000c050e7220 */ /* 0x000fe20000410000 */
[----:B------:R-:W-:Y:S02]  /*15f0*/  HADD2.F32 R47, -RZ, R13.H1_H1 ;  /* 0x3000000dff2f7230 */ /* 0x000fe40000004100 */
[----:B------:R-:W-:Y:S01]  /*1600*/  FMUL.FTZ R48, R2, R48 ;  /* 0x0000003002307220 */ /* 0x000fe20000410000 */
[----:B------:R-:W-:Y:S01]  /*1610*/  STL [R1+0xc], R49 ;  /* 0x00000c3101007387 */ /* 0x000fe20000100800 */
[----:B------:R-:W-:Y:S02]  /*1620*/  HADD2.F32 R13, -RZ, R15.H1_H1 ;  /* 0x3000000fff0d7230 */ /* 0x000fe40000004100 */
[----:B------:R-:W-:Y:S01]  /*1630*/  FFMA.FTZ R35, R48, R14, R35 ;  /* 0x0000000e30237223 */ /* 0x000fe20000010023 */
[----:B------:R0:W-:Y:S01]  /*1640*/  STL [R1+0x8], R48 ;  /* 0x0000083001007387 */ /* 0x0001e20000100800 */
[----:B------:R-:W-:Y:S01]  /*1650*/  FADD.FTZ R15, -R34, R47 ;  /* 0x0000002f220f7221 */ /* 0x000fe20000010100 */
[----:B------:R-:W-:-:S03]  /*1660*/  FMUL.FTZ R14, R6, R13 ;  /* 0x0000000d060e7220 */ /* 0x000fc60000410000 */
[----:B------:R-:W-:Y:S01]  /*1670*/  FMUL.FTZ R15, R2, R15 ;  /* 0x0000000f020f7220 */ /* 0x000fe20000410000 */
[----:B0-----:R-:W-:-:S04]  /*1680*/  FFMA.FTZ R48, R0, R3, RZ ;  /* 0x0000000300307223 */ /* 0x001fc800000100ff */
[----:B------:R-:W-:Y:S01]  /*1690*/  FFMA.FTZ R48, R52, R4, R48 ;  /* 0x0000000434307223 */ /* 0x000fe20000010030 */
[----:B------:R0:W-:Y:S01]  /*16a0*/  STL [R1+0x4], R15 ;  /* 0x0000040f01007387 */ /* 0x0001e20000100800 */
[----:B------:R-:W-:Y:S02]  /*16b0*/  FFMA.FTZ R35, R15, R14, R35 ;  /* 0x0000000e0f237223 */ /* 0x000fe40000010023 */
[----:B------:R-:W-:Y:S01]  /*16c0*/  FFMA.FTZ R48, R51, R5, R48 ;  /* 0x0000000533307223 */ /* 0x000fe20000010030 */
[----:B------:R-:W-:Y:S02]  /*16d0*/  HADD2.F32 R14, -RZ, R18.H0_H0 ;  /* 0x20000012ff0e7230 */ /* 0x000fe40000004100 */
[----:B------:R-:W-:Y:S02]  /*16e0*/  HADD2.F32 R47, -RZ, R16.H0_H0 ;  /* 0x20000010ff2f7230 */ /* 0x000fe40000004100 */
[----:B0-----:R-:W-:Y:S02]  /*16f0*/  HADD2.F32 R15, -RZ, R18.H1_H1 ;  /* 0x30000012ff0f7230 */ /* 0x001fe40000004100 */
[----:B------:R-:W-:Y:S01]  /*1700*/  FFMA.FTZ R18, R50, R6, R48 ;  /* 0x0000000632127223 */ /* 0x000fe20000010030 */
[----:B------:R-:W-:-:S03]  /*1710*/  HADD2.F32 R61, -RZ, R16.H1_H1 ;  /* 0x30000010ff3d7230 */ /* 0x000fc60000004100 */
[----:B------:R-:W-:Y:S01]  /*1720*/  FFMA.FTZ R18, R3, R46, R18 ;  /* 0x0000002e03127223 */ /* 0x000fe20000010012 */
[----:B------:R-:W-:-:S03]  /*1730*/  FADD.FTZ R47, -R34, R47 ;  /* 0x0000002f222f7221 */ /* 0x000fc60000010100 */
[----:B------:R-:W-:Y:S01]  /*1740*/  FFMA.FTZ R18, R4, R45, R18 ;  /* 0x0000002d04127223 */ /* 0x000fe20000010012 */
[----:B------:R-:W-:Y:S01]  /*1750*/  FMUL.FTZ R16, R3, R14 ;  /* 0x0000000e03107220 */ /* 0x000fe20000410000 */
[----:B------:R-:W-:Y:S01]  /*1760*/  FMUL.FTZ R49, R2, R47 ;  /* 0x0000002f02317220 */ /* 0x000fe20000410000 */
[----:B------:R-:W-:Y:S01]  /*1770*/  FADD.FTZ R61, -R34, R61 ;  /* 0x0000003d223d7221 */ /* 0x000fe20000010100 */
[----:B------:R-:W-:Y:S02]  /*1780*/  FFMA.FTZ R18, R5, R44, R18 ;  /* 0x0000002c05127223 */ /* 0x000fe40000010012 */
[----:B------:R-:W-:Y:S01]  /*1790*/  FFMA.FTZ R35, R49, R16, R35 ;  /* 0x0000001031237223 */ /* 0x000fe20000010023 */
[----:B------:R-:W-:Y:S01]  /*17a0*/  FMUL.FTZ R16, R4, R15 ;  /* 0x0000000f04107220 */ /* 0x000fe20000410000 */
[----:B------:R-:W-:Y:S01]  /*17b0*/  FMUL.FTZ R61, R2, R61 ;  /* 0x0000003d023d7220 */ /* 0x000fe20000410000 */
[----:B------:R-:W-:Y:S01]  /*17c0*/  FFMA.FTZ R18, R6, R43, R18 ;  /* 0x0000002b06127223 */ /* 0x000fe20000010012 */
[----:B------:R-:W-:-:S02]  /*17d0*/  HADD2.F32 R60, -RZ, R17.H0_H0 ;  /* 0x20000011ff3c7230 */ /* 0x000fc40000004100 */
[----:B------:R-:W-:Y:S01]  /*17e0*/  FFMA.FTZ R35, R61, R16, R35 ;  /* 0x000000103d237223 */ /* 0x000fe20000010023 */
[----:B------:R-:W-:Y:S01]  /*17f0*/  FFMA.FTZ R18, R3, R42, R18 ;  /* 0x0000002a03127223 */ /* 0x000fe20000010012 */
[----:B------:R-:W-:Y:S02]  /*1800*/  HADD2.F32 R16, -RZ, R19.H0_H0 ;  /* 0x20000013ff107230 */ /* 0x000fe40000004100 */
[----:B------:R-:W-:Y:S01]  /*1810*/  FADD.FTZ R60, -R34, R60 ;  /* 0x0000003c223c7221 */ /* 0x000fe20000010100 */
[----:B------:R-:W-:Y:S02]  /*1820*/  HADD2.F32 R59, -RZ, R17.H1_H1 ;  /* 0x30000011ff3b7230 */ /* 0x000fe40000004100 */
[----:B------:R-:W-:Y:S01]  /*1830*/  FFMA.FTZ R47, R4, R41, R18 ;  /* 0x00000029042f7223 */ /* 0x000fe20000010012 */
[----:B------:R-:W-:Y:S02]  /*1840*/  HADD2.F32 R17, -RZ, R19.H1_H1 ;  /* 0x30000013ff117230 */ /* 0x000fe40000004100 */
[C---:B------:R-:W-:Y:S01]  /*1850*/  FMUL.FTZ R19, R5.reuse, R16 ;  /* 0x0000001005137220 */ /* 0x040fe20000410000 */
        /* <DEDUP_REMOVED lines=9> */
[----:B------:R-:W-:Y:S02]  /*18f0*/  HADD2.F32 R18, -RZ, R20.H0_H0 ;  /* 0x20000014ff127230 */ /* 0x000fe40000004100 */
[----:B------:R-:W-:Y:S01]  /*1900*/  FFMA.FTZ R20, R3, R38, R47 ;  /* 0x0000002603147223 */ /* 0x000fe2000001002f */
[----:B------:R-:W0:Y:S03]  /*1910*/  S2R R53, SR_TID.X ;  /* 0x0000000000357919 */ /* 0x000e260000002100 */
[----:B------:R-:W-:-:S04]  /*1920*/  FFMA.FTZ R20, R4, R7, R20 ;  /* 0x0000000704147223 */ /* 0x000fc80000010014 */
[----:B------:R-:W-:Y:S01]  /*1930*/  FFMA.FTZ R20, R5, R8, R20 ;  /* 0x0000000805147223 */ /* 0x000fe20000010014 */
[----:B------:R-:W-:-:S03]  /*1940*/  HADD2.F32 R58, -RZ, R36.H0_H0 ;  /* 0x20000024ff3a7230 */ /* 0x000fc60000004100 */
[----:B------:R-:W-:Y:S01]  /*1950*/  FFMA.FTZ R20, R6, R9, R20 ;  /* 0x0000000906147223 */ /* 0x000fe20000010014 */
[--C-:B------:R-:W-:Y:S02]  /*1960*/  HADD2.F32 R56, -RZ, R37.reuse.H0_H0 ;  /* 0x20000025ff387230 */ /* 0x100fe40000004100 */
[----:B------:R-:W-:Y:S02]  /*1970*/  HADD2.F32 R55, -RZ, R37.H1_H1 ;  /* 0x30000025ff377230 */ /* 0x000fe40000004100 */
[C---:B------:R-:W-:Y:S01]  /*1980*/  FFMA.FTZ R37, R3.reuse, R10, R20 ;  /* 0x0000000a03257223 */ /* 0x040fe20000010014 */
[----:B------:R-:W-:Y:S02]  /*1990*/  HADD2.F32 R57, -RZ, R36.H1_H1 ;  /* 0x30000024ff397230 */ /* 0x000fe40000004100 */
[----:B------:R-:W-:Y:S01]  /*19a0*/  FADD.FTZ R58, -R34, R58 ;  /* 0x0000003a223a7221 */ /* 0x000fe20000010100 */
[----:B------:R-:W-:Y:S01]  /*19b0*/  FFMA.FTZ R37, R4, R11, R37 ;  /* 0x0000000b04257223 */ /* 0x000fe20000010025 */
[----:B------:R-:W-:-:S02]  /*19c0*/  FMUL.FTZ R36, R3, R18 ;  /* 0x0000001203247220 */ /* 0x000fc40000410000 */
[----:B------:R-:W-:Y:S01]  /*19d0*/  FMUL.FTZ R58, R2, R58 ;  /* 0x0000003a023a7220 */ /* 0x000fe20000410000 */
[----:B------:R-:W-:Y:S01]  /*19e0*/  FADD.FTZ R57, -R34, R57 ;  /* 0x0000003922397221 */ /* 0x000fe20000010100 */
[----:B------:R-:W-:Y:S02]  /*19f0*/  FFMA.FTZ R37, R5, R12, R37 ;  /* 0x0000000c05257223 */ /* 0x000fe40000010025 */
[----:B------:R-:W-:Y:S01]  /*1a00*/  FFMA.FTZ R35, R58, R36, R35 ;  /* 0x000000243a237223 */ /* 0x000fe20000010023 */
[----:B------:R-:W-:Y:S01]  /*1a10*/  FMUL.FTZ R36, R4, R19 ;  /* 0x0000001304247220 */ /* 0x000fe20000410000 */
[----:B------:R-:W-:Y:S01]  /*1a20*/  FFMA.FTZ R37, R6, R13, R37 ;  /* 0x0000000d06257223 */ /* 0x000fe20000010025 */
[----:B------:R-:W-:-:S03]  /*1a30*/  FMUL.FTZ R57, R2, R57 ;  /* 0x0000003902397220 */ /* 0x000fc60000410000 */
[----:B------:R-:W-:Y:S01]  /*1a40*/  FFMA.FTZ R37, R3, R14, R37 ;  /* 0x0000000e03257223 */ /* 0x000fe20000010025 */
[----:B------:R-:W-:Y:S01]  /*1a50*/  FFMA.FTZ R35, R57, R36, R35 ;  /* 0x0000002439237223 */ /* 0x000fe20000010023 */
[----:B------:R-:W-:Y:S02]  /*1a60*/  IMAD.MOV.U32 R36, RZ, RZ, 0x28 ;  /* 0x00000028ff247424 */ /* 0x000fe400078e00ff */
[----:B0-----:R-:W-:Y:S02]  /*1a70*/  IMAD R53, R54, -0x50, R53 ;  /* 0xffffffb036357824 */ /* 0x001fe400078e0235 */
[----:B------:R-:W-:Y:S01]  /*1a80*/  FFMA.FTZ R37, R4, R15, R37 ;  /* 0x0000000f04257223 */ /* 0x000fe20000010025 */
[--C-:B------:R-:W-:Y:S02]  /*1a90*/  HADD2.F32 R20, -RZ, R21.reuse.H0_H0 ;  /* 0x20000015ff147230 */ /* 0x100fe40000004100 */
[----:B------:R-:W-:Y:S02]  /*1aa0*/  IMAD R36, R53, R36, UR8 ;  /* 0x0000000835247e24 */ /* 0x000fe4000f8e0224 */
[----:B------:R-:W-:Y:S01]  /*1ab0*/  FADD.FTZ R56, -R34, R56 ;  /* 0x0000003822387221 */ /* 0x000fe20000010100 */
[C---:B------:R-:W-:Y:S01]  /*1ac0*/  FFMA.FTZ R37, R5.reuse, R16, R37 ;  /* 0x0000001005257223 */ /* 0x040fe20000010025 */
[----:B------:R0:W-:Y:S01]  /*1ad0*/  STL [R1], R49 ;  /* 0x0000003101007387 */ /* 0x0001e20000100800 */
[----:B------:R-:W-:Y:S01]  /*1ae0*/  HADD2.F32 R21, -RZ, R21.H1_H1 ;  /* 0x30000015ff157230 */ /* 0x000fe20000004100 */
[----:B------:R-:W-:Y:S01]  /*1af0*/  LEA R36, R54, R36, 0x3 ;  /* 0x0000002436247211 */ /* 0x000fe200078e18ff */
[----:B------:R-:W-:Y:S01]  /*1b00*/  FMUL.FTZ R47, R5, R20 ;  /* 0x00000014052f7220 */ /* 0x000fe20000410000 */
[----:B------:R-:W-:Y:S01]  /*1b10*/  FMUL.FTZ R56, R2, R56 ;  /* 0x0000003802387220 */ /* 0x000fe20000410000 */
[----:B------:R-:W-:-:S02]  /*1b20*/  HADD2.F32 R54, -RZ, R22.H0_H0 ;  /* 0x20000016ff367230 */ /* 0x000fc40000004100 */
[----:B------:R-:W-:Y:S01]  /*1b30*/  FFMA.FTZ R37, R6, R17, R37 ;  /* 0x0000001106257223 */ /* 0x000fe20000010025 */
[----:B------:R-:W-:Y:S01]  /*1b40*/  FADD.FTZ R55, -R34, R55 ;  /* 0x0000003722377221 */ /* 0x000fe20000010100 */
[----:B------:R-:W-:Y:S02]  /*1b50*/  HADD2.F32 R53, -RZ, R22.H1_H1 ;  /* 0x30000016ff357230 */ /* 0x000fe40000004100 */
[--C-:B0-----:R-:W-:Y:S02]  /*1b60*/  HADD2.F32 R49, -RZ, R23.reuse.H0_H0 ;  /* 0x20000017ff317230 */ /* 0x101fe40000004100 */
[----:B------:R-:W-:Y:S02]  /*1b70*/  HADD2.F32 R23, -RZ, R23.H1_H1 ;  /* 0x30000017ff177230 */ /* 0x000fe40000004100 */
[----:B------:R-:W-:Y:S01]  /*1b80*/  FFMA.FTZ R35, R56, R47, R35 ;  /* 0x0000002f38237223 */ /* 0x000fe20000010023 */
[--C-:B------:R-:W-:Y:S02]  /*1b90*/  HADD2.F32 R22, -RZ, R24.reuse.H0_H0 ;  /* 0x20000018ff167230 */ /* 0x100fe40000004100 */
[----:B------:R-:W-:Y:S01]  /*1ba0*/  FFMA.FTZ R37, R3, R18, R37 ;  /* 0x0000001203257223 */ /* 0x000fe20000010025 */
[----:B------:R-:W-:Y:S01]  /*1bb0*/  FMUL.FTZ R47, R6, R21 ;  /* 0x00000015062f7220 */ /* 0x000fe20000410000 */
[----:B------:R-:W-:Y:S01]  /*1bc0*/  FMUL.FTZ R55, R2, R55 ;  /* 0x0000003702377220 */ /* 0x000fe20000410000 */
[C---:B------:R-:W-:Y:S01]  /*1bd0*/  FADD.FTZ R54, -R34.reuse, R54 ;  /* 0x0000003622367221 */ /* 0x040fe20000010100 */
[----:B------:R-:W-:Y:S01]  /*1be0*/  FADD.FTZ R48, -R34, R23 ;  /* 0x0000001722307221 */ /* 0x000fe20000010100 */
[----:B------:R-:W-:-:S02]  /*1bf0*/  HADD2.F32 R23, -RZ, R24.H1_H1 ;  /* 0x30000018ff177230 */ /* 0x000fc40000004100 */
[----:B------:R-:W-:Y:S01]  /*1c00*/  FFMA.FTZ R37, R4, R19, R37 ;  /* 0x0000001304257223 */ /* 0x000fe20000010025 */
[----:B------:R-:W-:Y:S01]  /*1c10*/  FFMA.FTZ R35, R55, R47, R35 ;  /* 0x0000002f37237223 */ /* 0x000fe20000010023 */
[----:B------:R-:W-:Y:S01]  /*1c20*/  FMUL.FTZ R24, R3, R22 ;  /* 0x0000001603187220 */ /* 0x000fe20000410000 */
[----:B------:R-:W-:Y:S01]  /*1c30*/  FMUL.FTZ R54, R2, R54 ;  /* 0x0000003602367220 */ /* 0x000fe20000410000 */
[C---:B------:R-:W-:Y:S01]  /*1c40*/  FADD.FTZ R53, -R34.reuse, R53 ;  /* 0x0000003522357221 */ /* 0x040fe20000010100 */
[----:B------:R-:W-:Y:S01]  /*1c50*/  FFMA.FTZ R37, R5, R20, R37 ;  /* 0x0000001405257223 */ /* 0x000fe20000010025 */
[----:B------:R-:W-:Y:S01]  /*1c60*/  FADD.FTZ R49, -R34, R49 ;  /* 0x0000003122317221 */ /* 0x000fe20000010100 */
[----:B------:R-:W-:Y:S01]  /*1c70*/  FFMA.FTZ R35, R54, R24, R35 ;  /* 0x0000001836237223 */ /* 0x000fe20000010023 */
[----:B------:R-:W-:Y:S01]  /*1c80*/  FMUL.FTZ R34, R4, R23 ;  /* 0x0000001704227220 */ /* 0x000fe20000410000 */
[----:B------:R-:W-:Y:S01]  /*1c90*/  FMUL.FTZ R53, R2, R53 ;  /* 0x0000003502357220 */ /* 0x000fe20000410000 */
[----:B------:R-:W-:-:S02]  /*1ca0*/  HADD2.F32 R24, -RZ, R25.H0_H0 ;  /* 0x20000019ff187230 */ /* 0x000fc40000004100 */
[----:B------:R-:W-:Y:S01]  /*1cb0*/  FFMA.FTZ R37, R6, R21, R37 ;  /* 0x0000001506257223 */ /* 0x000fe20000010025 */
[----:B------:R-:W-:Y:S01]  /*1cc0*/  STL [R1+0xa8], R61 ;  /* 0x0000a83d01007387 */ /* 0x000fe20000100800 */
[----:B------:R-:W-:Y:S01]  /*1cd0*/  FFMA.FTZ R34, R53, R34, R35 ;  /* 0x0000002235227223 */ /* 0x000fe20000010023 */
[----:B------:R-:W-:Y:S01]  /*1ce0*/  FMUL.FTZ R49, R2, R49 ;  /* 0x0000003102317220 */ /* 0x000fe20000410000 */
[----:B------:R-:W-:Y:S01]  /*1cf0*/  FMUL.FTZ R35, R5, R24 ;  /* 0x0000001805237220 */ /* 0x000fe20000410000 */
[----:B------:R-:W-:Y:S01]  /*1d00*/  STL [R1+0xb0], R60 ;  /* 0x0000b03c01007387 */ /* 0x000fe20000100800 */
[----:B------:R-:W-:Y:S01]  /*1d10*/  FFMA.FTZ R37, R3, R22, R37 ;  /* 0x0000001603257223 */ /* 0x000fe20000010025 */
[----:B------:R-:W-:Y:S02]  /*1d20*/  HADD2.F32 R25, -RZ, R25.H1_H1 ;  /* 0x30000019ff197230 */ /* 0x000fe40000004100 */
[----:B------:R0:W-:Y:S01]  /*1d30*/  STL [R1+0xb4], R59 ;  /* 0x0000b43b01007387 */ /* 0x0001e20000100800 */
[----:B------:R-:W-:-:S03]  /*1d40*/  FFMA.FTZ R35, R49, R35, R34 ;  /* 0x0000002331237223 */ /* 0x000fc60000010022 */
[----:B------:R-:W-:Y:S01]  /*1d50*/  STL [R1+0xd0], R38 ;  /* 0x0000d02601007387 */ /* 0x000fe20000100800 */
[----:B------:R-:W-:-:S03]  /*1d60*/  FFMA.FTZ R34, R4, R23, R37 ;  /* 0x0000001704227223 */ /* 0x000fc60000010025 */
[----:B------:R1:W-:Y:S01]  /*1d70*/  STL [R1+0xd4], R7 ;  /* 0x0000d40701007387 */ /* 0x0003e20000100800 */
[----:B------:R-:W-:-:S03]  /*1d80*/  FMUL.FTZ R37, R6, R25 ;  /* 0x0000001906257220 */ /* 0x000fc60000410000 */
[----:B------:R-:W-:Y:S01]  /*1d90*/  STL [R1+0xb8], R58 ;  /* 0x0000b83a01007387 */ /* 0x000fe20000100800 */
[----:B------:R-:W-:-:S03]  /*1da0*/  FMUL.FTZ R48, R2, R48 ;  /* 0x0000003002307220 */ /* 0x000fc60000410000 */
[----:B------:R-:W-:Y:S04]  /*1db0*/  STL [R1+0xbc], R57 ;  /* 0x0000bc3901007387 */ /* 0x000fe80000100800 */
[----:B------:R-:W-:Y:S01]  /*1dc0*/  STL [R1+0xc0], R10 ;  /* 0x0000c00a01007387 */ /* 0x000fe20000100800 */
[----:B------:R-:W-:-:S03]  /*1dd0*/  FFMA.FTZ R26, R32, R0, R26 ;  /* 0x00000000201a7223 */ /* 0x000fc6000001001a */
[----:B------:R-:W-:Y:S04]  /*1de0*/  STL [R1+0xc4], R11 ;  /* 0x0000c40b01007387 */ /* 0x000fe80000100800 */
[----:B------:R-:W-:Y:S01]  /*1df0*/  STL [R1+0xc8], R12 ;  /* 0x0000c80c01007387 */ /* 0x000fe20000100800 */
[----:B------:R-:W-:-:S03]  /*1e00*/  FFMA.FTZ R35, R48, R37, R35 ;  /* 0x0000002530237223 */ /* 0x000fc60000010023 */
[----:B0-----:R-:W2:Y:S04]  /*1e10*/  LDL R59, [R1+0x50] ;  /* 0x00005000013b7983 */ /* 0x001ea80000100800 */
[----:B------:R-:W3:Y:S04]  /*1e20*/  LDL R60, [R1+0x24] ;  /* 0x00002400013c7983 */ /* 0x000ee80000100800 */
[----:B------:R-:W4:Y:S04]  /*1e30*/  LDL R61, [R1+0x4c] ;  /* 0x00004c00013d7983 */ /* 0x000f280000100800 */
[----:B------:R0:W-:Y:S04]  /*1e40*/  STL [R1+0xcc], R56 ;  /* 0x0000cc3801007387 */ /* 0x0001e80000100800 */
[----:B------:R-:W4:Y:S04]  /*1e50*/  LDL.LU R32, [R1+0xd8] ;  /* 0x0000d80001207983 */ /* 0x000f280000300800 */
[----:B-1----:R-:W5:Y:S04]  /*1e60*/  LDL R7, [R1+0x48] ;  /* 0x0000480001077983 */ /* 0x002f680000100800 */
[----:B------:R-:W5:Y:S04]  /*1e70*/  LDL R37, [R1+0x44] ;  /* 0x0000440001257983 */ /* 0x000f680000100800 */
[----:B------:R-:W5:Y:S01]  /*1e80*/  LDL R38, [R1+0x40] ;  /* 0x0000400001267983 */ /* 0x000f620000100800 */
[----:B------:R-:W-:Y:S01]  /*1e90*/  FFMA.FTZ R34, R5, R24, R34 ;  /* 0x0000001805227223 */ /* 0x000fe20000010022 */
[----:B------:R-:W-:-:S02]  /*1ea0*/  FADD.FTZ R27, R0, R27 ;  /* 0x0000001b001b7221 */ /* 0x000fc40000010000 */
[----:B0-----:R-:W5:Y:S01]  /*1eb0*/  LDL R56, [R1+0x38] ;  /* 0x0000380001387983 */ /* 0x001f620000100800 */
[----:B------:R-:W-:Y:S01]  /*1ec0*/  FFMA.FTZ R34, R6, R25, R34 ;  /* 0x0000001906227223 */ /* 0x000fe20000010022 */
[----:B------:R-:W-:Y:S02]  /*1ed0*/  FADD.FTZ R27, R27, R46 ;  /* 0x0000002e1b1b7221 */ /* 0x000fe40000010000 */
[----:B------:R-:W5:Y:S04]  /*1ee0*/  LDL R12, [R1+0x34] ;  /* 0x00003400010c7983 */ /* 0x000f680000100800 */
[----:B------:R0:W-:Y:S04]  /*1ef0*/  STS.64 [R36], R34 ;  /* 0x0000002224007388 */ /* 0x0001e80000000a00 */
[----:B------:R-:W5:Y:S04]  /*1f00*/  LDL R11, [R1+0x30] ;  /* 0x00003000010b7983 */ /* 0x000f680000100800 */
[----:B------:R-:W5:Y:S01]  /*1f10*/  LDL R10, [R1+0x2c] ;  /* 0x00002c00010a7983 */ /* 0x000f620000100800 */
[----:B0-----:R-:W-:-:S03]  /*1f20*/  FADD.FTZ R34, R27, R42 ;  /* 0x0000002a1b227221 */ /* 0x001fc60000010000 */
[----:B------:R-:W5:Y:S04]  /*1f30*/  LDL R57, [R1+0x28] ;  /* 0x0000280001397983 */ /* 0x000f680000100800 */
[----:B------:R-:W5:Y:S04]  /*1f40*/  LDL R58, [R1+0x1c] ;  /* 0x00001c00013a7983 */ /* 0x000f680000100800 */
[----:B------:R-:W5:Y:S04]  /*1f50*/  LDL R35, [R1+0x8] ;  /* 0x0000080001237983 */ /* 0x000f680000100800 */
[----:B------:R-:W5:Y:S04]  /*1f60*/  LDL R36, [R1+0x4] ;  /* 0x0000040001247983 */ /* 0x000f680000100800 */
[----:B------:R-:W5:Y:S01]  /*1f70*/  LDL R27, [R1+0x3c] ;  /* 0x00003c00011b7983 */ /* 0x000f620000100800 */
[----:B------:R-:W-:Y:S01]  /*1f80*/  UIADD3 UR9, UP0, UR11, 0x8, URZ ;  /* 0x000000080b097890 */ /* 0x000fe2000ff1e03f */
[----:B--2---:R-:W-:-:S02]  /*1f90*/  FFMA.FTZ R28, R59, R52, R28 ;  /* 0x000000343b1c7223 */ /* 0x004fc4000001001c */
[----:B------:R-:W2:Y:S01]  /*1fa0*/  LDL R59, [R1+0x18] ;  /* 0x00001800013b7983 */ /* 0x000ea20000100800 */
[----:B---3--:R-:W-:-:S03]  /*1fb0*/  FFMA.FTZ R30, R60, R51, R30 ;  /* 0x000000333c1e7223 */ /* 0x008fc6000001001e */
[----:B------:R-:W3:Y:S01]  /*1fc0*/  LDL R60, [R1+0x14] ;  /* 0x00001400013c7983 */ /* 0x000ee20000100800 */
[----:B----4-:R-:W-:-:S03]  /*1fd0*/  FFMA.FTZ R32, R61, R50, R32 ;  /* 0x000000323d207223 */ /* 0x010fc60000010020 */
[----:B------:R-:W4:Y:S01]  /*1fe0*/  LDL R61, [R1+0x10] ;  /* 0x00001000013d7983 */ /* 0x000f220000100800 */
[----:B-----5:R-:W-:-:S03]  /*1ff0*/  FFMA.FTZ R26, R7, R46, R26 ;  /* 0x0000002e071a7223 */ /* 0x020fc6000001001a */
[----:B------:R-:W5:Y:S01]  /*2000*/  LDL.LU R7, [R1+0xd4] ;  /* 0x0000d40001077983 */ /* 0x000f620000300800 */
[----:B------:R-:W-:-:S03]  /*2010*/  FFMA.FTZ R28, R37, R45, R28 ;  /* 0x0000002d251c7223 */ /* 0x000fc6000001001c */
[----:B------:R-:W4:Y:S01]  /*2020*/  LDL R37, [R1] ;  /* 0x0000000001257983 */ /* 0x000f220000100800 */
[----:B------:R-:W-:-:S03]  /*2030*/  FFMA.FTZ R30, R38, R44, R30 ;  /* 0x0000002c261e7223 */ /* 0x000fc6000001001e */
[----:B------:R-:W2:Y:S01]  /*2040*/  LDL.LU R38, [R1+0xd0] ;  /* 0x0000d00001267983 */ /* 0x000ea20000300800 */
[----:B------:R-:W-:Y:S01]  /*2050*/  FFMA.FTZ R26, R56, R42, R26 ;  /* 0x0000002a381a7223 */ /* 0x000fe2000001001a */
[----:B------:R-:W-:Y:S01]  /*2060*/  FFMA.FTZ R28, R12, R41, R28 ;  /* 0x000000290c1c7223 */ /* 0x000fe2000001001c */
[----:B------:R-:W-:Y:S01]  /*2070*/  FFMA.FTZ R30, R11, R40, R30 ;  /* 0x000000280b1e7223 */ /* 0x000fe2000001001e */
[----:B------:R-:W-:-:S04]  /*2080*/  FFMA.FTZ R27, R27, R43, R32 ;  /* 0x0000002b1b1b7223 */ /* 0x000fc80000010020 */
[----:B------:R-:W-:Y:S01]  /*2090*/  FFMA.FTZ R27, R10, R39, R27 ;  /* 0x000000270a1b7223 */ /* 0x000fe2000001001b */
[----:B------:R-:W0:Y:S01]  /*20a0*/  S2R R47, SR_TID.X ;  /* 0x00000000002f7919 */ /* 0x000e220000002100 */
[----:B------:R-:W-:Y:S01]  /*20b0*/  FADD.FTZ R29, R52, R29 ;  /* 0x0000001d341d7221 */ /* 0x000fe20000010000 */
[----:B------:R-:W-:Y:S01]  /*20c0*/  FADD.FTZ R31, R51, R31 ;  /* 0x0000001f331f7221 */ /* 0x000fe20000010000 */
[----:B------:R-:W-:Y:S01]  /*20d0*/  FADD.FTZ R33, R50, R33 ;  /* 0x0000002132217221 */ /* 0x000fe20000010000 */
[----:B------:R-:W-:Y:S01]  /*20e0*/  BAR.SYNC.DEFER_BLOCKING 0x0 ;  /* 0x0000000000007b1d */ /* 0x000fe20000010000 */
[----:B--2---:R-:W-:-:S05]  /*20f0*/  FADD.FTZ R32, R34, R38 ;  /* 0x0000002622207221 */ /* 0x004fca0000010000 */
[----:B------:R-:W2:Y:S04]  /*2100*/  LDL R34, [R1+0xc] ;  /* 0x00000c0001227983 */ /* 0x000ea80000100800 */
[----:B------:R-:W2:Y:S04]  /*2110*/  LDL.LU R56, [R1+0xcc] ;  /* 0x0000cc0001387983 */ /* 0x000ea80000300800 */
[----:B------:R-:W2:Y:S04]  /*2120*/  LDL.LU R12, [R1+0xc8] ;  /* 0x0000c800010c7983 */ /* 0x000ea80000300800 */
[----:B------:R-:W2:Y:S04]  /*2130*/  LDL.LU R11, [R1+0xc4] ;  /* 0x0000c400010b7983 */ /* 0x000ea80000300800 */
[----:B------:R-:W4:Y:S01]  /*2140*/  LDL.LU R10, [R1+0xc0] ;  /* 0x0000c000010a7983 */ /* 0x000f220000300800 */
[----:B------:R-:W-:Y:S01]  /*2150*/  FFMA.FTZ R26, R57, R38, R26 ;  /* 0x00000026391a7223 */ /* 0x000fe2000001001a */
[----:B-----5:R-:W-:Y:S01]  /*2160*/  FFMA.FTZ R28, R58, R7, R28 ;  /* 0x000000073a1c7223 */ /* 0x020fe2000001001c */
[----:B------:R-:W-:Y:S01]  /*2170*/  FFMA.FTZ R30, R59, R8, R30 ;  /* 0x000000083b1e7223 */ /* 0x000fe2000001001e */
[----:B------:R-:W5:Y:S01]  /*2180*/  LDL.LU R57, [R1+0xbc] ;  /* 0x0000bc0001397983 */ /* 0x000f620000300800 */
[----:B---3--:R-:W-:-:S03]  /*2190*/  FFMA.FTZ R27, R60, R9, R27 ;  /* 0x000000093c1b7223 */ /* 0x008fc6000001001b */
[----:B------:R-:W3:Y:S04]  /*21a0*/  LDL.LU R58, [R1+0xb8] ;  /* 0x0000b800013a7983 */ /* 0x000ee80000300800 */
[----:B------:R-:W5:Y:S04]  /*21b0*/  LDL.LU R59, [R1+0xb4] ;  /* 0x0000b400013b7983 */ /* 0x000f680000300800 */
[----:B------:R-:W3:Y:S01]  /*21c0*/  LDL.LU R60, [R1+0xb0] ;  /* 0x0000b000013c7983 */ /* 0x000ee20000300800 */
[----:B------:R-:W-:Y:S01]  /*21d0*/  UIADD3.X UR10, URZ, UR5, URZ, UP0, !UPT ;  /* 0x000000053f0a7290 */ /* 0x000fe200087fe43f */
[----:B----4-:R-:W-:-:S02]  /*21e0*/  FFMA.FTZ R26, R61, R10, R26 ;  /* 0x0000000a3d1a7223 */ /* 0x010fc4000001001a */
[----:B------:R-:W4:Y:S01]  /*21f0*/  LDL.LU R61, [R1+0xa8] ;  /* 0x0000a800013d7983 */ /* 0x000f220000300800 */
[----:B------:R-:W-:Y:S01]  /*2200*/  UISETP.GE.U32.AND UP0, UPT, UR9, UR16, UPT ;  /* 0x000000100900728c */ /* 0x000fe2000bf06070 */
[----:B------:R-:W-:Y:S01]  /*2210*/  FADD.FTZ R29, R29, R45 ;  /* 0x0000002d1d1d7221 */ /* 0x000fe20000010000 */
[----:B------:R-:W-:Y:S01]  /*2220*/  FADD.FTZ R31, R31, R44 ;  /* 0x0000002c1f1f7221 */ /* 0x000fe20000010000 */
[----:B------:R-:W-:Y:S01]  /*2230*/  FADD.FTZ R33, R33, R43 ;  /* 0x0000002b21217221 */ /* 0x000fe20000010000 */
[----:B------:R-:W-:Y:S01]  /*2240*/  UISETP.GE.AND.EX UP0, UPT, UR10, UR7, UPT, UP0 ;  /* 0x000000070a00728c */ /* 0x000fe2000bf06300 */
[----:B------:R-:W-:Y:S01]  /*2250*/  FADD.FTZ R29, R29, R41 ;  /* 0x000000291d1d7221 */ /* 0x000fe20000010000 */
[----:B------:R-:W-:Y:S01]  /*2260*/  FADD.FTZ R31, R31, R40 ;  /* 0x000000281f1f7221 */ /* 0x000fe20000010000 */
[----:B------:R-:W-:Y:S02]  /*2270*/  FADD.FTZ R33, R33, R39 ;  /* 0x0000002721217221 */ /* 0x000fe40000010000 */
[----:B------:R-:W-:Y:S01]  /*2280*/  FADD.FTZ R29, R29, R7 ;  /* 0x000000071d1d7221 */ /* 0x000fe20000010000 */
[----:B------:R-:W-:Y:S01]  /*2290*/  FADD.FTZ R31, R31, R8 ;  /* 0x000000081f1f7221 */ /* 0x000fe20000010000 */
[----:B------:R-:W-:Y:S01]  /*22a0*/  FADD.FTZ R33, R33, R9 ;  /* 0x0000000921217221 */ /* 0x000fe20000010000 */
[----:B------:R-:W-:Y:S01]  /*22b0*/  PLOP3.LUT P0, PT, PT, PT, UP0, 0x80, 0x0 ;  /* 0x000000000000781c */ /* 0x000fe20003f0f008 */
[----:B------:R-:W-:Y:S01]  /*22c0*/  FADD.FTZ R32, R32, R10 ;  /* 0x0000000a20207221 */ /* 0x000fe20000010000 */
[----:B--2---:R-:W-:Y:S01]  /*22d0*/  FADD.FTZ R29, R29, R11 ;  /* 0x0000000b1d1d7221 */ /* 0x004fe20000010000 */
[----:B------:R-:W-:Y:S01]  /*22e0*/  FADD.FTZ R31, R31, R12 ;  /* 0x0000000c1f1f7221 */ /* 0x000fe20000010000 */
[----:B------:R-:W-:Y:S01]  /*22f0*/  FADD.FTZ R33, R33, R13 ;  /* 0x0000000d21217221 */ /* 0x000fe20000010000 */
        /* <DEDUP_REMOVED lines=8> */
[----:B---3--:R-:W-:Y:S01]  /*2380*/  FFMA.FTZ R30, R60, R16, R30 ;  /* 0x000000103c1e7223 */ /* 0x008fe2000001001e */
[----:B-----5:R-:W-:Y:S01]  /*2390*/  FFMA.FTZ R34, R59, R17, R27 ;  /* 0x000000113b227223 */ /* 0x020fe2000001001b */
        /* <DEDUP_REMOVED lines=15> */
[----:B----4-:R-:W-:-:S04]  /*2490*/  FFMA.FTZ R28, R61, R15, R28 ;  /* 0x0000000f3d1c7223 */ /* 0x010fc8000001001c */
[----:B------:R-:W-:-:S04]  /*24a0*/  FFMA.FTZ R28, R57, R19, R28 ;  /* 0x00000013391c7223 */ /* 0x000fc8000001001c */
[----:B------:R-:W-:Y:S01]  /*24b0*/  FFMA.FTZ R28, R53, R23, R28 ;  /* 0x00000017351c7223 */ /* 0x000fe2000001001c */
[----:B------:R-:W-:Y:S06]  /*24c0*/  @!P0 BRA `(.L_x_1703) ;  /* 0x0000000000e88947 */ /* 0x000fec0003800000 */
        /* <DEDUP_REMOVED lines=58> */
.L_x_1703:
        /* <DEDUP_REMOVED lines=134> */
.L_x_1705:
[----:B------:R-:W-:Y:S05]  /*30d0*/  BSYNC B0 ;  /* 0x0000000000007941 */ /* 0x000fea0003800000 */
.L_x_1704:
        /* <DEDUP_REMOVED lines=26> */
.L_x_1707:
[----:B------:R-:W-:Y:S05]  /*3280*/  BSYNC B0 ;  /* 0x0000000000007941 */ /* 0x000fea0003800000 */
.L_x_1706:
        /* <DEDUP_REMOVED lines=17> */
.L_x_1710:
[----:B------:R-:W2:Y:S04]  /*33a0*/  LD.E.STRONG.GPU R37, desc[UR12][R34.64] ;  /* 0x0000000c22257980 */ /* 0x000ea8000c10f900 */
[----:B--2---:R-:W-:Y:S01]  /*33b0*/  CCTL.IVALL ;  /* 0x00000000ff00798f */ /* 0x004fe20002000000 */
[----:B------:R-:W-:Y:S05]  /*33c0*/  YIELD ;  /* 0x0000000000007946 */ /* 0x000fea0003800000 */
[----:B-----5:R-:W-:-:S04]  /*33d0*/  LOP3.LUT R37, R37, R36, RZ, 0x3c, !PT ;  /* 0x0000002425257212 */ /* 0x020fc800078e3cff */
[----:B------:R-:W-:-:S13]  /*33e0*/  ISETP.GT.AND P1, PT, R37, -0x1, PT ;  /* 0xffffffff2500780c */ /* 0x000fda0003f24270 */
[----:B------:R-:W-:Y:S05]  /*33f0*/  @P1 BRA `(.L_x_1710) ;  /* 0xfffffffc00e81947 */ /* 0x000fea000383ffff */
.L_x_1709:
[----:B------:R-:W-:Y:S05]  /*3400*/  WARPSYNC.ALL ;  /* 0x0000000000007948 */ /* 0x000fea0003800000 */
[----:B------:R-:W-:Y:S06]  /*3410*/  BAR.SYNC.DEFER_BLOCKING 0x0 ;  /* 0x0000000000007b1d */ /* 0x000fec0000010000 */
[----:B------:R-:W-:Y:S05]  /*3420*/  BRA `(.L_x_1711) ;  /* 0x0000000000687947 */ /* 0x000fea0003800000 */
.L_x_1708:
        /* <DEDUP_REMOVED lines=18> */
.L_x_1713:
[----:B------:R-:W2:Y:S04]  /*3550*/  LD.E.STRONG.GPU R37, desc[UR12][R34.64] ;  /* 0x0000000c22257980 */ /* 0x000ea8000c10f900 */
[----:B--2---:R-:W-:Y:S01]  /*3560*/  CCTL.IVALL ;  /* 0x00000000ff00798f */ /* 0x004fe20002000000 */
[----:B------:R-:W-:Y:S05]  /*3570*/  YIELD ;  /* 0x0000000000007946 */ /* 0x000fea0003800000 */
[----:B-----5:R-:W-:-:S04]  /*3580*/  LOP3.LUT R37, R37, R36, RZ, 0x3c, !PT ;  /* 0x0000002425257212 */ /* 0x020fc800078e3cff */
[----:B------:R-:W-:-:S13]  /*3590*/  ISETP.GT.AND P1, PT, R37, -0x1, PT ;  /* 0xffffffff2500780c */ /* 0x000fda0003f24270 */
[----:B------:R-:W-:Y:S05]  /*35a0*/  @P1 BRA `(.L_x_1713) ;  /* 0xfffffffc00e81947 */ /* 0x000fea000383ffff */
.L_x_1712:
[----:B------:R-:W-:Y:S05]  /*35b0*/  WARPSYNC.ALL ;  /* 0x0000000000007948 */ /* 0x000fea0003800000 */
[----:B------:R-:W-:Y:S06]  /*35c0*/  BAR.SYNC.DEFER_BLOCKING 0x0 ;  /* 0x0000000000007b1d */ /* 0x000fec0000010000 */
.L_x_1711:
[----:B------:R-:W2:Y:S01]  /*35d0*/  LDL.LU R47, [R1+0x94] ;  /* 0x00009400012f7983 */ /* 0x000ea20000300800 */
[----:B0-----:R-:W-:-:S03]  /*35e0*/  MOV R35, UR4 ;  /* 0x0000000400237c02 */ /* 0x001fc60008000f00 */
[----:B------:R0:W-:Y:S04]  /*35f0*/  STL [R1+0xd0], R49 ;  /* 0x0000d03101007387 */ /* 0x0001e80000100800 */
[----:B------:R-:W-:Y:S04]  /*3600*/  STL [R1+0xcc], R48 ;  /* 0x0000cc3001007387 */ /* 0x000fe80000100800 */
[----:B------:R-:W-:Y:S01]  /*3610*/  STL [R1+0xc8], R33 ;  /* 0x0000c82101007387 */ /* 0x000fe20000100800 */
[----:B0-----:R-:W0:Y:S03]  /*3620*/  S2R R49, SR_TID.X ;  /* 0x0000000000317919 */ /* 0x001e260000002100 */
[----:B------:R-:W-:Y:S04]  /*3630*/  STL [R1+0xc4], R32 ;  /* 0x0000c42001007387 */ /* 0x000fe80000100800 */
[----:B------:R-:W-:Y:S04]  /*3640*/  STL [R1+0xc0], R31 ;  /* 0x0000c01f01007387 */ /* 0x000fe80000100800 */
[----:B------:R-:W-:Y:S04]  /*3650*/  STL [R1+0xbc], R30 ;  /* 0x0000bc1e01007387 */ /* 0x000fe80000100800 */
[----:B------:R1:W-:Y:S04]  /*3660*/  STL [R1+0xb8], R29 ;  /* 0x0000b81d01007387 */ /* 0x0003e80000100800 */
[----:B------:R3:W-:Y:S04]  /*3670*/  STL [R1+0xb4], R28 ;  /* 0x0000b41c01007387 */ /* 0x0007e80000100800 */
[----:B------:R4:W-:Y:S04]  /*3680*/  STL [R1+0xb0], R27 ;  /* 0x0000b01b01007387 */ /* 0x0009e80000100800 */
[----:B------:R4:W-:Y:S01]  /*3690*/  STL [R1+0xa8], R26 ;  /* 0x0000a81a01007387 */ /* 0x0009e20000100800 */
[----:B0-----:R-:W-:-:S03]  /*36a0*/  ISETP.GT.U32.AND P1, PT, R49, 0xff, PT ;  /* 0x000000ff3100780c */ /* 0x001fc60003f24070 */
[----:B-1----:R-:W2:Y:S04]  /*36b0*/  LDL.LU R29, [R1+0x20] ;  /* 0x00002000011d7983 */ /* 0x002ea80000300800 */
[----:B---3--:R-:W3:Y:S04]  /*36c0*/  LDL.LU R28, [R1+0x50] ;  /* 0x00005000011c7983 */ /* 0x008ee80000300800 */
[----:B----4-:R-:W4:Y:S02]  /*36d0*/  LDL.LU R27, [R1+0x24] ;  /* 0x00002400011b7983 */ /* 0x010f240000300800 */
[----:B------:R-:W0:Y:S02]  /*36e0*/  @!P1 LDC R34, c[0x0][0x10] ;  /* 0x00000400ff229b82 */ /* 0x000e240000000800 */
[----:B------:R-:W4:Y:S06]  /*36f0*/  LDL.LU R26, [R1+0x4c] ;  /* 0x00004c00011a7983 */ /* 0x000f2c0000300800 */
        /* <DEDUP_REMOVED lines=12> */
[----:B------:R-:W-:Y:S02]  /*37c0*/  USHF.L.U32 UR11, UR11, 0x3, URZ ;  /* 0x000000030b0b7899 */ /* 0x000fe4000800063f */
[----:B------:R-:W-:Y:S02]  /*37d0*/  UIADD3 UR5, UR5, 0x3480, URZ ;  /* 0x0000348005057890 */ /* 0x000fe4000fffe03f */
[----:B------:R-:W-:Y:S02]  /*37e0*/  ULOP3.LUT UR11, UR11, 0x18, URZ, 0xc0, !UPT ;  /* 0x000000180b0b7892 */ /* 0x000fe4000f8ec03f */
[----:B0-----:R-:W-:-:S03]  /*37f0*/  ULEA UR5, UR14, UR5, 0x18 ;  /* 0x000000050e057291 */ /* 0x001fc6000f8ec03f */
[----:B------:R-:W-:Y:S01]  /*3800*/  ULDC.64 UR14, c[0x0][0x210] ;  /* 0x00008400000e7ab9 */ /* 0x000fe20000000a00 */
[----:B--2---:R-:W-:Y:S01]  /*3810*/  @!P1 FADD.FTZ R36, RZ, R34 ;  /* 0x00000022ff249221 */ /* 0x004fe20000010000 */
[----:B------:R-:W-:Y:S01]  /*3820*/  MOV R34, RZ ;  /* 0x000000ff00227202 */ /* 0x000fe20000000f00 */
[----:B------:R-:W-:Y:S01]  /*3830*/  @!P1 FADD.FTZ R34, RZ, R35 ;  /* 0x00000023ff229221 */ /* 0x000fe20000010000 */
[----:B------:R-:W-:Y:S02]  /*3840*/  LOP3.LUT P1, RZ, R49, 0xffffff1f, RZ, 0xc0, !PT ;  /* 0xffffff1f31ff7812 */ /* 0x000fe4000782c0ff */
        /* <DEDUP_REMOVED lines=25> */
[----:B0-----:R-:W-:-:S04]  /*39e0*/  IADD3 R34, R47, -UR11, RZ ;  /* 0x8000000b2f227c10 */ /* 0x001fc8000fffe0ff */
[----:B------:R-:W-:Y:S01]  /*39f0*/  LEA R34, R34, UR5, 0x3 ;  /* 0x0000000522227c11 */ /* 0x000fe2000f8e18ff */
[----:B------:R-:W-:Y:S06]  /*3a00*/  BAR.SYNC.DEFER_BLOCKING 0x0 ;  /* 0x0000000000007b1d */ /* 0x000fec0000010000 */
[----:B------:R-:W0:Y:S02]  /*3a10*/  LDS.64 R36, [R34] ;  /* 0x0000000022247984 */ /* 0x000e240000000a00 */
[--C-:B0----5:R-:W-:Y:S01]  /*3a20*/  FFMA.FTZ R0, R0, R3, -R36.reuse ;  /* 0x0000000300007223 */ /* 0x121fe20000010824 */
        /* <DEDUP_REMOVED lines=28> */
[--C-:B------:R-:W-:Y:S01]  /*3bf0*/  FFMA.FTZ R4, R4, R23, -R36.reuse ;  /* 0x0000001704047223 */ /* 0x100fe20000010824 */
[--C-:B------:R-:W-:Y:S01]  /*3c00*/  FFMA.FTZ R5, R5, R24, -R36.reuse ;  /* 0x0000001805057223 */ /* 0x100fe20000010824 */
[----:B------:R-:W-:-:S02]  /*3c10*/  FFMA.FTZ R6, R6, R25, -R36 ;  /* 0x0000001906067223 */ /* 0x000fc40000010824 */
[----:B------:R-:W2:Y:S04]  /*3c20*/  LDL.LU R36, [R1+0x48] ;  /* 0x0000480001247983 */ /* 0x000ea80000300800 */
[----:B------:R-:W2:Y:S04]  /*3c30*/  LDL.LU R35, [R1+0x44] ;  /* 0x0000440001237983 */ /* 0x000ea80000300800 */
[----:B------:R-:W2:Y:S04]  /*3c40*/  LDL.LU R49, [R1+0x40] ;  /* 0x0000400001317983 */ /* 0x000ea80000300800 */
[----:B------:R-:W2:Y:S01]  /*3c50*/  LDL.LU R48, [R1+0x3c] ;  /* 0x00003c0001307983 */ /* 0x000ea20000300800 */
[----:B------:R-:W-:-:S03]  /*3c60*/  FFMA.FTZ R0, R29, -R37, R0 ;  /* 0x800000251d007223 */ /* 0x000fc60000010000 */
[----:B------:R-:W2:Y:S01]  /*3c70*/  LDL.LU R33, [R1+0x38] ;  /* 0x0000380001217983 */ /* 0x000ea20000300800 */
[----:B---3--:R-:W-:-:S03]  /*3c80*/  FFMA.FTZ R52, R28, -R37, R52 ;  /* 0x800000251c347223 */ /* 0x008fc60000010034 */
[----:B------:R-:W3:Y:S01]  /*3c90*/  LDL.LU R32, [R1+0x34] ;  /* 0x0000340001207983 */ /* 0x000ee20000300800 */
[----:B----4-:R-:W-:-:S03]  /*3ca0*/  FFMA.FTZ R51, R27, -R37, R51 ;  /* 0x800000251b337223 */ /* 0x010fc60000010033 */
[----:B------:R-:W4:Y:S01]  /*3cb0*/  LDL.LU R31, [R1+0x30] ;  /* 0x00003000011f7983 */ /* 0x000f220000300800 */
[----:B------:R-:W-:-:S03]  /*3cc0*/  FFMA.FTZ R50, R26, -R37, R50 ;  /* 0x800000251a327223 */ /* 0x000fc60000010032 */
[----:B------:R-:W4:Y:S04]  /*3cd0*/  LDL.LU R30, [R1+0x2c] ;  /* 0x00002c00011e7983 */ /* 0x000f280000300800 */
[----:B------:R-:W4:Y:S04]  /*3ce0*/  LDL.LU R29, [R1+0x28] ;  /* 0x00002800011d7983 */ /* 0x000f280000300800 */
[----:B------:R-:W4:Y:S04]  /*3cf0*/  LDL.LU R28, [R1+0x1c] ;  /* 0x00001c00011c7983 */ /* 0x000f280000300800 */
[----:B------:R-:W4:Y:S04]  /*3d00*/  LDL.LU R27, [R1+0x18] ;  /* 0x00001800011b7983 */ /* 0x000f280000300800 */
[----:B------:R-:W4:Y:S04]  /*3d10*/  LDL.LU R26, [R1+0x14] ;  /* 0x00001400011a7983 */ /* 0x000f280000300800 */
[----:B------:R-:W4:Y:S04]  /*3d20*/  LDL.LU R34, [R1+0x10] ;  /* 0x0000100001227983 */ /* 0x000f280000300800 */
[----:B------:R-:W4:Y:S04]  /*3d30*/  LDL.LU R22, [R1+0xc] ;  /* 0x00000c0001167983 */ /* 0x000f280000300800 */
[----:B------:R-:W4:Y:S01]  /*3d40*/  LDL.LU R47, [R1+0x8] ;  /* 0x00000800012f7983 */ /* 0x000f220000300800 */
[----:B--2---:R-:W-:-:S03]  /*3d50*/  FFMA.FTZ R46, R36, -R37, R46 ;  /* 0x80000025242e7223 */ /* 0x004fc6000001002e */
[----:B------:R-:W2:Y:S01]  /*3d60*/  LDL.LU R36, [R1+0x4] ;  /* 0x0000040001247983 */ /* 0x000ea20000300800 */
[----:B------:R-:W-:-:S03]  /*3d70*/  FFMA.FTZ R45, R35, -R37, R45 ;  /* 0x80000025232d7223 */ /* 0x000fc6000001002d */
[----:B------:R-:W2:Y:S01]  /*3d80*/  LDL.LU R35, [R1] ;  /* 0x0000000001237983 */ /* 0x000ea20000300800 */
[----:B------:R-:W-:-:S03]  /*3d90*/  FFMA.FTZ R44, R49, -R37, R44 ;  /* 0x80000025312c7223 */ /* 0x000fc6000001002c */
[----:B------:R-:W2:Y:S01]  /*3da0*/  LDL.LU R49, [R1+0xd0] ;  /* 0x0000d00001317983 */ /* 0x000ea20000300800 */
[----:B------:R-:W-:-:S03]  /*3db0*/  FFMA.FTZ R43, R48, -R37, R43 ;  /* 0x80000025302b7223 */ /* 0x000fc6000001002b */
[----:B------:R-:W2:Y:S01]  /*3dc0*/  LDL.LU R48, [R1+0xcc] ;  /* 0x0000cc0001307983 */ /* 0x000ea20000300800 */
[----:B------:R-:W-:-:S03]  /*3dd0*/  FFMA.FTZ R42, R33, -R37, R42 ;  /* 0x80000025212a7223 */ /* 0x000fc6000001002a */
[----:B------:R0:W5:Y:S01]  /*3de0*/  LDL.LU R33, [R1+0xc8] ;  /* 0x0000c80001217983 */ /* 0x0001620000300800 */
[----:B---3--:R-:W-:-:S03]  /*3df0*/  FFMA.FTZ R41, R32, -R37, R41 ;  /* 0x8000002520297223 */ /* 0x008fc60000010029 */
[----:B------:R0:W5:Y:S01]  /*3e00*/  LDL.LU R32, [R1+0xc4] ;  /* 0x0000c40001207983 */ /* 0x0001620000300800 */
[----:B----4-:R-:W-:-:S03]  /*3e10*/  FFMA.FTZ R40, R31, -R37, R40 ;  /* 0x800000251f287223 */ /* 0x010fc60000010028 */
[----:B------:R0:W5:Y:S01]  /*3e20*/  LDL.LU R31, [R1+0xc0] ;  /* 0x0000c000011f7983 */ /* 0x0001620000300800 */
[----:B------:R-:W-:-:S03]  /*3e30*/  FFMA.FTZ R39, R30, -R37, R39 ;  /* 0x800000251e277223 */ /* 0x000fc60000010027 */
        /* <DEDUP_REMOVED lines=10> */
[----:B------:R-:W3:Y:S01]  /*3ee0*/  LDL.LU R34, [R1+0x68] ;  /* 0x0000680001227983 */ /* 0x000ee20000300800 */
[----:B------:R-:W-:-:S03]  /*3ef0*/  FFMA.FTZ R11, R22, -R37, R11 ;  /* 0x80000025160b7223 */ /* 0x000fc6000001000b */
[----:B------:R-:W4:Y:S01]  /*3f00*/  LDL.LU R22, [R1+0x90] ;  /* 0x0000900001167983 */ /* 0x000f220000300800 */
        /* <DEDUP_REMOVED lines=10> */
[-C--:B--2---:R-:W-:Y:S01]  /*3fb0*/  FFMA.FTZ R13, R36, -R37.reuse, R13 ;  /* 0x80000025240d7223 */ /* 0x084fe2000001000d */
[-C--:B------:R-:W-:Y:S01]  /*3fc0*/  FFMA.FTZ R14, R35, -R37.reuse, R14 ;  /* 0x80000025230e7223 */ /* 0x080fe2000001000e */
[-C--:B------:R-:W-:Y:S01]  /*3fd0*/  FFMA.FTZ R49, R49, -R37.reuse, R5 ;  /* 0x8000002531317223 */ /* 0x080fe20000010005 */
[----:B------:R-:W-:Y:S01]  /*3fe0*/  FFMA.FTZ R6, R48, -R37, R6 ;  /* 0x8000002530067223 */ /* 0x000fe20000010006 */
[----:B---3--:R-:W-:-:S02]  /*3ff0*/  IADD3 R4, P1, R34, UR14, RZ ;  /* 0x0000000e22047c10 */ /* 0x008fc4000ff3e0ff */
[----:B------:R-:W2:Y:S04]  /*4000*/  LDL.LU R34, [R1+0x88] ;  /* 0x0000880001227983 */ /* 0x000ea80000300800 */
[----:B------:R-:W3:Y:S01]  /*4010*/  LDL.LU R37, [R1+0x8c] ;  /* 0x00008c0001257983 */ /* 0x000ee20000300800 */
[C---:B------:R-:W-:Y:S01]  /*4020*/  FMUL.FTZ R0, R2.reuse, R0 ;  /* 0x0000000002007220 */ /* 0x040fe20000410000 */
[C---:B------:R-:W-:Y:S01]  /*4030*/  FMUL.FTZ R52, R2.reuse, R52 ;  /* 0x0000003402347220 */ /* 0x040fe20000410000 */
[C---:B------:R-:W-:Y:S01]  /*4040*/  FMUL.FTZ R51, R2.reuse, R51 ;  /* 0x0000003302337220 */ /* 0x040fe20000410000 */
[C---:B------:R-:W-:Y:S01]  /*4050*/  FMUL.FTZ R50, R2.reuse, R50 ;  /* 0x0000003202327220 */ /* 0x040fe20000410000 */
[----:B------:R-:W3:Y:S01]  /*4060*/  LDL.LU R47, [R1+0x80] ;  /* 0x00008000012f7983 */ /* 0x000ee20000300800 */
[----:B------:R-:W-:Y:S01]  /*4070*/  FMUL.FTZ R46, R2, R46 ;  /* 0x0000002e022e7220 */ /* 0x000fe20000410000 */
[----:B------:R-:W-:Y:S01]  /*4080*/  F2FP.F16.F32.PACK_AB R0, R52, R0 ;  /* 0x000000003400723e */ /* 0x000fe200000000ff */
[----:B------:R-:W-:Y:S01]  /*4090*/  FMUL.FTZ R45, R2, R45 ;  /* 0x0000002d022d7220 */ /* 0x000fe20000410000 */
[----:B----4-:R-:W-:Y:S01]  /*40a0*/  IADD3.X R5, R22, UR15, RZ, P1, !PT ;  /* 0x0000000f16057c10 */ /* 0x010fe20008ffe4ff */
[----:B------:R-:W-:Y:S01]  /*40b0*/  FMUL.FTZ R22, R2, R3 ;  /* 0x0000000302167220 */ /* 0x000fe20000410000 */
[----:B------:R-:W4:Y:S01]  /*40c0*/  LDL.LU R36, [R1+0x84] ;  /* 0x0000840001247983 */ /* 0x000f220000300800 */
[----:B------:R-:W-:Y:S01]  /*40d0*/  PRMT R3, R0, 0x7632, R3 ;  /* 0x0000763200037816 */ /* 0x000fe20000000003 */
[----:B------:R-:W-:Y:S01]  /*40e0*/  FMUL.FTZ R44, R2, R44 ;  /* 0x0000002c022c7220 */ /* 0x000fe20000410000 */
[----:B------:R-:W-:Y:S01]  /*40f0*/  F2FP.F16.F32.PACK_AB R50, R50, R51 ;  /* 0x000000333232723e */ /* 0x000fe200000000ff */
        /* <DEDUP_REMOVED lines=24> */
[----:B------:R-:W4:Y:S01]  /*4280*/  LDL.LU R35, [R1+0x78] ;  /* 0x0000780001237983 */ /* 0x000f220000300800 */
[----:B------:R-:W-:-:S02]  /*4290*/  F2FP.F16.F32.PACK_AB R45, R45, R46 ;  /* 0x0000002e2d2d723e */ /* 0x000fc400000000ff */
[----:B------:R-:W-:Y:S01]  /*42a0*/  PRMT R23, R50, 0x7632, R23 ;  /* 0x0000763232177816 */ /* 0x000fe20000000017 */
[----:B------:R3:W-:Y:S01]  /*42b0*/  STG.E.U16 desc[UR12][R4.64+0x2], R3 ;  /* 0x0000020304007986 */ /* 0x0007e2000c10150c */
[----:B------:R-:W-:-:S03]  /*42c0*/  PRMT R24, R45, 0x7632, R24 ;  /* 0x000076322d187816 */ /* 0x000fc60000000018 */
[----:B------:R-:W-:Y:S04]  /*42d0*/  STG.E.U16 desc[UR12][R4.64], R0 ;  /* 0x0000000004007986 */ /* 0x000fe8000c10150c */
[----:B------:R-:W-:Y:S04]  /*42e0*/  STG.E.U16 desc[UR12][R4.64+0x4], R50 ;  /* 0x0000043204007986 */ /* 0x000fe8000c10150c */
[----:B------:R-:W-:Y:S01]  /*42f0*/  STG.E.U16 desc[UR12][R4.64+0x6], R23 ;  /* 0x0000061704007986 */ /* 0x000fe2000c10150c */
[----:B--2---:R-:W-:-:S03]  /*4300*/  IADD3 R2, P1, R34, UR14, RZ ;  /* 0x0000000e22027c10 */ /* 0x004fc6000ff3e0ff */
[----:B------:R-:W2:Y:S01]  /*4310*/  LDL.LU R34, [R1+0x7c] ;  /* 0x00007c0001227983 */ /* 0x000ea20000300800 */
[----:B---3--:R-:W-:-:S03]  /*4320*/  IADD3.X R3, R37, UR15, RZ, P1, !PT ;  /* 0x0000000f25037c10 */ /* 0x008fc60008ffe4ff */
[----:B------:R-:W3:Y:S04]  /*4330*/  LDL.LU R37, [R1+0x70] ;  /* 0x0000700001257983 */ /* 0x000ee80000300800 */
[----:B------:R1:W-:Y:S04]  /*4340*/  STG.E.U16 desc[UR12][R2.64+0x2], R24 ;  /* 0x0000021802007986 */ /* 0x0003e8000c10150c */
[----:B-1----:R-:W3:Y:S01]  /*4350*/  LDL.LU R24, [R1+0x74] ;  /* 0x0000740001187983 */ /* 0x002ee20000300800 */
[----:B------:R-:W-:Y:S02]  /*4360*/  F2FP.F16.F32.PACK_AB R43, R43, R44 ;  /* 0x0000002c2b2b723e */ /* 0x000fe400000000ff */
[----:B------:R-:W-:-:S02]  /*4370*/  IADD3 R4, P1, R47, UR14, RZ ;  /* 0x0000000e2f047c10 */ /* 0x000fc4000ff3e0ff */
[----:B------:R-:W-:Y:S02]  /*4380*/  PRMT R0, R43, 0x7632, R0 ;  /* 0x000076322b007816 */ /* 0x000fe40000000000 */
[----:B------:R-:W-:Y:S02]  /*4390*/  F2FP.F16.F32.PACK_AB R41, R41, R42 ;  /* 0x0000002a2929723e */ /* 0x000fe400000000ff */
[----:B------:R-:W-:Y:S01]  /*43a0*/  F2FP.F16.F32.PACK_AB R39, R39, R40 ;  /* 0x000000282727723e */ /* 0x000fe200000000ff */
[----:B------:R-:W-:Y:S01]  /*43b0*/  STG.E.U16 desc[UR12][R2.64], R45 ;  /* 0x0000002d02007986 */ /* 0x000fe2000c10150c */
[----:B----4-:R-:W-:Y:S02]  /*43c0*/  IADD3.X R5, R36, UR15, RZ, P1, !PT ;  /* 0x0000000f24057c10 */ /* 0x010fe40008ffe4ff */
[----:B------:R-:W-:Y:S01]  /*43d0*/  PRMT R25, R41, 0x7632, R25 ;  /* 0x0000763229197816 */ /* 0x000fe20000000019 */
[----:B------:R-:W-:Y:S01]  /*43e0*/  STG.E.U16 desc[UR12][R2.64+0x4], R43 ;  /* 0x0000042b02007986 */ /* 0x000fe2000c10150c */
[----:B------:R-:W-:-:S03]  /*43f0*/  PRMT R23, R39, 0x7632, R23 ;  /* 0x0000763227177816 */ /* 0x000fc60000000017 */
[----:B------:R-:W4:Y:S04]  /*4400*/  LDL.LU R36, [R1+0x64] ;  /* 0x0000640001247983 */ /* 0x000f280000300800 */
[----:B------:R1:W-:Y:S04]  /*4410*/  STG.E.U16 desc[UR12][R2.64+0x6], R0 ;  /* 0x0000060002007986 */ /* 0x0003e8000c10150c */
[----:B------:R-:W-:Y:S01]  /*4420*/  STG.E.U16 desc[UR12][R4.64], R41 ;  /* 0x0000002904007986 */ /* 0x000fe2000c10150c */
[----:B-1----:R-:W-:-:S03]  /*4430*/  IADD3 R2, P1, R35, UR14, RZ ;  /* 0x0000000e23027c10 */ /* 0x002fc6000ff3e0ff */
[----:B------:R-:W4:Y:S04]  /*4440*/  LDL.LU R35, [R1+0x6c] ;  /* 0x00006c0001237983 */ /* 0x000f280000300800 */
[----:B------:R-:W-:Y:S04]  /*4450*/  STG.E.U16 desc[UR12][R4.64+0x2], R25 ;  /* 0x0000021904007986 */ /* 0x000fe8000c10150c */
[----:B------:R-:W-:Y:S04]  /*4460*/  STG.E.U16 desc[UR12][R4.64+0x4], R39 ;  /* 0x0000042704007986 */ /* 0x000fe8000c10150c */
[----:B------:R3:W-:Y:S01]  /*4470*/  STG.E.U16 desc[UR12][R4.64+0x6], R23 ;  /* 0x0000061704007986 */ /* 0x0007e2000c10150c */
[----:B--2---:R-:W-:-:S03]  /*4480*/  IADD3.X R3, R34, UR15, RZ, P1, !PT ;  /* 0x0000000f22037c10 */ /* 0x004fc60008ffe4ff */
[----:B------:R-:W2:Y:S01]  /*4490*/  LDL.LU R34, [R1+0x5c] ;  /* 0x00005c0001227983 */ /* 0x000ea20000300800 */
[----:B---3--:R-:W-:-:S03]  /*44a0*/  IADD3 R4, P1, R37, UR14, RZ ;  /* 0x0000000e25047c10 */ /* 0x008fc6000ff3e0ff */
[----:B------:R-:W3:Y:S01]  /*44b0*/  LDL.LU R25, [R1+0x60] ;  /* 0x0000600001197983 */ /* 0x000ee20000300800 */
[----:B------:R-:W-:-:S03]  /*44c0*/  IADD3.X R5, R24, UR15, RZ, P1, !PT ;  /* 0x0000000f18057c10 */ /* 0x000fc60008ffe4ff */
[----:B------:R-:W3:Y:S04]  /*44d0*/  LDL.LU R24, [R1+0x54] ;  /* 0x0000540001187983 */ /* 0x000ee80000300800 */
[----:B------:R-:W3:Y:S01]  /*44e0*/  LDL.LU R23, [R1+0x58] ;  /* 0x0000580001177983 */ /* 0x000ee20000300800 */
[----:B------:R-:W-:Y:S02]  /*44f0*/  F2FP.F16.F32.PACK_AB R7, R7, R38 ;  /* 0x000000260707723e */ /* 0x000fe400000000ff */
[----:B------:R-:W-:Y:S02]  /*4500*/  F2FP.F16.F32.PACK_AB R8, R9, R8 ;  /* 0x000000080908723e */ /* 0x000fe400000000ff */
[----:B------:R-:W-:Y:S02]  /*4510*/  PRMT R9, R7, 0x7632, R9 ;  /* 0x0000763207097816 */ /* 0x000fe40000000009 */
[----:B------:R-:W-:Y:S01]  /*4520*/  PRMT R0, R8, 0x7632, R0 ;  /* 0x0000763208007816 */ /* 0x000fe20000000000 */
[----:B------:R4:W-:Y:S01]  /*4530*/  STG.E.U16 desc[UR12][R2.64+0x4], R8 ;  /* 0x0000040802007986 */ /* 0x0009e2000c10150c */
[----:B------:R-:W-:-:S02]  /*4540*/  F2FP.F16.F32.PACK_AB R10, R11, R10 ;  /* 0x0000000a0b0a723e */ /* 0x000fc400000000ff */
[----:B------:R-:W-:Y:S02]  /*4550*/  F2FP.F16.F32.PACK_AB R12, R13, R12 ;  /* 0x0000000c0d0c723e */ /* 0x000fe400000000ff */
[----:B------:R-:W-:Y:S01]  /*4560*/  F2FP.F16.F32.PACK_AB R14, R15, R14 ;  /* 0x0000000e0f0e723e */ /* 0x000fe200000000ff */
[----:B------:R-:W-:Y:S01]  /*4570*/  STG.E.U16 desc[UR12][R2.64], R7 ;  /* 0x0000000702007986 */ /* 0x000fe2000c10150c */
[----:B------:R-:W-:-:S03]  /*4580*/  PRMT R11, R10, 0x7632, R11 ;  /* 0x000076320a0b7816 */ /* 0x000fc6000000000b */
[----:B------:R1:W-:Y:S01]  /*4590*/  STG.E.U16 desc[UR12][R2.64+0x2], R9 ;  /* 0x0000020902007986 */ /* 0x0003e2000c10150c */
[----:B----4-:R-:W-:-:S03]  /*45a0*/  IADD3 R8, P1, R36, UR14, RZ ;  /* 0x0000000e24087c10 */ /* 0x010fc6000ff3e0ff */
[----:B------:R4:W-:Y:S01]  /*45b0*/  STG.E.U16 desc[UR12][R2.64+0x6], R0 ;  /* 0x0000060002007986 */ /* 0x0009e2000c10150c */
[----:B------:R-:W-:Y:S02]  /*45c0*/  F2FP.F16.F32.PACK_AB R16, R17, R16 ;  /* 0x000000101110723e */ /* 0x000fe400000000ff */
[----:B------:R-:W-:Y:S02]  /*45d0*/  F2FP.F16.F32.PACK_AB R18, R19, R18 ;  /* 0x000000121312723e */ /* 0x000fe400000000ff */
[----:B------:R-:W-:Y:S02]  /*45e0*/  F2FP.F16.F32.PACK_AB R20, R21, R20 ;  /* 0x000000141514723e */ /* 0x000fe400000000ff */
[----:B-1----:R-:W-:Y:S02]  /*45f0*/  IADD3.X R9, R35, UR15, RZ, P1, !PT ;  /* 0x0000000f23097c10 */ /* 0x002fe40008ffe4ff */
[----:B----4-:R-:W-:Y:S02]  /*4600*/  PRMT R3, R12, 0x7632, R3 ;  /* 0x000076320c037816 */ /* 0x010fe40000000003 */
[----:B------:R-:W-:Y:S01]  /*4610*/  PRMT R0, R14, 0x7632, R0 ;  /* 0x000076320e007816 */ /* 0x000fe20000000000 */
[----:B------:R-:W-:Y:S01]  /*4620*/  STG.E.U16 desc[UR12][R4.64], R10 ;  /* 0x0000000a04007986 */ /* 0x000fe2000c10150c */
[----:B------:R-:W-:-:S03]  /*4630*/  PRMT R7, R18, 0x7632, R7 ;  /* 0x0000763212077816 */ /* 0x000fc60000000007 */
[----:B------:R-:W-:Y:S04]  /*4640*/  STG.E.U16 desc[UR12][R4.64+0x2], R11 ;  /* 0x0000020b04007986 */ /* 0x000fe8000c10150c */
[----:B------:R-:W-:Y:S04]  /*4650*/  STG.E.U16 desc[UR12][R4.64+0x4], R12 ;  /* 0x0000040c04007986 */ /* 0x000fe8000c10150c */
[----:B------:R1:W-:Y:S01]  /*4660*/  STG.E.U16 desc[UR12][R4.64+0x6], R3 ;  /* 0x0000060304007986 */ /* 0x0003e2000c10150c */
[----:B------:R-:W-:-:S03]  /*4670*/  F2FP.F16.F32.PACK_AB R22, R53, R22 ;  /* 0x000000163516723e */ /* 0x000fc600000000ff */
[----:B------:R4:W-:Y:S01]  /*4680*/  STG.E.U16 desc[UR12][R8.64+0x2], R0 ;  /* 0x0000020008007986 */ /* 0x0009e2000c10150c */
[----:B------:R-:W-:Y:S02]  /*4690*/  F2FP.F16.F32.PACK_AB R6, R6, R49 ;  /* 0x000000310606723e */ /* 0x000fe400000000ff */
[----:B-1----:R-:W-:Y:S02]  /*46a0*/  PRMT R5, R16, 0x7632, R5 ;  /* 0x0000763210057816 */ /* 0x002fe40000000005 */
[----:B----4-:R-:W-:Y:S01]  /*46b0*/  PRMT R0, R20, 0x7632, R0 ;  /* 0x0000763214007816 */ /* 0x010fe20000000000 */
[----:B------:R-:W-:Y:S04]  /*46c0*/  STG.E.U16 desc[UR12][R8.64], R14 ;  /* 0x0000000e08007986 */ /* 0x000fe8000c10150c */
[----:B------:R-:W-:Y:S04]  /*46d0*/  STG.E.U16 desc[UR12][R8.64+0x4], R16 ;  /* 0x0000041008007986 */ /* 0x000fe8000c10150c */
[----:B------:R1:W-:Y:S02]  /*46e0*/  STG.E.U16 desc[UR12][R8.64+0x6], R5 ;  /* 0x0000060508007986 */ /* 0x0003e4000c10150c */
[----:B-1----:R-:W-:Y:S01]  /*46f0*/  PRMT R8, R6, 0x7632, R8 ;  /* 0x0000763206087816 */ /* 0x002fe20000000008 */
[----:B------:R-:W-:Y:S01]  /*4700*/  ULOP3.LUT UR4, UR4, 0x1, URZ, 0x3c, !UPT ;  /* 0x0000000104047892 */ /* 0x000fe2000f8e3c3f */
[----:B------:R-:W-:Y:S01]  /*4710*/  UMOV UR5, UR10 ;  /* 0x0000000a00057c82 */ /* 0x000fe20008000000 */
[----:B------:R-:W-:Y:S01]  /*4720*/  UMOV UR11, UR9 ;  /* 0x00000009000b7c82 */ /* 0x000fe20008000000 */
[----:B--2---:R-:W-:-:S04]  /*4730*/  IADD3 R2, P1, R34, UR14, RZ ;  /* 0x0000000e22027c10 */ /* 0x004fc8000ff3e0ff */
[----:B---3--:R-:W-:-:S05]  /*4740*/  IADD3.X R3, R25, UR15, RZ, P1, !PT ;  /* 0x0000000f19037c10 */ /* 0x008fca0008ffe4ff */
[----:B------:R-:W-:Y:S04]  /*4750*/  STG.E.U16 desc[UR12][R2.64], R18 ;  /* 0x0000001202007986 */ /* 0x000fe8000c10150c */
[----:B------:R-:W-:Y:S04]  /*4760*/  STG.E.U16 desc[UR12][R2.64+0x2], R7 ;  /* 0x0000020702007986 */ /* 0x000fe8000c10150c */
[----:B------:R-:W-:Y:S01]  /*4770*/  STG.E.U16 desc[UR12][R2.64+0x4], R20 ;  /* 0x0000041402007986 */ /* 0x000fe2000c10150c */
[----:B------:R-:W-:-:S03]  /*4780*/  IADD3 R4, P1, R24, UR14, RZ ;  /* 0x0000000e18047c10 */ /* 0x000fc6000ff3e0ff */
[----:B------:R1:W-:Y:S01]  /*4790*/  STG.E.U16 desc[UR12][R2.64+0x6], R0 ;  /* 0x0000060002007986 */ /* 0x0003e2000c10150c */
[----:B------:R-:W-:Y:S02]  /*47a0*/  IADD3.X R5, R23, UR15, RZ, P1, !PT ;  /* 0x0000000f17057c10 */ /* 0x000fe40008ffe4ff */
[----:B-1----:R-:W-:-:S03]  /*47b0*/  PRMT R3, R22, 0x7632, R3 ;  /* 0x0000763216037816 */ /* 0x002fc60000000003 */
[----:B------:R0:W-:Y:S04]  /*47c0*/  STG.E.U16 desc[UR12][R4.64], R22 ;  /* 0x0000001604007986 */ /* 0x0001e8000c10150c */
[----:B------:R0:W-:Y:S04]  /*47d0*/  STG.E.U16 desc[UR12][R4.64+0x2], R3 ;  /* 0x0000020304007986 */ /* 0x0001e8000c10150c */
[----:B------:R0:W-:Y:S04]  /*47e0*/  STG.E.U16 desc[UR12][R4.64+0x4], R6 ;  /* 0x0000040604007986 */ /* 0x0001e8000c10150c */
[----:B------:R0:W-:Y:S01]  /*47f0*/  STG.E.U16 desc[UR12][R4.64+0x6], R8 ;  /* 0x0000060804007986 */ /* 0x0001e2000c10150c */
[----:B------:R-:W-:Y:S05]  /*4800*/  @!P0 BRA `(.L_x_1714) ;  /* 0xffffffbc00348947 */ /* 0x000fea000383ffff */
.L_x_1702:
        /* <DEDUP_REMOVED lines=11> */
[----:B------:R-:W2:Y:S01]  /*48c0*/  S2R R56, SR_TID.X ;  /* 0x0000000000387919 */ /* 0x000ea20000002100 */
[----:B0-----:R-:W-:Y:S01]  /*48d0*/  HFMA2.MMA R5, -RZ, RZ, 0, 1.1920928955078125e-06 ;  /* 0x00000014ff057435 */ /* 0x001fe200000001ff */
[----:B-1----:R-:W-:Y:S02]  /*48e0*/  LOP3.LUT R3, RZ, R14, RZ, 0x33, !PT ;  /* 0x0000000eff037212 */ /* 0x002fe400078e33ff */
[----:B------:R-:W-:Y:S02]  /*48f0*/  LOP3.LUT R4, RZ, R15, RZ, 0x33, !PT ;  /* 0x0000000fff047212 */ /* 0x000fe400078e33ff */
[----:B------:R-:W-:-:S04]  /*4900*/  ISETP.GT.U32.AND P0, PT, R3, -0x3, PT ;  /* 0xfffffffd0300780c */ /* 0x000fc80003f04070 */
[C---:B------:R-:W-:Y:S02]  /*4910*/  ISETP.GT.AND.EX P0, PT, R4.reuse, -0x1, PT, P0 ;  /* 0xffffffff0400780c */ /* 0x040fe40003f04300 */
[----:B--2---:R-:W-:Y:S02]  /*4920*/  SHF.R.U32.HI R0, RZ, 0x5, R56 ;  /* 0x00000005ff007819 */ /* 0x004fe40000011638 */
[----:B------:R-:W-:Y:S02]  /*4930*/  SEL R3, R3, 0xfffffffd, P0 ;  /* 0xfffffffd03037807 */ /* 0x000fe40000000000 */
[----:B------:R-:W-:Y:S02]  /*4940*/  SEL R4, R4, 0xffffffff, P0 ;  /* 0xffffffff04047807 */ /* 0x000fe40000000000 */
[C---:B------:R-:W-:Y:S02]  /*4950*/  SHF.L.U32 R2, R3.reuse, 0x5, RZ ;  /* 0x0000000503027819 */ /* 0x040fe400000006ff */
[----:B------:R-:W-:Y:S01]  /*4960*/  SHF.L.U64.HI R3, R3, 0x5, R4 ;  /* 0x0000000503037819 */ /* 0x000fe20000010204 */
[----:B------:R-:W-:Y:S01]  /*4970*/  IMAD.MOV.U32 R4, RZ, RZ, -0x1 ;  /* 0xffffffffff047424 */ /* 0x000fe200078e00ff */
        /* <DEDUP_REMOVED lines=20> */
[----:B------:R-:W-:Y:S01]  /*4ac0*/  SEL R48, R15, RZ, P0 ;  /* 0x000000ff0f307207 */ /* 0x000fe20000000000 */
[----:B------:R-:W-:Y:S01]  /*4ad0*/  VIADD R51, R51, 0x1 ;  /* 0x0000000133337836 */ /* 0x000fe20000000000 */
[C---:B------:R-:W-:Y:S02]  /*4ae0*/  IADD3 R7, P0, R0.reuse, 0xa, RZ ;  /* 0x0000000a00077810 */ /* 0x040fe40007f1e0ff */
[----:B------:R-:W-:-:S02]  /*4af0*/  IADD3 R8, P1, R0, 0x14, RZ ;  /* 0x0000001400087810 */ /* 0x000fc40007f3e0ff */
[----:B------:R-:W-:Y:S02]  /*4b00*/  IADD3 R9, P2, R0, 0x1e, RZ ;  /* 0x0000001e00097810 */ /* 0x000fe40007f5e0ff */
[----:B------:R-:W-:Y:S02]  /*4b10*/  SHF.L.U64.HI R48, R49, 0x5, R48 ;  /* 0x0000000531307819 */ /* 0x000fe40000010230 */
[----:B------:R-:W-:Y:S02]  /*4b20*/  LOP3.LUT R10, R56, 0xf, RZ, 0xc0, !PT ;  /* 0x0000000f380a7812 */ /* 0x000fe400078ec0ff */
[----:B------:R-:W-:Y:S02]  /*4b30*/  IADD3.X R11, RZ, RZ, RZ, P0, !PT ;  /* 0x000000ffff0b7210 */ /* 0x000fe400007fe4ff */
[----:B------:R-:W-:Y:S02]  /*4b40*/  IADD3.X R12, RZ, RZ, RZ, P1, !PT ;  /* 0x000000ffff0c7210 */ /* 0x000fe40000ffe4ff */
[----:B------:R-:W-:-:S02]  /*4b50*/  IADD3.X R13, RZ, RZ, RZ, P2, !PT ;  /* 0x000000ffff0d7210 */ /* 0x000fc400017fe4ff */
[----:B------:R-:W-:Y:S02]  /*4b60*/  SHF.L.U32 R49, R49, 0x5, RZ ;  /* 0x0000000531317819 */ /* 0x000fe400000006ff */
[----:B------:R-:W-:Y:S02]  /*4b70*/  LOP3.LUT R50, R50, 0x3, RZ, 0xc0, !PT ;  /* 0x0000000332327812 */ /* 0x000fe400078ec0ff */
[----:B------:R-:W-:-:S07]  /*4b80*/  LOP3.LUT R51, R51, 0x3, RZ, 0xc0, !PT ;  /* 0x0000000333337812 */ /* 0x000fce00078ec0ff */
.L_x_1731:
        /* <DEDUP_REMOVED lines=45> */
.L_x_1718:
[----:B------:R-:W-:Y:S05]  /*4e60*/  BSYNC B1 ;  /* 0x0000000000017941 */ /* 0x000fea0003800000 */
.L_x_1717:
        /* <DEDUP_REMOVED lines=21> */
.L_x_1721:
[----:B------:R-:W2:Y:S04]  /*4fc0*/  LDG.E.64 R16, desc[UR12][R14.64+-0x32000] ;  /* 0xfce0000c0e107981 */ /* 0x000ea8000c1e1b00 */
[----:B------:R-:W3:Y:S04]  /*4fd0*/  LDG.E.64 R18, desc[UR12][R14.64+-0x19000] ;  /* 0xfe70000c0e127981 */ /* 0x000ee8000c1e1b00 */
[----:B------:R-:W4:Y:S04]  /*4fe0*/  LDG.E.64 R20, desc[UR12][R14.64] ;  /* 0x0000000c0e147981 */ /* 0x000f28000c1e1b00 */
[----:B------:R-:W4:Y:S04]  /*4ff0*/  LDG.E.64 R22, desc[UR12][R14.64+0x19000] ;  /* 0x0190000c0e167981 */ /* 0x000f28000c1e1b00 */
[----:B------:R-:W4:Y:S04]  /*5000*/  LDG.E.64 R24, desc[UR12][R14.64+0x32000] ;  /* 0x0320000c0e187981 */ /* 0x000f28000c1e1b00 */
[----:B-----5:R-:W4:Y:S04]  /*5010*/  LDG.E.64 R26, desc[UR12][R14.64+0x4b000] ;  /* 0x04b0000c0e1a7981 */ /* 0x020f28000c1e1b00 */
[----:B------:R-:W4:Y:S04]  /*5020*/  LDG.E.64 R28, desc[UR12][R14.64+0x64000] ;  /* 0x0640000c0e1c7981 */ /* 0x000f28000c1e1b00 */
        /* <DEDUP_REMOVED lines=8> */
[----:B------:R0:W4:Y:S01]  /*50b0*/  LDG.E.64 R46, desc[UR12][R14.64+0x145000] ;  /* 0x1450000c0e2e7981 */ /* 0x000122000c1e1b00 */
[----:B------:R-:W-:-:S04]  /*50c0*/  IADD3 R54, P1, R54, 0xa0, RZ ;  /* 0x000000a036367810 */ /* 0x000fc80007f3e0ff */
[----:B------:R-:W-:Y:S02]  /*50d0*/  IADD3.X R53, RZ, R53, RZ, P1, !PT ;  /* 0x00000035ff357210 */ /* 0x000fe40000ffe4ff */
[----:B------:R-:W-:Y:S02]  /*50e0*/  ISETP.GE.U32.AND P1, PT, R54, R57, PT ;  /* 0x000000393600720c */ /* 0x000fe40003f26070 */
[----:B0-----:R-:W-:Y:S02]  /*50f0*/  IADD3 R14, P2, R14, 0x190000, RZ ;  /* 0x001900000e0e7810 */ /* 0x001fe40007f5e0ff */
[----:B------:R-:W-:-:S03]  /*5100*/  ISETP.GE.AND.EX P1, PT, R53, R58, PT, P1 ;  /* 0x0000003a3500720c */ /* 0x000fc60003f26310 */
[----:B------:R-:W-:Y:S02]  /*5110*/  IMAD.X R15, RZ, RZ, R15, P2 ;  /* 0x000000ffff0f7224 */ /* 0x000fe400010e060f */
        /* <DEDUP_REMOVED lines=33> */
.L_x_1720:
[----:B------:R-:W-:Y:S05]  /*5330*/  BSYNC B1 ;  /* 0x0000000000017941 */ /* 0x000fea0003800000 */
.L_x_1719:
        /* <DEDUP_REMOVED lines=9> */
[----:B------:R-:W4:Y:S04]  /*53d0*/  LDG.E.64 R22, desc[UR12][R14.64+0x19000] ;  /* 0x0190000c0e167981 */ /* 0x000f28000c1e1b00 */
[----:B------:R-:W4:Y:S04]  /*53e0*/  LDG.E.64 R24, desc[UR12][R14.64+0x32000] ;  /* 0x0320000c0e187981 */ /* 0x000f28000c1e1b00 */
[----:B-----5:R-:W4:Y:S04]  /*53f0*/  LDG.E.64 R26, desc[UR12][R14.64+0x4b000] ;  /* 0x04b0000c0e1a7981 */ /* 0x020f28000c1e1b00 */
[----:B------:R-:W4:Y:S04]  /*5400*/  LDG.E.64 R28, desc[UR12][R14.64+0x64000] ;  /* 0x0640000c0e1c7981 */ /* 0x000f28000c1e1b00 */
[----:B------:R0:W4:Y:S01]  /*5410*/  LDG.E.64 R30, desc[UR12][R14.64+0x7d000] ;  /* 0x07d0000c0e1e7981 */ /* 0x000122000c1e1b00 */
        /* <DEDUP_REMOVED lines=21> */
.L_x_1723:
[----:B------:R-:W-:Y:S05]  /*5570*/  BSYNC B1 ;  /* 0x0000000000017941 */ /* 0x000fea0003800000 */
.L_x_1722:
[----:B------:R-:W-:-:S04]  /*5580*/  ISETP.LT.U32.AND P1, PT, R54, R49, PT ;  /* 0x000000313600720c */ /* 0x000fc80003f21070 */
[----:B------:R-:W-:-:S13]  /*5590*/  ISETP.LT.OR.EX P0, PT, R53, R48, P0, P1 ;  /* 0x000000303500720c */ /* 0x000fda0000701710 */
[----:B------:R-:W-:Y:S05]  /*55a0*/  @!P0 BRA `(.L_x_1716) ;  /* 0x0000000000308947 */ /* 0x000fea0003800000 */
[----:B------:R-:W2:Y:S04]  /*55b0*/  LDG.E.64 R16, desc[UR12][R14.64+-0x32000] ;  /* 0xfce0000c0e107981 */ /* 0x000ea8000c1e1b00 */
[----:B------:R-:W3:Y:S04]  /*55c0*/  LDG.E.64 R20, desc[UR12][R14.64+-0x19000] ;  /* 0xfe70000c0e147981 */ /* 0x000ee8000c1e1b00 */
[----:B------:R-:W4:Y:S04]  /*55d0*/  LDG.E.64 R22, desc[UR12][R14.64] ;  /* 0x0000000c0e167981 */ /* 0x000f28000c1e1b00 */
[----:B------:R-:W4:Y:S01]  /*55e0*/  LDG.E.64 R24, desc[UR12][R14.64+0x19000] ;  /* 0x0190000c0e187981 */ /* 0x000f22000c1e1b00 */
[----:B--2---:R-:W-:Y:S01]  /*55f0*/  FADD.FTZ R19, R52, R16 ;  /* 0x0000001034137221 */ /* 0x004fe20000010000 */
[----:B------:R-:W-:-:S03]  /*5600*/  FADD.FTZ R16, R55, R17 ;  /* 0x0000001137107221 */ /* 0x000fc60000010000 */
[----:B---3--:R-:W-:Y:S01]  /*5610*/  FADD.FTZ R19, R19, R20 ;  /* 0x0000001413137221 */ /* 0x008fe20000010000 */
[----:B------:R-:W-:-:S03]  /*5620*/  FADD.FTZ R16, R16, R21 ;  /* 0x0000001510107221 */ /* 0x000fc60000010000 */
[----:B----4-:R-:W-:Y:S01]  /*5630*/  FADD.FTZ R19, R19, R22 ;  /* 0x0000001613137221 */ /* 0x010fe20000010000 */
[----:B------:R-:W-:-:S03]  /*5640*/  FADD.FTZ R16, R16, R23 ;  /* 0x0000001710107221 */ /* 0x000fc60000010000 */
[----:B------:R-:W-:Y:S01]  /*5650*/  FADD.FTZ R52, R19, R24 ;  /* 0x0000001813347221 */ /* 0x000fe20000010000 */
[----:B------:R-:W-:-:S07]  /*5660*/  FADD.FTZ R55, R16, R25 ;  /* 0x0000001910377221 */ /* 0x000fce0000010000 */
.L_x_1716:
[----:B------:R-:W-:Y:S05]  /*5670*/  BSYNC B0 ;  /* 0x0000000000007941 */ /* 0x000fea0003800000 */
.L_x_1715:
        /* <DEDUP_REMOVED lines=27> */
[----:B------:R-:W-:Y:S01]  /*5830*/  IMAD.MOV.U32 R21, RZ, RZ, 0xffff ;  /* 0x0000ffffff157424 */ /* 0x000fe200078e00ff */
[----:B------:R-:W-:Y:S02]  /*5840*/  MOV R20, 0xffff ;  /* 0x0000ffff00147802 */ /* 0x000fe40000000f00 */
[----:B------:R-:W-:Y:S01]  /*5850*/  MOV R22, 0xffff ;  /* 0x0000ffff00167802 */ /* 0x000fe20000000f00 */
[----:B-1----:R-:W1:Y:S01]  /*5860*/  SHFL.BFLY PT, R17, R14, 0x8, 0x101f ;  /* 0x0d101f000e117f89 */ /* 0x002e6200000e0000 */
[----:B------:R-:W-:Y:S02]  /*5870*/  MOV R23, 0xffff ;  /* 0x0000ffff00177802 */ /* 0x000fe40000000f00 */
[----:B------:R-:W-:Y:S01]  /*5880*/  MOV R25, 0xffff ;  /* 0x0000ffff00197802 */ /* 0x000fe20000000f00 */
[----:B0-2---:R-:W0:Y:S01]  /*5890*/  SHFL.BFLY PT, R16, R15, 0x8, 0x101f ;  /* 0x0d101f000f107f89 */ /* 0x005e2200000e0000 */
[----:B------:R-:W-:Y:S02]  /*58a0*/  MOV R24, 0xffff ;  /* 0x0000ffff00187802 */ /* 0x000fe40000000f00 */
[----:B-----5:R-:W-:Y:S01]  /*58b0*/  MOV R26, 0xffff ;  /* 0x0000ffff001a7802 */ /* 0x020fe20000000f00 */
        /* <DEDUP_REMOVED lines=14> */
.L_x_1740:
        /* <DEDUP_REMOVED lines=46> */
.L_x_1750:
[----:B--2---:R-:W-:Y:S01]  /*5c80*/  FADD.FTZ R15, R14, R30 ;  /* 0x0000001e0e0f7221 */ /* 0x004fe20000010000 */
[----:B------:R-:W-:Y:S02]  /*5c90*/  @!P1 F2FP.F16.F32.PACK_AB R14, RZ, R24 ;  /* 0x00000018ff0e923e */ /* 0x000fe400000000ff */
[----:B------:R-:W-:Y:S02]  /*5ca0*/  ISETP.NE.AND P2, PT, R50, 0x2, PT ;  /* 0x000000023200780c */ /* 0x000fe40003f45270 */
[----:B------:R-:W-:Y:S01]  /*5cb0*/  @!P1 F2FP.F16.F32.PACK_AB R15, RZ, R15 ;  /* 0x0000000fff0f923e */ /* 0x000fe200000000ff */
        /* <DEDUP_REMOVED lines=37> */
.L_x_1760:
[----:B--2---:R-:W-:Y:S01]  /*5f10*/  FADD.FTZ R15, R14, R30 ;  /* 0x0000001e0e0f7221 */ /* 0x004fe20000010000 */
[----:B------:R-:W-:-:S04]  /*5f20*/  @!P1 F2FP.F16.F32.PACK_AB R14, RZ, R24 ;  /* 0x00000018ff0e923e */ /* 0x000fc800000000ff */
[----:B------:R-:W-:Y:S01]  /*5f30*/  @!P1 F2FP.F16.F32.PACK_AB R15, RZ, R15 ;  /* 0x0000000fff0f923e */ /* 0x000fe200000000ff */
[----:B------:R3:W-:Y:S03]  /*5f40*/  @!P1 STG.E.U16 desc[UR12][R16.64+0x50], R14 ;  /* 0x0000500e10009986 */ /* 0x0007e6000c10150c */
[----:B------:R-:W-:Y:S02]  /*5f50*/  PRMT R20, R15, 0x7610, R20 ;  /* 0x000076100f147816 */ /* 0x000fe40000000014 */
[----:B------:R-:W-:-:S03]  /*5f60*/  LEA.HI R15, R56, 0x3c, RZ, 0x1c ;  /* 0x0000003c380f7811 */ /* 0x000fc600078fe0ff */
[----:B------:R3:W-:Y:S04]  /*5f70*/  @!P1 STG.E.U16 desc[UR12][R18.64+0x50], R20 ;  /* 0x0000501412009986 */ /* 0x0007e8000c10150c */
.L_x_1726:
[----:B------:R-:W-:Y:S05]  /*5f80*/  BSYNC B0 ;  /* 0x0000000000007941 */ /* 0x000fea0003800000 */
.L_x_1725:
        /* <DEDUP_REMOVED lines=13> */
[C---:B------:R-:W-:Y:S01]  /*6060*/  @!P0 SHF.L.U32 R19, R10.reuse, 0x1, RZ ;  /* 0x000000010a138819 */ /* 0x040fe200000006ff */
[----:B------:R-:W-:Y:S01]  /*6070*/  IMAD.MOV.U32 R41, RZ, RZ, 0xffff ;  /* 0x0000ffffff297424 */ /* 0x000fe200078e00ff */
[C---:B------:R-:W-:Y:S02]  /*6080*/  @!P0 IADD3 R18, R15.reuse, 0x14, RZ ;  /* 0x000000140f128810 */ /* 0x040fe40007ffe0ff */
[----:B------:R-:W-:Y:S02]  /*6090*/  @!P0 LEA R23, R10, UR4, 0x7 ;  /* 0x000000040a178c11 */ /* 0x000fe4000f8e38ff */
        /* <DEDUP_REMOVED lines=13> */
[----:B-----5:R-:W-:-:S02]  /*6170*/  @!P0 LEA R30, R10, UR4, 0x7 ;  /* 0x000000040a1e8c11 */ /* 0x020fc4000f8e38ff */
[----:B------:R-:W-:Y:S01]  /*6180*/  @!P0 LOP3.LUT R23, R23, R24, RZ, 0x3c, !PT ;  /* 0x0000001817178212 */ /* 0x000fe200078e3cff */
[----:B------:R-:W-:Y:S01]  /*6190*/  @!P0 LDS R37, [R22] ;  /* 0x0000000016258984 */ /* 0x000fe20000000800 */
[----:B------:R-:W-:Y:S02]  /*61a0*/  MOV R27, 0xffff ;  /* 0x0000ffff001b7802 */ /* 0x000fe40000000f00 */
[----:B------:R-:W-:Y:S01]  /*61b0*/  @!P0 LEA R39, R23, R30, 0x2 ;  /* 0x0000001e17278211 */ /* 0x000fe200078e10ff */
[----:B-1----:R-:W1:Y:S01]  /*61c0*/  SHFL.BFLY PT, R17, R16, 0x8, 0x101f ;  /* 0x0d101f0010117f89 */ /* 0x002e6200000e0000 */
[----:B------:R-:W-:Y:S01]  /*61d0*/  MOV R32, RZ ;  /* 0x000000ff00207202 */ /* 0x000fe20000000f00 */
[----:B------:R-:W-:Y:S01]  /*61e0*/  IMAD.MOV.U32 R23, RZ, RZ, RZ ;  /* 0x000000ffff177224 */ /* 0x000fe200078e00ff */
        /* <DEDUP_REMOVED lines=10> */
[----:B------:R-:W-:Y:S02]  /*6290*/  MOV R43, 0xffff ;  /* 0x0000ffff002b7802 */ /* 0x000fe40000000f00 */
[----:B---3--:R-:W-:Y:S01]  /*62a0*/  @!P0 MOV R32, R20 ;  /* 0x0000001400208202 */ /* 0x008fe20000000f00 */
[----:B-1----:R-:W-:Y:S01]  /*62b0*/  FADD.FTZ R25, R17, R16 ;  /* 0x0000001011197221 */ /* 0x002fe20000010000 */
[----:B------:R0:W-:Y:S01]  /*62c0*/  @!P0 LDS R20, [R39+0x500] ;  /* 0x0005000027148984 */ /* 0x0001e20000000800 */
[----:B------:R-:W-:Y:S02]  /*62d0*/  MOV R16, 0xffff ;  /* 0x0000ffff00107802 */ /* 0x000fe40000000f00 */
[----:B------:R-:W-:Y:S01]  /*62e0*/  @!P0 MOV R34, R21 ;  /* 0x0000001500228202 */ /* 0x000fe20000000f00 */
[----:B------:R-:W1:Y:S01]  /*62f0*/  SHFL.BFLY PT, R31, R32, 0x8, 0x101f ;  /* 0x0d101f00201f7f89 */ /* 0x000e6200000e0000 */
[----:B--2---:R-:W-:Y:S01]  /*6300*/  FADD.FTZ R17, R30, R14 ;  /* 0x0000000e1e117221 */ /* 0x004fe20000010000 */
[----:B------:R-:W-:-:S02]  /*6310*/  MOV R30, 0xffff ;  /* 0x0000ffff001e7802 */ /* 0x000fc40000000f00 */
[----:B------:R-:W-:Y:S01]  /*6320*/  @!P0 MOV R23, R38 ;  /* 0x0000002600178202 */ /* 0x000fe20000000f00 */
[----:B------:R-:W2:Y:S01]  /*6330*/  SHFL.BFLY PT, R16, R25, 0x4, 0x101f ;  /* 0x0c901f0019107f89 */ /* 0x000ea200000e0000 */
[----:B------:R-:W-:Y:S02]  /*6340*/  MOV R38, 0xffff ;  /* 0x0000ffff00267802 */ /* 0x000fe40000000f00 */
[----:B------:R-:W-:Y:S01]  /*6350*/  @!P0 MOV R24, R37 ;  /* 0x0000002500188202 */ /* 0x000fe20000000f00 */
[----:B------:R-:W-:Y:S01]  /*6360*/  IMAD.MOV.U32 R37, RZ, RZ, 0xffff ;  /* 0x0000ffffff257424 */ /* 0x000fe200078e00ff */
[----:B------:R-:W3:Y:S01]  /*6370*/  SHFL.BFLY PT, R33, R34, 0x8, 0x101f ;  /* 0x0d101f0022217f89 */ /* 0x000ee200000e0000 */
[----:B------:R-:W-:Y:S02]  /*6380*/  MOV R21, RZ ;  /* 0x000000ff00157202 */ /* 0x000fe40000000f00 */
[----:B0-----:R-:W-:Y:S01]  /*6390*/  MOV R39, 0xffff ;  /* 0x0000ffff00277802 */ /* 0x001fe20000000f00 */
[----:B------:R-:W0:Y:S04]  /*63a0*/  SHFL.BFLY PT, R38, R23, 0x8, 0x101f ;  /* 0x0d101f0017267f89 */ /* 0x000e2800000e0000 */
[----:B------:R-:W0:Y:S01]  /*63b0*/  SHFL.BFLY PT, R37, R24, 0x8, 0x101f ;  /* 0x0d101f0018257f89 */ /* 0x000e2200000e0000 */
[----:B----4-:R-:W-:-:S02]  /*63c0*/  @!P0 MOV R21, R22 ;  /* 0x0000001600158202 */ /* 0x010fc40000000f00 */
[----:B------:R-:W-:Y:S01]  /*63d0*/  MOV R22, 0xffff ;  /* 0x0000ffff00167802 */ /* 0x000fe20000000f00 */
        /* <DEDUP_REMOVED lines=8> */
[----:B------:R-:W-:Y:S02]  /*6460*/  MOV R20, 0xffff ;  /* 0x0000ffff00147802 */ /* 0x000fe40000000f00 */
[----:B------:R-:W-:Y:S01]  /*6470*/  MOV R23, 0xffff ;  /* 0x0000ffff00177802 */ /* 0x000fe20000000f00 */
[----:B------:R-:W-:Y:S01]  /*6480*/  FADD.FTZ R25, R37, R24 ;  /* 0x0000001825197221 */ /* 0x000fe20000010000 */
[----:B------:R-:W-:Y:S01]  /*6490*/  IMAD.MOV.U32 R24, RZ, RZ, 0xffff ;  /* 0x0000ffffff187424 */ /* 0x000fe200078e00ff */
[----:B------:R-:W0:Y:S01]  /*64a0*/  SHFL.BFLY PT, R37, R32, 0x4, 0x101f ;  /* 0x0c901f0020257f89 */ /* 0x000e2200000e0000 */
[----:B------:R-:W-:Y:S01]  /*64b0*/  ISETP.NE.AND P0, PT, R10, RZ, PT ;  /* 0x000000ff0a00720c */ /* 0x000fe20003f05270 */
[----:B----4-:R-:W-:Y:S01]  /*64c0*/  FADD.FTZ R14, R17, R30 ;  /* 0x0000001e110e7221 */ /* 0x010fe20000010000 */
[----:B------:R-:W-:Y:S01]  /*64d0*/  MOV R17, 0xffff ;  /* 0x0000ffff00117802 */ /* 0x000fe20000000f00 */
[----:B------:R-:W3:Y:S01]  /*64e0*/  SHFL.BFLY PT, R20, R31, 0x4, 0x101f ;  /* 0x0c901f001f147f89 */ /* 0x000ee200000e0000 */
[----:B------:R-:W-:Y:S01]  /*64f0*/  MOV R34, 0xffff ;  /* 0x0000ffff00227802 */ /* 0x000fe20000000f00 */
[----:B-1----:R-:W-:Y:S01]  /*6500*/  FADD.FTZ R42, R42, R21 ;  /* 0x000000152a2a7221 */ /* 0x002fe20000010000 */
[----:B------:R-:W-:Y:S01]  /*6510*/  MOV R21, 0xffff ;  /* 0x0000ffff00157802 */ /* 0x000fe20000000f00 */
[----:B------:R-:W1:Y:S04]  /*6520*/  SHFL.BFLY PT, R23, R18, 0x8, 0x101f ;  /* 0x0d101f0012177f89 */ /* 0x000e6800000e0000 */
[----:B------:R-:W4:Y:S01]  /*6530*/  SHFL.BFLY PT, R36, R33, 0x4, 0x101f ;  /* 0x0c901f0021247f89 */ /* 0x000f2200000e0000 */
[----:B--2---:R-:W-:-:S03]  /*6540*/  FADD.FTZ R16, R19, R16 ;  /* 0x0000001013107221 */ /* 0x004fc60000010000 */
[----:B------:R-:W2:Y:S01]  /*6550*/  SHFL.BFLY PT, R38, R25, 0x4, 0x101f ;  /* 0x0c901f0019267f89 */ /* 0x000ea200000e0000 */
[----:B------:R-:W-:-:S03]  /*6560*/  MOV R19, 0xffff ;  /* 0x0000ffff00137802 */ /* 0x000fc60000000f00 */
[----:B------:R-:W2:Y:S01]  /*6570*/  SHFL.BFLY PT, R30, R14, 0x2, 0x101f ;  /* 0x0c501f000e1e7f89 */ /* 0x000ea200000e0000 */
        /* <DEDUP_REMOVED lines=15> */
[----:B------:R-:W-:Y:S01]  /*6670*/  FADD.FTZ R17, R14, R30 ;  /* 0x0000001e0e117221 */ /* 0x000fe20000010000 */
[----:B------:R-:W-:Y:S02]  /*6680*/  MOV R14, 0xffff ;  /* 0x0000ffff000e7802 */ /* 0x000fe40000000f00 */
[----:B------:R-:W2:Y:S01]  /*6690*/  SHFL.BFLY PT, R21, R36, 0x2, 0x101f ;  /* 0x0c501f0024157f89 */ /* 0x000ea200000e0000 */
[----:B0-----:R-:W-:-:S03]  /*66a0*/  FADD.FTZ R42, R42, R41 ;  /* 0x000000292a2a7221 */ /* 0x001fc60000010000 */
[----:B------:R-:W0:Y:S01]  /*66b0*/  SHFL.BFLY PT, R23, R38, 0x2, 0x101f ;  /* 0x0c501f0026177f89 */ /* 0x000e2200000e0000 */
[----:B------:R-:W-:-:S03]  /*66c0*/  IMAD.IADD R41, R15, 0x1, R6 ;  /* 0x000000010f297824 */ /* 0x000fc600078e0206 */
[----:B------:R-:W0:Y:S01]  /*66d0*/  SHFL.BFLY PT, R14, R17, 0x1, 0x101f ;  /* 0x0c301f00110e7f89 */ /* 0x000e2200000e0000 */
[----:B---3--:R-:W-:Y:S02]  /*66e0*/  FADD.FTZ R37, R37, R24 ;  /* 0x0000001825257221 */ /* 0x008fe40000010000 */
[----:B------:R-:W3:Y:S01]  /*66f0*/  @!P0 LDC.64 R24, c[0x0][0x218] ;  /* 0x00008600ff188b82 */ /* 0x000ee20000000a00 */
[----:B-1----:R-:W-:Y:S01]  /*6700*/  FADD.FTZ R16, R16, R19 ;  /* 0x0000001310107221 */ /* 0x002fe20000010000 */
[----:B------:R-:W1:Y:S01]  /*6710*/  SHFL.BFLY PT, R43, R42, 0x2, 0x101f ;  /* 0x0c501f002a2b7f89 */ /* 0x000e6200000e0000 */
[----:B----4-:R-:W-:-:S03]  /*6720*/  FADD.FTZ R31, R31, R20 ;  /* 0x000000141f1f7221 */ /* 0x010fc60000010000 */
[----:B------:R-:W4:Y:S01]  /*6730*/  SHFL.BFLY PT, R40, R37, 0x1, 0x101f ;  /* 0x0c301f0025287f89 */ /* 0x000f2200000e0000 */
[----:B------:R-:W-:Y:S01]  /*6740*/  @!P0 F2FP.F16.F32.PACK_AB R30, RZ, R16 ;  /* 0x00000010ff1e823e */ /* 0x000fe200000000ff */
[----:B--2---:R-:W-:Y:S02]  /*6750*/  FADD.FTZ R35, R35, R18 ;  /* 0x0000001223237221 */ /* 0x004fe40000010000 */
[----:B------:R-:W2:Y:S01]  /*6760*/  SHFL.BFLY PT, R32, R31, 0x2, 0x101f ;  /* 0x0c501f001f207f89 */ /* 0x000ea200000e0000 */
[----:B------:R-:W2:Y:S01]  /*6770*/  @!P0 LDC.64 R18, c[0x0][0x220] ;  /* 0x00008800ff128b82 */ /* 0x000ea20000000a00 */
[----:B------:R-:W-:Y:S02]  /*6780*/  FADD.FTZ R36, R36, R21 ;  /* 0x0000001524247221 */ /* 0x000fe40000010000 */
[----:B------:R-:W2:Y:S01]  /*6790*/  SHFL.BFLY PT, R34, R35, 0x1, 0x101f ;  /* 0x0c301f0023227f89 */ /* 0x000ea200000e0000 */
[----:B0-----:R-:W-:-:S03]  /*67a0*/  FADD.FTZ R38, R38, R23 ;  /* 0x0000001726267221 */ /* 0x001fc60000010000 */
[----:B------:R-:W0:Y:S01]  /*67b0*/  SHFL.BFLY PT, R33, R36, 0x1, 0x101f ;  /* 0x0c301f0024217f89 */ /* 0x000e2200000e0000 */
[----:B------:R-:W0:Y:S01]  /*67c0*/  @!P0 LDC.64 R22, c[0x0][0x220] ;  /* 0x00008800ff168b82 */ /* 0x000e220000000a00 */
[----:B------:R-:W-:Y:S02]  /*67d0*/  FADD.FTZ R44, R17, R14 ;  /* 0x0000000e112c7221 */ /* 0x000fe40000010000 */
[----:B------:R-:W0:Y:S01]  /*67e0*/  SHFL.BFLY PT, R39, R38, 0x1, 0x101f ;  /* 0x0c301f0026277f89 */ /* 0x000e2200000e0000 */
[----:B---3--:R-:W-:Y:S02]  /*67f0*/  @!P0 IMAD.WIDE R24, R41, 0x2, R24 ;  /* 0x0000000229188825 */ /* 0x008fe400078e0218 */
[----:B------:R-:W-:Y:S02]  /*6800*/  @!P0 F2FP.F16.F32.PACK_AB R44, RZ, R44 ;  /* 0x0000002cff2c823e */ /* 0x000fe400000000ff */
[----:B------:R-:W3:Y:S01]  /*6810*/  @!P0 LDC.64 R20, c[0x0][0x218] ;  /* 0x00008600ff148b82 */ /* 0x000ee20000000a00 */
[----:B-1----:R-:W-:Y:S01]  /*6820*/  FADD.FTZ R42, R42, R43 ;  /* 0x0000002b2a2a7221 */ /* 0x002fe20000010000 */
[----:B------:R1:W-:Y:S01]  /*6830*/  @!P0 STG.E.U16 desc[UR12][R24.64], R30 ;  /* 0x0000001e18008986 */ /* 0x0003e2000c10150c */
[----:B----4-:R-:W-:Y:S01]  /*6840*/  FADD.FTZ R37, R37, R40 ;  /* 0x0000002825257221 */ /* 0x010fe20000010000 */
[----:B--2---:R-:W-:-:S04]  /*6850*/  FADD.FTZ R31, R31, R32 ;  /* 0x000000201f1f7221 */ /* 0x004fc80000010000 */
[----:B------:R-:W2:Y:S01]  /*6860*/  @!P0 LDC.64 R16, c[0x0][0x218] ;  /* 0x00008600ff108b82 */ /* 0x000ea20000000a00 */
[----:B------:R-:W-:-:S04]  /*6870*/  @!P0 IMAD.WIDE R18, R41, 0x2, R18 ;  /* 0x0000000229128825 */ /* 0x000fc800078e0212 */
[----:B------:R-:W-:Y:S01]  /*6880*/  FADD.FTZ R34, R35, R34 ;  /* 0x0000002223227221 */ /* 0x000fe20000010000 */
[----:B------:R-:W-:Y:S02]  /*6890*/  MOV R35, 0xffff ;  /* 0x0000ffff00237802 */ /* 0x000fe40000000f00 */
[----:B-1----:R-:W-:Y:S01]  /*68a0*/  MOV R30, 0xffff ;  /* 0x0000ffff001e7802 */ /* 0x002fe20000000f00 */
[----:B0-----:R-:W-:Y:S01]  /*68b0*/  FADD.FTZ R33, R36, R33 ;  /* 0x0000002124217221 */ /* 0x001fe20000010000 */
[----:B------:R-:W0:Y:S01]  /*68c0*/  @!P0 LDC.64 R14, c[0x0][0x220] ;  /* 0x00008800ff0e8b82 */ /* 0x000e220000000a00 */
[C---:B------:R-:W-:Y:S01]  /*68d0*/  @!P0 IMAD.WIDE R22, R41.reuse, 0x2, R22 ;  /* 0x0000000229168825 */ /* 0x040fe200078e0216 */
[----:B------:R-:W1:Y:S03]  /*68e0*/  SHFL.BFLY PT, R35, R42, 0x1, 0x101f ;  /* 0x0c301f002a237f89 */ /* 0x000e6600000e0000 */
[----:B------:R-:W-:Y:S01]  /*68f0*/  FADD.FTZ R38, R38, R39 ;  /* 0x0000002726267221 */ /* 0x000fe20000010000 */
[----:B------:R-:W-:Y:S01]  /*6900*/  @!P0 F2FP.F16.F32.PACK_AB R25, RZ, R33 ;  /* 0x00000021ff19823e */ /* 0x000fe200000000ff */
[----:B------:R4:W-:Y:S01]  /*6910*/  @!P0 STG.E.U16 desc[UR12][R22.64], R44 ;  /* 0x0000002c16008986 */ /* 0x0009e2000c10150c */
[----:B------:R-:W-:Y:S01]  /*6920*/  @!P0 F2FP.F16.F32.PACK_AB R33, RZ, R37 ;  /* 0x00000025ff21823e */ /* 0x000fe200000000ff */
[C---:B---3--:R-:W-:Y:S01]  /*6930*/  @!P0 IMAD.WIDE R20, R41.reuse, 0x2, R20 ;  /* 0x0000000229148825 */ /* 0x048fe200078e0214 */
[----:B------:R-:W-:Y:S01]  /*6940*/  @!P0 F2FP.F16.F32.PACK_AB R26, RZ, R38 ;  /* 0x00000026ff1a823e */ /* 0x000fe200000000ff */
[----:B------:R3:W3:Y:S02]  /*6950*/  SHFL.BFLY PT, R30, R31, 0x1, 0x101f ;  /* 0x0c301f001f1e7f89 */ /* 0x0006e400000e0000 */
[----:B--2---:R-:W-:Y:S01]  /*6960*/  @!P0 IMAD.WIDE R16, R41, 0x2, R16 ;  /* 0x0000000229108825 */ /* 0x004fe200078e0210 */
[----:B----4-:R-:W-:-:S05]  /*6970*/  @!P0 F2FP.F16.F32.PACK_AB R23, RZ, R34 ;  /* 0x00000022ff17823e */ /* 0x010fca00000000ff */
[----:B------:R2:W-:Y:S01]  /*6980*/  @!P0 STG.E.U16 desc[UR12][R20.64+0x28], R23 ;  /* 0x0000281714008986 */ /* 0x0005e2000c10150c */
[----:B0-----:R-:W-:-:S04]  /*6990*/  @!P0 IMAD.WIDE R14, R41, 0x2, R14 ;  /* 0x00000002290e8825 */ /* 0x001fc800078e020e */
[----:B-1----:R-:W-:Y:S01]  /*69a0*/  FADD.FTZ R35, R42, R35 ;  /* 0x000000232a237221 */ /* 0x002fe20000010000 */
[----:B------:R2:W-:Y:S04]  /*69b0*/  @!P0 STG.E.U16 desc[UR12][R18.64+0x28], R25 ;  /* 0x0000281912008986 */ /* 0x0005e8000c10150c */
[----:B------:R2:W-:Y:S04]  /*69c0*/  @!P0 STG.E.U16 desc[UR12][R16.64+0x50], R26 ;  /* 0x0000501a10008986 */ /* 0x0005e8000c10150c */
[----:B---3--:R2:W-:Y:S02]  /*69d0*/  @!P0 STG.E.U16 desc[UR12][R14.64+0x50], R33 ;  /* 0x000050210e008986 */ /* 0x0085e4000c10150c */
.L_x_1794:
[----:B--2---:R-:W0:Y:S01]  /*69e0*/  @!P0 LDC.64 R14, c[0x0][0x218] ;  /* 0x00008600ff0e8b82 */ /* 0x004e220000000a00 */
[----:B------:R-:W-:Y:S01]  /*69f0*/  FADD.FTZ R19, R31, R30 ;  /* 0x0000001e1f137221 */ /* 0x000fe20000010000 */
[----:B------:R-:W-:-:S04]  /*6a00*/  @!P0 F2FP.F16.F32.PACK_AB R18, RZ, R35 ;  /* 0x00000023ff12823e */ /* 0x000fc800000000ff */
[----:B------:R-:W-:Y:S02]  /*6a10*/  @!P0 F2FP.F16.F32.PACK_AB R19, RZ, R19 ;  /* 0x00000013ff13823e */ /* 0x000fe400000000ff */
[----:B------:R-:W1:Y:S01]  /*6a20*/  @!P0 LDC.64 R16, c[0x0][0x220] ;  /* 0x00008800ff108b82 */ /* 0x000e620000000a00 */
[----:B0-----:R-:W-:-:S05]  /*6a30*/  @!P0 IMAD.WIDE R14, R41, 0x2, R14 ;  /* 0x00000002290e8825 */ /* 0x001fca00078e020e */
[----:B------:R4:W-:Y:S01]  /*6a40*/  @!P0 STG.E.U16 desc[UR12][R14.64+0x78], R18 ;  /* 0x000078120e008986 */ /* 0x0009e2000c10150c */
[----:B-1----:R-:W-:-:S05]  /*6a50*/  @!P0 IMAD.WIDE R16, R41, 0x2, R16 ;  /* 0x0000000229108825 */ /* 0x002fca00078e0210 */
[----:B------:R4:W-:Y:S02]  /*6a60*/  @!P0 STG.E.U16 desc[UR12][R16.64+0x78], R19 ;  /* 0x0000781310008986 */ /* 0x0009e4000c10150c */
.L_x_1724:
        /* <DEDUP_REMOVED lines=8> */
.L_x_1727:
[----:B-----5:R-:W-:Y:S01]  /*6af0*/  HFMA2.MMA R28, -RZ, RZ, 0, 4.76837158203125e-07 ;  /* 0x00000008ff1c7435 */ /* 0x020fe200000001ff */
[----:B-1----:R-:W-:Y:S02]  /*6b00*/  MOV R29, R14 ;  /* 0x0000000e001d7202 */ /* 0x002fe40000000f00 */
[----:B------:R-:W-:Y:S02]  /*6b10*/  MOV R27, 0x101f ;  /* 0x0000101f001b7802 */ /* 0x000fe40000000f00 */
[----:B------:R-:W-:-:S07]  /*6b20*/  MOV R26, 0xffff ;  /* 0x0000ffff001a7802 */ /* 0x000fce0000000f00 */
[----:B0-2---:R-:W-:Y:S05]  /*6b30*/  WARPSYNC.COLLECTIVE R26, `(.L_x_1732) ;  /* 0x000000001a087348 */ /* 0x005fea0003c00000 */
[----:B------:R1:W3:Y:S02]  /*6b40*/  SHFL.BFLY P2, R30, R29, R28, R27 ;  /* 0x0c00001c1d1e7389 */ /* 0x0002e4000004001b */
[----:B0123--:R-:W-:Y:S01]  /*6b50*/  ENDCOLLECTIVE ;  /* 0x000000000000791b */ /* 0x00ffe20003800000 */
.L_x_1732:
[----:B------:R-:W-:Y:S01]  /*6b60*/  IMAD.MOV.U32 R29, RZ, RZ, R15 ;  /* 0x000000ffff1d7224 */ /* 0x000fe200078e000f */
[----:B------:R-:W-:-:S07]  /*6b70*/  MOV R17, R30 ;  /* 0x0000001e00117202 */ /* 0x000fce0000000f00 */
[----:B------:R-:W-:Y:S05]  /*6b80*/  WARPSYNC.COLLECTIVE R26, `(.L_x_1733) ;  /* 0x000000001a087348 */ /* 0x000fea0003c00000 */
[----:B------:R0:W1:Y:S02]  /*6b90*/  SHFL.BFLY P2, R30, R29, R28, R27 ;  /* 0x0c00001c1d1e7389 */ /* 0x000064000004001b */
[----:B01----:R-:W-:Y:S01]  /*6ba0*/  ENDCOLLECTIVE ;  /* 0x000000000000791b */ /* 0x003fe20003800000 */
.L_x_1733:
[----:B------:R-:W-:Y:S01]  /*6bb0*/  FADD.FTZ R17, R17, R14 ;  /* 0x0000000e11117221 */ /* 0x000fe20000010000 */
[----:B------:R-:W-:-:S04]  /*6bc0*/  HFMA2.MMA R28, -RZ, RZ, 0, 2.384185791015625e-07 ;  /* 0x00000004ff1c7435 */ /* 0x000fc800000001ff */
[----:B------:R-:W-:Y:S02]  /*6bd0*/  MOV R29, R17 ;  /* 0x00000011001d7202 */ /* 0x000fe40000000f00 */
[----:B------:R-:W-:-:S07]  /*6be0*/  MOV R16, R30 ;  /* 0x0000001e00107202 */ /* 0x000fce0000000f00 */
[----:B------:R-:W-:Y:S05]  /*6bf0*/  WARPSYNC.COLLECTIVE R26, `(.L_x_1734) ;  /* 0x000000001a087348 */ /* 0x000fea0003c00000 */
[----:B------:R0:W1:Y:S02]  /*6c00*/  SHFL.BFLY P2, R30, R29, R28, R27 ;  /* 0x0c00001c1d1e7389 */ /* 0x000064000004001b */
[----:B01----:R-:W-:Y:S01]  /*6c10*/  ENDCOLLECTIVE ;  /* 0x000000000000791b */ /* 0x003fe20003800000 */
.L_x_1734:
[----:B------:R-:W-:-:S05]  /*6c20*/  FADD.FTZ R16, R16, R15 ;  /* 0x0000000f10107221 */ /* 0x000fca0000010000 */
[----:B------:R-:W-:Y:S02]  /*6c30*/  MOV R29, R16 ;  /* 0x00000010001d7202 */ /* 0x000fe40000000f00 */
[----:B------:R-:W-:-:S07]  /*6c40*/  MOV R18, R30 ;  /* 0x0000001e00127202 */ /* 0x000fce0000000f00 */
[----:B------:R-:W-:Y:S05]  /*6c50*/  WARPSYNC.COLLECTIVE R26, `(.L_x_1735) ;  /* 0x000000001a087348 */ /* 0x000fea0003c00000 */
[----:B------:R0:W1:Y:S02]  /*6c60*/  SHFL.BFLY P2, R30, R29, R28, R27 ;  /* 0x0c00001c1d1e7389 */ /* 0x000064000004001b */
[----:B01----:R-:W-:Y:S01]  /*6c70*/  ENDCOLLECTIVE ;  /* 0x000000000000791b */ /* 0x003fe20003800000 */
.L_x_1735:
[----:B------:R-:W-:Y:S01]  /*6c80*/  FADD.FTZ R18, R17, R18 ;  /* 0x0000001211127221 */ /* 0x000fe20000010000 */
[----:B------:R-:W-:-:S04]  /*6c90*/  HFMA2.MMA R28, -RZ, RZ, 0, 1.1920928955078125e-07 ;  /* 0x00000002ff1c7435 */ /* 0x000fc800000001ff */
[----:B------:R-:W-:Y:S02]  /*6ca0*/  MOV R29, R18 ;  /* 0x00000012001d7202 */ /* 0x000fe40000000f00 */
[----:B------:R-:W-:-:S07]  /*6cb0*/  MOV R19, R30 ;  /* 0x0000001e00137202 */ /* 0x000fce0000000f00 */
[----:B------:R-:W-:Y:S05]  /*6cc0*/  WARPSYNC.COLLECTIVE R26, `(.L_x_1736) ;  /* 0x000000001a087348 */ /* 0x000fea0003c00000 */
[----:B------:R0:W1:Y:S02]  /*6cd0*/  SHFL.BFLY P2, R30, R29, R28, R27 ;  /* 0x0c00001c1d1e7389 */ /* 0x000064000004001b */
[----:B01----:R-:W-:Y:S01]  /*6ce0*/  ENDCOLLECTIVE ;  /* 0x000000000000791b */ /* 0x003fe20003800000 */
.L_x_1736:
[----:B------:R-:W-:-:S05]  /*6cf0*/  FADD.FTZ R19, R16, R19 ;  /* 0x0000001310137221 */ /* 0x000fca0000010000 */
[----:B------:R-:W-:Y:S01]  /*6d00*/  MOV R29, R19 ;  /* 0x00000013001d7202 */ /* 0x000fe20000000f00 */
[----:B------:R-:W-:-:S07]  /*6d10*/  IMAD.MOV.U32 R21, RZ, RZ, R30 ;  /* 0x000000ffff157224 */ /* 0x000fce00078e001e */
[----:B------:R-:W-:Y:S05]  /*6d20*/  WARPSYNC.COLLECTIVE R26, `(.L_x_1737) ;  /* 0x000000001a087348 */ /* 0x000fea0003c00000 */
[----:B------:R0:W1:Y:S02]  /*6d30*/  SHFL.BFLY P2, R30, R29, R28, R27 ;  /* 0x0c00001c1d1e7389 */ /* 0x000064000004001b */
[----:B01----:R-:W-:Y:S01]  /*6d40*/  ENDCOLLECTIVE ;  /* 0x000000000000791b */ /* 0x003fe20003800000 */
.L_x_1737:
[----:B------:R-:W-:Y:S01]  /*6d50*/  FADD.FTZ R21, R18, R21 ;  /* 0x0000001512157221 */ /* 0x000fe20000010000 */
[----:B------:R-:W-:-:S04]  /*6d60*/  HFMA2.MMA R28, -RZ, RZ, 0, 5.9604644775390625e-08 ;  /* 0x00000001ff1c7435 */ /* 0x000fc800000001ff */
[----:B------:R-:W-:Y:S02]  /*6d70*/  MOV R29, R21 ;  /* 0x00000015001d7202 */ /* 0x000fe40000000f00 */
[----:B------:R-:W-:-:S07]  /*6d80*/  MOV R14, R30 ;  /* 0x0000001e000e7202 */ /* 0x000fce0000000f00 */
[----:B------:R-:W-:Y:S05]  /*6d90*/  WARPSYNC.COLLECTIVE R26, `(.L_x_1738) ;  /* 0x000000001a087348 */ /* 0x000fea0003c00000 */
[----:B------:R0:W1:Y:S02]  /*6da0*/  SHFL.BFLY P2, R30, R29, R28, R27 ;  /* 0x0c00001c1d1e7389 */ /* 0x000064000004001b */
[----:B01----:R-:W-:Y:S01]  /*6db0*/  ENDCOLLECTIVE ;  /* 0x000000000000791b */ /* 0x003fe20003800000 */
.L_x_1738:
[----:B------:R-:W-:-:S05]  /*6dc0*/  FADD.FTZ R14, R19, R14 ;  /* 0x0000000e130e7221 */ /* 0x000fca0000010000 */
[----:B------:R-:W-:Y:S02]  /*6dd0*/  MOV R29, R14 ;  /* 0x0000000e001d7202 */ /* 0x000fe40000000f00 */
[----:B------:R-:W-:-:S07]  /*6de0*/  MOV R20, R30 ;  /* 0x0000001e00147202 */ /* 0x000fce0000000f00 */
[----:B------:R-:W-:Y:S05]  /*6df0*/  WARPSYNC.COLLECTIVE R26, `(.L_x_1739) ;  /* 0x000000001a087348 */ /* 0x000fea0003c00000 */
[----:B------:R0:W1:Y:S02]  /*6e00*/  SHFL.BFLY P2, R30, R29, R28, R27 ;  /* 0x0c00001c1d1e7389 */ /* 0x000064000004001b */
[----:B01----:R-:W-:Y:S01]  /*6e10*/  ENDCOLLECTIVE ;  /* 0x000000000000791b */ /* 0x003fe20003800000 */
.L_x_1739:
[----:B------:R-:W-:Y:S01]  /*6e20*/  FADD.FTZ R20, R21, R20 ;  /* 0x0000001415147221 */ /* 0x000fe20000010000 */
[----:B------:R-:W-:Y:S06]  /*6e30*/  BRA `(.L_x_1740) ;  /* 0xffffffe800d87947 */ /* 0x000fec000383ffff */
.L_x_1728:
        /* <DEDUP_REMOVED lines=8> */
.L_x_1742:
[----:B------:R-:W-:Y:S05]  /*6ec0*/  BSYNC B1 ;  /* 0x0000000000017941 */ /* 0x000fea0003800000 */
.L_x_1741:
        /* <DEDUP_REMOVED lines=8> */
.L_x_1743:
[----:B------:R-:W-:-:S05]  /*6f50*/  FADD.FTZ R21, R21, R14 ;  /* 0x0000000e15157221 */ /* 0x000fca0000010000 */
[----:B------:R-:W-:Y:S01]  /*6f60*/  MOV R29, R21 ;  /* 0x00000015001d7202 */ /* 0x000fe20000000f00 */
[----:B------:R-:W-:Y:S01]  /*6f70*/  IMAD.MOV.U32 R28, RZ, RZ, 0x4 ;  /* 0x00000004ff1c7424 */ /* 0x000fe200078e00ff */
[----:B------:R-:W-:-:S07]  /*6f80*/  MOV R20, R30 ;  /* 0x0000001e00147202 */ /* 0x000fce0000000f00 */
[----:B------:R-:W-:Y:S05]  /*6f90*/  WARPSYNC.COLLECTIVE R26, `(.L_x_1744) ;  /* 0x000000001a087348 */ /* 0x000fea0003c00000 */
[----:B------:R0:W1:Y:S02]  /*6fa0*/  SHFL.BFLY P2, R30, R29, R28, R27 ;  /* 0x0c00001c1d1e7389 */ /* 0x000064000004001b */
[----:B01----:R-:W-:Y:S01]  /*6fb0*/  ENDCOLLECTIVE ;  /* 0x000000000000791b */ /* 0x003fe20003800000 */
.L_x_1744:
[----:B------:R-:W-:-:S05]  /*6fc0*/  FADD.FTZ R20, R20, R15 ;  /* 0x0000000f14147221 */ /* 0x000fca0000010000 */
[----:B------:R-:W-:Y:S02]  /*6fd0*/  MOV R29, R20 ;  /* 0x00000014001d7202 */ /* 0x000fe40000000f00 */
[----:B------:R-:W-:-:S07]  /*6fe0*/  MOV R22, R30 ;  /* 0x0000001e00167202 */ /* 0x000fce0000000f00 */
[----:B------:R-:W-:Y:S05]  /*6ff0*/  WARPSYNC.COLLECTIVE R26, `(.L_x_1745) ;  /* 0x000000001a087348 */ /* 0x000fea0003c00000 */
[----:B------:R0:W1:Y:S02]  /*7000*/  SHFL.BFLY P2, R30, R29, R28, R27 ;  /* 0x0c00001c1d1e7389 */ /* 0x000064000004001b */
[----:B01----:R-:W-:Y:S01]  /*7010*/  ENDCOLLECTIVE ;  /* 0x000000000000791b */ /* 0x003fe20003800000 */
.L_x_1745:
[----:B------:R-:W-:Y:S01]  /*7020*/  FADD.FTZ R22, R21, R22 ;  /* 0x0000001615167221 */ /* 0x000fe20000010000 */
[----:B------:R-:W-:-:S04]  /*7030*/  HFMA2.MMA R28, -RZ, RZ, 0, 1.1920928955078125e-07 ;  /* 0x00000002ff1c7435 */ /* 0x000fc800000001ff */
[----:B------:R-:W-:Y:S02]  /*7040*/  MOV R29, R22 ;  /* 0x00000016001d7202 */ /* 0x000fe40000000f00 */
[----:B------:R-:W-:-:S07]  /*7050*/  MOV R23, R30 ;  /* 0x0000001e00177202 */ /* 0x000fce0000000f00 */
[----:B------:R-:W-:Y:S05]  /*7060*/  WARPSYNC.COLLECTIVE R26, `(.L_x_1746) ;  /* 0x000000001a087348 */ /* 0x000fea0003c00000 */
[----:B------:R0:W1:Y:S02]  /*7070*/  SHFL.BFLY P2, R30, R29, R28, R27 ;  /* 0x0c00001c1d1e7389 */ /* 0x000064000004001b */
[----:B01----:R-:W-:Y:S01]  /*7080*/  ENDCOLLECTIVE ;  /* 0x000000000000791b */ /* 0x003fe20003800000 */
.L_x_1746:
[----:B------:R-:W-:-:S05]  /*7090*/  FADD.FTZ R23, R20, R23 ;  /* 0x0000001714177221 */ /* 0x000fca0000010000 */
[----:B------:R-:W-:Y:S02]  /*70a0*/  MOV R29, R23 ;  /* 0x00000017001d7202 */ /* 0x000fe40000000f00 */
[----:B------:R-:W-:-:S07]  /*70b0*/  MOV R25, R30 ;  /* 0x0000001e00197202 */ /* 0x000fce0000000f00 */
[----:B------:R-:W-:Y:S05]  /*70c0*/  WARPSYNC.COLLECTIVE R26, `(.L_x_1747) ;  /* 0x000000001a087348 */ /* 0x000fea0003c00000 */
[----:B------:R0:W1:Y:S02]  /*70d0*/  SHFL.BFLY P2, R30, R29, R28, R27 ;  /* 0x0c00001c1d1e7389 */ /* 0x000064000004001b */
[----:B01----:R-:W-:Y:S01]  /*70e0*/  ENDCOLLECTIVE ;  /* 0x000000000000791b */ /* 0x003fe20003800000 */
.L_x_1747:
[----:B------:R-:W-:Y:S01]  /*70f0*/  FADD.FTZ R25, R22, R25 ;  /* 0x0000001916197221 */ /* 0x000fe20000010000 */
[----:B------:R-:W-:-:S03]  /*7100*/  HFMA2.MMA R28, -RZ, RZ, 0, 5.9604644775390625e-08 ;  /* 0x00000001ff1c7435 */ /* 0x000fc600000001ff */
[----:B------:R-:W-:Y:S01]  /*7110*/  IMAD.MOV.U32 R29, RZ, RZ, R25 ;  /* 0x000000ffff1d7224 */ /* 0x000fe200078e0019 */
[----:B------:R-:W-:-:S07]  /*7120*/  MOV R14, R30 ;  /* 0x0000001e000e7202 */ /* 0x000fce0000000f00 */
[----:B------:R-:W-:Y:S05]  /*7130*/  WARPSYNC.COLLECTIVE R26, `(.L_x_1748) ;  /* 0x000000001a087348 */ /* 0x000fea0003c00000 */
[----:B------:R0:W1:Y:S02]  /*7140*/  SHFL.BFLY P2, R30, R29, R28, R27 ;  /* 0x0c00001c1d1e7389 */ /* 0x000064000004001b */
[----:B01----:R-:W-:Y:S01]  /*7150*/  ENDCOLLECTIVE ;  /* 0x000000000000791b */ /* 0x003fe20003800000 */
.L_x_1748:
[----:B------:R-:W-:-:S05]  /*7160*/  FADD.FTZ R14, R23, R14 ;  /* 0x0000000e170e7221 */ /* 0x000fca0000010000 */
[----:B------:R-:W-:Y:S02]  /*7170*/  MOV R29, R14 ;  /* 0x0000000e001d7202 */ /* 0x000fe40000000f00 */
[----:B------:R-:W-:-:S07]  /*7180*/  MOV R24, R30 ;  /* 0x0000001e00187202 */ /* 0x000fce0000000f00 */
[----:B------:R-:W-:Y:S05]  /*7190*/  WARPSYNC.COLLECTIVE R26, `(.L_x_1749) ;  /* 0x000000001a087348 */ /* 0x000fea0003c00000 */
[----:B------:R0:W1:Y:S02]  /*71a0*/  SHFL.BFLY P2, R30, R29, R28, R27 ;  /* 0x0c00001c1d1e7389 */ /* 0x000064000004001b */
[----:B01----:R-:W-:Y:S01]  /*71b0*/  ENDCOLLECTIVE ;  /* 0x000000000000791b */ /* 0x003fe20003800000 */
.L_x_1749:
[----:B------:R-:W-:Y:S01]  /*71c0*/  FADD.FTZ R24, R25, R24 ;  /* 0x0000001819187221 */ /* 0x000fe20000010000 */
[----:B------:R-:W-:Y:S06]  /*71d0*/  BRA `(.L_x_1750) ;  /* 0xffffffe800a87947 */ /* 0x000fec000383ffff */
.L_x_1729:
        /* <DEDUP_REMOVED lines=8> */
.L_x_1752:
[----:B------:R-:W-:Y:S05]  /*7260*/  BSYNC B1 ;  /* 0x0000000000017941 */ /* 0x000fea0003800000 */
.L_x_1751:
        /* <DEDUP_REMOVED lines=8> */
.L_x_1753:
[----:B------:R-:W-:Y:S01]  /*72f0*/  FADD.FTZ R21, R21, R14 ;  /* 0x0000000e15157221 */ /* 0x000fe20000010000 */
[----:B------:R-:W-:-:S04]  /*7300*/  HFMA2.MMA R28, -RZ, RZ, 0, 2.384185791015625e-07 ;  /* 0x00000004ff1c7435 */ /* 0x000fc800000001ff */
[----:B------:R-:W-:Y:S02]  /*7310*/  MOV R29, R21 ;  /* 0x00000015001d7202 */ /* 0x000fe40000000f00 */
[----:B------:R-:W-:-:S07]  /*7320*/  MOV R20, R30 ;  /* 0x0000001e00147202 */ /* 0x000fce0000000f00 */
[----:B------:R-:W-:Y:S05]  /*7330*/  WARPSYNC.COLLECTIVE R26, `(.L_x_1754) ;  /* 0x000000001a087348 */ /* 0x000fea0003c00000 */
[----:B------:R0:W1:Y:S02]  /*7340*/  SHFL.BFLY P2, R30, R29, R28, R27 ;  /* 0x0c00001c1d1e7389 */ /* 0x000064000004001b */
[----:B01----:R-:W-:Y:S01]  /*7350*/  ENDCOLLECTIVE ;  /* 0x000000000000791b */ /* 0x003fe20003800000 */
.L_x_1754:
[----:B------:R-:W-:-:S05]  /*7360*/  FADD.FTZ R20, R20, R15 ;  /* 0x0000000f14147221 */ /* 0x000fca0000010000 */
[----:B------:R-:W-:Y:S02]  /*7370*/  MOV R29, R20 ;  /* 0x00000014001d7202 */ /* 0x000fe40000000f00 */
[----:B------:R-:W-:-:S07]  /*7380*/  MOV R22, R30 ;  /* 0x0000001e00167202 */ /* 0x000fce0000000f00 */
[----:B------:R-:W-:Y:S05]  /*7390*/  WARPSYNC.COLLECTIVE R26, `(.L_x_1755) ;  /* 0x000000001a087348 */ /* 0x000fea0003c00000 */
[----:B------:R0:W1:Y:S02]  /*73a0*/  SHFL.BFLY P2, R30, R29, R28, R27 ;  /* 0x0c00001c1d1e7389 */ /* 0x000064000004001b */
[----:B01----:R-:W-:Y:S01]  /*73b0*/  ENDCOLLECTIVE ;  /* 0x000000000000791b */ /* 0x003fe20003800000 */
.L_x_1755:
[----:B------:R-:W-:Y:S01]  /*73c0*/  FADD.FTZ R22, R21, R22 ;  /* 0x0000001615167221 */ /* 0x000fe20000010000 */
[----:B------:R-:W-:-:S04]  /*73d0*/  HFMA2.MMA R28, -RZ, RZ, 0, 1.1920928955078125e-07 ;  /* 0x00000002ff1c7435 */ /* 0x000fc800000001ff */
[----:B------:R-:W-:Y:S01]  /*73e0*/  MOV R29, R22 ;  /* 0x00000016001d7202 */ /* 0x000fe20000000f00 */
[----:B------:R-:W-:-:S07]  /*73f0*/  IMAD.MOV.U32 R23, RZ, RZ, R30 ;  /* 0x000000ffff177224 */ /* 0x000fce00078e001e */
[----:B------:R-:W-:Y:S05]  /*7400*/  WARPSYNC.COLLECTIVE R26, `(.L_x_1756) ;  /* 0x000000001a087348 */ /* 0x000fea0003c00000 */
[----:B------:R0:W1:Y:S02]  /*7410*/  SHFL.BFLY P2, R30, R29, R28, R27 ;  /* 0x0c00001c1d1e7389 */ /* 0x000064000004001b */
[----:B01----:R-:W-:Y:S01]  /*7420*/  ENDCOLLECTIVE ;  /* 0x000000000000791b */ /* 0x003fe20003800000 */
.L_x_1756:
[----:B------:R-:W-:-:S05]  /*7430*/  FADD.FTZ R23, R20, R23 ;  /* 0x0000001714177221 */ /* 0x000fca0000010000 */
[----:B------:R-:W-:Y:S02]  /*7440*/  MOV R29, R23 ;  /* 0x00000017001d7202 */ /* 0x000fe40000000f00 */
[----:B------:R-:W-:-:S07]  /*7450*/  MOV R25, R30 ;  /* 0x0000001e00197202 */ /* 0x000fce0000000f00 */
[----:B------:R-:W-:Y:S05]  /*7460*/  WARPSYNC.COLLECTIVE R26, `(.L_x_1757) ;  /* 0x000000001a087348 */ /* 0x000fea0003c00000 */
[----:B------:R0:W1:Y:S02]  /*7470*/  SHFL.BFLY P2, R30, R29, R28, R27 ;  /* 0x0c00001c1d1e7389 */ /* 0x000064000004001b */
[----:B01----:R-:W-:Y:S01]  /*7480*/  ENDCOLLECTIVE ;  /* 0x000000000000791b */ /* 0x003fe20003800000 */
.L_x_1757:
[----:B------:R-:W-:Y:S01]  /*7490*/  FADD.FTZ R25, R22, R25 ;  /* 0x0000001916197221 */ /* 0x000fe20000010000 */
[----:B------:R-:W-:-:S04]  /*74a0*/  HFMA2.MMA R28, -RZ, RZ, 0, 5.9604644775390625e-08 ;  /* 0x00000001ff1c7435 */ /* 0x000fc800000001ff */
[----:B------:R-:W-:Y:S02]  /*74b0*/  MOV R29, R25 ;  /* 0x00000019001d7202 */ /* 0x000fe40000000f00 */
[----:B------:R-:W-:-:S07]  /*74c0*/  MOV R14, R30 ;  /* 0x0000001e000e7202 */ /* 0x000fce0000000f00 */
[----:B------:R-:W-:Y:S05]  /*74d0*/  WARPSYNC.COLLECTIVE R26, `(.L_x_1758) ;  /* 0x000000001a087348 */ /* 0x000fea0003c00000 */
[----:B------:R0:W1:Y:S02]  /*74e0*/  SHFL.BFLY P2, R30, R29, R28, R27 ;  /* 0x0c00001c1d1e7389 */ /* 0x000064000004001b */
[----:B01----:R-:W-:Y:S01]  /*74f0*/  ENDCOLLECTIVE ;  /* 0x000000000000791b */ /* 0x003fe20003800000 */
.L_x_1758:
[----:B------:R-:W-:-:S04]  /*7500*/  FADD.FTZ R14, R23, R14 ;  /* 0x0000000e170e7221 */ /* 0x000fc80000010000 */
[----:B------:R-:W-:Y:S01]  /*7510*/  IMAD.MOV.U32 R29, RZ, RZ, R14 ;  /* 0x000000ffff1d7224 */ /* 0x000fe200078e000e */
[----:B------:R-:W-:-:S07]  /*7520*/  MOV R24, R30 ;  /* 0x0000001e00187202 */ /* 0x000fce0000000f00 */
[----:B------:R-:W-:Y:S05]  /*7530*/  WARPSYNC.COLLECTIVE R26, `(.L_x_1759) ;  /* 0x000000001a087348 */ /* 0x000fea0003c00000 */
[----:B------:R0:W1:Y:S02]  /*7540*/  SHFL.BFLY P2, R30, R29, R28, R27 ;  /* 0x0c00001c1d1e7389 */ /* 0x000064000004001b */
[----:B01----:R-:W-:Y:S01]  /*7550*/  ENDCOLLECTIVE ;  /* 0x000000000000791b */ /* 0x003fe20003800000 */
.L_x_1759:
[----:B------:R-:W-:Y:S01]  /*7560*/  FADD.FTZ R24, R25, R24 ;  /* 0x0000001819187221 */ /* 0x000fe20000010000 */
[----:B------:R-:W-:Y:S06]  /*7570*/  BRA `(.L_x_1760) ;  /* 0xffffffe800647947 */ /* 0x000fec000383ffff */
.L_x_1730:
[----:B------:R-:W-:Y:S01]  /*7580*/  BSSY B0, `(.L_x_1761) ;  /* 0x0000008000007945 */ /* 0x000fe20003800000 */
[----:B-1---5:R-:W-:Y:S02]  /*7590*/  MOV R29, R16 ;  /* 0x00000010001d7202 */ /* 0x022fe40000000f00 */
[----:B------:R-:W-:Y:S02]  /*75a0*/  MOV R28, 0x8 ;  /* 0x00000008001c7802 */ /* 0x000fe40000000f00 */
[----:B------:R-:W-:Y:S02]  /*75b0*/  MOV R27, 0x101f ;  /* 0x0000101f001b7802 */ /* 0x000fe40000000f00 */
[----:B------:R-:W-:-:S07]  /*75c0*/  MOV R26, 0xffff ;  /* 0x0000ffff001a7802 */ /* 0x000fce0000000f00 */
[----:B0-2---:R-:W-:Y:S05]  /*75d0*/  WARPSYNC.COLLECTIVE R26, `(.L_x_1762) ;  /* 0x000000001a087348 */ /* 0x005fea0003c00000 */
[----:B------:R1:W3:Y:S02]  /*75e0*/  SHFL.BFLY P2, R30, R29, R28, R27 ;  /* 0x0c00001c1d1e7389 */ /* 0x0002e4000004001b */
[----:B0123--:R-:W-:Y:S01]  /*75f0*/  ENDCOLLECTIVE ;  /* 0x000000000000791b */ /* 0x00ffe20003800000 */
.L_x_1762:
[----:B------:R-:W-:Y:S05]  /*7600*/  BSYNC B0 ;  /* 0x0000000000007941 */ /* 0x000fea0003800000 */
.L_x_1761:
[----:B------:R-:W-:Y:S01]  /*7610*/  HFMA2.MMA R28, -RZ, RZ, 0, 4.76837158203125e-07 ;  /* 0x00000008ff1c7435 */ /* 0x000fe200000001ff */
[----:B------:R-:W-:Y:S01]  /*7620*/  MOV R29, R14 ;  /* 0x0000000e001d7202 */ /* 0x000fe20000000f00 */
[----:B------:R-:W-:Y:S01]  /*7630*/  IMAD.MOV.U32 R26, RZ, RZ, 0xffff ;  /* 0x0000ffffff1a7424 */ /* 0x000fe200078e00ff */
[----:B------:R-:W-:Y:S01]  /*7640*/  MOV R27, 0x101f ;  /* 0x0000101f001b7802 */ /* 0x000fe20000000f00 */
[----:B------:R-:W-:Y:S01]  /*7650*/  HFMA2.MMA R32, -RZ, RZ, 0, 0 ;  /* 0x00000000ff207435 */ /* 0x000fe200000001ff */
[----:B------:R-:W-:Y:S02]  /*7660*/  MOV R17, R30 ;  /* 0x0000001e00117202 */ /* 0x000fe40000000f00 */
[----:B------:R-:W-:-:S08]  /*7670*/  @!P0 SHF.L.U32 R19, R10, 0x1, RZ ;  /* 0x000000010a138819 */ /* 0x000fd000000006ff */
[----:B------:R-:W-:Y:S05]  /*7680*/  WARPSYNC.COLLECTIVE R26, `(.L_x_1763) ;  /* 0x000000001a087348 */ /* 0x000fea0003c00000 */
[----:B------:R0:W1:Y:S02]  /*7690*/  SHFL.BFLY P2, R30, R29, R28, R27 ;  /* 0x0c00001c1d1e7389 */ /* 0x000064000004001b */
[----:B01----:R-:W-:Y:S01]  /*76a0*/  ENDCOLLECTIVE ;  /* 0x000000000000791b */ /* 0x003fe20003800000 */
.L_x_1763:
        /* <DEDUP_REMOVED lines=17> */
.L_x_1764:
[----:B------:R-:W-:Y:S02]  /*77c0*/  MOV R29, R17 ;  /* 0x00000011001d7202 */ /* 0x000fe40000000f00 */
[----:B------:R-:W-:-:S07]  /*77d0*/  MOV R16, R30 ;  /* 0x0000001e00107202 */ /* 0x000fce0000000f00 */
[----:B------:R-:W-:Y:S05]  /*77e0*/  WARPSYNC.COLLECTIVE R26, `(.L_x_1765) ;  /* 0x000000001a087348 */ /* 0x000fea0003c00000 */
[----:B------:R0:W1:Y:S02]  /*77f0*/  SHFL.BFLY P2, R30, R29, R28, R27 ;  /* 0x0c00001c1d1e7389 */ /* 0x000064000004001b */
[----:B01----:R-:W-:Y:S01]  /*7800*/  ENDCOLLECTIVE ;  /* 0x000000000000791b */ /* 0x003fe20003800000 */
.L_x_1765:
[----:B------:R-:W-:Y:S01]  /*7810*/  FADD.FTZ R19, R25, R16 ;  /* 0x0000001019137221 */ /* 0x000fe20000010000 */
[----:B------:R-:W-:Y:S02]  /*7820*/  @!P0 MOV R32, R20 ;  /* 0x0000001400208202 */ /* 0x000fe40000000f00 */
[----:B------:R-:W-:Y:S02]  /*7830*/  @!P0 MOV R34, R21 ;  /* 0x0000001500228202 */ /* 0x000fe40000000f00 */
[----:B------:R-:W-:Y:S02]  /*7840*/  @!P0 IADD3 R21, R15, 0x28, RZ ;  /* 0x000000280f158810 */ /* 0x000fe40007ffe0ff */
[----:B------:R-:W-:Y:S01]  /*7850*/  MOV R29, R19 ;  /* 0x00000013001d7202 */ /* 0x000fe20000000f00 */
[----:B------:R-:W-:Y:S01]  /*7860*/  IMAD.MOV.U32 R28, RZ, RZ, 0x2 ;  /* 0x00000002ff1c7424 */ /* 0x000fe200078e00ff */
[----:B------:R-:W-:-:S04]  /*7870*/  @!P0 LOP3.LUT R21, R21, R22, RZ, 0x3c, !PT ;  /* 0x0000001615158212 */ /* 0x000fc800078e3cff */
[----:B------:R-:W-:Y:S01]  /*7880*/  @!P0 LEA R22, R21, R24, 0x2 ;  /* 0x0000001815168211 */ /* 0x000fe200078e10ff */
[----:B------:R-:W-:Y:S01]  /*7890*/  HFMA2.MMA R24, -RZ, RZ, 0, 0 ;  /* 0x00000000ff187435 */ /* 0x000fe200000001ff */
[----:B------:R-:W-:-:S03]  /*78a0*/  FADD.FTZ R14, R17, R30 ;  /* 0x0000001e110e7221 */ /* 0x000fc60000010000 */
[----:B------:R0:W1:Y:S07]  /*78b0*/  @!P0 LDS R37, [R22] ;  /* 0x0000000016258984 */ /* 0x00006e0000000800 */
[----:B01----:R-:W-:Y:S05]  /*78c0*/  WARPSYNC.COLLECTIVE R26, `(.L_x_1766) ;  /* 0x000000001a087348 */ /* 0x003fea0003c00000 */
[----:B------:R2:W3:Y:S02]  /*78d0*/  SHFL.BFLY P2, R30, R29, R28, R27 ;  /* 0x0c00001c1d1e7389 */ /* 0x0004e4000004001b */
[----:B0123--:R-:W-:Y:S01]  /*78e0*/  ENDCOLLECTIVE ;  /* 0x000000000000791b */ /* 0x00ffe20003800000 */
.L_x_1766:
[----:B------:R0:W1:Y:S01]  /*78f0*/  @!P0 LDS R38, [R22+0x500] ;  /* 0x0005000016268984 */ /* 0x0000620000000800 */
[----:B------:R-:W-:Y:S02]  /*7900*/  MOV R29, R14 ;  /* 0x0000000e001d7202 */ /* 0x000fe40000000f00 */
[----:B------:R-:W-:-:S07]  /*7910*/  MOV R16, R30 ;  /* 0x0000001e00107202 */ /* 0x000fce0000000f00 */
[----:B01----:R-:W-:Y:S05]  /*7920*/  WARPSYNC.COLLECTIVE R26, `(.L_x_1767) ;  /* 0x000000001a087348 */ /* 0x003fea0003c00000 */
[----:B------:R2:W3:Y:S02]  /*7930*/  SHFL.BFLY P2, R30, R29, R28, R27 ;  /* 0x0c00001c1d1e7389 */ /* 0x0004e4000004001b */
[----:B0123--:R-:W-:Y:S01]  /*7940*/  ENDCOLLECTIVE ;  /* 0x000000000000791b */ /* 0x00ffe20003800000 */
.L_x_1767:
[----:B------:R-:W-:Y:S01]  /*7950*/  FADD.FTZ R16, R19, R16 ;  /* 0x0000001013107221 */ /* 0x000fe20000010000 */
[----:B------:R-:W-:Y:S01]  /*7960*/  @!P0 MOV R24, R37 ;  /* 0x0000002500188202 */ /* 0x000fe20000000f00 */
[----:B------:R-:W-:-:S03]  /*7970*/  HFMA2.MMA R28, -RZ, RZ, 0, 5.9604644775390625e-08 ;  /* 0x00000001ff1c7435 */ /* 0x000fc600000001ff */
[----:B------:R-:W-:Y:S02]  /*7980*/  MOV R29, R16 ;  /* 0x00000010001d7202 */ /* 0x000fe40000000f00 */
[----:B------:R-:W-:Y:S01]  /*7990*/  @!P0 MOV R23, R38 ;  /* 0x0000002600178202 */ /* 0x000fe20000000f00 */
[----:B------:R-:W-:-:S07]  /*79a0*/  FADD.FTZ R17, R14, R30 ;  /* 0x0000001e0e117221 */ /* 0x000fce0000010000 */
[----:B------:R-:W-:Y:S05]  /*79b0*/  WARPSYNC.COLLECTIVE R26, `(.L_x_1768) ;  /* 0x000000001a087348 */ /* 0x000fea0003c00000 */
[----:B------:R0:W1:Y:S02]  /*79c0*/  SHFL.BFLY P2, R30, R29, R28, R27 ;  /* 0x0c00001c1d1e7389 */ /* 0x000064000004001b */
[----:B01----:R-:W-:Y:S01]  /*79d0*/  ENDCOLLECTIVE ;  /* 0x000000000000791b */ /* 0x003fe20003800000 */
.L_x_1768:
[----:B------:R-:W-:Y:S01]  /*79e0*/  MOV R29, R17 ;  /* 0x00000011001d7202 */ /* 0x000fe20000000f00 */
[----:B------:R-:W-:-:S07]  /*79f0*/  IMAD.MOV.U32 R19, RZ, RZ, R30 ;  /* 0x000000ffff137224 */ /* 0x000fce00078e001e */
[----:B------:R-:W-:Y:S05]  /*7a00*/  WARPSYNC.COLLECTIVE R26, `(.L_x_1769) ;  /* 0x000000001a087348 */ /* 0x000fea0003c00000 */
[----:B------:R0:W1:Y:S02]  /*7a10*/  SHFL.BFLY P2, R30, R29, R28, R27 ;  /* 0x0c00001c1d1e7389 */ /* 0x000064000004001b */
[----:B01----:R-:W-:Y:S01]  /*7a20*/  ENDCOLLECTIVE ;  /* 0x000000000000791b */ /* 0x003fe20003800000 */
.L_x_1769:
[----:B------:R-:W-:Y:S01]  /*7a30*/  FADD.FTZ R16, R16, R19 ;  /* 0x0000001310107221 */ /* 0x000fe20000010000 */
[----:B------:R-:W-:Y:S01]  /*7a40*/  HFMA2.MMA R28, -RZ, RZ, 0, 4.76837158203125e-07 ;  /* 0x00000008ff1c7435 */ /* 0x000fe200000001ff */
[----:B------:R-:W-:Y:S02]  /*7a50*/  MOV R29, R32 ;  /* 0x00000020001d7202 */ /* 0x000fe40000000f00 */
[----:B------:R-:W-:-:S08]  /*7a60*/  MOV R14, R30 ;  /* 0x0000001e000e7202 */ /* 0x000fd00000000f00 */
[----:B------:R-:W-:Y:S05]  /*7a70*/  WARPSYNC.COLLECTIVE R26, `(.L_x_1770) ;  /* 0x000000001a087348 */ /* 0x000fea0003c00000 */
[----:B------:R0:W1:Y:S02]  /*7a80*/  SHFL.BFLY P2, R30, R29, R28, R27 ;  /* 0x0c00001c1d1e7389 */ /* 0x000064000004001b */
[----:B01----:R-:W-:Y:S01]  /*7a90*/  ENDCOLLECTIVE ;  /* 0x000000000000791b */ /* 0x003fe20003800000 */
.L_x_1770:
[----:B------:R-:W-:Y:S01]  /*7aa0*/  FADD.FTZ R44, R17, R14 ;  /* 0x0000000e112c7221 */ /* 0x000fe20000010000 */
[----:B------:R-:W-:Y:S02]  /*7ab0*/  MOV R29, R34 ;  /* 0x00000022001d7202 */ /* 0x000fe40000000f00 */
[----:B------:R-:W-:-:S07]  /*7ac0*/  MOV R31, R30 ;  /* 0x0000001e001f7202 */ /* 0x000fce0000000f00 */
[----:B------:R-:W-:Y:S05]  /*7ad0*/  WARPSYNC.COLLECTIVE R26, `(.L_x_1771) ;  /* 0x000000001a087348 */ /* 0x000fea0003c00000 */
[----:B------:R0:W1:Y:S02]  /*7ae0*/  SHFL.BFLY P2, R30, R29, R28, R27 ;  /* 0x0c00001c1d1e7389 */ /* 0x000064000004001b */
[----:B01----:R-:W-:Y:S01]  /*7af0*/  ENDCOLLECTIVE ;  /* 0x000000000000791b */ /* 0x003fe20003800000 */
.L_x_1771:
[----:B------:R-:W-:Y:S01]  /*7b00*/  FADD.FTZ R31, R31, R32 ;  /* 0x000000201f1f7221 */ /* 0x000fe20000010000 */
[----:B------:R-:W-:-:S03]  /*7b10*/  HFMA2.MMA R28, -RZ, RZ, 0, 2.384185791015625e-07 ;  /* 0x00000004ff1c7435 */ /* 0x000fc600000001ff */
[----:B------:R-:W-:Y:S01]  /*7b20*/  IMAD.MOV.U32 R29, RZ, RZ, R31 ;  /* 0x000000ffff1d7224 */ /* 0x000fe200078e001f */
[----:B------:R-:W-:-:S07]  /*7b30*/  MOV R33, R30 ;  /* 0x0000001e00217202 */ /* 0x000fce0000000f00 */
[----:B------:R-:W-:Y:S05]  /*7b40*/  WARPSYNC.COLLECTIVE R26, `(.L_x_1772) ;  /* 0x000000001a087348 */ /* 0x000fea0003c00000 */
[----:B------:R0:W1:Y:S02]  /*7b50*/  SHFL.BFLY P2, R30, R29, R28, R27 ;  /* 0x0c00001c1d1e7389 */ /* 0x000064000004001b */
[----:B01----:R-:W-:Y:S01]  /*7b60*/  ENDCOLLECTIVE ;  /* 0x000000000000791b */ /* 0x003fe20003800000 */
.L_x_1772:
[----:B------:R-:W-:-:S05]  /*7b70*/  FADD.FTZ R33, R33, R34 ;  /* 0x0000002221217221 */ /* 0x000fca0000010000 */
[----:B------:R-:W-:Y:S02]  /*7b80*/  MOV R29, R33 ;  /* 0x00000021001d7202 */ /* 0x000fe40000000f00 */
[----:B------:R-:W-:-:S07]  /*7b90*/  MOV R20, R30 ;  /* 0x0000001e00147202 */ /* 0x000fce0000000f00 */
[----:B------:R-:W-:Y:S05]  /*7ba0*/  WARPSYNC.COLLECTIVE R26, `(.L_x_1773) ;  /* 0x000000001a087348 */ /* 0x000fea0003c00000 */
[----:B------:R0:W1:Y:S02]  /*7bb0*/  SHFL.BFLY P2, R30, R29, R28, R27 ;  /* 0x0c00001c1d1e7389 */ /* 0x000064000004001b */
[----:B01----:R-:W-:Y:S01]  /*7bc0*/  ENDCOLLECTIVE ;  /* 0x000000000000791b */ /* 0x003fe20003800000 */
.L_x_1773:
[----:B------:R-:W-:Y:S01]  /*7bd0*/  FADD.FTZ R35, R31, R20 ;  /* 0x000000141f237221 */ /* 0x000fe20000010000 */
[----:B------:R-:W-:-:S04]  /*7be0*/  HFMA2.MMA R28, -RZ, RZ, 0, 1.1920928955078125e-07 ;  /* 0x00000002ff1c7435 */ /* 0x000fc800000001ff */
[----:B------:R-:W-:Y:S02]  /*7bf0*/  MOV R29, R35 ;  /* 0x00000023001d7202 */ /* 0x000fe40000000f00 */
[----:B------:R-:W-:-:S07]  /*7c00*/  MOV R36, R30 ;  /* 0x0000001e00247202 */ /* 0x000fce0000000f00 */
[----:B------:R-:W-:Y:S05]  /*7c10*/  WARPSYNC.COLLECTIVE R26, `(.L_x_1774) ;  /* 0x000000001a087348 */ /* 0x000fea0003c00000 */
[----:B------:R0:W1:Y:S02]  /*7c20*/  SHFL.BFLY P2, R30, R29, R28, R27 ;  /* 0x0c00001c1d1e7389 */ /* 0x000064000004001b */
[----:B01----:R-:W-:Y:S01]  /*7c30*/  ENDCOLLECTIVE ;  /* 0x000000000000791b */ /* 0x003fe20003800000 */
.L_x_1774:
[----:B------:R-:W-:-:S05]  /*7c40*/  FADD.FTZ R36, R33, R36 ;  /* 0x0000002421247221 */ /* 0x000fca0000010000 */
[----:B------:R-:W-:Y:S01]  /*7c50*/  MOV R29, R36 ;  /* 0x00000024001d7202 */ /* 0x000fe20000000f00 */
[----:B------:R-:W-:-:S07]  /*7c60*/  IMAD.MOV.U32 R18, RZ, RZ, R30 ;  /* 0x000000ffff127224 */ /* 0x000fce00078e001e */
[----:B------:R-:W-:Y:S05]  /*7c70*/  WARPSYNC.COLLECTIVE R26, `(.L_x_1775) ;  /* 0x000000001a087348 */ /* 0x000fea0003c00000 */
[----:B------:R0:W1:Y:S02]  /*7c80*/  SHFL.BFLY P2, R30, R29, R28, R27 ;  /* 0x0c00001c1d1e7389 */ /* 0x000064000004001b */
[----:B01----:R-:W-:Y:S01]  /*7c90*/  ENDCOLLECTIVE ;  /* 0x000000000000791b */ /* 0x003fe20003800000 */
.L_x_1775:
        /* <DEDUP_REMOVED lines=8> */
.L_x_1776:
[----:B------:R-:W-:Y:S01]  /*7d20*/  FADD.FTZ R36, R36, R21 ;  /* 0x0000001524247221 */ /* 0x000fe20000010000 */
[----:B------:R-:W-:-:S03]  /*7d30*/  IMAD.MOV.U32 R21, RZ, RZ, RZ ;  /* 0x000000ffff157224 */ /* 0x000fc600078e00ff */
[----:B------:R-:W-:Y:S01]  /*7d40*/  IMAD.MOV.U32 R29, RZ, RZ, R36 ;  /* 0x000000ffff1d7224 */ /* 0x000fe200078e0024 */
[----:B------:R-:W-:-:S07]  /*7d50*/  MOV R34, R30 ;  /* 0x0000001e00227202 */ /* 0x000fce0000000f00 */
[----:B------:R-:W-:Y:S05]  /*7d60*/  WARPSYNC.COLLECTIVE R26, `(.L_x_1777) ;  /* 0x000000001a087348 */ /* 0x000fea0003c00000 */
[----:B------:R0:W1:Y:S02]  /*7d70*/  SHFL.BFLY P2, R30, R29, R28, R27 ;  /* 0x0c00001c1d1e7389 */ /* 0x000064000004001b */
[----:B01----:R-:W-:Y:S01]  /*7d80*/  ENDCOLLECTIVE ;  /* 0x000000000000791b */ /* 0x003fe20003800000 */
.L_x_1777:
[----:B------:R-:W-:Y:S01]  /*7d90*/  FADD.FTZ R34, R35, R34 ;  /* 0x0000002223227221 */ /* 0x000fe20000010000 */
[----:B------:R-:W-:Y:S01]  /*7da0*/  HFMA2.MMA R28, -RZ, RZ, 0, 4.76837158203125e-07 ;  /* 0x00000008ff1c7435 */ /* 0x000fe200000001ff */
[----:B------:R-:W-:Y:S02]  /*7db0*/  MOV R29, R24 ;  /* 0x00000018001d7202 */ /* 0x000fe40000000f00 */
[----:B------:R-:W-:-:S08]  /*7dc0*/  MOV R33, R30 ;  /* 0x0000001e00217202 */ /* 0x000fd00000000f00 */
[----:B------:R-:W-:Y:S05]  /*7dd0*/  WARPSYNC.COLLECTIVE R26, `(.L_x_1778) ;  /* 0x000000001a087348 */ /* 0x000fea0003c00000 */
[----:B------:R0:W1:Y:S02]  /*7de0*/  SHFL.BFLY P2, R30, R29, R28, R27 ;  /* 0x0c00001c1d1e7389 */ /* 0x000064000004001b */
[----:B01----:R-:W-:Y:S01]  /*7df0*/  ENDCOLLECTIVE ;  /* 0x000000000000791b */ /* 0x003fe20003800000 */
.L_x_1778:
[----:B------:R-:W-:Y:S01]  /*7e00*/  FADD.FTZ R33, R36, R33 ;  /* 0x0000002124217221 */ /* 0x000fe20000010000 */
[----:B------:R-:W-:Y:S02]  /*7e10*/  MOV R29, R23 ;  /* 0x00000017001d7202 */ /* 0x000fe40000000f00 */
[----:B------:R-:W-:-:S07]  /*7e20*/  MOV R37, R30 ;  /* 0x0000001e00257202 */ /* 0x000fce0000000f00 */
[----:B------:R-:W-:Y:S05]  /*7e30*/  WARPSYNC.COLLECTIVE R26, `(.L_x_1779) ;  /* 0x000000001a087348 */ /* 0x000fea0003c00000 */
[----:B------:R0:W1:Y:S02]  /*7e40*/  SHFL.BFLY P2, R30, R29, R28, R27 ;  /* 0x0c00001c1d1e7389 */ /* 0x000064000004001b */
[----:B01----:R-:W-:Y:S01]  /*7e50*/  ENDCOLLECTIVE ;  /* 0x000000000000791b */ /* 0x003fe20003800000 */
.L_x_1779:
        /* <DEDUP_REMOVED lines=8> */
.L_x_1780:
        /* <DEDUP_REMOVED lines=8> */
.L_x_1781:
        /* <DEDUP_REMOVED lines=10> */
.L_x_1782:
[----:B------:R0:W1:Y:S04]  /*8000*/  @!P0 LDS R22, [R39] ;  /* 0x0000000027168984 */ /* 0x0000680000000800 */
[----:B------:R0:W2:Y:S01]  /*8010*/  @!P0 LDS R20, [R39+0x500] ;  /* 0x0005000027148984 */ /* 0x0000a20000000800 */
[----:B------:R-:W-:Y:S02]  /*8020*/  MOV R29, R37 ;  /* 0x00000025001d7202 */ /* 0x000fe40000000f00 */
[----:B------:R-:W-:-:S07]  /*8030*/  MOV R23, R30 ;  /* 0x0000001e00177202 */ /* 0x000fce0000000f00 */
[----:B012---:R-:W-:Y:S05]  /*8040*/  WARPSYNC.COLLECTIVE R26, `(.L_x_1783) ;  /* 0x000000001a087348 */ /* 0x007fea0003c00000 */
[----:B------:R3:W4:Y:S02]  /*8050*/  SHFL.BFLY P2, R30, R29, R28, R27 ;  /* 0x0c00001c1d1e7389 */ /* 0x000724000004001b */
[----:B01234-:R-:W-:Y:S01]  /*8060*/  ENDCOLLECTIVE ;  /* 0x000000000000791b */ /* 0x01ffe20003800000 */
.L_x_1783:
        /* <DEDUP_REMOVED lines=9> */
.L_x_1784:
[----:B------:R-:W-:Y:S01]  /*8100*/  ISETP.NE.AND P0, PT, R10, RZ, PT ;  /* 0x000000ff0a00720c */ /* 0x000fe20003f05270 */
[----:B------:R-:W-:-:S05]  /*8110*/  FADD.FTZ R37, R37, R24 ;  /* 0x0000001825257221 */ /* 0x000fca0000010000 */
[----:B------:R-:W-:-:S07]  /*8120*/  MOV R29, R37 ;  /* 0x00000025001d7202 */ /* 0x000fce0000000f00 */
[----:B------:R-:W0:Y:S01]  /*8130*/  @!P0 LDC.64 R24, c[0x0][0x218] ;  /* 0x00008600ff188b82 */ /* 0x000e220000000a00 */
[----:B------:R-:W-:Y:S02]  /*8140*/  @!P0 F2FP.F16.F32.PACK_AB R44, RZ, R44 ;  /* 0x0000002cff2c823e */ /* 0x000fe400000000ff */
[----:B------:R-:W-:-:S07]  /*8150*/  MOV R39, R30 ;  /* 0x0000001e00277202 */ /* 0x000fce0000000f00 */
[----:B0-----:R-:W-:Y:S05]  /*8160*/  WARPSYNC.COLLECTIVE R26, `(.L_x_1785) ;  /* 0x000000001a087348 */ /* 0x001fea0003c00000 */
[----:B------:R1:W2:Y:S02]  /*8170*/  SHFL.BFLY P2, R30, R29, R28, R27 ;  /* 0x0c00001c1d1e7389 */ /* 0x0002a4000004001b */
[----:B012---:R-:W-:Y:S01]  /*8180*/  ENDCOLLECTIVE ;  /* 0x000000000000791b */ /* 0x007fe20003800000 */
.L_x_1785:
[----:B------:R-:W-:Y:S01]  /*8190*/  FADD.FTZ R38, R38, R39 ;  /* 0x0000002726267221 */ /* 0x000fe20000010000 */
[----:B------:R-:W-:Y:S01]  /*81a0*/  HFMA2.MMA R28, -RZ, RZ, 0, 4.76837158203125e-07 ;  /* 0x00000008ff1c7435 */ /* 0x000fe200000001ff */
[----:B------:R-:W-:Y:S02]  /*81b0*/  MOV R29, R21 ;  /* 0x00000015001d7202 */ /* 0x000fe40000000f00 */
[----:B------:R-:W-:-:S08]  /*81c0*/  MOV R40, R30 ;  /* 0x0000001e00287202 */ /* 0x000fd00000000f00 */
[----:B------:R-:W-:Y:S05]  /*81d0*/  WARPSYNC.COLLECTIVE R26, `(.L_x_1786) ;  /* 0x000000001a087348 */ /* 0x000fea0003c00000 */
[----:B------:R0:W1:Y:S02]  /*81e0*/  SHFL.BFLY P2, R30, R29, R28, R27 ;  /* 0x0c00001c1d1e7389 */ /* 0x000064000004001b */
[----:B01----:R-:W-:Y:S01]  /*81f0*/  ENDCOLLECTIVE ;  /* 0x000000000000791b */ /* 0x003fe20003800000 */
.L_x_1786:
[----:B------:R-:W-:Y:S01]  /*8200*/  FADD.FTZ R37, R37, R40 ;  /* 0x0000002825257221 */ /* 0x000fe20000010000 */
[----:B------:R-:W-:Y:S01]  /*8210*/  MOV R29, R18 ;  /* 0x00000012001d7202 */ /* 0x000fe20000000f00 */
[----:B------:R-:W-:-:S07]  /*8220*/  IMAD.MOV.U32 R42, RZ, RZ, R30 ;  /* 0x000000ffff2a7224 */ /* 0x000fce00078e001e */
[----:B------:R-:W-:Y:S05]  /*8230*/  WARPSYNC.COLLECTIVE R26, `(.L_x_1787) ;  /* 0x000000001a087348 */ /* 0x000fea0003c00000 */
[----:B------:R0:W1:Y:S02]  /*8240*/  SHFL.BFLY P2, R30, R29, R28, R27 ;  /* 0x0c00001c1d1e7389 */ /* 0x000064000004001b */
[----:B01----:R-:W-:Y:S01]  /*8250*/  ENDCOLLECTIVE ;  /* 0x000000000000791b */ /* 0x003fe20003800000 */
.L_x_1787:
[----:B------:R-:W-:Y:S01]  /*8260*/  FADD.FTZ R42, R42, R21 ;  /* 0x000000152a2a7221 */ /* 0x000fe20000010000 */
[----:B------:R-:W-:-:S04]  /*8270*/  HFMA2.MMA R28, -RZ, RZ, 0, 2.384185791015625e-07 ;  /* 0x00000004ff1c7435 */ /* 0x000fc800000001ff */
[----:B------:R-:W-:Y:S02]  /*8280*/  MOV R29, R42 ;  /* 0x0000002a001d7202 */ /* 0x000fe40000000f00 */
[----:B------:R-:W-:-:S07]  /*8290*/  MOV R23, R30 ;  /* 0x0000001e00177202 */ /* 0x000fce0000000f00 */
[----:B------:R-:W-:Y:S05]  /*82a0*/  WARPSYNC.COLLECTIVE R26, `(.L_x_1788) ;  /* 0x000000001a087348 */ /* 0x000fea0003c00000 */
[----:B------:R0:W1:Y:S02]  /*82b0*/  SHFL.BFLY P2, R30, R29, R28, R27 ;  /* 0x0c00001c1d1e7389 */ /* 0x000064000004001b */
[----:B01----:R-:W-:Y:S01]  /*82c0*/  ENDCOLLECTIVE ;  /* 0x000000000000791b */ /* 0x003fe20003800000 */
.L_x_1788:
        /* <DEDUP_REMOVED lines=8> */
.L_x_1789:
[----:B------:R-:W-:Y:S01]  /*8350*/  FADD.FTZ R42, R42, R41 ;  /* 0x000000292a2a7221 */ /* 0x000fe20000010000 */
[----:B------:R-:W-:Y:S02]  /*8360*/  IADD3 R41, R15, R6, RZ ;  /* 0x000000060f297210 */ /* 0x000fe40007ffe0ff */
[----:B------:R-:W0:Y:S03]  /*8370*/  @!P0 LDC.64 R14, c[0x0][0x220] ;  /* 0x00008800ff0e8b82 */ /* 0x000e260000000a00 */
[----:B------:R-:W-:-:S04]  /*8380*/  @!P0 IMAD.WIDE R24, R41, 0x2, R24 ;  /* 0x0000000229188825 */ /* 0x000fc800078e0218 */
[----:B------:R-:W-:Y:S01]  /*8390*/  @!P0 IMAD.WIDE R22, R41, 0x2, R22 ;  /* 0x0000000229168825 */ /* 0x000fe200078e0216 */
[----:B------:R-:W-:-:S03]  /*83a0*/  MOV R29, R42 ;  /* 0x0000002a001d7202 */ /* 0x000fc60000000f00 */
[----:B------:R-:W-:Y:S02]  /*83b0*/  IMAD.MOV.U32 R28, RZ, RZ, 0x2 ;  /* 0x00000002ff1c7424 */ /* 0x000fe400078e00ff */
[----:B------:R-:W-:Y:S01]  /*83c0*/  @!P0 IMAD.WIDE R18, R41, 0x2, R18 ;  /* 0x0000000229128825 */ /* 0x000fe200078e0212 */
[----:B------:R-:W-:-:S07]  /*83d0*/  MOV R20, R30 ;  /* 0x0000001e00147202 */ /* 0x000fce0000000f00 */
[----:B0-----:R-:W-:Y:S05]  /*83e0*/  WARPSYNC.COLLECTIVE R26, `(.L_x_1790) ;  /* 0x000000001a087348 */ /* 0x001fea0003c00000 */
[----:B------:R1:W2:Y:S02]  /*83f0*/  SHFL.BFLY P2, R30, R29, R28, R27 ;  /* 0x0c00001c1d1e7389 */ /* 0x0002a4000004001b */
[----:B012---:R-:W-:Y:S01]  /*8400*/  ENDCOLLECTIVE ;  /* 0x000000000000791b */ /* 0x007fe20003800000 */
.L_x_1790:
[----:B------:R-:W-:Y:S01]  /*8410*/  FADD.FTZ R31, R31, R20 ;  /* 0x000000141f1f7221 */ /* 0x000fe20000010000 */
[C---:B------:R-:W-:Y:S01]  /*8420*/  @!P0 IMAD.WIDE R14, R41.reuse, 0x2, R14 ;  /* 0x00000002290e8825 */ /* 0x040fe200078e020e */
[----:B------:R-:W0:Y:S03]  /*8430*/  @!P0 LDC.64 R20, c[0x0][0x218] ;  /* 0x00008600ff148b82 */ /* 0x000e260000000a00 */
[----:B------:R-:W-:Y:S02]  /*8440*/  MOV R29, R31 ;  /* 0x0000001f001d7202 */ /* 0x000fe40000000f00 */
[----:B------:R-:W-:Y:S02]  /*8450*/  MOV R43, R30 ;  /* 0x0000001e002b7202 */ /* 0x000fe40000000f00 */
[----:B------:R-:W-:Y:S02]  /*8460*/  @!P0 F2FP.F16.F32.PACK_AB R30, RZ, R16 ;  /* 0x00000010ff1e823e */ /* 0x000fe400000000ff */
[----:B------:R-:W1:Y:S01]  /*8470*/  @!P0 LDC.64 R16, c[0x0][0x218] ;  /* 0x00008600ff108b82 */ /* 0x000e620000000a00 */
[----:B------:R-:W-:Y:S01]  /*8480*/  FADD.FTZ R42, R42, R43 ;  /* 0x0000002b2a2a7221 */ /* 0x000fe20000010000 */
[----:B------:R-:W-:Y:S01]  /*8490*/  PRMT R45, R30, 0x7610, R45 ;  /* 0x000076101e2d7816 */ /* 0x000fe2000000002d */
[----:B0-----:R-:W-:-:S07]  /*84a0*/  @!P0 IMAD.WIDE R20, R41, 0x2, R20 ;  /* 0x0000000229148825 */ /* 0x001fce00078e0214 */
[----:B-1----:R-:W-:Y:S05]  /*84b0*/  WARPSYNC.COLLECTIVE R26, `(.L_x_1791) ;  /* 0x000000001a087348 */ /* 0x002fea0003c00000 */
[----:B------:R0:W2:Y:S02]  /*84c0*/  SHFL.BFLY P2, R30, R29, R28, R27 ;  /* 0x0c00001c1d1e7389 */ /* 0x0000a4000004001b */
[----:B012---:R-:W-:Y:S01]  /*84d0*/  ENDCOLLECTIVE ;  /* 0x000000000000791b */ /* 0x007fe20003800000 */
.L_x_1791:
[----:B------:R0:W-:Y:S04]  /*84e0*/  @!P0 STG.E.U16 desc[UR12][R24.64], R45 ;  /* 0x0000002d18008986 */ /* 0x0001e8000c10150c */
[----:B------:R1:W-:Y:S01]  /*84f0*/  @!P0 STG.E.U16 desc[UR12][R22.64], R44 ;  /* 0x0000002c16008986 */ /* 0x0003e2000c10150c */
[----:B------:R-:W-:Y:S01]  /*8500*/  @!P0 F2FP.F16.F32.PACK_AB R26, RZ, R38 ;  /* 0x00000026ff1a823e */ /* 0x000fe200000000ff */
[----:B------:R-:W-:Y:S01]  /*8510*/  HFMA2.MMA R28, -RZ, RZ, 0, 5.9604644775390625e-08 ;  /* 0x00000001ff1c7435 */ /* 0x000fe200000001ff */
        /* <DEDUP_REMOVED lines=10> */
.L_x_1792:
        /* <DEDUP_REMOVED lines=11> */
.L_x_1793:
[----:B------:R-:W-:Y:S01]  /*8670*/  FADD.FTZ R35, R42, R35 ;  /* 0x000000232a237221 */ /* 0x000fe20000010000 */
[----:B------:R-:W-:Y:S06]  /*8680*/  BRA `(.L_x_1794) ;  /* 0xffffffe000d47947 */ /* 0x000fec000383ffff */
.L_x_1795:
        /* <DEDUP_REMOVED lines=15> */
.L_x_2660:


//--------------------- .text._ZN13group_norm_v218gn_bwd_cuda_kernelI6__halfLi320ELi3ELi32ELi40ELi1024ELb0ELb1ELi32ELi320ELi320ELi4ELb1ELi12ELb0ELb0ELNS_15WgradSyncMethodE3ENS_16CompileConditionILi900EEEEEvPT_S6_S6_PKS5_S8_S8_S8_PKfflPfPj --------------------------
	.section	.text._ZN13group_norm_v218gn_bwd_cuda_kernelI6__halfLi320ELi3ELi32ELi40ELi1024ELb0ELb1ELi32ELi320ELi320ELi4ELb1ELi12ELb0ELb0ELNS_15WgradSyncMethodE3ENS_16CompileConditionILi900EEEEEvPT_S6_S6_PKS5_S8_S8_S8_PKfflPfPj,"ax",@progbits
	.align	128
        .global         _ZN13group_norm_v218gn_bwd_cuda_kernelI6__halfLi320ELi3ELi32ELi40ELi1024ELb0ELb1ELi32ELi320ELi320ELi4ELb1ELi12ELb0ELb0ELNS_15WgradSyncMethodE3ENS_16CompileConditionILi900EEEEEvPT_S6_S6_PKS5_S8_S8_S8_PKfflPfPj
        .type           _ZN13group_norm_v218gn_bwd_cuda_kernelI6__halfLi320ELi3ELi32ELi40ELi1024ELb0ELb1ELi32ELi320ELi320ELi4ELb1ELi12ELb0ELb0ELNS_15WgradSyncMethodE3ENS_16CompileConditionILi900EEEEEvPT_S6_S6_PKS5_S8_S8_S8_PKfflPfPj,@function
        .size           _ZN13group_norm_v218gn_bwd_cuda_kernelI6__halfLi320ELi3ELi32ELi40ELi1024ELb0ELb1ELi32ELi320ELi320ELi4ELb1ELi12ELb0ELb0ELNS_15WgradSyncMethodE3ENS_16CompileConditionILi900EEEEEvPT_S6_S6_PKS5_S8_S8_S8_PKfflPfPj,(.L_x_2661 - _ZN13group_norm_v218gn_bwd_cuda_kernelI6__halfLi320ELi3ELi32ELi40ELi1024ELb0ELb1ELi32ELi320ELi320ELi4ELb1ELi12ELb0ELb0ELNS_15WgradSyncMethodE3ENS_16CompileConditionILi900EEEEEvPT_S6_S6_PKS5_S8_S8_S8_PKfflPfPj)
        .other          _ZN13group_norm_v218gn_bwd_cuda_kernelI6__halfLi320ELi3ELi32ELi40ELi1024ELb0ELb1ELi32ELi320ELi320ELi4ELb1ELi12ELb0ELb0ELNS_15WgradSyncMethodE3ENS_16CompileConditionILi900EEEEEvPT_S6_S6_PKS5_S8_S8_S8_PKfflPfPj,@"STO_CUDA_ENTRY STV_DEFAULT"
_ZN13group_norm_v218gn_bwd_cuda_kernelI6__halfLi320ELi3ELi32ELi40ELi1024ELb0ELb1ELi32ELi320ELi320ELi4ELb1ELi12ELb0ELb0ELNS_15WgradSyncMethodE3ENS_16CompileConditionILi900EEEEEvPT_S6_S6_PKS5_S8_S8_S8_PKfflPfPj:
.text._ZN13group_norm_v218gn_bwd_cuda_kernelI6__halfLi320ELi3ELi32ELi40ELi1024ELb0ELb1ELi32ELi320ELi320ELi4ELb1ELi12ELb0ELb0ELNS_15WgradSyncMethodE3ENS_16CompileConditionILi900EEEEEvPT_S6_S6_PKS5_S8_S8_S8_PKfflPfPj:
        /* <DEDUP_REMOVED lines=32> */
.L_x_1798:
[----:B------:R-:W2:Y:S04]  /*0200*/  LD.E.STRONG.GPU R0, desc[UR12][R2.64] ;  /* 0x0000000c02007980 */ /* 0x000ea8000c10f900 */
[----:B--2---:R-:W-:Y:S01]  /*0210*/  CCTL.IVALL ;  /* 0x00000000ff00798f */ /* 0x004fe20002000000 */
[----:B------:R-:W-:Y:S05]  /*0220*/  YIELD ;  /* 0x0000000000007946 */ /* 0x000fea0003800000 */
[----:B-----5:R-:W-:-:S04]  /*0230*/  LOP3.LUT R0, R0, R5, RZ, 0x3c, !PT ;  /* 0x0000000500007212 */ /* 0x020fc800078e3cff */
[----:B------:R-:W-:-:S13]  /*0240*/  ISETP.GT.AND P0, PT, R0, -0x1, PT ;  /* 0xffffffff0000780c */ /* 0x000fda0003f04270 */
[----:B------:R-:W-:Y:S05]  /*0250*/  @P0 BRA `(.L_x_1798) ;  /* 0xfffffffc00e80947 */ /* 0x000fea000383ffff */
.L_x_1797:
[----:B------:R-:W-:Y:S05]  /*0260*/  WARPSYNC.ALL ;  /* 0x0000000000007948 */ /* 0x000fea0003800000 */
[----:B------:R-:W-:Y:S06]  /*0270*/  BAR.SYNC.DEFER_BLOCKING 0x0 ;  /* 0x0000000000007b1d */ /* 0x000fec0000010000 */
[----:B------:R-:W-:Y:S05]  /*0280*/  BRA `(.L_x_1799) ;  /* 0x0000004400607947 */ /* 0x000fea0003800000 */
.L_x_1796:
        /* <DEDUP_REMOVED lines=37> */
.L_x_1811:
        /* <DEDUP_REMOVED lines=569> */
.L_x_1800:
        /* <DEDUP_REMOVED lines=134> */
.L_x_1802:
[----:B------:R-:W-:Y:S05]  /*30d0*/  BSYNC B0 ;  /* 0x0000000000007941 */ /* 0x000fea0003800000 */
.L_x_1801:
        /* <DEDUP_REMOVED lines=26> */
.L_x_1804:
[----:B------:R-:W-:Y:S05]  /*3280*/  BSYNC B0 ;  /* 0x0000000000007941 */ /* 0x000fea0003800000 */
.L_x_1803:
        /* <DEDUP_REMOVED lines=17> */
.L_x_1807:
[----:B------:R-:W2:Y:S04]  /*33a0*/  LD.E.STRONG.GPU R37, desc[UR12][R34.64] ;  /* 0x0000000c22257980 */ /* 0x000ea8000c10f900 */
[----:B--2---:R-:W-:Y:S01]  /*33b0*/  CCTL.IVALL ;  /* 0x00000000ff00798f */ /* 0x004fe20002000000 */
[----:B------:R-:W-:Y:S05]  /*33c0*/  YIELD ;  /* 0x0000000000007946 */ /* 0x000fea0003800000 */
[----:B-----5:R-:W-:-:S04]  /*33d0*/  LOP3.LUT R37, R37, R36, RZ, 0x3c, !PT ;  /* 0x0000002425257212 */ /* 0x020fc800078e3cff */
[----:B------:R-:W-:-:S13]  /*33e0*/  ISETP.GT.AND P1, PT, R37, -0x1, PT ;  /* 0xffffffff2500780c */ /* 0x000fda0003f24270 */
[----:B------:R-:W-:Y:S05]  /*33f0*/  @P1 BRA `(.L_x_1807) ;  /* 0xfffffffc00e81947 */ /* 0x000fea000383ffff */
.L_x_1806:
[----:B------:R-:W-:Y:S05]  /*3400*/  WARPSYNC.ALL ;  /* 0x0000000000007948 */ /* 0x000fea0003800000 */
[----:B------:R-:W-:Y:S06]  /*3410*/  BAR.SYNC.DEFER_BLOCKING 0x0 ;  /* 0x0000000000007b1d */ /* 0x000fec0000010000 */
[----:B------:R-:W-:Y:S05]  /*3420*/  BRA `(.L_x_1808) ;  /* 0x0000000000687947 */ /* 0x000fea0003800000 */
.L_x_1805:
        /* <DEDUP_REMOVED lines=18> */
.L_x_1810:
[----:B------:R-:W2:Y:S04]  /*3550*/  LD.E.STRONG.GPU R37, desc[UR12][R34.64] ;  /* 0x0000000c22257980 */ /* 0x000ea8000c10f900 */
[----:B--2---:R-:W-:Y:S01]  /*3560*/  CCTL.IVALL ;  /* 0x00000000ff00798f */ /* 0x004fe20002000000 */
[----:B------:R-:W-:Y:S05]  /*3570*/  YIELD ;  /* 0x0000000000007946 */ /* 0x000fea0003800000 */
[----:B-----5:R-:W-:-:S04]  /*3580*/  LOP3.LUT R37, R37, R36, RZ, 0x3c, !PT ;  /* 0x0000002425257212 */ /* 0x020fc800078e3cff */
[----:B------:R-:W-:-:S13]  /*3590*/  ISETP.GT.AND P1, PT, R37, -0x1, PT ;  /* 0xffffffff2500780c */ /* 0x000fda0003f24270 */
[----:B------:R-:W-:Y:S05]  /*35a0*/  @P1 BRA `(.L_x_1810) ;  /* 0xfffffffc00e81947 */ /* 0x000fea000383ffff */
.L_x_1809:
[----:B------:R-:W-:Y:S05]  /*35b0*/  WARPSYNC.ALL ;  /* 0x0000000000007948 */ /* 0x000fea0003800000 */
[----:B------:R-:W-:Y:S06]  /*35c0*/  BAR.SYNC.DEFER_BLOCKING 0x0 ;  /* 0x0000000000007b1d */ /* 0x000fec0000010000 */
.L_x_1808:
        /* <DEDUP_REMOVED lines=292> */
.L_x_1799:
        /* <DEDUP_REMOVED lines=56> */
.L_x_1828:
        /* <DEDUP_REMOVED lines=45> */
.L_x_1815:
[----:B------:R-:W-:Y:S05]  /*4e60*/  BSYNC B1 ;  /* 0x0000000000017941 */ /* 0x000fea0003800000 */
.L_x_1814:
        /* <DEDUP_REMOVED lines=21> */
.L_x_1818:
        /* <DEDUP_REMOVED lines=55> */
.L_x_1817:
[----:B------:R-:W-:Y:S05]  /*5330*/  BSYNC B1 ;  /* 0x0000000000017941 */ /* 0x000fea0003800000 */
.L_x_1816:
        /* <DEDUP_REMOVED lines=35> */
.L_x_1820:
[----:B------:R-:W-:Y:S05]  /*5570*/  BSYNC B1 ;  /* 0x0000000000017941 */ /* 0x000fea0003800000 */
.L_x_1819:
        /* <DEDUP_REMOVED lines=15> */
.L_x_1813:
[----:B------:R-:W-:Y:S05]  /*5670*/  BSYNC B0 ;  /* 0x0000000000007941 */ /* 0x000fea0003800000 */
.L_x_1812:
        /* <DEDUP_REMOVED lines=50> */
.L_x_1837:
        /* <DEDUP_REMOVED lines=46> */
.L_x_1847:
        /* <DEDUP_REMOVED lines=41> */
.L_x_1857:
[----:B--2---:R-:W-:Y:S01]  /*5f10*/  FADD.FTZ R15, R14, R30 ;  /* 0x0000001e0e0f7221 */ /* 0x004fe20000010000 */
[----:B------:R-:W-:-:S04]  /*5f20*/  @!P1 F2FP.F16.F32.PACK_AB R14, RZ, R24 ;  /* 0x00000018ff0e923e */ /* 0x000fc800000000ff */
[----:B------:R-:W-:Y:S01]  /*5f30*/  @!P1 F2FP.F16.F32.PACK_AB R15, RZ, R15 ;  /* 0x0000000fff0f923e */ /* 0x000fe200000000ff */
[----:B------:R3:W-:Y:S03]  /*5f40*/  @!P1 STG.E.U16 desc[UR12][R16.64+0x50], R14 ;  /* 0x0000500e10009986 */ /* 0x0007e6000c10150c */
[----:B------:R-:W-:Y:S02]  /*5f50*/  PRMT R20, R15, 0x7610, R20 ;  /* 0x000076100f147816 */ /* 0x000fe40000000014 */
[----:B------:R-:W-:-:S03]  /*5f60*/  LEA.HI R15, R56, 0x3c, RZ, 0x1c ;  /* 0x0000003c380f7811 */ /* 0x000fc600078fe0ff */
[----:B------:R3:W-:Y:S04]  /*5f70*/  @!P1 STG.E.U16 desc[UR12][R18.64+0x50], R20 ;  /* 0x0000501412009986 */ /* 0x0007e8000c10150c */
.L_x_1823:
[----:B------:R-:W-:Y:S05]  /*5f80*/  BSYNC B0 ;  /* 0x0000000000007941 */ /* 0x000fea0003800000 */
.L_x_1822:
        /* <DEDUP_REMOVED lines=165> */
.L_x_1891:
        /* <DEDUP_REMOVED lines=9> */
.L_x_1821:
        /* <DEDUP_REMOVED lines=8> */
.L_x_1824:
[----:B-----5:R-:W-:Y:S01]  /*6af0*/  HFMA2.MMA R28, -RZ, RZ, 0, 4.76837158203125e-07 ;  /* 0x00000008ff1c7435 */ /* 0x020fe200000001ff */
[----:B-1----:R-:W-:Y:S02]  /*6b00*/  MOV R29, R14 ;  /* 0x0000000e001d7202 */ /* 0x002fe40000000f00 */
[----:B------:R-:W-:Y:S02]  /*6b10*/  MOV R27, 0x101f ;  /* 0x0000101f001b7802 */ /* 0x000fe40000000f00 */
[----:B------:R-:W-:-:S07]  /*6b20*/  MOV R26, 0xffff ;  /* 0x0000ffff001a7802 */ /* 0x000fce0000000f00 */
[----:B0-2---:R-:W-:Y:S05]  /*6b30*/  WARPSYNC.COLLECTIVE R26, `(.L_x_1829) ;  /* 0x000000001a087348 */ /* 0x005fea0003c00000 */
[----:B------:R1:W3:Y:S02]  /*6b40*/  SHFL.BFLY P2, R30, R29, R28, R27 ;  /* 0x0c00001c1d1e7389 */ /* 0x0002e4000004001b */
[----:B0123--:R-:W-:Y:S01]  /*6b50*/  ENDCOLLECTIVE ;  /* 0x000000000000791b */ /* 0x00ffe20003800000 */
.L_x_1829:
[----:B------:R-:W-:Y:S01]  /*6b60*/  IMAD.MOV.U32 R29, RZ, RZ, R15 ;  /* 0x000000ffff1d7224 */ /* 0x000fe200078e000f */
[----:B------:R-:W-:-:S07]  /*6b70*/  MOV R17, R30 ;  /* 0x0000001e00117202 */ /* 0x000fce0000000f00 */
[----:B------:R-:W-:Y:S05]  /*6b80*/  WARPSYNC.COLLECTIVE R26, `(.L_x_1830) ;  /* 0x000000001a087348 */ /* 0x000fea0003c00000 */
[----:B------:R0:W1:Y:S02]  /*6b90*/  SHFL.BFLY P2, R30, R29, R28, R27 ;  /* 0x0c00001c1d1e7389 */ /* 0x000064000004001b */
[----:B01----:R-:W-:Y:S01]  /*6ba0*/  ENDCOLLECTIVE ;  /* 0x000000000000791b */ /* 0x003fe20003800000 */
.L_x_1830:
[----:B------:R-:W-:Y:S01]  /*6bb0*/  FADD.FTZ R17, R17, R14 ;  /* 0x0000000e11117221 */ /* 0x000fe20000010000 */
[----:B------:R-:W-:-:S04]  /*6bc0*/  HFMA2.MMA R28, -RZ, RZ, 0, 2.384185791015625e-07 ;  /* 0x00000004ff1c7435 */ /* 0x000fc800000001ff */
[----:B------:R-:W-:Y:S02]  /*6bd0*/  MOV R29, R17 ;  /* 0x00000011001d7202 */ /* 0x000fe40000000f00 */
[----:B------:R-:W-:-:S07]  /*6be0*/  MOV R16, R30 ;  /* 0x0000001e00107202 */ /* 0x000fce0000000f00 */
[----:B------:R-:W-:Y:S05]  /*6bf0*/  WARPSYNC.COLLECTIVE R26, `(.L_x_1831) ;  /* 0x000000001a087348 */ /* 0x000fea0003c00000 */
[----:B------:R0:W1:Y:S02]  /*6c00*/  SHFL.BFLY P2, R30, R29, R28, R27 ;  /* 0x0c00001c1d1e7389 */ /* 0x000064000004001b */
[----:B01----:R-:W-:Y:S01]  /*6c10*/  ENDCOLLECTIVE ;  /* 0x000000000000791b */ /* 0x003fe20003800000 */
.L_x_1831:
[----:B------:R-:W-:-:S05]  /*6c20*/  FADD.FTZ R16, R16, R15 ;  /* 0x0000000f10107221 */ /* 0x000fca0000010000 */
[----:B------:R-:W-:Y:S02]  /*6c30*/  MOV R29, R16 ;  /* 0x00000010001d7202 */ /* 0x000fe40000000f00 */
[----:B------:R-:W-:-:S07]  /*6c40*/  MOV R18, R30 ;  /* 0x0000001e00127202 */ /* 0x000fce0000000f00 */
[----:B------:R-:W-:Y:S05]  /*6c50*/  WARPSYNC.COLLECTIVE R26, `(.L_x_1832) ;  /* 0x000000001a087348 */ /* 0x000fea0003c00000 */
[----:B------:R0:W1:Y:S02]  /*6c60*/  SHFL.BFLY P2, R30, R29, R28, R27 ;  /* 0x0c00001c1d1e7389 */ /* 0x000064000004001b */
[----:B01----:R-:W-:Y:S01]  /*6c70*/  ENDCOLLECTIVE ;  /* 0x000000000000791b */ /* 0x003fe20003800000 */
.L_x_1832:
[----:B------:R-:W-:Y:S01]  /*6c80*/  FADD.FTZ R18, R17, R18 ;  /* 0x0000001211127221 */ /* 0x000fe20000010000 */
[----:B------:R-:W-:-:S04]  /*6c90*/  HFMA2.MMA R28, -RZ, RZ, 0, 1.1920928955078125e-07 ;  /* 0x00000002ff1c7435 */ /* 0x000fc800000001ff */
[----:B------:R-:W-:Y:S02]  /*6ca0*/  MOV R29, R18 ;  /* 0x00000012001d7202 */ /* 0x000fe40000000f00 */
[----:B------:R-:W-:-:S07]  /*6cb0*/  MOV R19, R30 ;  /* 0x0000001e00137202 */ /* 0x000fce0000000f00 */
[----:B------:R-:W-:Y:S05]  /*6cc0*/  WARPSYNC.COLLECTIVE R26, `(.L_x_1833) ;  /* 0x000000001a087348 */ /* 0x000fea0003c00000 */
[----:B------:R0:W1:Y:S02]  /*6cd0*/  SHFL.BFLY P2, R30, R29, R28, R27 ;  /* 0x0c00001c1d1e7389 */ /* 0x000064000004001b */
[----:B01----:R-:W-:Y:S01]  /*6ce0*/  ENDCOLLECTIVE ;  /* 0x000000000000791b */ /* 0x003fe20003800000 */
.L_x_1833:
[----:B------:R-:W-:-:S05]  /*6cf0*/  FADD.FTZ R19, R16, R19 ;  /* 0x0000001310137221 */ /* 0x000fca0000010000 */
[----:B------:R-:W-:Y:S01]  /*6d00*/  MOV R29, R19 ;  /* 0x00000013001d7202 */ /* 0x000fe20000000f00 */
[----:B------:R-:W-:-:S07]  /*6d10*/  IMAD.MOV.U32 R21, RZ, RZ, R30 ;  /* 0x000000ffff157224 */ /* 0x000fce00078e001e */
[----:B------:R-:W-:Y:S05]  /*6d20*/  WARPSYNC.COLLECTIVE R26, `(.L_x_1834) ;  /* 0x000000001a087348 */ /* 0x000fea0003c00000 */
[----:B------:R0:W1:Y:S02]  /*6d30*/  SHFL.BFLY P2, R30, R29, R28, R27 ;  /* 0x0c00001c1d1e7389 */ /* 0x000064000004001b */
[----:B01----:R-:W-:Y:S01]  /*6d40*/  ENDCOLLECTIVE ;  /* 0x000000000000791b */ /* 0x003fe20003800000 */
.L_x_1834:
[----:B------:R-:W-:Y:S01]  /*6d50*/  FADD.FTZ R21, R18, R21 ;  /* 0x0000001512157221 */ /* 0x000fe20000010000 */
[----:B------:R-:W-:-:S04]  /*6d60*/  HFMA2.MMA R28, -RZ, RZ, 0, 5.9604644775390625e-08 ;  /* 0x00000001ff1c7435 */ /* 0x000fc800000001ff */
[----:B------:R-:W-:Y:S02]  /*6d70*/  MOV R29, R21 ;  /* 0x00000015001d7202 */ /* 0x000fe40000000f00 */
[----:B------:R-:W-:-:S07]  /*6d80*/  MOV R14, R30 ;  /* 0x0000001e000e7202 */ /* 0x000fce0000000f00 */
[----:B------:R-:W-:Y:S05]  /*6d90*/  WARPSYNC.COLLECTIVE R26, `(.L_x_1835) ;  /* 0x000000001a087348 */ /* 0x000fea0003c00000 */
[----:B------:R0:W1:Y:S02]  /*6da0*/  SHFL.BFLY P2, R30, R29, R28, R27 ;  /* 0x0c00001c1d1e7389 */ /* 0x000064000004001b */
[----:B01----:R-:W-:Y:S01]  /*6db0*/  ENDCOLLECTIVE ;  /* 0x000000000000791b */ /* 0x003fe20003800000 */
.L_x_1835:
[----:B------:R-:W-:-:S05]  /*6dc0*/  FADD.FTZ R14, R19, R14 ;  /* 0x0000000e130e7221 */ /* 0x000fca0000010000 */
[----:B------:R-:W-:Y:S02]  /*6dd0*/  MOV R29, R14 ;  /* 0x0000000e001d7202 */ /* 0x000fe40000000f00 */
[----:B------:R-:W-:-:S07]  /*6de0*/  MOV R20, R30 ;  /* 0x0000001e00147202 */ /* 0x000fce0000000f00 */
[----:B------:R-:W-:Y:S05]  /*6df0*/  WARPSYNC.COLLECTIVE R26, `(.L_x_1836) ;  /* 0x000000001a087348 */ /* 0x000fea0003c00000 */
[----:B------:R0:W1:Y:S02]  /*6e00*/  SHFL.BFLY P2, R30, R29, R28, R27 ;  /* 0x0c00001c1d1e7389 */ /* 0x000064000004001b */
[----:B01----:R-:W-:Y:S01]  /*6e10*/  ENDCOLLECTIVE ;  /* 0x000000000000791b */ /* 0x003fe20003800000 */
.L_x_1836:
[----:B------:R-:W-:Y:S01]  /*6e20*/  FADD.FTZ R20, R21, R20 ;  /* 0x0000001415147221 */ /* 0x000fe20000010000 */
[----:B------:R-:W-:Y:S06]  /*6e30*/  BRA `(.L_x_1837) ;  /* 0xffffffe800d87947 */ /* 0x000fec000383ffff */
.L_x_1825:
        /* <DEDUP_REMOVED lines=8> */
.L_x_1839:
[----:B------:R-:W-:Y:S05]  /*6ec0*/  BSYNC B1 ;  /* 0x0000000000017941 */ /* 0x000fea0003800000 */
.L_x_1838:
        /* <DEDUP_REMOVED lines=8> */
.L_x_1840:
[----:B------:R-:W-:-:S05]  /*6f50*/  FADD.FTZ R21, R21, R14 ;  /* 0x0000000e15157221 */ /* 0x000fca0000010000 */
[----:B------:R-:W-:Y:S01]  /*6f60*/  MOV R29, R21 ;  /* 0x00000015001d7202 */ /* 0x000fe20000000f00 */
[----:B------:R-:W-:Y:S01]  /*6f70*/  IMAD.MOV.U32 R28, RZ, RZ, 0x4 ;  /* 0x00000004ff1c7424 */ /* 0x000fe200078e00ff */
[----:B------:R-:W-:-:S07]  /*6f80*/  MOV R20, R30 ;  /* 0x0000001e00147202 */ /* 0x000fce0000000f00 */
[----:B------:R-:W-:Y:S05]  /*6f90*/  WARPSYNC.COLLECTIVE R26, `(.L_x_1841) ;  /* 0x000000001a087348 */ /* 0x000fea0003c00000 */
[----:B------:R0:W1:Y:S02]  /*6fa0*/  SHFL.BFLY P2, R30, R29, R28, R27 ;  /* 0x0c00001c1d1e7389 */ /* 0x000064000004001b */
[----:B01----:R-:W-:Y:S01]  /*6fb0*/  ENDCOLLECTIVE ;  /* 0x000000000000791b */ /* 0x003fe20003800000 */
.L_x_1841:
[----:B------:R-:W-:-:S05]  /*6fc0*/  FADD.FTZ R20, R20, R15 ;  /* 0x0000000f14147221 */ /* 0x000fca0000010000 */
[----:B------:R-:W-:Y:S02]  /*6fd0*/  MOV R29, R20 ;  /* 0x00000014001d7202 */ /* 0x000fe40000000f00 */
[----:B------:R-:W-:-:S07]  /*6fe0*/  MOV R22, R30 ;  /* 0x0000001e00167202 */ /* 0x000fce0000000f00 */
[----:B------:R-:W-:Y:S05]  /*6ff0*/  WARPSYNC.COLLECTIVE R26, `(.L_x_1842) ;  /* 0x000000001a087348 */ /* 0x000fea0003c00000 */
[----:B------:R0:W1:Y:S02]  /*7000*/  SHFL.BFLY P2, R30, R29, R28, R27 ;  /* 0x0c00001c1d1e7389 */ /* 0x000064000004001b */
[----:B01----:R-:W-:Y:S01]  /*7010*/  ENDCOLLECTIVE ;  /* 0x000000000000791b */ /* 0x003fe20003800000 */
.L_x_1842:
[----:B------:R-:W-:Y:S01]  /*7020*/  FADD.FTZ R22, R21, R22 ;  /* 0x0000001615167221 */ /* 0x000fe20000010000 */
[----:B------:R-:W-:-:S04]  /*7030*/  HFMA2.MMA R28, -RZ, RZ, 0, 1.1920928955078125e-07 ;  /* 0x00000002ff1c7435 */ /* 0x000fc800000001ff */
[----:B------:R-:W-:Y:S02]  /*7040*/  MOV R29, R22 ;  /* 0x00000016001d7202 */ /* 0x000fe40000000f00 */
[----:B------:R-:W-:-:S07]  /*7050*/  MOV R23, R30 ;  /* 0x0000001e00177202 */ /* 0x000fce0000000f00 */
[----:B------:R-:W-:Y:S05]  /*7060*/  WARPSYNC.COLLECTIVE R26, `(.L_x_1843) ;  /* 0x000000001a087348 */ /* 0x000fea0003c00000 */
[----:B------:R0:W1:Y:S02]  /*7070*/  SHFL.BFLY P2, R30, R29, R28, R27 ;  /* 0x0c00001c1d1e7389 */ /* 0x000064000004001b */
[----:B01----:R-:W-:Y:S01]  /*7080*/  ENDCOLLECTIVE ;  /* 0x000000000000791b */ /* 0x003fe20003800000 */
.L_x_1843:
[----:B------:R-:W-:-:S05]  /*7090*/  FADD.FTZ R23, R20, R23 ;  /* 0x0000001714177221 */ /* 0x000fca0000010000 */
[----:B------:R-:W-:Y:S02]  /*70a0*/  MOV R29, R23 ;  /* 0x00000017001d7202 */ /* 0x000fe40000000f00 */
[----:B------:R-:W-:-:S07]  /*70b0*/  MOV R25, R30 ;  /* 0x0000001e00197202 */ /* 0x000fce0000000f00 */
[----:B------:R-:W-:Y:S05]  /*70c0*/  WARPSYNC.COLLECTIVE R26, `(.L_x_1844) ;  /* 0x000000001a087348 */ /* 0x000fea0003c00000 */
[----:B------:R0:W1:Y:S02]  /*70d0*/  SHFL.BFLY P2, R30, R29, R28, R27 ;  /* 0x0c00001c1d1e7389 */ /* 0x000064000004001b */
[----:B01----:R-:W-:Y:S01]  /*70e0*/  ENDCOLLECTIVE ;  /* 0x000000000000791b */ /* 0x003fe20003800000 */
.L_x_1844:
[----:B------:R-:W-:Y:S01]  /*70f0*/  FADD.FTZ R25, R22, R25 ;  /* 0x0000001916197221 */ /* 0x000fe20000010000 */
[----:B------:R-:W-:-:S03]  /*7100*/  HFMA2.MMA R28, -RZ, RZ, 0, 5.9604644775390625e-08 ;  /* 0x00000001ff1c7435 */ /* 0x000fc600000001ff */
[----:B------:R-:W-:Y:S01]  /*7110*/  IMAD.MOV.U32 R29, RZ, RZ, R25 ;  /* 0x000000ffff1d7224 */ /* 0x000fe200078e0019 */
[----:B------:R-:W-:-:S07]  /*7120*/  MOV R14, R30 ;  /* 0x0000001e000e7202 */ /* 0x000fce0000000f00 */
[----:B------:R-:W-:Y:S05]  /*7130*/  WARPSYNC.COLLECTIVE R26, `(.L_x_1845) ;  /* 0x000000001a087348 */ /* 0x000fea0003c00000 */
[----:B------:R0:W1:Y:S02]  /*7140*/  SHFL.BFLY P2, R30, R29, R28, R27 ;  /* 0x0c00001c1d1e7389 */ /* 0x000064000004001b */
[----:B01----:R-:W-:Y:S01]  /*7150*/  ENDCOLLECTIVE ;  /* 0x000000000000791b */ /* 0x003fe20003800000 */
.L_x_1845:
[----:B------:R-:W-:-:S05]  /*7160*/  FADD.FTZ R14, R23, R14 ;  /* 0x0000000e170e7221 */ /* 0x000fca0000010000 */
[----:B------:R-:W-:Y:S02]  /*7170*/  MOV R29, R14 ;  /* 0x0000000e001d7202 */ /* 0x000fe40000000f00 */
[----:B------:R-:W-:-:S07]  /*7180*/  MOV R24, R30 ;  /* 0x0000001e00187202 */ /* 0x000fce0000000f00 */
[----:B------:R-:W-:Y:S05]  /*7190*/  WARPSYNC.COLLECTIVE R26, `(.L_x_1846) ;  /* 0x000000001a087348 */ /* 0x000fea0003c00000 */
[----:B------:R0:W1:Y:S02]  /*71a0*/  SHFL.BFLY P2, R30, R29, R28, R27 ;  /* 0x0c00001c1d1e7389 */ /* 0x000064000004001b */
[----:B01----:R-:W-:Y:S01]  /*71b0*/  ENDCOLLECTIVE ;  /* 0x000000000000791b */ /* 0x003fe20003800000 */
.L_x_1846:
[----:B------:R-:W-:Y:S01]  /*71c0*/  FADD.FTZ R24, R25, R24 ;  /* 0x0000001819187221 */ /* 0x000fe20000010000 */
[----:B------:R-:W-:Y:S06]  /*71d0*/  BRA `(.L_x_1847) ;  /* 0xffffffe800a87947 */ /* 0x000fec000383ffff */
.L_x_1826:
        /* <DEDUP_REMOVED lines=8> */
.L_x_1849:
[----:B------:R-:W-:Y:S05]  /*7260*/  BSYNC B1 ;  /* 0x0000000000017941 */ /* 0x000fea0003800000 */
.L_x_1848:
        /* <DEDUP_REMOVED lines=8> */
.L_x_1850:
[----:B------:R-:W-:Y:S01]  /*72f0*/  FADD.FTZ R21, R21, R14 ;  /* 0x0000000e15157221 */ /* 0x000fe20000010000 */
[----:B------:R-:W-:-:S04]  /*7300*/  HFMA2.MMA R28, -RZ, RZ, 0, 2.384185791015625e-07 ;  /* 0x00000004ff1c7435 */ /* 0x000fc800000001ff */
[----:B------:R-:W-:Y:S02]  /*7310*/  MOV R29, R21 ;  /* 0x00000015001d7202 */ /* 0x000fe40000000f00 */
[----:B------:R-:W-:-:S07]  /*7320*/  MOV R20, R30 ;  /* 0x0000001e00147202 */ /* 0x000fce0000000f00 */
[----:B------:R-:W-:Y:S05]  /*7330*/  WARPSYNC.COLLECTIVE R26, `(.L_x_1851) ;  /* 0x000000001a087348 */ /* 0x000fea0003c00000 */
[----:B------:R0:W1:Y:S02]  /*7340*/  SHFL.BFLY P2, R30, R29, R28, R27 ;  /* 0x0c00001c1d1e7389 */ /* 0x000064000004001b */
[----:B01----:R-:W-:Y:S01]  /*7350*/  ENDCOLLECTIVE ;  /* 0x000000000000791b */ /* 0x003fe20003800000 */
.L_x_1851:
[----:B------:R-:W-:-:S05]  /*7360*/  FADD.FTZ R20, R20, R15 ;  /* 0x0000000f14147221 */ /* 0x000fca0000010000 */
[----:B------:R-:W-:Y:S02]  /*7370*/  MOV R29, R20 ;  /* 0x00000014001d7202 */ /* 0x000fe40000000f00 */
[----:B------:R-:W-:-:S07]  /*7380*/  MOV R22, R30 ;  /* 0x0000001e00167202 */ /* 0x000fce0000000f00 */
[----:B------:R-:W-:Y:S05]  /*7390*/  WARPSYNC.COLLECTIVE R26, `(.L_x_1852) ;  /* 0x000000001a087348 */ /* 0x000fea0003c00000 */
[----:B------:R0:W1:Y:S02]  /*73a0*/  SHFL.BFLY P2, R30, R29, R28, R27 ;  /* 0x0c00001c1d1e7389 */ /* 0x000064000004001b */
[----:B01----:R-:W-:Y:S01]  /*73b0*/  ENDCOLLECTIVE ;  /* 0x000000000000791b */ /* 0x003fe20003800000 */
.L_x_1852:
[----:B------:R-:W-:Y:S01]  /*73c0*/  FADD.FTZ R22, R21, R22 ;  /* 0x0000001615167221 */ /* 0x000fe20000010000 */
[----:B------:R-:W-:-:S04]  /*73d0*/  HFMA2.MMA R28, -RZ, RZ, 0, 1.1920928955078125e-07 ;  /* 0x00000002ff1c7435 */ /* 0x000fc800000001ff */
[----:B------:R-:W-:Y:S01]  /*73e0*/  MOV R29, R22 ;  /* 0x00000016001d7202 */ /* 0x000fe20000000f00 */
[----:B------:R-:W-:-:S07]  /*73f0*/  IMAD.MOV.U32 R23, RZ, RZ, R30 ;  /* 0x000000ffff177224 */ /* 0x000fce00078e001e */
[----:B------:R-:W-:Y:S05]  /*7400*/  WARPSYNC.COLLECTIVE R26, `(.L_x_1853) ;  /* 0x000000001a087348 */ /* 0x000fea0003c00000 */
[----:B------:R0:W1:Y:S02]  /*7410*/  SHFL.BFLY P2, R30, R29, R28, R27 ;  /* 0x0c00001c1d1e7389 */ /* 0x000064000004001b */
[----:B01----:R-:W-:Y:S01]  /*7420*/  ENDCOLLECTIVE ;  /* 0x000000000000791b */ /* 0x003fe20003800000 */
.L_x_1853:
[----:B------:R-:W-:-:S05]  /*7430*/  FADD.FTZ R23, R20, R23 ;  /* 0x0000001714177221 */ /* 0x000fca0000010000 */
[----:B------:R-:W-:Y:S02]  /*7440*/  MOV R29, R23 ;  /* 0x00000017001d7202 */ /* 0x000fe40000000f00 */
[----:B------:R-:W-:-:S07]  /*7450*/  MOV R25, R30 ;  /* 0x0000001e00197202 */ /* 0x000fce0000000f00 */
[----:B------:R-:W-:Y:S05]  /*7460*/  WARPSYNC.COLLECTIVE R26, `(.L_x_1854) ;  /* 0x000000001a087348 */ /* 0x000fea0003c00000 */
[----:B------:R0:W1:Y:S02]  /*7470*/  SHFL.BFLY P2, R30, R29, R28, R27 ;  /* 0x0c00001c1d1e7389 */ /* 0x000064000004001b */
[----:B01----:R-:W-:Y:S01]  /*7480*/  ENDCOLLECTIVE ;  /* 0x000000000000791b */ /* 0x003fe20003800000 */
.L_x_1854:
[----:B------:R-:W-:Y:S01]  /*7490*/  FADD.FTZ R25, R22, R25 ;  /* 0x0000001916197221 */ /* 0x000fe20000010000 */
[----:B------:R-:W-:-:S04]  /*74a0*/  HFMA2.MMA R28, -RZ, RZ, 0, 5.9604644775390625e-08 ;  /* 0x00000001ff1c7435 */ /* 0x000fc800000001ff */
[----:B------:R-:W-:Y:S02]  /*74b0*/  MOV R29, R25 ;  /* 0x00000019001d7202 */ /* 0x000fe40000000f00 */
[----:B------:R-:W-:-:S07]  /*74c0*/  MOV R14, R30 ;  /* 0x0000001e000e7202 */ /* 0x000fce0000000f00 */
[----:B------:R-:W-:Y:S05]  /*74d0*/  WARPSYNC.COLLECTIVE R26, `(.L_x_1855) ;  /* 0x000000001a087348 */ /* 0x000fea0003c00000 */
[----:B------:R0:W1:Y:S02]  /*74e0*/  SHFL.BFLY P2, R30, R29, R28, R27 ;  /* 0x0c00001c1d1e7389 */ /* 0x000064000004001b */
[----:B01----:R-:W-:Y:S01]  /*74f0*/  ENDCOLLECTIVE ;  /* 0x000000000000791b */ /* 0x003fe20003800000 */
.L_x_1855:
[----:B------:R-:W-:-:S04]  /*7500*/  FADD.FTZ R14, R23, R14 ;  /* 0x0000000e170e7221 */ /* 0x000fc80000010000 */
[----:B------:R-:W-:Y:S01]  /*7510*/  IMAD.MOV.U32 R29, RZ, RZ, R14 ;  /* 0x000000ffff1d7224 */ /* 0x000fe200078e000e */
[----:B------:R-:W-:-:S07]  /*7520*/  MOV R24, R30 ;  /* 0x0000001e00187202 */ /* 0x000fce0000000f00 */
[----:B------:R-:W-:Y:S05]  /*7530*/  WARPSYNC.COLLECTIVE R26, `(.L_x_1856) ;  /* 0x000000001a087348 */ /* 0x000fea0003c00000 */
[----:B------:R0:W1:Y:S02]  /*7540*/  SHFL.BFLY P2, R30, R29, R28, R27 ;  /* 0x0c00001c1d1e7389 */ /* 0x000064000004001b */
[----:B01----:R-:W-:Y:S01]  /*7550*/  ENDCOLLECTIVE ;  /* 0x000000000000791b */ /* 0x003fe20003800000 */
.L_x_1856:
[----:B------:R-:W-:Y:S01]  /*7560*/  FADD.FTZ R24, R25, R24 ;  /* 0x0000001819187221 */ /* 0x000fe20000010000 */
[----:B------:R-:W-:Y:S06]  /*7570*/  BRA `(.L_x_1857) ;  /* 0xffffffe800647947 */ /* 0x000fec000383ffff */
.L_x_1827:
        /* <DEDUP_REMOVED lines=8> */
.L_x_1859:
[----:B------:R-:W-:Y:S05]  /*7600*/  BSYNC B0 ;  /* 0x0000000000007941 */ /* 0x000fea0003800000 */
.L_x_1858:
        /* <DEDUP_REMOVED lines=10> */
.L_x_1860:
        /* <DEDUP_REMOVED lines=17> */
.L_x_1861:
[----:B------:R-:W-:Y:S02]  /*77c0*/  MOV R29, R17 ;  /* 0x00000011001d7202 */ /* 0x000fe40000000f00 */
[----:B------:R-:W-:-:S07]  /*77d0*/  MOV R16, R30 ;  /* 0x0000001e00107202 */ /* 0x000fce0000000f00 */
[----:B------:R-:W-:Y:S05]  /*77e0*/  WARPSYNC.COLLECTIVE R26, `(.L_x_1862) ;  /* 0x000000001a087348 */ /* 0x000fea0003c00000 */
[----:B------:R0:W1:Y:S02]  /*77f0*/  SHFL.BFLY P2, R30, R29, R28, R27 ;  /* 0x0c00001c1d1e7389 */ /* 0x000064000004001b */
[----:B01----:R-:W-:Y:S01]  /*7800*/  ENDCOLLECTIVE ;  /* 0x000000000000791b */ /* 0x003fe20003800000 */
.L_x_1862:
        /* <DEDUP_REMOVED lines=14> */
.L_x_1863:
[----:B------:R0:W1:Y:S01]  /*78f0*/  @!P0 LDS R38, [R22+0x500] ;  /* 0x0005000016268984 */ /* 0x0000620000000800 */
[----:B------:R-:W-:Y:S02]  /*7900*/  MOV R29, R14 ;  /* 0x0000000e001d7202 */ /* 0x000fe40000000f00 */
[----:B------:R-:W-:-:S07]  /*7910*/  MOV R16, R30 ;  /* 0x0000001e00107202 */ /* 0x000fce0000000f00 */
[----:B01----:R-:W-:Y:S05]  /*7920*/  WARPSYNC.COLLECTIVE R26, `(.L_x_1864) ;  /* 0x000000001a087348 */ /* 0x003fea0003c00000 */
[----:B------:R2:W3:Y:S02]  /*7930*/  SHFL.BFLY P2, R30, R29, R28, R27 ;  /* 0x0c00001c1d1e7389 */ /* 0x0004e4000004001b */
[----:B0123--:R-:W-:Y:S01]  /*7940*/  ENDCOLLECTIVE ;  /* 0x000000000000791b */ /* 0x00ffe20003800000 */
.L_x_1864:
        /* <DEDUP_REMOVED lines=9> */
.L_x_1865:
[----:B------:R-:W-:Y:S01]  /*79e0*/  MOV R29, R17 ;  /* 0x00000011001d7202 */ /* 0x000fe20000000f00 */
[----:B------:R-:W-:-:S07]  /*79f0*/  IMAD.MOV.U32 R19, RZ, RZ, R30 ;  /* 0x000000ffff137224 */ /* 0x000fce00078e001e */
[----:B------:R-:W-:Y:S05]  /*7a00*/  WARPSYNC.COLLECTIVE R26, `(.L_x_1866) ;  /* 0x000000001a087348 */ /* 0x000fea0003c00000 */
[----:B------:R0:W1:Y:S02]  /*7a10*/  SHFL.BFLY P2, R30, R29, R28, R27 ;  /* 0x0c00001c1d1e7389 */ /* 0x000064000004001b */
[----:B01----:R-:W-:Y:S01]  /*7a20*/  ENDCOLLECTIVE ;  /* 0x000000000000791b */ /* 0x003fe20003800000 */
.L_x_1866:
[----:B------:R-:W-:Y:S01]  /*7a30*/  FADD.FTZ R16, R16, R19 ;  /* 0x0000001310107221 */ /* 0x000fe20000010000 */
[----:B------:R-:W-:Y:S01]  /*7a40*/  HFMA2.MMA R28, -RZ, RZ, 0, 4.76837158203125e-07 ;  /* 0x00000008ff1c7435 */ /* 0x000fe200000001ff */
[----:B------:R-:W-:Y:S02]  /*7a50*/  MOV R29, R32 ;  /* 0x00000020001d7202 */ /* 0x000fe40000000f00 */
[----:B------:R-:W-:-:S08]  /*7a60*/  MOV R14, R30 ;  /* 0x0000001e000e7202 */ /* 0x000fd00000000f00 */
[----:B------:R-:W-:Y:S05]  /*7a70*/  WARPSYNC.COLLECTIVE R26, `(.L_x_1867) ;  /* 0x000000001a087348 */ /* 0x000fea0003c00000 */
[----:B------:R0:W1:Y:S02]  /*7a80*/  SHFL.BFLY P2, R30, R29, R28, R27 ;  /* 0x0c00001c1d1e7389 */ /* 0x000064000004001b */
[----:B01----:R-:W-:Y:S01]  /*7a90*/  ENDCOLLECTIVE ;  /* 0x000000000000791b */ /* 0x003fe20003800000 */
.L_x_1867:
[----:B------:R-:W-:Y:S01]  /*7aa0*/  FADD.FTZ R44, R17, R14 ;  /* 0x0000000e112c7221 */ /* 0x000fe20000010000 */
[----:B------:R-:W-:Y:S02]  /*7ab0*/  MOV R29, R34 ;  /* 0x00000022001d7202 */ /* 0x000fe40000000f00 */
[----:B------:R-:W-:-:S07]  /*7ac0*/  MOV R31, R30 ;  /* 0x0000001e001f7202 */ /* 0x000fce0000000f00 */
[----:B------:R-:W-:Y:S05]  /*7ad0*/  WARPSYNC.COLLECTIVE R26, `(.L_x_1868) ;  /* 0x000000001a087348 */ /* 0x000fea0003c00000 */
[----:B------:R0:W1:Y:S02]  /*7ae0*/  SHFL.BFLY P2, R30, R29, R28, R27 ;  /* 0x0c00001c1d1e7389 */ /* 0x000064000004001b */
[----:B01----:R-:W-:Y:S01]  /*7af0*/  ENDCOLLECTIVE ;  /* 0x000000000000791b */ /* 0x003fe20003800000 */
.L_x_1868:
[----:B------:R-:W-:Y:S01]  /*7b00*/  FADD.FTZ R31, R31, R32 ;  /* 0x000000201f1f7221 */ /* 0x000fe20000010000 */
[----:B------:R-:W-:-:S03]  /*7b10*/  HFMA2.MMA R28, -RZ, RZ, 0, 2.384185791015625e-07 ;  /* 0x00000004ff1c7435 */ /* 0x000fc600000001ff */
[----:B------:R-:W-:Y:S01]  /*7b20*/  IMAD.MOV.U32 R29, RZ, RZ, R31 ;  /* 0x000000ffff1d7224 */ /* 0x000fe200078e001f */
[----:B------:R-:W-:-:S07]  /*7b30*/  MOV R33, R30 ;  /* 0x0000001e00217202 */ /* 0x000fce0000000f00 */
[----:B------:R-:W-:Y:S05]  /*7b40*/  WARPSYNC.COLLECTIVE R26, `(.L_x_1869) ;  /* 0x000000001a087348 */ /* 0x000fea0003c00000 */
[----:B------:R0:W1:Y:S02]  /*7b50*/  SHFL.BFLY P2, R30, R29, R28, R27 ;  /* 0x0c00001c1d1e7389 */ /* 0x000064000004001b */
[----:B01----:R-:W-:Y:S01]  /*7b60*/  ENDCOLLECTIVE ;  /* 0x000000000000791b */ /* 0x003fe20003800000 */
.L_x_1869:
[----:B------:R-:W-:-:S05]  /*7b70*/  FADD.FTZ R33, R33, R34 ;  /* 0x0000002221217221 */ /* 0x000fca0000010000 */
[----:B------:R-:W-:Y:S02]  /*7b80*/  MOV R29, R33 ;  /* 0x00000021001d7202 */ /* 0x000fe40000000f00 */
[----:B------:R-:W-:-:S07]  /*7b90*/  MOV R20, R30 ;  /* 0x0000001e00147202 */ /* 0x000fce0000000f00 */
[----:B------:R-:W-:Y:S05]  /*7ba0*/  WARPSYNC.COLLECTIVE R26, `(.L_x_1870) ;  /* 0x000000001a087348 */ /* 0x000fea0003c00000 */
[----:B------:R0:W1:Y:S02]  /*7bb0*/  SHFL.BFLY P2, R30, R29, R28, R27 ;  /* 0x0c00001c1d1e7389 */ /* 0x000064000004001b */
[----:B01----:R-:W-:Y:S01]  /*7bc0*/  ENDCOLLECTIVE ;  /* 0x000000000000791b */ /* 0x003fe20003800000 */
.L_x_1870:
[----:B------:R-:W-:Y:S01]  /*7bd0*/  FADD.FTZ R35, R31, R20 ;  /* 0x000000141f237221 */ /* 0x000fe20000010000 */
[----:B------:R-:W-:-:S04]  /*7be0*/  HFMA2.MMA R28, -RZ, RZ, 0, 1.1920928955078125e-07 ;  /* 0x00000002ff1c7435 */ /* 0x000fc800000001ff */
[----:B------:R-:W-:Y:S02]  /*7bf0*/  MOV R29, R35 ;  /* 0x00000023001d7202 */ /* 0x000fe40000000f00 */
[----:B------:R-:W-:-:S07]  /*7c00*/  MOV R36, R30 ;  /* 0x0000001e00247202 */ /* 0x000fce0000000f00 */
[----:B------:R-:W-:Y:S05]  /*7c10*/  WARPSYNC.COLLECTIVE R26, `(.L_x_1871) ;  /* 0x000000001a087348 */ /* 0x000fea0003c00000 */
[----:B------:R0:W1:Y:S02]  /*7c20*/  SHFL.BFLY P2, R30, R29, R28, R27 ;  /* 0x0c00001c1d1e7389 */ /* 0x000064000004001b */
[----:B01----:R-:W-:Y:S01]  /*7c30*/  ENDCOLLECTIVE ;  /* 0x000000000000791b */ /* 0x003fe20003800000 */
.L_x_1871:
[----:B------:R-:W-:-:S05]  /*7c40*/  FADD.FTZ R36, R33, R36 ;  /* 0x0000002421247221 */ /* 0x000fca0000010000 */
[----:B------:R-:W-:Y:S01]  /*7c50*/  MOV R29, R36 ;  /* 0x00000024001d7202 */ /* 0x000fe20000000f00 */
[----:B------:R-:W-:-:S07]  /*7c60*/  IMAD.MOV.U32 R18, RZ, RZ, R30 ;  /* 0x000000ffff127224 */ /* 0x000fce00078e001e */
[----:B------:R-:W-:Y:S05]  /*7c70*/  WARPSYNC.COLLECTIVE R26, `(.L_x_1872) ;  /* 0x000000001a087348 */ /* 0x000fea0003c00000 */
[----:B------:R0:W1:Y:S02]  /*7c80*/  SHFL.BFLY P2, R30, R29, R28, R27 ;  /* 0x0c00001c1d1e7389 */ /* 0x000064000004001b */
[----:B01----:R-:W-:Y:S01]  /*7c90*/  ENDCOLLECTIVE ;  /* 0x000000000000791b */ /* 0x003fe20003800000 */
.L_x_1872:
        /* <DEDUP_REMOVED lines=8> */
.L_x_1873:
[----:B------:R-:W-:Y:S01]  /*7d20*/  FADD.FTZ R36, R36, R21 ;  /* 0x0000001524247221 */ /* 0x000fe20000010000 */
[----:B------:R-:W-:-:S03]  /*7d30*/  IMAD.MOV.U32 R21, RZ, RZ, RZ ;  /* 0x000000ffff157224 */ /* 0x000fc600078e00ff */
[----:B------:R-:W-:Y:S01]  /*7d40*/  IMAD.MOV.U32 R29, RZ, RZ, R36 ;  /* 0x000000ffff1d7224 */ /* 0x000fe200078e0024 */
[----:B------:R-:W-:-:S07]  /*7d50*/  MOV R34, R30 ;  /* 0x0000001e00227202 */ /* 0x000fce0000000f00 */
[----:B------:R-:W-:Y:S05]  /*7d60*/  WARPSYNC.COLLECTIVE R26, `(.L_x_1874) ;  /* 0x000000001a087348 */ /* 0x000fea0003c00000 */
[----:B------:R0:W1:Y:S02]  /*7d70*/  SHFL.BFLY P2, R30, R29, R28, R27 ;  /* 0x0c00001c1d1e7389 */ /* 0x000064000004001b */
[----:B01----:R-:W-:Y:S01]  /*7d80*/  ENDCOLLECTIVE ;  /* 0x000000000000791b */ /* 0x003fe20003800000 */
.L_x_1874:
[----:B------:R-:W-:Y:S01]  /*7d90*/  FADD.FTZ R34, R35, R34 ;  /* 0x0000002223227221 */ /* 0x000fe20000010000 */
[----:B------:R-:W-:Y:S01]  /*7da0*/  HFMA2.MMA R28, -RZ, RZ, 0, 4.76837158203125e-07 ;  /* 0x00000008ff1c7435 */ /* 0x000fe200000001ff */
[----:B------:R-:W-:Y:S02]  /*7db0*/  MOV R29, R24 ;  /* 0x00000018001d7202 */ /* 0x000fe40000000f00 */
[----:B------:R-:W-:-:S08]  /*7dc0*/  MOV R33, R30 ;  /* 0x0000001e00217202 */ /* 0x000fd00000000f00 */
[----:B------:R-:W-:Y:S05]  /*7dd0*/  WARPSYNC.COLLECTIVE R26, `(.L_x_1875) ;  /* 0x000000001a087348 */ /* 0x000fea0003c00000 */
[----:B------:R0:W1:Y:S02]  /*7de0*/  SHFL.BFLY P2, R30, R29, R28, R27 ;  /* 0x0c00001c1d1e7389 */ /* 0x000064000004001b */
[----:B01----:R-:W-:Y:S01]  /*7df0*/  ENDCOLLECTIVE ;  /* 0x000000000000791b */ /* 0x003fe20003800000 */
.L_x_1875:
[----:B------:R-:W-:Y:S01]  /*7e00*/  FADD.FTZ R33, R36, R33 ;  /* 0x0000002124217221 */ /* 0x000fe20000010000 */
[----:B------:R-:W-:Y:S02]  /*7e10*/  MOV R29, R23 ;  /* 0x00000017001d7202 */ /* 0x000fe40000000f00 */
[----:B------:R-:W-:-:S07]  /*7e20*/  MOV R37, R30 ;  /* 0x0000001e00257202 */ /* 0x000fce0000000f00 */
[----:B------:R-:W-:Y:S05]  /*7e30*/  WARPSYNC.COLLECTIVE R26, `(.L_x_1876) ;  /* 0x000000001a087348 */ /* 0x000fea0003c00000 */
[----:B------:R0:W1:Y:S02]  /*7e40*/  SHFL.BFLY P2, R30, R29, R28, R27 ;  /* 0x0c00001c1d1e7389 */ /* 0x000064000004001b */
[----:B01----:R-:W-:Y:S01]  /*7e50*/  ENDCOLLECTIVE ;  /* 0x000000000000791b */ /* 0x003fe20003800000 */
.L_x_1876:
        /* <DEDUP_REMOVED lines=8> */
.L_x_1877:
        /* <DEDUP_REMOVED lines=8> */
.L_x_1878:
        /* <DEDUP_REMOVED lines=10> */
.L_x_1879:
[----:B------:R0:W1:Y:S04]  /*8000*/  @!P0 LDS R22, [R39] ;  /* 0x0000000027168984 */ /* 0x0000680000000800 */
[----:B------:R0:W2:Y:S01]  /*8010*/  @!P0 LDS R20, [R39+0x500] ;  /* 0x0005000027148984 */ /* 0x0000a20000000800 */
[----:B------:R-:W-:Y:S02]  /*8020*/  MOV R29, R37 ;  /* 0x00000025001d7202 */ /* 0x000fe40000000f00 */
[----:B------:R-:W-:-:S07]  /*8030*/  MOV R23, R30 ;  /* 0x0000001e00177202 */ /* 0x000fce0000000f00 */
[----:B012---:R-:W-:Y:S05]  /*8040*/  WARPSYNC.COLLECTIVE R26, `(.L_x_1880) ;  /* 0x000000001a087348 */ /* 0x007fea0003c00000 */
[----:B------:R3:W4:Y:S02]  /*8050*/  SHFL.BFLY P2, R30, R29, R28, R27 ;  /* 0x0c00001c1d1e7389 */ /* 0x000724000004001b */
[----:B01234-:R-:W-:Y:S01]  /*8060*/  ENDCOLLECTIVE ;  /* 0x000000000000791b */ /* 0x01ffe20003800000 */
.L_x_1880:
        /* <DEDUP_REMOVED lines=9> */
.L_x_1881:
        /* <DEDUP_REMOVED lines=9> */
.L_x_1882:
[----:B------:R-:W-:Y:S01]  /*8190*/  FADD.FTZ R38, R38, R39 ;  /* 0x0000002726267221 */ /* 0x000fe20000010000 */
[----:B------:R-:W-:Y:S01]  /*81a0*/  HFMA2.MMA R28, -RZ, RZ, 0, 4.76837158203125e-07 ;  /* 0x00000008ff1c7435 */ /* 0x000fe200000001ff */
[----:B------:R-:W-:Y:S02]  /*81b0*/  MOV R29, R21 ;  /* 0x00000015001d7202 */ /* 0x000fe40000000f00 */
[----:B------:R-:W-:-:S08]  /*81c0*/  MOV R40, R30 ;  /* 0x0000001e00287202 */ /* 0x000fd00000000f00 */
[----:B------:R-:W-:Y:S05]  /*81d0*/  WARPSYNC.COLLECTIVE R26, `(.L_x_1883) ;  /* 0x000000001a087348 */ /* 0x000fea0003c00000 */
[----:B------:R0:W1:Y:S02]  /*81e0*/  SHFL.BFLY P2, R30, R29, R28, R27 ;  /* 0x0c00001c1d1e7389 */ /* 0x000064000004001b */
[----:B01----:R-:W-:Y:S01]  /*81f0*/  ENDCOLLECTIVE ;  /* 0x000000000000791b */ /* 0x003fe20003800000 */
.L_x_1883:
[----:B------:R-:W-:Y:S01]  /*8200*/  FADD.FTZ R37, R37, R40 ;  /* 0x0000002825257221 */ /* 0x000fe20000010000 */
[----:B------:R-:W-:Y:S01]  /*8210*/  MOV R29, R18 ;  /* 0x00000012001d7202 */ /* 0x000fe20000000f00 */
[----:B------:R-:W-:-:S07]  /*8220*/  IMAD.MOV.U32 R42, RZ, RZ, R30 ;  /* 0x000000ffff2a7224 */ /* 0x000fce00078e001e */
[----:B------:R-:W-:Y:S05]  /*8230*/  WARPSYNC.COLLECTIVE R26, `(.L_x_1884) ;  /* 0x000000001a087348 */ /* 0x000fea0003c00000 */
[----:B------:R0:W1:Y:S02]  /*8240*/  SHFL.BFLY P2, R30, R29, R28, R27 ;  /* 0x0c00001c1d1e7389 */ /* 0x000064000004001b */
[----:B01----:R-:W-:Y:S01]  /*8250*/  ENDCOLLECTIVE ;  /* 0x000000000000791b */ /* 0x003fe20003800000 */
.L_x_1884:
[----:B------:R-:W-:Y:S01]  /*8260*/  FADD.FTZ R42, R42, R21 ;  /* 0x000000152a2a7221 */ /* 0x000fe20000010000 */
[----:B------:R-:W-:-:S04]  /*8270*/  HFMA2.MMA R28, -RZ, RZ, 0, 2.384185791015625e-07 ;  /* 0x00000004ff1c7435 */ /* 0x000fc800000001ff */
[----:B------:R-:W-:Y:S02]  /*8280*/  MOV R29, R42 ;  /* 0x0000002a001d7202 */ /* 0x000fe40000000f00 */
[----:B------:R-:W-:-:S07]  /*8290*/  MOV R23, R30 ;  /* 0x0000001e00177202 */ /* 0x000fce0000000f00 */
[----:B------:R-:W-:Y:S05]  /*82a0*/  WARPSYNC.COLLECTIVE R26, `(.L_x_1885) ;  /* 0x000000001a087348 */ /* 0x000fea0003c00000 */
[----:B------:R0:W1:Y:S02]  /*82b0*/  SHFL.BFLY P2, R30, R29, R28, R27 ;  /* 0x0c00001c1d1e7389 */ /* 0x000064000004001b */
[----:B01----:R-:W-:Y:S01]  /*82c0*/  ENDCOLLECTIVE ;  /* 0x000000000000791b */ /* 0x003fe20003800000 */
.L_x_1885:
        /* <DEDUP_REMOVED lines=8> */
.L_x_1886:
        /* <DEDUP_REMOVED lines=12> */
.L_x_1887:
        /* <DEDUP_REMOVED lines=13> */
.L_x_1888:
        /* <DEDUP_REMOVED lines=14> */
.L_x_1889:
        /* <DEDUP_REMOVED lines=11> */
.L_x_1890:
[----:B------:R-:W-:Y:S01]  /*8670*/  FADD.FTZ R35, R42, R35 ;  /* 0x000000232a237221 */ /* 0x000fe20000010000 */
[----:B------:R-:W-:Y:S06]  /*8680*/  BRA `(.L_x_1891) ;  /* 0xffffffe000d47947 */ /* 0x000fec000383ffff */
.L_x_1892:
        /* <DEDUP_REMOVED lines=15> */
.L_x_2661:


//--------------------- .text._ZN13group_norm_v218gn_bwd_cuda_kernelI6__halfLi320ELi3ELi16ELi80ELi1024ELb1ELb1ELi16ELi320ELi320ELi4ELb1ELi5ELb0ELb0ELNS_15WgradSyncMethodE2ENS_16CompileConditionILi900EEEEEvPT_S6_S6_PKS5_S8_S8_S8_PKfflPfPj --------------------------
	.section	.text._ZN13group_norm_v218gn_bwd_cuda_kernelI6__halfLi320ELi3ELi16ELi80ELi1024ELb1ELb1ELi16ELi320ELi320ELi4ELb1ELi5ELb0ELb0ELNS_15WgradSyncMethodE2ENS_16CompileConditionILi900EEEEEvPT_S6_S6_PKS5_S8_S8_S8_PKfflPfPj,"ax",@progbits
	.align	128
        .global         _ZN13group_norm_v218gn_bwd_cuda_kernelI6__halfLi320ELi3ELi16ELi80ELi1024ELb1ELb1ELi16ELi320ELi320ELi4ELb1ELi5ELb0ELb0ELNS_15WgradSyncMethodE2ENS_16CompileConditionILi900EEEEEvPT_S6_S6_PKS5_S8_S8_S8_PKfflPfPj
        .type           _ZN13group_norm_v218gn_bwd_cuda_kernelI6__halfLi320ELi3ELi16ELi80ELi1024ELb1ELb1ELi16ELi320ELi320ELi4ELb1ELi5ELb0ELb0ELNS_15WgradSyncMethodE2ENS_16CompileConditionILi900EEEEEvPT_S6_S6_PKS5_S8_S8_S8_PKfflPfPj,@function
        .size           _ZN13group_norm_v218gn_bwd_cuda_kernelI6__halfLi320ELi3ELi16ELi80ELi1024ELb1ELb1ELi16ELi320ELi320ELi4ELb1ELi5ELb0ELb0ELNS_15WgradSyncMethodE2ENS_16CompileConditionILi900EEEEEvPT_S6_S6_PKS5_S8_S8_S8_PKfflPfPj,(.L_x_2662 - _ZN13group_norm_v218gn_bwd_cuda_kernelI6__halfLi320ELi3ELi16ELi80ELi1024ELb1ELb1ELi16ELi320ELi320ELi4ELb1ELi5ELb0ELb0ELNS_15WgradSyncMethodE2ENS_16CompileConditionILi900EEEEEvPT_S6_S6_PKS5_S8_S8_S8_PKfflPfPj)
        .other          _ZN13group_norm_v218gn_bwd_cuda_kernelI6__halfLi320ELi3ELi16ELi80ELi1024ELb1ELb1ELi16ELi320ELi320ELi4ELb1ELi5ELb0ELb0ELNS_15WgradSyncMethodE2ENS_16CompileConditionILi900EEEEEvPT_S6_S6_PKS5_S8_S8_S8_PKfflPfPj,@"STO_CUDA_ENTRY STV_DEFAULT"
_ZN13group_norm_v218gn_bwd_cuda_kernelI6__halfLi320ELi3ELi16ELi80ELi1024ELb1ELb1ELi16ELi320ELi320ELi4ELb1ELi5ELb0ELb0ELNS_15WgradSyncMethodE2ENS_16CompileConditionILi900EEEEEvPT_S6_S6_PKS5_S8_S8_S8_PKfflPfPj:
.text._ZN13group_norm_v218gn_bwd_cuda_kernelI6__halfLi320ELi3ELi16ELi80ELi1024ELb1ELb1ELi16ELi320ELi320ELi4ELb1ELi5ELb0ELb0ELNS_15WgradSyncMethodE2ENS_16CompileConditionILi900EEEEEvPT_S6_S6_PKS5_S8_S8_S8_PKfflPfPj:
        /* <DEDUP_REMOVED lines=30> */
.L_x_1895:
[----:B------:R-:W2:Y:S04]  /*01e0*/  LD.E.STRONG.GPU R0, desc[UR14][R2.64] ;  /* 0x0000000e02007980 */ /* 0x000ea8000c10f900 */
[----:B--2---:R-:W-:Y:S01]  /*01f0*/  CCTL.IVALL ;  /* 0x00000000ff00798f */ /* 0x004fe20002000000 */
[----:B------:R-:W-:Y:S05]  /*0200*/  YIELD ;  /* 0x0000000000007946 */ /* 0x000fea0003800000 */
[----:B-----5:R-:W-:-:S04]  /*0210*/  LOP3.LUT R0, R0, R5, RZ, 0x3c, !PT ;  /* 0x0000000500007212 */ /* 0x020fc800078e3cff */
[----:B------:R-:W-:-:S13]  /*0220*/  ISETP.GT.AND P0, PT, R0, -0x1, PT ;  /* 0xffffffff0000780c */ /* 0x000fda0003f04270 */
[----:B------:R-:W-:Y:S05]  /*0230*/  @P0 BRA `(.L_x_1895) ;  /* 0xfffffffc00e80947 */ /* 0x000fea000383ffff */
.L_x_1894:
[----:B------:R-:W-:Y:S05]  /*0240*/  WARPSYNC.ALL ;  /* 0x0000000000007948 */ /* 0x000fea0003800000 */
[----:B------:R-:W-:Y:S06]  /*0250*/  BAR.SYNC.DEFER_BLOCKING 0x0 ;  /* 0x0000000000007b1d */ /* 0x000fec0000010000 */
[----:B------:R-:W-:Y:S05]  /*0260*/  BRA `(.L_x_1896) ;  /* 0x0000003800307947 */ /* 0x000fea0003800000 */
.L_x_1893:
[----:B------:R-:W0:Y:S01]  /*0270*/  S2R R7, SR_CgaCtaId ;  /* 0x0000000000077919 */ /* 0x000e220000008800 */
[----:B------:R-:W-:Y:S01]  /*0280*/  MOV R0, 0x400 ;  /* 0x0000040000007802 */ /* 0x000fe20000000f00 */
[----:B------:R-:W-:Y:S01]  /*0290*/  UMOV UR4, URZ ;  /* 0x0000003f00047c82 */ /* 0x000fe20008000000 */
[----:B------:R-:W1:Y:S02]  /*02a0*/  S2R R5, SR_TID.X ;  /* 0x0000000000057919 */ /* 0x000e640000002100 */
[----:B------:R-:W-:-:S04]  /*02b0*/  IADD3 R0, R0, 0x2800, RZ ;  /* 0x0000280000007810 */ /* 0x000fc80007ffe0ff */
[----:B0-----:R-:W-:-:S07]  /*02c0*/  LEA R7, R7, R0, 0x18 ;  /* 0x0000000007077211 */ /* 0x001fce00078ec0ff */
.L_x_1907:
[----:B-1----:R-:W-:Y:S01]  /*02d0*/  IMAD.WIDE.U32 R42, R5, -0x33333333, RZ ;  /* 0xcccccccd052a7825 */ /* 0x002fe200078e00ff */
[----:B------:R-:W-:Y:S01]  /*02e0*/  ULOP3.LUT UR8, UR10, 0x3, URZ, 0xc0, !UPT ;  /* 0x000000030a087892 */ /* 0x000fe2000f8ec03f */
[----:B------:R-:W0:Y:S01]  /*02f0*/  LDC.64 R16, c[0x0][0x238] ;  /* 0x00008e00ff107b82 */ /* 0x000e220000000a00 */
[----:B------:R-:W-:Y:S02]  /*0300*/  USHF.L.U32 UR9, UR19, 0x4, URZ ;  /* 0x0000000413097899 */ /* 0x000fe4000800063f */
[----:B------:R-:W-:Y:S01]  /*0310*/  SHF.R.U32.HI R42, RZ, 0x6, R43 ;  /* 0x00000006ff2a7819 */ /* 0x000fe2000001162b */
[----:B------:R-:W-:Y:S02]  /*0320*/  UIMAD UR11, UR8, 0x140, URZ ;  /* 0x00000140080b78a4 */ /* 0x000fe4000f8e023f */
[----:B------:R-:W-:Y:S02]  /*0330*/  USHF.R.U64 UR12, UR10, 0x2, UR5 ;  /* 0x000000020a0c7899 */ /* 0x000fe40008001205 */
[----:B------:R-:W-:Y:S01]  /*0340*/  IMAD R44, R42, -0x50, R5 ;  /* 0xffffffb02a2c7824 */ /* 0x000fe200078e0205 */
[----:B------:R-:W-:Y:S01]  /*0350*/  ULOP3.LUT UR9, UR9, 0x3f0, URZ, 0xc0, !UPT ;  /* 0x000003f009097892 */ /* 0x000fe2000f8ec03f */
[----:B--2---:R-:W1:Y:S01]  /*0360*/  LDC.64 R14, c[0x0][0x240] ;  /* 0x00009000ff0e7b82 */ /* 0x004e620000000a00 */
[----:B------:R-:W-:-:S02]  /*0370*/  USHF.R.U32.HI UR8, URZ, 0x2, UR5 ;  /* 0x000000023f087899 */ /* 0x000fc40008011605 */
[----:B------:R-:W-:Y:S02]  /*0380*/  LEA R54, R44, UR11, 0x2 ;  /* 0x0000000b2c367c11 */ /* 0x000fe4000f8e10ff */
[----:B------:R-:W-:Y:S02]  /*0390*/  VIADD R0, R42, UR9 ;  /* 0x000000092a007c36 */ /* 0x000fe40008000000 */
[----:B------:R-:W-:Y:S01]  /*03a0*/  SHF.R.S32.HI R55, RZ, 0x1f, R54 ;  /* 0x0000001fff377819 */ /* 0x000fe20000011436 */
[----:B------:R-:W-:Y:S01]  /*03b0*/  IMAD.WIDE.U32 R8, R54, -0x33333333, RZ ;  /* 0xcccccccd36087825 */ /* 0x000fe200078e00ff */
[----:B------:R-:W-:Y:S01]  /*03c0*/  MOV R6, UR8 ;  /* 0x0000000800067c02 */ /* 0x000fe20008000f00 */
[----:B------:R-:W-:Y:S02]  /*03d0*/  UIMAD UR8, UR8, 0x140000, URZ ;  /* 0x00140000080878a4 */ /* 0x000fe4000f8e023f */
[----:B------:R-:W-:Y:S01]  /*03e0*/  IMAD R11, R0, 0x500, RZ ;  /* 0x00000500000b7824 */ /* 0x000fe200078e02ff */
[----:B------:R-:W-:-:S02]  /*03f0*/  SHF.R.U32.HI R8, RZ, 0x6, R9 ;  /* 0x00000006ff087819 */ /* 0x000fc40000011609 */
[----:B------:R-:W-:Y:S01]  /*0400*/  MOV R9, UR12 ;  /* 0x0000000c00097c02 */ /* 0x000fe20008000f00 */
[----:B------:R-:W-:-:S03]  /*0410*/  ULDC.64 UR12, c[0x0][0x248] ;  /* 0x00009200000c7ab9 */ /* 0x000fc60000000a00 */
[C---:B------:R-:W-:Y:S01]  /*0420*/  LEA R4, P0, R9.reuse, R8, 0x4 ;  /* 0x0000000809047211 */ /* 0x040fe200078020ff */
[----:B------:R-:W-:-:S03]  /*0430*/  IMAD.WIDE.U32 R2, R9, 0x140000, R54 ;  /* 0x0014000009027825 */ /* 0x000fc600078e0036 */
[----:B------:R-:W-:Y:S02]  /*0440*/  LEA.HI.X R9, R9, RZ, R6, 0x4, P0 ;  /* 0x000000ff09097211 */ /* 0x000fe400000f2406 */
[C---:B------:R-:W-:Y:S02]  /*0450*/  LEA R12, P0, R4.reuse, UR12, 0x3 ;  /* 0x0000000c040c7c11 */ /* 0x040fe4000f8018ff */
[----:B------:R-:W-:Y:S01]  /*0460*/  IADD3 R0, R3, UR8, RZ ;  /* 0x0000000803007c10 */ /* 0x000fe2000fffe0ff */
[----:B------:R-:W-:Y:S01]  /*0470*/  ULDC.64 UR8, c[0x0][0x230] ;  /* 0x00008c0000087ab9 */ /* 0x000fe20000000a00 */
[----:B------:R-:W-:Y:S02]  /*0480*/  IADD3 R10, P1, R11, R2, RZ ;  /* 0x000000020b0a7210 */ /* 0x000fe40007f3e0ff */
[----:B------:R-:W-:Y:S01]  /*0490*/  LEA.HI.X R13, R4, UR13, R9, 0x3, P0 ;  /* 0x0000000d040d7c11 */ /* 0x000fe200080f1c09 */
[----:B0-----:R-:W-:Y:S01]  /*04a0*/  IMAD.WIDE R16, R54, 0x2, R16 ;  /* 0x0000000236107825 */ /* 0x001fe200078e0210 */
[----:B------:R-:W-:Y:S01]  /*04b0*/  IADD3.X R3, RZ, R0, RZ, P1, !PT ;  /* 0x00000000ff037210 */ /* 0x000fe20000ffe4ff */
[----:B------:R-:W-:Y:S01]  /*04c0*/  ULDC.64 UR12, c[0x0][0x228] ;  /* 0x00008a00000c7ab9 */ /* 0x000fe20000000a00 */
[----:B------:R-:W-:-:S02]  /*04d0*/  SHF.L.U32 R9, R10, 0x1, RZ ;  /* 0x000000010a097819 */ /* 0x000fc400000006ff */
[----:B------:R-:W2:Y:S01]  /*04e0*/  LDG.E.64.CONSTANT R12, desc[UR14][R12.64] ;  /* 0x0000000e0c0c7981 */ /* 0x000ea2000c1e9b00 */
[----:B------:R-:W-:Y:S02]  /*04f0*/  SHF.L.U64.HI R10, R10, 0x1, R3 ;  /* 0x000000010a0a7819 */ /* 0x000fe40000010203 */
[----:B------:R-:W-:Y:S01]  /*0500*/  IADD3 R20, P0, R9, UR8, RZ ;  /* 0x0000000809147c10 */ /* 0x000fe2000ff1e0ff */
[----:B-1----:R-:W-:Y:S01]  /*0510*/  IMAD.WIDE R54, R54, 0x2, R14 ;  /* 0x0000000236367825 */ /* 0x002fe200078e020e */
[----:B------:R-:W3:Y:S02]  /*0520*/  LDG.E.64.CONSTANT R16, desc[UR14][R16.64] ;  /* 0x0000000e10107981 */ /* 0x000ee4000c1e9b00 */
[----:B------:R-:W-:Y:S02]  /*0530*/  IADD3.X R21, R10, UR9, RZ, P0, !PT ;  /* 0x000000090a157c10 */ /* 0x000fe400087fe4ff */
[----:B------:R-:W-:Y:S01]  /*0540*/  IADD3 R3, R11, 0x1400, RZ ;  /* 0x000014000b037810 */ /* 0x000fe20007ffe0ff */
[----:B------:R-:W4:Y:S04]  /*0550*/  LDG.E.64.CONSTANT R54, desc[UR14][R54.64] ;  /* 0x0000000e36367981 */ /* 0x000f28000c1e9b00 */
[----:B------:R-:W5:Y:S01]  /*0560*/  LDG.E.64.CONSTANT R20, desc[UR14][R20.64] ;  /* 0x0000000e14147981 */ /* 0x000f62000c1e9b00 */
[----:B------:R-:W-:-:S04]  /*0570*/  IADD3 R3, P0, R3, R2, RZ ;  /* 0x0000000203037210 */ /* 0x000fc80007f1e0ff */
[----:B------:R-:W-:Y:S02]  /*0580*/  IADD3.X R4, RZ, R0, RZ, P0, !PT ;  /* 0x00000000ff047210 */ /* 0x000fe400007fe4ff */
[C---:B------:R-:W-:Y:S02]  /*0590*/  SHF.L.U32 R34, R3.reuse, 0x1, RZ ;  /* 0x0000000103227819 */ /* 0x040fe400000006ff */
[----:B------:R-:W-:Y:S02]  /*05a0*/  SHF.L.U64.HI R6, R3, 0x1, R4 ;  /* 0x0000000103067819 */ /* 0x000fe40000010204 */
[----:B------:R-:W-:-:S04]  /*05b0*/  IADD3 R18, P0, R34, UR8, RZ ;  /* 0x0000000822127c10 */ /* 0x000fc8000ff1e0ff */
[----:B------:R-:W-:-:S06]  /*05c0*/  IADD3.X R19, R6, UR9, RZ, P0, !PT ;  /* 0x0000000906137c10 */ /* 0x000fcc00087fe4ff */
[----:B------:R-:W3:Y:S01]  /*05d0*/  LDG.E.64.CONSTANT R18, desc[UR14][R18.64] ;  /* 0x0000000e12127981 */ /* 0x000ee2000c1e9b00 */
[----:B------:R-:W-:-:S04]  /*05e0*/  IADD3 R3, R11, 0x2800, RZ ;  /* 0x000028000b037810 */ /* 0x000fc80007ffe0ff */
[----:B------:R-:W-:Y:S02]  /*05f0*/  IADD3 R3, P1, R3, R2, RZ ;  /* 0x0000000203037210 */ /* 0x000fe40007f3e0ff */
[----:B------:R-:W-:Y:S02]  /*0600*/  IADD3 R22, P0, R9, UR12, RZ ;  /* 0x0000000c09167c10 */ /* 0x000fe4000ff1e0ff */
[C---:B------:R-:W-:Y:S01]  /*0610*/  SHF.L.U32 R38, R3.reuse, 0x1, RZ ;  /* 0x0000000103267819 */ /* 0x040fe200000006ff */
[----:B------:R-:W-:Y:S01]  /*0620*/  IMAD.X R4, RZ, RZ, R0, P1 ;  /* 0x000000ffff047224 */ /* 0x000fe200008e0600 */
[----:B------:R-:W-:Y:S02]  /*0630*/  IADD3.X R23, R10, UR13, RZ, P0, !PT ;  /* 0x0000000d0a177c10 */ /* 0x000fe400087fe4ff */
[----:B------:R-:W-:Y:S02]  /*0640*/  IADD3 R26, P0, R38, UR8, RZ ;  /* 0x00000008261a7c10 */ /* 0x000fe4000ff1e0ff */
[----:B------:R-:W-:-:S02]  /*0650*/  SHF.L.U64.HI R4, R3, 0x1, R4 ;  /* 0x0000000103047819 */ /* 0x000fc40000010204 */
[----:B------:R-:W3:Y:S02]  /*0660*/  LDG.E.64.CONSTANT R22, desc[UR14][R22.64] ;  /* 0x0000000e16167981 */ /* 0x000ee4000c1e9b00 */
[----:B------:R-:W-:-:S06]  /*0670*/  IADD3.X R27, R4, UR9, RZ, P0, !PT ;  /* 0x00000009041b7c10 */ /* 0x000fcc00087fe4ff */
[----:B------:R-:W3:Y:S01]  /*0680*/  LDG.E.64.CONSTANT R26, desc[UR14][R26.64] ;  /* 0x0000000e1a1a7981 */ /* 0x000ee2000c1e9b00 */
[----:B------:R-:W-:Y:S02]  /*0690*/  IADD3 R34, P0, R34, UR12, RZ ;  /* 0x0000000c22227c10 */ /* 0x000fe4000ff1e0ff */
[----:B------:R-:W-:Y:S02]  /*06a0*/  IADD3 R3, R11, 0x3c00, RZ ;  /* 0x00003c000b037810 */ /* 0x000fe40007ffe0ff */
[----:B------:R-:W-:Y:S02]  /*06b0*/  IADD3.X R35, R6, UR13, RZ, P0, !PT ;  /* 0x0000000d06237c10 */ /* 0x000fe400087fe4ff */
[----:B------:R-:W-:-:S04]  /*06c0*/  IADD3 R3, P0, R3, R2, RZ ;  /* 0x0000000203037210 */ /* 0x000fc80007f1e0ff */
[----:B------:R-:W-:Y:S01]  /*06d0*/  IADD3.X R0, RZ, R0, RZ, P0, !PT ;  /* 0x00000000ff007210 */ /* 0x000fe200007fe4ff */
[----:B------:R-:W3:Y:S01]  /*06e0*/  LDG.E.64.CONSTANT R34, desc[UR14][R34.64] ;  /* 0x0000000e22227981 */ /* 0x000ee2000c1e9b00 */
[C---:B------:R-:W-:Y:S02]  /*06f0*/  SHF.L.U32 R40, R3.reuse, 0x1, RZ ;  /* 0x0000000103287819 */ /* 0x040fe400000006ff */
[----:B------:R-:W-:Y:S02]  /*0700*/  SHF.L.U64.HI R0, R3, 0x1, R0 ;  /* 0x0000000103007819 */ /* 0x000fe40000010200 */
[----:B------:R-:W-:Y:S01]  /*0710*/  IADD3 R36, P0, R40, UR8, RZ ;  /* 0x0000000828247c10 */ /* 0x000fe2000ff1e0ff */
[----:B------:R-:W-:-:S03]  /*0720*/  ULDC UR8, c[0x0][0x250] ;  /* 0x0000940000087ab9 */ /* 0x000fc60000000800 */
[----:B------:R-:W-:-:S06]  /*0730*/  IADD3.X R37, R0, UR9, RZ, P0, !PT ;  /* 0x0000000900257c10 */ /* 0x000fcc00087fe4ff */
[----:B------:R-:W3:Y:S01]  /*0740*/  LDG.E.64.CONSTANT R36, desc[UR14][R36.64] ;  /* 0x0000000e24247981 */ /* 0x000ee2000c1e9b00 */
[----:B------:R-:W-:-:S04]  /*0750*/  IADD3 R38, P0, R38, UR12, RZ ;  /* 0x0000000c26267c10 */ /* 0x000fc8000ff1e0ff */
[----:B------:R-:W-:-:S06]  /*0760*/  IADD3.X R39, R4, UR13, RZ, P0, !PT ;  /* 0x0000000d04277c10 */ /* 0x000fcc00087fe4ff */
[----:B------:R-:W3:Y:S01]  /*0770*/  LDG.E.64.CONSTANT R38, desc[UR14][R38.64] ;  /* 0x0000000e26267981 */ /* 0x000ee2000c1e9b00 */
[----:B------:R-:W-:-:S04]  /*0780*/  IADD3 R40, P0, R40, UR12, RZ ;  /* 0x0000000c28287c10 */ /* 0x000fc8000ff1e0ff */
[----:B------:R-:W-:-:S06]  /*0790*/  IADD3.X R41, R0, UR13, RZ, P0, !PT ;  /* 0x0000000d00297c10 */ /* 0x000fcc00087fe4ff */
[----:B------:R-:W3:Y:S01]  /*07a0*/  LDG.E.64.CONSTANT R40, desc[UR14][R40.64] ;  /* 0x0000000e28287981 */ /* 0x000ee2000c1e9b00 */
[----:B--2---:R-:W-:-:S06]  /*07b0*/  FADD.FTZ R11, R13, UR8 ;  /* 0x000000080d0b7e21 */ /* 0x004fcc0008010000 */
[----:B------:R-:W0:Y:S01]  /*07c0*/  MUFU.RSQ R11, R11 ;  /* 0x0000000b000b7308 */ /* 0x000e220000001400 */
[--C-:B-----5:R-:W-:Y:S02]  /*07d0*/  HADD2.F32 R25, -RZ, R20.reuse.H1_H1 ;  /* 0x30000014ff197230 */ /* 0x120fe40000004100 */
[----:B------:R-:W-:-:S03]  /*07e0*/  HADD2.F32 R3, -RZ, R20.H0_H0 ;  /* 0x20000014ff037230 */ /* 0x000fc60000004100 */
[C---:B------:R-:W-:Y:S01]  /*07f0*/  FADD.FTZ R2, -R12.reuse, R25 ;  /* 0x000000190c027221 */ /* 0x040fe20000010100 */
[--C-:B------:R-:W-:Y:S02]  /*0800*/  HADD2.F32 R25, -RZ, R21.reuse.H0_H0 ;  /* 0x20000015ff197230 */ /* 0x100fe40000004100 */
[----:B------:R-:W-:Y:S02]  /*0810*/  HADD2.F32 R21, -RZ, R21.H1_H1 ;  /* 0x30000015ff157230 */ /* 0x000fe40000004100 */
[C---:B------:R-:W-:Y:S01]  /*0820*/  FADD.FTZ R0, -R12.reuse, R3 ;  /* 0x000000030c007221 */ /* 0x040fe20000010100 */
[----:B----4-:R-:W-:Y:S02]  /*0830*/  HADD2.F32 R52, -RZ, R54.H0_H0 ;  /* 0x20000036ff347230 */ /* 0x010fe40000004100 */
[----:B------:R-:W-:Y:S01]  /*0840*/  FADD.FTZ R4, -R12, R25 ;  /* 0x000000190c047221 */ /* 0x000fe20000010100 */
[----:B---3--:R-:W-:Y:S02]  /*0850*/  HADD2.F32 R13, -RZ, R16.H1_H1 ;  /* 0x30000010ff0d7230 */ /* 0x008fe40000004100 */
[----:B0-----:R-:W-:Y:S01]  /*0860*/  FMUL.FTZ R2, R11, R2 ;  /* 0x000000020b027220 */ /* 0x001fe20000410000 */
[----:B------:R-:W-:-:S02]  /*0870*/  HADD2.F32 R54, -RZ, R54.H1_H1 ;  /* 0x30000036ff367230 */ /* 0x000fc40000004100 */
[----:B------:R-:W-:Y:S01]  /*0880*/  FADD.FTZ R6, -R12, R21 ;  /* 0x000000150c067221 */ /* 0x000fe20000010100 */
[----:B------:R-:W-:Y:S02]  /*0890*/  HADD2.F32 R3, -RZ, R16.H0_H0 ;  /* 0x20000010ff037230 */ /* 0x000fe40000004100 */
[C---:B------:R-:W-:Y:S01]  /*08a0*/  FMUL.FTZ R0, R11.reuse, R0 ;  /* 0x000000000b007220 */ /* 0x040fe20000410000 */
[----:B------:R-:W-:Y:S02]  /*08b0*/  HADD2.F32 R15, -RZ, R17.H0_H0 ;  /* 0x20000011ff0f7230 */ /* 0x000fe40000004100 */
[----:B------:R-:W-:Y:S01]  /*08c0*/  FMUL.FTZ R4, R11, R4 ;  /* 0x000000040b047220 */ /* 0x000fe20000410000 */
[----:B------:R-:W-:Y:S02]  /*08d0*/  HADD2.F32 R58, -RZ, R55.H0_H0 ;  /* 0x20000037ff3a7230 */ /* 0x000fe40000004100 */
[----:B------:R-:W-:Y:S01]  /*08e0*/  FFMA.FTZ R30, R2, R13, R54 ;  /* 0x0000000d021e7223 */ /* 0x000fe20000010036 */
[----:B------:R-:W-:-:S02]  /*08f0*/  HADD2.F32 R17, -RZ, R17.H1_H1 ;  /* 0x30000011ff117230 */ /* 0x000fc40000004100 */
[----:B------:R-:W-:Y:S01]  /*0900*/  FMUL.FTZ R6, R11, R6 ;  /* 0x000000060b067220 */ /* 0x000fe20000410000 */
[----:B------:R-:W-:Y:S02]  /*0910*/  HADD2.F32 R56, -RZ, R55.H1_H1 ;  /* 0x30000037ff387230 */ /* 0x000fe40000004100 */
[----:B------:R-:W-:Y:S01]  /*0920*/  FFMA.FTZ R24, R0, R3, R52 ;  /* 0x0000000300187223 */ /* 0x000fe20000010034 */
[----:B------:R-:W-:Y:S01]  /*0930*/  FFMA.FTZ R32, R4, R15, R58 ;  /* 0x0000000f04207223 */ /* 0x000fe2000001003a */
[----:B------:R-:W-:Y:S01]  /*0940*/  FMUL.FTZ R16, R30, -1.4426950216293334961 ;  /* 0xbfb8aa3b1e107820 */ /* 0x000fe20000410000 */
[----:B------:R-:W-:Y:S01]  /*0950*/  FFMA.FTZ R45, R6, R17, R56 ;  /* 0x00000011062d7223 */ /* 0x000fe20000010038 */
[----:B------:R-:W-:Y:S01]  /*0960*/  FMUL.FTZ R20, R24, -1.4426950216293334961 ;  /* 0xbfb8aa3b18147820 */ /* 0x000fe20000410000 */
[--C-:B------:R-:W-:Y:S02]  /*0970*/  HADD2.F32 R29, -RZ, R18.reuse.H0_H0 ;  /* 0x20000012ff1d7230 */ /* 0x100fe40000004100 */
[----:B------:R-:W-:-:S02]  /*0980*/  HADD2.F32 R21, -RZ, R18.H1_H1 ;  /* 0x30000012ff157230 */ /* 0x000fc40000004100 */
[----:B------:R-:W-:Y:S01]  /*0990*/  FMUL.FTZ R18, R32, -1.4426950216293334961 ;  /* 0xbfb8aa3b20127820 */ /* 0x000fe20000410000 */
[----:B------:R-:W0:Y:S01]  /*09a0*/  MUFU.EX2 R25, R16 ;  /* 0x0000001000197308 */ /* 0x000e220000000800 */
[----:B------:R-:W-:-:S07]  /*09b0*/  FMUL.FTZ R28, R45, -1.4426950216293334961 ;  /* 0xbfb8aa3b2d1c7820 */ /* 0x000fce0000410000 */
[----:B------:R-:W1:Y:S08]  /*09c0*/  MUFU.EX2 R20, R20 ;  /* 0x0000001400147308 */ /* 0x000e700000000800 */
[----:B------:R-:W2:Y:S08]  /*09d0*/  MUFU.EX2 R18, R18 ;  /* 0x0000001200127308 */ /* 0x000eb00000000800 */
[----:B------:R-:W3:Y:S01]  /*09e0*/  MUFU.EX2 R28, R28 ;  /* 0x0000001c001c7308 */ /* 0x000ee20000000800 */
[----:B0-----:R-:W-:Y:S01]  /*09f0*/  FADD.FTZ R49, R25, 1 ;  /* 0x3f80000019317421 */ /* 0x001fe20000010000 */
[----:B------:R-:W-:Y:S01]  /*0a00*/  FADD.FTZ R46, -R12, R21 ;  /* 0x000000150c2e7221 */ /* 0x000fe20000010100 */
[----:B-1----:R-:W-:Y:S01]  /*0a10*/  FADD.FTZ R20, R20, 1 ;  /* 0x3f80000014147421 */ /* 0x002fe20000010000 */
[----:B------:R-:W-:-:S02]  /*0a20*/  HADD2.F32 R25, -RZ, R19.H0_H0 ;  /* 0x20000013ff197230 */ /* 0x000fc40000004100 */
[----:B------:R-:W-:Y:S01]  /*0a30*/  FMUL.FTZ R16, R11, R46 ;  /* 0x0000002e0b107220 */ /* 0x000fe20000410000 */
[----:B------:R-:W-:Y:S01]  /*0a40*/  HADD2.F32 R19, -RZ, R19.H1_H1 ;  /* 0x30000013ff137230 */ /* 0x000fe20000004100 */
[----:B------:R-:W0:Y:S01]  /*0a50*/  MUFU.RCP R49, R49 ;  /* 0x0000003100317308 */ /* 0x000e220000001000 */
[----:B--2---:R-:W-:Y:S01]  /*0a60*/  FADD.FTZ R47, R18, 1 ;  /* 0x3f800000122f7421 */ /* 0x004fe20000010000 */
[C---:B------:R-:W-:Y:S01]  /*0a70*/  FADD.FTZ R14, -R12.reuse, R29 ;  /* 0x0000001d0c0e7221 */ /* 0x040fe20000010100 */
[----:B------:R-:W-:-:S05]  /*0a80*/  FADD.FTZ R18, -R12, R25 ;  /* 0x000000190c127221 */ /* 0x000fca0000010100 */
[----:B------:R1:W2:Y:S01]  /*0a90*/  MUFU.RCP R48, R20 ;  /* 0x0000001400307308 */ /* 0x0002a20000001000 */
[----:B---3--:R-:W-:Y:S01]  /*0aa0*/  FADD.FTZ R46, R28, 1 ;  /* 0x3f8000001c2e7421 */ /* 0x008fe20000010000 */
[----:B------:R-:W-:Y:S01]  /*0ab0*/  FADD.FTZ R28, -R12, R19 ;  /* 0x000000130c1c7221 */ /* 0x000fe20000010100 */
[C---:B------:R-:W-:Y:S01]  /*0ac0*/  FMUL.FTZ R14, R11.reuse, R14 ;  /* 0x0000000e0b0e7220 */ /* 0x040fe20000410000 */
[----:B------:R-:W-:Y:S01]  /*0ad0*/  FMUL.FTZ R18, R11, R18 ;  /* 0x000000120b127220 */ /* 0x000fe20000410000 */
[----:B------:R-:W-:-:S03]  /*0ae0*/  FFMA.FTZ R21, R13, R16, R54 ;  /* 0x000000100d157223 */ /* 0x000fc60000010036 */
[----:B------:R-:W3:Y:S01]  /*0af0*/  MUFU.RCP R47, R47 ;  /* 0x0000002f002f7308 */ /* 0x000ee20000001000 */
[----:B-1----:R-:W-:Y:S01]  /*0b00*/  FMUL.FTZ R20, R11, R28 ;  /* 0x0000001c0b147220 */ /* 0x002fe20000410000 */
[----:B------:R-:W-:Y:S01]  /*0b10*/  FFMA.FTZ R29, R3, R14, R52 ;  /* 0x0000000e031d7223 */ /* 0x000fe20000010034 */
[----:B------:R-:W-:-:S05]  /*0b20*/  FFMA.FTZ R25, R15, R18, R58 ;  /* 0x000000120f197223 */ /* 0x000fca000001003a */
[----:B------:R-:W1:Y:S01]  /*0b30*/  MUFU.RCP R46, R46 ;  /* 0x0000002e002e7308 */ /* 0x000e620000001000 */
[----:B------:R-:W-:Y:S01]  /*0b40*/  FMUL.FTZ R33, R21, -1.4426950216293334961 ;  /* 0xbfb8aa3b15217820 */ /* 0x000fe20000410000 */
[----:B------:R-:W-:Y:S01]  /*0b50*/  FFMA.FTZ R19, R17, R20, R56 ;  /* 0x0000001411137223 */ /* 0x000fe20000010038 */
[----:B------:R-:W-:Y:S01]  /*0b60*/  FMUL.FTZ R43, R29, -1.4426950216293334961 ;  /* 0xbfb8aa3b1d2b7820 */ /* 0x000fe20000410000 */
[----:B------:R-:W-:Y:S01]  /*0b70*/  FMUL.FTZ R31, R25, -1.4426950216293334961 ;  /* 0xbfb8aa3b191f7820 */ /* 0x000fe20000410000 */
[----:B0-----:R-:W-:Y:S01]  /*0b80*/  FADD.FTZ R53, -R49, 1 ;  /* 0x3f80000031357421 */ /* 0x001fe20000010100 */
[----:B------:R-:W-:Y:S01]  /*0b90*/  FMUL.FTZ R28, R19, -1.4426950216293334961 ;  /* 0xbfb8aa3b131c7820 */ /* 0x000fe20000410000 */
[----:B--2---:R-:W-:Y:S01]  /*0ba0*/  FADD.FTZ R51, -R48, 1 ;  /* 0x3f80000030337421 */ /* 0x004fe20000010100 */
[----:B------:R-:W0:Y:S01]  /*0bb0*/  MUFU.EX2 R33, R33 ;  /* 0x0000002100217308 */ /* 0x000e220000000800 */
[----:B------:R-:W-:Y:S01]  /*0bc0*/  FFMA.FTZ R30, R30, R53, 1 ;  /* 0x3f8000001e1e7423 */ /* 0x000fe20000010035 */
[----:B---3--:R-:W-:Y:S01]  /*0bd0*/  FADD.FTZ R53, -R47, 1 ;  /* 0x3f8000002f357421 */ /* 0x008fe20000010100 */
[----:B------:R-:W-:-:S05]  /*0be0*/  FFMA.FTZ R51, R24, R51, 1 ;  /* 0x3f80000018337423 */ /* 0x000fca0000010033 */
[----:B------:R-:W2:Y:S01]  /*0bf0*/  MUFU.EX2 R43, R43 ;  /* 0x0000002b002b7308 */ /* 0x000ea20000000800 */
[----:B-1----:R-:W-:Y:S01]  /*0c00*/  FADD.FTZ R24, -R46, 1 ;  /* 0x3f8000002e187421 */ /* 0x002fe20000010100 */
[----:B------:R-:W-:-:S06]  /*0c10*/  FFMA.FTZ R32, R32, R53, 1 ;  /* 0x3f80000020207423 */ /* 0x000fcc0000010035 */
[----:B------:R-:W1:Y:S01]  /*0c20*/  MUFU.EX2 R31, R31 ;  /* 0x0000001f001f7308 */ /* 0x000e620000000800 */
[----:B------:R-:W-:Y:S01]  /*0c30*/  FFMA.FTZ R53, R45, R24, 1 ;  /* 0x3f8000002d357423 */ /* 0x000fe20000010018 */
[----:B------:R-:W-:-:S06]  /*0c40*/  HADD2.F32 R24, -RZ, R22.H0_H0 ;  /* 0x20000016ff187230 */ /* 0x000fcc0000004100 */
[----:B------:R-:W3:Y:S01]  /*0c50*/  MUFU.EX2 R28, R28 ;  /* 0x0000001c001c7308 */ /* 0x000ee20000000800 */
[----:B------:R-:W-:Y:S01]  /*0c60*/  FMUL.FTZ R51, R48, R51 ;  /* 0x0000003330337220 */ /* 0x000fe20000410000 */
[----:B------:R-:W-:Y:S01]  /*0c70*/  FMUL.FTZ R49, R49, R30 ;  /* 0x0000001e31317220 */ /* 0x000fe20000410000 */
[----:B------:R-:W-:Y:S01]  /*0c80*/  FMUL.FTZ R30, R47, R32 ;  /* 0x000000202f1e7220 */ /* 0x000fe20000410000 */
[----:B------:R-:W-:Y:S02]  /*0c90*/  HADD2.F32 R32, -RZ, R22.H1_H1 ;  /* 0x30000016ff207230 */ /* 0x000fe40000004100 */
[----:B------:R-:W-:Y:S01]  /*0ca0*/  FMUL.FTZ R22, R24, R51 ;  /* 0x0000003318167220 */ /* 0x000fe20000410000 */
[----:B------:R-:W-:Y:S02]  /*0cb0*/  HADD2.F32 R51, -RZ, R26.H0_H0 ;  /* 0x2000001aff337230 */ /* 0x000fe40000004100 */
[----:B0-----:R-:W-:Y:S01]  /*0cc0*/  FADD.FTZ R45, R33, 1 ;  /* 0x3f800000212d7421 */ /* 0x001fe20000010000 */
[----:B--2---:R-:W-:Y:S01]  /*0cd0*/  FADD.FTZ R43, R43, 1 ;  /* 0x3f8000002b2b7421 */ /* 0x004fe20000010000 */
[----:B-1----:R-:W-:Y:S01]  /*0ce0*/  FADD.FTZ R47, R31, 1 ;  /* 0x3f8000001f2f7421 */ /* 0x002fe20000010000 */
[----:B------:R-:W-:Y:S01]  /*0cf0*/  FMUL.FTZ R24, R32, R49 ;  /* 0x0000003120187220 */ /* 0x000fe20000410000 */
[----:B------:R-:W-:-:S02]  /*0d00*/  HADD2.F32 R31, -RZ, R23.H0_H0 ;  /* 0x20000017ff1f7230 */ /* 0x000fc40000004100 */
[----:B------:R-:W-:Y:S01]  /*0d10*/  FADD.FTZ R32, -R12, R51 ;  /* 0x000000330c207221 */ /* 0x000fe20000010100 */
[----:B------:R-:W-:Y:S01]  /*0d20*/  HADD2.F32 R33, -RZ, R23.H1_H1 ;  /* 0x30000017ff217230 */ /* 0x000fe20000004100 */
[----:B------:R-:W0:Y:S01]  /*0d30*/  MUFU.RCP R45, R45 ;  /* 0x0000002d002d7308 */ /* 0x000e220000001000 */
[----:B------:R-:W-:Y:S01]  /*0d40*/  FMUL.FTZ R46, R46, R53 ;  /* 0x000000352e2e7220 */ /* 0x000fe20000410000 */
[----:B---3--:R-:W-:Y:S01]  /*0d50*/  FADD.FTZ R23, R28, 1 ;  /* 0x3f8000001c177421 */ /* 0x008fe20000010000 */
[----:B------:R-:W-:Y:S01]  /*0d60*/  FMUL.FTZ R28, R11, R32 ;  /* 0x000000200b1c7220 */ /* 0x000fe20000410000 */
[----:B------:R-:W-:Y:S02]  /*0d70*/  HADD2.F32 R49, -RZ, R26.H1_H1 ;  /* 0x3000001aff317230 */ /* 0x000fe40000004100 */
[----:B------:R-:W-:Y:S02]  /*0d80*/  FMUL.FTZ R26, R31, R30 ;  /* 0x0000001e1f1a7220 */ /* 0x000fe40000410000 */
[----:B------:R-:W1:Y:S01]  /*0d90*/  MUFU.RCP R43, R43 ;  /* 0x0000002b002b7308 */ /* 0x000e620000001000 */
[----:B------:R-:W-:Y:S01]  /*0da0*/  FMUL.FTZ R30, R33, R46 ;  /* 0x0000002e211e7220 */ /* 0x000fe20000410000 */
[----:B------:R-:W-:Y:S01]  /*0db0*/  FFMA.FTZ R33, R3, R28, R52 ;  /* 0x0000001c03217223 */ /* 0x000fe20000010034 */
[----:B------:R-:W-:-:S05]  /*0dc0*/  FADD.FTZ R32, -R12, R49 ;  /* 0x000000310c207221 */ /* 0x000fca0000010100 */
[----:B------:R-:W2:Y:S01]  /*0dd0*/  MUFU.RCP R23, R23 ;  /* 0x0000001700177308 */ /* 0x000ea20000001000 */
[----:B------:R-:W-:Y:S01]  /*0de0*/  FMUL.FTZ R49, R33, -1.4426950216293334961 ;  /* 0xbfb8aa3b21317820 */ /* 0x000fe20000410000 */
[----:B------:R-:W-:-:S06]  /*0df0*/  HADD2.F32 R31, -RZ, R27.H0_H0 ;  /* 0x2000001bff1f7230 */ /* 0x000fcc0000004100 */
[----:B------:R-:W3:Y:S01]  /*0e00*/  MUFU.RCP R47, R47 ;  /* 0x0000002f002f7308 */ /* 0x000ee20000001000 */
[----:B------:R-:W-:Y:S01]  /*0e10*/  FADD.FTZ R46, -R12, R31 ;  /* 0x0000001f0c2e7221 */ /* 0x000fe20000010100 */
[----:B0-----:R-:W-:Y:S01]  /*0e20*/  FADD.FTZ R50, -R45, 1 ;  /* 0x3f8000002d327421 */ /* 0x001fe20000010100 */
[----:B-1----:R-:W-:-:S05]  /*0e30*/  FADD.FTZ R48, -R43, 1 ;  /* 0x3f8000002b307421 */ /* 0x002fca0000010100 */
[----:B------:R-:W0:Y:S01]  /*0e40*/  MUFU.EX2 R49, R49 ;  /* 0x0000003100317308 */ /* 0x000e220000000800 */
[----:B------:R-:W-:Y:S01]  /*0e50*/  FMUL.FTZ R46, R11, R46 ;  /* 0x0000002e0b2e7220 */ /* 0x000fe20000410000 */
[----:B------:R-:W-:Y:S01]  /*0e60*/  FFMA.FTZ R50, R21, R50, 1 ;  /* 0x3f80000015327423 */ /* 0x000fe20000010032 */
[----:B------:R-:W-:Y:S01]  /*0e70*/  FMUL.FTZ R32, R11, R32 ;  /* 0x000000200b207220 */ /* 0x000fe20000410000 */
[----:B--2---:R-:W-:Y:S01]  /*0e80*/  FADD.FTZ R21, -R23, 1 ;  /* 0x3f80000017157421 */ /* 0x004fe20000010100 */
[----:B------:R-:W-:Y:S01]  /*0e90*/  FFMA.FTZ R48, R29, R48, 1 ;  /* 0x3f8000001d307423 */ /* 0x000fe20000010030 */
[----:B------:R-:W-:Y:S01]  /*0ea0*/  FFMA.FTZ R31, R15, R46, R58 ;  /* 0x0000002e0f1f7223 */ /* 0x000fe2000001003a */
[----:B------:R-:W-:Y:S01]  /*0eb0*/  FFMA.FTZ R29, R13, R32, R54 ;  /* 0x000000200d1d7223 */ /* 0x000fe20000010036 */
[----:B------:R-:W-:Y:S01]  /*0ec0*/  FFMA.FTZ R51, R19, R21, 1 ;  /* 0x3f80000013337423 */ /* 0x000fe20000010015 */
[----:B------:R-:W-:Y:S02]  /*0ed0*/  HADD2.F32 R27, -RZ, R27.H1_H1 ;  /* 0x3000001bff1b7230 */ /* 0x000fe40000004100 */
[----:B---3--:R-:W-:Y:S01]  /*0ee0*/  FADD.FTZ R60, -R47, 1 ;  /* 0x3f8000002f3c7421 */ /* 0x008fe20000010100 */
[----:B------:R-:W-:Y:S01]  /*0ef0*/  FMUL.FTZ R19, R43, R48 ;  /* 0x000000302b137220 */ /* 0x000fe20000410000 */
[----:B------:R-:W-:Y:S01]  /*0f00*/  FMUL.FTZ R43, R31, -1.4426950216293334961 ;  /* 0xbfb8aa3b1f2b7820 */ /* 0x000fe20000410000 */
[----:B------:R-:W-:Y:S01]  /*0f10*/  FMUL.FTZ R53, R29, -1.4426950216293334961 ;  /* 0xbfb8aa3b1d357820 */ /* 0x000fe20000410000 */
[----:B------:R-:W-:Y:S01]  /*0f20*/  FFMA.FTZ R60, R25, R60, 1 ;  /* 0x3f800000193c7423 */ /* 0x000fe2000001003c */
[----:B------:R-:W-:Y:S01]  /*0f30*/  FMUL.FTZ R21, R45, R50 ;  /* 0x000000322d157220 */ /* 0x000fe20000410000 */
[----:B------:R-:W-:Y:S01]  /*0f40*/  FADD.FTZ R48, -R12, R27 ;  /* 0x0000001b0c307221 */ /* 0x000fe20000010100 */
[----:B------:R-:W-:Y:S01]  /*0f50*/  FMUL.FTZ R45, R23, R51 ;  /* 0x00000033172d7220 */ /* 0x000fe20000410000 */
[----:B0-----:R-:W-:Y:S01]  /*0f60*/  FADD.FTZ R51, R49, 1 ;  /* 0x3f80000031337421 */ /* 0x001fe20000010000 */
[----:B------:R-:W0:Y:S01]  /*0f70*/  MUFU.EX2 R25, R53 ;  /* 0x0000003500197308 */ /* 0x000e220000000800 */
[----:B------:R-:W-:Y:S01]  /*0f80*/  FMUL.FTZ R47, R47, R60 ;  /* 0x0000003c2f2f7220 */ /* 0x000fe20000410000 */
[----:B------:R-:W-:Y:S01]  /*0f90*/  FMUL.FTZ R48, R11, R48 ;  /* 0x000000300b307220 */ /* 0x000fe20000410000 */
[----:B------:R-:W-:-:S02]  /*0fa0*/  HADD2.F32 R50, -RZ, R34.H0_H0 ;  /* 0x20000022ff327230 */ /* 0x000fc40000004100 */
[----:B------:R-:W-:-:S03]  /*0fb0*/  HADD2.F32 R60, -RZ, R34.H1_H1 ;  /* 0x30000022ff3c7230 */ /* 0x000fc60000004100 */
[----:B------:R-:W1:Y:S01]  /*0fc0*/  MUFU.EX2 R43, R43 ;  /* 0x0000002b002b7308 */ /* 0x000e620000000800 */
[----:B------:R-:W-:Y:S01]  /*0fd0*/  FFMA.FTZ R27, R17, R48, R56 ;  /* 0x00000030111b7223 */ /* 0x000fe20000010038 */
[----:B------:R-:W-:-:S06]  /*0fe0*/  HADD2.F32 R49, -RZ, R35.H0_H0 ;  /* 0x20000023ff317230 */ /* 0x000fcc0000004100 */
[----:B------:R-:W2:Y:S01]  /*0ff0*/  MUFU.RCP R34, R51 ;  /* 0x0000003300227308 */ /* 0x000ea20000001000 */
[----:B------:R-:W-:Y:S01]  /*1000*/  FMUL.FTZ R55, R27, -1.4426950216293334961 ;  /* 0xbfb8aa3b1b377820 */ /* 0x000fe20000410000 */
[----:B------:R-:W-:Y:S01]  /*1010*/  FMUL.FTZ R23, R50, R19 ;  /* 0x0000001332177220 */ /* 0x000fe20000410000 */
[----:B------:R-:W-:Y:S01]  /*1020*/  FMUL.FTZ R19, R49, R47 ;  /* 0x0000002f31137220 */ /* 0x000fe20000410000 */
[----:B------:R-:W-:Y:S01]  /*1030*/  FMUL.FTZ R47, R3, R22 ;  /* 0x00000016032f7220 */ /* 0x000fe20000410000 */
[----:B------:R-:W-:Y:S02]  /*1040*/  HADD2.F32 R50, -RZ, R35.H1_H1 ;  /* 0x30000023ff327230 */ /* 0x000fe40000004100 */
[----:B------:R-:W-:Y:S01]  /*1050*/  FMUL.FTZ R35, R13, R24 ;  /* 0x000000180d237220 */ /* 0x000fe20000410000 */
[--C-:B------:R-:W-:Y:S01]  /*1060*/  HADD2.F32 R57, -RZ, R36.reuse.H0_H0 ;  /* 0x20000024ff397230 */ /* 0x100fe20000004100 */
[----:B------:R3:W4:Y:S01]  /*1070*/  MUFU.EX2 R49, R55 ;  /* 0x0000003700317308 */ /* 0x0007220000000800 */
[----:B------:R-:W-:Y:S01]  /*1080*/  FFMA.FTZ R47, R0, R47, RZ ;  /* 0x0000002f002f7223 */ /* 0x000fe200000100ff */
[----:B0-----:R-:W-:Y:S01]  /*1090*/  FADD.FTZ R53, R25, 1 ;  /* 0x3f80000019357421 */ /* 0x001fe20000010000 */
[----:B-1----:R-:W-:Y:S01]  /*10a0*/  FADD.FTZ R43, R43, 1 ;  /* 0x3f8000002b2b7421 */ /* 0x002fe20000010000 */
[----:B------:R-:W-:Y:S01]  /*10b0*/  FMUL.FTZ R25, R50, R45 ;  /* 0x0000002d32197220 */ /* 0x000fe20000410000 */
[----:B------:R-:W-:Y:S01]  /*10c0*/  FMUL.FTZ R21, R60, R21 ;  /* 0x000000153c157220 */ /* 0x000fe20000410000 */
[----:B------:R-:W-:Y:S01]  /*10d0*/  FADD.FTZ R50, -R12, R57 ;  /* 0x000000390c327221 */ /* 0x000fe20000010100 */
[----:B------:R-:W-:Y:S01]  /*10e0*/  FFMA.FTZ R47, R2, R35, R47 ;  /* 0x00000023022f7223 */ /* 0x000fe2000001002f */
[----:B--2---:R-:W-:Y:S01]  /*10f0*/  FADD.FTZ R60, -R34, 1 ;  /* 0x3f800000223c7421 */ /* 0x004fe20000010100 */
[----:B------:R-:W0:Y:S01]  /*1100*/  MUFU.RCP R35, R53 ;  /* 0x0000003500237308 */ /* 0x000e220000001000 */
[----:B------:R-:W-:Y:S01]  /*1110*/  FMUL.FTZ R50, R11, R50 ;  /* 0x000000320b327220 */ /* 0x000fe20000410000 */
[----:B---3--:R-:W-:-:S02]  /*1120*/  HADD2.F32 R55, -RZ, R36.H1_H1 ;  /* 0x30000024ff377230 */ /* 0x008fc40000004100 */
[----:B------:R-:W-:-:S04]  /*1130*/  FFMA.FTZ R51, R33, R60, 1 ;  /* 0x3f80000021337423 */ /* 0x000fc8000001003c */
[----:B------:R-:W1:Y:S01]  /*1140*/  MUFU.RCP R43, R43 ;  /* 0x0000002b002b7308 */ /* 0x000e620000001000 */
[----:B------:R-:W-:Y:S01]  /*1150*/  FFMA.FTZ R33, R3, R50, R52 ;  /* 0x0000003203217223 */ /* 0x000fe20000010034 */
[----:B------:R-:W-:Y:S01]  /*1160*/  FMUL.FTZ R36, R34, R51 ;  /* 0x0000003322247220 */ /* 0x000fe20000410000 */
[C---:B------:R-:W-:Y:S01]  /*1170*/  FADD.FTZ R52, -R12.reuse, R55 ;  /* 0x000000370c347221 */ /* 0x040fe20000010100 */
[--C-:B------:R-:W-:Y:S02]  /*1180*/  HADD2.F32 R51, -RZ, R37.reuse.H0_H0 ;  /* 0x20000025ff337230 */ /* 0x100fe40000004100 */
[----:B------:R-:W-:Y:S02]  /*1190*/  HADD2.F32 R55, -RZ, R37.H1_H1 ;  /* 0x30000025ff377230 */ /* 0x000fe40000004100 */
[----:B----4-:R-:W-:Y:S01]  /*11a0*/  FADD.FTZ R37, R49, 1 ;  /* 0x3f80000031257421 */ /* 0x010fe20000010000 */
[----:B------:R-:W-:Y:S01]  /*11b0*/  FMUL.FTZ R45, R15, R26 ;  /* 0x0000001a0f2d7220 */ /* 0x000fe20000410000 */
[----:B------:R-:W-:Y:S01]  /*11c0*/  FMUL.FTZ R52, R11, R52 ;  /* 0x000000340b347220 */ /* 0x000fe20000410000 */
[----:B------:R-:W-:-:S02]  /*11d0*/  FADD.FTZ R51, -R12, R51 ;  /* 0x000000330c337221 */ /* 0x000fc40000010100 */
[----:B------:R-:W-:Y:S01]  /*11e0*/  FFMA.FTZ R45, R4, R45, R47 ;  /* 0x0000002d042d7223 */ /* 0x000fe2000001002f */
[----:B------:R-:W2:Y:S01]  /*11f0*/  MUFU.RCP R37, R37 ;  /* 0x0000002500257308 */ /* 0x000ea20000001000 */
[----:B------:R-:W-:Y:S01]  /*1200*/  FMUL.FTZ R47, R17, R30 ;  /* 0x0000001e112f7220 */ /* 0x000fe20000410000 */
[----:B0-----:R-:W-:Y:S01]  /*1210*/  FADD.FTZ R60, -R35, 1 ;  /* 0x3f800000233c7421 */ /* 0x001fe20000010100 */
[----:B------:R-:W-:Y:S01]  /*1220*/  FFMA.FTZ R34, R13, R52, R54 ;  /* 0x000000340d227223 */ /* 0x000fe20000010036 */
[----:B------:R-:W-:Y:S01]  /*1230*/  FMUL.FTZ R53, R33, -1.4426950216293334961 ;  /* 0xbfb8aa3b21357820 */ /* 0x000fe20000410000 */
[----:B------:R-:W-:Y:S01]  /*1240*/  FADD.FTZ R55, -R12, R55 ;  /* 0x000000370c377221 */ /* 0x000fe20000010100 */
[----:B------:R-:W-:Y:S01]  /*1250*/  FMUL.FTZ R54, R11, R51 ;  /* 0x000000330b367220 */ /* 0x000fe20000410000 */
[----:B-1----:R-:W-:Y:S01]  /*1260*/  FADD.FTZ R12, -R43, 1 ;  /* 0x3f8000002b0c7421 */ /* 0x002fe20000010100 */
[----:B------:R-:W-:Y:S01]  /*1270*/  FFMA.FTZ R45, R6, R47, R45 ;  /* 0x0000002f062d7223 */ /* 0x000fe2000001002d */
[----:B------:R-:W-:Y:S01]  /*1280*/  FFMA.FTZ R60, R29, R60, 1 ;  /* 0x3f8000001d3c7423 */ /* 0x000fe2000001003c */
[----:B------:R-:W0:Y:S01]  /*1290*/  MUFU.EX2 R47, R53 ;  /* 0x00000035002f7308 */ /* 0x000e220000000800 */
[----:B------:R-:W-:Y:S01]  /*12a0*/  FMUL.FTZ R29, R34, -1.4426950216293334961 ;  /* 0xbfb8aa3b221d7820 */ /* 0x000fe20000410000 */
[----:B------:R-:W-:Y:S01]  /*12b0*/  FFMA.FTZ R58, R15, R54, R58 ;  /* 0x000000360f3a7223 */ /* 0x000fe2000001003a */
[----:B------:R-:W-:Y:S01]  /*12c0*/  FFMA.FTZ R51, R31, R12, 1 ;  /* 0x3f8000001f337423 */ /* 0x000fe2000001000c */
[----:B------:R-:W-:Y:S01]  /*12d0*/  FMUL.FTZ R12, R11, R55 ;  /* 0x000000370b0c7220 */ /* 0x000fe20000410000 */
[----:B------:R-:W-:Y:S01]  /*12e0*/  FMUL.FTZ R31, R35, R60 ;  /* 0x0000003c231f7220 */ /* 0x000fe20000410000 */
[----:B------:R-:W-:Y:S01]  /*12f0*/  FMUL.FTZ R49, R58, -1.4426950216293334961 ;  /* 0xbfb8aa3b3a317820 */ /* 0x000fe20000410000 */
[----:B------:R-:W-:Y:S01]  /*1300*/  FMUL.FTZ R35, R3, R23 ;  /* 0x0000001703237220 */ /* 0x000fe20000410000 */
[----:B------:R-:W1:Y:S01]  /*1310*/  MUFU.EX2 R29, R29 ;  /* 0x0000001d001d7308 */ /* 0x000e620000000800 */
[----:B------:R-:W-:-:S02]  /*1320*/  FFMA.FTZ R56, R17, R12, R56 ;  /* 0x0000000c11387223 */ /* 0x000fc40000010038 */
[----:B------:R-:W-:Y:S01]  /*1330*/  FFMA.FTZ R35, R14, R35, R45 ;  /* 0x000000230e237223 */ /* 0x000fe2000001002d */
[----:B------:R-:W-:Y:S01]  /*1340*/  FMUL.FTZ R45, R43, R51 ;  /* 0x000000332b2d7220 */ /* 0x000fe20000410000 */
[----:B--2---:R-:W-:Y:S01]  /*1350*/  FADD.FTZ R60, -R37, 1 ;  /* 0x3f800000253c7421 */ /* 0x004fe20000010100 */
[----:B------:R-:W-:Y:S02]  /*1360*/  FMUL.FTZ R43, R56, -1.4426950216293334961 ;  /* 0xbfb8aa3b382b7820 */ /* 0x000fe40000410000 */
[----:B------:R-:W2:Y:S01]  /*1370*/  MUFU.EX2 R49, R49 ;  /* 0x0000003100317308 */ /* 0x000ea20000000800 */
[----:B------:R-:W-:Y:S01]  /*1380*/  FFMA.FTZ R60, R27, R60, 1 ;  /* 0x3f8000001b3c7423 */ /* 0x000fe2000001003c */
[----:B------:R-:W-:Y:S01]  /*1390*/  FMUL.FTZ R27, R13, R21 ;  /* 0x000000150d1b7220 */ /* 0x000fe20000410000 */
[----:B0-----:R-:W-:Y:S01]  /*13a0*/  FADD.FTZ R53, R47, 1 ;  /* 0x3f8000002f357421 */ /* 0x001fe20000010000 */
[----:B------:R-:W-:Y:S02]  /*13b0*/  HADD2.F32 R51, -RZ, R38.H0_H0 ;  /* 0x20000026ff337230 */ /* 0x000fe40000004100 */
[----:B------:R-:W-:-:S02]  /*13c0*/  FMUL.FTZ R47, R37, R60 ;  /* 0x0000003c252f7220 */ /* 0x000fc40000410000 */
[----:B------:R-:W0:Y:S01]  /*13d0*/  MUFU.EX2 R43, R43 ;  /* 0x0000002b002b7308 */ /* 0x000e220000000800 */
[----:B------:R-:W-:Y:S01]  /*13e0*/  FFMA.FTZ R27, R16, R27, R35 ;  /* 0x0000001b101b7223 */ /* 0x000fe20000010023 */
[----:B------:R-:W-:Y:S01]  /*13f0*/  FMUL.FTZ R37, R15, R19 ;  /* 0x000000130f257220 */ /* 0x000fe20000410000 */
[----:B------:R-:W-:Y:S02]  /*1400*/  HADD2.F32 R38, -RZ, R38.H1_H1 ;  /* 0x30000026ff267230 */ /* 0x000fe40000004100 */
[----:B-1----:R-:W-:Y:S01]  /*1410*/  FADD.FTZ R55, R29, 1 ;  /* 0x3f8000001d377421 */ /* 0x002fe20000010000 */
[----:B------:R-:W-:Y:S01]  /*1420*/  FMUL.FTZ R29, R17, R25 ;  /* 0x00000019111d7220 */ /* 0x000fe20000410000 */
[----:B------:R-:W-:Y:S01]  /*1430*/  FFMA.FTZ R37, R18, R37, R27 ;  /* 0x0000002512257223 */ /* 0x000fe2000001001b */
[----:B------:R-:W-:Y:S01]  /*1440*/  FMUL.FTZ R27, R51, R36 ;  /* 0x00000024331b7220 */ /* 0x000fe20000410000 */
[----:B------:R-:W-:Y:S02]  /*1450*/  HADD2.F32 R60, -RZ, R39.H0_H0 ;  /* 0x20000027ff3c7230 */ /* 0x000fe40000004100 */
[----:B------:R-:W-:Y:S01]  /*1460*/  FMUL.FTZ R31, R38, R31 ;  /* 0x0000001f261f7220 */ /* 0x000fe20000410000 */
[----:B--2---:R-:W-:Y:S01]  /*1470*/  FADD.FTZ R57, R49, 1 ;  /* 0x3f80000031397421 */ /* 0x004fe20000010000 */
[C---:B------:R-:W-:Y:S01]  /*1480*/  FFMA.FTZ R38, R3.reuse, R22, RZ ;  /* 0x0000001603267223 */ /* 0x040fe200000100ff */
[----:B------:R-:W-:Y:S01]  /*1490*/  FFMA.FTZ R49, R20, R29, R37 ;  /* 0x0000001d14317223 */ /* 0x000fe20000010025 */
[----:B------:R-:W-:Y:S01]  /*14a0*/  FMUL.FTZ R51, R3, R27 ;  /* 0x0000001b03337220 */ /* 0x000fe20000410000 */
[----:B------:R-:W1:Y:S01]  /*14b0*/  MUFU.RCP R35, R53 ;  /* 0x0000003500237308 */ /* 0x000e620000001000 */
[----:B------:R-:W-:Y:S01]  /*14c0*/  FMUL.FTZ R29, R60, R45 ;  /* 0x0000002d3c1d7220 */ /* 0x000fe20000410000 */
[----:B------:R-:W-:Y:S01]  /*14d0*/  FFMA.FTZ R60, R13, R24, R38 ;  /* 0x000000180d3c7223 */ /* 0x000fe20000010026 */
[----:B------:R-:W-:Y:S01]  /*14e0*/  FFMA.FTZ R49, R28, R51, R49 ;  /* 0x000000331c317223 */ /* 0x000fe20000010031 */
[----:B0-----:R-:W-:Y:S01]  /*14f0*/  FADD.FTZ R51, R43, 1 ;  /* 0x3f8000002b337421 */ /* 0x001fe20000010000 */
[----:B------:R-:W-:Y:S01]  /*1500*/  FMUL.FTZ R43, R13, R31 ;  /* 0x0000001f0d2b7220 */ /* 0x000fe20000410000 */
[----:B------:R-:W-:-:S02]  /*1510*/  FFMA.FTZ R60, R15, R26, R60 ;  /* 0x0000001a0f3c7223 */ /* 0x000fc4000001003c */
[----:B------:R-:W0:Y:S01]  /*1520*/  MUFU.RCP R36, R55 ;  /* 0x0000003700247308 */ /* 0x000e220000001000 */
[----:B------:R-:W-:Y:S02]  /*1530*/  HADD2.F32 R45, -RZ, R39.H1_H1 ;  /* 0x30000027ff2d7230 */ /* 0x000fe40000004100 */
[----:B------:R-:W-:Y:S01]  /*1540*/  FFMA.FTZ R43, R32, R43, R49 ;  /* 0x0000002b202b7223 */ /* 0x000fe20000010031 */
[----:B------:R-:W-:Y:S01]  /*1550*/  FMUL.FTZ R39, R15, R29 ;  /* 0x0000001d0f277220 */ /* 0x000fe20000410000 */
[----:B------:R-:W-:Y:S01]  /*1560*/  FFMA.FTZ R60, R17, R30, R60 ;  /* 0x0000001e113c7223 */ /* 0x000fe2000001003c */
[----:B------:R-:W-:Y:S02]  /*1570*/  FMUL.FTZ R47, R45, R47 ;  /* 0x0000002f2d2f7220 */ /* 0x000fe40000410000 */
[----:B------:R-:W-:Y:S01]  /*1580*/  FFMA.FTZ R39, R46, R39, R43 ;  /* 0x000000272e277223 */ /* 0x000fe2000001002b */
[----:B------:R-:W2:Y:S01]  /*1590*/  MUFU.RCP R38, R51 ;  /* 0x0000003300267308 */ /* 0x000ea20000001000 */
[----:B------:R-:W-:Y:S01]  /*15a0*/  FFMA.FTZ R43, R3, R23, R60 ;  /* 0x00000017032b7223 */ /* 0x000fe2000001003c */
[----:B------:R-:W-:Y:S01]  /*15b0*/  FMUL.FTZ R45, R17, R47 ;  /* 0x0000002f112d7220 */ /* 0x000fe20000410000 */
[----:B-1----:R-:W-:-:S02]  /*15c0*/  FADD.FTZ R49, -R35, 1 ;  /* 0x3f80000023317421 */ /* 0x002fc40000010100 */
[----:B------:R-:W-:-:S03]  /*15d0*/  FFMA.FTZ R43, R13, R21, R43 ;  /* 0x000000150d2b7223 */ /* 0x000fc6000001002b */
[----:B------:R-:W1:Y:S01]  /*15e0*/  MUFU.RCP R37, R57 ;  /* 0x0000003900257308 */ /* 0x000e620000001000 */
[----:B------:R-:W-:Y:S01]  /*15f0*/  FFMA.FTZ R39, R48, R45, R39 ;  /* 0x0000002d30277223 */ /* 0x000fe20000010027 */
[----:B------:R-:W-:Y:S01]  /*1600*/  FFMA.FTZ R60, R33, R49, 1 ;  /* 0x3f800000213c7423 */ /* 0x000fe20000010031 */
[----:B0-----:R-:W-:Y:S01]  /*1610*/  FADD.FTZ R45, -R36, 1 ;  /* 0x3f800000242d7421 */ /* 0x001fe20000010100 */
[----:B------:R-:W-:-:S03]  /*1620*/  FFMA.FTZ R33, R15, R19, R43 ;  /* 0x000000130f217223 */ /* 0x000fc6000001002b */
[----:B------:R-:W-:Y:S01]  /*1630*/  FFMA.FTZ R45, R34, R45, 1 ;  /* 0x3f800000222d7423 */ /* 0x000fe2000001002d */
[----:B------:R-:W-:Y:S01]  /*1640*/  FFMA.FTZ R34, R17, R25, R33 ;  /* 0x0000001911227223 */ /* 0x000fe20000010021 */
[----:B--2---:R-:W-:Y:S01]  /*1650*/  FADD.FTZ R51, -R38, 1 ;  /* 0x3f80000026337421 */ /* 0x004fe20000010100 */
[--C-:B------:R-:W-:Y:S02]  /*1660*/  HADD2.F32 R33, -RZ, R40.reuse.H0_H0 ;  /* 0x20000028ff217230 */ /* 0x100fe40000004100 */
[----:B------:R-:W-:Y:S01]  /*1670*/  FFMA.FTZ R34, R3, R27, R34 ;  /* 0x0000001b03227223 */ /* 0x000fe20000010022 */
[----:B------:R-:W-:Y:S01]  /*1680*/  FMUL.FTZ R60, R35, R60 ;  /* 0x0000003c233c7220 */ /* 0x000fe20000410000 */
[----:B------:R-:W-:Y:S01]  /*1690*/  FFMA.FTZ R43, R56, R51, 1 ;  /* 0x3f800000382b7423 */ /* 0x000fe20000010033 */
[----:B------:R-:W-:Y:S02]  /*16a0*/  HADD2.F32 R51, -RZ, R40.H1_H1 ;  /* 0x30000028ff337230 */ /* 0x000fe40000004100 */
[----:B------:R-:W-:Y:S01]  /*16b0*/  FFMA.FTZ R34, R13, R31, R34 ;  /* 0x0000001f0d227223 */ /* 0x000fe20000010022 */
[----:B-1----:R-:W-:Y:S01]  /*16c0*/  FADD.FTZ R49, -R37, 1 ;  /* 0x3f80000025317421 */ /* 0x002fe20000010100 */
[----:B------:R-:W-:Y:S01]  /*16d0*/  FMUL.FTZ R36, R36, R45 ;  /* 0x0000002d24247220 */ /* 0x000fe20000410000 */
[----:B------:R-:W-:Y:S01]  /*16e0*/  FMUL.FTZ R33, R33, R60 ;  /* 0x0000003c21217220 */ /* 0x000fe20000410000 */
[----:B------:R-:W-:Y:S01]  /*16f0*/  FFMA.FTZ R34, R15, R29, R34 ;  /* 0x0000001d0f227223 */ /* 0x000fe20000010022 */
[----:B------:R-:W-:Y:S01]  /*1700*/  FFMA.FTZ R58, R58, R49, 1 ;  /* 0x3f8000003a3a7423 */ /* 0x000fe20000010031 */
[----:B------:R-:W-:-:S02]  /*1710*/  HADD2.F32 R49, -RZ, R41.H0_H0 ;  /* 0x20000029ff317230 */ /* 0x000fc40000004100 */
[----:B------:R-:W-:Y:S01]  /*1720*/  FMUL.FTZ R35, R3, R33 ;  /* 0x0000002103237220 */ /* 0x000fe20000410000 */
[----:B------:R-:W-:Y:S01]  /*1730*/  FMUL.FTZ R51, R51, R36 ;  /* 0x0000002433337220 */ /* 0x000fe20000410000 */
[----:B------:R-:W-:Y:S01]  /*1740*/  FMUL.FTZ R58, R37, R58 ;  /* 0x0000003a253a7220 */ /* 0x000fe20000410000 */
[----:B------:R-:W0:Y:S01]  /*1750*/  S2UR UR13, SR_CgaCtaId ;  /* 0x00000000000d79c3 */ /* 0x000e220000008800 */
[----:B------:R-:W-:Y:S01]  /*1760*/  FFMA.FTZ R34, R17, R47, R34 ;  /* 0x0000002f11227223 */ /* 0x000fe20000010022 */
[----:B------:R-:W-:Y:S01]  /*1770*/  FFMA.FTZ R35, R50, R35, R39 ;  /* 0x0000002332237223 */ /* 0x000fe20000010027 */
[----:B------:R-:W-:Y:S01]  /*1780*/  FMUL.FTZ R36, R13, R51 ;  /* 0x000000330d247220 */ /* 0x000fe20000410000 */
[----:B------:R-:W-:Y:S01]  /*1790*/  FMUL.FTZ R49, R49, R58 ;  /* 0x0000003a31317220 */ /* 0x000fe20000410000 */
[----:B------:R-:W-:Y:S02]  /*17a0*/  HADD2.F32 R53, -RZ, R41.H1_H1 ;  /* 0x30000029ff357230 */ /* 0x000fe40000004100 */
[----:B------:R-:W-:Y:S01]  /*17b0*/  FMUL.FTZ R38, R38, R43 ;  /* 0x0000002b26267220 */ /* 0x000fe20000410000 */
[----:B------:R-:W-:Y:S01]  /*17c0*/  FFMA.FTZ R34, R3, R33, R34 ;  /* 0x0000002103227223 */ /* 0x000fe20000010022 */
[----:B------:R-:W-:Y:S01]  /*17d0*/  FFMA.FTZ R35, R52, R36, R35 ;  /* 0x0000002434237223 */ /* 0x000fe20000010023 */
[----:B------:R-:W-:Y:S01]  /*17e0*/  FMUL.FTZ R36, R15, R49 ;  /* 0x000000310f247220 */ /* 0x000fe20000410000 */
[----:B------:R-:W-:Y:S01]  /*17f0*/  FMUL.FTZ R53, R53, R38 ;  /* 0x0000002635357220 */ /* 0x000fe20000410000 */
[----:B------:R-:W-:Y:S01]  /*1800*/  FFMA.FTZ R34, R13, R51, R34 ;  /* 0x000000330d227223 */ /* 0x000fe20000010022 */
[----:B------:R-:W-:-:S02]  /*1810*/  IMAD R37, R44, 0x28, R7 ;  /* 0x000000282c257824 */ /* 0x000fc400078e0207 */
[----:B------:R-:W-:Y:S01]  /*1820*/  FFMA.FTZ R35, R54, R36, R35 ;  /* 0x0000002436237223 */ /* 0x000fe20000010023 */
[----:B------:R-:W-:Y:S01]  /*1830*/  FMUL.FTZ R36, R17, R53 ;  /* 0x0000003511247220 */ /* 0x000fe20000410000 */
[----:B------:R-:W-:Y:S01]  /*1840*/  FFMA.FTZ R34, R15, R49, R34 ;  /* 0x000000310f227223 */ /* 0x000fe20000010022 */
[----:B------:R-:W-:Y:S02]  /*1850*/  LEA R42, R42, R37, 0x3 ;  /* 0x000000252a2a7211 */ /* 0x000fe400078e18ff */
[----:B------:R-:W-:Y:S01]  /*1860*/  FFMA.FTZ R35, R12, R36, R35 ;  /* 0x000000240c237223 */ /* 0x000fe20000010023 */
[----:B------:R-:W-:Y:S01]  /*1870*/  FFMA.FTZ R34, R17, R53, R34 ;  /* 0x0000003511227223 */ /* 0x000fe20000010022 */
[----:B------:R-:W-:Y:S01]  /*1880*/  FADD.FTZ R36, RZ, R22 ;  /* 0x00000016ff247221 */ /* 0x000fe20000010000 */
[----:B------:R-:W-:Y:S01]  /*1890*/  UMOV UR12, 0x400 ;  /* 0x00000400000c7882 */ /* 0x000fe20000000000 */
[----:B------:R-:W-:Y:S01]  /*18a0*/  FFMA.FTZ R37, R0, R22, RZ ;  /* 0x0000001600257223 */ /* 0x000fe200000100ff */
[----:B------:R-:W-:Y:S01]  /*18b0*/  SHF.L.U32 R55, R5, 0x1, RZ ;  /* 0x0000000105377819 */ /* 0x000fe200000006ff */
[----:B------:R1:W-:Y:S01]  /*18c0*/  STS.64 [R42], R34 ;  /* 0x000000222a007388 */ /* 0x0003e20000000a00 */
[----:B------:R-:W-:Y:S01]  /*18d0*/  FADD.FTZ R36, R36, R23 ;  /* 0x0000001724247221 */ /* 0x000fe20000010000 */
[----:B0-----:R-:W-:Y:S01]  /*18e0*/  ULEA UR8, UR13, UR12, 0x18 ;  /* 0x0000000c0d087291 */ /* 0x001fe2000f8ec03f */
[----:B------:R-:W-:Y:S01]  /*18f0*/  FFMA.FTZ R37, R14, R23, R37 ;  /* 0x000000170e257223 */ /* 0x000fe20000010025 */
[----:B------:R-:W-:Y:S01]  /*1900*/  LOP3.LUT R38, R55, 0x18, RZ, 0xc0, !PT ;  /* 0x0000001837267812 */ /* 0x000fe200078ec0ff */
[----:B------:R-:W-:-:S02]  /*1910*/  FADD.FTZ R36, R36, R27 ;  /* 0x0000001b24247221 */ /* 0x000fc40000010000 */
[----:B------:R-:W-:Y:S01]  /*1920*/  FFMA.FTZ R37, R28, R27, R37 ;  /* 0x0000001b1c257223 */ /* 0x000fe20000010025 */
[----:B------:R-:W-:Y:S01]  /*1930*/  LEA R41, R5, UR8, 0x5 ;  /* 0x0000000805297c11 */ /* 0x000fe2000f8e28ff */
[----:B-1----:R-:W-:Y:S01]  /*1940*/  FADD.FTZ R35, R36, R33 ;  /* 0x0000002124237221 */ /* 0x002fe20000010000 */
[----:B------:R-:W-:Y:S01]  /*1950*/  LOP3.LUT R36, R38, 0x10, RZ, 0x3c, !PT ;  /* 0x0000001026247812 */ /* 0x000fe200078e3cff */
[----:B------:R-:W-:Y:S01]  /*1960*/  FFMA.FTZ R34, R50, R33, R37 ;  /* 0x0000002132227223 */ /* 0x000fe20000010025 */
[----:B------:R-:W-:Y:S01]  /*1970*/  SHF.R.S32.HI R40, RZ, 0x1f, R5 ;  /* 0x0000001fff287819 */ /* 0x000fe20000011405 */
[----:B------:R-:W-:Y:S01]  /*1980*/  FFMA.FTZ R37, R2, R24, RZ ;  /* 0x0000001802257223 */ /* 0x000fe200000100ff */
[C---:B------:R-:W-:Y:S01]  /*1990*/  IADD3 R43, R41.reuse, R36, RZ ;  /* 0x00000024292b7210 */ /* 0x040fe20007ffe0ff */
[----:B------:R-:W-:Y:S01]  /*19a0*/  FADD.FTZ R36, RZ, R24 ;  /* 0x00000018ff247221 */ /* 0x000fe20000010000 */
[----:B------:R-:W-:Y:S01]  /*19b0*/  FFMA.FTZ R45, R4, R26, RZ ;  /* 0x0000001a042d7223 */ /* 0x000fe200000100ff */
[----:B------:R-:W-:Y:S01]  /*19c0*/  FADD.FTZ R56, RZ, R26 ;  /* 0x0000001aff387221 */ /* 0x000fe20000010000 */
[----:B------:R-:W-:Y:S01]  /*19d0*/  LEA.HI R39, R40, R5, RZ, 0x2 ;  /* 0x0000000528277211 */ /* 0x000fe200078f10ff */
[----:B------:R-:W-:Y:S01]  /*19e0*/  FFMA.FTZ R37, R16, R21, R37 ;  /* 0x0000001510257223 */ /* 0x000fe20000010025 */
[----:B------:R-:W-:Y:S01]  /*19f0*/  FADD.FTZ R36, R36, R21 ;  /* 0x0000001524247221 */ /* 0x000fe20000010000 */
[C---:B------:R-:W-:Y:S01]  /*1a00*/  IADD3 R57, R41.reuse, R38, RZ ;  /* 0x0000002629397210 */ /* 0x040fe20007ffe0ff */
[----:B------:R-:W-:Y:S01]  /*1a10*/  BAR.SYNC.DEFER_BLOCKING 0x0 ;  /* 0x0000000000007b1d */ /* 0x000fe20000010000 */
[----:B------:R-:W-:Y:S01]  /*1a20*/  LOP3.LUT R42, R38, 0x8, RZ, 0x3c, !PT ;  /* 0x00000008262a7812 */ /* 0x000fe200078e3cff */
[----:B------:R-:W-:Y:S01]  /*1a30*/  FFMA.FTZ R45, R18, R19, R45 ;  /* 0x00000013122d7223 */ /* 0x000fe2000001002d */
[----:B------:R-:W-:Y:S01]  /*1a40*/  FADD.FTZ R56, R56, R19 ;  /* 0x0000001338387221 */ /* 0x000fe20000010000 */
[----:B------:R-:W-:Y:S01]  /*1a50*/  SHF.R.S32.HI R38, RZ, 0x2, R39 ;  /* 0x00000002ff267819 */ /* 0x000fe20000011427 */
[----:B------:R-:W-:Y:S01]  /*1a60*/  FFMA.FTZ R37, R32, R31, R37 ;  /* 0x0000001f20257223 */ /* 0x000fe20000010025 */
[----:B------:R-:W-:Y:S01]  /*1a70*/  FADD.FTZ R36, R36, R31 ;  /* 0x0000001f24247221 */ /* 0x000fe20000010000 */
[----:B------:R-:W-:Y:S01]  /*1a80*/  FFMA.FTZ R45, R46, R29, R45 ;  /* 0x0000001d2e2d7223 */ /* 0x000fe2000001002d */
[----:B------:R-:W-:Y:S01]  /*1a90*/  FADD.FTZ R56, R56, R29 ;  /* 0x0000001d38387221 */ /* 0x000fe20000010000 */
[----:B------:R-:W-:Y:S01]  /*1aa0*/  IADD3 R44, R38, 0x50, RZ ;  /* 0x00000050262c7810 */ /* 0x000fe20007ffe0ff */
[----:B------:R-:W-:Y:S01]  /*1ab0*/  IMAD.IADD R42, R41, 0x1, R42 ;  /* 0x00000001292a7824 */ /* 0x000fe200078e022a */
[----:B------:R0:W-:Y:S02]  /*1ac0*/  STS.64 [R57], R34 ;  /* 0x0000002239007388 */ /* 0x0001e40000000a00 */
[----:B0-----:R-:W-:Y:S01]  /*1ad0*/  FFMA.FTZ R34, R52, R51, R37 ;  /* 0x0000003334227223 */ /* 0x001fe20000010025 */
[----:B------:R-:W-:Y:S01]  /*1ae0*/  FADD.FTZ R35, R36, R51 ;  /* 0x0000003324237221 */ /* 0x000fe20000010000 */
[----:B------:R-:W-:Y:S01]  /*1af0*/  FFMA.FTZ R36, R54, R49, R45 ;  /* 0x0000003136247223 */ /* 0x000fe2000001002d */
[----:B------:R-:W-:Y:S01]  /*1b00*/  FADD.FTZ R37, R56, R49 ;  /* 0x0000003138257221 */ /* 0x000fe20000010000 */
[----:B------:R-:W-:-:S02]  /*1b10*/  LOP3.LUT R56, R55, 0x18, RZ, 0xc, !PT ;  /* 0x0000001837387812 */ /* 0x000fc400078e0cff */
[----:B------:R-:W-:Y:S02]  /*1b20*/  SHF.R.S32.HI R45, RZ, 0x1f, R44 ;  /* 0x0000001fff2d7819 */ /* 0x000fe4000001142c */
[----:B------:R-:W-:Y:S01]  /*1b30*/  IADD3 R41, R41, R56, RZ ;  /* 0x0000003829297210 */ /* 0x000fe20007ffe0ff */
[----:B------:R-:W-:Y:S01]  /*1b40*/  FADD.FTZ R56, RZ, R30 ;  /* 0x0000001eff387221 */ /* 0x000fe20000010000 */
[----:B------:R-:W-:Y:S01]  /*1b50*/  LEA.HI R44, R45, R44, RZ, 0x2 ;  /* 0x0000002c2d2c7211 */ /* 0x000fe200078f10ff */
[----:B------:R-:W-:Y:S02]  /*1b60*/  FFMA.FTZ R45, R6, R30, RZ ;  /* 0x0000001e062d7223 */ /* 0x000fe400000100ff */
[----:B------:R-:W-:Y:S02]  /*1b70*/  FADD.FTZ R56, R56, R25 ;  /* 0x0000001938387221 */ /* 0x000fe40000010000 */
[----:B------:R-:W-:Y:S02]  /*1b80*/  FFMA.FTZ R45, R20, R25, R45 ;  /* 0x00000019142d7223 */ /* 0x000fe4000001002d */
[----:B------:R-:W-:-:S02]  /*1b90*/  FADD.FTZ R56, R56, R47 ;  /* 0x0000002f38387221 */ /* 0x000fc40000010000 */
[----:B------:R-:W-:Y:S01]  /*1ba0*/  FFMA.FTZ R45, R48, R47, R45 ;  /* 0x0000002f302d7223 */ /* 0x000fe2000001002d */
[----:B------:R-:W-:Y:S04]  /*1bb0*/  STS.64 [R42], R34 ;  /* 0x000000222a007388 */ /* 0x000fe80000000a00 */
[----:B------:R0:W-:Y:S01]  /*1bc0*/  STS.64 [R43], R36 ;  /* 0x000000242b007388 */ /* 0x0001e20000000a00 */
[----:B------:R-:W-:Y:S01]  /*1bd0*/  IADD3 R57, R38, 0xa0, RZ ;  /* 0x000000a026397810 */ /* 0x000fe20007ffe0ff */
[----:B0-----:R-:W-:Y:S01]  /*1be0*/  FFMA.FTZ R36, R12, R53, R45 ;  /* 0x000000350c247223 */ /* 0x001fe2000001002d */
[----:B------:R-:W-:-:S05]  /*1bf0*/  FADD.FTZ R37, R56, R53 ;  /* 0x0000003538257221 */ /* 0x000fca0000010000 */
[----:B------:R-:W-:Y:S01]  /*1c00*/  STS.64 [R41], R36 ;  /* 0x0000002429007388 */ /* 0x000fe20000000a00 */
[----:B------:R-:W-:Y:S02]  /*1c10*/  IADD3 R35, R38, 0xf0, RZ ;  /* 0x000000f026237810 */ /* 0x000fe40007ffe0ff */
[----:B------:R-:W-:Y:S02]  /*1c20*/  LEA.HI R40, R40, R5, RZ, 0x4 ;  /* 0x0000000528287211 */ /* 0x000fe400078f20ff */
[----:B------:R-:W-:Y:S02]  /*1c30*/  LOP3.LUT R58, R39, 0xfffffffc, RZ, 0xc0, !PT ;  /* 0xfffffffc273a7812 */ /* 0x000fe400078ec0ff */
[----:B------:R-:W-:Y:S02]  /*1c40*/  SHF.R.S32.HI R34, RZ, 0x1f, R57 ;  /* 0x0000001fff227819 */ /* 0x000fe40000011439 */
[----:B------:R-:W-:Y:S02]  /*1c50*/  SHF.R.S32.HI R42, RZ, 0x1f, R35 ;  /* 0x0000001fff2a7819 */ /* 0x000fe40000011423 */
[----:B------:R-:W-:-:S02]  /*1c60*/  SHF.R.U32.HI R40, RZ, 0x4, R40 ;  /* 0x00000004ff287819 */ /* 0x000fc40000011628 */
[----:B------:R-:W-:Y:S02]  /*1c70*/  IADD3 R39, -R58, R5, RZ ;  /* 0x000000053a277210 */ /* 0x000fe40007ffe1ff */
[----:B------:R-:W-:Y:S02]  /*1c80*/  LEA.HI R34, R34, R57, RZ, 0x2 ;  /* 0x0000003922227211 */ /* 0x000fe400078f10ff */
[----:B------:R-:W-:Y:S02]  /*1c90*/  LEA.HI R42, R42, R35, RZ, 0x2 ;  /* 0x000000232a2a7211 */ /* 0x000fe400078f10ff */
[----:B------:R-:W-:Y:S02]  /*1ca0*/  LEA R38, R38, UR8, 0x5 ;  /* 0x0000000826267c11 */ /* 0x000fe4000f8e28ff */
[----:B------:R-:W-:Y:S02]  /*1cb0*/  LOP3.LUT R35, R39, 0x3, R40, 0x78, !PT ;  /* 0x0000000327237812 */ /* 0x000fe400078e7828 */
[----:B------:R-:W-:-:S02]  /*1cc0*/  SHF.R.U32.HI R44, RZ, 0x2, R44 ;  /* 0x00000002ff2c7819 */ /* 0x000fc4000001162c */
[----:B------:R-:W-:Y:S02]  /*1cd0*/  SHF.R.U32.HI R40, RZ, 0x2, R34 ;  /* 0x00000002ff287819 */ /* 0x000fe40000011622 */
[----:B------:R-:W-:Y:S01]  /*1ce0*/  LEA R34, R35, R38, 0x3 ;  /* 0x0000002623227211 */ /* 0x000fe200078e18ff */
[----:B------:R-:W-:Y:S01]  /*1cf0*/  BAR.SYNC.DEFER_BLOCKING 0x0 ;  /* 0x0000000000007b1d */ /* 0x000fe20000010000 */
[C---:B------:R-:W-:Y:S02]  /*1d00*/  LOP3.LUT R43, R39.reuse, 0x3, R44, 0x78, !PT ;  /* 0x00000003272b7812 */ /* 0x040fe400078e782c */
[----:B------:R-:W-:Y:S02]  /*1d10*/  SHF.R.U32.HI R42, RZ, 0x2, R42 ;  /* 0x00000002ff2a7819 */ /* 0x000fe4000001162a */
[----:B------:R-:W-:Y:S01]  /*1d20*/  LOP3.LUT R45, R39, 0x3, R40, 0x78, !PT ;  /* 0x00000003272d7812 */ /* 0x000fe200078e7828 */
[----:B------:R-:W-:Y:S01]  /*1d30*/  IMAD R44, R43, 0x8, R38 ;  /* 0x000000082b2c7824 */ /* 0x000fe200078e0226 */
[----:B------:R-:W-:-:S02]  /*1d40*/  LOP3.LUT R43, R39, 0x3, R42, 0x78, !PT ;  /* 0x00000003272b7812 */ /* 0x000fc400078e782a */
        /* <DEDUP_REMOVED lines=21> */
[----:B------:R-:W-:Y:S02]  /*1ea0*/  IADD3 R35, R43, UR9, RZ ;  /* 0x000000092b237c10 */ /* 0x000fe4000fffe0ff */
        /* <DEDUP_REMOVED lines=12> */
[----:B------:R-:W-:Y:S01]  /*1f70*/  HFMA2.MMA R34, -RZ, RZ, 0, 4.76837158203125e-06 ;  /* 0x00000050ff227435 */ /* 0x000fe200000001ff */
[----:B------:R-:W-:Y:S02]  /*1f80*/  IMAD.SHL.U32 R44, R5, 0x8, RZ ;  /* 0x00000008052c7824 */ /* 0x000fe400078e00ff */
[----:B------:R-:W-:-:S03]  /*1f90*/  ULOP3.LUT UR8, UR8, 0xc, URZ, 0xc0, !UPT ;  /* 0x0000000c08087892 */ /* 0x000fc6000f8ec03f */
[----:B------:R-:W-:-:S03]  /*1fa0*/  LOP3.LUT R44, R44, 0x18, RZ, 0xc0, !PT ;  /* 0x000000182c2c7812 */ /* 0x000fc600078ec0ff */
[----:B------:R-:W-:-:S05]  /*1fb0*/  LEA.HI R45, R5, UR8, RZ, 0x1e ;  /* 0x00000008052d7c11 */ /* 0x000fca000f8ff0ff */
[----:B------:R-:W-:-:S05]  /*1fc0*/  IMAD R45, R45, R34, -UR11 ;  /* 0x8000000b2d2d7e24 */ /* 0x000fca000f8e0222 */
[----:B------:R-:W-:Y:S02]  /*1fd0*/  SHF.R.S32.HI R34, RZ, 0x1f, R45 ;  /* 0x0000001fff227819 */ /* 0x000fe4000001142d */
[C---:B------:R-:W-:Y:S02]  /*1fe0*/  IADD3 R35, R45.reuse, 0x4, RZ ;  /* 0x000000042d237810 */ /* 0x040fe40007ffe0ff */
[----:B------:R-:W-:Y:S02]  /*1ff0*/  LEA.HI R34, R34, R45, RZ, 0x2 ;  /* 0x0000002d22227211 */ /* 0x000fe400078f10ff */
[----:B------:R-:W-:Y:S02]  /*2000*/  SHF.R.S32.HI R36, RZ, 0x1f, R35 ;  /* 0x0000001fff247819 */ /* 0x000fe40000011423 */
[----:B------:R-:W-:Y:S02]  /*2010*/  SHF.R.S32.HI R34, RZ, 0x2, R34 ;  /* 0x00000002ff227819 */ /* 0x000fe40000011422 */
[----:B------:R-:W-:-:S02]  /*2020*/  IADD3 R37, R45, 0x8, RZ ;  /* 0x000000082d257810 */ /* 0x000fc40007ffe0ff */
[----:B------:R-:W-:Y:S01]  /*2030*/  LEA.HI R36, R36, R35, RZ, 0x2 ;  /* 0x0000002324247211 */ /* 0x000fe200078f10ff */
[----:B------:R-:W-:Y:S01]  /*2040*/  IMAD R35, R34, 0x28, R7 ;  /* 0x0000002822237824 */ /* 0x000fe200078e0207 */
[----:B------:R-:W-:Y:S02]  /*2050*/  SHF.R.S32.HI R38, RZ, 0x1f, R37 ;  /* 0x0000001fff267819 */ /* 0x000fe40000011425 */
[----:B------:R-:W-:Y:S02]  /*2060*/  SHF.R.S32.HI R36, RZ, 0x2, R36 ;  /* 0x00000002ff247819 */ /* 0x000fe40000011424 */
[----:B------:R-:W-:Y:S02]  /*2070*/  LEA.HI R38, R38, R37, RZ, 0x2 ;  /* 0x0000002526267211 */ /* 0x000fe400078f10ff */
[----:B------:R-:W-:Y:S01]  /*2080*/  IADD3 R42, R35, R44, RZ ;  /* 0x0000002c232a7210 */ /* 0x000fe20007ffe0ff */
[----:B------:R-:W-:Y:S01]  /*2090*/  IMAD R37, R36, 0x28, R7 ;  /* 0x0000002824257824 */ /* 0x000fe200078e0207 */
[----:B------:R-:W-:-:S02]  /*20a0*/  IADD3 R39, R45, 0xc, RZ ;  /* 0x0000000c2d277810 */ /* 0x000fc40007ffe0ff */
[----:B------:R-:W-:Y:S02]  /*20b0*/  SHF.R.S32.HI R38, RZ, 0x2, R38 ;  /* 0x00000002ff267819 */ /* 0x000fe40000011426 */
[----:B------:R-:W-:Y:S01]  /*20c0*/  SHF.R.S32.HI R36, RZ, 0x1f, R39 ;  /* 0x0000001fff247819 */ /* 0x000fe20000011427 */
[----:B------:R-:W0:Y:S01]  /*20d0*/  LDS.64 R42, [R42] ;  /* 0x000000002a2a7984 */ /* 0x000e220000000a00 */
[----:B------:R-:W-:Y:S01]  /*20e0*/  IADD3 R34, R44, R37, RZ ;  /* 0x000000252c227210 */ /* 0x000fe20007ffe0ff */
[----:B------:R-:W-:Y:S01]  /*20f0*/  IMAD R37, R38, 0x28, R7 ;  /* 0x0000002826257824 */ /* 0x000fe200078e0207 */
[----:B------:R-:W-:Y:S02]  /*2100*/  LEA.HI R36, R36, R39, RZ, 0x2 ;  /* 0x0000002724247211 */ /* 0x000fe400078f10ff */
[----:B------:R-:W-:Y:S02]  /*2110*/  IADD3 R38, R45, 0x10, RZ ;  /* 0x000000102d267810 */ /* 0x000fe40007ffe0ff */
[----:B------:R-:W1:Y:S01]  /*2120*/  LDS.64 R34, [R34] ;  /* 0x0000000022227984 */ /* 0x000e620000000a00 */
[----:B------:R-:W-:-:S02]  /*2130*/  SHF.R.S32.HI R36, RZ, 0x2, R36 ;  /* 0x00000002ff247819 */ /* 0x000fc40000011424 */
[----:B------:R-:W-:Y:S02]  /*2140*/  IADD3 R37, R44, R37, RZ ;  /* 0x000000252c257210 */ /* 0x000fe40007ffe0ff */
[----:B------:R-:W-:Y:S01]  /*2150*/  SHF.R.S32.HI R41, RZ, 0x1f, R38 ;  /* 0x0000001fff297819 */ /* 0x000fe20000011426 */
[----:B------:R-:W-:Y:S01]  /*2160*/  IMAD R39, R36, 0x28, R7 ;  /* 0x0000002824277824 */ /* 0x000fe200078e0207 */
[----:B------:R-:W-:Y:S02]  /*2170*/  IADD3 R56, R45, 0x14, RZ ;  /* 0x000000142d387810 */ /* 0x000fe40007ffe0ff */
[----:B------:R-:W2:Y:S01]  /*2180*/  LDS.64 R36, [R37] ;  /* 0x0000000025247984 */ /* 0x000ea20000000a00 */
[----:B------:R-:W-:Y:S02]  /*2190*/  LEA.HI R41, R41, R38, RZ, 0x2 ;  /* 0x0000002629297211 */ /* 0x000fe400078f10ff */
[----:B------:R-:W-:Y:S02]  /*21a0*/  IADD3 R39, R44, R39, RZ ;  /* 0x000000272c277210 */ /* 0x000fe40007ffe0ff */
[----:B------:R-:W-:-:S02]  /*21b0*/  SHF.R.S32.HI R40, RZ, 0x2, R41 ;  /* 0x00000002ff287819 */ /* 0x000fc40000011429 */
[----:B------:R-:W-:Y:S02]  /*21c0*/  SHF.R.S32.HI R41, RZ, 0x1f, R56 ;  /* 0x0000001fff297819 */ /* 0x000fe40000011438 */
[----:B------:R-:W3:Y:S01]  /*21d0*/  LDS.64 R38, [R39] ;  /* 0x0000000027267984 */ /* 0x000ee20000000a00 */
[----:B------:R-:W-:Y:S02]  /*21e0*/  IADD3 R58, R45, 0x2c, RZ ;  /* 0x0000002c2d3a7810 */ /* 0x000fe40007ffe0ff */
[----:B------:R-:W-:Y:S01]  /*21f0*/  LEA.HI R56, R41, R56, RZ, 0x2 ;  /* 0x0000003829387211 */ /* 0x000fe200078f10ff */
[----:B------:R-:W-:-:S03]  /*2200*/  IMAD R41, R40, 0x28, R7 ;  /* 0x0000002828297824 */ /* 0x000fc600078e0207 */
[----:B------:R-:W-:Y:S01]  /*2210*/  SHF.R.S32.HI R56, RZ, 0x2, R56 ;  /* 0x00000002ff387819 */ /* 0x000fe20000011438 */
[----:B------:R-:W-:-:S04]  /*2220*/  IMAD.IADD R41, R44, 0x1, R41 ;  /* 0x000000012c297824 */ /* 0x000fc800078e0229 */
[----:B------:R-:W-:Y:S01]  /*2230*/  IMAD R59, R56, 0x28, R7 ;  /* 0x00000028383b7824 */ /* 0x000fe200078e0207 */
[----:B------:R-:W-:Y:S01]  /*2240*/  IADD3 R56, R45, 0x18, RZ ;  /* 0x000000182d387810 */ /* 0x000fe20007ffe0ff */
[----:B------:R-:W4:Y:S01]  /*2250*/  LDS.64 R40, [R41] ;  /* 0x0000000029287984 */ /* 0x000f220000000a00 */
[----:B0-----:R-:W-:Y:S02]  /*2260*/  FADD.FTZ R57, RZ, R42 ;  /* 0x0000002aff397221 */ /* 0x001fe40000010000 */
[----:B------:R-:W-:Y:S02]  /*2270*/  IADD3 R42, R44, R59, RZ ;  /* 0x0000003b2c2a7210 */ /* 0x000fe40007ffe0ff */
[----:B-1----:R-:W-:Y:S01]  /*2280*/  FADD.FTZ R57, R57, R34 ;  /* 0x0000002239397221 */ /* 0x002fe20000010000 */
[----:B------:R-:W-:-:S03]  /*2290*/  FADD.FTZ R34, RZ, R43 ;  /* 0x0000002bff227221 */ /* 0x000fc60000010000 */
[----:B------:R-:W0:Y:S01]  /*22a0*/  LDS.64 R42, [R42] ;  /* 0x000000002a2a7984 */ /* 0x000e220000000a00 */
[----:B------:R-:W-:Y:S01]  /*22b0*/  FADD.FTZ R34, R34, R35 ;  /* 0x0000002322227221 */ /* 0x000fe20000010000 */
[----:B--2---:R-:W-:Y:S01]  /*22c0*/  FADD.FTZ R35, R57, R36 ;  /* 0x0000002439237221 */ /* 0x004fe20000010000 */
[----:B------:R-:W-:Y:S02]  /*22d0*/  SHF.R.S32.HI R57, RZ, 0x1f, R56 ;  /* 0x0000001fff397819 */ /* 0x000fe40000011438 */
[----:B------:R-:W-:Y:S02]  /*22e0*/  FADD.FTZ R34, R34, R37 ;  /* 0x0000002522227221 */ /* 0x000fe40000010000 */
[----:B------:R-:W-:Y:S02]  /*22f0*/  LEA.HI R57, R57, R56, RZ, 0x2 ;  /* 0x0000003839397211 */ /* 0x000fe400078f10ff */
[----:B------:R-:W-:Y:S02]  /*2300*/  IADD3 R56, R45, 0x1c, RZ ;  /* 0x0000001c2d387810 */ /* 0x000fe40007ffe0ff */
[----:B------:R-:W-:Y:S01]  /*2310*/  SHF.R.S32.HI R36, RZ, 0x2, R57 ;  /* 0x00000002ff247819 */ /* 0x000fe20000011439 */
[----:B---3--:R-:W-:Y:S01]  /*2320*/  FADD.FTZ R35, R35, R38 ;  /* 0x0000002623237221 */ /* 0x008fe20000010000 */
[----:B------:R-:W-:Y:S01]  /*2330*/  FADD.FTZ R34, R34, R39 ;  /* 0x0000002722227221 */ /* 0x000fe20000010000 */
[----:B------:R-:W-:-:S02]  /*2340*/  IADD3 R38, R45, 0x20, RZ ;  /* 0x000000202d267810 */ /* 0x000fc40007ffe0ff */
[----:B------:R-:W-:Y:S01]  /*2350*/  SHF.R.S32.HI R39, RZ, 0x1f, R56 ;  /* 0x0000001fff277819 */ /* 0x000fe20000011438 */
[----:B------:R-:W-:Y:S01]  /*2360*/  IMAD R37, R36, 0x28, R7 ;  /* 0x0000002824257824 */ /* 0x000fe200078e0207 */
[----:B------:R-:W-:Y:S02]  /*2370*/  SHF.R.S32.HI R57, RZ, 0x1f, R38 ;  /* 0x0000001fff397819 */ /* 0x000fe40000011426 */
[----:B------:R-:W-:Y:S02]  /*2380*/  LEA.HI R36, R39, R56, RZ, 0x2 ;  /* 0x0000003827247211 */ /* 0x000fe400078f10ff */
[----:B------:R-:W-:Y:S02]  /*2390*/  IADD3 R39, R44, R37, RZ ;  /* 0x000000252c277210 */ /* 0x000fe40007ffe0ff */
[----:B------:R-:W-:Y:S01]  /*23a0*/  LEA.HI R38, R57, R38, RZ, 0x2 ;  /* 0x0000002639267211 */ /* 0x000fe200078f10ff */
[----:B----4-:R-:W-:Y:S01]  /*23b0*/  FADD.FTZ R37, R35, R40 ;  /* 0x0000002823257221 */ /* 0x010fe20000010000 */
[----:B------:R-:W-:Y:S01]  /*23c0*/  IADD3 R57, R45, 0x24, RZ ;  /* 0x000000242d397810 */ /* 0x000fe20007ffe0ff */
[----:B------:R-:W-:Y:S01]  /*23d0*/  FADD.FTZ R56, R34, R41 ;  /* 0x0000002922387221 */ /* 0x000fe20000010000 */
[----:B------:R-:W-:Y:S01]  /*23e0*/  SHF.R.S32.HI R36, RZ, 0x2, R36 ;  /* 0x00000002ff247819 */ /* 0x000fe20000011424 */
[----:B------:R1:W2:Y:S01]  /*23f0*/  LDS.64 R34, [R39] ;  /* 0x0000000027227984 */ /* 0x0002a20000000a00 */
[----:B------:R-:W-:-:S02]  /*2400*/  SHF.R.S32.HI R40, RZ, 0x1f, R57 ;  /* 0x0000001fff287819 */ /* 0x000fc40000011439 */
[----:B------:R-:W-:Y:S02]  /*2410*/  SHF.R.S32.HI R38, RZ, 0x2, R38 ;  /* 0x00000002ff267819 */ /* 0x000fe40000011426 */
[----:B------:R-:W-:Y:S01]  /*2420*/  LEA.HI R40, R40, R57, RZ, 0x2 ;  /* 0x0000003928287211 */ /* 0x000fe200078f10ff */
[--C-:B------:R-:W-:Y:S02]  /*2430*/  IMAD R57, R36, 0x28, R7.reuse ;  /* 0x0000002824397824 */ /* 0x100fe400078e0207 */
[----:B0-----:R-:W-:Y:S01]  /*2440*/  FADD.FTZ R41, R37, R42 ;  /* 0x0000002a25297221 */ /* 0x001fe20000010000 */
[----:B------:R-:W-:Y:S01]  /*2450*/  IMAD R37, R38, 0x28, R7 ;  /* 0x0000002826257824 */ /* 0x000fe200078e0207 */
[----:B------:R-:W-:Y:S01]  /*2460*/  SHF.R.S32.HI R40, RZ, 0x2, R40 ;  /* 0x00000002ff287819 */ /* 0x000fe20000011428 */
[----:B------:R-:W-:Y:S01]  /*2470*/  IMAD.IADD R42, R44, 0x1, R57 ;  /* 0x000000012c2a7824 */ /* 0x000fe200078e0239 */
[----:B------:R-:W-:Y:S01]  /*2480*/  IADD3 R36, R45, 0x28, RZ ;  /* 0x000000282d247810 */ /* 0x000fe20007ffe0ff */
[----:B------:R-:W-:Y:S01]  /*2490*/  FADD.FTZ R56, R56, R43 ;  /* 0x0000002b38387221 */ /* 0x000fe20000010000 */
[----:B------:R-:W-:Y:S01]  /*24a0*/  IADD3 R37, R44, R37, RZ ;  /* 0x000000252c257210 */ /* 0x000fe20007ffe0ff */
[----:B-1----:R-:W-:Y:S01]  /*24b0*/  IMAD R39, R40, 0x28, R7 ;  /* 0x0000002828277824 */ /* 0x002fe200078e0207 */
[----:B------:R-:W-:Y:S01]  /*24c0*/  SHF.R.S32.HI R57, RZ, 0x1f, R36 ;  /* 0x0000001fff397819 */ /* 0x000fe20000011424 */
[----:B------:R-:W0:Y:S03]  /*24d0*/  LDS.64 R42, [R42] ;  /* 0x000000002a2a7984 */ /* 0x000e260000000a00 */
[----:B------:R-:W-:-:S02]  /*24e0*/  LEA.HI R57, R57, R36, RZ, 0x2 ;  /* 0x0000002439397211 */ /* 0x000fc400078f10ff */
[----:B------:R-:W-:Y:S01]  /*24f0*/  IADD3 R39, R44, R39, RZ ;  /* 0x000000272c277210 */ /* 0x000fe20007ffe0ff */
[----:B------:R-:W1:Y:S01]  /*2500*/  LDS.64 R36, [R37] ;  /* 0x0000000025247984 */ /* 0x000e620000000a00 */
[----:B------:R-:W-:-:S04]  /*2510*/  SHF.R.S32.HI R40, RZ, 0x2, R57 ;  /* 0x00000002ff287819 */ /* 0x000fc80000011439 */
[----:B------:R-:W3:Y:S01]  /*2520*/  LDS.64 R38, [R39] ;  /* 0x0000000027267984 */ /* 0x000ee20000000a00 */
[----:B------:R-:W-:-:S05]  /*2530*/  IMAD R57, R40, 0x28, R7 ;  /* 0x0000002828397824 */ /* 0x000fca00078e0207 */
[----:B------:R-:W-:Y:S02]  /*2540*/  IADD3 R40, R44, R57, RZ ;  /* 0x000000392c287210 */ /* 0x000fe40007ffe0ff */
[----:B------:R-:W-:-:S04]  /*2550*/  SHF.R.S32.HI R57, RZ, 0x1f, R58 ;  /* 0x0000001fff397819 */ /* 0x000fc8000001143a */
[----:B------:R-:W-:Y:S01]  /*2560*/  LEA.HI R58, R57, R58, RZ, 0x2 ;  /* 0x0000003a393a7211 */ /* 0x000fe200078f10ff */
[----:B--2---:R-:W-:Y:S01]  /*2570*/  FADD.FTZ R57, R41, R34 ;  /* 0x0000002229397221 */ /* 0x004fe20000010000 */
[----:B------:R-:W-:Y:S01]  /*2580*/  FADD.FTZ R56, R56, R35 ;  /* 0x0000002338387221 */ /* 0x000fe20000010000 */
[----:B------:R-:W2:Y:S01]  /*2590*/  LDS.64 R40, [R40] ;  /* 0x0000000028287984 */ /* 0x000ea20000000a00 */
[----:B------:R-:W-:-:S05]  /*25a0*/  SHF.R.S32.HI R58, RZ, 0x2, R58 ;  /* 0x00000002ff3a7819 */ /* 0x000fca000001143a */
[----:B------:R-:W-:-:S05]  /*25b0*/  IMAD R59, R58, 0x28, R7 ;  /* 0x000000283a3b7824 */ /* 0x000fca00078e0207 */
[----:B------:R-:W-:Y:S01]  /*25c0*/  IADD3 R34, R44, R59, RZ ;  /* 0x0000003b2c227210 */ /* 0x000fe20007ffe0ff */
[----:B0-----:R-:W-:Y:S01]  /*25d0*/  FADD.FTZ R57, R57, R42 ;  /* 0x0000002a39397221 */ /* 0x001fe20000010000 */
[----:B------:R-:W-:Y:S01]  /*25e0*/  FADD.FTZ R56, R56, R43 ;  /* 0x0000002b38387221 */ /* 0x000fe20000010000 */
[----:B------:R-:W-:-:S03]  /*25f0*/  IADD3 R42, R45, 0x34, RZ ;  /* 0x000000342d2a7810 */ /* 0x000fc60007ffe0ff */
[----:B------:R-:W0:Y:S01]  /*2600*/  LDS.64 R34, [R34] ;  /* 0x0000000022227984 */ /* 0x000e220000000a00 */
[----:B------:R-:W-:Y:S02]  /*2610*/  VIADD R43, R45, 0x38 ;  /* 0x000000382d2b7836 */ /* 0x000fe40000000000 */
[----:B-1----:R-:W-:Y:S01]  /*2620*/  FADD.FTZ R57, R57, R36 ;  /* 0x0000002439397221 */ /* 0x002fe20000010000 */
[----:B------:R-:W-:Y:S01]  /*2630*/  FADD.FTZ R56, R56, R37 ;  /* 0x0000002538387221 */ /* 0x000fe20000010000 */
[----:B------:R-:W-:-:S03]  /*2640*/  IADD3 R36, R45, 0x30, RZ ;  /* 0x000000302d247810 */ /* 0x000fc60007ffe0ff */
[----:B---3--:R-:W-:Y:S01]  /*2650*/  FADD.FTZ R58, R56, R39 ;  /* 0x00000027383a7221 */ /* 0x008fe20000010000 */
[----:B------:R-:W-:Y:S01]  /*2660*/  SHF.R.S32.HI R39, RZ, 0x1f, R36 ;  /* 0x0000001fff277819 */ /* 0x000fe20000011424 */
[----:B------:R-:W-:Y:S01]  /*2670*/  FADD.FTZ R37, R57, R38 ;  /* 0x0000002639257221 */ /* 0x000fe20000010000 */
[----:B------:R-:W-:Y:S02]  /*2680*/  SHF.R.S32.HI R56, RZ, 0x1f, R43 ;  /* 0x0000001fff387819 */ /* 0x000fe4000001142b */
[----:B------:R-:W-:Y:S02]  /*2690*/  LEA.HI R38, R39, R36, RZ, 0x2 ;  /* 0x0000002427267211 */ /* 0x000fe400078f10ff */
[----:B------:R-:W-:Y:S02]  /*26a0*/  SHF.R.S32.HI R39, RZ, 0x1f, R42 ;  /* 0x0000001fff277819 */ /* 0x000fe4000001142a */
[----:B------:R-:W-:Y:S02]  /*26b0*/  SHF.R.S32.HI R38, RZ, 0x2, R38 ;  /* 0x00000002ff267819 */ /* 0x000fe40000011426 */
[----:B------:R-:W-:-:S02]  /*26c0*/  LEA.HI R36, R39, R42, RZ, 0x2 ;  /* 0x0000002a27247211 */ /* 0x000fc400078f10ff */
[----:B------:R-:W-:Y:S02]  /*26d0*/  LEA.HI R42, R56, R43, RZ, 0x2 ;  /* 0x0000002b382a7211 */ /* 0x000fe400078f10ff */
[----:B------:R-:W-:Y:S01]  /*26e0*/  IADD3 R56, R45, 0x40, RZ ;  /* 0x000000402d387810 */ /* 0x000fe20007ffe0ff */
[----:B--2---:R-:W-:Y:S01]  /*26f0*/  FADD.FTZ R39, R37, R40 ;  /* 0x0000002825277221 */ /* 0x004fe20000010000 */
[----:B------:R-:W-:Y:S01]  /*2700*/  FADD.FTZ R58, R58, R41 ;  /* 0x000000293a3a7221 */ /* 0x000fe20000010000 */
[----:B------:R-:W-:Y:S01]  /*2710*/  IMAD R37, R38, 0x28, R7 ;  /* 0x0000002826257824 */ /* 0x000fe200078e0207 */
[----:B------:R-:W-:Y:S02]  /*2720*/  SHF.R.S32.HI R41, RZ, 0x1f, R56 ;  /* 0x0000001fff297819 */ /* 0x000fe40000011438 */
[----:B------:R-:W-:Y:S02]  /*2730*/  SHF.R.S32.HI R36, RZ, 0x2, R36 ;  /* 0x00000002ff247819 */ /* 0x000fe40000011424 */
[----:B------:R-:W-:-:S02]  /*2740*/  LEA.HI R56, R41, R56, RZ, 0x2 ;  /* 0x0000003829387211 */ /* 0x000fc400078f10ff */
[----:B------:R-:W-:Y:S01]  /*2750*/  IADD3 R37, R44, R37, RZ ;  /* 0x000000252c257210 */ /* 0x000fe20007ffe0ff */
[----:B------:R-:W-:Y:S01]  /*2760*/  IMAD R41, R36, 0x28, R7 ;  /* 0x0000002824297824 */ /* 0x000fe200078e0207 */
[C---:B------:R-:W-:Y:S02]  /*2770*/  IADD3 R43, R45.reuse, 0x3c, RZ ;  /* 0x0000003c2d2b7810 */ /* 0x040fe40007ffe0ff */
[----:B------:R-:W-:Y:S02]  /*2780*/  IADD3 R38, R45, 0x44, RZ ;  /* 0x000000442d267810 */ /* 0x000fe40007ffe0ff */
[----:B------:R-:W-:Y:S01]  /*2790*/  SHF.R.S32.HI R40, RZ, 0x1f, R43 ;  /* 0x0000001fff287819 */ /* 0x000fe2000001142b */
[----:B------:R-:W1:Y:S01]  /*27a0*/  LDS.64 R36, [R37] ;  /* 0x0000000025247984 */ /* 0x000e620000000a00 */
[----:B------:R-:W-:Y:S01]  /*27b0*/  IADD3 R41, R44, R41, RZ ;  /* 0x000000292c297210 */ /* 0x000fe20007ffe0ff */
[----:B0-----:R-:W-:Y:S01]  /*27c0*/  FADD.FTZ R39, R39, R34 ;  /* 0x0000002227277221 */ /* 0x001fe20000010000 */
[----:B------:R-:W-:Y:S01]  /*27d0*/  LEA.HI R43, R40, R43, RZ, 0x2 ;  /* 0x0000002b282b7211 */ /* 0x000fe200078f10ff */
[----:B------:R-:W-:Y:S01]  /*27e0*/  FADD.FTZ R58, R58, R35 ;  /* 0x000000233a3a7221 */ /* 0x000fe20000010000 */
[----:B------:R-:W-:-:S02]  /*27f0*/  SHF.R.S32.HI R57, RZ, 0x1f, R38 ;  /* 0x0000001fff397819 */ /* 0x000fc40000011426 */
[----:B------:R-:W0:Y:S01]  /*2800*/  LDS.64 R40, [R41] ;  /* 0x0000000029287984 */ /* 0x000e220000000a00 */
[----:B------:R-:W-:Y:S02]  /*2810*/  IADD3 R34, R45, 0x48, RZ ;  /* 0x000000482d227810 */ /* 0x000fe40007ffe0ff */
[----:B------:R-:W-:Y:S02]  /*2820*/  LEA.HI R38, R57, R38, RZ, 0x2 ;  /* 0x0000002639267211 */ /* 0x000fe400078f10ff */
[----:B------:R-:W-:Y:S02]  /*2830*/  IADD3 R57, R45, 0x4c, RZ ;  /* 0x0000004c2d397810 */ /* 0x000fe40007ffe0ff */
[----:B------:R-:W-:Y:S02]  /*2840*/  SHF.R.S32.HI R45, RZ, 0x1f, R34 ;  /* 0x0000001fff2d7819 */ /* 0x000fe40000011422 */
[----:B------:R-:W-:Y:S02]  /*2850*/  SHF.R.S32.HI R60, RZ, 0x1f, R57 ;  /* 0x0000001fff3c7819 */ /* 0x000fe40000011439 */
[----:B------:R-:W-:-:S02]  /*2860*/  LEA.HI R34, R45, R34, RZ, 0x2 ;  /* 0x000000222d227211 */ /* 0x000fc400078f10ff */
[----:B------:R-:W-:Y:S02]  /*2870*/  SHF.R.S32.HI R42, RZ, 0x2, R42 ;  /* 0x00000002ff2a7819 */ /* 0x000fe4000001142a */
[----:B------:R-:W-:Y:S02]  /*2880*/  LEA.HI R45, R60, R57, RZ, 0x2 ;  /* 0x000000393c2d7211 */ /* 0x000fe400078f10ff */
[----:B------:R-:W-:Y:S01]  /*2890*/  SHF.R.S32.HI R34, RZ, 0x2, R34 ;  /* 0x00000002ff227819 */ /* 0x000fe20000011422 */
[----:B------:R-:W-:Y:S01]  /*28a0*/  IMAD R57, R42, 0x28, R7 ;  /* 0x000000282a397824 */ /* 0x000fe200078e0207 */
[----:B------:R-:W-:Y:S02]  /*28b0*/  SHF.R.S32.HI R60, RZ, 0x2, R43 ;  /* 0x00000002ff3c7819 */ /* 0x000fe4000001142b */
[----:B------:R-:W-:Y:S02]  /*28c0*/  SHF.R.S32.HI R43, RZ, 0x2, R38 ;  /* 0x00000002ff2b7819 */ /* 0x000fe40000011426 */
[----:B------:R-:W-:Y:S01]  /*28d0*/  SHF.R.S32.HI R56, RZ, 0x2, R56 ;  /* 0x00000002ff387819 */ /* 0x000fe20000011438 */
[----:B------:R-:W-:Y:S01]  /*28e0*/  IMAD R61, R60, 0x28, R7 ;  /* 0x000000283c3d7824 */ /* 0x000fe200078e0207 */
[----:B------:R-:W-:Y:S01]  /*28f0*/  SHF.R.S32.HI R38, RZ, 0x2, R45 ;  /* 0x00000002ff267819 */ /* 0x000fe2000001142d */
[----:B------:R-:W-:-:S02]  /*2900*/  IMAD R45, R34, 0x28, R7 ;  /* 0x00000028222d7824 */ /* 0x000fc400078e0207 */
[C---:B------:R-:W-:Y:S01]  /*2910*/  IMAD.IADD R34, R44.reuse, 0x1, R57 ;  /* 0x000000012c227824 */ /* 0x040fe200078e0239 */
[----:B------:R-:W-:Y:S01]  /*2920*/  IADD3 R57, R44, R61, RZ ;  /* 0x0000003d2c397210 */ /* 0x000fe20007ffe0ff */
[--C-:B------:R-:W-:Y:S02]  /*2930*/  IMAD R42, R56, 0x28, R7.reuse ;  /* 0x00000028382a7824 */ /* 0x100fe400078e0207 */
[--C-:B------:R-:W-:Y:S02]  /*2940*/  IMAD R43, R43, 0x28, R7.reuse ;  /* 0x000000282b2b7824 */ /* 0x100fe400078e0207 */
[----:B-1----:R-:W-:Y:S01]  /*2950*/  FADD.FTZ R39, R39, R36 ;  /* 0x0000002427277221 */ /* 0x002fe20000010000 */
[----:B------:R-:W1:Y:S01]  /*2960*/  LDS.64 R34, [R34] ;  /* 0x0000000022227984 */ /* 0x000e620000000a00 */
[----:B------:R-:W-:Y:S01]  /*2970*/  IMAD R59, R38, 0x28, R7 ;  /* 0x00000028263b7824 */ /* 0x000fe200078e0207 */
[----:B------:R-:W-:Y:S01]  /*2980*/  IADD3 R38, R44, R42, RZ ;  /* 0x0000002a2c267210 */ /* 0x000fe20007ffe0ff */
[----:B------:R-:W-:Y:S01]  /*2990*/  FADD.FTZ R58, R58, R37 ;  /* 0x000000253a3a7221 */ /* 0x000fe20000010000 */
[C---:B------:R-:W-:Y:S01]  /*29a0*/  IADD3 R56, R44.reuse, R43, RZ ;  /* 0x0000002b2c387210 */ /* 0x040fe20007ffe0ff */
[----:B------:R-:W2:Y:S01]  /*29b0*/  LDS.64 R36, [R57] ;  /* 0x0000000039247984 */ /* 0x000ea20000000a00 */
[----:B------:R-:W-:Y:S01]  /*29c0*/  IADD3 R42, R44, R45, RZ ;  /* 0x0000002d2c2a7210 */ /* 0x000fe20007ffe0ff */
[----:B0-----:R-:W-:Y:S01]  /*29d0*/  FADD.FTZ R58, R58, R41 ;  /* 0x000000293a3a7221 */ /* 0x001fe20000010000 */
[----:B------:R-:W-:Y:S01]  /*29e0*/  IADD3 R44, R44, R59, RZ ;  /* 0x0000003b2c2c7210 */ /* 0x000fe20007ffe0ff */
[----:B------:R-:W-:-:S02]  /*29f0*/  FADD.FTZ R59, R39, R40 ;  /* 0x00000028273b7221 */ /* 0x000fc40000010000 */
[----:B------:R-:W0:Y:S04]  /*2a00*/  LDS.64 R38, [R38] ;  /* 0x0000000026267984 */ /* 0x000e280000000a00 */
[----:B------:R-:W3:Y:S04]  /*2a10*/  LDS.64 R40, [R56] ;  /* 0x0000000038287984 */ /* 0x000ee80000000a00 */
[----:B------:R-:W4:Y:S04]  /*2a20*/  LDS.64 R42, [R42] ;  /* 0x000000002a2a7984 */ /* 0x000f280000000a00 */
[----:B------:R-:W5:Y:S01]  /*2a30*/  LDS.64 R44, [R44] ;  /* 0x000000002c2c7984 */ /* 0x000f620000000a00 */
[----:B-1----:R-:W-:Y:S01]  /*2a40*/  FADD.FTZ R59, R59, R34 ;  /* 0x000000223b3b7221 */ /* 0x002fe20000010000 */
[----:B------:R-:W-:-:S03]  /*2a50*/  FADD.FTZ R58, R58, R35 ;  /* 0x000000233a3a7221 */ /* 0x000fc60000010000 */
[----:B--2---:R-:W-:Y:S01]  /*2a60*/  FADD.FTZ R59, R59, R36 ;  /* 0x000000243b3b7221 */ /* 0x004fe20000010000 */
[----:B------:R-:W-:-:S03]  /*2a70*/  FADD.FTZ R58, R58, R37 ;  /* 0x000000253a3a7221 */ /* 0x000fc60000010000 */
[----:B0-----:R-:W-:Y:S01]  /*2a80*/  FADD.FTZ R59, R59, R38 ;  /* 0x000000263b3b7221 */ /* 0x001fe20000010000 */
[----:B------:R-:W-:-:S03]  /*2a90*/  FADD.FTZ R58, R58, R39 ;  /* 0x000000273a3a7221 */ /* 0x000fc60000010000 */
[----:B---3--:R-:W-:Y:S01]  /*2aa0*/  FADD.FTZ R59, R59, R40 ;  /* 0x000000283b3b7221 */ /* 0x008fe20000010000 */
[----:B------:R-:W-:-:S03]  /*2ab0*/  FADD.FTZ R58, R58, R41 ;  /* 0x000000293a3a7221 */ /* 0x000fc60000010000 */
[----:B----4-:R-:W-:Y:S01]  /*2ac0*/  FADD.FTZ R59, R59, R42 ;  /* 0x0000002a3b3b7221 */ /* 0x010fe20000010000 */
[----:B------:R-:W-:-:S03]  /*2ad0*/  FADD.FTZ R58, R58, R43 ;  /* 0x0000002b3a3a7221 */ /* 0x000fc60000010000 */
[----:B-----5:R-:W-:Y:S01]  /*2ae0*/  FADD.FTZ R44, R59, R44 ;  /* 0x0000002c3b2c7221 */ /* 0x020fe20000010000 */
[----:B------:R-:W-:-:S07]  /*2af0*/  FADD.FTZ R45, R58, R45 ;  /* 0x0000002d3a2d7221 */ /* 0x000fce0000010000 */
.L_x_1898:
[----:B------:R-:W-:Y:S05]  /*2b00*/  BSYNC B0 ;  /* 0x0000000000007941 */ /* 0x000fea0003800000 */
.L_x_1897:
        /* <DEDUP_REMOVED lines=23> */
.L_x_1900:
[----:B------:R-:W-:Y:S05]  /*2c80*/  BSYNC B0 ;  /* 0x0000000000007941 */ /* 0x000fea0003800000 */
.L_x_1899:
        /* <DEDUP_REMOVED lines=19> */
.L_x_1903:
[----:B------:R-:W2:Y:S04]  /*2dc0*/  LD.E.STRONG.GPU R36, desc[UR14][R34.64] ;  /* 0x0000000e22247980 */ /* 0x000ea8000c10f900 */
[----:B--2---:R-:W-:Y:S01]  /*2dd0*/  CCTL.IVALL ;  /* 0x00000000ff00798f */ /* 0x004fe20002000000 */
[----:B------:R-:W-:Y:S05]  /*2de0*/  YIELD ;  /* 0x0000000000007946 */ /* 0x000fea0003800000 */
[----:B-----5:R-:W-:-:S04]  /*2df0*/  LOP3.LUT R36, R36, R37, RZ, 0x3c, !PT ;  /* 0x0000002524247212 */ /* 0x020fc800078e3cff */
[----:B------:R-:W-:-:S13]  /*2e00*/  ISETP.GT.AND P0, PT, R36, -0x1, PT ;  /* 0xffffffff2400780c */ /* 0x000fda0003f04270 */
[----:B------:R-:W-:Y:S05]  /*2e10*/  @P0 BRA `(.L_x_1903) ;  /* 0xfffffffc00e80947 */ /* 0x000fea000383ffff */
.L_x_1902:
[----:B------:R-:W-:Y:S05]  /*2e20*/  WARPSYNC.ALL ;  /* 0x0000000000007948 */ /* 0x000fea0003800000 */
[----:B------:R-:W-:Y:S06]  /*2e30*/  BAR.SYNC.DEFER_BLOCKING 0x0 ;  /* 0x0000000000007b1d */ /* 0x000fec0000010000 */
[----:B------:R-:W-:Y:S05]  /*2e40*/  BRA `(.L_x_1904) ;  /* 0x0000000000607947 */ /* 0x000fea0003800000 */
.L_x_1901:
        /* <DEDUP_REMOVED lines=16> */
.L_x_1906:
[----:B------:R-:W2:Y:S04]  /*2f50*/  LD.E.STRONG.GPU R36, desc[UR14][R34.64] ;  /* 0x0000000e22247980 */ /* 0x000ea8000c10f900 */
[----:B--2---:R-:W-:Y:S01]  /*2f60*/  CCTL.IVALL ;  /* 0x00000000ff00798f */ /* 0x004fe20002000000 */
[----:B------:R-:W-:Y:S05]  /*2f70*/  YIELD ;  /* 0x0000000000007946 */ /* 0x000fea0003800000 */
[----:B-----5:R-:W-:-:S04]  /*2f80*/  LOP3.LUT R36, R36, R37, RZ, 0x3c, !PT ;  /* 0x0000002524247212 */ /* 0x020fc800078e3cff */
[----:B------:R-:W-:-:S13]  /*2f90*/  ISETP.GT.AND P0, PT, R36, -0x1, PT ;  /* 0xffffffff2400780c */ /* 0x000fda0003f04270 */
[----:B------:R-:W-:Y:S05]  /*2fa0*/  @P0 BRA `(.L_x_1906) ;  /* 0xfffffffc00e80947 */ /* 0x000fea000383ffff */
.L_x_1905:
[----:B------:R-:W-:Y:S05]  /*2fb0*/  WARPSYNC.ALL ;  /* 0x0000000000007948 */ /* 0x000fea0003800000 */
[----:B------:R-:W-:Y:S06]  /*2fc0*/  BAR.SYNC.DEFER_BLOCKING 0x0 ;  /* 0x0000000000007b1d */ /* 0x000fec0000010000 */
.L_x_1904:
        /* <DEDUP_REMOVED lines=8> */
[----:B------:R-:W-:-:S04]  /*3050*/  @!P0 IADD3 R36, R36, R37, RZ ;  /* 0x0000002524248210 */ /* 0x000fc80007ffe0ff */
[----:B------:R-:W-:-:S04]  /*3060*/  @!P0 SHF.L.U32 R39, R36, 0x1, RZ ;  /* 0x0000000124278819 */ /* 0x000fc800000006ff */
        /* <DEDUP_REMOVED lines=14> */
[----:B------:R-:W-:Y:S01]  /*3150*/  USHF.R.U32.HI UR5, URZ, 0x2, UR5 ;  /* 0x000000023f057899 */ /* 0x000fe20008011605 */
[----:B------:R-:W-:Y:S01]  /*3160*/  LEA R8, R8, UR8, 0x3 ;  /* 0x0000000808087c11 */ /* 0x000fe2000f8e18ff */
[----:B------:R-:W-:-:S02]  /*3170*/  UISETP.GE.U32.AND UP0, UPT, UR9, UR18, UPT ;  /* 0x000000120900728c */ /* 0x000fc4000bf06070 */
        /* <DEDUP_REMOVED lines=33> */
[----:B------:R-:W-:Y:S01]  /*3390*/  @!P0 FMUL.FTZ R34, R34, 1.2207031431898940355e-05 ;  /* 0x374ccccd22228820 */ /* 0x000fe20000410000 */
[----:B------:R-:W-:-:S05]  /*33a0*/  @!P0 FMUL.FTZ R35, R35, 1.2207031431898940355e-05 ;  /* 0x374ccccd23238820 */ /* 0x000fca0000410000 */
        /* <DEDUP_REMOVED lines=9> */
[----:B------:R-:W-:Y:S01]  /*3440*/  SHF.R.S32.HI R35, RZ, 0x1f, R34 ;  /* 0x0000001fff237819 */ /* 0x000fe20000011422 */
[----:B------:R-:W-:-:S03]  /*3450*/  UMOV UR10, UR9 ;  /* 0x00000009000a7c82 */ /* 0x000fc60008000000 */
[C---:B------:R-:W-:Y:S01]  /*3460*/  IADD3 R41, R38.reuse, 0x1400, RZ ;  /* 0x0000140026297810 */ /* 0x040fe20007ffe0ff */
[----:B------:R-:W-:Y:S01]  /*3470*/  IMAD.WIDE.U32 R34, R39, 0x140000, R34 ;  /* 0x0014000027227825 */ /* 0x000fe200078e0022 */
[C---:B------:R-:W-:Y:S02]  /*3480*/  IADD3 R39, R38.reuse, 0x3c00, RZ ;  /* 0x00003c0026277810 */ /* 0x040fe40007ffe0ff */
[----:B------:R-:W-:Y:S01]  /*3490*/  IADD3 R43, R38, 0x2800, RZ ;  /* 0x00002800262b7810 */ /* 0x000fe20007ffe0ff */
[----:B------:R0:W1:Y:S03]  /*34a0*/  LDS.64 R36, [R8] ;  /* 0x0000000008247984 */ /* 0x0000660000000a00 */
[-C--:B------:R-:W-:Y:S02]  /*34b0*/  IADD3 R38, P1, R43, R34.reuse, RZ ;  /* 0x000000222b267210 */ /* 0x080fe40007f3e0ff */
[----:B0-----:R-:W-:-:S02]  /*34c0*/  IADD3 R8, P0, R39, R34, RZ ;  /* 0x0000002227087210 */ /* 0x001fc40007f1e0ff */
[----:B------:R-:W-:Y:S02]  /*34d0*/  IADD3 R39, P3, R41, R34, RZ ;  /* 0x0000002229277210 */ /* 0x000fe40007f7e0ff */
[----:B------:R-:W-:Y:S01]  /*34e0*/  IADD3 R34, R35, UR5, RZ ;  /* 0x0000000523227c10 */ /* 0x000fe2000fffe0ff */
[----:B------:R-:W-:Y:S01]  /*34f0*/  UMOV UR5, UR11 ;  /* 0x0000000b00057c82 */ /* 0x000fe20008000000 */
[C-C-:B-1----:R-:W-:Y:S01]  /*3500*/  FFMA.FTZ R35, R3.reuse, R22, -R36.reuse ;  /* 0x0000001603237223 */ /* 0x142fe20000010824 */
[C-C-:B------:R-:W-:Y:S01]  /*3510*/  FFMA.FTZ R23, R3.reuse, R23, -R36.reuse ;  /* 0x0000001703177223 */ /* 0x140fe20000010824 */
[C-C-:B------:R-:W-:Y:S01]  /*3520*/  FFMA.FTZ R27, R3.reuse, R27, -R36.reuse ;  /* 0x0000001b031b7223 */ /* 0x140fe20000010824 */
[--C-:B------:R-:W-:Y:S01]  /*3530*/  FFMA.FTZ R3, R3, R33, -R36.reuse ;  /* 0x0000002103037223 */ /* 0x100fe20000010824 */
[C-C-:B------:R-:W-:Y:S01]  /*3540*/  FFMA.FTZ R33, R13.reuse, R24, -R36.reuse ;  /* 0x000000180d217223 */ /* 0x140fe20000010824 */
[--C-:B------:R-:W-:Y:S01]  /*3550*/  FFMA.FTZ R41, R13, R21, -R36.reuse ;  /* 0x000000150d297223 */ /* 0x100fe20000010824 */
[C-C-:B------:R-:W-:Y:S01]  /*3560*/  FFMA.FTZ R43, R15.reuse, R19, -R36.reuse ;  /* 0x000000130f2b7223 */ /* 0x140fe20000010824 */
[--C-:B------:R-:W-:Y:S01]  /*3570*/  FFMA.FTZ R21, R15, R26, -R36.reuse ;  /* 0x0000001a0f157223 */ /* 0x100fe20000010824 */
[--C-:B------:R-:W-:Y:S01]  /*3580*/  FFMA.FTZ R19, R17, R30, -R36.reuse ;  /* 0x0000001e11137223 */ /* 0x100fe20000010824 */
[-C--:B------:R-:W-:Y:S01]  /*3590*/  FFMA.FTZ R0, R0, -R37.reuse, R35 ;  /* 0x8000002500007223 */ /* 0x080fe20000010023 */
[-C--:B------:R-:W-:Y:S01]  /*35a0*/  FFMA.FTZ R2, R2, -R37.reuse, R33 ;  /* 0x8000002502027223 */ /* 0x080fe20000010021 */
[-C--:B------:R-:W-:Y:S01]  /*35b0*/  FFMA.FTZ R50, R50, -R37.reuse, R3 ;  /* 0x8000002532327223 */ /* 0x080fe20000010003 */
[-C--:B------:R-:W-:Y:S01]  /*35c0*/  FFMA.FTZ R4, R4, -R37.reuse, R21 ;  /* 0x8000002504047223 */ /* 0x080fe20000010015 */
[----:B------:R-:W-:Y:S01]  /*35d0*/  FFMA.FTZ R6, R6, -R37, R19 ;  /* 0x8000002506067223 */ /* 0x000fe20000010013 */
[C---:B------:R-:W-:Y:S01]  /*35e0*/  FMUL.FTZ R0, R11.reuse, R0 ;  /* 0x000000000b007220 */ /* 0x040fe20000410000 */
[----:B------:R-:W-:Y:S01]  /*35f0*/  FMUL.FTZ R3, R11, R2 ;  /* 0x000000020b037220 */ /* 0x000fe20000410000 */
[C-C-:B------:R-:W-:Y:S01]  /*3600*/  FFMA.FTZ R31, R13.reuse, R31, -R36.reuse ;  /* 0x0000001f0d1f7223 */ /* 0x140fe20000010824 */
[--C-:B------:R-:W-:Y:S01]  /*3610*/  FFMA.FTZ R13, R13, R51, -R36.reuse ;  /* 0x000000330d0d7223 */ /* 0x100fe20000010824 */
[----:B------:R-:W-:Y:S01]  /*3620*/  IADD3 R2, P2, R9, UR12, RZ ;  /* 0x0000000c09027c10 */ /* 0x000fe2000ff5e0ff */
[--C-:B------:R-:W-:Y:S01]  /*3630*/  FFMA.FTZ R29, R15, R29, -R36.reuse ;  /* 0x0000001d0f1d7223 */ /* 0x100fe20000010824 */
[C-C-:B------:R-:W-:Y:S01]  /*3640*/  FFMA.FTZ R25, R17.reuse, R25, -R36.reuse ;  /* 0x0000001911197223 */ /* 0x140fe20000010824 */
[--C-:B------:R-:W-:Y:S01]  /*3650*/  FFMA.FTZ R47, R17, R47, -R36.reuse ;  /* 0x0000002f112f7223 */ /* 0x100fe20000010824 */
[-C--:B------:R-:W-:Y:S01]  /*3660*/  FFMA.FTZ R14, R14, -R37.reuse, R23 ;  /* 0x800000250e0e7223 */ /* 0x080fe20000010017 */
[----:B------:R-:W-:Y:S01]  /*3670*/  FFMA.FTZ R16, R16, -R37, R41 ;  /* 0x8000002510107223 */ /* 0x000fe20000010029 */
[--C-:B------:R-:W-:Y:S01]  /*3680*/  FFMA.FTZ R15, R15, R49, -R36.reuse ;  /* 0x000000310f0f7223 */ /* 0x100fe20000010824 */
[----:B------:R-:W-:Y:S01]  /*3690*/  FFMA.FTZ R17, R17, R53, -R36 ;  /* 0x0000003511117223 */ /* 0x000fe20000010824 */
[C---:B------:R-:W-:Y:S01]  /*36a0*/  FMUL.FTZ R4, R11.reuse, R4 ;  /* 0x000000040b047220 */ /* 0x040fe20000410000 */
[----:B------:R-:W-:Y:S01]  /*36b0*/  FMUL.FTZ R9, R11, R6 ;  /* 0x000000060b097220 */ /* 0x000fe20000410000 */
[----:B------:R-:W-:Y:S01]  /*36c0*/  F2FP.F16.F32.PACK_AB R0, R3, R0 ;  /* 0x000000000300723e */ /* 0x000fe200000000ff */
[-C--:B------:R-:W-:Y:S01]  /*36d0*/  FFMA.FTZ R52, R52, -R37.reuse, R13 ;  /* 0x8000002534347223 */ /* 0x080fe2000001000d */
[----:B------:R-:W-:Y:S01]  /*36e0*/  IADD3.X R3, R10, UR13, RZ, P2, !PT ;  /* 0x0000000d0a037c10 */ /* 0x000fe200097fe4ff */
[C---:B------:R-:W-:Y:S01]  /*36f0*/  FMUL.FTZ R14, R11.reuse, R14 ;  /* 0x0000000e0b0e7220 */ /* 0x040fe20000410000 */
[----:B------:R-:W-:Y:S01]  /*3700*/  IADD3.X R10, RZ, R34, RZ, P3, !PT ;  /* 0x00000022ff0a7210 */ /* 0x000fe20001ffe4ff */
[----:B------:R-:W-:Y:S01]  /*3710*/  FMUL.FTZ R13, R11, R16 ;  /* 0x000000100b0d7220 */ /* 0x000fe20000410000 */
        /* <DEDUP_REMOVED lines=8> */
[----:B------:R-:W-:Y:S01]  /*37a0*/  F2FP.F16.F32.PACK_AB R4, R9, R4 ;  /* 0x000000040904723e */ /* 0x000fe200000000ff */
        /* <DEDUP_REMOVED lines=12> */
[----:B------:R-:W-:Y:S01]  /*3870*/  IMAD.SHL.U32 R12, R38, 0x2, RZ ;  /* 0x00000002260c7824 */ /* 0x000fe200078e00ff */
[----:B------:R-:W-:Y:S01]  /*3880*/  F2FP.F16.F32.PACK_AB R14, R13, R14 ;  /* 0x0000000e0d0e723e */ /* 0x000fe200000000ff */
[----:B------:R0:W-:Y:S01]  /*3890*/  STG.E.U16 desc[UR14][R2.64], R0 ;  /* 0x0000000002007986 */ /* 0x0001e2000c10150e */
[----:B------:R-:W-:-:S02]  /*38a0*/  PRMT R11, R0, 0x7632, R11 ;  /* 0x00007632000b7816 */ /* 0x000fc4000000000b */
[----:B------:R-:W-:Y:S01]  /*38b0*/  PRMT R13, R4, 0x7632, R13 ;  /* 0x00007632040d7816 */ /* 0x000fe2000000000d */
[----:B------:R1:W-:Y:S01]  /*38c0*/  STG.E.U16 desc[UR14][R2.64+0x4], R4 ;  /* 0x0000040402007986 */ /* 0x0003e2000c10150e */
[----:B------:R-:W-:Y:S02]  /*38d0*/  IADD3 R10, P2, R10, UR12, RZ ;  /* 0x0000000c0a0a7c10 */ /* 0x000fe4000ff5e0ff */
[----:B------:R-:W-:Y:S01]  /*38e0*/  F2FP.F16.F32.PACK_AB R18, R15, R18 ;  /* 0x000000120f12723e */ /* 0x000fe200000000ff */
[----:B------:R2:W-:Y:S01]  /*38f0*/  STG.E.U16 desc[UR14][R2.64+0x2], R11 ;  /* 0x0000020b02007986 */ /* 0x0005e2000c10150e */
[----:B------:R-:W-:Y:S02]  /*3900*/  IADD3.X R9, RZ, R34, RZ, P1, !PT ;  /* 0x00000022ff097210 */ /* 0x000fe40000ffe4ff */
[----:B------:R-:W-:Y:S01]  /*3910*/  F2FP.F16.F32.PACK_AB R28, R17, R28 ;  /* 0x0000001c111c723e */ /* 0x000fe200000000ff */
[----:B------:R3:W-:Y:S01]  /*3920*/  STG.E.U16 desc[UR14][R2.64+0x6], R13 ;  /* 0x0000060d02007986 */ /* 0x0007e2000c10150e */
[----:B0-----:R-:W-:-:S02]  /*3930*/  PRMT R0, R14, 0x7632, R0 ;  /* 0x000076320e007816 */ /* 0x001fc40000000000 */
[----:B------:R-:W-:Y:S02]  /*3940*/  SHF.L.U64.HI R9, R38, 0x1, R9 ;  /* 0x0000000126097819 */ /* 0x000fe40000010209 */
[----:B-1----:R-:W-:Y:S02]  /*3950*/  PRMT R4, R18, 0x7632, R4 ;  /* 0x0000763212047816 */ /* 0x002fe40000000004 */
[----:B------:R-:W-:Y:S02]  /*3960*/  IADD3 R12, P1, R12, UR12, RZ ;  /* 0x0000000c0c0c7c10 */ /* 0x000fe4000ff3e0ff */
[----:B--2---:R-:W-:Y:S02]  /*3970*/  IADD3.X R11, R6, UR13, RZ, P2, !PT ;  /* 0x0000000d060b7c10 */ /* 0x004fe400097fe4ff */
[----:B------:R-:W-:Y:S02]  /*3980*/  F2FP.F16.F32.PACK_AB R46, R19, R46 ;  /* 0x0000002e132e723e */ /* 0x000fe400000000ff */
[----:B---3--:R-:W-:Y:S01]  /*3990*/  IADD3.X R3, RZ, R34, RZ, P0, !PT ;  /* 0x00000022ff037210 */ /* 0x008fe200007fe4ff */
[----:B------:R0:W-:Y:S01]  /*39a0*/  STG.E.U16 desc[UR14][R10.64+0x2], R0 ;  /* 0x000002000a007986 */ /* 0x0001e2000c10150e */
[----:B------:R-:W-:-:S02]  /*39b0*/  SHF.L.U32 R2, R8, 0x1, RZ ;  /* 0x0000000108027819 */ /* 0x000fc400000006ff */
[----:B------:R-:W-:Y:S01]  /*39c0*/  SHF.L.U64.HI R3, R8, 0x1, R3 ;  /* 0x0000000108037819 */ /* 0x000fe20000010203 */
[----:B------:R1:W-:Y:S01]  /*39d0*/  STG.E.U16 desc[UR14][R10.64+0x6], R4 ;  /* 0x000006040a007986 */ /* 0x0003e2000c10150e */
[----:B------:R-:W-:Y:S02]  /*39e0*/  IADD3 R2, P0, R2, UR12, RZ ;  /* 0x0000000c02027c10 */ /* 0x000fe4000ff1e0ff */
[----:B------:R-:W-:Y:S01]  /*39f0*/  F2FP.F16.F32.PACK_AB R50, R21, R50 ;  /* 0x000000321532723e */ /* 0x000fe200000000ff */
[----:B------:R2:W-:Y:S01]  /*3a00*/  STG.E.U16 desc[UR14][R10.64], R14 ;  /* 0x0000000e0a007986 */ /* 0x0005e2000c10150e */
[----:B------:R-:W-:Y:S02]  /*3a10*/  F2FP.F16.F32.PACK_AB R54, R23, R54 ;  /* 0x000000361736723e */ /* 0x000fe400000000ff */
[----:B------:R-:W-:Y:S01]  /*3a20*/  IADD3.X R13, R9, UR13, RZ, P1, !PT ;  /* 0x0000000d090d7c10 */ /* 0x000fe20008ffe4ff */
[----:B------:R2:W-:Y:S01]  /*3a30*/  STG.E.U16 desc[UR14][R10.64+0x4], R18 ;  /* 0x000004120a007986 */ /* 0x0005e2000c10150e */
[----:B------:R-:W-:-:S02]  /*3a40*/  PRMT R6, R28, 0x7632, R6 ;  /* 0x000076321c067816 */ /* 0x000fc40000000006 */
[----:B0-----:R-:W-:Y:S01]  /*3a50*/  PRMT R0, R46, 0x7632, R0 ;  /* 0x000076322e007816 */ /* 0x001fe20000000000 */
[----:B------:R2:W-:Y:S01]  /*3a60*/  STG.E.U16 desc[UR14][R12.64], R28 ;  /* 0x0000001c0c007986 */ /* 0x0005e2000c10150e */
[----:B------:R-:W-:Y:S02]  /*3a70*/  IADD3.X R3, R3, UR13, RZ, P0, !PT ;  /* 0x0000000d03037c10 */ /* 0x000fe400087fe4ff */
[----:B-1----:R-:W-:Y:S01]  /*3a80*/  PRMT R4, R50, 0x7632, R4 ;  /* 0x0000763232047816 */ /* 0x002fe20000000004 */
[----:B------:R2:W-:Y:S01]  /*3a90*/  STG.E.U16 desc[UR14][R12.64+0x2], R6 ;  /* 0x000002060c007986 */ /* 0x0005e2000c10150e */
[----:B------:R-:W-:Y:S02]  /*3aa0*/  PRMT R8, R54, 0x7632, R8 ;  /* 0x0000763236087816 */ /* 0x000fe40000000008 */
[----:B------:R-:W-:Y:S01]  /*3ab0*/  PLOP3.LUT P0, PT, PT, PT, UP0, 0x80, 0x0 ;  /* 0x000000000000781c */ /* 0x000fe20003f0f008 */
[----:B------:R2:W-:Y:S04]  /*3ac0*/  STG.E.U16 desc[UR14][R12.64+0x4], R46 ;  /* 0x0000042e0c007986 */ /* 0x0005e8000c10150e */
[----:B------:R2:W-:Y:S04]  /*3ad0*/  STG.E.U16 desc[UR14][R12.64+0x6], R0 ;  /* 0x000006000c007986 */ /* 0x0005e8000c10150e */
[----:B------:R2:W-:Y:S04]  /*3ae0*/  STG.E.U16 desc[UR14][R2.64], R50 ;  /* 0x0000003202007986 */ /* 0x0005e8000c10150e */
[----:B------:R2:W-:Y:S04]  /*3af0*/  STG.E.U16 desc[UR14][R2.64+0x2], R4 ;  /* 0x0000020402007986 */ /* 0x0005e8000c10150e */
[----:B------:R2:W-:Y:S04]  /*3b00*/  STG.E.U16 desc[UR14][R2.64+0x4], R54 ;  /* 0x0000043602007986 */ /* 0x0005e8000c10150e */
[----:B------:R2:W-:Y:S01]  /*3b10*/  STG.E.U16 desc[UR14][R2.64+0x6], R8 ;  /* 0x0000060802007986 */ /* 0x0005e2000c10150e */
[----:B------:R-:W-:Y:S05]  /*3b20*/  @!P0 BRA `(.L_x_1907) ;  /* 0xffffffc400e88947 */ /* 0x000fea000383ffff */
.L_x_1896:
[----:B------:R-:W-:-:S04]  /*3b30*/  ULEA UR8, UR6, UR19, 0x6 ;  /* 0x0000001306087291 */ /* 0x000fc8000f8e303f */
[----:B------:R-:W-:-:S04]  /*3b40*/  USHF.L.U32 UR8, UR8, 0x5, URZ ;  /* 0x0000000508087899 */ /* 0x000fc8000800063f */
[----:B------:R-:W-:-:S06]  /*3b50*/  UISETP.GT.AND UP0, UPT, UR8, 0x4ff, UPT ;  /* 0x000004ff0800788c */ /* 0x000fcc000bf04270 */
[----:B------:R-:W-:-:S13]  /*3b60*/  PLOP3.LUT P0, PT, PT, PT, UP0, 0x80, 0x0 ;  /* 0x000000000000781c */ /* 0x000fda0003f0f008 */
[----:B------:R-:W-:Y:S05]  /*3b70*/  @P0 EXIT ;  /* 0x000000000000094d */ /* 0x000fea0003800000 */
[----:B--2---:R-:W1:Y:S01]  /*3b80*/  S2R R0, SR_TID.X ;  /* 0x0000000000007919 */ /* 0x004e620000002100 */
[----:B------:R-:W0:Y:S01]  /*3b90*/  LDC.64 R4, c[0x0][0x258] ;  /* 0x00009600ff047b82 */ /* 0x000e220000000a00 */
[----:B------:R-:W-:Y:S01]  /*3ba0*/  HFMA2.MMA R10, -RZ, RZ, 0, 1.1920928955078125e-06 ;  /* 0x00000014ff0a7435 */ /* 0x000fe200000001ff */
        /* <DEDUP_REMOVED lines=22> */
[C---:B------:R-:W-:Y:S02]  /*3d10*/  IADD3 R12, P1, R2.reuse, 0x14, RZ ;  /* 0x00000014020c7810 */ /* 0x040fe40007f3e0ff */
[----:B------:R-:W-:Y:S02]  /*3d20*/  IADD3 R13, P2, R2, 0x1e, RZ ;  /* 0x0000001e020d7810 */ /* 0x000fe40007f5e0ff */
[----:B------:R-:W-:-:S02]  /*3d30*/  IADD3 R50, R50, 0x1, RZ ;  /* 0x0000000132327810 */ /* 0x000fc40007ffe0ff */
[----:B------:R-:W-:Y:S02]  /*3d40*/  LOP3.LUT R11, R0, 0xf, RZ, 0xc0, !PT ;  /* 0x0000000f000b7812 */ /* 0x000fe400078ec0ff */
[----:B------:R-:W-:Y:S02]  /*3d50*/  IADD3.X R14, RZ, RZ, RZ, P0, !PT ;  /* 0x000000ffff0e7210 */ /* 0x000fe400007fe4ff */
[----:B------:R-:W-:Y:S02]  /*3d60*/  IADD3.X R15, RZ, RZ, RZ, P1, !PT ;  /* 0x000000ffff0f7210 */ /* 0x000fe40000ffe4ff */
[----:B------:R-:W-:Y:S02]  /*3d70*/  IADD3.X R48, RZ, RZ, RZ, P2, !PT ;  /* 0x000000ffff307210 */ /* 0x000fe400017fe4ff */
[----:B------:R-:W-:Y:S02]  /*3d80*/  LOP3.LUT R49, R49, 0x3, RZ, 0xc0, !PT ;  /* 0x0000000331317812 */ /* 0x000fe400078ec0ff */
[----:B------:R-:W-:-:S07]  /*3d90*/  LOP3.LUT R50, R50, 0x3, RZ, 0xc0, !PT ;  /* 0x0000000332327812 */ /* 0x000fce00078ec0ff */
.L_x_1924:
[----:B------:R-:W-:Y:S01]  /*3da0*/  ISETP.GT.U32.AND P0, PT, R3, R2, PT ;  /* 0x000000020300720c */ /* 0x000fe20003f04070 */
[----:B------:R-:W-:Y:S01]  /*3db0*/  BSSY B0, `(.L_x_1908) ;  /* 0x00000ab000007945 */ /* 0x000fe20003800000 */
[----:B0-----:R-:W-:Y:S02]  /*3dc0*/  MOV R51, RZ ;  /* 0x000000ff00337202 */ /* 0x001fe40000000f00 */
[----:B------:R-:W-:Y:S02]  /*3dd0*/  ISETP.GT.AND.EX P0, PT, R4, RZ, PT, P0 ;  /* 0x000000ff0400720c */ /* 0x000fe40003f04300 */
[----:B------:R-:W-:-:S11]  /*3de0*/  MOV R54, RZ ;  /* 0x000000ff00367202 */ /* 0x000fd60000000f00 */
[----:B-123--:R-:W-:Y:S05]  /*3df0*/  @!P0 BRA `(.L_x_1909) ;  /* 0x0000000800988947 */ /* 0x00efea0003800000 */
[----:B------:R-:W-:Y:S01]  /*3e00*/  ISETP.NE.U32.AND P1, PT, R50, RZ, PT ;  /* 0x000000ff3200720c */ /* 0x000fe20003f25070 */
[----:B------:R-:W-:Y:S01]  /*3e10*/  BSSY B1, `(.L_x_1910) ;  /* 0x0000024000017945 */ /* 0x000fe20003800000 */
[----:B------:R-:W-:Y:S01]  /*3e20*/  LOP3.LUT R16, R0, 0x1f, RZ, 0xc0, !PT ;  /* 0x0000001f00107812 */ /* 0x000fe200078ec0ff */
[----:B------:R-:W-:Y:S01]  /*3e30*/  HFMA2.MMA R54, -RZ, RZ, 0, 0 ;  /* 0x00000000ff367435 */ /* 0x000fe200000001ff */
[----:B------:R-:W-:Y:S01]  /*3e40*/  ISETP.NE.AND.EX P1, PT, RZ, RZ, PT, P1 ;  /* 0x000000ffff00720c */ /* 0x000fe20003f25310 */
[----:B------:R-:W-:Y:S01]  /*3e50*/  HFMA2.MMA R51, -RZ, RZ, 0, 0 ;  /* 0x00000000ff337435 */ /* 0x000fe200000001ff */
[----:B------:R-:W-:Y:S01]  /*3e60*/  ISETP.GE.U32.AND P0, PT, R5, 0x1e, PT ;  /* 0x0000001e0500780c */ /* 0x000fe20003f06070 */
[----:B------:R-:W-:Y:S01]  /*3e70*/  IMAD.MOV.U32 R52, RZ, RZ, R2 ;  /* 0x000000ffff347224 */ /* 0x000fe200078e0002 */
[----:B------:R-:W-:Y:S02]  /*3e80*/  IADD3 R16, P2, R16, R9, RZ ;  /* 0x0000000910107210 */ /* 0x000fe40007f5e0ff */
[----:B------:R-:W-:-:S02]  /*3e90*/  ISETP.GE.U32.AND.EX P0, PT, R6, RZ, PT, P0 ;  /* 0x000000ff0600720c */ /* 0x000fc40003f06100 */
[----:B------:R-:W-:Y:S02]  /*3ea0*/  MOV R53, RZ ;  /* 0x000000ff00357202 */ /* 0x000fe40000000f00 */
        /* <DEDUP_REMOVED lines=26> */
.L_x_1911:
[----:B------:R-:W-:Y:S05]  /*4050*/  BSYNC B1 ;  /* 0x0000000000017941 */ /* 0x000fea0003800000 */
.L_x_1910:
        /* <DEDUP_REMOVED lines=21> */
.L_x_1914:
        /* <DEDUP_REMOVED lines=55> */
.L_x_1913:
[----:B------:R-:W-:Y:S05]  /*4520*/  BSYNC B1 ;  /* 0x0000000000017941 */ /* 0x000fea0003800000 */
.L_x_1912:
        /* <DEDUP_REMOVED lines=35> */
.L_x_1916:
[----:B------:R-:W-:Y:S05]  /*4760*/  BSYNC B1 ;  /* 0x0000000000017941 */ /* 0x000fea0003800000 */
.L_x_1915:
        /* <DEDUP_REMOVED lines=15> */
.L_x_1909:
[----:B------:R-:W-:Y:S05]  /*4860*/  BSYNC B0 ;  /* 0x0000000000007941 */ /* 0x000fea0003800000 */
.L_x_1908:
        /* <DEDUP_REMOVED lines=50> */
.L_x_1933:
        /* <DEDUP_REMOVED lines=47> */
.L_x_1943:
        /* <DEDUP_REMOVED lines=41> */
.L_x_1953:
[----:B--2---:R-:W-:Y:S01]  /*5110*/  FADD.FTZ R17, R16, R32 ;  /* 0x0000002010117221 */ /* 0x004fe20000010000 */
[----:B------:R-:W-:-:S04]  /*5120*/  @!P1 F2FP.F16.F32.PACK_AB R16, RZ, R26 ;  /* 0x0000001aff10923e */ /* 0x000fc800000000ff */
[----:B------:R-:W-:Y:S02]  /*5130*/  PRMT R22, R16, 0x7610, R22 ;  /* 0x0000761010167816 */ /* 0x000fe40000000016 */
[----:B------:R-:W-:Y:S02]  /*5140*/  @!P1 F2FP.F16.F32.PACK_AB R17, RZ, R17 ;  /* 0x00000011ff11923e */ /* 0x000fe400000000ff */
[----:B------:R-:W-:Y:S01]  /*5150*/  LEA.HI R16, R0, 0x3c, RZ, 0x1c ;  /* 0x0000003c00107811 */ /* 0x000fe200078fe0ff */
[----:B------:R2:W-:Y:S04]  /*5160*/  @!P1 STG.E.U16 desc[UR14][R18.64+0x50], R22 ;  /* 0x0000501612009986 */ /* 0x0005e8000c10150e */
[----:B------:R2:W-:Y:S02]  /*5170*/  @!P1 STG.E.U16 desc[UR14][R20.64+0x50], R17 ;  /* 0x0000501114009986 */ /* 0x0005e4000c10150e */
.L_x_1919:
[----:B------:R-:W-:Y:S05]  /*5180*/  BSYNC B0 ;  /* 0x0000000000007941 */ /* 0x000fea0003800000 */
.L_x_1918:
        /* <DEDUP_REMOVED lines=23> */
[----:B------:R-:W-:Y:S01]  /*5300*/  @!P0 IADD3 R25, R16, 0x3c, RZ ;  /* 0x0000003c10198810 */ /* 0x000fe20007ffe0ff */
[----:B------:R-:W-:Y:S01]  /*5310*/  @!P0 IMAD R24, R23, 0x4, R32 ;  /* 0x0000000417188824 */ /* 0x000fe200078e0220 */
[----:B------:R-:W-:Y:S01]  /*5320*/  MOV R29, 0xffff ;  /* 0x0000ffff001d7802 */ /* 0x000fe20000000f00 */
[----:B------:R-:W3:Y:S01]  /*5330*/  @!P0 LDS R22, [R21] ;  /* 0x0000000015168984 */ /* 0x000ee20000000800 */
[----:B------:R-:W-:-:S02]  /*5340*/  @!P0 LOP3.LUT R25, R25, R26, RZ, 0x3c, !PT ;  /* 0x0000001a19198212 */ /* 0x000fc400078e3cff */
[----:B------:R-:W-:Y:S01]  /*5350*/  MOV R34, RZ ;  /* 0x000000ff00227202 */ /* 0x000fe20000000f00 */
[----:B------:R-:W-:Y:S01]  /*5360*/  @!P0 LDS R39, [R24+0x500] ;  /* 0x0005000018278984 */ /* 0x000fe20000000800 */
[----:B------:R-:W-:Y:S02]  /*5370*/  @!P0 LEA R41, R25, R32, 0x2 ;  /* 0x0000002019298211 */ /* 0x000fe400078e10ff */
[----:B------:R-:W-:Y:S01]  /*5380*/  MOV R25, RZ ;  /* 0x000000ff00197202 */ /* 0x000fe20000000f00 */
[----:B------:R-:W-:Y:S01]  /*5390*/  @!P0 LDS R27, [R24] ;  /* 0x00000000181b8984 */ /* 0x000fe20000000800 */
[----:B------:R-:W-:Y:S02]  /*53a0*/  MOV R40, 0xffff ;  /* 0x0000ffff00287802 */ /* 0x000fe40000000f00 */
[----:B------:R-:W-:Y:S01]  /*53b0*/  MOV R32, 0xffff ;  /* 0x0000ffff00207802 */ /* 0x000fe20000000f00 */
[----:B------:R4:W-:Y:S01]  /*53c0*/  @!P0 LDS R23, [R21+0x500] ;  /* 0x0005000015178984 */ /* 0x0009e20000000800 */
[----:B------:R-:W-:-:S02]  /*53d0*/  MOV R26, RZ ;  /* 0x000000ff001a7202 */ /* 0x000fc40000000f00 */
[----:B------:R-:W-:Y:S01]  /*53e0*/  MOV R36, RZ ;  /* 0x000000ff00247202 */ /* 0x000fe20000000f00 */
[----:B01----:R-:W0:Y:S01]  /*53f0*/  SHFL.BFLY PT, R19, R18, 0x8, 0x101f ;  /* 0x0d101f0012137f89 */ /* 0x003e2200000e0000 */
[----:B------:R-:W-:Y:S02]  /*5400*/  MOV R37, 0xffff ;  /* 0x0000ffff00257802 */ /* 0x000fe40000000f00 */
[----:B------:R-:W-:Y:S01]  /*5410*/  MOV R31, 0xffff ;  /* 0x0000ffff001f7802 */ /* 0x000fe20000000f00 */
[----:B--2---:R-:W1:Y:S01]  /*5420*/  SHFL.BFLY PT, R32, R17, 0x8, 0x101f ;  /* 0x0d101f0011207f89 */ /* 0x004e6200000e0000 */
[----:B------:R-:W-:Y:S01]  /*5430*/  MOV R28, 0xffff ;  /* 0x0000ffff001c7802 */ /* 0x000fe20000000f00 */
[----:B----4-:R-:W-:Y:S01]  /*5440*/  IMAD.MOV.U32 R21, RZ, RZ, RZ ;  /* 0x000000ffff157224 */ /* 0x010fe200078e00ff */
[----:B------:R-:W-:Y:S01]  /*5450*/  MOV R30, 0xffff ;  /* 0x0000ffff001e7802 */ /* 0x000fe20000000f00 */
[----:B------:R-:W2:Y:S01]  /*5460*/  @!P0 LDS R24, [R41] ;  /* 0x0000000029188984 */ /* 0x000ea20000000800 */
[----:B------:R-:W-:-:S02]  /*5470*/  MOV R45, 0xffff ;  /* 0x0000ffff002d7802 */ /* 0x000fc40000000f00 */
[----:B------:R-:W-:Y:S02]  /*5480*/  IADD3 R43, R16, R9, RZ ;  /* 0x00000009102b7210 */ /* 0x000fe40007ffe0ff */
[----:B---3--:R-:W-:Y:S01]  /*5490*/  @!P0 MOV R34, R22 ;  /* 0x0000001600228202 */ /* 0x008fe20000000f00 */
[----:B0-----:R-:W-:Y:S01]  /*54a0*/  FADD.FTZ R19, R19, R18 ;  /* 0x0000001213137221 */ /* 0x001fe20000010000 */
        /* <DEDUP_REMOVED lines=26> */
[----:B------:R-:W-:-:S02]  /*5650*/  ISETP.NE.AND P0, PT, R11, RZ, PT ;  /* 0x000000ff0b00720c */ /* 0x000fc40003f05270 */
[----:B------:R-:W-:Y:S01]  /*5660*/  SHFL.BFLY PT, R24, R21, 0x8, 0x101f ;  /* 0x0d101f0015187f89 */ /* 0x000fe200000e0000 */
[----:B------:R-:W-:-:S03]  /*5670*/  MOV R36, 0xffff ;  /* 0x0000ffff00247802 */ /* 0x000fc60000000f00 */
[----:B------:R-:W3:Y:S01]  /*5680*/  SHFL.BFLY PT, R22, R33, 0x4, 0x101f ;  /* 0x0c901f0021167f89 */ /* 0x000ee200000e0000 */
[----:B--2---:R-:W-:Y:S01]  /*5690*/  FADD.FTZ R44, R44, R23 ;  /* 0x000000172c2c7221 */ /* 0x004fe20000010000 */
[----:B------:R-:W-:Y:S02]  /*56a0*/  MOV R23, 0xffff ;  /* 0x0000ffff00177802 */ /* 0x000fe40000000f00 */
[----:B------:R-:W2:Y:S04]  /*56b0*/  SHFL.BFLY PT, R38, R35, 0x4, 0x101f ;  /* 0x0c901f0023267f89 */ /* 0x000ea800000e0000 */
[----:B------:R-:W4:Y:S01]  /*56c0*/  SHFL.BFLY PT, R39, R34, 0x4, 0x101f ;  /* 0x0c901f0022277f89 */ /* 0x000f2200000e0000 */
[----:B0-----:R-:W-:Y:S01]  /*56d0*/  FADD.FTZ R17, R18, R32 ;  /* 0x0000002012117221 */ /* 0x001fe20000010000 */
[----:B------:R-:W-:-:S02]  /*56e0*/  MOV R32, 0xffff ;  /* 0x0000ffff00207802 */ /* 0x000fc40000000f00 */
        /* <DEDUP_REMOVED lines=39> */
[----:B------:R-:W-:Y:S01]  /*5960*/  @!P0 F2FP.F16.F32.PACK_AB R32, RZ, R19 ;  /* 0x00000013ff20823e */ /* 0x000fe200000000ff */
[----:B------:R-:W-:Y:S01]  /*5970*/  FADD.FTZ R46, R18, R17 ;  /* 0x00000011122e7221 */ /* 0x000fe20000010000 */
[----:B------:R-:W5:Y:S01]  /*5980*/  @!P0 LDC.64 R20, c[0x0][0x220] ;  /* 0x00008800ff148b82 */ /* 0x000f620000000a00 */
[C---:B---3--:R-:W-:Y:S01]  /*5990*/  @!P0 IMAD.WIDE R24, R43.reuse, 0x2, R24 ;  /* 0x000000022b188825 */ /* 0x048fe200078e0218 */
[----:B------:R-:W3:Y:S03]  /*59a0*/  SHFL.BFLY PT, R34, R33, 0x2, 0x101f ;  /* 0x0c501f0021227f89 */ /* 0x000ee600000e0000 */
[----:B--2---:R-:W-:Y:S01]  /*59b0*/  FADD.FTZ R40, R40, R41 ;  /* 0x0000002928287221 */ /* 0x004fe20000010000 */
[----:B------:R-:W-:Y:S01]  /*59c0*/  @!P0 F2FP.F16.F32.PACK_AB R46, RZ, R46 ;  /* 0x0000002eff2e823e */ /* 0x000fe200000000ff */
[----:B------:R-:W-:Y:S01]  /*59d0*/  @!P0 IMAD.WIDE R22, R43, 0x2, R22 ;  /* 0x000000022b168825 */ /* 0x000fe200078e0216 */
[----:B------:R-:W2:Y:S03]  /*59e0*/  @!P0 LDC.64 R18, c[0x0][0x218] ;  /* 0x00008600ff128b82 */ /* 0x000ea60000000a00 */
[----:B0-----:R-:W-:Y:S01]  /*59f0*/  FADD.FTZ R36, R37, R36 ;  /* 0x0000002425247221 */ /* 0x001fe20000010000 */
[----:B------:R-:W-:Y:S01]  /*5a00*/  MOV R37, 0xffff ;  /* 0x0000ffff00257802 */ /* 0x000fe20000000f00 */
[----:B-1----:R-:W-:Y:S01]  /*5a10*/  FADD.FTZ R35, R38, R35 ;  /* 0x0000002326237221 */ /* 0x002fe20000010000 */
[----:B------:R-:W-:Y:S01]  /*5a20*/  @!P0 F2FP.F16.F32.PACK_AB R28, RZ, R40 ;  /* 0x00000028ff1c823e */ /* 0x000fe200000000ff */
        /* <DEDUP_REMOVED lines=9> */
[----:B-1----:R-:W-:Y:S01]  /*5ac0*/  @!P0 F2FP.F16.F32.PACK_AB R27, RZ, R35 ;  /* 0x00000023ff1b823e */ /* 0x002fe200000000ff */
[C---:B--2---:R-:W-:Y:S01]  /*5ad0*/  @!P0 IMAD.WIDE R18, R43.reuse, 0x2, R18 ;  /* 0x000000022b128825 */ /* 0x044fe200078e0212 */
[----:B------:R-:W-:Y:S02]  /*5ae0*/  MOV R32, 0xffff ;  /* 0x0000ffff00207802 */ /* 0x000fe40000000f00 */
[----:B----4-:R-:W-:Y:S02]  /*5af0*/  @!P0 F2FP.F16.F32.PACK_AB R25, RZ, R36 ;  /* 0x00000024ff19823e */ /* 0x010fe400000000ff */
[----:B------:R-:W-:Y:S02]  /*5b00*/  @!P0 F2FP.F16.F32.PACK_AB R35, RZ, R39 ;  /* 0x00000027ff23823e */ /* 0x000fe400000000ff */
[----:B------:R1:W2:Y:S01]  /*5b10*/  SHFL.BFLY PT, R32, R33, 0x1, 0x101f ;  /* 0x0c301f0021207f89 */ /* 0x0002a200000e0000 */
[----:B0-----:R-:W-:-:S03]  /*5b20*/  @!P0 IMAD.WIDE R16, R43, 0x2, R16 ;  /* 0x000000022b108825 */ /* 0x001fc600078e0210 */
[----:B------:R1:W-:Y:S04]  /*5b30*/  @!P0 STG.E.U16 desc[UR14][R22.64+0x28], R25 ;  /* 0x0000281916008986 */ /* 0x0003e8000c10150e */
[----:B------:R1:W-:Y:S04]  /*5b40*/  @!P0 STG.E.U16 desc[UR14][R20.64+0x28], R27 ;  /* 0x0000281b14008986 */ /* 0x0003e8000c10150e */
[----:B------:R1:W-:Y:S01]  /*5b50*/  @!P0 STG.E.U16 desc[UR14][R18.64+0x50], R28 ;  /* 0x0000501c12008986 */ /* 0x0003e2000c10150e */
[----:B---3--:R-:W-:-:S03]  /*5b60*/  FADD.FTZ R37, R44, R37 ;  /* 0x000000252c257221 */ /* 0x008fc60000010000 */
[----:B------:R1:W-:Y:S04]  /*5b70*/  @!P0 STG.E.U16 desc[UR14][R16.64+0x50], R35 ;  /* 0x0000502310008986 */ /* 0x0003e8000c10150e */
.L_x_1987:
        /* <DEDUP_REMOVED lines=9> */
.L_x_1917:
[----:B------:R-:W-:Y:S05]  /*5c10*/  WARPSYNC.ALL ;  /* 0x0000000000007948 */ /* 0x000fea0003800000 */
[----:B------:R-:W-:Y:S01]  /*5c20*/  BAR.SYNC.DEFER_BLOCKING 0x0 ;  /* 0x0000000000007b1d */ /* 0x000fe20000010000 */
[C---:B------:R-:W-:Y:S02]  /*5c30*/  ISETP.GE.AND P0, PT, R9.reuse, -0x2300, PT ;  /* 0xffffdd000900780c */ /* 0x040fe40003f06270 */
[----:B------:R-:W-:-:S11]  /*5c40*/  IADD3 R9, R9, 0x2800, RZ ;  /* 0x0000280009097810 */ /* 0x000fd60007ffe0ff */
[----:B------:R-:W-:Y:S05]  /*5c50*/  @!P0 BRA `(.L_x_1924) ;  /* 0xffffffe000508947 */ /* 0x000fea000383ffff */
[----:B------:R-:W-:Y:S05]  /*5c60*/  EXIT ;  /* 0x000000000000794d */ /* 0x000fea0003800000 */
.L_x_1920:
[----:B------:R-:W-:Y:S01]  /*5c70*/  HFMA2.MMA R30, -RZ, RZ, 0, 4.76837158203125e-07 ;  /* 0x00000008ff1e7435 */ /* 0x000fe200000001ff */
[----:B-1----:R-:W-:Y:S01]  /*5c80*/  MOV R31, R16 ;  /* 0x00000010001f7202 */ /* 0x002fe20000000f00 */
[----:B------:R-:W-:Y:S01]  /*5c90*/  IMAD.MOV.U32 R29, RZ, RZ, 0x101f ;  /* 0x0000101fff1d7424 */ /* 0x000fe200078e00ff */
[----:B------:R-:W-:-:S08]  /*5ca0*/  MOV R28, 0xffff ;  /* 0x0000ffff001c7802 */ /* 0x000fd00000000f00 */
[----:B0-2---:R-:W-:Y:S05]  /*5cb0*/  WARPSYNC.COLLECTIVE R28, `(.L_x_1925) ;  /* 0x000000001c087348 */ /* 0x005fea0003c00000 */
[----:B------:R1:W3:Y:S02]  /*5cc0*/  SHFL.BFLY P2, R32, R31, R30, R29 ;  /* 0x0c00001e1f207389 */ /* 0x0002e4000004001d */
[----:B0123--:R-:W-:Y:S01]  /*5cd0*/  ENDCOLLECTIVE ;  /* 0x000000000000791b */ /* 0x00ffe20003800000 */
.L_x_1925:
[----:B------:R-:W-:Y:S02]  /*5ce0*/  MOV R31, R17 ;  /* 0x00000011001f7202 */ /* 0x000fe40000000f00 */
[----:B------:R-:W-:-:S07]  /*5cf0*/  MOV R19, R32 ;  /* 0x0000002000137202 */ /* 0x000fce0000000f00 */
[----:B------:R-:W-:Y:S05]  /*5d00*/  WARPSYNC.COLLECTIVE R28, `(.L_x_1926) ;  /* 0x000000001c087348 */ /* 0x000fea0003c00000 */
[----:B------:R0:W1:Y:S02]  /*5d10*/  SHFL.BFLY P2, R32, R31, R30, R29 ;  /* 0x0c00001e1f207389 */ /* 0x000064000004001d */
[----:B01----:R-:W-:Y:S01]  /*5d20*/  ENDCOLLECTIVE ;  /* 0x000000000000791b */ /* 0x003fe20003800000 */
.L_x_1926:
[----:B------:R-:W-:Y:S01]  /*5d30*/  FADD.FTZ R19, R19, R16 ;  /* 0x0000001013137221 */ /* 0x000fe20000010000 */
[----:B------:R-:W-:-:S04]  /*5d40*/  HFMA2.MMA R30, -RZ, RZ, 0, 2.384185791015625e-07 ;  /* 0x00000004ff1e7435 */ /* 0x000fc800000001ff */
[----:B------:R-:W-:Y:S02]  /*5d50*/  MOV R31, R19 ;  /* 0x00000013001f7202 */ /* 0x000fe40000000f00 */
[----:B------:R-:W-:-:S07]  /*5d60*/  MOV R18, R32 ;  /* 0x0000002000127202 */ /* 0x000fce0000000f00 */
[----:B------:R-:W-:Y:S05]  /*5d70*/  WARPSYNC.COLLECTIVE R28, `(.L_x_1927) ;  /* 0x000000001c087348 */ /* 0x000fea0003c00000 */
[----:B------:R0:W1:Y:S02]  /*5d80*/  SHFL.BFLY P2, R32, R31, R30, R29 ;  /* 0x0c00001e1f207389 */ /* 0x000064000004001d */
[----:B01----:R-:W-:Y:S01]  /*5d90*/  ENDCOLLECTIVE ;  /* 0x000000000000791b */ /* 0x003fe20003800000 */
.L_x_1927:
[----:B------:R-:W-:-:S05]  /*5da0*/  FADD.FTZ R18, R18, R17 ;  /* 0x0000001112127221 */ /* 0x000fca0000010000 */
[----:B------:R-:W-:Y:S02]  /*5db0*/  MOV R31, R18 ;  /* 0x00000012001f7202 */ /* 0x000fe40000000f00 */
[----:B------:R-:W-:-:S07]  /*5dc0*/  MOV R20, R32 ;  /* 0x0000002000147202 */ /* 0x000fce0000000f00 */
[----:B------:R-:W-:Y:S05]  /*5dd0*/  WARPSYNC.COLLECTIVE R28, `(.L_x_1928) ;  /* 0x000000001c087348 */ /* 0x000fea0003c00000 */
[----:B------:R0:W1:Y:S02]  /*5de0*/  SHFL.BFLY P2, R32, R31, R30, R29 ;  /* 0x0c00001e1f207389 */ /* 0x000064000004001d */
[----:B01----:R-:W-:Y:S01]  /*5df0*/  ENDCOLLECTIVE ;  /* 0x000000000000791b */ /* 0x003fe20003800000 */
.L_x_1928:
[----:B------:R-:W-:Y:S01]  /*5e00*/  FADD.FTZ R20, R19, R20 ;  /* 0x0000001413147221 */ /* 0x000fe20000010000 */
[----:B------:R-:W-:-:S04]  /*5e10*/  HFMA2.MMA R30, -RZ, RZ, 0, 1.1920928955078125e-07 ;  /* 0x00000002ff1e7435 */ /* 0x000fc800000001ff */
[----:B------:R-:W-:Y:S01]  /*5e20*/  MOV R31, R20 ;  /* 0x00000014001f7202 */ /* 0x000fe20000000f00 */
[----:B------:R-:W-:-:S07]  /*5e30*/  IMAD.MOV.U32 R21, RZ, RZ, R32 ;  /* 0x000000ffff157224 */ /* 0x000fce00078e0020 */
[----:B------:R-:W-:Y:S05]  /*5e40*/  WARPSYNC.COLLECTIVE R28, `(.L_x_1929) ;  /* 0x000000001c087348 */ /* 0x000fea0003c00000 */
[----:B------:R0:W1:Y:S02]  /*5e50*/  SHFL.BFLY P2, R32, R31, R30, R29 ;  /* 0x0c00001e1f207389 */ /* 0x000064000004001d */
[----:B01----:R-:W-:Y:S01]  /*5e60*/  ENDCOLLECTIVE ;  /* 0x000000000000791b */ /* 0x003fe20003800000 */
.L_x_1929:
[----:B------:R-:W-:-:S05]  /*5e70*/  FADD.FTZ R21, R18, R21 ;  /* 0x0000001512157221 */ /* 0x000fca0000010000 */
[----:B------:R-:W-:Y:S02]  /*5e80*/  MOV R31, R21 ;  /* 0x00000015001f7202 */ /* 0x000fe40000000f00 */
[----:B------:R-:W-:-:S07]  /*5e90*/  MOV R23, R32 ;  /* 0x0000002000177202 */ /* 0x000fce0000000f00 */
[----:B------:R-:W-:Y:S05]  /*5ea0*/  WARPSYNC.COLLECTIVE R28, `(.L_x_1930) ;  /* 0x000000001c087348 */ /* 0x000fea0003c00000 */
[----:B------:R0:W1:Y:S02]  /*5eb0*/  SHFL.BFLY P2, R32, R31, R30, R29 ;  /* 0x0c00001e1f207389 */ /* 0x000064000004001d */
[----:B01----:R-:W-:Y:S01]  /*5ec0*/  ENDCOLLECTIVE ;  /* 0x000000000000791b */ /* 0x003fe20003800000 */
.L_x_1930:
[----:B------:R-:W-:Y:S01]  /*5ed0*/  FADD.FTZ R23, R20, R23 ;  /* 0x0000001714177221 */ /* 0x000fe20000010000 */
[----:B------:R-:W-:-:S04]  /*5ee0*/  HFMA2.MMA R30, -RZ, RZ, 0, 5.9604644775390625e-08 ;  /* 0x00000001ff1e7435 */ /* 0x000fc800000001ff */
[----:B------:R-:W-:Y:S02]  /*5ef0*/  MOV R31, R23 ;  /* 0x00000017001f7202 */ /* 0x000fe40000000f00 */
[----:B------:R-:W-:-:S07]  /*5f00*/  MOV R16, R32 ;  /* 0x0000002000107202 */ /* 0x000fce0000000f00 */
[----:B------:R-:W-:Y:S05]  /*5f10*/  WARPSYNC.COLLECTIVE R28, `(.L_x_1931) ;  /* 0x000000001c087348 */ /* 0x000fea0003c00000 */
[----:B------:R0:W1:Y:S02]  /*5f20*/  SHFL.BFLY P2, R32, R31, R30, R29 ;  /* 0x0c00001e1f207389 */ /* 0x000064000004001d */
[----:B01----:R-:W-:Y:S01]  /*5f30*/  ENDCOLLECTIVE ;  /* 0x000000000000791b */ /* 0x003fe20003800000 */
.L_x_1931:
[----:B------:R-:W-:-:S04]  /*5f40*/  FADD.FTZ R16, R21, R16 ;  /* 0x0000001015107221 */ /* 0x000fc80000010000 */
[----:B------:R-:W-:Y:S01]  /*5f50*/  IMAD.MOV.U32 R31, RZ, RZ, R16 ;  /* 0x000000ffff1f7224 */ /* 0x000fe200078e0010 */
[----:B------:R-:W-:-:S07]  /*5f60*/  MOV R22, R32 ;  /* 0x0000002000167202 */ /* 0x000fce0000000f00 */
[----:B------:R-:W-:Y:S05]  /*5f70*/  WARPSYNC.COLLECTIVE R28, `(.L_x_1932) ;  /* 0x000000001c087348 */ /* 0x000fea0003c00000 */
[----:B------:R0:W1:Y:S02]  /*5f80*/  SHFL.BFLY P2, R32, R31, R30, R29 ;  /* 0x0c00001e1f207389 */ /* 0x000064000004001d */
[----:B01----:R-:W-:Y:S01]  /*5f90*/  ENDCOLLECTIVE ;  /* 0x000000000000791b */ /* 0x003fe20003800000 */
.L_x_1932:
[----:B------:R-:W-:Y:S01]  /*5fa0*/  FADD.FTZ R22, R23, R22 ;  /* 0x0000001617167221 */ /* 0x000fe20000010000 */
[----:B------:R-:W-:Y:S06]  /*5fb0*/  BRA `(.L_x_1933) ;  /* 0xffffffe800f47947 */ /* 0x000fec000383ffff */
.L_x_1921:
        /* <DEDUP_REMOVED lines=8> */
.L_x_1935:
[----:B------:R-:W-:Y:S05]  /*6040*/  BSYNC B1 ;  /* 0x0000000000017941 */ /* 0x000fea0003800000 */
.L_x_1934:
        /* <DEDUP_REMOVED lines=8> */
.L_x_1936:
[----:B------:R-:W-:Y:S01]  /*60d0*/  FADD.FTZ R23, R23, R16 ;  /* 0x0000001017177221 */ /* 0x000fe20000010000 */
[----:B------:R-:W-:-:S04]  /*60e0*/  HFMA2.MMA R30, -RZ, RZ, 0, 2.384185791015625e-07 ;  /* 0x00000004ff1e7435 */ /* 0x000fc800000001ff */
[----:B------:R-:W-:Y:S02]  /*60f0*/  MOV R31, R23 ;  /* 0x00000017001f7202 */ /* 0x000fe40000000f00 */
[----:B------:R-:W-:-:S07]  /*6100*/  MOV R22, R32 ;  /* 0x0000002000167202 */ /* 0x000fce0000000f00 */
[----:B------:R-:W-:Y:S05]  /*6110*/  WARPSYNC.COLLECTIVE R28, `(.L_x_1937) ;  /* 0x000000001c087348 */ /* 0x000fea0003c00000 */
[----:B------:R0:W1:Y:S02]  /*6120*/  SHFL.BFLY P2, R32, R31, R30, R29 ;  /* 0x0c00001e1f207389 */ /* 0x000064000004001d */
[----:B01----:R-:W-:Y:S01]  /*6130*/  ENDCOLLECTIVE ;  /* 0x000000000000791b */ /* 0x003fe20003800000 */
.L_x_1937:
[----:B------:R-:W-:-:S05]  /*6140*/  FADD.FTZ R22, R22, R17 ;  /* 0x0000001116167221 */ /* 0x000fca0000010000 */
[----:B------:R-:W-:Y:S02]  /*6150*/  MOV R31, R22 ;  /* 0x00000016001f7202 */ /* 0x000fe40000000f00 */
[----:B------:R-:W-:-:S07]  /*6160*/  MOV R24, R32 ;  /* 0x0000002000187202 */ /* 0x000fce0000000f00 */
[----:B------:R-:W-:Y:S05]  /*6170*/  WARPSYNC.COLLECTIVE R28, `(.L_x_1938) ;  /* 0x000000001c087348 */ /* 0x000fea0003c00000 */
[----:B------:R0:W1:Y:S02]  /*6180*/  SHFL.BFLY P2, R32, R31, R30, R29 ;  /* 0x0c00001e1f207389 */ /* 0x000064000004001d */
[----:B01----:R-:W-:Y:S01]  /*6190*/  ENDCOLLECTIVE ;  /* 0x000000000000791b */ /* 0x003fe20003800000 */
.L_x_1938:
[----:B------:R-:W-:Y:S01]  /*61a0*/  FADD.FTZ R24, R23, R24 ;  /* 0x0000001817187221 */ /* 0x000fe20000010000 */
[----:B------:R-:W-:-:S04]  /*61b0*/  HFMA2.MMA R30, -RZ, RZ, 0, 1.1920928955078125e-07 ;  /* 0x00000002ff1e7435 */ /* 0x000fc800000001ff */
[----:B------:R-:W-:Y:S02]  /*61c0*/  MOV R31, R24 ;  /* 0x00000018001f7202 */ /* 0x000fe40000000f00 */
[----:B------:R-:W-:-:S07]  /*61d0*/  MOV R25, R32 ;  /* 0x0000002000197202 */ /* 0x000fce0000000f00 */
[----:B------:R-:W-:Y:S05]  /*61e0*/  WARPSYNC.COLLECTIVE R28, `(.L_x_1939) ;  /* 0x000000001c087348 */ /* 0x000fea0003c00000 */
[----:B------:R0:W1:Y:S02]  /*61f0*/  SHFL.BFLY P2, R32, R31, R30, R29 ;  /* 0x0c00001e1f207389 */ /* 0x000064000004001d */
[----:B01----:R-:W-:Y:S01]  /*6200*/  ENDCOLLECTIVE ;  /* 0x000000000000791b */ /* 0x003fe20003800000 */
.L_x_1939:
[----:B------:R-:W-:-:S05]  /*6210*/  FADD.FTZ R25, R22, R25 ;  /* 0x0000001916197221 */ /* 0x000fca0000010000 */
[----:B------:R-:W-:Y:S01]  /*6220*/  MOV R31, R25 ;  /* 0x00000019001f7202 */ /* 0x000fe20000000f00 */
[----:B------:R-:W-:-:S07]  /*6230*/  IMAD.MOV.U32 R27, RZ, RZ, R32 ;  /* 0x000000ffff1b7224 */ /* 0x000fce00078e0020 */
[----:B------:R-:W-:Y:S05]  /*6240*/  WARPSYNC.COLLECTIVE R28, `(.L_x_1940) ;  /* 0x000000001c087348 */ /* 0x000fea0003c00000 */
[----:B------:R0:W1:Y:S02]  /*6250*/  SHFL.BFLY P2, R32, R31, R30, R29 ;  /* 0x0c00001e1f207389 */ /* 0x000064000004001d */
[----:B01----:R-:W-:Y:S01]  /*6260*/  ENDCOLLECTIVE ;  /* 0x000000000000791b */ /* 0x003fe20003800000 */
.L_x_1940:
[----:B------:R-:W-:Y:S01]  /*6270*/  FADD.FTZ R27, R24, R27 ;  /* 0x0000001b181b7221 */ /* 0x000fe20000010000 */
[----:B------:R-:W-:-:S04]  /*6280*/  HFMA2.MMA R30, -RZ, RZ, 0, 5.9604644775390625e-08 ;  /* 0x00000001ff1e7435 */ /* 0x000fc800000001ff */
[----:B------:R-:W-:Y:S02]  /*6290*/  MOV R31, R27 ;  /* 0x0000001b001f7202 */ /* 0x000fe40000000f00 */
[----:B------:R-:W-:-:S07]  /*62a0*/  MOV R16, R32 ;  /* 0x0000002000107202 */ /* 0x000fce0000000f00 */
[----:B------:R-:W-:Y:S05]  /*62b0*/  WARPSYNC.COLLECTIVE R28, `(.L_x_1941) ;  /* 0x000000001c087348 */ /* 0x000fea0003c00000 */
[----:B------:R0:W1:Y:S02]  /*62c0*/  SHFL.BFLY P2, R32, R31, R30, R29 ;  /* 0x0c00001e1f207389 */ /* 0x000064000004001d */
[----:B01----:R-:W-:Y:S01]  /*62d0*/  ENDCOLLECTIVE ;  /* 0x000000000000791b */ /* 0x003fe20003800000 */
.L_x_1941:
[----:B------:R-:W-:-:S05]  /*62e0*/  FADD.FTZ R16, R25, R16 ;  /* 0x0000001019107221 */ /* 0x000fca0000010000 */
[----:B------:R-:W-:Y:S02]  /*62f0*/  MOV R31, R16 ;  /* 0x00000010001f7202 */ /* 0x000fe40000000f00 */
[----:B------:R-:W-:-:S07]  /*6300*/  MOV R26, R32 ;  /* 0x00000020001a7202 */ /* 0x000fce0000000f00 */
[----:B------:R-:W-:Y:S05]  /*6310*/  WARPSYNC.COLLECTIVE R28, `(.L_x_1942) ;  /* 0x000000001c087348 */ /* 0x000fea0003c00000 */
[----:B------:R0:W1:Y:S02]  /*6320*/  SHFL.BFLY P2, R32, R31, R30, R29 ;  /* 0x0c00001e1f207389 */ /* 0x000064000004001d */
[----:B01----:R-:W-:Y:S01]  /*6330*/  ENDCOLLECTIVE ;  /* 0x000000000000791b */ /* 0x003fe20003800000 */
.L_x_1942:
[----:B------:R-:W-:Y:S01]  /*6340*/  FADD.FTZ R26, R27, R26 ;  /* 0x0000001a1b1a7221 */ /* 0x000fe20000010000 */
[----:B------:R-:W-:Y:S06]  /*6350*/  BRA `(.L_x_1943) ;  /* 0xffffffe800c87947 */ /* 0x000fec000383ffff */
.L_x_1922:
        /* <DEDUP_REMOVED lines=8> */
.L_x_1945:
[----:B------:R-:W-:Y:S05]  /*63e0*/  BSYNC B1 ;  /* 0x0000000000017941 */ /* 0x000fea0003800000 */
.L_x_1944:
        /* <DEDUP_REMOVED lines=8> */
.L_x_1946:
[----:B------:R-:W-:-:S05]  /*6470*/  FADD.FTZ R23, R23, R16 ;  /* 0x0000001017177221 */ /* 0x000fca0000010000 */
[----:B------:R-:W-:Y:S01]  /*6480*/  MOV R31, R23 ;  /* 0x00000017001f7202 */ /* 0x000fe20000000f00 */
[----:B------:R-:W-:Y:S01]  /*6490*/  IMAD.MOV.U32 R30, RZ, RZ, 0x4 ;  /* 0x00000004ff1e7424 */ /* 0x000fe200078e00ff */
[----:B------:R-:W-:-:S07]  /*64a0*/  MOV R22, R32 ;  /* 0x0000002000167202 */ /* 0x000fce0000000f00 */
[----:B------:R-:W-:Y:S05]  /*64b0*/  WARPSYNC.COLLECTIVE R28, `(.L_x_1947) ;  /* 0x000000001c087348 */ /* 0x000fea0003c00000 */
[----:B------:R0:W1:Y:S02]  /*64c0*/  SHFL.BFLY P2, R32, R31, R30, R29 ;  /* 0x0c00001e1f207389 */ /* 0x000064000004001d */
[----:B01----:R-:W-:Y:S01]  /*64d0*/  ENDCOLLECTIVE ;  /* 0x000000000000791b */ /* 0x003fe20003800000 */
.L_x_1947:
[----:B------:R-:W-:-:S05]  /*64e0*/  FADD.FTZ R22, R22, R17 ;  /* 0x0000001116167221 */ /* 0x000fca0000010000 */
[----:B------:R-:W-:Y:S02]  /*64f0*/  MOV R31, R22 ;  /* 0x00000016001f7202 */ /* 0x000fe40000000f00 */
[----:B------:R-:W-:-:S07]  /*6500*/  MOV R24, R32 ;  /* 0x0000002000187202 */ /* 0x000fce0000000f00 */
[----:B------:R-:W-:Y:S05]  /*6510*/  WARPSYNC.COLLECTIVE R28, `(.L_x_1948) ;  /* 0x000000001c087348 */ /* 0x000fea0003c00000 */
[----:B------:R0:W1:Y:S02]  /*6520*/  SHFL.BFLY P2, R32, R31, R30, R29 ;  /* 0x0c00001e1f207389 */ /* 0x000064000004001d */
[----:B01----:R-:W-:Y:S01]  /*6530*/  ENDCOLLECTIVE ;  /* 0x000000000000791b */ /* 0x003fe20003800000 */
.L_x_1948:
[----:B------:R-:W-:Y:S01]  /*6540*/  FADD.FTZ R24, R23, R24 ;  /* 0x0000001817187221 */ /* 0x000fe20000010000 */
[----:B------:R-:W-:-:S04]  /*6550*/  HFMA2.MMA R30, -RZ, RZ, 0, 1.1920928955078125e-07 ;  /* 0x00000002ff1e7435 */ /* 0x000fc800000001ff */
[----:B------:R-:W-:Y:S02]  /*6560*/  MOV R31, R24 ;  /* 0x00000018001f7202 */ /* 0x000fe40000000f00 */
[----:B------:R-:W-:-:S07]  /*6570*/  MOV R25, R32 ;  /* 0x0000002000197202 */ /* 0x000fce0000000f00 */
[----:B------:R-:W-:Y:S05]  /*6580*/  WARPSYNC.COLLECTIVE R28, `(.L_x_1949) ;  /* 0x000000001c087348 */ /* 0x000fea0003c00000 */
[----:B------:R0:W1:Y:S02]  /*6590*/  SHFL.BFLY P2, R32, R31, R30, R29 ;  /* 0x0c00001e1f207389 */ /* 0x000064000004001d */
[----:B01----:R-:W-:Y:S01]  /*65a0*/  ENDCOLLECTIVE ;  /* 0x000000000000791b */ /* 0x003fe20003800000 */
.L_x_1949:
[----:B------:R-:W-:-:S05]  /*65b0*/  FADD.FTZ R25, R22, R25 ;  /* 0x0000001916197221 */ /* 0x000fca0000010000 */
[----:B------:R-:W-:Y:S02]  /*65c0*/  MOV R31, R25 ;  /* 0x00000019001f7202 */ /* 0x000fe40000000f00 */
[----:B------:R-:W-:-:S07]  /*65d0*/  MOV R27, R32 ;  /* 0x00000020001b7202 */ /* 0x000fce0000000f00 */
[----:B------:R-:W-:Y:S05]  /*65e0*/  WARPSYNC.COLLECTIVE R28, `(.L_x_1950) ;  /* 0x000000001c087348 */ /* 0x000fea0003c00000 */
[----:B------:R0:W1:Y:S02]  /*65f0*/  SHFL.BFLY P2, R32, R31, R30, R29 ;  /* 0x0c00001e1f207389 */ /* 0x000064000004001d */
[----:B01----:R-:W-:Y:S01]  /*6600*/  ENDCOLLECTIVE ;  /* 0x000000000000791b */ /* 0x003fe20003800000 */
.L_x_1950:
[----:B------:R-:W-:Y:S01]  /*6610*/  FADD.FTZ R27, R24, R27 ;  /* 0x0000001b181b7221 */ /* 0x000fe20000010000 */
[----:B------:R-:W-:-:S03]  /*6620*/  HFMA2.MMA R30, -RZ, RZ, 0, 5.9604644775390625e-08 ;  /* 0x00000001ff1e7435 */ /* 0x000fc600000001ff */
[----:B------:R-:W-:Y:S01]  /*6630*/  IMAD.MOV.U32 R31, RZ, RZ, R27 ;  /* 0x000000ffff1f7224 */ /* 0x000fe200078e001b */
[----:B------:R-:W-:-:S07]  /*6640*/  MOV R16, R32 ;  /* 0x0000002000107202 */ /* 0x000fce0000000f00 */
[----:B------:R-:W-:Y:S05]  /*6650*/  WARPSYNC.COLLECTIVE R28, `(.L_x_1951) ;  /* 0x000000001c087348 */ /* 0x000fea0003c00000 */
[----:B------:R0:W1:Y:S02]  /*6660*/  SHFL.BFLY P2, R32, R31, R30, R29 ;  /* 0x0c00001e1f207389 */ /* 0x000064000004001d */
[----:B01----:R-:W-:Y:S01]  /*6670*/  ENDCOLLECTIVE ;  /* 0x000000000000791b */ /* 0x003fe20003800000 */
.L_x_1951:
[----:B------:R-:W-:-:S05]  /*6680*/  FADD.FTZ R16, R25, R16 ;  /* 0x0000001019107221 */ /* 0x000fca0000010000 */
[----:B------:R-:W-:Y:S02]  /*6690*/  MOV R31, R16 ;  /* 0x00000010001f7202 */ /* 0x000fe40000000f00 */
[----:B------:R-:W-:-:S07]  /*66a0*/  MOV R26, R32 ;  /* 0x00000020001a7202 */ /* 0x000fce0000000f00 */
[----:B------:R-:W-:Y:S05]  /*66b0*/  WARPSYNC.COLLECTIVE R28, `(.L_x_1952) ;  /* 0x000000001c087348 */ /* 0x000fea0003c00000 */
[----:B------:R0:W1:Y:S02]  /*66c0*/  SHFL.BFLY P2, R32, R31, R30, R29 ;  /* 0x0c00001e1f207389 */ /* 0x000064000004001d */
[----:B01----:R-:W-:Y:S01]  /*66d0*/  ENDCOLLECTIVE ;  /* 0x000000000000791b */ /* 0x003fe20003800000 */
.L_x_1952:
[----:B------:R-:W-:Y:S01]  /*66e0*/  FADD.FTZ R26, R27, R26 ;  /* 0x0000001a1b1a7221 */ /* 0x000fe20000010000 */
[----:B------:R-:W-:Y:S06]  /*66f0*/  BRA `(.L_x_1953) ;  /* 0xffffffe800847947 */ /* 0x000fec000383ffff */
.L_x_1923:
        /* <DEDUP_REMOVED lines=8> */
.L_x_1955:
[----:B------:R-:W-:Y:S05]  /*6780*/  BSYNC B0 ;  /* 0x0000000000007941 */ /* 0x000fea0003800000 */
.L_x_1954:
[----:B------:R-:W-:Y:S01]  /*6790*/  HFMA2.MMA R30, -RZ, RZ, 0, 4.76837158203125e-07 ;  /* 0x00000008ff1e7435 */ /* 0x000fe200000001ff */
[----:B------:R-:W-:Y:S01]  /*67a0*/  IMAD.MOV.U32 R31, RZ, RZ, R17 ;  /* 0x000000ffff1f7224 */ /* 0x000fe200078e0011 */
[----:B------:R-:W-:Y:S01]  /*67b0*/  MOV R29, 0x101f ;  /* 0x0000101f001d7802 */ /* 0x000fe20000000f00 */
[----:B------:R-:W-:Y:S01]  /*67c0*/  @!P0 VIADD R21, R16, 0x14 ;  /* 0x0000001410158836 */ /* 0x000fe20000000000 */
[----:B------:R-:W-:Y:S01]  /*67d0*/  MOV R28, 0xffff ;  /* 0x0000ffff001c7802 */ /* 0x000fe20000000f00 */
[----:B------:R-:W-:Y:S01]  /*67e0*/  HFMA2.MMA R34, -RZ, RZ, 0, 0 ;  /* 0x00000000ff227435 */ /* 0x000fe200000001ff */
[----:B------:R-:W-:Y:S02]  /*67f0*/  MOV R19, R32 ;  /* 0x0000002000137202 */ /* 0x000fe40000000f00 */
[----:B------:R-:W-:-:S08]  /*6800*/  @!P0 SHF.L.U32 R22, R11, 0x1, RZ ;  /* 0x000000010b168819 */ /* 0x000fd000000006ff */
[----:B------:R-:W-:Y:S05]  /*6810*/  WARPSYNC.COLLECTIVE R28, `(.L_x_1956) ;  /* 0x000000001c087348 */ /* 0x000fea0003c00000 */
[----:B------:R0:W1:Y:S02]  /*6820*/  SHFL.BFLY P2, R32, R31, R30, R29 ;  /* 0x0c00001e1f207389 */ /* 0x000064000004001d */
[----:B01----:R-:W-:Y:S01]  /*6830*/  ENDCOLLECTIVE ;  /* 0x000000000000791b */ /* 0x003fe20003800000 */
.L_x_1956:
[----:B------:R-:W-:Y:S01]  /*6840*/  @!P0 LEA R24, R11, UR4, 0x7 ;  /* 0x000000040b188c11 */ /* 0x000fe2000f8e38ff */
[----:B------:R-:W-:Y:S01]  /*6850*/  FADD.FTZ R19, R19, R18 ;  /* 0x0000001213137221 */ /* 0x000fe20000010000 */
[----:B------:R-:W-:Y:S02]  /*6860*/  @!P0 LOP3.LUT R21, R21, R22, RZ, 0x3c, !PT ;  /* 0x0000001615158212 */ /* 0x000fe400078e3cff */
[----:B------:R-:W-:Y:S02]  /*6870*/  MOV R36, RZ ;  /* 0x000000ff00247202 */ /* 0x000fe40000000f00 */
[----:B------:R-:W-:Y:S02]  /*6880*/  @!P0 LEA R21, R21, R24, 0x2 ;  /* 0x0000001815158211 */ /* 0x000fe400078e10ff */
[----:B------:R-:W-:Y:S02]  /*6890*/  @!P0 SHF.L.U32 R26, R11, 0x1, RZ ;  /* 0x000000010b1a8819 */ /* 0x000fe400000006ff */
[----:B------:R-:W-:Y:S01]  /*68a0*/  MOV R25, RZ ;  /* 0x000000ff00197202 */ /* 0x000fe20000000f00 */
[----:B------:R0:W1:Y:S01]  /*68b0*/  @!P0 LDS R22, [R21] ;  /* 0x0000000015168984 */ /* 0x0000620000000800 */
[----:B------:R-:W-:Y:S01]  /*68c0*/  IADD3 R43, R16, R9, RZ ;  /* 0x00000009102b7210 */ /* 0x000fe20007ffe0ff */
[----:B------:R-:W-:Y:S01]  /*68d0*/  HFMA2.MMA R30, -RZ, RZ, 0, 2.384185791015625e-07 ;  /* 0x00000004ff1e7435 */ /* 0x000fe200000001ff */
[----:B------:R-:W-:Y:S01]  /*68e0*/  MOV R31, R19 ;  /* 0x00000013001f7202 */ /* 0x000fe20000000f00 */
[----:B------:R0:W2:Y:S01]  /*68f0*/  @!P0 LDS R23, [R21+0x500] ;  /* 0x0005000015178984 */ /* 0x0000a20000000800 */
[----:B------:R-:W-:-:S08]  /*6900*/  FADD.FTZ R18, R32, R17 ;  /* 0x0000001120127221 */ /* 0x000fd00000010000 */
[----:B012---:R-:W-:Y:S05]  /*6910*/  WARPSYNC.COLLECTIVE R28, `(.L_x_1957) ;  /* 0x000000001c087348 */ /* 0x007fea0003c00000 */
[----:B------:R3:W4:Y:S02]  /*6920*/  SHFL.BFLY P2, R32, R31, R30, R29 ;  /* 0x0c00001e1f207389 */ /* 0x000724000004001d */
[----:B01234-:R-:W-:Y:S01]  /*6930*/  ENDCOLLECTIVE ;  /* 0x000000000000791b */ /* 0x01ffe20003800000 */
.L_x_1957:
[----:B------:R-:W-:Y:S02]  /*6940*/  MOV R31, R18 ;  /* 0x00000012001f7202 */ /* 0x000fe40000000f00 */
[----:B------:R-:W-:-:S07]  /*6950*/  MOV R20, R32 ;  /* 0x0000002000147202 */ /* 0x000fce0000000f00 */
[----:B------:R-:W-:Y:S05]  /*6960*/  WARPSYNC.COLLECTIVE R28, `(.L_x_1958) ;  /* 0x000000001c087348 */ /* 0x000fea0003c00000 */
[----:B------:R0:W1:Y:S02]  /*6970*/  SHFL.BFLY P2, R32, R31, R30, R29 ;  /* 0x0c00001e1f207389 */ /* 0x000064000004001d */
[----:B01----:R-:W-:Y:S01]  /*6980*/  ENDCOLLECTIVE ;  /* 0x000000000000791b */ /* 0x003fe20003800000 */
.L_x_1958:
[----:B------:R-:W-:Y:S01]  /*6990*/  @!P0 MOV R34, R22 ;  /* 0x0000001600228202 */ /* 0x000fe20000000f00 */
[----:B------:R-:W-:Y:S01]  /*69a0*/  FADD.FTZ R20, R19, R20 ;  /* 0x0000001413147221 */ /* 0x000fe20000010000 */
[----:B------:R-:W-:Y:S01]  /*69b0*/  @!P0 IMAD.MOV.U32 R36, RZ, RZ, R23 ;  /* 0x000000ffff248224 */ /* 0x000fe200078e0017 */
[----:B------:R-:W-:-:S04]  /*69c0*/  @!P0 IADD3 R23, R16, 0x28, RZ ;  /* 0x0000002810178810 */ /* 0x000fc80007ffe0ff */
[----:B------:R-:W-:Y:S01]  /*69d0*/  @!P0 LOP3.LUT R23, R23, R26, RZ, 0x3c, !PT ;  /* 0x0000001a17178212 */ /* 0x000fe200078e3cff */
[----:B------:R-:W-:Y:S02]  /*69e0*/  HFMA2.MMA R26, -RZ, RZ, 0, 0 ;  /* 0x00000000ff1a7435 */ /* 0x000fe400000001ff */
[----:B------:R-:W-:Y:S01]  /*69f0*/  HFMA2.MMA R30, -RZ, RZ, 0, 1.1920928955078125e-07 ;  /* 0x00000002ff1e7435 */ /* 0x000fe200000001ff */
[----:B------:R-:W-:Y:S01]  /*6a00*/  MOV R31, R20 ;  /* 0x00000014001f7202 */ /* 0x000fe20000000f00 */
[----:B------:R-:W-:-:S09]  /*6a10*/  FADD.FTZ R17, R18, R32 ;  /* 0x0000002012117221 */ /* 0x000fd20000010000 */
[----:B------:R-:W-:Y:S05]  /*6a20*/  WARPSYNC.COLLECTIVE R28, `(.L_x_1959) ;  /* 0x000000001c087348 */ /* 0x000fea0003c00000 */
[----:B------:R0:W1:Y:S02]  /*6a30*/  SHFL.BFLY P2, R32, R31, R30, R29 ;  /* 0x0c00001e1f207389 */ /* 0x000064000004001d */
[----:B01----:R-:W-:Y:S01]  /*6a40*/  ENDCOLLECTIVE ;  /* 0x000000000000791b */ /* 0x003fe20003800000 */
.L_x_1959:
[----:B------:R-:W-:Y:S02]  /*6a50*/  MOV R31, R17 ;  /* 0x00000011001f7202 */ /* 0x000fe40000000f00 */
[----:B------:R-:W-:-:S07]  /*6a60*/  MOV R19, R32 ;  /* 0x0000002000137202 */ /* 0x000fce0000000f00 */
[----:B------:R-:W-:Y:S05]  /*6a70*/  WARPSYNC.COLLECTIVE R28, `(.L_x_1960) ;  /* 0x000000001c087348 */ /* 0x000fea0003c00000 */
[----:B------:R0:W1:Y:S02]  /*6a80*/  SHFL.BFLY P2, R32, R31, R30, R29 ;  /* 0x0c00001e1f207389 */ /* 0x000064000004001d */
[----:B01----:R-:W-:Y:S01]  /*6a90*/  ENDCOLLECTIVE ;  /* 0x000000000000791b */ /* 0x003fe20003800000 */
.L_x_1960:
[----:B------:R-:W-:Y:S01]  /*6aa0*/  FADD.FTZ R19, R20, R19 ;  /* 0x0000001314137221 */ /* 0x000fe20000010000 */
[----:B------:R-:W-:-:S04]  /*6ab0*/  HFMA2.MMA R30, -RZ, RZ, 0, 5.9604644775390625e-08 ;  /* 0x00000001ff1e7435 */ /* 0x000fc800000001ff */
[----:B------:R-:W-:Y:S01]  /*6ac0*/  MOV R31, R19 ;  /* 0x00000013001f7202 */ /* 0x000fe20000000f00 */
[----:B------:R-:W-:-:S07]  /*6ad0*/  FADD.FTZ R18, R17, R32 ;  /* 0x0000002011127221 */ /* 0x000fce0000010000 */
[----:B------:R-:W-:Y:S05]  /*6ae0*/  WARPSYNC.COLLECTIVE R28, `(.L_x_1961) ;  /* 0x000000001c087348 */ /* 0x000fea0003c00000 */
[----:B------:R0:W1:Y:S02]  /*6af0*/  SHFL.BFLY P2, R32, R31, R30, R29 ;  /* 0x0c00001e1f207389 */ /* 0x000064000004001d */
[----:B01----:R-:W-:Y:S01]  /*6b00*/  ENDCOLLECTIVE ;  /* 0x000000000000791b */ /* 0x003fe20003800000 */
.L_x_1961:
[----:B------:R-:W-:Y:S02]  /*6b10*/  MOV R31, R18 ;  /* 0x00000012001f7202 */ /* 0x000fe40000000f00 */
[----:B------:R-:W-:-:S07]  /*6b20*/  MOV R20, R32 ;  /* 0x0000002000147202 */ /* 0x000fce0000000f00 */
[----:B------:R-:W-:Y:S05]  /*6b30*/  WARPSYNC.COLLECTIVE R28, `(.L_x_1962) ;  /* 0x000000001c087348 */ /* 0x000fea0003c00000 */
[----:B------:R0:W1:Y:S02]  /*6b40*/  SHFL.BFLY P2, R32, R31, R30, R29 ;  /* 0x0c00001e1f207389 */ /* 0x000064000004001d */
[----:B01----:R-:W-:Y:S01]  /*6b50*/  ENDCOLLECTIVE ;  /* 0x000000000000791b */ /* 0x003fe20003800000 */
.L_x_1962:
[----:B------:R-:W-:Y:S01]  /*6b60*/  FADD.FTZ R19, R19, R20 ;  /* 0x0000001413137221 */ /* 0x000fe20000010000 */
[----:B------:R-:W-:Y:S01]  /*6b70*/  HFMA2.MMA R30, -RZ, RZ, 0, 4.76837158203125e-07 ;  /* 0x00000008ff1e7435 */ /* 0x000fe200000001ff */
[----:B------:R-:W-:Y:S02]  /*6b80*/  MOV R31, R34 ;  /* 0x00000022001f7202 */ /* 0x000fe40000000f00 */
[----:B------:R-:W-:-:S08]  /*6b90*/  MOV R17, R32 ;  /* 0x0000002000117202 */ /* 0x000fd00000000f00 */
[----:B------:R-:W-:Y:S05]  /*6ba0*/  WARPSYNC.COLLECTIVE R28, `(.L_x_1963) ;  /* 0x000000001c087348 */ /* 0x000fea0003c00000 */
[----:B------:R0:W1:Y:S02]  /*6bb0*/  SHFL.BFLY P2, R32, R31, R30, R29 ;  /* 0x0c00001e1f207389 */ /* 0x000064000004001d */
[----:B01----:R-:W-:Y:S01]  /*6bc0*/  ENDCOLLECTIVE ;  /* 0x000000000000791b */ /* 0x003fe20003800000 */
.L_x_1963:
[----:B------:R-:W-:Y:S01]  /*6bd0*/  FADD.FTZ R46, R18, R17 ;  /* 0x00000011122e7221 */ /* 0x000fe20000010000 */
[----:B------:R-:W-:Y:S01]  /*6be0*/  IMAD.MOV.U32 R31, RZ, RZ, R36 ;  /* 0x000000ffff1f7224 */ /* 0x000fe200078e0024 */
[----:B------:R-:W-:-:S07]  /*6bf0*/  MOV R33, R32 ;  /* 0x0000002000217202 */ /* 0x000fce0000000f00 */
[----:B------:R-:W-:Y:S05]  /*6c00*/  WARPSYNC.COLLECTIVE R28, `(.L_x_1964) ;  /* 0x000000001c087348 */ /* 0x000fea0003c00000 */
[----:B------:R0:W1:Y:S02]  /*6c10*/  SHFL.BFLY P2, R32, R31, R30, R29 ;  /* 0x0c00001e1f207389 */ /* 0x000064000004001d */
[----:B01----:R-:W-:Y:S01]  /*6c20*/  ENDCOLLECTIVE ;  /* 0x000000000000791b */ /* 0x003fe20003800000 */
.L_x_1964:
[----:B------:R-:W-:Y:S01]  /*6c30*/  FADD.FTZ R33, R33, R34 ;  /* 0x0000002221217221 */ /* 0x000fe20000010000 */
[----:B------:R-:W-:-:S04]  /*6c40*/  HFMA2.MMA R30, -RZ, RZ, 0, 2.384185791015625e-07 ;  /* 0x00000004ff1e7435 */ /* 0x000fc800000001ff */
[----:B------:R-:W-:Y:S02]  /*6c50*/  MOV R31, R33 ;  /* 0x00000021001f7202 */ /* 0x000fe40000000f00 */
[----:B------:R-:W-:-:S07]  /*6c60*/  MOV R35, R32 ;  /* 0x0000002000237202 */ /* 0x000fce0000000f00 */
[----:B------:R-:W-:Y:S05]  /*6c70*/  WARPSYNC.COLLECTIVE R28, `(.L_x_1965) ;  /* 0x000000001c087348 */ /* 0x000fea0003c00000 */
[----:B------:R0:W1:Y:S02]  /*6c80*/  SHFL.BFLY P2, R32, R31, R30, R29 ;  /* 0x0c00001e1f207389 */ /* 0x000064000004001d */
[----:B01----:R-:W-:Y:S01]  /*6c90*/  ENDCOLLECTIVE ;  /* 0x000000000000791b */ /* 0x003fe20003800000 */
.L_x_1965:
[----:B------:R-:W-:-:S05]  /*6ca0*/  FADD.FTZ R35, R35, R36 ;  /* 0x0000002423237221 */ /* 0x000fca0000010000 */
[----:B------:R-:W-:Y:S02]  /*6cb0*/  MOV R31, R35 ;  /* 0x00000023001f7202 */ /* 0x000fe40000000f00 */
[----:B------:R-:W-:-:S07]  /*6cc0*/  MOV R22, R32 ;  /* 0x0000002000167202 */ /* 0x000fce0000000f00 */
[----:B------:R-:W-:Y:S05]  /*6cd0*/  WARPSYNC.COLLECTIVE R28, `(.L_x_1966) ;  /* 0x000000001c087348 */ /* 0x000fea0003c00000 */
[----:B------:R0:W1:Y:S02]  /*6ce0*/  SHFL.BFLY P2, R32, R31, R30, R29 ;  /* 0x0c00001e1f207389 */ /* 0x000064000004001d */
[----:B01----:R-:W-:Y:S01]  /*6cf0*/  ENDCOLLECTIVE ;  /* 0x000000000000791b */ /* 0x003fe20003800000 */
.L_x_1966:
[----:B------:R-:W-:Y:S01]  /*6d00*/  FADD.FTZ R37, R33, R22 ;  /* 0x0000001621257221 */ /* 0x000fe20000010000 */
[----:B------:R-:W-:-:S04]  /*6d10*/  HFMA2.MMA R30, -RZ, RZ, 0, 1.1920928955078125e-07 ;  /* 0x00000002ff1e7435 */ /* 0x000fc800000001ff */
[----:B------:R-:W-:Y:S02]  /*6d20*/  MOV R31, R37 ;  /* 0x00000025001f7202 */ /* 0x000fe40000000f00 */
[----:B------:R-:W-:Y:S02]  /*6d30*/  MOV R38, R32 ;  /* 0x0000002000267202 */ /* 0x000fe40000000f00 */
[----:B------:R-:W-:-:S03]  /*6d40*/  @!P0 LEA R32, R11, UR4, 0x7 ;  /* 0x000000040b208c11 */ /* 0x000fc6000f8e38ff */
[----:B------:R-:W-:Y:S02]  /*6d50*/  FADD.FTZ R38, R35, R38 ;  /* 0x0000002623267221 */ /* 0x000fe40000010000 */
[----:B------:R-:W-:Y:S01]  /*6d60*/  @!P0 IMAD R24, R23, 0x4, R32 ;  /* 0x0000000417188824 */ /* 0x000fe200078e0220 */
[----:B------:R-:W-:-:S11]  /*6d70*/  HFMA2.MMA R23, -RZ, RZ, 0, 0 ;  /* 0x00000000ff177435 */ /* 0x000fd600000001ff */
[----:B------:R-:W-:Y:S05]  /*6d80*/  WARPSYNC.COLLECTIVE R28, `(.L_x_1967) ;  /* 0x000000001c087348 */ /* 0x000fea0003c00000 */
[----:B------:R0:W1:Y:S02]  /*6d90*/  SHFL.BFLY P2, R32, R31, R30, R29 ;  /* 0x0c00001e1f207389 */ /* 0x000064000004001d */
[----:B01----:R-:W-:Y:S01]  /*6da0*/  ENDCOLLECTIVE ;  /* 0x000000000000791b */ /* 0x003fe20003800000 */
.L_x_1967:
[----:B------:R0:W1:Y:S04]  /*6db0*/  @!P0 LDS R27, [R24] ;  /* 0x00000000181b8984 */ /* 0x0000680000000800 */
[----:B------:R0:W2:Y:S01]  /*6dc0*/  @!P0 LDS R39, [R24+0x500] ;  /* 0x0005000018278984 */ /* 0x0000a20000000800 */
[----:B------:R-:W-:Y:S02]  /*6dd0*/  MOV R31, R38 ;  /* 0x00000026001f7202 */ /* 0x000fe40000000f00 */
[----:B------:R-:W-:-:S07]  /*6de0*/  MOV R22, R32 ;  /* 0x0000002000167202 */ /* 0x000fce0000000f00 */
[----:B012---:R-:W-:Y:S05]  /*6df0*/  WARPSYNC.COLLECTIVE R28, `(.L_x_1968) ;  /* 0x000000001c087348 */ /* 0x007fea0003c00000 */
[----:B------:R3:W4:Y:S02]  /*6e00*/  SHFL.BFLY P2, R32, R31, R30, R29 ;  /* 0x0c00001e1f207389 */ /* 0x000724000004001d */
[----:B01234-:R-:W-:Y:S01]  /*6e10*/  ENDCOLLECTIVE ;  /* 0x000000000000791b */ /* 0x01ffe20003800000 */
.L_x_1968:
        /* <DEDUP_REMOVED lines=9> */
.L_x_1969:
[----:B------:R-:W-:Y:S01]  /*6eb0*/  FADD.FTZ R38, R38, R21 ;  /* 0x0000001526267221 */ /* 0x000fe20000010000 */
[----:B------:R-:W-:-:S04]  /*6ec0*/  HFMA2.MMA R21, -RZ, RZ, 0, 0 ;  /* 0x00000000ff157435 */ /* 0x000fc800000001ff */
[----:B------:R-:W-:Y:S02]  /*6ed0*/  MOV R31, R38 ;  /* 0x00000026001f7202 */ /* 0x000fe40000000f00 */
[----:B------:R-:W-:-:S07]  /*6ee0*/  MOV R36, R32 ;  /* 0x0000002000247202 */ /* 0x000fce0000000f00 */
[----:B------:R-:W-:Y:S05]  /*6ef0*/  WARPSYNC.COLLECTIVE R28, `(.L_x_1970) ;  /* 0x000000001c087348 */ /* 0x000fea0003c00000 */
[----:B------:R0:W1:Y:S02]  /*6f00*/  SHFL.BFLY P2, R32, R31, R30, R29 ;  /* 0x0c00001e1f207389 */ /* 0x000064000004001d */
[----:B01----:R-:W-:Y:S01]  /*6f10*/  ENDCOLLECTIVE ;  /* 0x000000000000791b */ /* 0x003fe20003800000 */
.L_x_1970:
[----:B------:R-:W-:Y:S01]  /*6f20*/  FADD.FTZ R36, R37, R36 ;  /* 0x0000002425247221 */ /* 0x000fe20000010000 */
[----:B------:R-:W-:Y:S01]  /*6f30*/  HFMA2.MMA R30, -RZ, RZ, 0, 4.76837158203125e-07 ;  /* 0x00000008ff1e7435 */ /* 0x000fe200000001ff */
[----:B------:R-:W-:Y:S02]  /*6f40*/  MOV R31, R26 ;  /* 0x0000001a001f7202 */ /* 0x000fe40000000f00 */
[----:B------:R-:W-:-:S08]  /*6f50*/  MOV R35, R32 ;  /* 0x0000002000237202 */ /* 0x000fd00000000f00 */
[----:B------:R-:W-:Y:S05]  /*6f60*/  WARPSYNC.COLLECTIVE R28, `(.L_x_1971) ;  /* 0x000000001c087348 */ /* 0x000fea0003c00000 */
[----:B------:R0:W1:Y:S02]  /*6f70*/  SHFL.BFLY P2, R32, R31, R30, R29 ;  /* 0x0c00001e1f207389 */ /* 0x000064000004001d */
[----:B01----:R-:W-:Y:S01]  /*6f80*/  ENDCOLLECTIVE ;  /* 0x000000000000791b */ /* 0x003fe20003800000 */
.L_x_1971:
[----:B------:R-:W-:Y:S01]  /*6f90*/  FADD.FTZ R35, R38, R35 ;  /* 0x0000002326237221 */ /* 0x000fe20000010000 */
[----:B------:R-:W-:Y:S01]  /*6fa0*/  IMAD.MOV.U32 R31, RZ, RZ, R25 ;  /* 0x000000ffff1f7224 */ /* 0x000fe200078e0019 */
[----:B------:R-:W-:-:S07]  /*6fb0*/  MOV R27, R32 ;  /* 0x00000020001b7202 */ /* 0x000fce0000000f00 */
[----:B------:R-:W-:Y:S05]  /*6fc0*/  WARPSYNC.COLLECTIVE R28, `(.L_x_1972) ;  /* 0x000000001c087348 */ /* 0x000fea0003c00000 */
[----:B------:R0:W1:Y:S02]  /*6fd0*/  SHFL.BFLY P2, R32, R31, R30, R29 ;  /* 0x0c00001e1f207389 */ /* 0x000064000004001d */
[----:B01----:R-:W-:Y:S01]  /*6fe0*/  ENDCOLLECTIVE ;  /* 0x000000000000791b */ /* 0x003fe20003800000 */
.L_x_1972:
        /* <DEDUP_REMOVED lines=8> */
.L_x_1973:
        /* <DEDUP_REMOVED lines=8> */
.L_x_1974:
        /* <DEDUP_REMOVED lines=10> */
.L_x_1975:
[----:B------:R0:W1:Y:S04]  /*7190*/  @!P0 LDS R24, [R41] ;  /* 0x0000000029188984 */ /* 0x0000680000000800 */
[----:B------:R0:W2:Y:S01]  /*71a0*/  @!P0 LDS R22, [R41+0x500] ;  /* 0x0005000029168984 */ /* 0x0000a20000000800 */
[----:B------:R-:W-:Y:S02]  /*71b0*/  MOV R31, R39 ;  /* 0x00000027001f7202 */ /* 0x000fe40000000f00 */
[----:B------:R-:W-:-:S07]  /*71c0*/  MOV R25, R32 ;  /* 0x0000002000197202 */ /* 0x000fce0000000f00 */
[----:B012---:R-:W-:Y:S05]  /*71d0*/  WARPSYNC.COLLECTIVE R28, `(.L_x_1976) ;  /* 0x000000001c087348 */ /* 0x007fea0003c00000 */
[----:B------:R3:W4:Y:S02]  /*71e0*/  SHFL.BFLY P2, R32, R31, R30, R29 ;  /* 0x0c00001e1f207389 */ /* 0x000724000004001d */
[----:B01234-:R-:W-:Y:S01]  /*71f0*/  ENDCOLLECTIVE ;  /* 0x000000000000791b */ /* 0x01ffe20003800000 */
.L_x_1976:
        /* <DEDUP_REMOVED lines=9> */
.L_x_1977:
[----:B------:R-:W-:Y:S01]  /*7290*/  ISETP.NE.AND P0, PT, R11, RZ, PT ;  /* 0x000000ff0b00720c */ /* 0x000fe20003f05270 */
[----:B------:R-:W-:-:S05]  /*72a0*/  FADD.FTZ R39, R39, R26 ;  /* 0x0000001a27277221 */ /* 0x000fca0000010000 */
[----:B------:R-:W-:-:S07]  /*72b0*/  MOV R31, R39 ;  /* 0x00000027001f7202 */ /* 0x000fce0000000f00 */
[----:B------:R-:W0:Y:S01]  /*72c0*/  @!P0 LDC.64 R26, c[0x0][0x218] ;  /* 0x00008600ff1a8b82 */ /* 0x000e220000000a00 */
[----:B------:R-:W-:-:S07]  /*72d0*/  @!P0 F2FP.F16.F32.PACK_AB R46, RZ, R46 ;  /* 0x0000002eff2e823e */ /* 0x000fce00000000ff */
[----:B------:R-:W1:Y:S01]  /*72e0*/  @!P0 LDC.64 R16, c[0x0][0x220] ;  /* 0x00008800ff108b82 */ /* 0x000e620000000a00 */
[----:B------:R-:W-:-:S07]  /*72f0*/  MOV R41, R32 ;  /* 0x0000002000297202 */ /* 0x000fce0000000f00 */
[----:B01----:R-:W-:Y:S05]  /*7300*/  WARPSYNC.COLLECTIVE R28, `(.L_x_1978) ;  /* 0x000000001c087348 */ /* 0x003fea0003c00000 */
[----:B------:R2:W3:Y:S02]  /*7310*/  SHFL.BFLY P2, R32, R31, R30, R29 ;  /* 0x0c00001e1f207389 */ /* 0x0004e4000004001d */
[----:B0123--:R-:W-:Y:S01]  /*7320*/  ENDCOLLECTIVE ;  /* 0x000000000000791b */ /* 0x00ffe20003800000 */
.L_x_1978:
        /* <DEDUP_REMOVED lines=9> */
.L_x_1979:
[----:B------:R-:W-:Y:S01]  /*73c0*/  FADD.FTZ R39, R39, R42 ;  /* 0x0000002a27277221 */ /* 0x000fe20000010000 */
[----:B------:R-:W-:Y:S01]  /*73d0*/  IMAD.MOV.U32 R31, RZ, RZ, R21 ;  /* 0x000000ffff1f7224 */ /* 0x000fe200078e0015 */
[----:B------:R-:W-:-:S07]  /*73e0*/  MOV R44, R32 ;  /* 0x00000020002c7202 */ /* 0x000fce0000000f00 */
[----:B------:R-:W-:Y:S05]  /*73f0*/  WARPSYNC.COLLECTIVE R28, `(.L_x_1980) ;  /* 0x000000001c087348 */ /* 0x000fea0003c00000 */
[----:B------:R0:W1:Y:S02]  /*7400*/  SHFL.BFLY P2, R32, R31, R30, R29 ;  /* 0x0c00001e1f207389 */ /* 0x000064000004001d */
[----:B01----:R-:W-:Y:S01]  /*7410*/  ENDCOLLECTIVE ;  /* 0x000000000000791b */ /* 0x003fe20003800000 */
.L_x_1980:
[----:B------:R-:W-:Y:S01]  /*7420*/  FADD.FTZ R44, R44, R23 ;  /* 0x000000172c2c7221 */ /* 0x000fe20000010000 */
[----:B------:R-:W-:-:S04]  /*7430*/  HFMA2.MMA R30, -RZ, RZ, 0, 2.384185791015625e-07 ;  /* 0x00000004ff1e7435 */ /* 0x000fc800000001ff */
[----:B------:R-:W-:Y:S02]  /*7440*/  MOV R31, R44 ;  /* 0x0000002c001f7202 */ /* 0x000fe40000000f00 */
[----:B------:R-:W-:-:S07]  /*7450*/  MOV R24, R32 ;  /* 0x0000002000187202 */ /* 0x000fce0000000f00 */
[----:B------:R-:W-:Y:S05]  /*7460*/  WARPSYNC.COLLECTIVE R28, `(.L_x_1981) ;  /* 0x000000001c087348 */ /* 0x000fea0003c00000 */
[----:B------:R0:W1:Y:S02]  /*7470*/  SHFL.BFLY P2, R32, R31, R30, R29 ;  /* 0x0c00001e1f207389 */ /* 0x000064000004001d */
[----:B01----:R-:W-:Y:S01]  /*7480*/  ENDCOLLECTIVE ;  /* 0x000000000000791b */ /* 0x003fe20003800000 */
.L_x_1981:
        /* <DEDUP_REMOVED lines=8> */
.L_x_1982:
[----:B------:R-:W-:Y:S01]  /*7510*/  FADD.FTZ R44, R44, R23 ;  /* 0x000000172c2c7221 */ /* 0x000fe20000010000 */
[C---:B------:R-:W-:Y:S01]  /*7520*/  @!P0 IMAD.WIDE R24, R43.reuse, 0x2, R24 ;  /* 0x000000022b188825 */ /* 0x040fe200078e0218 */
[----:B------:R-:W0:Y:S03]  /*7530*/  @!P0 LDC.64 R22, c[0x0][0x218] ;  /* 0x00008600ff168b82 */ /* 0x000e260000000a00 */
[----:B------:R-:W-:Y:S01]  /*7540*/  @!P0 IMAD.WIDE R20, R43, 0x2, R20 ;  /* 0x000000022b148825 */ /* 0x000fe200078e0214 */
[----:B------:R-:W-:Y:S01]  /*7550*/  HFMA2.MMA R30, -RZ, RZ, 0, 1.1920928955078125e-07 ;  /* 0x00000002ff1e7435 */ /* 0x000fe200000001ff */
[----:B------:R-:W-:Y:S02]  /*7560*/  MOV R31, R44 ;  /* 0x0000002c001f7202 */ /* 0x000fe40000000f00 */
[----:B------:R-:W-:-:S08]  /*7570*/  MOV R34, R32 ;  /* 0x0000002000227202 */ /* 0x000fd00000000f00 */
[----:B0-----:R-:W-:Y:S05]  /*7580*/  WARPSYNC.COLLECTIVE R28, `(.L_x_1983) ;  /* 0x000000001c087348 */ /* 0x001fea0003c00000 */
[----:B------:R1:W2:Y:S02]  /*7590*/  SHFL.BFLY P2, R32, R31, R30, R29 ;  /* 0x0c00001e1f207389 */ /* 0x0002a4000004001d */
[----:B012---:R-:W-:Y:S01]  /*75a0*/  ENDCOLLECTIVE ;  /* 0x000000000000791b */ /* 0x007fe20003800000 */
.L_x_1983:
[----:B------:R-:W-:Y:S01]  /*75b0*/  FADD.FTZ R33, R33, R34 ;  /* 0x0000002221217221 */ /* 0x000fe20000010000 */
[----:B------:R-:W-:-:S04]  /*75c0*/  @!P0 IMAD.WIDE R22, R43, 0x2, R22 ;  /* 0x000000022b168825 */ /* 0x000fc800078e0216 */
[----:B------:R-:W-:Y:S01]  /*75d0*/  MOV R31, R33 ;  /* 0x00000021001f7202 */ /* 0x000fe20000000f00 */
[----:B------:R-:W-:Y:S01]  /*75e0*/  IMAD.MOV.U32 R45, RZ, RZ, R32 ;  /* 0x000000ffff2d7224 */ /* 0x000fe200078e0020 */
[----:B------:R-:W-:Y:S02]  /*75f0*/  @!P0 F2FP.F16.F32.PACK_AB R32, RZ, R19 ;  /* 0x00000013ff20823e */ /* 0x000fe400000000ff */
[----:B------:R-:W0:Y:S01]  /*7600*/  @!P0 LDC.64 R18, c[0x0][0x218] ;  /* 0x00008600ff128b82 */ /* 0x000e220000000a00 */
[----:B------:R-:W-:Y:S01]  /*7610*/  FADD.FTZ R44, R44, R45 ;  /* 0x0000002d2c2c7221 */ /* 0x000fe20000010000 */
[----:B------:R-:W-:-:S07]  /*7620*/  PRMT R47, R32, 0x7610, R47 ;  /* 0x00007610202f7816 */ /* 0x000fce000000002f */
[----:B0-----:R-:W-:Y:S05]  /*7630*/  WARPSYNC.COLLECTIVE R28, `(.L_x_1984) ;  /* 0x000000001c087348 */ /* 0x001fea0003c00000 */
[----:B------:R1:W2:Y:S02]  /*7640*/  SHFL.BFLY P2, R32, R31, R30, R29 ;  /* 0x0c00001e1f207389 */ /* 0x0002a4000004001d */
[----:B012---:R-:W-:Y:S01]  /*7650*/  ENDCOLLECTIVE ;  /* 0x000000000000791b */ /* 0x007fe20003800000 */
.L_x_1984:
        /* <DEDUP_REMOVED lines=14> */
.L_x_1985:
        /* <DEDUP_REMOVED lines=11> */
.L_x_1986:
[----:B------:R-:W-:Y:S01]  /*77f0*/  FADD.FTZ R37, R44, R37 ;  /* 0x000000252c257221 */ /* 0x000fe20000010000 */
[----:B------:R-:W-:Y:S06]  /*7800*/  BRA `(.L_x_1987) ;  /* 0xffffffe000dc7947 */ /* 0x000fec000383ffff */
.L_x_1988:
        /* <DEDUP_REMOVED lines=15> */
.L_x_2662:


//--------------------- .text._ZN13group_norm_v218gn_bwd_cuda_kernelI6__halfLi320ELi1ELi16ELi80ELi1024ELb1ELb1ELi32ELi320ELi320ELi4ELb1ELi4ELb0ELb0ELNS_15WgradSyncMethodE3ENS_16CompileConditionILi900EEEEEvPT_S6_S6_PKS5_S8_S8_S8_PKfflPfPj --------------------------
	.section	.text._ZN13group_norm_v218gn_bwd_cuda_kernelI6__halfLi320ELi1ELi16ELi80ELi1024ELb1ELb1ELi32ELi320ELi320ELi4ELb1ELi4ELb0ELb0ELNS_15WgradSyncMethodE3ENS_16CompileConditionILi900EEEEEvPT_S6_S6_PKS5_S8_S8_S8_PKfflPfPj,"ax",@progbits
	.align	128
        .global         _ZN13group_norm_v218gn_bwd_cuda_kernelI6__halfLi320ELi1ELi16ELi80ELi1024ELb1ELb1ELi32ELi320ELi320ELi4ELb1ELi4ELb0ELb0ELNS_15WgradSyncMethodE3ENS_16CompileConditionILi900EEEEEvPT_S6_S6_PKS5_S8_S8_S8_PKfflPfPj
        .type           _ZN13group_norm_v218gn_bwd_cuda_kernelI6__halfLi320ELi1ELi16ELi80ELi1024ELb1ELb1ELi32ELi320ELi320ELi4ELb1ELi4ELb0ELb0ELNS_15WgradSyncMethodE3ENS_16CompileConditionILi900EEEEEvPT_S6_S6_PKS5_S8_S8_S8_PKfflPfPj,@function
        .size           _ZN13group_norm_v218gn_bwd_cuda_kernelI6__halfLi320ELi1ELi16ELi80ELi1024ELb1ELb1ELi32ELi320ELi320ELi4ELb1ELi4ELb0ELb0ELNS_15WgradSyncMethodE3ENS_16CompileConditionILi900EEEEEvPT_S6_S6_PKS5_S8_S8_S8_PKfflPfPj,(.L_x_2663 - _ZN13group_norm_v218gn_bwd_cuda_kernelI6__halfLi320ELi1ELi16ELi80ELi1024ELb1ELb1ELi32ELi320ELi320ELi4ELb1ELi4ELb0ELb0ELNS_15WgradSyncMethodE3ENS_16CompileConditionILi900EEEEEvPT_S6_S6_PKS5_S8_S8_S8_PKfflPfPj)
        .other          _ZN13group_norm_v218gn_bwd_cuda_kernelI6__halfLi320ELi1ELi16ELi80ELi1024ELb1ELb1ELi32ELi320ELi320ELi4ELb1ELi4ELb0ELb0ELNS_15WgradSyncMethodE3ENS_16CompileConditionILi900EEEEEvPT_S6_S6_PKS5_S8_S8_S8_PKfflPfPj,@"STO_CUDA_ENTRY STV_DEFAULT"
_ZN13group_norm_v218gn_bwd_cuda_kernelI6__halfLi320ELi1ELi16ELi80ELi1024ELb1ELb1ELi32ELi320ELi320ELi4ELb1ELi4ELb0ELb0ELNS_15WgradSyncMethodE3ENS_16CompileConditionILi900EEEEEvPT_S6_S6_PKS5_S8_S8_S8_PKfflPfPj:
.text._ZN13group_norm_v218gn_bwd_cuda_kernelI6__halfLi320ELi1ELi16ELi80ELi1024ELb1ELb1ELi32ELi320ELi320ELi4ELb1ELi4ELb0ELb0ELNS_15WgradSyncMethodE3ENS_16CompileConditionILi900EEEEEvPT_S6_S6_PKS5_S8_S8_S8_PKfflPfPj:
        /* <DEDUP_REMOVED lines=30> */
.L_x_1991:
[----:B------:R-:W2:Y:S04]  /*01e0*/  LD.E.STRONG.GPU R0, desc[UR8][R2.64] ;  /* 0x0000000802007980 */ /* 0x000ea8000c10f900 */
[----:B--2---:R-:W-:Y:S01]  /*01f0*/  CCTL.IVALL ;  /* 0x00000000ff00798f */ /* 0x004fe20002000000 */
[----:B------:R-:W-:Y:S05]  /*0200*/  YIELD ;  /* 0x0000000000007946 */ /* 0x000fea0003800000 */
[----:B-----5:R-:W-:-:S04]  /*0210*/  LOP3.LUT R0, R0, R5, RZ, 0x3c, !PT ;  /* 0x0000000500007212 */ /* 0x020fc800078e3cff */
[----:B------:R-:W-:-:S13]  /*0220*/  ISETP.GT.AND P0, PT, R0, -0x1, PT ;  /* 0xffffffff0000780c */ /* 0x000fda0003f04270 */
[----:B------:R-:W-:Y:S05]  /*0230*/  @P0 BRA `(.L_x_1991) ;  /* 0xfffffffc00e80947 */ /* 0x000fea000383ffff */
.L_x_1990:
[----:B------:R-:W-:Y:S05]  /*0240*/  WARPSYNC.ALL ;  /* 0x0000000000007948 */ /* 0x000fea0003800000 */
[----:B------:R-:W-:Y:S06]  /*0250*/  BAR.SYNC.DEFER_BLOCKING 0x0 ;  /* 0x0000000000007b1d */ /* 0x000fec0000010000 */
[----:B------:R-:W-:Y:S05]  /*0260*/  BRA `(.L_x_1992) ;  /* 0x0000005000087947 */ /* 0x000fea0003800000 */
.L_x_1989:
        /* <DEDUP_REMOVED lines=18> */
[----:B------:R-:W-:Y:S02]  /*0390*/  SHF.R.S32.HI R23, RZ, 0x2, R2 ;  /* 0x00000002ff177819 */ /* 0x000fe40000011402 */
[----:B------:R-:W-:Y:S01]  /*03a0*/  LEA.HI R5, R5, R24, RZ, 0x4 ;  /* 0x0000001805057211 */ /* 0x000fe200078f20ff */
[----:B------:R-:W-:Y:S01]  /*03b0*/  IMAD R20, R21, 0x28, R22 ;  /* 0x0000002815147824 */ /* 0x000fe200078e0216 */
[C---:B------:R-:W-:Y:S01]  /*03c0*/  IADD3 R3, R23.reuse, 0x50, RZ ;  /* 0x0000005017037810 */ /* 0x040fe20007ffe0ff */
[----:B------:R-:W-:Y:S01]  /*03d0*/  IMAD R15, R0, 0x500, RZ ;  /* 0x00000500000f7824 */ /* 0x000fe200078e02ff */
[C---:B------:R-:W-:Y:S02]  /*03e0*/  IADD3 R6, R23.reuse, 0xa0, RZ ;  /* 0x000000a017067810 */ /* 0x040fe40007ffe0ff */
[----:B------:R-:W-:-:S02]  /*03f0*/  IADD3 R8, R23, 0xf0, RZ ;  /* 0x000000f017087810 */ /* 0x000fc40007ffe0ff */
[----:B------:R-:W-:Y:S02]  /*0400*/  SHF.R.S32.HI R4, RZ, 0x1f, R3 ;  /* 0x0000001fff047819 */ /* 0x000fe40000011403 */
[----:B------:R-:W-:Y:S02]  /*0410*/  LEA R20, R9, R20, 0x3 ;  /* 0x0000001409147211 */ /* 0x000fe400078e18ff */
[----:B------:R-:W-:Y:S02]  /*0420*/  SHF.R.S32.HI R7, RZ, 0x1f, R6 ;  /* 0x0000001fff077819 */ /* 0x000fe40000011406 */
[----:B------:R-:W-:Y:S02]  /*0430*/  SHF.R.S32.HI R9, RZ, 0x1f, R8 ;  /* 0x0000001fff097819 */ /* 0x000fe40000011408 */
[----:B------:R-:W-:Y:S02]  /*0440*/  LEA.HI R4, R4, R3, RZ, 0x2 ;  /* 0x0000000304047211 */ /* 0x000fe400078f10ff */
[----:B------:R-:W-:-:S02]  /*0450*/  LOP3.LUT R3, R2, 0xfffffffc, RZ, 0xc0, !PT ;  /* 0xfffffffc02037812 */ /* 0x000fc400078ec0ff */
[----:B------:R-:W-:Y:S02]  /*0460*/  LEA.HI R7, R7, R6, RZ, 0x2 ;  /* 0x0000000607077211 */ /* 0x000fe400078f10ff */
[----:B------:R-:W-:Y:S02]  /*0470*/  LEA.HI R9, R9, R8, RZ, 0x2 ;  /* 0x0000000809097211 */ /* 0x000fe400078f10ff */
[----:B------:R-:W-:Y:S02]  /*0480*/  SHF.R.U32.HI R2, RZ, 0x4, R5 ;  /* 0x00000004ff027819 */ /* 0x000fe40000011605 */
[----:B------:R-:W-:Y:S02]  /*0490*/  IADD3 R3, -R3, R24, RZ ;  /* 0x0000001803037210 */ /* 0x000fe40007ffe1ff */
[----:B------:R-:W-:Y:S02]  /*04a0*/  SHF.R.U32.HI R4, RZ, 0x2, R4 ;  /* 0x00000002ff047819 */ /* 0x000fe40000011604 */
[----:B------:R-:W-:-:S02]  /*04b0*/  SHF.R.U32.HI R6, RZ, 0x2, R7 ;  /* 0x00000002ff067819 */ /* 0x000fc40000011607 */
[----:B------:R-:W-:Y:S02]  /*04c0*/  SHF.R.U32.HI R16, RZ, 0x2, R9 ;  /* 0x00000002ff107819 */ /* 0x000fe40000011609 */
[C---:B------:R-:W-:Y:S02]  /*04d0*/  LOP3.LUT R19, R3.reuse, 0x3, R2, 0x78, !PT ;  /* 0x0000000303137812 */ /* 0x040fe400078e7802 */
[C---:B------:R-:W-:Y:S02]  /*04e0*/  LOP3.LUT R18, R3.reuse, 0x3, R4, 0x78, !PT ;  /* 0x0000000303127812 */ /* 0x040fe400078e7804 */
[C---:B------:R-:W-:Y:S02]  /*04f0*/  LOP3.LUT R17, R3.reuse, 0x3, R6, 0x78, !PT ;  /* 0x0000000303117812 */ /* 0x040fe400078e7806 */
[----:B------:R-:W-:-:S07]  /*0500*/  LOP3.LUT R16, R3, 0x3, R16, 0x78, !PT ;  /* 0x0000000303107812 */ /* 0x000fce00078e7810 */
.L_x_2004:
[C---:B------:R-:W-:Y:S01]  /*0510*/  LOP3.LUT R94, R100.reuse, 0x3, RZ, 0xc0, !PT ;  /* 0x00000003645e7812 */ /* 0x040fe200078ec0ff */
[----:B------:R-:W0:Y:S01]  /*0520*/  LDC.64 R60, c[0x0][0x238] ;  /* 0x00008e00ff3c7b82 */ /* 0x000e220000000a00 */
[----:B-1----:R-:W-:Y:S01]  /*0530*/  SHF.R.U64 R5, R100, 0x2, R126 ;  /* 0x0000000264057819 */ /* 0x002fe2000000127e */
[----:B------:R-:W-:Y:S01]  /*0540*/  ULDC.64 UR12, c[0x0][0x248] ;  /* 0x00009200000c7ab9 */ /* 0x000fe20000000a00 */
        /* <DEDUP_REMOVED lines=10> */
[----:B------:R-:W-:Y:S02]  /*05f0*/  LEA R0, P0, R5, R69, 0x4 ;  /* 0x0000004505007211 */ /* 0x000fe400078020ff */
        /* <DEDUP_REMOVED lines=14> */
[----:B------:R-:W3:Y:S01]  /*06e0*/  LDG.E.64.CONSTANT R60, desc[UR8][R60.64] ;  /* 0x000000083c3c7981 */ /* 0x000ee2000c1e9b00 */
[----:B-1----:R-:W-:Y:S01]  /*06f0*/  IMAD.WIDE R122, R122, 0x2, R2 ;  /* 0x000000027a7a7825 */ /* 0x002fe200078e0202 */
[----:B------:R-:W-:-:S03]  /*0700*/  IADD3 R3, R15, 0x1400, RZ ;  /* 0x000014000f037810 */ /* 0x000fc60007ffe0ff */
[----:B------:R-:W4:Y:S01]  /*0710*/  LDG.E.64.CONSTANT R48, desc[UR8][R48.64] ;  /* 0x0000000830307981 */ /* 0x000f22000c1e9b00 */
[----:B------:R-:W-:-:S03]  /*0720*/  IADD3 R3, P0, R3, R42, RZ ;  /* 0x0000002a03037210 */ /* 0x000fc60007f1e0ff */
[----:B------:R-:W5:Y:S01]  /*0730*/  LDG.E.64.CONSTANT R122, desc[UR8][R122.64] ;  /* 0x000000087a7a7981 */ /* 0x000f62000c1e9b00 */
        /* <DEDUP_REMOVED lines=29> */
[----:B------:R-:W-:Y:S01]  /*0910*/  IADD3.X R4, RZ, R47, RZ, P0, !PT ;  /* 0x0000002fff047210 */ /* 0x000fe200007fe4ff */
[----:B------:R-:W5:Y:S01]  /*0920*/  LDG.E.64.CONSTANT R34, desc[UR8][R34.64] ;  /* 0x0000000822227981 */ /* 0x000f62000c1e9b00 */
[C---:B------:R-:W-:Y:S02]  /*0930*/  SHF.L.U32 R6, R3.reuse, 0x1, RZ ;  /* 0x0000000103067819 */ /* 0x040fe400000006ff */
[----:B------:R-:W-:Y:S02]  /*0940*/  SHF.L.U64.HI R4, R3, 0x1, R4 ;  /* 0x0000000103047819 */ /* 0x000fe40000010204 */
[----:B------:R-:W-:-:S04]  /*0950*/  IADD3 R30, P0, R6, UR12, RZ ;  /* 0x0000000c061e7c10 */ /* 0x000fc8000ff1e0ff */
        /* <DEDUP_REMOVED lines=19> */
[----:B--2---:R-:W-:-:S04]  /*0a90*/  FADD.FTZ R71, R71, UR5 ;  /* 0x0000000547477e21 */ /* 0x004fc80008010000 */
[----:B------:R-:W0:Y:S01]  /*0aa0*/  MUFU.RSQ R102, R71 ;  /* 0x0000004700667308 */ /* 0x000e220000001400 */
[--C-:B----4-:R-:W-:Y:S02]  /*0ab0*/  HADD2.F32 R3, -RZ, R48.reuse.H0_H0 ;  /* 0x20000030ff037230 */ /* 0x110fe40000004100 */
[----:B------:R-:W-:-:S03]  /*0ac0*/  HADD2.F32 R27, -RZ, R48.H1_H1 ;  /* 0x30000030ff1b7230 */ /* 0x000fc60000004100 */
[----:B------:R-:W-:Y:S01]  /*0ad0*/  FADD.FTZ R3, -R70, R3 ;  /* 0x0000000346037221 */ /* 0x000fe20000010100 */
[----:B---3--:R-:W-:Y:S02]  /*0ae0*/  HADD2.F32 R5, -RZ, R60.H0_H0 ;  /* 0x2000003cff057230 */ /* 0x008fe40000004100 */
[----:B-----5:R-:W-:Y:S02]  /*0af0*/  HADD2.F32 R120, -RZ, R122.H0_H0 ;  /* 0x2000007aff787230 */ /* 0x020fe40000004100 */
[----:B0-----:R-:W-:Y:S01]  /*0b00*/  FMUL.FTZ R3, R102, R3 ;  /* 0x0000000366037220 */ /* 0x001fe20000410000 */
[----:B------:R-:W-:Y:S01]  /*0b10*/  FADD.FTZ R27, -R70, R27 ;  /* 0x0000001b461b7221 */ /* 0x000fe20000010100 */
[----:B------:R-:W-:Y:S02]  /*0b20*/  HADD2.F32 R43, -RZ, R49.H0_H0 ;  /* 0x20000031ff2b7230 */ /* 0x000fe40000004100 */
[----:B------:R-:W-:Y:S02]  /*0b30*/  HADD2.F32 R101, -RZ, R60.H1_H1 ;  /* 0x3000003cff657230 */ /* 0x000fe40000004100 */
[----:B------:R-:W-:Y:S01]  /*0b40*/  FFMA.FTZ R54, R3, R5, R120 ;  /* 0x0000000503367223 */ /* 0x000fe20000010078 */
[----:B------:R-:W-:-:S02]  /*0b50*/  HADD2.F32 R122, -RZ, R122.H1_H1 ;  /* 0x3000007aff7a7230 */ /* 0x000fc40000004100 */
[----:B------:R-:W-:Y:S01]  /*0b60*/  FMUL.FTZ R67, R102, R27 ;  /* 0x0000001b66437220 */ /* 0x000fe20000410000 */
[----:B------:R-:W-:Y:S02]  /*0b70*/  HADD2.F32 R51, -RZ, R49.H1_H1 ;  /* 0x30000031ff337230 */ /* 0x000fe40000004100 */
[----:B------:R-:W-:Y:S01]  /*0b80*/  FMUL.FTZ R27, R54, -1.4426950216293334961 ;  /* 0xbfb8aa3b361b7820 */ /* 0x000fe20000410000 */
[----:B------:R-:W-:Y:S01]  /*0b90*/  FADD.FTZ R43, -R70, R43 ;  /* 0x0000002b462b7221 */ /* 0x000fe20000010100 */
[----:B------:R-:W-:Y:S01]  /*0ba0*/  FFMA.FTZ R49, R67, R101, R122 ;  /* 0x0000006543317223 */ /* 0x000fe2000001007a */
[----:B------:R-:W-:Y:S01]  /*0bb0*/  HADD2.F32 R65, -RZ, R61.H0_H0 ;  /* 0x2000003dff417230 */ /* 0x000fe20000004100 */
[----:B------:R0:W1:Y:S01]  /*0bc0*/  MUFU.EX2 R53, R27 ;  /* 0x0000001b00357308 */ /* 0x0000620000000800 */
[----:B------:R-:W-:Y:S02]  /*0bd0*/  HADD2.F32 R55, -RZ, R44.H0_H0 ;  /* 0x2000002cff377230 */ /* 0x000fe40000004100 */
[----:B------:R-:W-:Y:S01]  /*0be0*/  FMUL.FTZ R63, R102, R43 ;  /* 0x0000002b663f7220 */ /* 0x000fe20000410000 */
[----:B------:R-:W-:-:S02]  /*0bf0*/  HADD2.F32 R96, -RZ, R123.H0_H0 ;  /* 0x2000007bff607230 */ /* 0x000fc40000004100 */
[----:B------:R-:W-:Y:S01]  /*0c00*/  FMUL.FTZ R43, R49, -1.4426950216293334961 ;  /* 0xbfb8aa3b312b7820 */ /* 0x000fe20000410000 */
[C---:B------:R-:W-:Y:S01]  /*0c10*/  FADD.FTZ R51, -R70.reuse, R51 ;  /* 0x0000003346337221 */ /* 0x040fe20000010100 */
[----:B------:R-:W-:Y:S01]  /*0c20*/  FADD.FTZ R55, -R70, R55 ;  /* 0x0000003746377221 */ /* 0x000fe20000010100 */
[----:B0-----:R-:W-:Y:S01]  /*0c30*/  HADD2.F32 R27, -RZ, R44.H1_H1 ;  /* 0x3000002cff1b7230 */ /* 0x001fe20000004100 */
[----:B------:R0:W-:Y:S01]  /*0c40*/  MUFU.EX2 R58, R43 ;  /* 0x0000002b003a7308 */ /* 0x0001e20000000800 */
[----:B------:R-:W-:Y:S01]  /*0c50*/  FFMA.FTZ R52, R63, R65, R96 ;  /* 0x000000413f347223 */ /* 0x000fe20000010060 */
[C---:B------:R-:W-:Y:S01]  /*0c60*/  FMUL.FTZ R68, R102.reuse, R55 ;  /* 0x0000003766447220 */ /* 0x040fe20000410000 */
[----:B------:R-:W-:Y:S01]  /*0c70*/  FMUL.FTZ R59, R102, R51 ;  /* 0x00000033663b7220 */ /* 0x000fe20000410000 */
[--C-:B------:R-:W-:Y:S02]  /*0c80*/  HADD2.F32 R55, -RZ, R45.reuse.H1_H1 ;  /* 0x3000002dff377230 */ /* 0x100fe40000004100 */
[----:B------:R-:W-:Y:S01]  /*0c90*/  FMUL.FTZ R48, R52, -1.4426950216293334961 ;  /* 0xbfb8aa3b34307820 */ /* 0x000fe20000410000 */
[----:B0-----:R-:W-:Y:S01]  /*0ca0*/  FADD.FTZ R43, -R70, R27 ;  /* 0x0000001b462b7221 */ /* 0x001fe20000010100 */
[----:B------:R-:W-:Y:S01]  /*0cb0*/  IADD3 R27, R15, 0x7800, RZ ;  /* 0x000078000f1b7810 */ /* 0x000fe20007ffe0ff */
[----:B------:R-:W-:-:S03]  /*0cc0*/  HADD2.F32 R51, -RZ, R45.H0_H0 ;  /* 0x2000002dff337230 */ /* 0x000fc60000004100 */
[----:B------:R-:W-:Y:S01]  /*0cd0*/  IADD3 R27, P1, R27, R42, RZ ;  /* 0x0000002a1b1b7210 */ /* 0x000fe20007f3e0ff */
[----:B------:R0:W2:Y:S01]  /*0ce0*/  MUFU.EX2 R60, R48 ;  /* 0x00000030003c7308 */ /* 0x0000a20000000800 */
[C---:B------:R-:W-:Y:S01]  /*0cf0*/  FADD.FTZ R55, -R70.reuse, R55 ;  /* 0x0000003746377221 */ /* 0x040fe20000010100 */
[----:B------:R-:W-:Y:S01]  /*0d00*/  FADD.FTZ R51, -R70, R51 ;  /* 0x0000003346337221 */ /* 0x000fe20000010100 */
[----:B------:R-:W-:Y:S02]  /*0d10*/  SHF.L.U32 R57, R27, 0x1, RZ ;  /* 0x000000011b397819 */ /* 0x000fe400000006ff */
[C---:B------:R-:W-:Y:S01]  /*0d20*/  FMUL.FTZ R62, R102.reuse, R55 ;  /* 0x00000037663e7220 */ /* 0x040fe20000410000 */
[----:B0-----:R-:W-:Y:S01]  /*0d30*/  IADD3.X R48, RZ, R47, RZ, P1, !PT ;  /* 0x0000002fff307210 */ /* 0x001fe20000ffe4ff */
[----:B------:R-:W-:Y:S01]  /*0d40*/  FMUL.FTZ R64, R102, R51 ;  /* 0x0000003366407220 */ /* 0x000fe20000410000 */
[----:B------:R-:W-:Y:S02]  /*0d50*/  IADD3 R84, P0, R57, UR12, RZ ;  /* 0x0000000c39547c10 */ /* 0x000fe4000ff1e0ff */
[----:B------:R-:W-:-:S02]  /*0d60*/  SHF.L.U64.HI R55, R27, 0x1, R48 ;  /* 0x000000011b377819 */ /* 0x000fc40000010230 */
[----:B------:R-:W-:Y:S02]  /*0d70*/  IADD3 R51, R15, 0x8c00, RZ ;  /* 0x00008c000f337810 */ /* 0x000fe40007ffe0ff */
[----:B------:R-:W-:Y:S02]  /*0d80*/  IADD3.X R85, R55, UR13, RZ, P0, !PT ;  /* 0x0000000d37557c10 */ /* 0x000fe400087fe4ff */
[----:B------:R-:W-:Y:S01]  /*0d90*/  IADD3 R51, P0, R51, R42, RZ ;  /* 0x0000002a33337210 */ /* 0x000fe20007f1e0ff */
[----:B-1----:R-:W-:-:S03]  /*0da0*/  FADD.FTZ R56, R53, 1 ;  /* 0x3f80000035387421 */ /* 0x002fc60000010000 */
[----:B------:R-:W-:Y:S01]  /*0db0*/  IADD3.X R86, RZ, R47, RZ, P0, !PT ;  /* 0x0000002fff567210 */ /* 0x000fe200007fe4ff */
[----:B------:R-:W3:Y:S01]  /*0dc0*/  LDG.E.64.CONSTANT R84, desc[UR8][R84.64] ;  /* 0x0000000854547981 */ /* 0x000ee2000c1e9b00 */
[C---:B------:R-:W-:Y:S02]  /*0dd0*/  SHF.L.U32 R53, R51.reuse, 0x1, RZ ;  /* 0x0000000133357819 */ /* 0x040fe400000006ff */
[----:B------:R-:W-:Y:S02]  /*0de0*/  SHF.L.U64.HI R51, R51, 0x1, R86 ;  /* 0x0000000133337819 */ /* 0x000fe40000010256 */
[----:B------:R-:W-:Y:S01]  /*0df0*/  IADD3 R86, P0, R53, UR12, RZ ;  /* 0x0000000c35567c10 */ /* 0x000fe2000ff1e0ff */
[----:B------:R-:W-:-:S03]  /*0e00*/  HADD2.F32 R89, -RZ, R40.H0_H0 ;  /* 0x20000028ff597230 */ /* 0x000fc60000004100 */
[----:B------:R-:W-:Y:S02]  /*0e10*/  IADD3.X R87, R51, UR13, RZ, P0, !PT ;  /* 0x0000000d33577c10 */ /* 0x000fe400087fe4ff */
[----:B------:R-:W-:Y:S01]  /*0e20*/  FADD.FTZ R89, -R70, R89 ;  /* 0x0000005946597221 */ /* 0x000fe20000010100 */
[----:B------:R-:W-:Y:S01]  /*0e30*/  IADD3 R88, P0, R2, UR14, RZ ;  /* 0x0000000e02587c10 */ /* 0x000fe2000ff1e0ff */
[----:B--2---:R-:W-:Y:S02]  /*0e40*/  FADD.FTZ R47, R60, 1 ;  /* 0x3f8000003c2f7421 */ /* 0x004fe40000010000 */
[----:B------:R-:W2:Y:S01]  /*0e50*/  LDG.E.64.CONSTANT R86, desc[UR8][R86.64] ;  /* 0x0000000856567981 */ /* 0x000ea2000c1e9b00 */
[----:B------:R-:W-:Y:S01]  /*0e60*/  FMUL.FTZ R60, R102, R89 ;  /* 0x00000059663c7220 */ /* 0x000fe20000410000 */
[----:B------:R-:W-:-:S06]  /*0e70*/  IADD3.X R89, R0, UR15, RZ, P0, !PT ;  /* 0x0000000f00597c10 */ /* 0x000fcc00087fe4ff */
[----:B------:R-:W4:Y:S01]  /*0e80*/  LDG.E.64.CONSTANT R88, desc[UR8][R88.64] ;  /* 0x0000000858587981 */ /* 0x000f22000c1e9b00 */
[----:B------:R-:W-:Y:S02]  /*0e90*/  HADD2.F32 R61, -RZ, R61.H1_H1 ;  /* 0x3000003dff3d7230 */ /* 0x000fe40000004100 */
[----:B------:R-:W-:-:S05]  /*0ea0*/  HADD2.F32 R98, -RZ, R123.H1_H1 ;  /* 0x3000007bff627230 */ /* 0x000fca0000004100 */
[----:B------:R-:W-:-:S04]  /*0eb0*/  FFMA.FTZ R91, R59, R61, R98 ;  /* 0x0000003d3b5b7223 */ /* 0x000fc80000010062 */
[----:B------:R-:W-:-:S04]  /*0ec0*/  FMUL.FTZ R50, R91, -1.4426950216293334961 ;  /* 0xbfb8aa3b5b327820 */ /* 0x000fc80000410000 */
[----:B------:R-:W0:Y:S01]  /*0ed0*/  MUFU.EX2 R71, R50 ;  /* 0x0000003200477308 */ /* 0x000e220000000800 */
[----:B------:R-:W-:Y:S01]  /*0ee0*/  FADD.FTZ R58, R58, 1 ;  /* 0x3f8000003a3a7421 */ /* 0x000fe20000010000 */
[----:B------:R-:W-:Y:S01]  /*0ef0*/  FFMA.FTZ R46, R5, R68, R120 ;  /* 0x00000044052e7223 */ /* 0x000fe20000010078 */
[----:B------:R-:W-:-:S05]  /*0f00*/  HADD2.F32 R95, -RZ, R40.H1_H1 ;  /* 0x30000028ff5f7230 */ /* 0x000fca0000004100 */
[----:B------:R-:W1:Y:S01]  /*0f10*/  MUFU.RCP R42, R56 ;  /* 0x00000038002a7308 */ /* 0x000e620000001000 */
[----:B------:R-:W-:-:S07]  /*0f20*/  FMUL.FTZ R66, R102, R43 ;  /* 0x0000002b66427220 */ /* 0x000fce0000410000 */
[----:B------:R1:W5:Y:S01]  /*0f30*/  MUFU.RCP R103, R47 ;  /* 0x0000002f00677308 */ /* 0x0003620000001000 */
[----:B0-----:R-:W-:Y:S01]  /*0f40*/  FADD.FTZ R40, R71, 1 ;  /* 0x3f80000047287421 */ /* 0x001fe20000010000 */
[----:B------:R-:W-:-:S06]  /*0f50*/  FMUL.FTZ R90, R46, -1.4426950216293334961 ;  /* 0xbfb8aa3b2e5a7820 */ /* 0x000fcc0000410000 */
[----:B------:R-:W0:Y:S01]  /*0f60*/  MUFU.RCP R93, R58 ;  /* 0x0000003a005d7308 */ /* 0x000e220000001000 */
[----:B------:R-:W-:Y:S01]  /*0f70*/  FFMA.FTZ R44, R101, R66, R122 ;  /* 0x00000042652c7223 */ /* 0x000fe2000001007a */
[----:B------:R-:W-:-:S06]  /*0f80*/  FFMA.FTZ R43, R65, R64, R96 ;  /* 0x00000040412b7223 */ /* 0x000fcc0000010060 */
[----:B------:R-:W0:Y:S01]  /*0f90*/  MUFU.RCP R107, R40 ;  /* 0x00000028006b7308 */ /* 0x000e220000001000 */
[----:B------:R-:W-:Y:S01]  /*0fa0*/  FMUL.FTZ R45, R44, -1.4426950216293334961 ;  /* 0xbfb8aa3b2c2d7820 */ /* 0x000fe20000410000 */
[----:B------:R-:W-:Y:S02]  /*0fb0*/  HADD2.F32 R99, -RZ, R41.H1_H1 ;  /* 0x30000029ff637230 */ /* 0x000fe40000004100 */
[----:B-1----:R-:W-:Y:S01]  /*0fc0*/  FADD.FTZ R47, -R42, 1 ;  /* 0x3f8000002a2f7421 */ /* 0x002fe20000010100 */
[----:B------:R-:W-:-:S03]  /*0fd0*/  FMUL.FTZ R50, R43, -1.4426950216293334961 ;  /* 0xbfb8aa3b2b327820 */ /* 0x000fc60000410000 */
[----:B------:R-:W1:Y:S01]  /*0fe0*/  MUFU.EX2 R90, R90 ;  /* 0x0000005a005a7308 */ /* 0x000e620000000800 */
[----:B-----5:R-:W-:Y:S01]  /*0ff0*/  FADD.FTZ R105, -R103, 1 ;  /* 0x3f80000067697421 */ /* 0x020fe20000010100 */
[----:B------:R-:W-:Y:S01]  /*1000*/  FFMA.FTZ R47, R54, R47, 1 ;  /* 0x3f800000362f7423 */ /* 0x000fe2000001002f */
[----:B0-----:R-:W-:Y:S01]  /*1010*/  FADD.FTZ R104, -R93, 1 ;  /* 0x3f8000005d687421 */ /* 0x001fe20000010100 */
[----:B------:R-:W-:Y:S01]  /*1020*/  FFMA.FTZ R27, R61, R62, R98 ;  /* 0x0000003e3d1b7223 */ /* 0x000fe20000010062 */
[----:B------:R-:W-:-:S03]  /*1030*/  FADD.FTZ R99, -R70, R99 ;  /* 0x0000006346637221 */ /* 0x000fc60000010100 */
[----:B------:R-:W0:Y:S01]  /*1040*/  MUFU.EX2 R45, R45 ;  /* 0x0000002d002d7308 */ /* 0x000e220000000800 */
[----:B------:R-:W-:Y:S01]  /*1050*/  FFMA.FTZ R106, R52, R105, 1 ;  /* 0x3f800000346a7423 */ /* 0x000fe20000010069 */
[--C-:B------:R-:W-:Y:S02]  /*1060*/  HADD2.F32 R52, -RZ, R38.reuse.H0_H0 ;  /* 0x20000026ff347230 */ /* 0x100fe40000004100 */
[----:B------:R-:W-:Y:S01]  /*1070*/  FFMA.FTZ R104, R49, R104, 1 ;  /* 0x3f80000031687423 */ /* 0x000fe20000010068 */
[----:B------:R-:W-:Y:S01]  /*1080*/  FMUL.FTZ R47, R42, R47 ;  /* 0x0000002f2a2f7220 */ /* 0x000fe20000410000 */
[----:B------:R-:W-:Y:S01]  /*1090*/  FMUL.FTZ R48, R27, -1.4426950216293334961 ;  /* 0xbfb8aa3b1b307820 */ /* 0x000fe20000410000 */
[----:B------:R-:W-:Y:S01]  /*10a0*/  FMUL.FTZ R54, R102, R99 ;  /* 0x0000006366367220 */ /* 0x000fe20000410000 */
[----:B------:R-:W5:Y:S01]  /*10b0*/  MUFU.EX2 R50, R50 ;  /* 0x0000003200327308 */ /* 0x000f620000000800 */
[----:B------:R-:W-:Y:S01]  /*10c0*/  FADD.FTZ R108, -R107, 1 ;  /* 0x3f8000006b6c7421 */ /* 0x000fe20000010100 */
[----:B------:R-:W-:-:S02]  /*10d0*/  HADD2.F32 R49, -RZ, R38.H1_H1 ;  /* 0x30000026ff317230 */ /* 0x000fc40000004100 */
[----:B------:R-:W-:Y:S01]  /*10e0*/  FMUL.FTZ R104, R93, R104 ;  /* 0x000000685d687220 */ /* 0x000fe20000410000 */
[----:B------:R-:W-:Y:S01]  /*10f0*/  FMUL.FTZ R52, R52, R47 ;  /* 0x0000002f34347220 */ /* 0x000fe20000410000 */
[----:B------:R-:W-:Y:S01]  /*1100*/  FFMA.FTZ R99, R61, R54, R98 ;  /* 0x000000363d637223 */ /* 0x000fe20000010062 */
[----:B------:R-:W-:Y:S01]  /*1110*/  FFMA.FTZ R108, R91, R108, 1 ;  /* 0x3f8000005b6c7423 */ /* 0x000fe2000001006c */
[----:B-1----:R-:W-:Y:S01]  /*1120*/  FADD.FTZ R91, R90, 1 ;  /* 0x3f8000005a5b7421 */ /* 0x002fe20000010000 */
[----:B------:R-:W1:Y:S01]  /*1130*/  MUFU.EX2 R48, R48 ;  /* 0x0000003000307308 */ /* 0x000e620000000800 */
[----:B------:R-:W-:Y:S01]  /*1140*/  FMUL.FTZ R49, R49, R104 ;  /* 0x0000006831317220 */ /* 0x000fe20000410000 */
[----:B------:R-:W-:Y:S01]  /*1150*/  FMUL.FTZ R42, R5, R52 ;  /* 0x00000034052a7220 */ /* 0x000fe20000410000 */
[----:B------:R-:W-:Y:S01]  /*1160*/  FMUL.FTZ R105, R99, -1.4426950216293334961 ;  /* 0xbfb8aa3b63697820 */ /* 0x000fe20000410000 */
[----:B------:R-:W-:Y:S01]  /*1170*/  FMUL.FTZ R106, R103, R106 ;  /* 0x0000006a676a7220 */ /* 0x000fe20000410000 */
[----:B------:R-:W-:Y:S01]  /*1180*/  FMUL.FTZ R90, R101, R49 ;  /* 0x00000031655a7220 */ /* 0x000fe20000410000 */
[----:B------:R-:W-:Y:S01]  /*1190*/  FFMA.FTZ R42, R3, R42, RZ ;  /* 0x0000002a032a7223 */ /* 0x000fe200000100ff */
[----:B0-----:R-:W-:Y:S01]  /*11a0*/  FADD.FTZ R103, R45, 1 ;  /* 0x3f8000002d677421 */ /* 0x001fe20000010000 */
[----:B------:R-:W0:Y:S01]  /*11b0*/  MUFU.RCP R93, R91 ;  /* 0x0000005b005d7308 */ /* 0x000e220000001000 */
[----:B------:R-:W-:-:S02]  /*11c0*/  HADD2.F32 R47, -RZ, R39.H0_H0 ;  /* 0x20000027ff2f7230 */ /* 0x000fc40000004100 */
[----:B------:R-:W-:Y:S01]  /*11d0*/  FADD.FTZ R95, -R70, R95 ;  /* 0x0000005f465f7221 */ /* 0x000fe20000010100 */
[----:B------:R-:W-:Y:S02]  /*11e0*/  HADD2.F32 R71, -RZ, R41.H0_H0 ;  /* 0x20000029ff477230 */ /* 0x000fe40000004100 */
[----:B------:R-:W-:Y:S02]  /*11f0*/  FFMA.FTZ R42, R67, R90, R42 ;  /* 0x0000005a432a7223 */ /* 0x000fe4000001002a */
[----:B------:R1:W-:Y:S01]  /*1200*/  MUFU.EX2 R38, R105 ;  /* 0x0000006900267308 */ /* 0x0003e20000000800 */
[----:B-----5:R-:W-:Y:S01]  /*1210*/  FADD.FTZ R90, R50, 1 ;  /* 0x3f800000325a7421 */ /* 0x020fe20000010000 */
[----:B------:R-:W-:Y:S01]  /*1220*/  FFMA.FTZ R97, R5, R60, R120 ;  /* 0x0000003c05617223 */ /* 0x000fe20000010078 */
[----:B------:R-:W-:Y:S02]  /*1230*/  HADD2.F32 R45, -RZ, R39.H1_H1 ;  /* 0x30000027ff2d7230 */ /* 0x000fe40000004100 */
[----:B------:R-:W-:Y:S01]  /*1240*/  FMUL.FTZ R58, R102, R95 ;  /* 0x0000005f663a7220 */ /* 0x000fe20000410000 */
[----:B-1----:R-:W-:-:S02]  /*1250*/  HADD2.F32 R105, -RZ, R36.H0_H0 ;  /* 0x20000024ff697230 */ /* 0x002fc40000004100 */
[----:B------:R-:W1:Y:S01]  /*1260*/  MUFU.RCP R109, R103 ;  /* 0x00000067006d7308 */ /* 0x000e620000001000 */
[----:B------:R-:W-:Y:S01]  /*1270*/  FMUL.FTZ R108, R107, R108 ;  /* 0x0000006c6b6c7220 */ /* 0x000fe20000410000 */
[----:B------:R-:W-:Y:S01]  /*1280*/  FMUL.FTZ R47, R47, R106 ;  /* 0x0000006a2f2f7220 */ /* 0x000fe20000410000 */
[C---:B------:R-:W-:Y:S01]  /*1290*/  FADD.FTZ R95, -R70.reuse, R71 ;  /* 0x00000047465f7221 */ /* 0x040fe20000010100 */
[----:B------:R-:W-:Y:S01]  /*12a0*/  FADD.FTZ R105, -R70, R105 ;  /* 0x0000006946697221 */ /* 0x000fe20000010100 */
[----:B------:R-:W-:Y:S01]  /*12b0*/  FMUL.FTZ R41, R97, -1.4426950216293334961 ;  /* 0xbfb8aa3b61297820 */ /* 0x000fe20000410000 */
[----:B------:R-:W-:Y:S02]  /*12c0*/  HADD2.F32 R91, -RZ, R36.H1_H1 ;  /* 0x30000024ff5b7230 */ /* 0x000fe40000004100 */
[----:B------:R5:W5:Y:S01]  /*12d0*/  MUFU.RCP R110, R90 ;  /* 0x0000005a006e7308 */ /* 0x000b620000001000 */
[----:B------:R-:W-:Y:S01]  /*12e0*/  FMUL.FTZ R39, R65, R47 ;  /* 0x0000002f41277220 */ /* 0x000fe20000410000 */
[----:B------:R-:W-:Y:S01]  /*12f0*/  FMUL.FTZ R45, R45, R108 ;  /* 0x0000006c2d2d7220 */ /* 0x000fe20000410000 */
[C---:B------:R-:W-:Y:S01]  /*1300*/  FMUL.FTZ R50, R102.reuse, R105 ;  /* 0x0000006966327220 */ /* 0x040fe20000410000 */
[----:B------:R-:W-:Y:S01]  /*1310*/  FFMA.FTZ R71, R101, R58, R122 ;  /* 0x0000003a65477223 */ /* 0x000fe2000001007a */
[----:B------:R-:W-:Y:S01]  /*1320*/  FMUL.FTZ R56, R102, R95 ;  /* 0x0000005f66387220 */ /* 0x000fe20000410000 */
[----:B------:R-:W-:Y:S01]  /*1330*/  FADD.FTZ R105, R48, 1 ;  /* 0x3f80000030697421 */ /* 0x000fe20000010000 */
[----:B------:R-:W-:Y:S01]  /*1340*/  FFMA.FTZ R42, R63, R39, R42 ;  /* 0x000000273f2a7223 */ /* 0x000fe2000001002a */
[----:B------:R-:W-:Y:S01]  /*1350*/  FADD.FTZ R107, -R70, R91 ;  /* 0x0000005b466b7221 */ /* 0x000fe20000010100 */
[----:B------:R-:W-:Y:S01]  /*1360*/  FMUL.FTZ R36, R61, R45 ;  /* 0x0000002d3d247220 */ /* 0x000fe20000410000 */
[----:B------:R-:W-:Y:S01]  /*1370*/  MUFU.EX2 R41, R41 ;  /* 0x0000002900297308 */ /* 0x000fe20000000800 */
[----:B------:R-:W-:Y:S01]  /*1380*/  FMUL.FTZ R40, R71, -1.4426950216293334961 ;  /* 0xbfb8aa3b47287820 */ /* 0x000fe20000410000 */
[----:B------:R-:W-:Y:S01]  /*1390*/  FFMA.FTZ R95, R65, R56, R96 ;  /* 0x00000038415f7223 */ /* 0x000fe20000010060 */
[----:B0-----:R-:W-:Y:S01]  /*13a0*/  FADD.FTZ R91, -R93, 1 ;  /* 0x3f8000005d5b7421 */ /* 0x001fe20000010100 */
[----:B------:R-:W-:-:S04]  /*13b0*/  FFMA.FTZ R39, R59, R36, R42 ;  /* 0x000000243b277223 */ /* 0x000fc8000001002a */
[----:B------:R-:W0:Y:S01]  /*13c0*/  MUFU.RCP R112, R105 ;  /* 0x0000006900707308 */ /* 0x000e220000001000 */
[----:B------:R-:W-:Y:S01]  /*13d0*/  FMUL.FTZ R92, R95, -1.4426950216293334961 ;  /* 0xbfb8aa3b5f5c7820 */ /* 0x000fe20000410000 */
[----:B------:R-:W-:Y:S02]  /*13e0*/  HADD2.F32 R111, -RZ, R37.H0_H0 ;  /* 0x20000025ff6f7230 */ /* 0x000fe40000004100 */
[----:B------:R-:W-:Y:S01]  /*13f0*/  FFMA.FTZ R42, R46, R91, 1 ;  /* 0x3f8000002e2a7423 */ /* 0x000fe2000001005b */
[----:B-1----:R-:W-:Y:S01]  /*1400*/  FADD.FTZ R91, -R109, 1 ;  /* 0x3f8000006d5b7421 */ /* 0x002fe20000010100 */
[----:B-----5:R-:W-:Y:S02]  /*1410*/  IADD3 R90, P0, R57, UR14, RZ ;  /* 0x0000000e395a7c10 */ /* 0x020fe4000ff1e0ff */
[----:B------:R-:W1:Y:S01]  /*1420*/  MUFU.EX2 R40, R40 ;  /* 0x0000002800287308 */ /* 0x000e620000000800 */
[----:B------:R-:W-:Y:S01]  /*1430*/  FADD.FTZ R111, -R70, R111 ;  /* 0x0000006f466f7221 */ /* 0x000fe20000010100 */
[----:B------:R-:W-:Y:S01]  /*1440*/  FFMA.FTZ R108, R44, R91, 1 ;  /* 0x3f8000002c6c7423 */ /* 0x000fe2000001005b */
[----:B------:R-:W-:Y:S01]  /*1450*/  FMUL.FTZ R93, R93, R42 ;  /* 0x0000002a5d5d7220 */ /* 0x000fe20000410000 */
[----:B------:R-:W-:Y:S01]  /*1460*/  FADD.FTZ R44, -R110, 1 ;  /* 0x3f8000006e2c7421 */ /* 0x000fe20000010100 */
[----:B------:R-:W-:-:S03]  /*1470*/  HADD2.F32 R42, -RZ, R34.H0_H0 ;  /* 0x20000022ff2a7230 */ /* 0x000fc60000004100 */
[----:B------:R-:W5:Y:S01]  /*1480*/  MUFU.EX2 R92, R92 ;  /* 0x0000005c005c7308 */ /* 0x000f620000000800 */
[----:B------:R-:W-:Y:S01]  /*1490*/  FMUL.FTZ R46, R102, R111 ;  /* 0x0000006f662e7220 */ /* 0x000fe20000410000 */
[----:B------:R-:W-:Y:S01]  /*14a0*/  IADD3.X R91, R55, UR15, RZ, P0, !PT ;  /* 0x0000000f375b7c10 */ /* 0x000fe200087fe4ff */
[----:B------:R-:W-:Y:S01]  /*14b0*/  FFMA.FTZ R111, R43, R44, 1 ;  /* 0x3f8000002b6f7423 */ /* 0x000fe2000001002c */
[----:B------:R-:W-:Y:S02]  /*14c0*/  HADD2.F32 R43, -RZ, R34.H1_H1 ;  /* 0x30000022ff2b7230 */ /* 0x000fe40000004100 */
[----:B------:R-:W-:Y:S01]  /*14d0*/  FMUL.FTZ R42, R42, R93 ;  /* 0x0000005d2a2a7220 */ /* 0x000fe20000410000 */
[----:B------:R-:W-:Y:S01]  /*14e0*/  FMUL.FTZ R108, R109, R108 ;  /* 0x0000006c6d6c7220 */ /* 0x000fe20000410000 */
[----:B0-----:R-:W-:Y:S01]  /*14f0*/  FADD.FTZ R114, -R112, 1 ;  /* 0x3f80000070727421 */ /* 0x001fe20000010100 */
[----:B------:R-:W-:Y:S01]  /*1500*/  FADD.FTZ R93, R41, 1 ;  /* 0x3f800000295d7421 */ /* 0x000fe20000010000 */
[----:B------:R-:W4:Y:S01]  /*1510*/  LDG.E.64.CONSTANT R90, desc[UR8][R90.64] ;  /* 0x000000085a5a7981 */ /* 0x000f22000c1e9b00 */
[----:B------:R-:W-:Y:S01]  /*1520*/  FMUL.FTZ R34, R5, R42 ;  /* 0x0000002a05227220 */ /* 0x000fe20000410000 */
[----:B------:R-:W-:Y:S01]  /*1530*/  FMUL.FTZ R110, R110, R111 ;  /* 0x0000006f6e6e7220 */ /* 0x000fe20000410000 */
[----:B------:R-:W-:Y:S01]  /*1540*/  FMUL.FTZ R43, R43, R108 ;  /* 0x0000006c2b2b7220 */ /* 0x000fe20000410000 */
[----:B------:R-:W-:Y:S01]  /*1550*/  FFMA.FTZ R113, R27, R114, 1 ;  /* 0x3f8000001b717423 */ /* 0x000fe20000010072 */
[----:B------:R0:W5:Y:S01]  /*1560*/  MUFU.RCP R111, R93 ;  /* 0x0000005d006f7308 */ /* 0x0001620000001000 */
[----:B------:R-:W-:Y:S01]  /*1570*/  FFMA.FTZ R39, R68, R34, R39 ;  /* 0x0000002244277223 */ /* 0x000fe20000010027 */
[----:B-1----:R-:W-:Y:S01]  /*1580*/  FADD.FTZ R108, R40, 1 ;  /* 0x3f800000286c7421 */ /* 0x002fe20000010000 */
[----:B------:R-:W-:Y:S01]  /*1590*/  FMUL.FTZ R34, R101, R43 ;  /* 0x0000002b65227220 */ /* 0x000fe20000410000 */
[----:B------:R-:W-:-:S02]  /*15a0*/  HADD2.F32 R40, -RZ, R35.H1_H1 ;  /* 0x30000023ff287230 */ /* 0x000fc40000004100 */
[----:B------:R-:W-:Y:S01]  /*15b0*/  FMUL.FTZ R113, R112, R113 ;  /* 0x0000007170717220 */ /* 0x000fe20000410000 */
[----:B0-----:R-:W-:Y:S02]  /*15c0*/  HADD2.F32 R93, -RZ, R30.H1_H1 ;  /* 0x3000001eff5d7230 */ /* 0x001fe40000004100 */
[----:B-----5:R-:W-:Y:S01]  /*15d0*/  FADD.FTZ R112, R92, 1 ;  /* 0x3f8000005c707421 */ /* 0x020fe20000010000 */
[----:B------:R-:W-:Y:S02]  /*15e0*/  HADD2.F32 R41, -RZ, R35.H0_H0 ;  /* 0x20000023ff297230 */ /* 0x000fe40000004100 */
[----:B------:R-:W-:Y:S01]  /*15f0*/  FFMA.FTZ R35, R66, R34, R39 ;  /* 0x0000002242237223 */ /* 0x000fe20000010027 */
[----:B------:R-:W-:Y:S01]  /*1600*/  IADD3 R92, P0, R53, UR14, RZ ;  /* 0x0000000e355c7c10 */ /* 0x000fe2000ff1e0ff */
[----:B------:R-:W-:Y:S01]  /*1610*/  FADD.FTZ R93, -R70, R93 ;  /* 0x0000005d465d7221 */ /* 0x000fe20000010100 */
[----:B------:R-:W-:Y:S01]  /*1620*/  FMUL.FTZ R39, R40, R113 ;  /* 0x0000007128277220 */ /* 0x000fe20000410000 */
[----:B------:R-:W-:-:S02]  /*1630*/  FADD.FTZ R113, R38, 1 ;  /* 0x3f80000026717421 */ /* 0x000fc40000010000 */
[----:B------:R-:W-:Y:S01]  /*1640*/  FMUL.FTZ R38, R102, R93 ;  /* 0x0000005d66267220 */ /* 0x000fe20000410000 */
[----:B------:R-:W-:-:S06]  /*1650*/  IADD3.X R93, R51, UR15, RZ, P0, !PT ;  /* 0x0000000f335d7c10 */ /* 0x000fcc00087fe4ff */
[----:B------:R-:W5:Y:S01]  /*1660*/  LDG.E.64.CONSTANT R92, desc[UR8][R92.64] ;  /* 0x000000085c5c7981 */ /* 0x000f62000c1e9b00 */
[----:B------:R-:W-:Y:S01]  /*1670*/  FFMA.FTZ R103, R5, R50, R120 ;  /* 0x0000003205677223 */ /* 0x000fe20000010078 */
[----:B------:R-:W-:Y:S02]  /*1680*/  FMUL.FTZ R41, R41, R110 ;  /* 0x0000006e29297220 */ /* 0x000fe40000410000 */
[----:B------:R-:W0:Y:S01]  /*1690*/  MUFU.RCP R110, R108 ;  /* 0x0000006c006e7308 */ /* 0x000e220000001000 */
[----:B------:R-:W-:Y:S01]  /*16a0*/  FMUL.FTZ R36, R103, -1.4426950216293334961 ;  /* 0xbfb8aa3b67247820 */ /* 0x000fe20000410000 */
[----:B------:R-:W-:Y:S01]  /*16b0*/  FMUL.FTZ R34, R65, R41 ;  /* 0x0000002941227220 */ /* 0x000fe20000410000 */
[----:B------:R-:W-:Y:S01]  /*16c0*/  FMUL.FTZ R48, R102, R107 ;  /* 0x0000006b66307220 */ /* 0x000fe20000410000 */
[----:B------:R-:W-:Y:S02]  /*16d0*/  HADD2.F32 R107, -RZ, R37.H1_H1 ;  /* 0x30000025ff6b7230 */ /* 0x000fe40000004100 */
[----:B------:R-:W-:-:S02]  /*16e0*/  HADD2.F32 R109, -RZ, R30.H0_H0 ;  /* 0x2000001eff6d7230 */ /* 0x000fc40000004100 */
[----:B------:R-:W-:Y:S01]  /*16f0*/  FFMA.FTZ R35, R64, R34, R35 ;  /* 0x0000002240237223 */ /* 0x000fe20000010023 */
[----:B------:R-:W-:Y:S01]  /*1700*/  FMUL.FTZ R30, R61, R39 ;  /* 0x000000273d1e7220 */ /* 0x000fe20000410000 */
[----:B------:R-:W-:Y:S01]  /*1710*/  FFMA.FTZ R104, R101, R48, R122 ;  /* 0x0000003065687223 */ /* 0x000fe2000001007a */
[----:B------:R-:W-:Y:S01]  /*1720*/  MUFU.EX2 R36, R36 ;  /* 0x0000002400247308 */ /* 0x000fe20000000800 */
[----:B------:R-:W-:Y:S01]  /*1730*/  FADD.FTZ R107, -R70, R107 ;  /* 0x0000006b466b7221 */ /* 0x000fe20000010100 */
[----:B------:R-:W-:Y:S01]  /*1740*/  FFMA.FTZ R105, R65, R46, R96 ;  /* 0x0000002e41697223 */ /* 0x000fe20000010060 */
[----:B------:R-:W-:Y:S01]  /*1750*/  FFMA.FTZ R35, R62, R30, R35 ;  /* 0x0000001e3e237223 */ /* 0x000fe20000010023 */
[----:B------:R-:W-:-:S04]  /*1760*/  FADD.FTZ R30, -R111, 1 ;  /* 0x3f8000006f1e7421 */ /* 0x000fc80000010100 */
[----:B------:R-:W1:Y:S01]  /*1770*/  MUFU.RCP R112, R112 ;  /* 0x0000007000707308 */ /* 0x000e620000001000 */
[----:B------:R-:W-:Y:S01]  /*1780*/  FMUL.FTZ R37, R104, -1.4426950216293334961 ;  /* 0xbfb8aa3b68257820 */ /* 0x000fe20000410000 */
[----:B------:R-:W-:Y:S01]  /*1790*/  FMUL.FTZ R44, R102, R107 ;  /* 0x0000006b662c7220 */ /* 0x000fe20000410000 */
[----:B------:R-:W-:Y:S01]  /*17a0*/  FMUL.FTZ R107, R105, -1.4426950216293334961 ;  /* 0xbfb8aa3b696b7820 */ /* 0x000fe20000410000 */
[----:B------:R-:W-:Y:S01]  /*17b0*/  FFMA.FTZ R34, R97, R30, 1 ;  /* 0x3f80000061227423 */ /* 0x000fe2000001001e */
[----:B0-----:R-:W-:-:S03]  /*17c0*/  FADD.FTZ R30, -R110, 1 ;  /* 0x3f8000006e1e7421 */ /* 0x001fc60000010100 */
[----:B------:R0:W1:Y:S01]  /*17d0*/  MUFU.RCP R115, R113 ;  /* 0x0000007100737308 */ /* 0x0000620000001000 */
[----:B------:R-:W-:Y:S01]  /*17e0*/  FFMA.FTZ R106, R61, R44, R98 ;  /* 0x0000002c3d6a7223 */ /* 0x000fe20000010062 */
[----:B------:R-:W-:-:S06]  /*17f0*/  FMUL.FTZ R111, R111, R34 ;  /* 0x000000226f6f7220 */ /* 0x000fcc0000410000 */
[----:B------:R-:W1:Y:S01]  /*1800*/  MUFU.EX2 R37, R37 ;  /* 0x0000002500257308 */ /* 0x000e620000000800 */
[----:B0-----:R-:W-:Y:S01]  /*1810*/  FFMA.FTZ R113, R71, R30, 1 ;  /* 0x3f80000047717423 */ /* 0x001fe2000001001e */
[----:B------:R-:W-:Y:S02]  /*1820*/  HADD2.F32 R30, -RZ, R32.H0_H0 ;  /* 0x20000020ff1e7230 */ /* 0x000fe40000004100 */
[----:B------:R-:W-:-:S04]  /*1830*/  FMUL.FTZ R27, R106, -1.4426950216293334961 ;  /* 0xbfb8aa3b6a1b7820 */ /* 0x000fc80000410000 */
[----:B------:R-:W0:Y:S01]  /*1840*/  MUFU.EX2 R107, R107 ;  /* 0x0000006b006b7308 */ /* 0x000e220000000800 */
[----:B-1----:R-:W-:Y:S01]  /*1850*/  FADD.FTZ R114, -R112, 1 ;  /* 0x3f80000070727421 */ /* 0x002fe20000010100 */
[----:B------:R-:W-:Y:S01]  /*1860*/  FADD.FTZ R34, R36, 1 ;  /* 0x3f80000024227421 */ /* 0x000fe20000010000 */
[----:B------:R-:W-:Y:S01]  /*1870*/  FMUL.FTZ R36, R30, R111 ;  /* 0x0000006f1e247220 */ /* 0x000fe20000410000 */
[----:B------:R-:W-:Y:S02]  /*1880*/  HADD2.F32 R111, -RZ, R31.H0_H0 ;  /* 0x2000001fff6f7230 */ /* 0x000fe40000004100 */
[----:B------:R-:W-:Y:S01]  /*1890*/  FFMA.FTZ R95, R95, R114, 1 ;  /* 0x3f8000005f5f7423 */ /* 0x000fe20000010072 */
[----:B------:R-:W-:Y:S01]  /*18a0*/  FADD.FTZ R116, -R115, 1 ;  /* 0x3f80000073747421 */ /* 0x000fe20000010100 */
[----:B------:R-:W-:Y:S01]  /*18b0*/  FMUL.FTZ R30, R5, R36 ;  /* 0x00000024051e7220 */ /* 0x000fe20000410000 */
[----:B------:R-:W1:Y:S01]  /*18c0*/  MUFU.EX2 R27, R27 ;  /* 0x0000001b001b7308 */ /* 0x000e620000000800 */
[----:B------:R-:W-:Y:S01]  /*18d0*/  FADD.FTZ R111, -R70, R111 ;  /* 0x0000006f466f7221 */ /* 0x000fe20000010100 */
[----:B------:R-:W-:-:S02]  /*18e0*/  HADD2.F32 R32, -RZ, R32.H1_H1 ;  /* 0x30000020ff207230 */ /* 0x000fc40000004100 */
[----:B------:R-:W-:Y:S01]  /*18f0*/  FMUL.FTZ R113, R110, R113 ;  /* 0x000000716e717220 */ /* 0x000fe20000410000 */
[----:B------:R-:W-:Y:S01]  /*1900*/  FMUL.FTZ R112, R112, R95 ;  /* 0x0000005f70707220 */ /* 0x000fe20000410000 */
[----:B------:R-:W-:Y:S01]  /*1910*/  FFMA.FTZ R116, R99, R116, 1 ;  /* 0x3f80000063747423 */ /* 0x000fe20000010074 */
[----:B------:R-:W-:Y:S01]  /*1920*/  FFMA.FTZ R95, R60, R30, R35 ;  /* 0x0000001e3c5f7223 */ /* 0x000fe20000010023 */
[----:B------:R-:W-:Y:S01]  /*1930*/  FADD.FTZ R99, R37, 1 ;  /* 0x3f80000025637421 */ /* 0x000fe20000010000 */
[----:B------:R1:W3:Y:S01]  /*1940*/  MUFU.RCP R114, R34 ;  /* 0x0000002200727308 */ /* 0x0002e20000001000 */
[--C-:B------:R-:W-:Y:S02]  /*1950*/  HADD2.F32 R35, -RZ, R33.reuse.H0_H0 ;  /* 0x20000021ff237230 */ /* 0x100fe40000004100 */
[----:B0-----:R-:W-:Y:S01]  /*1960*/  FADD.FTZ R107, R107, 1 ;  /* 0x3f8000006b6b7421 */ /* 0x001fe20000010000 */
[----:B------:R-:W-:Y:S01]  /*1970*/  FMUL.FTZ R37, R32, R113 ;  /* 0x0000007120257220 */ /* 0x000fe20000410000 */
[----:B------:R-:W-:-:S02]  /*1980*/  HADD2.F32 R33, -RZ, R33.H1_H1 ;  /* 0x30000021ff217230 */ /* 0x000fc40000004100 */
[----:B------:R-:W-:Y:S01]  /*1990*/  FMUL.FTZ R116, R115, R116 ;  /* 0x0000007473747220 */ /* 0x000fe20000410000 */
[----:B-1----:R-:W-:Y:S01]  /*19a0*/  FMUL.FTZ R34, R102, R111 ;  /* 0x0000006f66227220 */ /* 0x002fe20000410000 */
[----:B------:R0:W-:Y:S01]  /*19b0*/  MUFU.RCP R113, R99 ;  /* 0x0000006300717308 */ /* 0x0001e20000001000 */
[----:B------:R-:W-:Y:S01]  /*19c0*/  FMUL.FTZ R35, R35, R112 ;  /* 0x0000007023237220 */ /* 0x000fe20000410000 */
[----:B------:R-:W-:Y:S01]  /*19d0*/  FADD.FTZ R109, -R70, R109 ;  /* 0x0000006d466d7221 */ /* 0x000fe20000010100 */
[----:B------:R-:W-:Y:S01]  /*19e0*/  FMUL.FTZ R30, R101, R37 ;  /* 0x00000025651e7220 */ /* 0x000fe20000410000 */
[----:B------:R-:W-:Y:S02]  /*19f0*/  HADD2.F32 R31, -RZ, R31.H1_H1 ;  /* 0x3000001fff1f7230 */ /* 0x000fe40000004100 */
[----:B------:R-:W-:Y:S02]  /*1a00*/  FMUL.FTZ R33, R33, R116 ;  /* 0x0000007421217220 */ /* 0x000fe40000410000 */
[----:B------:R-:W1:Y:S01]  /*1a10*/  MUFU.RCP R112, R107 ;  /* 0x0000006b00707308 */ /* 0x000e620000001000 */
[----:B0-----:R-:W-:Y:S01]  /*1a20*/  FFMA.FTZ R99, R65, R34, R96 ;  /* 0x0000002241637223 */ /* 0x001fe20000010060 */
[----:B------:R-:W-:Y:S01]  /*1a30*/  FMUL.FTZ R40, R102, R109 ;  /* 0x0000006d66287220 */ /* 0x000fe20000410000 */
[----:B------:R-:W-:-:S02]  /*1a40*/  FFMA.FTZ R95, R58, R30, R95 ;  /* 0x0000001e3a5f7223 */ /* 0x000fc4000001005f */
[----:B------:R-:W-:Y:S01]  /*1a50*/  FMUL.FTZ R116, R99, -1.4426950216293334961 ;  /* 0xbfb8aa3b63747820 */ /* 0x000fe20000410000 */
[----:B------:R-:W-:Y:S02]  /*1a60*/  HADD2.F32 R111, -RZ, R80.H0_H0 ;  /* 0x20000050ff6f7230 */ /* 0x000fe40000004100 */
[----:B------:R-:W-:Y:S01]  /*1a70*/  FFMA.FTZ R97, R101, R38, R122 ;  /* 0x0000002665617223 */ /* 0x000fe2000001007a */
[----:B------:R-:W-:Y:S01]  /*1a80*/  FADD.FTZ R30, R27, 1 ;  /* 0x3f8000001b1e7421 */ /* 0x000fe20000010000 */
[----:B------:R-:W-:Y:S01]  /*1a90*/  FADD.FTZ R31, -R70, R31 ;  /* 0x0000001f461f7221 */ /* 0x000fe20000010100 */
[----:B------:R-:W-:Y:S01]  /*1aa0*/  FMUL.FTZ R27, R65, R35 ;  /* 0x00000023411b7220 */ /* 0x000fe20000410000 */
[----:B------:R-:W-:Y:S01]  /*1ab0*/  FFMA.FTZ R109, R5, R40, R120 ;  /* 0x00000028056d7223 */ /* 0x000fe20000010078 */
[----:B------:R-:W0:Y:S01]  /*1ac0*/  MUFU.EX2 R116, R116 ;  /* 0x0000007400747308 */ /* 0x000e220000000800 */
[----:B------:R-:W-:Y:S01]  /*1ad0*/  FMUL.FTZ R117, R97, -1.4426950216293334961 ;  /* 0xbfb8aa3b61757820 */ /* 0x000fe20000410000 */
[----:B------:R-:W-:Y:S01]  /*1ae0*/  FMUL.FTZ R32, R102, R31 ;  /* 0x0000001f66207220 */ /* 0x000fe20000410000 */
[----:B------:R-:W-:Y:S01]  /*1af0*/  FADD.FTZ R111, -R70, R111 ;  /* 0x0000006f466f7221 */ /* 0x000fe20000010100 */
[----:B------:R-:W-:Y:S01]  /*1b00*/  FFMA.FTZ R27, R56, R27, R95 ;  /* 0x0000001b381b7223 */ /* 0x000fe2000001005f */
[----:B------:R-:W-:Y:S01]  /*1b10*/  FMUL.FTZ R31, R61, R33 ;  /* 0x000000213d1f7220 */ /* 0x000fe20000410000 */
[----:B---3--:R-:W-:-:S02]  /*1b20*/  FADD.FTZ R110, -R114, 1 ;  /* 0x3f800000726e7421 */ /* 0x008fc40000010100 */
[----:B------:R3:W2:Y:S01]  /*1b30*/  MUFU.RCP R115, R30 ;  /* 0x0000001e00737308 */ /* 0x0006a20000001000 */
[----:B------:R-:W-:-:S07]  /*1b40*/  FMUL.FTZ R108, R109, -1.4426950216293334961 ;  /* 0xbfb8aa3b6d6c7820 */ /* 0x000fce0000410000 */
[----:B------:R0:W2:Y:S01]  /*1b50*/  MUFU.EX2 R71, R117 ;  /* 0x0000007500477308 */ /* 0x0000a20000000800 */
[----:B---3--:R-:W-:Y:S01]  /*1b60*/  FMUL.FTZ R30, R102, R111 ;  /* 0x0000006f661e7220 */ /* 0x008fe20000410000 */
[----:B------:R-:W-:Y:S01]  /*1b70*/  FFMA.FTZ R111, R54, R31, R27 ;  /* 0x0000001f366f7223 */ /* 0x000fe2000001001b */
[----:B------:R-:W-:Y:S01]  /*1b80*/  FFMA.FTZ R27, R103, R110, 1 ;  /* 0x3f800000671b7423 */ /* 0x000fe2000001006e */
[----:B-1----:R-:W-:Y:S01]  /*1b90*/  FADD.FTZ R110, -R112, 1 ;  /* 0x3f800000706e7421 */ /* 0x002fe20000010100 */
[----:B------:R-:W-:-:S03]  /*1ba0*/  FADD.FTZ R31, -R113, 1 ;  /* 0x3f800000711f7421 */ /* 0x000fc60000010100 */
[----:B------:R-:W1:Y:S01]  /*1bb0*/  MUFU.EX2 R108, R108 ;  /* 0x0000006c006c7308 */ /* 0x000e620000000800 */
[----:B------:R-:W-:Y:S01]  /*1bc0*/  FFMA.FTZ R105, R105, R110, 1 ;  /* 0x3f80000069697423 */ /* 0x000fe2000001006e */
[----:B------:R-:W-:Y:S01]  /*1bd0*/  FFMA.FTZ R107, R61, R32, R98 ;  /* 0x000000203d6b7223 */ /* 0x000fe20000010062 */
[----:B------:R-:W-:Y:S01]  /*1be0*/  FMUL.FTZ R114, R114, R27 ;  /* 0x0000001b72727220 */ /* 0x000fe20000410000 */
[--C-:B------:R-:W-:Y:S02]  /*1bf0*/  HADD2.F32 R27, -RZ, R28.reuse.H0_H0 ;  /* 0x2000001cff1b7230 */ /* 0x100fe40000004100 */
[----:B------:R-:W-:Y:S01]  /*1c00*/  FFMA.FTZ R104, R104, R31, 1 ;  /* 0x3f80000068687423 */ /* 0x000fe2000001001f */
[----:B------:R-:W-:Y:S01]  /*1c10*/  FMUL.FTZ R112, R112, R105 ;  /* 0x0000006970707220 */ /* 0x000fe20000410000 */
[----:B0-----:R-:W-:Y:S01]  /*1c20*/  FMUL.FTZ R117, R107, -1.4426950216293334961 ;  /* 0xbfb8aa3b6b757820 */ /* 0x001fe20000410000 */
[----:B------:R-:W-:Y:S02]  /*1c30*/  HADD2.F32 R105, -RZ, R29.H0_H0 ;  /* 0x2000001dff697230 */ /* 0x000fe40000004100 */
[----:B------:R-:W-:Y:S01]  /*1c40*/  FADD.FTZ R116, R116, 1 ;  /* 0x3f80000074747421 */ /* 0x000fe20000010000 */
[----:B--2---:R-:W-:Y:S01]  /*1c50*/  FADD.FTZ R103, -R115, 1 ;  /* 0x3f80000073677421 */ /* 0x004fe20000010100 */
[----:B------:R-:W-:-:S02]  /*1c60*/  HADD2.F32 R31, -RZ, R28.H1_H1 ;  /* 0x3000001cff1f7230 */ /* 0x000fc40000004100 */
[----:B------:R-:W-:Y:S01]  /*1c70*/  FMUL.FTZ R104, R113, R104 ;  /* 0x0000006871687220 */ /* 0x000fe20000410000 */
[----:B------:R-:W-:Y:S01]  /*1c80*/  FMUL.FTZ R28, R27, R114 ;  /* 0x000000721b1c7220 */ /* 0x000fe20000410000 */
[----:B------:R-:W-:Y:S02]  /*1c90*/  HADD2.F32 R27, -RZ, R29.H1_H1 ;  /* 0x3000001dff1b7230 */ /* 0x000fe40000004100 */
[----:B------:R-:W-:Y:S01]  /*1ca0*/  FFMA.FTZ R106, R106, R103, 1 ;  /* 0x3f8000006a6a7423 */ /* 0x000fe20000010067 */
[----:B------:R-:W-:Y:S01]  /*1cb0*/  FADD.FTZ R113, R71, 1 ;  /* 0x3f80000047717421 */ /* 0x000fe20000010000 */
[----:B------:R-:W-:Y:S01]  /*1cc0*/  FMUL.FTZ R29, R105, R112 ;  /* 0x00000070691d7220 */ /* 0x000fe20000410000 */
[----:B------:R-:W0:Y:S01]  /*1cd0*/  MUFU.EX2 R117, R117 ;  /* 0x0000007500757308 */ /* 0x000e220000000800 */
[----:B------:R-:W-:Y:S01]  /*1ce0*/  FMUL.FTZ R31, R31, R104 ;  /* 0x000000681f1f7220 */ /* 0x000fe20000410000 */
[----:B------:R-:W-:Y:S01]  /*1cf0*/  FMUL.FTZ R71, R5, R28 ;  /* 0x0000001c05477220 */ /* 0x000fe20000410000 */
[----:B------:R-:W-:-:S02]  /*1d00*/  HADD2.F32 R105, -RZ, R80.H1_H1 ;  /* 0x30000050ff697230 */ /* 0x000fc40000004100 */
[----:B------:R-:W-:-:S03]  /*1d10*/  FMUL.FTZ R106, R115, R106 ;  /* 0x0000006a736a7220 */ /* 0x000fc60000410000 */
[----:B------:R-:W2:Y:S01]  /*1d20*/  MUFU.RCP R116, R116 ;  /* 0x0000007400747308 */ /* 0x000ea20000001000 */
[----:B-1----:R-:W-:Y:S01]  /*1d30*/  FADD.FTZ R108, R108, 1 ;  /* 0x3f8000006c6c7421 */ /* 0x002fe20000010000 */
[----:B------:R-:W-:Y:S01]  /*1d40*/  FFMA.FTZ R71, R50, R71, R111 ;  /* 0x0000004732477223 */ /* 0x000fe2000001006f */
[----:B------:R-:W-:Y:S01]  /*1d50*/  FMUL.FTZ R80, R101, R31 ;  /* 0x0000001f65507220 */ /* 0x000fe20000410000 */
[--C-:B------:R-:W-:Y:S02]  /*1d60*/  HADD2.F32 R115, -RZ, R81.reuse.H0_H0 ;  /* 0x20000051ff737230 */ /* 0x100fe40000004100 */
[----:B------:R-:W-:Y:S01]  /*1d70*/  FADD.FTZ R111, -R70, R105 ;  /* 0x00000069466f7221 */ /* 0x000fe20000010100 */
[----:B------:R-:W-:Y:S02]  /*1d80*/  HADD2.F32 R81, -RZ, R81.H1_H1 ;  /* 0x30000051ff517230 */ /* 0x000fe40000004100 */
[----:B------:R-:W-:Y:S01]  /*1d90*/  FFMA.FTZ R105, R48, R80, R71 ;  /* 0x0000005030697223 */ /* 0x000fe20000010047 */
[----:B------:R1:W3:Y:S01]  /*1da0*/  MUFU.RCP R110, R108 ;  /* 0x0000006c006e7308 */ /* 0x0002e20000001000 */
[----:B------:R-:W-:Y:S01]  /*1db0*/  FMUL.FTZ R27, R27, R106 ;  /* 0x0000006a1b1b7220 */ /* 0x000fe20000410000 */
[----:B------:R-:W-:Y:S01]  /*1dc0*/  FMUL.FTZ R80, R65, R29 ;  /* 0x0000001d41507220 */ /* 0x000fe20000410000 */
[----:B------:R-:W-:Y:S01]  /*1dd0*/  FADD.FTZ R115, -R70, R115 ;  /* 0x0000007346737221 */ /* 0x000fe20000010100 */
[----:B-1----:R-:W-:Y:S01]  /*1de0*/  FMUL.FTZ R108, R102, R111 ;  /* 0x0000006f666c7220 */ /* 0x002fe20000410000 */
[----:B------:R-:W-:Y:S01]  /*1df0*/  FADD.FTZ R111, -R70, R81 ;  /* 0x00000051466f7221 */ /* 0x000fe20000010100 */
[----:B------:R-:W-:Y:S01]  /*1e00*/  FFMA.FTZ R105, R46, R80, R105 ;  /* 0x000000502e697223 */ /* 0x000fe20000010069 */
[----:B------:R-:W-:Y:S01]  /*1e10*/  FMUL.FTZ R81, R61, R27 ;  /* 0x0000001b3d517220 */ /* 0x000fe20000410000 */
[----:B------:R-:W-:Y:S01]  /*1e20*/  FFMA.FTZ R71, R101, R108, R122 ;  /* 0x0000006c65477223 */ /* 0x000fe2000001007a */
[C---:B------:R-:W-:Y:S01]  /*1e30*/  FMUL.FTZ R104, R102.reuse, R111 ;  /* 0x0000006f66687220 */ /* 0x040fe20000410000 */
[----:B------:R-:W-:Y:S01]  /*1e40*/  FMUL.FTZ R106, R102, R115 ;  /* 0x00000073666a7220 */ /* 0x000fe20000410000 */
[----:B------:R-:W-:Y:S01]  /*1e50*/  FFMA.FTZ R95, R5, R30, R120 ;  /* 0x0000001e055f7223 */ /* 0x000fe20000010078 */
[----:B0-----:R-:W-:Y:S01]  /*1e60*/  FADD.FTZ R117, R117, 1 ;  /* 0x3f80000075757421 */ /* 0x001fe20000010000 */
[----:B------:R-:W-:Y:S01]  /*1e70*/  FMUL.FTZ R115, R71, -1.4426950216293334961 ;  /* 0xbfb8aa3b47737820 */ /* 0x000fe20000410000 */
[----:B------:R-:W-:Y:S01]  /*1e80*/  FFMA.FTZ R111, R44, R81, R105 ;  /* 0x000000512c6f7223 */ /* 0x000fe20000010069 */
[----:B--2---:R-:W-:Y:S01]  /*1e90*/  FADD.FTZ R114, -R116, 1 ;  /* 0x3f80000074727421 */ /* 0x004fe20000010100 */
[----:B------:R-:W-:Y:S01]  /*1ea0*/  FFMA.FTZ R81, R61, R104, R98 ;  /* 0x000000683d517223 */ /* 0x000fe20000010062 */
[----:B------:R-:W0:Y:S01]  /*1eb0*/  MUFU.RCP R113, R113 ;  /* 0x0000007100717308 */ /* 0x000e220000001000 */
[----:B------:R-:W-:Y:S01]  /*1ec0*/  FMUL.FTZ R118, R95, -1.4426950216293334961 ;  /* 0xbfb8aa3b5f767820 */ /* 0x000fe20000410000 */
[----:B------:R-:W-:Y:S01]  /*1ed0*/  FFMA.FTZ R99, R99, R114, 1 ;  /* 0x3f80000063637423 */ /* 0x000fe20000010072 */
[----:B------:R-:W-:Y:S01]  /*1ee0*/  FMUL.FTZ R114, R81, -1.4426950216293334961 ;  /* 0xbfb8aa3b51727820 */ /* 0x000fe20000410000 */
[----:B------:R-:W-:-:S04]  /*1ef0*/  FFMA.FTZ R80, R65, R106, R96 ;  /* 0x0000006a41507223 */ /* 0x000fc80000010060 */
[----:B------:R-:W1:Y:S01]  /*1f00*/  MUFU.RCP R117, R117 ;  /* 0x0000007500757308 */ /* 0x000e620000001000 */
[----:B------:R-:W-:-:S07]  /*1f10*/  FMUL.FTZ R119, R80, -1.4426950216293334961 ;  /* 0xbfb8aa3b50777820 */ /* 0x000fce0000410000 */
[----:B------:R-:W2:Y:S01]  /*1f20*/  MUFU.EX2 R115, R115 ;  /* 0x0000007300737308 */ /* 0x000ea20000000800 */
[----:B---3--:R-:W-:-:S07]  /*1f30*/  FADD.FTZ R112, -R110, 1 ;  /* 0x3f8000006e707421 */ /* 0x008fce0000010100 */
[----:B------:R1:W3:Y:S08]  /*1f40*/  MUFU.EX2 R103, R118 ;  /* 0x0000007600677308 */ /* 0x0002f00000000800 */
[----:B------:R-:W3:Y:S01]  /*1f50*/  MUFU.EX2 R114, R114 ;  /* 0x0000007200727308 */ /* 0x000ee20000000800 */
[----:B------:R-:W-:Y:S01]  /*1f60*/  FFMA.FTZ R109, R109, R112, 1 ;  /* 0x3f8000006d6d7423 */ /* 0x000fe20000010070 */
[----:B0-----:R-:W-:-:S06]  /*1f70*/  FADD.FTZ R112, -R113, 1 ;  /* 0x3f80000071707421 */ /* 0x001fcc0000010100 */
[----:B------:R-:W0:Y:S01]  /*1f80*/  MUFU.EX2 R119, R119 ;  /* 0x0000007700777308 */ /* 0x000e220000000800 */
[----:B-1----:R-:W-:Y:S01]  /*1f90*/  FADD.FTZ R118, -R117, 1 ;  /* 0x3f80000075767421 */ /* 0x002fe20000010100 */
[----:B--2---:R-:W-:Y:S01]  /*1fa0*/  FADD.FTZ R115, R115, 1 ;  /* 0x3f80000073737421 */ /* 0x004fe20000010000 */
[----:B------:R-:W-:Y:S01]  /*1fb0*/  FFMA.FTZ R112, R97, R112, 1 ;  /* 0x3f80000061707423 */ /* 0x000fe20000010070 */
[----:B---3--:R-:W-:Y:S01]  /*1fc0*/  FADD.FTZ R97, R103, 1 ;  /* 0x3f80000067617421 */ /* 0x008fe20000010000 */
[--C-:B------:R-:W-:Y:S02]  /*1fd0*/  HADD2.F32 R105, -RZ, R82.reuse.H0_H0 ;  /* 0x20000052ff697230 */ /* 0x100fe40000004100 */
[----:B------:R-:W-:Y:S01]  /*1fe0*/  FMUL.FTZ R116, R116, R99 ;  /* 0x0000006374747220 */ /* 0x000fe20000410000 */
[----:B------:R-:W-:Y:S01]  /*1ff0*/  FFMA.FTZ R118, R107, R118, 1 ;  /* 0x3f8000006b767423 */ /* 0x000fe20000010076 */
[----:B------:R-:W-:Y:S01]  /*2000*/  FMUL.FTZ R110, R110, R109 ;  /* 0x0000006d6e6e7220 */ /* 0x000fe20000410000 */
[----:B------:R-:W1:Y:S01]  /*2010*/  MUFU.RCP R99, R115 ;  /* 0x0000007300637308 */ /* 0x000e620000001000 */
[----:B------:R-:W-:Y:S01]  /*2020*/  FADD.FTZ R114, R114, 1 ;  /* 0x3f80000072727421 */ /* 0x000fe20000010000 */
[----:B------:R-:W-:-:S02]  /*2030*/  HADD2.F32 R82, -RZ, R82.H1_H1 ;  /* 0x30000052ff527230 */ /* 0x000fc40000004100 */
[----:B------:R-:W-:Y:S01]  /*2040*/  FMUL.FTZ R113, R113, R112 ;  /* 0x0000007071717220 */ /* 0x000fe20000410000 */
[----:B------:R-:W-:Y:S01]  /*2050*/  FMUL.FTZ R118, R117, R118 ;  /* 0x0000007675767220 */ /* 0x000fe20000410000 */
[----:B------:R-:W-:Y:S02]  /*2060*/  FMUL.FTZ R105, R105, R110 ;  /* 0x0000006e69697220 */ /* 0x000fe40000410000 */
[----:B------:R-:W2:Y:S01]  /*2070*/  MUFU.RCP R97, R97 ;  /* 0x0000006100617308 */ /* 0x000ea20000001000 */
[----:B------:R-:W-:Y:S01]  /*2080*/  FMUL.FTZ R103, R82, R113 ;  /* 0x0000007152677220 */ /* 0x000fe20000410000 */
[----:B0-----:R-:W-:Y:S01]  /*2090*/  FADD.FTZ R119, R119, 1 ;  /* 0x3f80000077777421 */ /* 0x001fe20000010000 */
[----:B------:R-:W-:Y:S01]  /*20a0*/  FMUL.FTZ R82, R5, R105 ;  /* 0x0000006905527220 */ /* 0x000fe20000410000 */
[----:B------:R-:W-:-:S04]  /*20b0*/  HADD2.F32 R109, -RZ, R83.H0_H0 ;  /* 0x20000053ff6d7230 */ /* 0x000fc80000004100 */
[----:B------:R1:W0:Y:S01]  /*20c0*/  MUFU.RCP R117, R114 ;  /* 0x0000007200757308 */ /* 0x0002220000001000 */
[----:B------:R-:W-:Y:S02]  /*20d0*/  HADD2.F32 R107, -RZ, R83.H1_H1 ;  /* 0x30000053ff6b7230 */ /* 0x000fe40000004100 */
[--C-:B------:R-:W-:Y:S02]  /*20e0*/  HADD2.F32 R83, -RZ, R84.reuse.H0_H0 ;  /* 0x20000054ff537230 */ /* 0x100fe40000004100 */
[----:B------:R-:W-:Y:S01]  /*20f0*/  FFMA.FTZ R111, R40, R82, R111 ;  /* 0x00000052286f7223 */ /* 0x000fe2000001006f */
[----:B------:R-:W-:Y:S01]  /*2100*/  FMUL.FTZ R82, R101, R103 ;  /* 0x0000006765527220 */ /* 0x000fe20000410000 */
[----:B------:R-:W-:Y:S01]  /*2110*/  FMUL.FTZ R109, R109, R116 ;  /* 0x000000746d6d7220 */ /* 0x000fe20000410000 */
[----:B------:R-:W-:Y:S01]  /*2120*/  HADD2.F32 R113, -RZ, R84.H1_H1 ;  /* 0x30000054ff717230 */ /* 0x000fe20000004100 */
[----:B------:R-:W3:Y:S01]  /*2130*/  MUFU.RCP R119, R119 ;  /* 0x0000007700777308 */ /* 0x000ee20000001000 */
[----:B------:R-:W-:Y:S01]  /*2140*/  FADD.FTZ R83, -R70, R83 ;  /* 0x0000005346537221 */ /* 0x000fe20000010100 */
[----:B------:R-:W-:Y:S01]  /*2150*/  FFMA.FTZ R111, R38, R82, R111 ;  /* 0x00000052266f7223 */ /* 0x000fe2000001006f */
[----:B-1----:R-:W-:Y:S01]  /*2160*/  FADD.FTZ R114, -R99, 1 ;  /* 0x3f80000063727421 */ /* 0x002fe20000010100 */
[----:B------:R-:W-:Y:S01]  /*2170*/  FMUL.FTZ R82, R65, R109 ;  /* 0x0000006d41527220 */ /* 0x000fe20000410000 */
[----:B------:R-:W-:-:S02]  /*2180*/  HADD2.F32 R121, -RZ, R85.H0_H0 ;  /* 0x20000055ff797230 */ /* 0x000fc40000004100 */
[----:B------:R-:W-:Y:S01]  /*2190*/  FMUL.FTZ R112, R102, R83 ;  /* 0x0000005366707220 */ /* 0x000fe20000410000 */
[----:B------:R-:W-:Y:S02]  /*21a0*/  HADD2.F32 R115, -RZ, R86.H0_H0 ;  /* 0x20000056ff737230 */ /* 0x000fe40000004100 */
[----:B------:R-:W-:Y:S01]  /*21b0*/  FADD.FTZ R113, -R70, R113 ;  /* 0x0000007146717221 */ /* 0x000fe20000010100 */
[----:B------:R-:W-:Y:S02]  /*21c0*/  HADD2.F32 R85, -RZ, R85.H1_H1 ;  /* 0x30000055ff557230 */ /* 0x000fe40000004100 */
[----:B------:R-:W-:Y:S01]  /*21d0*/  FMUL.FTZ R107, R107, R118 ;  /* 0x000000766b6b7220 */ /* 0x000fe20000410000 */
[----:B--2---:R-:W-:Y:S01]  /*21e0*/  FADD.FTZ R84, -R97, 1 ;  /* 0x3f80000061547421 */ /* 0x004fe20000010100 */
[----:B------:R-:W-:Y:S01]  /*21f0*/  FFMA.FTZ R128, R71, R114, 1 ;  /* 0x3f80000047807423 */ /* 0x000fe20000010072 */
[----:B------:R-:W-:Y:S01]  /*2200*/  FFMA.FTZ R111, R34, R82, R111 ;  /* 0x00000052226f7223 */ /* 0x000fe2000001006f */
[----:B0-----:R-:W-:Y:S01]  /*2210*/  FADD.FTZ R114, -R117, 1 ;  /* 0x3f80000075727421 */ /* 0x001fe20000010100 */
[----:B------:R-:W-:Y:S01]  /*2220*/  FFMA.FTZ R82, R5, R112, R120 ;  /* 0x0000007005527223 */ /* 0x000fe20000010078 */
[----:B------:R-:W-:Y:S01]  /*2230*/  FMUL.FTZ R110, R102, R113 ;  /* 0x00000071666e7220 */ /* 0x000fe20000410000 */
[C---:B------:R-:W-:Y:S01]  /*2240*/  FADD.FTZ R115, -R70.reuse, R115 ;  /* 0x0000007346737221 */ /* 0x040fe20000010100 */
[----:B------:R-:W-:Y:S01]  /*2250*/  FADD.FTZ R85, -R70, R85 ;  /* 0x0000005546557221 */ /* 0x000fe20000010100 */
[----:B------:R-:W-:Y:S01]  /*2260*/  FMUL.FTZ R83, R61, R107 ;  /* 0x0000006b3d537220 */ /* 0x000fe20000410000 */
[----:B------:R-:W-:Y:S01]  /*2270*/  FFMA.FTZ R124, R95, R84, 1 ;  /* 0x3f8000005f7c7423 */ /* 0x000fe20000010054 */
[----:B------:R-:W-:Y:S01]  /*2280*/  FFMA.FTZ R130, R81, R114, 1 ;  /* 0x3f80000051827423 */ /* 0x000fe20000010072 */
[----:B------:R-:W-:Y:S01]  /*2290*/  FMUL.FTZ R113, R82, -1.4426950216293334961 ;  /* 0xbfb8aa3b52717820 */ /* 0x000fe20000410000 */
[----:B------:R-:W-:Y:S01]  /*22a0*/  FFMA.FTZ R84, R101, R110, R122 ;  /* 0x0000006e65547223 */ /* 0x000fe2000001007a */
[C---:B------:R-:W-:Y:S01]  /*22b0*/  FMUL.FTZ R114, R102.reuse, R115 ;  /* 0x0000007366727220 */ /* 0x040fe20000410000 */
[----:B------:R-:W-:Y:S01]  /*22c0*/  FMUL.FTZ R116, R102, R85 ;  /* 0x0000005566747220 */ /* 0x000fe20000410000 */
[----:B----4-:R-:W-:-:S02]  /*22d0*/  HADD2.F32 R115, -RZ, R88.H0_H0 ;  /* 0x20000058ff737230 */ /* 0x010fc40000004100 */
[----:B------:R-:W-:Y:S01]  /*22e0*/  FFMA.FTZ R111, R32, R83, R111 ;  /* 0x00000053206f7223 */ /* 0x000fe2000001006f */
[----:B------:R-:W-:Y:S01]  /*22f0*/  FMUL.FTZ R124, R97, R124 ;  /* 0x0000007c617c7220 */ /* 0x000fe20000410000 */
[----:B------:R-:W-:Y:S01]  /*2300*/  FADD.FTZ R83, -R70, R121 ;  /* 0x0000007946537221 */ /* 0x000fe20000010100 */
[----:B---3--:R-:W-:Y:S01]  /*2310*/  FADD.FTZ R71, -R119, 1 ;  /* 0x3f80000077477421 */ /* 0x008fe20000010100 */
[----:B------:R0:W1:Y:S01]  /*2320*/  MUFU.EX2 R121, R113 ;  /* 0x0000007100797308 */ /* 0x0000620000000800 */
[----:B------:R-:W-:Y:S01]  /*2330*/  FMUL.FTZ R95, R84, -1.4426950216293334961 ;  /* 0xbfb8aa3b545f7820 */ /* 0x000fe20000410000 */
[----:B------:R-:W-:Y:S01]  /*2340*/  FFMA.FTZ R85, R61, R116, R98 ;  /* 0x000000743d557223 */ /* 0x000fe20000010062 */
[----:B------:R-:W-:Y:S01]  /*2350*/  FMUL.FTZ R128, R99, R128 ;  /* 0x0000008063807220 */ /* 0x000fe20000410000 */
[----:B------:R-:W-:Y:S01]  /*2360*/  FMUL.FTZ R115, R115, R124 ;  /* 0x0000007c73737220 */ /* 0x000fe20000410000 */
[----:B------:R-:W-:Y:S01]  /*2370*/  FFMA.FTZ R80, R80, R71, 1 ;  /* 0x3f80000050507423 */ /* 0x000fe20000010047 */
[----:B0-----:R-:W-:-:S02]  /*2380*/  HADD2.F32 R113, -RZ, R88.H1_H1 ;  /* 0x30000058ff717230 */ /* 0x001fc40000004100 */
[----:B------:R0:W2:Y:S01]  /*2390*/  MUFU.EX2 R123, R95 ;  /* 0x0000005f007b7308 */ /* 0x0000a20000000800 */
[C---:B------:R-:W-:Y:S01]  /*23a0*/  FFMA.FTZ R71, R5.reuse, R114, R120 ;  /* 0x0000007205477223 */ /* 0x040fe20000010078 */
[----:B------:R-:W-:Y:S01]  /*23b0*/  FMUL.FTZ R81, R5, R115 ;  /* 0x0000007305517220 */ /* 0x000fe20000410000 */
[----:B------:R-:W-:Y:S02]  /*23c0*/  HADD2.F32 R97, -RZ, R89.H0_H0 ;  /* 0x20000059ff617230 */ /* 0x000fe40000004100 */
[----:B------:R-:W-:Y:S01]  /*23d0*/  FMUL.FTZ R113, R113, R128 ;  /* 0x0000008071717220 */ /* 0x000fe20000410000 */
[----:B------:R-:W-:Y:S01]  /*23e0*/  FMUL.FTZ R120, R119, R80 ;  /* 0x0000005077787220 */ /* 0x000fe20000410000 */
[----:B0-----:R-:W-:Y:S02]  /*23f0*/  FMUL.FTZ R95, R85, -1.4426950216293334961 ;  /* 0xbfb8aa3b555f7820 */ /* 0x001fe40000410000 */
[----:B------:R-:W-:Y:S02]  /*2400*/  FMUL.FTZ R88, R101, R113 ;  /* 0x0000007165587220 */ /* 0x000fe40000410000 */
[----:B------:R0:W-:Y:S02]  /*2410*/  MUFU.EX2 R127, R95 ;  /* 0x0000005f007f7308 */ /* 0x0001e40000000800 */
[----:B0-----:R-:W-:Y:S01]  /*2420*/  FFMA.FTZ R95, R30, R81, R111 ;  /* 0x000000511e5f7223 */ /* 0x001fe2000001006f */
[----:B------:R-:W-:-:S03]  /*2430*/  FMUL.FTZ R111, R97, R120 ;  /* 0x00000078616f7220 */ /* 0x000fc60000410000 */
[----:B------:R-:W-:Y:S01]  /*2440*/  FFMA.FTZ R95, R108, R88, R95 ;  /* 0x000000586c5f7223 */ /* 0x000fe2000001005f */
[----:B------:R-:W-:-:S04]  /*2450*/  FMUL.FTZ R88, R65, R111 ;  /* 0x0000006f41587220 */ /* 0x000fc80000410000 */
[----:B------:R-:W-:Y:S01]  /*2460*/  FFMA.FTZ R95, R106, R88, R95 ;  /* 0x000000586a5f7223 */ /* 0x000fe2000001005f */
[----:B------:R-:W-:-:S04]  /*2470*/  FFMA.FTZ R88, R5, R52, RZ ;  /* 0x0000003405587223 */ /* 0x000fc800000100ff */
[----:B------:R-:W-:-:S04]  /*2480*/  FFMA.FTZ R88, R101, R49, R88 ;  /* 0x0000003165587223 */ /* 0x000fc80000010058 */
[----:B------:R-:W-:-:S04]  /*2490*/  FFMA.FTZ R88, R65, R47, R88 ;  /* 0x0000002f41587223 */ /* 0x000fc80000010058 */
[----:B------:R-:W-:-:S04]  /*24a0*/  FFMA.FTZ R88, R61, R45, R88 ;  /* 0x0000002d3d587223 */ /* 0x000fc80000010058 */
[----:B------:R-:W-:-:S04]  /*24b0*/  FFMA.FTZ R88, R5, R42, R88 ;  /* 0x0000002a05587223 */ /* 0x000fc80000010058 */
[----:B------:R-:W-:-:S04]  /*24c0*/  FFMA.FTZ R88, R101, R43, R88 ;  /* 0x0000002b65587223 */ /* 0x000fc80000010058 */
[----:B------:R-:W-:Y:S01]  /*24d0*/  FFMA.FTZ R88, R65, R41, R88 ;  /* 0x0000002941587223 */ /* 0x000fe20000010058 */
[----:B------:R-:W-:Y:S01]  /*24e0*/  FMUL.FTZ R118, R102, R83 ;  /* 0x0000005366767220 */ /* 0x000fe20000410000 */
[----:B------:R-:W-:Y:S02]  /*24f0*/  FMUL.FTZ R130, R117, R130 ;  /* 0x0000008275827220 */ /* 0x000fe40000410000 */
[----:B------:R-:W-:Y:S01]  /*2500*/  FFMA.FTZ R88, R61, R39, R88 ;  /* 0x000000273d587223 */ /* 0x000fe20000010058 */
[----:B-1----:R-:W-:Y:S01]  /*2510*/  FADD.FTZ R81, R121, 1 ;  /* 0x3f80000079517421 */ /* 0x002fe20000010000 */
[----:B------:R-:W-:Y:S02]  /*2520*/  HADD2.F32 R117, -RZ, R89.H1_H1 ;  /* 0x30000059ff757230 */ /* 0x000fe40000004100 */
[----:B------:R-:W-:Y:S01]  /*2530*/  FFMA.FTZ R83, R65, R118, R96 ;  /* 0x0000007641537223 */ /* 0x000fe20000010060 */
[----:B------:R-:W-:Y:S02]  /*2540*/  HADD2.F32 R89, -RZ, R86.H1_H1 ;  /* 0x30000056ff597230 */ /* 0x000fe40000004100 */
[----:B------:R-:W-:Y:S01]  /*2550*/  FFMA.FTZ R88, R5, R36, R88 ;  /* 0x0000002405587223 */ /* 0x000fe20000010058 */
[----:B------:R-:W-:-:S02]  /*2560*/  HADD2.F32 R97, -RZ, R87.H0_H0 ;  /* 0x20000057ff617230 */ /* 0x000fc40000004100 */
[----:B------:R-:W-:Y:S01]  /*2570*/  FMUL.FTZ R125, R83, -1.4426950216293334961 ;  /* 0xbfb8aa3b537d7820 */ /* 0x000fe20000410000 */
[----:B------:R-:W0:Y:S01]  /*2580*/  MUFU.RCP R81, R81 ;  /* 0x0000005100517308 */ /* 0x000e220000001000 */
[----:B------:R-:W-:Y:S01]  /*2590*/  FADD.FTZ R89, -R70, R89 ;  /* 0x0000005946597221 */ /* 0x000fe20000010100 */
[----:B------:R-:W-:Y:S01]  /*25a0*/  FFMA.FTZ R88, R101, R37, R88 ;  /* 0x0000002565587223 */ /* 0x000fe20000010058 */
[----:B------:R-:W-:Y:S02]  /*25b0*/  HADD2.F32 R87, -RZ, R87.H1_H1 ;  /* 0x30000057ff577230 */ /* 0x000fe40000004100 */
[----:B------:R-:W-:Y:S01]  /*25c0*/  FMUL.FTZ R120, R102, R89 ;  /* 0x0000005966787220 */ /* 0x000fe20000410000 */
[----:B------:R-:W-:Y:S01]  /*25d0*/  FFMA.FTZ R88, R65, R35, R88 ;  /* 0x0000002341587223 */ /* 0x000fe20000010058 */
[C---:B------:R-:W-:Y:S01]  /*25e0*/  FADD.FTZ R97, -R70.reuse, R97 ;  /* 0x0000006146617221 */ /* 0x040fe20000010100 */
[----:B------:R-:W1:Y:S01]  /*25f0*/  MUFU.EX2 R125, R125 ;  /* 0x0000007d007d7308 */ /* 0x000e620000000800 */
[----:B------:R-:W-:Y:S01]  /*2600*/  FADD.FTZ R87, -R70, R87 ;  /* 0x0000005746577221 */ /* 0x000fe20000010100 */
[----:B------:R-:W-:Y:S01]  /*2610*/  FFMA.FTZ R70, R101, R120, R122 ;  /* 0x0000007865467223 */ /* 0x000fe2000001007a */
[----:B------:R-:W-:Y:S01]  /*2620*/  FFMA.FTZ R88, R61, R33, R88 ;  /* 0x000000213d587223 */ /* 0x000fe20000010058 */
[----:B------:R-:W-:Y:S01]  /*2630*/  FMUL.FTZ R124, R102, R97 ;  /* 0x00000061667c7220 */ /* 0x000fe20000410000 */
[----:B------:R-:W-:Y:S01]  /*2640*/  FMUL.FTZ R99, R71, -1.4426950216293334961 ;  /* 0xbfb8aa3b47637820 */ /* 0x000fe20000410000 */
[----:B--2---:R-:W-:Y:S01]  /*2650*/  FADD.FTZ R123, R123, 1 ;  /* 0x3f8000007b7b7421 */ /* 0x004fe20000010000 */
[----:B------:R-:W-:Y:S01]  /*2660*/  FMUL.FTZ R97, R70, -1.4426950216293334961 ;  /* 0xbfb8aa3b46617820 */ /* 0x000fe20000410000 */
[----:B------:R-:W-:Y:S01]  /*2670*/  FFMA.FTZ R88, R5, R28, R88 ;  /* 0x0000001c05587223 */ /* 0x000fe20000010058 */
[----:B------:R-:W-:Y:S01]  /*2680*/  FMUL.FTZ R122, R102, R87 ;  /* 0x00000057667a7220 */ /* 0x000fe20000410000 */
[----:B------:R-:W-:Y:S01]  /*2690*/  FFMA.FTZ R96, R65, R124, R96 ;  /* 0x0000007c41607223 */ /* 0x000fe20000010060 */
[----:B------:R2:W3:Y:S01]  /*26a0*/  MUFU.EX2 R80, R99 ;  /* 0x0000006300507308 */ /* 0x0004e20000000800 */
[----:B------:R-:W-:Y:S01]  /*26b0*/  FFMA.FTZ R88, R101, R31, R88 ;  /* 0x0000001f65587223 */ /* 0x000fe20000010058 */
[----:B0-----:R-:W-:Y:S01]  /*26c0*/  FADD.FTZ R87, -R81, 1 ;  /* 0x3f80000051577421 */ /* 0x001fe20000010100 */
[----:B------:R-:W-:-:S02]  /*26d0*/  FFMA.FTZ R98, R61, R122, R98 ;  /* 0x0000007a3d627223 */ /* 0x000fc40000010062 */
[----:B------:R-:W-:-:S03]  /*26e0*/  FFMA.FTZ R88, R65, R29, R88 ;  /* 0x0000001d41587223 */ /* 0x000fc60000010058 */
[----:B------:R-:W0:Y:S01]  /*26f0*/  MUFU.RCP R123, R123 ;  /* 0x0000007b007b7308 */ /* 0x000e220000001000 */
[----:B--2---:R-:W-:Y:S01]  /*2700*/  FMUL.FTZ R99, R96, -1.4426950216293334961 ;  /* 0xbfb8aa3b60637820 */ /* 0x004fe20000410000 */
[----:B------:R-:W-:Y:S01]  /*2710*/  FFMA.FTZ R82, R82, R87, 1 ;  /* 0x3f80000052527423 */ /* 0x000fe20000010057 */
[----:B------:R-:W-:-:S05]  /*2720*/  FMUL.FTZ R87, R98, -1.4426950216293334961 ;  /* 0xbfb8aa3b62577820 */ /* 0x000fca0000410000 */
[----:B------:R-:W2:Y:S01]  /*2730*/  MUFU.EX2 R97, R97 ;  /* 0x0000006100617308 */ /* 0x000ea20000000800 */
[----:B-1----:R-:W-:Y:S01]  /*2740*/  FADD.FTZ R125, R125, 1 ;  /* 0x3f8000007d7d7421 */ /* 0x002fe20000010000 */
[----:B------:R-:W-:Y:S01]  /*2750*/  FFMA.FTZ R88, R61, R27, R88 ;  /* 0x0000001b3d587223 */ /* 0x000fe20000010058 */
[----:B------:R-:W-:-:S05]  /*2760*/  FADD.FTZ R127, R127, 1 ;  /* 0x3f8000007f7f7421 */ /* 0x000fca0000010000 */
[----:B------:R-:W1:Y:S01]  /*2770*/  MUFU.EX2 R99, R99 ;  /* 0x0000006300637308 */ /* 0x000e620000000800 */
[----:B------:R-:W-:Y:S01]  /*2780*/  FFMA.FTZ R88, R5, R105, R88 ;  /* 0x0000006905587223 */ /* 0x000fe20000010058 */
[----:B---3--:R-:W-:-:S06]  /*2790*/  FADD.FTZ R80, R80, 1 ;  /* 0x3f80000050507421 */ /* 0x008fcc0000010000 */
[----:B------:R-:W3:Y:S01]  /*27a0*/  MUFU.EX2 R87, R87 ;  /* 0x0000005700577308 */ /* 0x000ee20000000800 */
[----:B------:R-:W-:Y:S01]  /*27b0*/  FFMA.FTZ R88, R101, R103, R88 ;  /* 0x0000006765587223 */ /* 0x000fe20000010058 */
[----:B0-----:R-:W-:-:S06]  /*27c0*/  FADD.FTZ R89, -R123, 1 ;  /* 0x3f8000007b597421 */ /* 0x001fcc0000010100 */
[----:B------:R-:W0:Y:S01]  /*27d0*/  MUFU.RCP R125, R125 ;  /* 0x0000007d007d7308 */ /* 0x000e220000001000 */
[----:B------:R-:W-:Y:S01]  /*27e0*/  FMUL.FTZ R82, R81, R82 ;  /* 0x0000005251527220 */ /* 0x000fe20000410000 */
[----:B--2---:R-:W-:Y:S01]  /*27f0*/  FADD.FTZ R97, R97, 1 ;  /* 0x3f80000061617421 */ /* 0x004fe20000010000 */
[----:B------:R-:W-:Y:S01]  /*2800*/  FFMA.FTZ R88, R65, R109, R88 ;  /* 0x0000006d41587223 */ /* 0x000fe20000010058 */
[----:B------:R-:W-:-:S04]  /*2810*/  FMUL.FTZ R117, R117, R130 ;  /* 0x0000008275757220 */ /* 0x000fc80000410000 */
[----:B------:R-:W2:Y:S01]  /*2820*/  MUFU.RCP R127, R127 ;  /* 0x0000007f007f7308 */ /* 0x000ea20000001000 */
[----:B------:R-:W-:Y:S01]  /*2830*/  FFMA.FTZ R84, R84, R89, 1 ;  /* 0x3f80000054547423 */ /* 0x000fe20000010059 */
[C---:B------:R-:W-:Y:S01]  /*2840*/  FFMA.FTZ R88, R61.reuse, R107, R88 ;  /* 0x0000006b3d587223 */ /* 0x040fe20000010058 */
[----:B------:R-:W-:-:S05]  /*2850*/  FMUL.FTZ R86, R61, R117 ;  /* 0x000000753d567220 */ /* 0x000fca0000410000 */
[----:B------:R4:W5:Y:S01]  /*2860*/  MUFU.RCP R81, R80 ;  /* 0x0000005000517308 */ /* 0x0009620000001000 */
[----:B-1----:R-:W-:Y:S01]  /*2870*/  FADD.FTZ R99, R99, 1 ;  /* 0x3f80000063637421 */ /* 0x002fe20000010000 */
[----:B------:R-:W-:Y:S01]  /*2880*/  FMUL.FTZ R84, R123, R84 ;  /* 0x000000547b547220 */ /* 0x000fe20000410000 */
[----:B------:R-:W-:Y:S02]  /*2890*/  HADD2.F32 R123, -RZ, R90.H0_H0 ;  /* 0x2000005aff7b7230 */ /* 0x000fe40000004100 */
[----:B------:R-:W-:-:S03]  /*28a0*/  FFMA.FTZ R88, R5, R115, R88 ;  /* 0x0000007305587223 */ /* 0x000fc60000010058 */
[----:B------:R-:W1:Y:S01]  /*28b0*/  MUFU.RCP R97, R97 ;  /* 0x0000006100617308 */ /* 0x000e620000001000 */
[----:B------:R-:W-:Y:S01]  /*28c0*/  FFMA.FTZ R95, R104, R86, R95 ;  /* 0x00000056685f7223 */ /* 0x000fe2000001005f */
[----:B---3--:R-:W-:Y:S01]  /*28d0*/  FADD.FTZ R87, R87, 1 ;  /* 0x3f80000057577421 */ /* 0x008fe20000010000 */
[----:B0-----:R-:W-:Y:S01]  /*28e0*/  FADD.FTZ R86, -R125, 1 ;  /* 0x3f8000007d567421 */ /* 0x001fe20000010100 */
[----:B------:R-:W-:Y:S02]  /*28f0*/  HADD2.F32 R121, -RZ, R90.H1_H1 ;  /* 0x3000005aff797230 */ /* 0x000fe40000004100 */
[----:B------:R-:W-:Y:S01]  /*2900*/  FMUL.FTZ R123, R123, R82 ;  /* 0x000000527b7b7220 */ /* 0x000fe20000410000 */
[----:B------:R-:W-:Y:S01]  /*2910*/  FFMA.FTZ R88, R101, R113, R88 ;  /* 0x0000007165587223 */ /* 0x000fe20000010058 */
[----:B------:R-:W0:Y:S01]  /*2920*/  MUFU.RCP R99, R99 ;  /* 0x0000006300637308 */ /* 0x000e220000001000 */
[----:B------:R-:W-:Y:S01]  /*2930*/  FFMA.FTZ R86, R83, R86, 1 ;  /* 0x3f80000053567423 */ /* 0x000fe20000010056 */
[----:B--2---:R-:W-:Y:S01]  /*2940*/  FADD.FTZ R128, -R127, 1 ;  /* 0x3f8000007f807421 */ /* 0x004fe20000010100 */
[----:B----4-:R-:W-:Y:S01]  /*2950*/  FMUL.FTZ R80, R5, R123 ;  /* 0x0000007b05507220 */ /* 0x010fe20000410000 */
[----:B------:R-:W-:Y:S01]  /*2960*/  FFMA.FTZ R88, R65, R111, R88 ;  /* 0x0000006f41587223 */ /* 0x000fe20000010058 */
[----:B------:R-:W-:-:S02]  /*2970*/  HADD2.F32 R119, -RZ, R91.H0_H0 ;  /* 0x2000005bff777230 */ /* 0x000fc40000004100 */
[----:B------:R-:W-:Y:S01]  /*2980*/  FMUL.FTZ R121, R121, R84 ;  /* 0x0000005479797220 */ /* 0x000fe20000410000 */
[----:B------:R-:W2:Y:S01]  /*2990*/  MUFU.RCP R87, R87 ;  /* 0x0000005700577308 */ /* 0x000ea20000001000 */
[----:B-----5:R-:W-:Y:S01]  /*29a0*/  FADD.FTZ R82, -R81, 1 ;  /* 0x3f80000051527421 */ /* 0x020fe20000010100 */
[----:B------:R-:W-:Y:S01]  /*29b0*/  FMUL.FTZ R86, R125, R86 ;  /* 0x000000567d567220 */ /* 0x000fe20000410000 */
[----:B------:R-:W-:Y:S01]  /*29c0*/  FFMA.FTZ R128, R85, R128, 1 ;  /* 0x3f80000055807423 */ /* 0x000fe20000010080 */
[----:B------:R-:W-:Y:S01]  /*29d0*/  FFMA.FTZ R95, R112, R80, R95 ;  /* 0x00000050705f7223 */ /* 0x000fe2000001005f */
[----:B------:R-:W-:Y:S01]  /*29e0*/  FFMA.FTZ R88, R61, R117, R88 ;  /* 0x000000753d587223 */ /* 0x000fe20000010058 */
[----:B------:R-:W-:Y:S01]  /*29f0*/  FMUL.FTZ R80, R101, R121 ;  /* 0x0000007965507220 */ /* 0x000fe20000410000 */
[----:B------:R-:W-:Y:S01]  /*2a00*/  FFMA.FTZ R82, R71, R82, 1 ;  /* 0x3f80000047527423 */ /* 0x000fe20000010052 */
[----:B------:R-:W-:Y:S01]  /*2a10*/  FMUL.FTZ R119, R119, R86 ;  /* 0x0000005677777220 */ /* 0x000fe20000410000 */
[----:B------:R-:W-:-:S02]  /*2a20*/  HADD2.F32 R125, -RZ, R91.H1_H1 ;  /* 0x3000005bff7d7230 */ /* 0x000fc40000004100 */
[----:B-1----:R-:W-:Y:S01]  /*2a30*/  FADD.FTZ R71, -R97, 1 ;  /* 0x3f80000061477421 */ /* 0x002fe20000010100 */
[----:B------:R-:W-:Y:S01]  /*2a40*/  FMUL.FTZ R128, R127, R128 ;  /* 0x000000807f807220 */ /* 0x000fe20000410000 */
[----:B------:R-:W-:Y:S01]  /*2a50*/  FFMA.FTZ R88, R5, R123, R88 ;  /* 0x0000007b05587223 */ /* 0x000fe20000010058 */
[----:B------:R-:W-:Y:S01]  /*2a60*/  FFMA.FTZ R95, R110, R80, R95 ;  /* 0x000000506e5f7223 */ /* 0x000fe2000001005f */
[----:B------:R-:W-:Y:S01]  /*2a70*/  FMUL.FTZ R80, R65, R119 ;  /* 0x0000007741507220 */ /* 0x000fe20000410000 */
[----:B------:R-:W-:Y:S01]  /*2a80*/  FFMA.FTZ R70, R70, R71, 1 ;  /* 0x3f80000046467423 */ /* 0x000fe20000010047 */
[--C-:B------:R-:W-:Y:S02]  /*2a90*/  HADD2.F32 R129, -RZ, R92.reuse.H0_H0 ;  /* 0x2000005cff817230 */ /* 0x100fe40000004100 */
[----:B------:R-:W-:Y:S01]  /*2aa0*/  FMUL.FTZ R125, R125, R128 ;  /* 0x000000807d7d7220 */ /* 0x000fe20000410000 */
[----:B------:R-:W-:Y:S01]  /*2ab0*/  FMUL.FTZ R82, R81, R82 ;  /* 0x0000005251527220 */ /* 0x000fe20000410000 */
[----:B0-----:R-:W-:Y:S01]  /*2ac0*/  FADD.FTZ R83, -R99, 1 ;  /* 0x3f80000063537421 */ /* 0x001fe20000010100 */
[----:B------:R-:W-:Y:S01]  /*2ad0*/  FFMA.FTZ R88, R101, R121, R88 ;  /* 0x0000007965587223 */ /* 0x000fe20000010058 */
[----:B------:R-:W-:-:S02]  /*2ae0*/  HADD2.F32 R127, -RZ, R92.H1_H1 ;  /* 0x3000005cff7f7230 */ /* 0x000fc40000004100 */
[----:B------:R-:W-:Y:S01]  /*2af0*/  FFMA.FTZ R95, R118, R80, R95 ;  /* 0x00000050765f7223 */ /* 0x000fe2000001005f */
[----:B------:R-:W-:Y:S01]  /*2b00*/  FMUL.FTZ R70, R97, R70 ;  /* 0x0000004661467220 */ /* 0x000fe20000410000 */
[----:B------:R-:W-:Y:S01]  /*2b10*/  FMUL.FTZ R80, R61, R125 ;  /* 0x0000007d3d507220 */ /* 0x000fe20000410000 */
[----:B------:R-:W-:Y:S01]  /*2b20*/  FMUL.FTZ R129, R129, R82 ;  /* 0x0000005281817220 */ /* 0x000fe20000410000 */
[----:B--2---:R-:W-:Y:S01]  /*2b30*/  FADD.FTZ R85, -R87, 1 ;  /* 0x3f80000057557421 */ /* 0x004fe20000010100 */
[----:B------:R-:W-:Y:S01]  /*2b40*/  FFMA.FTZ R96, R96, R83, 1 ;  /* 0x3f80000060607423 */ /* 0x000fe20000010053 */
[----:B------:R-:W-:Y:S01]  /*2b50*/  FFMA.FTZ R88, R65, R119, R88 ;  /* 0x0000007741587223 */ /* 0x000fe20000010058 */
[----:B------:R-:W-:Y:S01]  /*2b60*/  FMUL.FTZ R127, R127, R70 ;  /* 0x000000467f7f7220 */ /* 0x000fe20000410000 */
[----:B------:R-:W-:Y:S01]  /*2b70*/  FFMA.FTZ R95, R116, R80, R95 ;  /* 0x00000050745f7223 */ /* 0x000fe2000001005f */
[----:B------:R-:W-:Y:S01]  /*2b80*/  FMUL.FTZ R70, R5, R129 ;  /* 0x0000008105467220 */ /* 0x000fe20000410000 */
[----:B------:R-:W-:-:S02]  /*2b90*/  HADD2.F32 R133, -RZ, R93.H0_H0 ;  /* 0x2000005dff857230 */ /* 0x000fc40000004100 */
[----:B------:R-:W-:Y:S01]  /*2ba0*/  FFMA.FTZ R98, R98, R85, 1 ;  /* 0x3f80000062627423 */ /* 0x000fe20000010055 */
[----:B------:R-:W-:Y:S01]  /*2bb0*/  FMUL.FTZ R96, R99, R96 ;  /* 0x0000006063607220 */ /* 0x000fe20000410000 */
[----:B------:R-:W-:Y:S01]  /*2bc0*/  FFMA.FTZ R88, R61, R125, R88 ;  /* 0x0000007d3d587223 */ /* 0x000fe20000010058 */
[----:B------:R-:W-:Y:S02]  /*2bd0*/  HADD2.F32 R131, -RZ, R93.H1_H1 ;  /* 0x3000005dff837230 */ /* 0x000fe40000004100 */
[----:B------:R-:W-:Y:S01]  /*2be0*/  FFMA.FTZ R95, R114, R70, R95 ;  /* 0x00000046725f7223 */ /* 0x000fe2000001005f */
[----:B------:R-:W-:Y:S01]  /*2bf0*/  FMUL.FTZ R98, R87, R98 ;  /* 0x0000006257627220 */ /* 0x000fe20000410000 */
[----:B------:R-:W-:Y:S01]  /*2c00*/  FMUL.FTZ R70, R101, R127 ;  /* 0x0000007f65467220 */ /* 0x000fe20000410000 */
[----:B------:R-:W-:Y:S01]  /*2c10*/  FFMA.FTZ R88, R5, R129, R88 ;  /* 0x0000008105587223 */ /* 0x000fe20000010058 */
[----:B------:R-:W-:Y:S01]  /*2c20*/  FMUL.FTZ R133, R133, R96 ;  /* 0x0000006085857220 */ /* 0x000fe20000410000 */
[----:B------:R-:W-:Y:S01]  /*2c30*/  FFMA.FTZ R81, R3, R52, R72 ;  /* 0x0000003403517223 */ /* 0x000fe20000010048 */
[----:B------:R-:W-:Y:S01]  /*2c40*/  FFMA.FTZ R83, R67, R49, R74 ;  /* 0x0000003143537223 */ /* 0x000fe2000001004a */
[----:B------:R-:W-:Y:S01]  /*2c50*/  FMUL.FTZ R131, R131, R98 ;  /* 0x0000006283837220 */ /* 0x000fe20000410000 */
[----:B------:R-:W-:Y:S01]  /*2c60*/  FFMA.FTZ R95, R120, R70, R95 ;  /* 0x00000046785f7223 */ /* 0x000fe2000001005f */
[----:B------:R-:W-:Y:S01]  /*2c70*/  FFMA.FTZ R88, R101, R127, R88 ;  /* 0x0000007f65587223 */ /* 0x000fe20000010058 */
[----:B------:R-:W-:Y:S01]  /*2c80*/  FMUL.FTZ R71, R65, R133 ;  /* 0x0000008541477220 */ /* 0x000fe20000410000 */
[----:B------:R-:W-:Y:S01]  /*2c90*/  FADD.FTZ R72, R49, R75 ;  /* 0x0000004b31487221 */ /* 0x000fe20000010000 */
[----:B------:R-:W-:Y:S01]  /*2ca0*/  FADD.FTZ R74, R47, R77 ;  /* 0x0000004d2f4a7221 */ /* 0x000fe20000010000 */
[----:B------:R-:W-:Y:S01]  /*2cb0*/  FFMA.FTZ R75, R63, R47, R76 ;  /* 0x0000002f3f4b7223 */ /* 0x000fe2000001004c */
[----:B------:R-:W-:Y:S01]  /*2cc0*/  FFMA.FTZ R77, R59, R45, R78 ;  /* 0x0000002d3b4d7223 */ /* 0x000fe2000001004e */
[----:B------:R-:W-:Y:S01]  /*2cd0*/  FADD.FTZ R73, R52, R73 ;  /* 0x0000004934497221 */ /* 0x000fe20000010000 */
[----:B------:R-:W-:Y:S01]  /*2ce0*/  FADD.FTZ R76, R45, R79 ;  /* 0x0000004f2d4c7221 */ /* 0x000fe20000010000 */
[----:B------:R-:W-:Y:S01]  /*2cf0*/  FMUL.FTZ R80, R61, R131 ;  /* 0x000000833d507220 */ /* 0x000fe20000410000 */
[----:B------:R-:W-:Y:S01]  /*2d00*/  FFMA.FTZ R70, R65, R133, R88 ;  /* 0x0000008541467223 */ /* 0x000fe20000010058 */
[----:B------:R-:W-:Y:S01]  /*2d10*/  FFMA.FTZ R71, R124, R71, R95 ;  /* 0x000000477c477223 */ /* 0x000fe2000001005f */
[----:B------:R-:W-:Y:S01]  /*2d20*/  FADD.FTZ R72, R72, R43 ;  /* 0x0000002b48487221 */ /* 0x000fe20000010000 */
[----:B------:R-:W-:Y:S01]  /*2d30*/  FFMA.FTZ R77, R62, R39, R77 ;  /* 0x000000273e4d7223 */ /* 0x000fe2000001004d */
[----:B------:R-:W-:Y:S01]  /*2d40*/  IADD3 R128, P0, R100, 0x4, RZ ;  /* 0x0000000464807810 */ /* 0x000fe20007f1e0ff */
[----:B------:R-:W-:Y:S01]  /*2d50*/  FFMA.FTZ R81, R68, R42, R81 ;  /* 0x0000002a44517223 */ /* 0x000fe20000010051 */
        /* <DEDUP_REMOVED lines=8> */
[----:B------:R-:W-:Y:S01]  /*2de0*/  FFMA.FTZ R77, R54, R33, R77 ;  /* 0x00000021364d7223 */ /* 0x000fe2000001004d */
[----:B------:R-:W-:Y:S01]  /*2df0*/  IADD3.X R126, RZ, R126, RZ, P0, !PT ;  /* 0x0000007eff7e7210 */ /* 0x000fe200007fe4ff */
[----:B------:R-:W-:Y:S01]  /*2e00*/  FFMA.FTZ R81, R60, R36, R81 ;  /* 0x000000243c517223 */ /* 0x000fe20000010051 */
[----:B------:R-:W-:Y:S01]  /*2e10*/  FADD.FTZ R73, R73, R36 ;  /* 0x0000002449497221 */ /* 0x000fe20000010000 */
[----:B------:R-:W-:Y:S01]  /*2e20*/  FFMA.FTZ R83, R58, R37, R83 ;  /* 0x000000253a537223 */ /* 0x000fe20000010053 */
[----:B------:R-:W-:Y:S01]  /*2e30*/  FFMA.FTZ R75, R56, R35, R75 ;  /* 0x00000023384b7223 */ /* 0x000fe2000001004b */
[----:B------:R-:W-:Y:S01]  /*2e40*/  FADD.FTZ R74, R74, R35 ;  /* 0x000000234a4a7221 */ /* 0x000fe20000010000 */
[----:B------:R-:W-:Y:S01]  /*2e50*/  FADD.FTZ R76, R76, R33 ;  /* 0x000000214c4c7221 */ /* 0x000fe20000010000 */
[----:B------:R-:W-:Y:S01]  /*2e60*/  ISETP.GE.U32.AND P0, PT, R128, UR10, PT ;  /* 0x0000000a80007c0c */ /* 0x000fe2000bf06070 */
[----:B------:R-:W-:Y:S01]  /*2e70*/  FADD.FTZ R72, R72, R31 ;  /* 0x0000001f48487221 */ /* 0x000fe20000010000 */
[----:B------:R0:W-:Y:S01]  /*2e80*/  STS.64 [R20], R70 ;  /* 0x0000004614007388 */ /* 0x0001e20000000a00 */
[----:B------:R-:W-:Y:S01]  /*2e90*/  FFMA.FTZ R77, R44, R27, R77 ;  /* 0x0000001b2c4d7223 */ /* 0x000fe2000001004d */
[----:B------:R-:W-:Y:S01]  /*2ea0*/  FFMA.FTZ R81, R50, R28, R81 ;  /* 0x0000001c32517223 */ /* 0x000fe20000010051 */
[----:B------:R-:W-:Y:S01]  /*2eb0*/  FFMA.FTZ R83, R48, R31, R83 ;  /* 0x0000001f30537223 */ /* 0x000fe20000010053 */
[----:B------:R-:W-:Y:S01]  /*2ec0*/  FFMA.FTZ R75, R46, R29, R75 ;  /* 0x0000001d2e4b7223 */ /* 0x000fe2000001004b */
[----:B------:R-:W-:Y:S01]  /*2ed0*/  FADD.FTZ R74, R74, R29 ;  /* 0x0000001d4a4a7221 */ /* 0x000fe20000010000 */
[----:B------:R-:W-:Y:S01]  /*2ee0*/  FADD.FTZ R76, R76, R27 ;  /* 0x0000001b4c4c7221 */ /* 0x000fe20000010000 */
[----:B------:R-:W-:Y:S01]  /*2ef0*/  ISETP.GE.AND.EX P0, PT, R126, UR6, PT, P0 ;  /* 0x000000067e007c0c */ /* 0x000fe2000bf06300 */
[----:B------:R-:W-:Y:S01]  /*2f00*/  FADD.FTZ R72, R72, R103 ;  /* 0x0000006748487221 */ /* 0x000fe20000010000 */
[----:B------:R-:W-:Y:S01]  /*2f10*/  FFMA.FTZ R77, R32, R107, R77 ;  /* 0x0000006b204d7223 */ /* 0x000fe2000001004d */
[----:B0-----:R-:W-:Y:S01]  /*2f20*/  FADD.FTZ R70, R73, R28 ;  /* 0x0000001c49467221 */ /* 0x001fe20000010000 */
        /* <DEDUP_REMOVED lines=9> */
[----:B------:R-:W-:Y:S01]  /*2fc0*/  FADD.FTZ R70, R70, R115 ;  /* 0x0000007346467221 */ /* 0x000fe20000010000 */
        /* <DEDUP_REMOVED lines=14> */
[----:B------:R-:W-:-:S02]  /*30b0*/  ISETP.GT.U32.AND P1, PT, R24, 0xf, PT ;  /* 0x0000000f1800780c */ /* 0x000fc40003f24070 */
[----:B------:R-:W-:Y:S01]  /*30c0*/  CS2R R88, SRZ ;  /* 0x0000000000587805 */ /* 0x000fe2000001ff00 */
[----:B------:R-:W-:Y:S01]  /*30d0*/  FFMA.FTZ R72, R114, R129, R81 ;  /* 0x0000008172487223 */ /* 0x000fe20000010051 */
[----:B------:R-:W-:Y:S01]  /*30e0*/  FADD.FTZ R73, R70, R129 ;  /* 0x0000008146497221 */ /* 0x000fe20000010000 */
[----:B------:R-:W-:Y:S01]  /*30f0*/  FFMA.FTZ R74, R120, R127, R83 ;  /* 0x0000007f784a7223 */ /* 0x000fe20000010053 */
[----:B------:R-:W-:Y:S01]  /*3100*/  FFMA.FTZ R76, R124, R133, R71 ;  /* 0x000000857c4c7223 */ /* 0x000fe20000010047 */
[----:B------:R-:W-:Y:S01]  /*3110*/  FADD.FTZ R77, R80, R133 ;  /* 0x00000085504d7221 */ /* 0x000fe20000010000 */
[----:B------:R-:W-:Y:S01]  /*3120*/  FADD.FTZ R79, R82, R131 ;  /* 0x00000083524f7221 */ /* 0x000fe20000010000 */
[----:B------:R-:W-:Y:S06]  /*3130*/  BAR.SYNC.DEFER_BLOCKING 0x0 ;  /* 0x0000000000007b1d */ /* 0x000fec0000010000 */
[----:B------:R-:W-:Y:S05]  /*3140*/  @!P0 BRA `(.L_x_1993) ;  /* 0x0000000000b08947 */ /* 0x000fea0003800000 */
        /* <DEDUP_REMOVED lines=25> */
[----:B------:R-:W-:Y:S02]  /*32e0*/  LEA R85, R16, R87, 0x3 ;  /* 0x0000005710557211 */ /* 0x000fe400078e18ff */
[----:B------:R-:W-:Y:S01]  /*32f0*/  SHF.L.U32 R91, R91, 0x1, RZ ;  /* 0x000000015b5b7819 */ /* 0x000fe200000006ff */
[----:B------:R-:W-:Y:S01]  /*3300*/  STS.64 [R90], R78 ;  /* 0x0000004e5a007388 */ /* 0x000fe20000000a00 */
[----:B------:R-:W-:Y:S08]  /*3310*/  BAR.SYNC.DEFER_BLOCKING 0x0 ;  /* 0x0000000000007b1d */ /* 0x000ff00000010000 */
[----:B0-----:R-:W0:Y:S01]  /*3320*/  LDC.64 R86, c[0x0][0x260] ;  /* 0x00009800ff567b82 */ /* 0x001e220000000a00 */
        /* <DEDUP_REMOVED lines=14> */
.L_x_1993:
        /* <DEDUP_REMOVED lines=11> */
[----:B------:R-:W-:Y:S02]  /*34c0*/  SHF.R.S32.HI R71, RZ, 0x1f, R70 ;  /* 0x0000001fff477819 */ /* 0x000fe40000011446 */
[----:B------:R-:W-:Y:S02]  /*34d0*/  IADD3 R82, R94, 0xc, RZ ;  /* 0x0000000c5e527810 */ /* 0x000fe40007ffe0ff */
[----:B------:R-:W-:-:S02]  /*34e0*/  LEA.HI R80, R81, R80, RZ, 0x2 ;  /* 0x0000005051507211 */ /* 0x000fc400078f10ff */
[C---:B0-----:R-:W-:Y:S02]  /*34f0*/  IADD3 R85, R94.reuse, 0x18, RZ ;  /* 0x000000185e557810 */ /* 0x041fe40007ffe0ff */
[----:B------:R-:W-:Y:S02]  /*3500*/  IADD3 R81, R94, 0x10, RZ ;  /* 0x000000105e517810 */ /* 0x000fe40007ffe0ff */
[----:B------:R-:W-:Y:S02]  /*3510*/  LEA.HI R70, R71, R70, RZ, 0x2 ;  /* 0x0000004647467211 */ /* 0x000fe400078f10ff */
[----:B------:R-:W-:Y:S02]  /*3520*/  SHF.R.S32.HI R71, RZ, 0x1f, R82 ;  /* 0x0000001fff477819 */ /* 0x000fe40000011452 */
[----:B------:R-:W-:Y:S02]  /*3530*/  SHF.R.S32.HI R88, RZ, 0x1f, R85 ;  /* 0x0000001fff587819 */ /* 0x000fe40000011455 */
[----:B------:R-:W-:-:S02]  /*3540*/  SHF.R.S32.HI R84, RZ, 0x1f, R81 ;  /* 0x0000001fff547819 */ /* 0x000fc40000011451 */
[----:B------:R-:W-:Y:S02]  /*3550*/  IADD3 R95, R94, 0x1c, RZ ;  /* 0x0000001c5e5f7810 */ /* 0x000fe40007ffe0ff */
[----:B------:R-:W-:Y:S02]  /*3560*/  LEA.HI R82, R71, R82, RZ, 0x2 ;  /* 0x0000005247527211 */ /* 0x000fe400078f10ff */
[----:B------:R-:W-:Y:S02]  /*3570*/  LEA.HI R90, R88, R85, RZ, 0x2 ;  /* 0x00000055585a7211 */ /* 0x000fe400078f10ff */
[----:B------:R-:W-:Y:S02]  /*3580*/  SHF.R.S32.HI R71, RZ, 0x1f, R94 ;  /* 0x0000001fff477819 */ /* 0x000fe4000001145e */
[----:B------:R-:W-:Y:S02]  /*3590*/  LEA.HI R84, R84, R81, RZ, 0x2 ;  /* 0x0000005154547211 */ /* 0x000fe400078f10ff */
[----:B------:R-:W-:-:S02]  /*35a0*/  IADD3 R93, R94, 0x20, RZ ;  /* 0x000000205e5d7810 */ /* 0x000fc40007ffe0ff */
[----:B------:R-:W-:Y:S02]  /*35b0*/  SHF.R.S32.HI R88, RZ, 0x1f, R95 ;  /* 0x0000001fff587819 */ /* 0x000fe4000001145f */
[----:B------:R-:W-:Y:S02]  /*35c0*/  IADD3 R81, R94, 0x24, RZ ;  /* 0x000000245e517810 */ /* 0x000fe40007ffe0ff */
[----:B------:R-:W-:Y:S02]  /*35d0*/  LEA.HI R71, R71, R94, RZ, 0x2 ;  /* 0x0000005e47477211 */ /* 0x000fe400078f10ff */
[----:B------:R-:W-:Y:S02]  /*35e0*/  SHF.R.S32.HI R92, RZ, 0x1f, R93 ;  /* 0x0000001fff5c7819 */ /* 0x000fe4000001145d */
[----:B------:R-:W-:Y:S02]  /*35f0*/  LEA.HI R95, R88, R95, RZ, 0x2 ;  /* 0x0000005f585f7211 */ /* 0x000fe400078f10ff */
[----:B------:R-:W-:-:S02]  /*3600*/  IADD3 R83, R94, 0x14, RZ ;  /* 0x000000145e537810 */ /* 0x000fc40007ffe0ff */
[----:B------:R-:W-:Y:S02]  /*3610*/  SHF.R.S32.HI R88, RZ, 0x1f, R81 ;  /* 0x0000001fff587819 */ /* 0x000fe40000011451 */
[----:B------:R-:W-:Y:S02]  /*3620*/  SHF.R.S32.HI R71, RZ, 0x2, R71 ;  /* 0x00000002ff477819 */ /* 0x000fe40000011447 */
[----:B------:R-:W-:Y:S02]  /*3630*/  LEA.HI R93, R92, R93, RZ, 0x2 ;  /* 0x0000005d5c5d7211 */ /* 0x000fe400078f10ff */
[----:B------:R-:W-:Y:S01]  /*3640*/  SHF.R.S32.HI R86, RZ, 0x1f, R83 ;  /* 0x0000001fff567819 */ /* 0x000fe20000011453 */
[----:B------:R-:W-:Y:S01]  /*3650*/  IMAD R71, R71, 0x28, R22 ;  /* 0x0000002847477824 */ /* 0x000fe200078e0216 */
[----:B------:R-:W-:Y:S02]  /*3660*/  LEA.HI R92, R88, R81, RZ, 0x2 ;  /* 0x00000051585c7211 */ /* 0x000fe400078f10ff */
[----:B------:R-:W-:-:S02]  /*3670*/  SHF.R.S32.HI R81, RZ, 0x2, R70 ;  /* 0x00000002ff517819 */ /* 0x000fc40000011446 */
[----:B------:R-:W-:Y:S02]  /*3680*/  LEA.HI R86, R86, R83, RZ, 0x2 ;  /* 0x0000005356567211 */ /* 0x000fe400078f10ff */
[----:B------:R-:W-:Y:S01]  /*3690*/  SHF.R.S32.HI R83, RZ, 0x2, R80 ;  /* 0x00000002ff537819 */ /* 0x000fe20000011450 */
[----:B------:R-:W-:Y:S01]  /*36a0*/  IMAD R81, R81, 0x28, R22 ;  /* 0x0000002851517824 */ /* 0x000fe200078e0216 */
[----:B------:R-:W-:Y:S02]  /*36b0*/  IADD3 R71, R71, R130, RZ ;  /* 0x0000008247477210 */ /* 0x000fe40007ffe0ff */
[----:B------:R-:W-:Y:S01]  /*36c0*/  SHF.R.S32.HI R85, RZ, 0x2, R82 ;  /* 0x00000002ff557819 */ /* 0x000fe20000011452 */
[----:B------:R-:W-:Y:S01]  /*36d0*/  IMAD R83, R83, 0x28, R22 ;  /* 0x0000002853537824 */ /* 0x000fe200078e0216 */
[C---:B------:R-:W-:Y:S02]  /*36e0*/  IADD3 R82, R130.reuse, R81, RZ ;  /* 0x0000005182527210 */ /* 0x040fe40007ffe0ff */
[----:B------:R0:W1:Y:S01]  /*36f0*/  LDS.64 R80, [R71] ;  /* 0x0000000047507984 */ /* 0x0000620000000a00 */
[----:B------:R-:W-:Y:S01]  /*3700*/  SHF.R.S32.HI R87, RZ, 0x2, R84 ;  /* 0x00000002ff577819 */ /* 0x000fe20000011454 */
[----:B------:R-:W-:Y:S01]  /*3710*/  IMAD R85, R85, 0x28, R22 ;  /* 0x0000002855557824 */ /* 0x000fe200078e0216 */
[----:B------:R-:W-:-:S02]  /*3720*/  IADD3 R84, R130, R83, RZ ;  /* 0x0000005382547210 */ /* 0x000fc40007ffe0ff */
[----:B------:R-:W2:Y:S01]  /*3730*/  LDS.64 R82, [R82] ;  /* 0x0000000052527984 */ /* 0x000ea20000000a00 */
[----:B------:R-:W-:Y:S01]  /*3740*/  SHF.R.S32.HI R89, RZ, 0x2, R86 ;  /* 0x00000002ff597819 */ /* 0x000fe20000011456 */
[--C-:B------:R-:W-:Y:S01]  /*3750*/  IMAD R87, R87, 0x28, R22.reuse ;  /* 0x0000002857577824 */ /* 0x100fe200078e0216 */
[----:B------:R-:W-:Y:S02]  /*3760*/  IADD3 R86, R130, R85, RZ ;  /* 0x0000005582567210 */ /* 0x000fe40007ffe0ff */
[----:B------:R-:W3:Y:S01]  /*3770*/  LDS.64 R84, [R84] ;  /* 0x0000000054547984 */ /* 0x000ee20000000a00 */
[----:B------:R-:W-:Y:S01]  /*3780*/  IMAD R89, R89, 0x28, R22 ;  /* 0x0000002859597824 */ /* 0x000fe200078e0216 */
[----:B------:R-:W-:Y:S02]  /*3790*/  IADD3 R98, R94, 0x28, RZ ;  /* 0x000000285e627810 */ /* 0x000fe40007ffe0ff */
[----:B------:R-:W-:Y:S02]  /*37a0*/  IADD3 R88, R130, R87, RZ ;  /* 0x0000005782587210 */ /* 0x000fe40007ffe0ff */
[----:B------:R-:W4:Y:S01]  /*37b0*/  LDS.64 R86, [R86] ;  /* 0x0000000056567984 */ /* 0x000f220000000a00 */
[----:B0-----:R-:W-:-:S02]  /*37c0*/  SHF.R.S32.HI R71, RZ, 0x2, R90 ;  /* 0x00000002ff477819 */ /* 0x001fc4000001145a */
[----:B------:R-:W-:Y:S02]  /*37d0*/  SHF.R.S32.HI R91, RZ, 0x1f, R98 ;  /* 0x0000001fff5b7819 */ /* 0x000fe40000011462 */
[----:B------:R-:W-:Y:S01]  /*37e0*/  IADD3 R90, R130, R89, RZ ;  /* 0x00000059825a7210 */ /* 0x000fe20007ffe0ff */
[----:B------:R-:W-:Y:S01]  /*37f0*/  IMAD R71, R71, 0x28, R22 ;  /* 0x0000002847477824 */ /* 0x000fe200078e0216 */
[----:B------:R-:W0:Y:S01]  /*3800*/  LDS.64 R88, [R88] ;  /* 0x0000000058587984 */ /* 0x000e220000000a00 */
[----:B------:R-:W-:Y:S02]  /*3810*/  LEA.HI R98, R91, R98, RZ, 0x2 ;  /* 0x000000625b627211 */ /* 0x000fe400078f10ff */
[C---:B------:R-:W-:Y:S01]  /*3820*/  IADD3 R136, R94.reuse, 0x30, RZ ;  /* 0x000000305e887810 */ /* 0x040fe20007ffe0ff */
[----:B------:R-:W5:Y:S01]  /*3830*/  LDS.64 R90, [R90] ;  /* 0x000000005a5a7984 */ /* 0x000f620000000a00 */
[----:B------:R-:W-:Y:S02]  /*3840*/  IADD3 R134, R94, 0x34, RZ ;  /* 0x000000345e867810 */ /* 0x000fe40007ffe0ff */
[----:B------:R-:W-:-:S02]  /*3850*/  SHF.R.S32.HI R97, RZ, 0x1f, R136 ;  /* 0x0000001fff617819 */ /* 0x000fc40000011488 */
[C---:B------:R-:W-:Y:S02]  /*3860*/  IADD3 R132, R94.reuse, 0x3c, RZ ;  /* 0x0000003c5e847810 */ /* 0x040fe40007ffe0ff */
[----:B------:R-:W-:Y:S02]  /*3870*/  LEA.HI R136, R97, R136, RZ, 0x2 ;  /* 0x0000008861887211 */ /* 0x000fe400078f10ff */
[----:B------:R-:W-:Y:S02]  /*3880*/  SHF.R.S32.HI R97, RZ, 0x1f, R134 ;  /* 0x0000001fff617819 */ /* 0x000fe40000011486 */
[----:B------:R-:W-:Y:S02]  /*3890*/  IADD3 R99, R94, 0x40, RZ ;  /* 0x000000405e637810 */ /* 0x000fe40007ffe0ff */
[----:B------:R-:W-:Y:S02]  /*38a0*/  LEA.HI R134, R97, R134, RZ, 0x2 ;  /* 0x0000008661867211 */ /* 0x000fe400078f10ff */
[----:B------:R-:W-:-:S02]  /*38b0*/  SHF.R.S32.HI R97, RZ, 0x1f, R132 ;  /* 0x0000001fff617819 */ /* 0x000fc40000011484 */
[----:B------:R-:W-:Y:S02]  /*38c0*/  SHF.R.S32.HI R138, RZ, 0x1f, R99 ;  /* 0x0000001fff8a7819 */ /* 0x000fe40000011463 */
[----:B------:R-:W-:Y:S02]  /*38d0*/  LEA.HI R132, R97, R132, RZ, 0x2 ;  /* 0x0000008461847211 */ /* 0x000fe400078f10ff */
[----:B------:R-:W-:Y:S01]  /*38e0*/  LEA.HI R97, R138, R99, RZ, 0x2 ;  /* 0x000000638a617211 */ /* 0x000fe200078f10ff */
[----:B-1----:R-:W-:Y:S01]  /*38f0*/  FADD.FTZ R99, RZ, R80 ;  /* 0x00000050ff637221 */ /* 0x002fe20000010000 */
[C---:B------:R-:W-:Y:S01]  /*3900*/  IADD3 R138, R94.reuse, 0x48, RZ ;  /* 0x000000485e8a7810 */ /* 0x040fe20007ffe0ff */
[----:B------:R-:W-:Y:S01]  /*3910*/  FADD.FTZ R80, RZ, R81 ;  /* 0x00000051ff507221 */ /* 0x000fe20000010000 */
[----:B------:R-:W-:Y:S01]  /*3920*/  IADD3 R135, R94, 0x38, RZ ;  /* 0x000000385e877810 */ /* 0x000fe20007ffe0ff */
[----:B--2---:R-:W-:Y:S01]  /*3930*/  FADD.FTZ R99, R99, R82 ;  /* 0x0000005263637221 */ /* 0x004fe20000010000 */
[----:B------:R-:W-:Y:S01]  /*3940*/  SHF.R.S32.HI R81, RZ, 0x1f, R138 ;  /* 0x0000001fff517819 */ /* 0x000fe2000001148a */
[----:B------:R-:W-:Y:S01]  /*3950*/  FADD.FTZ R80, R80, R83 ;  /* 0x0000005350507221 */ /* 0x000fe20000010000 */
[C---:B------:R-:W-:Y:S01]  /*3960*/  IADD3 R137, R94.reuse, 0x2c, RZ ;  /* 0x0000002c5e897810 */ /* 0x040fe20007ffe0ff */
[----:B---3--:R-:W-:Y:S01]  /*3970*/  FADD.FTZ R99, R99, R84 ;  /* 0x0000005463637221 */ /* 0x008fe20000010000 */
[----:B------:R-:W-:Y:S01]  /*3980*/  IADD3 R139, R94, 0x44, RZ ;  /* 0x000000445e8b7810 */ /* 0x000fe20007ffe0ff */
[----:B------:R-:W-:Y:S01]  /*3990*/  FADD.FTZ R80, R80, R85 ;  /* 0x0000005550507221 */ /* 0x000fe20000010000 */
[----:B------:R-:W-:Y:S01]  /*39a0*/  IADD3 R82, R94, 0x4c, RZ ;  /* 0x0000004c5e527810 */ /* 0x000fe20007ffe0ff */
[----:B----4-:R-:W-:Y:S01]  /*39b0*/  FADD.FTZ R99, R99, R86 ;  /* 0x0000005663637221 */ /* 0x010fe20000010000 */
[----:B------:R-:W-:Y:S01]  /*39c0*/  SHF.R.S32.HI R96, RZ, 0x1f, R135 ;  /* 0x0000001fff607819 */ /* 0x000fe20000011487 */
[----:B------:R-:W-:Y:S01]  /*39d0*/  FADD.FTZ R80, R80, R87 ;  /* 0x0000005750507221 */ /* 0x000fe20000010000 */
[----:B------:R-:W-:Y:S01]  /*39e0*/  LEA.HI R94, R81, R138, RZ, 0x2 ;  /* 0x0000008a515e7211 */ /* 0x000fe200078f10ff */
[----:B0-----:R-:W-:Y:S01]  /*39f0*/  FADD.FTZ R99, R99, R88 ;  /* 0x0000005863637221 */ /* 0x001fe20000010000 */
[----:B------:R-:W-:Y:S01]  /*3a00*/  SHF.R.S32.HI R81, RZ, 0x2, R95 ;  /* 0x00000002ff517819 */ /* 0x000fe2000001145f */
[----:B------:R-:W-:Y:S01]  /*3a10*/  FADD.FTZ R80, R80, R89 ;  /* 0x0000005950507221 */ /* 0x000fe20000010000 */
[----:B------:R-:W-:-:S02]  /*3a20*/  LEA.HI R135, R96, R135, RZ, 0x2 ;  /* 0x0000008760877211 */ /* 0x000fc400078f10ff */
[----:B------:R-:W-:Y:S01]  /*3a30*/  SHF.R.S32.HI R96, RZ, 0x1f, R139 ;  /* 0x0000001fff607819 */ /* 0x000fe2000001148b */
[----:B------:R-:W-:Y:S01]  /*3a40*/  IMAD R81, R81, 0x28, R22 ;  /* 0x0000002851517824 */ /* 0x000fe200078e0216 */
[----:B------:R-:W-:Y:S01]  /*3a50*/  SHF.R.S32.HI R70, RZ, 0x1f, R137 ;  /* 0x0000001fff467819 */ /* 0x000fe20000011489 */
[----:B-----5:R-:W-:Y:S01]  /*3a60*/  FADD.FTZ R138, R80, R91 ;  /* 0x0000005b508a7221 */ /* 0x020fe20000010000 */
[----:B------:R-:W-:Y:S02]  /*3a70*/  IADD3 R71, R130, R71, RZ ;  /* 0x0000004782477210 */ /* 0x000fe40007ffe0ff */
[----:B------:R-:W-:Y:S02]  /*3a80*/  SHF.R.S32.HI R83, RZ, 0x1f, R82 ;  /* 0x0000001fff537819 */ /* 0x000fe40000011452 */
[----:B------:R-:W-:Y:S02]  /*3a90*/  SHF.R.S32.HI R93, RZ, 0x2, R93 ;  /* 0x00000002ff5d7819 */ /* 0x000fe4000001145d */
[----:B------:R-:W-:Y:S01]  /*3aa0*/  LEA.HI R96, R96, R139, RZ, 0x2 ;  /* 0x0000008b60607211 */ /* 0x000fe200078f10ff */
[----:B------:R-:W-:Y:S01]  /*3ab0*/  FADD.FTZ R139, R99, R90 ;  /* 0x0000005a638b7221 */ /* 0x000fe20000010000 */
[----:B------:R-:W-:Y:S01]  /*3ac0*/  LEA.HI R95, R83, R82, RZ, 0x2 ;  /* 0x00000052535f7211 */ /* 0x000fe200078f10ff */
[----:B------:R-:W-:Y:S01]  /*3ad0*/  IMAD R93, R93, 0x28, R22 ;  /* 0x000000285d5d7824 */ /* 0x000fe200078e0216 */
[----:B------:R-:W-:-:S02]  /*3ae0*/  IADD3 R99, R130, R81, RZ ;  /* 0x0000005182637210 */ /* 0x000fc40007ffe0ff */
[----:B------:R-:W-:Y:S02]  /*3af0*/  LEA.HI R137, R70, R137, RZ, 0x2 ;  /* 0x0000008946897211 */ /* 0x000fe400078f10ff */
[----:B------:R-:W-:Y:S01]  /*3b00*/  SHF.R.S32.HI R83, RZ, 0x2, R92 ;  /* 0x00000002ff537819 */ /* 0x000fe2000001145c */
[----:B------:R-:W0:Y:S01]  /*3b10*/  LDS.64 R70, [R71] ;  /* 0x0000000047467984 */ /* 0x000e220000000a00 */
[----:B------:R-:W-:Y:S02]  /*3b20*/  SHF.R.S32.HI R81, RZ, 0x2, R98 ;  /* 0x00000002ff517819 */ /* 0x000fe40000011462 */
[C---:B------:R-:W-:Y:S01]  /*3b30*/  IADD3 R80, R130.reuse, R93, RZ ;  /* 0x0000005d82507210 */ /* 0x040fe20007ffe0ff */
[--C-:B------:R-:W-:Y:S01]  /*3b40*/  IMAD R83, R83, 0x28, R22.reuse ;  /* 0x0000002853537824 */ /* 0x100fe200078e0216 */
[----:B------:R-:W1:Y:S01]  /*3b50*/  LDS.64 R98, [R99] ;  /* 0x0000000063627984 */ /* 0x000e620000000a00 */
[----:B------:R-:W-:Y:S01]  /*3b60*/  SHF.R.S32.HI R137, RZ, 0x2, R137 ;  /* 0x00000002ff897819 */ /* 0x000fe20000011489 */
[----:B------:R-:W-:Y:S01]  /*3b70*/  IMAD R85, R81, 0x28, R22 ;  /* 0x0000002851557824 */ /* 0x000fe200078e0216 */
[----:B------:R-:W-:Y:S01]  /*3b80*/  SHF.R.S32.HI R87, RZ, 0x2, R136 ;  /* 0x00000002ff577819 */ /* 0x000fe20000011488 */
[----:B------:R-:W2:Y:S01]  /*3b90*/  LDS.64 R80, [R80] ;  /* 0x0000000050507984 */ /* 0x000ea20000000a00 */
[C---:B------:R-:W-:Y:S01]  /*3ba0*/  IADD3 R83, R130.reuse, R83, RZ ;  /* 0x0000005382537210 */ /* 0x040fe20007ffe0ff */
[--C-:B------:R-:W-:Y:S01]  /*3bb0*/  IMAD R137, R137, 0x28, R22.reuse ;  /* 0x0000002889897824 */ /* 0x100fe200078e0216 */
[----:B------:R-:W-:Y:S01]  /*3bc0*/  IADD3 R85, R130, R85, RZ ;  /* 0x0000005582557210 */ /* 0x000fe20007ffe0ff */
[----:B------:R-:W-:Y:S01]  /*3bd0*/  IMAD R87, R87, 0x28, R22 ;  /* 0x0000002857577824 */ /* 0x000fe200078e0216 */
[----:B------:R-:W-:-:S02]  /*3be0*/  SHF.R.S32.HI R89, RZ, 0x2, R134 ;  /* 0x00000002ff597819 */ /* 0x000fc40000011486 */
[----:B------:R-:W3:Y:S01]  /*3bf0*/  LDS.64 R82, [R83] ;  /* 0x0000000053527984 */ /* 0x000ee20000000a00 */
[C---:B------:R-:W-:Y:S02]  /*3c00*/  IADD3 R86, R130.reuse, R137, RZ ;  /* 0x0000008982567210 */ /* 0x040fe40007ffe0ff */
[----:B------:R-:W-:Y:S01]  /*3c10*/  SHF.R.S32.HI R135, RZ, 0x2, R135 ;  /* 0x00000002ff877819 */ /* 0x000fe20000011487 */
[----:B------:R-:W4:Y:S01]  /*3c20*/  LDS.64 R84, [R85] ;  /* 0x0000000055547984 */ /* 0x000f220000000a00 */
[----:B------:R-:W-:Y:S01]  /*3c30*/  IMAD R89, R89, 0x28, R22 ;  /* 0x0000002859597824 */ /* 0x000fe200078e0216 */
[C---:B------:R-:W-:Y:S02]  /*3c40*/  IADD3 R88, R130.reuse, R87, RZ ;  /* 0x0000005782587210 */ /* 0x040fe40007ffe0ff */
[----:B------:R-:W-:Y:S01]  /*3c50*/  SHF.R.S32.HI R91, RZ, 0x2, R132 ;  /* 0x00000002ff5b7819 */ /* 0x000fe20000011484 */
[----:B------:R-:W5:Y:S01]  /*3c60*/  LDS.64 R86, [R86] ;  /* 0x0000000056567984 */ /* 0x000f620000000a00 */
        /* <DEDUP_REMOVED lines=8> */
[----:B------:R-:W-:Y:S01]  /*3cf0*/  SHF.R.S32.HI R135, RZ, 0x2, R94 ;  /* 0x00000002ff877819 */ /* 0x000fe2000001145e */
[--C-:B------:R-:W-:Y:S01]  /*3d00*/  IMAD R97, R97, 0x28, R22.reuse ;  /* 0x0000002861617824 */ /* 0x100fe200078e0216 */
[C---:B------:R-:W-:Y:S01]  /*3d10*/  IADD3 R94, R130.reuse, R93, RZ ;  /* 0x0000005d825e7210 */ /* 0x040fe20007ffe0ff */
[----:B------:R-:W-:Y:S01]  /*3d20*/  IMAD R137, R137, 0x28, R22 ;  /* 0x0000002889897824 */ /* 0x000fe200078e0216 */
[----:B------:R-:W5:Y:S01]  /*3d30*/  LDS.64 R92, [R92] ;  /* 0x000000005c5c7984 */ /* 0x000f620000000a00 */
[----:B------:R-:W-:Y:S01]  /*3d40*/  SHF.R.S32.HI R141, RZ, 0x2, R95 ;  /* 0x00000002ff8d7819 */ /* 0x000fe2000001145f */
[----:B0-----:R-:W-:Y:S01]  /*3d50*/  FADD.FTZ R139, R139, R70 ;  /* 0x000000468b8b7221 */ /* 0x001fe20000010000 */
[C---:B------:R-:W-:Y:S01]  /*3d60*/  IADD3 R97, R130.reuse, R97, RZ ;  /* 0x0000006182617210 */ /* 0x040fe20007ffe0ff */
[----:B------:R-:W0:Y:S01]  /*3d70*/  LDS.64 R94, [R94] ;  /* 0x000000005e5e7984 */ /* 0x000e220000000a00 */
[----:B------:R-:W-:Y:S01]  /*3d80*/  IMAD R135, R135, 0x28, R22 ;  /* 0x0000002887877824 */ /* 0x000fe200078e0216 */
[----:B------:R-:W-:Y:S01]  /*3d90*/  IADD3 R70, R130, R137, RZ ;  /* 0x0000008982467210 */ /* 0x000fe20007ffe0ff */
[----:B------:R-:W-:Y:S01]  /*3da0*/  FADD.FTZ R138, R138, R71 ;  /* 0x000000478a8a7221 */ /* 0x000fe20000010000 */
[----:B-1----:R-:W-:Y:S01]  /*3db0*/  FADD.FTZ R139, R139, R98 ;  /* 0x000000628b8b7221 */ /* 0x002fe20000010000 */
[----:B------:R-:W1:Y:S01]  /*3dc0*/  LDS.64 R96, [R97] ;  /* 0x0000000061607984 */ /* 0x000e620000000a00 */
[----:B------:R-:W-:Y:S01]  /*3dd0*/  IMAD R141, R141, 0x28, R22 ;  /* 0x000000288d8d7824 */ /* 0x000fe200078e0216 */
[----:B------:R-:W-:Y:S01]  /*3de0*/  IADD3 R98, R130, R135, RZ ;  /* 0x0000008782627210 */ /* 0x000fe20007ffe0ff */
[----:B------:R-:W-:Y:S01]  /*3df0*/  FADD.FTZ R138, R138, R99 ;  /* 0x000000638a8a7221 */ /* 0x000fe20000010000 */
[----:B------:R-:W1:Y:S01]  /*3e00*/  LDS.64 R70, [R70] ;  /* 0x0000000046467984 */ /* 0x000e620000000a00 */
[----:B--2---:R-:W-:Y:S01]  /*3e10*/  FADD.FTZ R139, R139, R80 ;  /* 0x000000508b8b7221 */ /* 0x004fe20000010000 */
[----:B------:R-:W-:Y:S01]  /*3e20*/  IADD3 R141, R130, R141, RZ ;  /* 0x0000008d828d7210 */ /* 0x000fe20007ffe0ff */
[----:B------:R-:W-:Y:S01]  /*3e30*/  FADD.FTZ R138, R138, R81 ;  /* 0x000000518a8a7221 */ /* 0x000fe20000010000 */
[----:B------:R-:W2:Y:S01]  /*3e40*/  LDS.64 R98, [R98] ;  /* 0x0000000062627984 */ /* 0x000ea20000000a00 */
[----:B---3--:R-:W-:-:S02]  /*3e50*/  FADD.FTZ R139, R139, R82 ;  /* 0x000000528b8b7221 */ /* 0x008fc40000010000 */
[----:B------:R-:W-:Y:S01]  /*3e60*/  FADD.FTZ R138, R138, R83 ;  /* 0x000000538a8a7221 */ /* 0x000fe20000010000 */
[----:B------:R-:W3:Y:S01]  /*3e70*/  LDS.64 R80, [R141] ;  /* 0x000000008d507984 */ /* 0x000ee20000000a00 */
[----:B----4-:R-:W-:Y:S02]  /*3e80*/  FADD.FTZ R139, R139, R84 ;  /* 0x000000548b8b7221 */ /* 0x010fe40000010000 */
[----:B------:R-:W-:Y:S02]  /*3e90*/  FADD.FTZ R138, R138, R85 ;  /* 0x000000558a8a7221 */ /* 0x000fe40000010000 */
[----:B-----5:R-:W-:Y:S02]  /*3ea0*/  FADD.FTZ R139, R139, R86 ;  /* 0x000000568b8b7221 */ /* 0x020fe40000010000 */
[----:B------:R-:W-:Y:S02]  /*3eb0*/  FADD.FTZ R138, R138, R87 ;  /* 0x000000578a8a7221 */ /* 0x000fe40000010000 */
[----:B------:R-:W-:-:S02]  /*3ec0*/  FADD.FTZ R139, R139, R88 ;  /* 0x000000588b8b7221 */ /* 0x000fc40000010000 */
[----:B------:R-:W-:Y:S02]  /*3ed0*/  FADD.FTZ R138, R138, R89 ;  /* 0x000000598a8a7221 */ /* 0x000fe40000010000 */
[----:B------:R-:W-:Y:S02]  /*3ee0*/  FADD.FTZ R139, R139, R90 ;  /* 0x0000005a8b8b7221 */ /* 0x000fe40000010000 */
[----:B------:R-:W-:Y:S02]  /*3ef0*/  FADD.FTZ R138, R138, R91 ;  /* 0x0000005b8a8a7221 */ /* 0x000fe40000010000 */
[----:B------:R-:W-:Y:S02]  /*3f00*/  FADD.FTZ R139, R139, R92 ;  /* 0x0000005c8b8b7221 */ /* 0x000fe40000010000 */
[----:B------:R-:W-:Y:S02]  /*3f10*/  FADD.FTZ R138, R138, R93 ;  /* 0x0000005d8a8a7221 */ /* 0x000fe40000010000 */
[----:B0-----:R-:W-:-:S02]  /*3f20*/  FADD.FTZ R139, R139, R94 ;  /* 0x0000005e8b8b7221 */ /* 0x001fc40000010000 */
[----:B------:R-:W-:Y:S02]  /*3f30*/  FADD.FTZ R138, R138, R95 ;  /* 0x0000005f8a8a7221 */ /* 0x000fe40000010000 */
[----:B-1----:R-:W-:Y:S02]  /*3f40*/  FADD.FTZ R139, R139, R96 ;  /* 0x000000608b8b7221 */ /* 0x002fe40000010000 */
[----:B------:R-:W-:Y:S02]  /*3f50*/  FADD.FTZ R138, R138, R97 ;  /* 0x000000618a8a7221 */ /* 0x000fe40000010000 */
[----:B------:R-:W-:Y:S02]  /*3f60*/  FADD.FTZ R139, R139, R70 ;  /* 0x000000468b8b7221 */ /* 0x000fe40000010000 */
[----:B------:R-:W-:Y:S02]  /*3f70*/  FADD.FTZ R138, R138, R71 ;  /* 0x000000478a8a7221 */ /* 0x000fe40000010000 */
[----:B--2---:R-:W-:-:S02]  /*3f80*/  FADD.FTZ R139, R139, R98 ;  /* 0x000000628b8b7221 */ /* 0x004fc40000010000 */
[----:B------:R-:W-:Y:S02]  /*3f90*/  FADD.FTZ R138, R138, R99 ;  /* 0x000000638a8a7221 */ /* 0x000fe40000010000 */
[----:B---3--:R-:W-:Y:S02]  /*3fa0*/  FADD.FTZ R88, R139, R80 ;  /* 0x000000508b587221 */ /* 0x008fe40000010000 */
[----:B------:R-:W-:-:S07]  /*3fb0*/  FADD.FTZ R89, R138, R81 ;  /* 0x000000518a597221 */ /* 0x000fce0000010000 */
.L_x_1995:
[----:B------:R-:W-:Y:S05]  /*3fc0*/  BSYNC B0 ;  /* 0x0000000000007941 */ /* 0x000fea0003800000 */
.L_x_1994:
[----:B------:R-:W1:Y:S01]  /*3fd0*/  SHFL.BFLY PT, R71, R88, 0x2, 0x1f ;  /* 0x0c401f0058477f89 */ /* 0x000e6200000e0000 */
[----:B------:R-:W-:Y:S01]  /*3fe0*/  LOP3.LUT P2, RZ, R24, 0xfffffff3, RZ, 0xc0, !PT ;  /* 0xfffffff318ff7812 */ /* 0x000fe2000784c0ff */
[----:B------:R-:W-:Y:S01]  /*3ff0*/  BSSY B0, `(.L_x_1996) ;  /* 0x0000015000007945 */ /* 0x000fe20003800000 */
[----:B------:R-:W-:Y:S01]  /*4000*/  ISETP.GE.U32.AND P1, PT, R128, UR10, PT ;  /* 0x0000000a80007c0c */ /* 0x000fe2000bf26070 */
[----:B------:R-:W2:Y:S03]  /*4010*/  SHFL.BFLY PT, R70, R89, 0x2, 0x1f ;  /* 0x0c401f0059467f89 */ /* 0x000ea600000e0000 */
[----:B------:R-:W-:Y:S01]  /*4020*/  ISETP.GE.AND.EX P1, PT, R126, UR6, PT, P1 ;  /* 0x000000067e007c0c */ /* 0x000fe2000bf26310 */
[----:B-1----:R-:W-:Y:S01]  /*4030*/  FADD.FTZ R80, R71, R88 ;  /* 0x0000005847507221 */ /* 0x002fe20000010000 */
[----:B--2---:R-:W-:-:S04]  /*4040*/  FADD.FTZ R81, R70, R89 ;  /* 0x0000005946517221 */ /* 0x004fc80000010000 */
[----:B------:R-:W1:Y:S04]  /*4050*/  SHFL.BFLY PT, R71, R80, 0x1, 0x1f ;  /* 0x0c201f0050477f89 */ /* 0x000e6800000e0000 */
[----:B------:R-:W2:Y:S01]  /*4060*/  SHFL.BFLY PT, R82, R81, 0x1, 0x1f ;  /* 0x0c201f0051527f89 */ /* 0x000ea200000e0000 */
[----:B-1----:R-:W-:Y:S01]  /*4070*/  FADD.FTZ R70, R80, R71 ;  /* 0x0000004750467221 */ /* 0x002fe20000010000 */
[----:B--2---:R-:W-:Y:S01]  /*4080*/  FADD.FTZ R71, R81, R82 ;  /* 0x0000005251477221 */ /* 0x004fe20000010000 */
[----:B------:R-:W-:Y:S06]  /*4090*/  @P2 BRA `(.L_x_1997) ;  /* 0x0000000000282947 */ /* 0x000fec0003800000 */
[----:B------:R-:W1:Y:S01]  /*40a0*/  LDC R83, c[0x0][0x10] ;  /* 0x00000400ff537b82 */ /* 0x000e620000000800 */
[----:B------:R-:W-:-:S04]  /*40b0*/  SHF.R.U32.HI R82, RZ, 0x2, R24 ;  /* 0x00000002ff527819 */ /* 0x000fc80000011618 */
[----:B0-----:R-:W-:-:S03]  /*40c0*/  SHF.L.U32 R84, R82, 0x5, RZ ;  /* 0x0000000552547819 */ /* 0x001fc600000006ff */
[----:B------:R-:W0:Y:S01]  /*40d0*/  LDC.64 R80, c[0x0][0x260] ;  /* 0x00009800ff507b82 */ /* 0x000e220000000a00 */
[----:B-1----:R-:W-:Y:S01]  /*40e0*/  IMAD R82, R83, UR4, R26 ;  /* 0x0000000453527c24 */ /* 0x002fe2000f8e021a */
[----:B------:R-:W-:-:S04]  /*40f0*/  LOP3.LUT R83, R84, 0xffffffe0, R25, 0xe2, !PT ;  /* 0xffffffe054537812 */ /* 0x000fc800078ee219 */
[----:B------:R-:W-:-:S04]  /*4100*/  LEA R82, R82, R83, 0x7 ;  /* 0x0000005352527211 */ /* 0x000fc800078e38ff */
[----:B------:R-:W-:-:S05]  /*4110*/  SHF.L.U32 R83, R82, 0x1, RZ ;  /* 0x0000000152537819 */ /* 0x000fca00000006ff */
[----:B0-----:R-:W-:-:S05]  /*4120*/  IMAD.WIDE.U32 R80, R83, 0x4, R80 ;  /* 0x0000000453507825 */ /* 0x001fca00078e0050 */
[----:B------:R1:W-:Y:S02]  /*4130*/  STG.E.64 desc[UR8][R80.64], R70 ;  /* 0x0000004650007986 */ /* 0x0003e4000c101b08 */
.L_x_1997:
[----:B------:R-:W-:Y:S05]  /*4140*/  BSYNC B0 ;  /* 0x0000000000007941 */ /* 0x000fea0003800000 */
.L_x_1996:
[----:B------:R-:W-:Y:S05]  /*4150*/  @P1 BRA `(.L_x_1998) ;  /* 0x0000000000541947 */ /* 0x000fea0003800000 */
[----:B------:R-:W-:Y:S01]  /*4160*/  BAR.SYNC.DEFER_BLOCKING 0x0 ;  /* 0x0000000000007b1d */ /* 0x000fe20000010000 */
[----:B------:R-:W-:-:S13]  /*4170*/  ISETP.NE.AND P1, PT, R24, RZ, PT ;  /* 0x000000ff1800720c */ /* 0x000fda0003f25270 */
[----:B------:R-:W-:Y:S05]  /*4180*/  @P1 BRA `(.L_x_1999) ;  /* 0x00000000003c1947 */ /* 0x000fea0003800000 */
[----:B-1----:R-:W1:Y:S01]  /*4190*/  LDC.64 R70, c[0x0][0x268] ;  /* 0x00009a00ff467b82 */ /* 0x002e620000000a00 */
[----:B------:R-:W-:Y:S02]  /*41a0*/  ISETP.NE.AND P1, PT, R25, RZ, PT ;  /* 0x000000ff1900720c */ /* 0x000fe40003f25270 */
[----:B------:R-:W-:-:S04]  /*41b0*/  MOV R81, 0x7fffffe1 ;  /* 0x7fffffe100517802 */ /* 0x000fc80000000f00 */
[----:B------:R-:W-:Y:S01]  /*41c0*/  SEL R81, R81, 0x1, !P1 ;  /* 0x0000000151517807 */ /* 0x000fe20004800000 */
[----:B-1----:R-:W-:Y:S01]  /*41d0*/  IMAD.WIDE.U32 R70, R26, 0x4, R70 ;  /* 0x000000041a467825 */ /* 0x002fe200078e0046 */
[----:B------:R-:W-:Y:S06]  /*41e0*/  MEMBAR.ALL.GPU ;  /* 0x0000000000007992 */ /* 0x000fec000000a000 */
[----:B------:R-:W-:-:S00]  /*41f0*/  ERRBAR ;  /* 0x00000000000079ab */ /* 0x000fc00000000000 */
[----:B------:R-:W-:Y:S06]  /*4200*/  CGAERRBAR ;  /* 0x00000000000075ab */ /* 0x000fec0000000000 */
[----:B------:R1:W5:Y:S02]  /*4210*/  ATOM.E.ADD.STRONG.GPU PT, R81, desc[UR8][R70.64], R81 ;  /* 0x000000514651798a */ /* 0x00036400081ee1c8 */
.L_x_2000:
[----:B------:R-:W2:Y:S04]  /*4220*/  LD.E.STRONG.GPU R80, desc[UR8][R70.64] ;  /* 0x0000000846507980 */ /* 0x000ea8000c10f900 */
[----:B--2---:R-:W-:Y:S01]  /*4230*/  CCTL.IVALL ;  /* 0x00000000ff00798f */ /* 0x004fe20002000000 */
[----:B------:R-:W-:Y:S05]  /*4240*/  YIELD ;  /* 0x0000000000007946 */ /* 0x000fea0003800000 */
[----:B-----5:R-:W-:-:S04]  /*4250*/  LOP3.LUT R80, R80, R81, RZ, 0x3c, !PT ;  /* 0x0000005150507212 */ /* 0x020fc800078e3cff */
[----:B------:R-:W-:-:S13]  /*4260*/  ISETP.GT.AND P1, PT, R80, -0x1, PT ;  /* 0xffffffff5000780c */ /* 0x000fda0003f24270 */
[----:B------:R-:W-:Y:S05]  /*4270*/  @P1 BRA `(.L_x_2000) ;  /* 0xfffffffc00e81947 */ /* 0x000fea000383ffff */
.L_x_1999:
[----:B------:R-:W-:Y:S05]  /*4280*/  WARPSYNC.ALL ;  /* 0x0000000000007948 */ /* 0x000fea0003800000 */
[----:B------:R-:W-:Y:S06]  /*4290*/  BAR.SYNC.DEFER_BLOCKING 0x0 ;  /* 0x0000000000007b1d */ /* 0x000fec0000010000 */
[----:B------:R-:W-:Y:S05]  /*42a0*/  BRA `(.L_x_2001) ;  /* 0x0000000000607947 */ /* 0x000fea0003800000 */
.L_x_1998:
[----:B------:R-:W-:Y:S01]  /*42b0*/  BAR.SYNC.DEFER_BLOCKING 0x0 ;  /* 0x0000000000007b1d */ /* 0x000fe20000010000 */
[----:B------:R-:W-:-:S13]  /*42c0*/  ISETP.NE.AND P1, PT, R24, RZ, PT ;  /* 0x000000ff1800720c */ /* 0x000fda0003f25270 */
[----:B------:R-:W-:Y:S05]  /*42d0*/  @P1 BRA `(.L_x_2002) ;  /* 0x00000000004c1947 */ /* 0x000fea0003800000 */
[----:B-1----:R-:W1:Y:S01]  /*42e0*/  LDC.64 R70, c[0x0][0x268] ;  /* 0x00009a00ff467b82 */ /* 0x002e620000000a00 */
[----:B------:R-:W-:Y:S02]  /*42f0*/  SHF.R.U32.HI R80, RZ, 0x2, R26 ;  /* 0x00000002ff507819 */ /* 0x000fe4000001161a */
[----:B------:R-:W-:Y:S02]  /*4300*/  LOP3.LUT R81, R26, 0x3, RZ, 0xc0, !PT ;  /* 0x000000031a517812 */ /* 0x000fe400078ec0ff */
[----:B------:R-:W-:Y:S02]  /*4310*/  IADD3 R80, -R80, RZ, RZ ;  /* 0x000000ff50507210 */ /* 0x000fe40007ffe1ff */
[----:B------:R-:W-:Y:S02]  /*4320*/  LOP3.LUT R81, R81, 0x4, RZ, 0xfc, !PT ;  /* 0x0000000451517812 */ /* 0x000fe400078efcff */
[----:B------:R-:W-:Y:S02]  /*4330*/  ISETP.NE.AND P1, PT, R25, R80, PT ;  /* 0x000000501900720c */ /* 0x000fe40003f25270 */
[----:B------:R-:W-:Y:S01]  /*4340*/  MOV R80, 0x7fffffe1 ;  /* 0x7fffffe100507802 */ /* 0x000fe20000000f00 */
[----:B-1----:R-:W-:-:S03]  /*4350*/  IMAD.WIDE.U32 R70, R81, 0x4, R70 ;  /* 0x0000000451467825 */ /* 0x002fc600078e0046 */
[----:B------:R-:W-:Y:S01]  /*4360*/  SEL R81, R80, 0x1, !P1 ;  /* 0x0000000150517807 */ /* 0x000fe20004800000 */
[----:B------:R-:W-:Y:S06]  /*4370*/  MEMBAR.ALL.GPU ;  /* 0x0000000000007992 */ /* 0x000fec000000a000 */
[----:B------:R-:W-:-:S00]  /*4380*/  ERRBAR ;  /* 0x00000000000079ab */ /* 0x000fc00000000000 */
[----:B------:R-:W-:Y:S06]  /*4390*/  CGAERRBAR ;  /* 0x00000000000075ab */ /* 0x000fec0000000000 */
[----:B------:R1:W5:Y:S02]  /*43a0*/  ATOM.E.ADD.STRONG.GPU PT, R81, desc[UR8][R70.64], R81 ;  /* 0x000000514651798a */ /* 0x00036400081ee1c8 */
.L_x_2003:
[----:B------:R-:W2:Y:S04]  /*43b0*/  LD.E.STRONG.GPU R80, desc[UR8][R70.64] ;  /* 0x0000000846507980 */ /* 0x000ea8000c10f900 */
[----:B--2---:R-:W-:Y:S01]  /*43c0*/  CCTL.IVALL ;  /* 0x00000000ff00798f */ /* 0x004fe20002000000 */
[----:B------:R-:W-:Y:S05]  /*43d0*/  YIELD ;  /* 0x0000000000007946 */ /* 0x000fea0003800000 */
[----:B-----5:R-:W-:-:S04]  /*43e0*/  LOP3.LUT R80, R80, R81, RZ, 0x3c, !PT ;  /* 0x0000005150507212 */ /* 0x020fc800078e3cff */
[----:B------:R-:W-:-:S13]  /*43f0*/  ISETP.GT.AND P1, PT, R80, -0x1, PT ;  /* 0xffffffff5000780c */ /* 0x000fda0003f24270 */
[----:B------:R-:W-:Y:S05]  /*4400*/  @P1 BRA `(.L_x_2003) ;  /* 0xfffffffc00e81947 */ /* 0x000fea000383ffff */
.L_x_2002:
[----:B------:R-:W-:Y:S05]  /*4410*/  WARPSYNC.ALL ;  /* 0x0000000000007948 */ /* 0x000fea0003800000 */
[----:B------:R-:W-:Y:S06]  /*4420*/  BAR.SYNC.DEFER_BLOCKING 0x0 ;  /* 0x0000000000007b1d */ /* 0x000fec0000010000 */
.L_x_2001:
[----:B------:R-:W-:Y:S01]  /*4430*/  ISETP.GT.U32.AND P1, PT, R24, 0x7f, PT ;  /* 0x0000007f1800780c */ /* 0x000fe20003f24070 */
[----:B------:R-:W2:Y:S01]  /*4440*/  S2UR UR7, SR_CgaCtaId ;  /* 0x00000000000779c3 */ /* 0x000ea20000008800 */
[----:B------:R-:W-:Y:S01]  /*4450*/  UMOV UR5, 0x400 ;  /* 0x0000040000057882 */ /* 0x000fe20000000000 */
[----:B------:R-:W-:-:S10]  /*4460*/  ULDC.64 UR12, c[0x0][0x210] ;  /* 0x00008400000c7ab9 */ /* 0x000fd40000000a00 */
[----:B-1----:R-:W1:Y:S01]  /*4470*/  @!P1 LDC R81, c[0x0][0x10] ;  /* 0x00000400ff519b82 */ /* 0x002e620000000800 */
[----:B------:R-:W-:-:S07]  /*4480*/  @!P1 LOP3.LUT R83, R24, 0x1f, RZ, 0xc0, !PT ;  /* 0x0000001f18539812 */ /* 0x000fce00078ec0ff */
[----:B------:R-:W3:Y:S01]  /*4490*/  @!P1 LDC.64 R70, c[0x0][0x260] ;  /* 0x00009800ff469b82 */ /* 0x000ee20000000a00 */
[----:B-1----:R-:W-:Y:S01]  /*44a0*/  @!P1 IMAD R80, R81, UR4, R26 ;  /* 0x0000000451509c24 */ /* 0x002fe2000f8e021a */
[----:B------:R-:W-:-:S04]  /*44b0*/  @!P1 LOP3.LUT R81, R24, 0x7fffffe0, RZ, 0xc0, !PT ;  /* 0x7fffffe018519812 */ /* 0x000fc800078ec0ff */
[----:B------:R-:W-:-:S04]  /*44c0*/  @!P1 LEA R80, R80, R81, 0x7 ;  /* 0x0000005150509211 */ /* 0x000fc800078e38ff */
[----:B------:R-:W-:-:S04]  /*44d0*/  @!P1 IADD3 R80, R80, R83, RZ ;  /* 0x0000005350509210 */ /* 0x000fc80007ffe0ff */
[----:B------:R-:W-:-:S05]  /*44e0*/  @!P1 SHF.L.U32 R81, R80, 0x1, RZ ;  /* 0x0000000150519819 */ /* 0x000fca00000006ff */
[----:B---3--:R-:W-:-:S06]  /*44f0*/  @!P1 IMAD.WIDE.U32 R70, R81, 0x4, R70 ;  /* 0x0000000451469825 */ /* 0x008fcc00078e0046 */
[----:B------:R-:W3:Y:S01]  /*4500*/  @!P1 LDG.E.64 R70, desc[UR8][R70.64] ;  /* 0x0000000846469981 */ /* 0x000ee2000c1e1b00 */
[----:B------:R-:W-:Y:S01]  /*4510*/  CS2R R80, SRZ ;  /* 0x0000000000507805 */ /* 0x000fe2000001ff00 */
[----:B------:R-:W-:Y:S02]  /*4520*/  UIADD3 UR5, UR5, 0x3480, URZ ;  /* 0x0000348005057890 */ /* 0x000fe4000fffe03f */
[----:B------:R-:W-:Y:S02]  /*4530*/  ULOP3.LUT UR4, UR4, 0x1, URZ, 0x3c, !UPT ;  /* 0x0000000104047892 */ /* 0x000fe4000f8e3c3f */
[----:B--2---:R-:W-:Y:S01]  /*4540*/  ULEA UR5, UR7, UR5, 0x18 ;  /* 0x0000000507057291 */ /* 0x004fe2000f8ec03f */
[----:B---3--:R-:W-:Y:S01]  /*4550*/  @!P1 FADD.FTZ R81, RZ, R70 ;  /* 0x00000046ff519221 */ /* 0x008fe20000010000 */
[----:B------:R-:W-:Y:S01]  /*4560*/  @!P1 FADD.FTZ R80, RZ, R71 ;  /* 0x00000047ff509221 */ /* 0x000fe20000010000 */
[----:B------:R-:W-:-:S03]  /*4570*/  LOP3.LUT P1, RZ, R24, 0xffffff9f, RZ, 0xc0, !PT ;  /* 0xffffff9f18ff7812 */ /* 0x000fc6000782c0ff */
[----:B------:R-:W1:Y:S04]  /*4580*/  SHFL.BFLY PT, R82, R81, 0x10, 0x1f ;  /* 0x0e001f0051527f89 */ /* 0x000e6800000e0000 */
[----:B------:R-:W2:Y:S01]  /*4590*/  SHFL.BFLY PT, R83, R80, 0x10, 0x1f ;  /* 0x0e001f0050537f89 */ /* 0x000ea200000e0000 */
[----:B-1----:R-:W-:Y:S01]  /*45a0*/  FADD.FTZ R82, R82, R81 ;  /* 0x0000005152527221 */ /* 0x002fe20000010000 */
[----:B--2---:R-:W-:-:S04]  /*45b0*/  FADD.FTZ R83, R83, R80 ;  /* 0x0000005053537221 */ /* 0x004fc80000010000 */
[----:B0-----:R-:W0:Y:S04]  /*45c0*/  SHFL.BFLY PT, R85, R82, 0x8, 0x1f ;  /* 0x0d001f0052557f89 */ /* 0x001e2800000e0000 */
        /* <DEDUP_REMOVED lines=9> */
[----:B------:R-:W-:Y:S01]  /*4660*/  MOV R100, R128 ;  /* 0x0000008000647202 */ /* 0x000fe20000000f00 */
[----:B------:R-:W1:Y:S01]  /*4670*/  SHFL.BFLY PT, R80, R71, 0x2, 0x1f ;  /* 0x0c401f0047507f89 */ /* 0x000e6200000e0000 */
[----:B------:R-:W-:Y:S01]  /*4680*/  LOP3.LUT R84, R84, 0xc, RZ, 0xc0, !PT ;  /* 0x0000000c54547812 */ /* 0x000fe200078ec0ff */
[----:B0-----:R-:W-:Y:S01]  /*4690*/  FADD.FTZ R81, R70, R81 ;  /* 0x0000005146517221 */ /* 0x001fe20000010000 */
[----:B------:R-:W-:Y:S01]  /*46a0*/  @!P1 SHF.R.U32.HI R70, RZ, 0x2, R24 ;  /* 0x00000002ff469819 */ /* 0x000fe20000011618 */
[----:B-1----:R-:W-:-:S03]  /*46b0*/  FADD.FTZ R80, R71, R80 ;  /* 0x0000005047507221 */ /* 0x002fc60000010000 */
[----:B------:R-:W0:Y:S04]  /*46c0*/  SHFL.BFLY PT, R82, R81, 0x1, 0x1f ;  /* 0x0c201f0051527f89 */ /* 0x000e2800000e0000 */
[----:B------:R-:W1:Y:S01]  /*46d0*/  SHFL.BFLY PT, R83, R80, 0x1, 0x1f ;  /* 0x0c201f0050537f89 */ /* 0x000e6200000e0000 */
[----:B0-----:R-:W-:Y:S01]  /*46e0*/  FADD.FTZ R82, R81, R82 ;  /* 0x0000005251527221 */ /* 0x001fe20000010000 */
[----:B-1----:R-:W-:Y:S01]  /*46f0*/  FADD.FTZ R71, R80, R83 ;  /* 0x0000005350477221 */ /* 0x002fe20000010000 */
[----:B------:R-:W-:Y:S02]  /*4700*/  IADD3 R80, -R84, R69, RZ ;  /* 0x0000004554507210 */ /* 0x000fe40007ffe1ff */
[----:B------:R-:W-:Y:S01]  /*4710*/  @!P1 LOP3.LUT R69, R70, 0x3ffffff8, RZ, 0xc0, !PT ;  /* 0x3ffffff846459812 */ /* 0x000fe200078ec0ff */
[----:B------:R-:W-:Y:S01]  /*4720*/  @!P1 FMUL.FTZ R71, R71, 1.2207031431898940355e-05 ;  /* 0x374ccccd47479820 */ /* 0x000fe20000410000 */
[----:B------:R-:W-:Y:S01]  /*4730*/  @!P1 FMUL.FTZ R70, R82, 1.2207031431898940355e-05 ;  /* 0x374ccccd52469820 */ /* 0x000fe20000410000 */
[----:B------:R-:W-:-:S04]  /*4740*/  LEA R80, R80, UR5, 0x3 ;  /* 0x0000000550507c11 */ /* 0x000fc8000f8e18ff */
[----:B------:R-:W-:Y:S01]  /*4750*/  @!P1 STS.64 [R69+UR5], R70 ;  /* 0x0000004645009988 */ /* 0x000fe20008000a05 */
[----:B------:R-:W-:Y:S06]  /*4760*/  BAR.SYNC.DEFER_BLOCKING 0x0 ;  /* 0x0000000000007b1d */ /* 0x000fec0000010000 */
[----:B------:R-:W0:Y:S02]  /*4770*/  LDS.64 R80, [R80] ;  /* 0x0000000050507984 */ /* 0x000e240000000a00 */
[C-C-:B0-----:R-:W-:Y:S01]  /*4780*/  FFMA.FTZ R87, R5.reuse, R28, -R80.reuse ;  /* 0x0000001c05577223 */ /* 0x141fe20000010850 */
[--C-:B------:R-:W-:Y:S01]  /*4790*/  FFMA.FTZ R52, R5, R52, -R80.reuse ;  /* 0x0000003405347223 */ /* 0x100fe20000010850 */
[--C-:B------:R-:W-:Y:S01]  /*47a0*/  FFMA.FTZ R28, R101, R49, -R80.reuse ;  /* 0x00000031651c7223 */ /* 0x100fe20000010850 */
[C-C-:B------:R-:W-:Y:S01]  /*47b0*/  FFMA.FTZ R115, R5.reuse, R115, -R80.reuse ;  /* 0x0000007305737223 */ /* 0x140fe20000010850 */
[----:B------:R-:W-:Y:S01]  /*47c0*/  FFMA.FTZ R83, R5, R42, -R80 ;  /* 0x0000002a05537223 */ /* 0x000fe20000010850 */
[-C--:B------:R-:W-:Y:S01]  /*47d0*/  FFMA.FTZ R3, R3, -R81.reuse, R52 ;  /* 0x8000005103037223 */ /* 0x080fe20000010034 */
[----:B------:R-:W-:Y:S01]  /*47e0*/  FFMA.FTZ R67, R67, -R81, R28 ;  /* 0x8000005143437223 */ /* 0x000fe2000001001c */
[--C-:B------:R-:W-:Y:S01]  /*47f0*/  FFMA.FTZ R85, R5, R36, -R80.reuse ;  /* 0x0000002405557223 */ /* 0x100fe20000010850 */
[--C-:B------:R-:W-:Y:S01]  /*4800*/  FFMA.FTZ R36, R65, R47, -R80.reuse ;  /* 0x0000002f41247223 */ /* 0x100fe20000010850 */
[--C-:B------:R-:W-:Y:S01]  /*4810*/  FFMA.FTZ R42, R61, R45, -R80.reuse ;  /* 0x0000002d3d2a7223 */ /* 0x100fe20000010850 */
[--C-:B------:R-:W-:Y:S01]  /*4820*/  FFMA.FTZ R43, R101, R43, -R80.reuse ;  /* 0x0000002b652b7223 */ /* 0x100fe20000010850 */
[----:B------:R-:W-:Y:S01]  /*4830*/  FFMA.FTZ R115, R30, -R81, R115 ;  /* 0x800000511e737223 */ /* 0x000fe20000010073 */
[C---:B------:R-:W-:Y:S01]  /*4840*/  FMUL.FTZ R3, R102.reuse, R3 ;  /* 0x0000000366037220 */ /* 0x040fe20000410000 */
[----:B------:R-:W-:Y:S01]  /*4850*/  FMUL.FTZ R30, R102, R67 ;  /* 0x00000043661e7220 */ /* 0x000fe20000410000 */
[----:B------:R-:W-:Y:S01]  /*4860*/  FFMA.FTZ R107, R61, R107, -R80 ;  /* 0x0000006b3d6b7223 */ /* 0x000fe20000010850 */
[-C--:B------:R-:W-:Y:S01]  /*4870*/  FFMA.FTZ R63, R63, -R81.reuse, R36 ;  /* 0x800000513f3f7223 */ /* 0x080fe20000010024 */
[----:B------:R-:W-:Y:S01]  /*4880*/  FFMA.FTZ R59, R59, -R81, R42 ;  /* 0x800000513b3b7223 */ /* 0x000fe2000001002a */
[C-C-:B------:R-:W-:Y:S01]  /*4890*/  FFMA.FTZ R29, R65.reuse, R29, -R80.reuse ;  /* 0x0000001d411d7223 */ /* 0x140fe20000010850 */
[-C--:B------:R-:W-:Y:S01]  /*48a0*/  FFMA.FTZ R83, R68, -R81.reuse, R83 ;  /* 0x8000005144537223 */ /* 0x080fe20000010053 */
[----:B------:R-:W-:Y:S01]  /*48b0*/  FFMA.FTZ R43, R66, -R81, R43 ;  /* 0x80000051422b7223 */ /* 0x000fe2000001002b */
[----:B------:R-:W-:Y:S01]  /*48c0*/  IADD3 R28, P1, R14, UR12, RZ ;  /* 0x0000000c0e1c7c10 */ /* 0x000fe2000ff3e0ff */
[--C-:B------:R-:W-:Y:S01]  /*48d0*/  FFMA.FTZ R41, R65, R41, -R80.reuse ;  /* 0x0000002941297223 */ /* 0x100fe20000010850 */
[--C-:B------:R-:W-:Y:S01]  /*48e0*/  FFMA.FTZ R39, R61, R39, -R80.reuse ;  /* 0x000000273d277223 */ /* 0x100fe20000010850 */
[----:B------:R-:W-:Y:S01]  /*48f0*/  FFMA.FTZ R107, R32, -R81, R107 ;  /* 0x80000051206b7223 */ /* 0x000fe2000001006b */
[----:B------:R-:W-:Y:S01]  /*4900*/  F2FP.F16.F32.PACK_AB R3, R30, R3 ;  /* 0x000000031e03723e */ /* 0x000fe200000000ff */
[C-C-:B------:R-:W-:Y:S01]  /*4910*/  FFMA.FTZ R105, R5.reuse, R105, -R80.reuse ;  /* 0x0000006905697223 */ /* 0x140fe20000010850 */
[C-C-:B------:R-:W-:Y:S01]  /*4920*/  FFMA.FTZ R123, R5.reuse, R123, -R80.reuse ;  /* 0x0000007b057b7223 */ /* 0x140fe20000010850 */
[--C-:B------:R-:W-:Y:S01]  /*4930*/  FFMA.FTZ R129, R5, R129, -R80.reuse ;  /* 0x0000008105817223 */ /* 0x100fe20000010850 */
[--C-:B------:R-:W-:Y:S01]  /*4940*/  FFMA.FTZ R37, R101, R37, -R80.reuse ;  /* 0x0000002565257223 */ /* 0x100fe20000010850 */
[C---:B------:R-:W-:Y:S01]  /*4950*/  FMUL.FTZ R63, R102.reuse, R63 ;  /* 0x0000003f663f7220 */ /* 0x040fe20000410000 */
[----:B------:R-:W-:Y:S01]  /*4960*/  FMUL.FTZ R32, R102, R59 ;  /* 0x0000003b66207220 */ /* 0x000fe20000410000 */
[----:B------:R-:W-:Y:S01]  /*4970*/  FFMA.FTZ R5, R46, -R81, R29 ;  /* 0x800000512e057223 */ /* 0x000fe2000001001d */
[C---:B------:R-:W-:Y:S01]  /*4980*/  FMUL.FTZ R83, R102.reuse, R83 ;  /* 0x0000005366537220 */ /* 0x040fe20000410000 */
[----:B------:R-:W-:Y:S01]  /*4990*/  FMUL.FTZ R14, R102, R43 ;  /* 0x0000002b660e7220 */ /* 0x000fe20000410000 */
[----:B------:R-:W-:Y:S01]  /*49a0*/  IADD3.X R29, R13, UR13, RZ, P1, !PT ;  /* 0x0000000d0d1d7c10 */ /* 0x000fe20008ffe4ff */
[-C--:B------:R-:W-:Y:S01]  /*49b0*/  FFMA.FTZ R41, R64, -R81.reuse, R41 ;  /* 0x8000005140297223 */ /* 0x080fe20000010029 */
[-C--:B------:R-:W-:Y:S01]  /*49c0*/  FFMA.FTZ R39, R62, -R81.reuse, R39 ;  /* 0x800000513e277223 */ /* 0x080fe20000010027 */
[----:B------:R-:W-:Y:S01]  /*49d0*/  PRMT R13, R3, 0x7632, R13 ;  /* 0x00007632030d7816 */ /* 0x000fe2000000000d */
[-C--:B------:R-:W-:Y:S01]  /*49e0*/  FFMA.FTZ R85, R60, -R81.reuse, R85 ;  /* 0x800000513c557223 */ /* 0x080fe20000010055 */
[----:B------:R-:W-:Y:S01]  /*49f0*/  FFMA.FTZ R37, R58, -R81, R37 ;  /* 0x800000513a257223 */ /* 0x000fe20000010025 */
[----:B------:R-:W-:Y:S01]  /*4a00*/  F2FP.F16.F32.PACK_AB R63, R32, R63 ;  /* 0x0000003f203f723e */ /* 0x000fe200000000ff */
[--C-:B------:R-:W-:Y:S01]  /*4a10*/  FFMA.FTZ R35, R65, R35, -R80.reuse ;  /* 0x0000002341237223 */ /* 0x100fe20000010850 */
[----:B------:R-:W-:Y:S01]  /*4a20*/  IADD3 R12, P1, R12, UR12, RZ ;  /* 0x0000000c0c0c7c10 */ /* 0x000fe2000ff3e0ff */
[--C-:B------:R-:W-:Y:S01]  /*4a30*/  FFMA.FTZ R33, R61, R33, -R80.reuse ;  /* 0x000000213d217223 */ /* 0x100fe20000010850 */
[----:B------:R-:W-:Y:S01]  /*4a40*/  F2FP.F16.F32.PACK_AB R83, R14, R83 ;  /* 0x000000530e53723e */ /* 0x000fe200000000ff */
[--C-:B------:R-:W-:Y:S01]  /*4a50*/  FFMA.FTZ R31, R101, R31, -R80.reuse ;  /* 0x0000001f651f7223 */ /* 0x100fe20000010850 */
[C---:B------:R-:W-:Y:S01]  /*4a60*/  FMUL.FTZ R41, R102.reuse, R41 ;  /* 0x0000002966297220 */ /* 0x040fe20000410000 */
[C---:B------:R-:W-:Y:S01]  /*4a70*/  FMUL.FTZ R30, R102.reuse, R39 ;  /* 0x00000027661e7220 */ /* 0x040fe20000410000 */
[C---:B------:R-:W-:Y:S01]  /*4a80*/  FMUL.FTZ R85, R102.reuse, R85 ;  /* 0x0000005566557220 */ /* 0x040fe20000410000 */
[----:B------:R-:W-:Y:S01]  /*4a90*/  FMUL.FTZ R32, R102, R37 ;  /* 0x0000002566207220 */ /* 0x000fe20000410000 */
[----:B------:R0:W-:Y:S01]  /*4aa0*/  STG.E.U16 desc[UR8][R28.64+0x2], R13 ;  /* 0x0000020d1c007986 */ /* 0x0001e2000c101508 */
[----:B------:R-:W-:Y:S01]  /*4ab0*/  FFMA.FTZ R109, R65, R109, -R80 ;  /* 0x0000006d416d7223 */ /* 0x000fe20000010850 */
[----:B------:R-:W-:Y:S01]  /*4ac0*/  PRMT R14, R63, 0x7632, R14 ;  /* 0x000076323f0e7816 */ /* 0x000fe2000000000e */
[-C--:B------:R-:W-:Y:S01]  /*4ad0*/  FFMA.FTZ R35, R56, -R81.reuse, R35 ;  /* 0x8000005138237223 */ /* 0x080fe20000010023 */
[-C--:B------:R-:W-:Y:S01]  /*4ae0*/  FFMA.FTZ R33, R54, -R81.reuse, R33 ;  /* 0x8000005136217223 */ /* 0x080fe20000010021 */
[-C--:B------:R-:W-:Y:S01]  /*4af0*/  FFMA.FTZ R87, R50, -R81.reuse, R87 ;  /* 0x8000005132577223 */ /* 0x080fe20000010057 */
[----:B------:R-:W-:Y:S01]  /*4b00*/  FFMA.FTZ R31, R48, -R81, R31 ;  /* 0x80000051301f7223 */ /* 0x000fe2000001001f */
[--C-:B------:R-:W-:Y:S01]  /*4b10*/  FFMA.FTZ R27, R61, R27, -R80.reuse ;  /* 0x0000001b3d1b7223 */ /* 0x100fe20000010850 */
[----:B------:R-:W-:Y:S01]  /*4b20*/  F2FP.F16.F32.PACK_AB R41, R30, R41 ;  /* 0x000000291e29723e */ /* 0x000fe200000000ff */
[----:B------:R-:W-:Y:S01]  /*4b30*/  FFMA.FTZ R109, R34, -R81, R109 ;  /* 0x80000051226d7223 */ /* 0x000fe2000001006d */
[----:B------:R-:W-:Y:S01]  /*4b40*/  F2FP.F16.F32.PACK_AB R85, R32, R85 ;  /* 0x000000552055723e */ /* 0x000fe200000000ff */
[--C-:B------:R-:W-:Y:S01]  /*4b50*/  FFMA.FTZ R103, R101, R103, -R80.reuse ;  /* 0x0000006765677223 */ /* 0x100fe20000010850 */
[----:B0-----:R-:W-:Y:S01]  /*4b60*/  IADD3.X R13, R11, UR13, RZ, P1, !PT ;  /* 0x0000000d0b0d7c10 */ /* 0x001fe20008ffe4ff */
[C---:B------:R-:W-:Y:S01]  /*4b70*/  FMUL.FTZ R35, R102.reuse, R35 ;  /* 0x0000002366237220 */ /* 0x040fe20000410000 */
[----:B------:R-:W-:Y:S01]  /*4b80*/  PRMT R11, R83, 0x7632, R11 ;  /* 0x00007632530b7816 */ /* 0x000fe2000000000b */
[----:B------:R-:W-:Y:S01]  /*4b90*/  FMUL.FTZ R34, R102, R33 ;  /* 0x0000002166227220 */ /* 0x000fe20000410000 */
[----:B------:R-:W-:Y:S01]  /*4ba0*/  IADD3 R10, P1, R10, UR12, RZ ;  /* 0x0000000c0a0a7c10 */ /* 0x000fe2000ff3e0ff */
[----:B------:R0:W-:Y:S01]  /*4bb0*/  STG.E.U16 desc[UR8][R28.64], R3 ;  /* 0x000000031c007986 */ /* 0x0001e2000c101508 */
[C---:B------:R-:W-:Y:S01]  /*4bc0*/  FMUL.FTZ R87, R102.reuse, R87 ;  /* 0x0000005766577220 */ /* 0x040fe20000410000 */
[----:B------:R-:W-:Y:S01]  /*4bd0*/  FMUL.FTZ R36, R102, R31 ;  /* 0x0000001f66247220 */ /* 0x000fe20000410000 */
[-C--:B------:R-:W-:Y:S01]  /*4be0*/  FFMA.FTZ R27, R44, -R81.reuse, R27 ;  /* 0x800000512c1b7223 */ /* 0x080fe2000001001b */
[----:B------:R-:W-:Y:S01]  /*4bf0*/  STG.E.U16 desc[UR8][R28.64+0x4], R63 ;  /* 0x0000043f1c007986 */ /* 0x000fe2000c101508 */
[-C--:B------:R-:W-:Y:S01]  /*4c00*/  FFMA.FTZ R105, R40, -R81.reuse, R105 ;  /* 0x8000005128697223 */ /* 0x080fe20000010069 */
[----:B------:R-:W-:Y:S01]  /*4c10*/  FFMA.FTZ R103, R38, -R81, R103 ;  /* 0x8000005126677223 */ /* 0x000fe20000010067 */
[----:B------:R-:W-:Y:S01]  /*4c20*/  F2FP.F16.F32.PACK_AB R35, R34, R35 ;  /* 0x000000232223723e */ /* 0x000fe200000000ff */
[----:B------:R-:W-:Y:S01]  /*4c30*/  STG.E.U16 desc[UR8][R28.64+0x6], R14 ;  /* 0x0000060e1c007986 */ /* 0x000fe2000c101508 */
[--C-:B------:R-:W-:Y:S01]  /*4c40*/  FFMA.FTZ R113, R101, R113, -R80.reuse ;  /* 0x0000007165717223 */ /* 0x100fe20000010850 */
[--C-:B------:R-:W-:Y:S01]  /*4c50*/  FFMA.FTZ R111, R65, R111, -R80.reuse ;  /* 0x0000006f416f7223 */ /* 0x100fe20000010850 */
[--C-:B------:R-:W-:Y:S01]  /*4c60*/  FFMA.FTZ R117, R61, R117, -R80.reuse ;  /* 0x000000753d757223 */ /* 0x100fe20000010850 */
[----:B------:R1:W-:Y:S01]  /*4c70*/  STG.E.U16 desc[UR8][R12.64+0x2], R11 ;  /* 0x0000020b0c007986 */ /* 0x0003e2000c101508 */
[----:B0-----:R-:W-:Y:S01]  /*4c80*/  PRMT R3, R41, 0x7632, R3 ;  /* 0x0000763229037816 */ /* 0x001fe20000000003 */
[C---:B------:R-:W-:Y:S01]  /*4c90*/  FMUL.FTZ R5, R102.reuse, R5 ;  /* 0x0000000566057220 */ /* 0x040fe20000410000 */
[----:B------:R-:W-:Y:S01]  /*4ca0*/  FMUL.FTZ R38, R102, R27 ;  /* 0x0000001b66267220 */ /* 0x000fe20000410000 */
[----:B------:R-:W-:Y:S01]  /*4cb0*/  F2FP.F16.F32.PACK_AB R87, R36, R87 ;  /* 0x000000572457723e */ /* 0x000fe200000000ff */
[----:B------:R-:W-:Y:S01]  /*4cc0*/  STG.E.U16 desc[UR8][R12.64], R83 ;  /* 0x000000530c007986 */ /* 0x000fe2000c101508 */
[C---:B------:R-:W-:Y:S01]  /*4cd0*/  FMUL.FTZ R105, R102.reuse, R105 ;  /* 0x0000006966697220 */ /* 0x040fe20000410000 */
[C---:B------:R-:W-:Y:S01]  /*4ce0*/  FMUL.FTZ R40, R102.reuse, R103 ;  /* 0x0000006766287220 */ /* 0x040fe20000410000 */
[C---:B------:R-:W-:Y:S01]  /*4cf0*/  FMUL.FTZ R109, R102.reuse, R109 ;  /* 0x0000006d666d7220 */ /* 0x040fe20000410000 */
[----:B------:R-:W-:Y:S01]  /*4d00*/  STG.E.U16 desc[UR8][R12.64+0x4], R41 ;  /* 0x000004290c007986 */ /* 0x000fe2000c101508 */
[----:B------:R-:W-:Y:S01]  /*4d10*/  FMUL.FTZ R42, R102, R107 ;  /* 0x0000006b662a7220 */ /* 0x000fe20000410000 */
[-C--:B------:R-:W-:Y:S01]  /*4d20*/  FFMA.FTZ R113, R108, -R81.reuse, R113 ;  /* 0x800000516c717223 */ /* 0x080fe20000010071 */
[----:B-1----:R-:W-:Y:S01]  /*4d30*/  IADD3.X R11, R9, UR13, RZ, P1, !PT ;  /* 0x0000000d090b7c10 */ /* 0x002fe20008ffe4ff */
[----:B------:R0:W-:Y:S01]  /*4d40*/  STG.E.U16 desc[UR8][R12.64+0x6], R3 ;  /* 0x000006030c007986 */ /* 0x0001e2000c101508 */
[----:B------:R-:W-:Y:S01]  /*4d50*/  PRMT R9, R85, 0x7632, R9 ;  /* 0x0000763255097816 */ /* 0x000fe20000000009 */
[-C--:B------:R-:W-:Y:S01]  /*4d60*/  FFMA.FTZ R111, R106, -R81.reuse, R111 ;  /* 0x800000516a6f7223 */ /* 0x080fe2000001006f */
[----:B------:R-:W-:Y:S01]  /*4d70*/  IADD3 R8, P1, R8, UR12, RZ ;  /* 0x0000000c08087c10 */ /* 0x000fe2000ff3e0ff */
[----:B------:R-:W-:Y:S01]  /*4d80*/  FFMA.FTZ R117, R104, -R81, R117 ;  /* 0x8000005168757223 */ /* 0x000fe20000010075 */
[----:B------:R-:W-:Y:S01]  /*4d90*/  F2FP.F16.F32.PACK_AB R5, R38, R5 ;  /* 0x000000052605723e */ /* 0x000fe200000000ff */
[----:B------:R1:W-:Y:S01]  /*4da0*/  STG.E.U16 desc[UR8][R10.64+0x2], R9 ;  /* 0x000002090a007986 */ /* 0x0003e2000c101508 */
[--C-:B------:R-:W-:Y:S01]  /*4db0*/  FFMA.FTZ R121, R101, R121, -R80.reuse ;  /* 0x0000007965797223 */ /* 0x100fe20000010850 */
[--C-:B------:R-:W-:Y:S01]  /*4dc0*/  FFMA.FTZ R119, R65, R119, -R80.reuse ;  /* 0x0000007741777223 */ /* 0x100fe20000010850 */
[--C-:B------:R-:W-:Y:S01]  /*4dd0*/  FFMA.FTZ R125, R61, R125, -R80.reuse ;  /* 0x0000007d3d7d7223 */ /* 0x100fe20000010850 */
[----:B------:R-:W-:Y:S01]  /*4de0*/  F2FP.F16.F32.PACK_AB R105, R40, R105 ;  /* 0x000000692869723e */ /* 0x000fe200000000ff */
[C---:B------:R-:W-:Y:S01]  /*4df0*/  FMUL.FTZ R115, R102.reuse, R115 ;  /* 0x0000007366737220 */ /* 0x040fe20000410000 */
[----:B0-----:R-:W-:Y:S01]  /*4e00*/  PRMT R13, R35, 0x7632, R13 ;  /* 0x00007632230d7816 */ /* 0x001fe2000000000d */
[----:B------:R-:W-:Y:S01]  /*4e10*/  FMUL.FTZ R44, R102, R113 ;  /* 0x00000071662c7220 */ /* 0x000fe20000410000 */
[----:B------:R-:W-:Y:S01]  /*4e20*/  F2FP.F16.F32.PACK_AB R109, R42, R109 ;  /* 0x0000006d2a6d723e */ /* 0x000fe200000000ff */
[C---:B------:R-:W-:Y:S01]  /*4e30*/  FMUL.FTZ R111, R102.reuse, R111 ;  /* 0x0000006f666f7220 */ /* 0x040fe20000410000 */
[----:B------:R-:W-:Y:S01]  /*4e40*/  FMUL.FTZ R46, R102, R117 ;  /* 0x00000075662e7220 */ /* 0x000fe20000410000 */
[----:B------:R-:W-:Y:S01]  /*4e50*/  STG.E.U16 desc[UR8][R10.64], R85 ;  /* 0x000000550a007986 */ /* 0x000fe2000c101508 */
[----:B-1----:R-:W-:Y:S01]  /*4e60*/  IADD3.X R9, R7, UR13, RZ, P1, !PT ;  /* 0x0000000d07097c10 */ /* 0x002fe20008ffe4ff */
[-C--:B------:R-:W-:Y:S01]  /*4e70*/  FFMA.FTZ R123, R112, -R81.reuse, R123 ;  /* 0x80000051707b7223 */ /* 0x080fe2000001007b */
[----:B------:R-:W-:Y:S01]  /*4e80*/  PRMT R7, R87, 0x7632, R7 ;  /* 0x0000763257077816 */ /* 0x000fe20000000007 */
[----:B------:R-:W-:Y:S01]  /*4e90*/  STG.E.U16 desc[UR8][R10.64+0x4], R35 ;  /* 0x000004230a007986 */ /* 0x000fe2000c101508 */
[----:B------:R-:W-:Y:S01]  /*4ea0*/  IADD3 R6, P1, R6, UR12, RZ ;  /* 0x0000000c06067c10 */ /* 0x000fe2000ff3e0ff */
[-C--:B------:R-:W-:Y:S01]  /*4eb0*/  FFMA.FTZ R121, R110, -R81.reuse, R121 ;  /* 0x800000516e797223 */ /* 0x080fe20000010079 */
[-C--:B------:R-:W-:Y:S01]  /*4ec0*/  FFMA.FTZ R119, R118, -R81.reuse, R119 ;  /* 0x8000005176777223 */ /* 0x080fe20000010077 */
[----:B------:R-:W-:Y:S01]  /*4ed0*/  STG.E.U16 desc[UR8][R10.64+0x6], R13 ;  /* 0x0000060d0a007986 */ /* 0x000fe2000c101508 */
[----:B------:R-:W-:Y:S01]  /*4ee0*/  FFMA.FTZ R125, R116, -R81, R125 ;  /* 0x80000051747d7223 */ /* 0x000fe2000001007d */
[----:B------:R-:W-:Y:S01]  /*4ef0*/  PRMT R3, R5, 0x7632, R3 ;  /* 0x0000763205037816 */ /* 0x000fe20000000003 */
[--C-:B------:R-:W-:Y:S01]  /*4f00*/  FFMA.FTZ R101, R101, R127, -R80.reuse ;  /* 0x0000007f65657223 */ /* 0x100fe20000010850 */
[----:B------:R0:W-:Y:S01]  /*4f10*/  STG.E.U16 desc[UR8][R8.64+0x2], R7 ;  /* 0x0000020708007986 */ /* 0x0001e2000c101508 */
[--C-:B------:R-:W-:Y:S01]  /*4f20*/  FFMA.FTZ R65, R65, R133, -R80.reuse ;  /* 0x0000008541417223 */ /* 0x100fe20000010850 */
[----:B------:R-:W-:Y:S01]  /*4f30*/  FFMA.FTZ R61, R61, R131, -R80 ;  /* 0x000000833d3d7223 */ /* 0x000fe20000010850 */
[----:B------:R-:W-:Y:S01]  /*4f40*/  F2FP.F16.F32.PACK_AB R115, R44, R115 ;  /* 0x000000732c73723e */ /* 0x000fe200000000ff */
[----:B------:R1:W-:Y:S01]  /*4f50*/  STG.E.U16 desc[UR8][R8.64+0x4], R5 ;  /* 0x0000040508007986 */ /* 0x0003e2000c101508 */
[----:B------:R-:W-:Y:S01]  /*4f60*/  F2FP.F16.F32.PACK_AB R111, R46, R111 ;  /* 0x0000006f2e6f723e */ /* 0x000fe200000000ff */
[C---:B------:R-:W-:Y:S01]  /*4f70*/  FMUL.FTZ R123, R102.reuse, R123 ;  /* 0x0000007b667b7220 */ /* 0x040fe20000410000 */
[C---:B------:R-:W-:Y:S01]  /*4f80*/  FMUL.FTZ R48, R102.reuse, R121 ;  /* 0x0000007966307220 */ /* 0x040fe20000410000 */
[C---:B------:R-:W-:Y:S01]  /*4f90*/  FMUL.FTZ R119, R102.reuse, R119 ;  /* 0x0000007766777220 */ /* 0x040fe20000410000 */
[----:B------:R-:W-:Y:S01]  /*4fa0*/  FMUL.FTZ R50, R102, R125 ;  /* 0x0000007d66327220 */ /* 0x000fe20000410000 */
[-C--:B------:R-:W-:Y:S01]  /*4fb0*/  FFMA.FTZ R129, R114, -R81.reuse, R129 ;  /* 0x8000005172817223 */ /* 0x080fe20000010081 */
[-C--:B------:R-:W-:Y:S01]  /*4fc0*/  FFMA.FTZ R101, R120, -R81.reuse, R101 ;  /* 0x8000005178657223 */ /* 0x080fe20000010065 */
[----:B0-----:R-:W-:Y:S01]  /*4fd0*/  IADD3.X R7, R4, UR13, RZ, P1, !PT ;  /* 0x0000000d04077c10 */ /* 0x001fe20008ffe4ff */
[-C--:B------:R-:W-:Y:S01]  /*4fe0*/  FFMA.FTZ R65, R124, -R81.reuse, R65 ;  /* 0x800000517c417223 */ /* 0x080fe20000010041 */
[----:B------:R-:W-:Y:S01]  /*4ff0*/  PRMT R4, R105, 0x7632, R4 ;  /* 0x0000763269047816 */ /* 0x000fe20000000004 */
[----:B------:R-:W-:Y:S01]  /*5000*/  STG.E.U16 desc[UR8][R8.64], R87 ;  /* 0x0000005708007986 */ /* 0x000fe2000c101508 */
[----:B-1----:R-:W-:Y:S01]  /*5010*/  PRMT R5, R109, 0x7632, R5 ;  /* 0x000076326d057816 */ /* 0x002fe20000000005 */
[----:B------:R-:W-:Y:S01]  /*5020*/  FFMA.FTZ R61, R122, -R81, R61 ;  /* 0x800000517a3d7223 */ /* 0x000fe2000001003d */
[----:B------:R-:W-:Y:S01]  /*5030*/  IADD3 R2, P1, R2, UR12, RZ ;  /* 0x0000000c02027c10 */ /* 0x000fe2000ff3e0ff */
[----:B------:R0:W-:Y:S01]  /*5040*/  STG.E.U16 desc[UR8][R8.64+0x6], R3 ;  /* 0x0000060308007986 */ /* 0x0001e2000c101508 */
[C---:B------:R-:W-:Y:S01]  /*5050*/  FMUL.FTZ R129, R102.reuse, R129 ;  /* 0x0000008166817220 */ /* 0x040fe20000410000 */
[C---:B------:R-:W-:Y:S01]  /*5060*/  FMUL.FTZ R52, R102.reuse, R101 ;  /* 0x0000006566347220 */ /* 0x040fe20000410000 */
[----:B------:R-:W-:Y:S01]  /*5070*/  FMUL.FTZ R65, R102, R65 ;  /* 0x0000004166417220 */ /* 0x000fe20000410000 */
[----:B------:R-:W-:Y:S01]  /*5080*/  STG.E.U16 desc[UR8][R6.64], R105 ;  /* 0x0000006906007986 */ /* 0x000fe2000c101508 */
[----:B------:R-:W-:Y:S01]  /*5090*/  F2FP.F16.F32.PACK_AB R123, R48, R123 ;  /* 0x0000007b307b723e */ /* 0x000fe200000000ff */
[----:B------:R-:W-:Y:S01]  /*50a0*/  FMUL.FTZ R102, R102, R61 ;  /* 0x0000003d66667220 */ /* 0x000fe20000410000 */
[----:B------:R-:W-:Y:S01]  /*50b0*/  F2FP.F16.F32.PACK_AB R119, R50, R119 ;  /* 0x000000773277723e */ /* 0x000fe200000000ff */
[----:B------:R1:W-:Y:S01]  /*50c0*/  STG.E.U16 desc[UR8][R6.64+0x2], R4 ;  /* 0x0000020406007986 */ /* 0x0003e2000c101508 */
[----:B------:R-:W-:-:S02]  /*50d0*/  F2FP.F16.F32.PACK_AB R129, R52, R129 ;  /* 0x000000813481723e */ /* 0x000fc400000000ff */
[----:B------:R-:W-:Y:S01]  /*50e0*/  F2FP.F16.F32.PACK_AB R65, R102, R65 ;  /* 0x000000416641723e */ /* 0x000fe200000000ff */
[----:B------:R-:W-:Y:S01]  /*50f0*/  STG.E.U16 desc[UR8][R6.64+0x4], R109 ;  /* 0x0000046d06007986 */ /* 0x000fe2000c101508 */
[----:B0-----:R-:W-:Y:S02]  /*5100*/  IADD3.X R3, R0, UR13, RZ, P1, !PT ;  /* 0x0000000d00037c10 */ /* 0x001fe40008ffe4ff */
[----:B------:R-:W-:Y:S01]  /*5110*/  PRMT R0, R115, 0x7632, R0 ;  /* 0x0000763273007816 */ /* 0x000fe20000000000 */
[----:B------:R0:W-:Y:S01]  /*5120*/  STG.E.U16 desc[UR8][R6.64+0x6], R5 ;  /* 0x0000060506007986 */ /* 0x0001e2000c101508 */
[----:B-1----:R-:W-:-:S03]  /*5130*/  IADD3 R4, P1, R57, UR12, RZ ;  /* 0x0000000c39047c10 */ /* 0x002fc6000ff3e0ff */
[----:B------:R-:W-:Y:S04]  /*5140*/  STG.E.U16 desc[UR8][R2.64], R115 ;  /* 0x0000007302007986 */ /* 0x000fe8000c101508 */
[----:B------:R1:W-:Y:S01]  /*5150*/  STG.E.U16 desc[UR8][R2.64+0x2], R0 ;  /* 0x0000020002007986 */ /* 0x0003e2000c101508 */
[----:B0-----:R-:W-:-:S03]  /*5160*/  PRMT R7, R111, 0x7632, R7 ;  /* 0x000076326f077816 */ /* 0x001fc60000000007 */
[----:B------:R-:W-:Y:S01]  /*5170*/  STG.E.U16 desc[UR8][R2.64+0x4], R111 ;  /* 0x0000046f02007986 */ /* 0x000fe2000c101508 */
[----:B------:R-:W-:Y:S02]  /*5180*/  IADD3.X R5, R55, UR13, RZ, P1, !PT ;  /* 0x0000000d37057c10 */ /* 0x000fe40008ffe4ff */
[----:B------:R-:W-:Y:S01]  /*5190*/  IADD3 R6, P1, R53, UR12, RZ ;  /* 0x0000000c35067c10 */ /* 0x000fe2000ff3e0ff */
[----:B------:R0:W-:Y:S01]  /*51a0*/  STG.E.U16 desc[UR8][R2.64+0x6], R7 ;  /* 0x0000060702007986 */ /* 0x0001e2000c101508 */
[----:B-1----:R-:W-:-:S03]  /*51b0*/  PRMT R0, R119, 0x7632, R0 ;  /* 0x0000763277007816 */ /* 0x002fc60000000000 */
[----:B------:R-:W-:Y:S04]  /*51c0*/  STG.E.U16 desc[UR8][R4.64], R123 ;  /* 0x0000007b04007986 */ /* 0x000fe8000c101508 */
[----:B------:R-:W-:Y:S01]  /*51d0*/  STG.E.U16 desc[UR8][R4.64+0x4], R119 ;  /* 0x0000047704007986 */ /* 0x000fe2000c101508 */
[----:B0-----:R-:W-:-:S03]  /*51e0*/  PRMT R3, R123, 0x7632, R3 ;  /* 0x000076327b037816 */ /* 0x001fc60000000003 */
[----:B------:R-:W-:Y:S01]  /*51f0*/  STG.E.U16 desc[UR8][R4.64+0x6], R0 ;  /* 0x0000060004007986 */ /* 0x000fe2000c101508 */
[----:B------:R-:W-:Y:S02]  /*5200*/  IADD3.X R7, R51, UR13, RZ, P1, !PT ;  /* 0x0000000d33077c10 */ /* 0x000fe40008ffe4ff */
[----:B------:R-:W-:Y:S01]  /*5210*/  PRMT R2, R129, 0x7632, R2 ;  /* 0x0000763281027816 */ /* 0x000fe20000000002 */
[----:B------:R0:W-:Y:S04]  /*5220*/  STG.E.U16 desc[UR8][R4.64+0x2], R3 ;  /* 0x0000020304007986 */ /* 0x0001e8000c101508 */
[----:B------:R1:W-:Y:S04]  /*5230*/  STG.E.U16 desc[UR8][R6.64], R129 ;  /* 0x0000008106007986 */ /* 0x0003e8000c101508 */
[----:B------:R1:W-:Y:S01]  /*5240*/  STG.E.U16 desc[UR8][R6.64+0x2], R2 ;  /* 0x0000020206007986 */ /* 0x0003e2000c101508 */
[----:B0-----:R-:W-:-:S03]  /*5250*/  PRMT R5, R65, 0x7632, R5 ;  /* 0x0000763241057816 */ /* 0x001fc60000000005 */
[----:B------:R1:W-:Y:S04]  /*5260*/  STG.E.U16 desc[UR8][R6.64+0x4], R65 ;  /* 0x0000044106007986 */ /* 0x0003e8000c101508 */
[----:B------:R1:W-:Y:S01]  /*5270*/  STG.E.U16 desc[UR8][R6.64+0x6], R5 ;  /* 0x0000060506007986 */ /* 0x0003e2000c101508 */
[----:B------:R-:W-:Y:S05]  /*5280*/  @!P0 BRA `(.L_x_2004) ;  /* 0xffffffb000a08947 */ /* 0x000fea000383ffff */
.L_x_1992:
[C---:B------:R-:W-:Y:S02]  /*5290*/  SHF.L.U32 R0, R26.reuse, 0x3, RZ ;  /* 0x000000031a007819 */ /* 0x040fe400000006ff */
[----:B01----:R-:W-:Y:S02]  /*52a0*/  LOP3.LUT R2, R26, 0x3, RZ, 0xc0, !PT ;  /* 0x000000031a027812 */ /* 0x003fe400078ec0ff */
        /* <DEDUP_REMOVED lines=67> */
.L_x_2021:
        /* <DEDUP_REMOVED lines=42> */
.L_x_2008:
[----:B------:R-:W-:Y:S05]  /*5980*/  BSYNC B1 ;  /* 0x0000000000017941 */ /* 0x000fea0003800000 */
.L_x_2007:
        /* <DEDUP_REMOVED lines=21> */
.L_x_2011:
        /* <DEDUP_REMOVED lines=55> */
.L_x_2010:
[----:B------:R-:W-:Y:S05]  /*5e50*/  BSYNC B1 ;  /* 0x0000000000017941 */ /* 0x000fea0003800000 */
.L_x_2009:
        /* <DEDUP_REMOVED lines=35> */
.L_x_2013:
[----:B------:R-:W-:Y:S05]  /*6090*/  BSYNC B1 ;  /* 0x0000000000017941 */ /* 0x000fea0003800000 */
.L_x_2012:
        /* <DEDUP_REMOVED lines=15> */
.L_x_2006:
[----:B------:R-:W-:Y:S05]  /*6190*/  BSYNC B0 ;  /* 0x0000000000007941 */ /* 0x000fea0003800000 */
.L_x_2005:
        /* <DEDUP_REMOVED lines=44> */
.L_x_2030:
        /* <DEDUP_REMOVED lines=44> */
.L_x_2040:
[----:B---3--:R-:W-:Y:S01]  /*6720*/  FADD.FTZ R26, R21, R26 ;  /* 0x0000001a151a7221 */ /* 0x008fe20000010000 */
        /* <DEDUP_REMOVED lines=41> */
.L_x_2050:
[----:B---3--:R-:W-:Y:S01]  /*69c0*/  FADD.FTZ R26, R21, R26 ;  /* 0x0000001a151a7221 */ /* 0x008fe20000010000 */
[----:B------:R-:W-:-:S04]  /*69d0*/  @!P1 F2FP.F16.F32.PACK_AB R21, RZ, R31 ;  /* 0x0000001fff15923e */ /* 0x000fc800000000ff */
[----:B------:R-:W-:Y:S01]  /*69e0*/  @!P1 F2FP.F16.F32.PACK_AB R26, RZ, R26 ;  /* 0x0000001aff1a923e */ /* 0x000fe200000000ff */
[----:B------:R2:W-:Y:S03]  /*69f0*/  @!P1 STG.E.U16 desc[UR8][R22.64+0x50], R21 ;  /* 0x0000501516009986 */ /* 0x0005e6000c101508 */
[----:B------:R-:W-:Y:S02]  /*6a00*/  PRMT R27, R26, 0x7610, R27 ;  /* 0x000076101a1b7816 */ /* 0x000fe4000000001b */
[----:B------:R-:W-:-:S03]  /*6a10*/  MOV R26, R14 ;  /* 0x0000000e001a7202 */ /* 0x000fc60000000f00 */
[----:B------:R2:W-:Y:S04]  /*6a20*/  @!P1 STG.E.U16 desc[UR8][R24.64+0x50], R27 ;  /* 0x0000501b18009986 */ /* 0x0005e8000c101508 */
.L_x_2016:
[----:B------:R-:W-:Y:S05]  /*6a30*/  BSYNC B0 ;  /* 0x0000000000007941 */ /* 0x000fea0003800000 */
.L_x_2015:
        /* <DEDUP_REMOVED lines=125> */
[----:B------:R-:W-:Y:S02]  /*7210*/  @!P0 F2FP.F16.F32.PACK_AB R26, RZ, R27 ;  /* 0x0000001bff1a823e */ /* 0x000fe400000000ff */
[----:B------:R-:W-:Y:S01]  /*7220*/  @!P0 F2FP.F16.F32.PACK_AB R27, RZ, R30 ;  /* 0x0000001eff1b823e */ /* 0x000fe200000000ff */
[----:B0-----:R-:W-:Y:S01]  /*7230*/  IMAD.WIDE R22, R21, 0x2, R22 ;  /* 0x0000000215167825 */ /* 0x001fe200078e0216 */
[----:B------:R-:W-:-:S03]  /*7240*/  PRMT R43, R26, 0x7610, R43 ;  /* 0x000076101a2b7816 */ /* 0x000fc6000000002b */
[----:B------:R-:W-:Y:S01]  /*7250*/  FADD.FTZ R26, R38, R31 ;  /* 0x0000001f261a7221 */ /* 0x000fe20000010000 */
[----:B------:R-:W-:Y:S01]  /*7260*/  PRMT R45, R27, 0x7610, R45 ;  /* 0x000076101b2d7816 */ /* 0x000fe2000000002d */
[----:B---3--:R-:W-:-:S04]  /*7270*/  IMAD.WIDE R24, R21, 0x2, R24 ;  /* 0x0000000215187825 */ /* 0x008fc800078e0218 */
[----:B----4-:R-:W-:Y:S01]  /*7280*/  FADD.FTZ R21, R32, R29 ;  /* 0x0000001d20157221 */ /* 0x010fe20000010000 */
[----:B-----5:R-:W-:Y:S01]  /*7290*/  FADD.FTZ R27, R40, R33 ;  /* 0x00000021281b7221 */ /* 0x020fe20000010000 */
[----:B------:R-:W-:Y:S01]  /*72a0*/  @!P0 F2FP.F16.F32.PACK_AB R26, RZ, R26 ;  /* 0x0000001aff1a823e */ /* 0x000fe200000000ff */
[----:B------:R-:W-:Y:S01]  /*72b0*/  FADD.FTZ R28, R37, R42 ;  /* 0x0000002a251c7221 */ /* 0x000fe20000010000 */
[----:B------:R-:W-:Y:S01]  /*72c0*/  MOV R30, 0xffff ;  /* 0x0000ffff001e7802 */ /* 0x000fe20000000f00 */
[----:B------:R-:W-:Y:S01]  /*72d0*/  @!P0 STG.E.U16 desc[UR8][R22.64], R43 ;  /* 0x0000002b16008986 */ /* 0x000fe2000c101508 */
[----:B------:R-:W-:Y:S01]  /*72e0*/  @!P0 F2FP.F16.F32.PACK_AB R21, RZ, R21 ;  /* 0x00000015ff15823e */ /* 0x000fe200000000ff */
[----:B------:R-:W-:Y:S01]  /*72f0*/  FADD.FTZ R39, R39, R46 ;  /* 0x0000002e27277221 */ /* 0x000fe20000010000 */
[----:B------:R-:W-:Y:S01]  /*7300*/  PRMT R31, R26, 0x7610, R31 ;  /* 0x000076101a1f7816 */ /* 0x000fe2000000001f */
[----:B------:R-:W-:Y:S01]  /*7310*/  @!P0 STG.E.U16 desc[UR8][R24.64], R45 ;  /* 0x0000002d18008986 */ /* 0x000fe2000c101508 */
[----:B------:R-:W-:Y:S01]  /*7320*/  PRMT R29, R21, 0x7610, R29 ;  /* 0x00007610151d7816 */ /* 0x000fe2000000001d */
[----:B-1----:R-:W-:Y:S01]  /*7330*/  FADD.FTZ R41, R41, R44 ;  /* 0x0000002c29297221 */ /* 0x002fe20000010000 */
[----:B------:R-:W-:Y:S01]  /*7340*/  @!P0 F2FP.F16.F32.PACK_AB R27, RZ, R27 ;  /* 0x0000001bff1b823e */ /* 0x000fe200000000ff */
[----:B------:R-:W0:Y:S01]  /*7350*/  SHFL.BFLY PT, R30, R39, 0x1, 0x101f ;  /* 0x0c301f00271e7f89 */ /* 0x000e2200000e0000 */
[----:B------:R-:W-:-:S02]  /*7360*/  MOV R26, 0xffff ;  /* 0x0000ffff001a7802 */ /* 0x000fc40000000f00 */
[----:B------:R-:W-:Y:S01]  /*7370*/  @!P0 F2FP.F16.F32.PACK_AB R28, RZ, R28 ;  /* 0x0000001cff1c823e */ /* 0x000fe200000000ff */
[----:B------:R1:W-:Y:S04]  /*7380*/  @!P0 STG.E.U16 desc[UR8][R22.64+0x28], R29 ;  /* 0x0000281d16008986 */ /* 0x0003e8000c101508 */
[----:B------:R1:W-:Y:S04]  /*7390*/  @!P0 STG.E.U16 desc[UR8][R24.64+0x28], R31 ;  /* 0x0000281f18008986 */ /* 0x0003e8000c101508 */
[----:B------:R1:W-:Y:S04]  /*73a0*/  @!P0 STG.E.U16 desc[UR8][R22.64+0x50], R27 ;  /* 0x0000501b16008986 */ /* 0x0003e8000c101508 */
[----:B------:R1:W2:Y:S04]  /*73b0*/  SHFL.BFLY PT, R26, R41, 0x1, 0x101f ;  /* 0x0c301f00291a7f89 */ /* 0x0002a800000e0000 */
[----:B------:R1:W-:Y:S01]  /*73c0*/  @!P0 STG.E.U16 desc[UR8][R24.64+0x50], R28 ;  /* 0x0000501c18008986 */ /* 0x0003e2000c101508 */
[----:B0-----:R-:W-:-:S07]  /*73d0*/  FADD.FTZ R21, R39, R30 ;  /* 0x0000001e27157221 */ /* 0x001fce0000010000 */
.L_x_2084:
[----:B--2---:R-:W-:Y:S01]  /*73e0*/  FADD.FTZ R26, R41, R26 ;  /* 0x0000001a291a7221 */ /* 0x004fe20000010000 */
[----:B------:R-:W-:-:S04]  /*73f0*/  @!P0 F2FP.F16.F32.PACK_AB R21, RZ, R21 ;  /* 0x00000015ff15823e */ /* 0x000fc800000000ff */
[----:B------:R-:W-:Y:S01]  /*7400*/  @!P0 F2FP.F16.F32.PACK_AB R26, RZ, R26 ;  /* 0x0000001aff1a823e */ /* 0x000fe200000000ff */
[----:B------:R3:W-:Y:S04]  /*7410*/  @!P0 STG.E.U16 desc[UR8][R22.64+0x78], R21 ;  /* 0x0000781516008986 */ /* 0x0007e8000c101508 */
[----:B------:R3:W-:Y:S02]  /*7420*/  @!P0 STG.E.U16 desc[UR8][R24.64+0x78], R26 ;  /* 0x0000781a18008986 */ /* 0x0007e4000c101508 */
.L_x_2014:
[----:B------:R-:W-:Y:S05]  /*7430*/  WARPSYNC.ALL ;  /* 0x0000000000007948 */ /* 0x000fea0003800000 */
[----:B------:R-:W-:Y:S01]  /*7440*/  IADD3 R19, R19, 0x400, RZ ;  /* 0x0000040013137810 */ /* 0x000fe20007ffe0ff */
[----:B------:R-:W-:Y:S03]  /*7450*/  BAR.SYNC.DEFER_BLOCKING 0x0 ;  /* 0x0000000000007b1d */ /* 0x000fe60000010000 */
[----:B------:R-:W-:-:S13]  /*7460*/  ISETP.GE.AND P0, PT, R19, R0, PT ;  /* 0x000000001300720c */ /* 0x000fda0003f06270 */
[----:B------:R-:W-:Y:S05]  /*7470*/  @!P0 BRA `(.L_x_2021) ;  /* 0xffffffe000988947 */ /* 0x000fea000383ffff */
[----:B------:R-:W-:Y:S05]  /*7480*/  EXIT ;  /* 0x000000000000794d */ /* 0x000fea0003800000 */
.L_x_2017:
[----:B-1----:R-:W-:Y:S02]  /*7490*/  MOV R48, R21 ;  /* 0x0000001500307202 */ /* 0x002fe40000000f00 */
[----:B------:R-:W-:Y:S02]  /*74a0*/  MOV R49, 0x8 ;  /* 0x0000000800317802 */ /* 0x000fe40000000f00 */
[----:B------:R-:W-:Y:S02]  /*74b0*/  MOV R50, 0x101f ;  /* 0x0000101f00327802 */ /* 0x000fe40000000f00 */
[----:B------:R-:W-:-:S07]  /*74c0*/  MOV R45, 0xffff ;  /* 0x0000ffff002d7802 */ /* 0x000fce0000000f00 */
[----:B0-2---:R-:W-:Y:S05]  /*74d0*/  WARPSYNC.COLLECTIVE R45, `(.L_x_2022) ;  /* 0x000000002d087348 */ /* 0x005fea0003c00000 */
[----:B------:R1:W3:Y:S02]  /*74e0*/  SHFL.BFLY P2, R47, R48, R49, R50 ;  /* 0x0c000031302f7389 */ /* 0x0002e40000040032 */
[----:B0123--:R-:W-:Y:S01]  /*74f0*/  ENDCOLLECTIVE ;  /* 0x000000000000791b */ /* 0x00ffe20003800000 */
.L_x_2022:
[----:B------:R-:W-:Y:S02]  /*7500*/  MOV R48, R22 ;  /* 0x0000001600307202 */ /* 0x000fe40000000f00 */
[----:B------:R-:W-:-:S07]  /*7510*/  MOV R24, R47 ;  /* 0x0000002f00187202 */ /* 0x000fce0000000f00 */
[----:B------:R-:W-:Y:S05]  /*7520*/  WARPSYNC.COLLECTIVE R45, `(.L_x_2023) ;  /* 0x000000002d087348 */ /* 0x000fea0003c00000 */
[----:B------:R0:W1:Y:S02]  /*7530*/  SHFL.BFLY P2, R47, R48, R49, R50 ;  /* 0x0c000031302f7389 */ /* 0x0000640000040032 */
[----:B01----:R-:W-:Y:S01]  /*7540*/  ENDCOLLECTIVE ;  /* 0x000000000000791b */ /* 0x003fe20003800000 */
.L_x_2023:
[----:B------:R-:W-:-:S05]  /*7550*/  FADD.FTZ R24, R24, R21 ;  /* 0x0000001518187221 */ /* 0x000fca0000010000 */
[----:B------:R-:W-:Y:S02]  /*7560*/  MOV R48, R24 ;  /* 0x0000001800307202 */ /* 0x000fe40000000f00 */
[----:B------:R-:W-:Y:S02]  /*7570*/  MOV R49, 0x4 ;  /* 0x0000000400317802 */ /* 0x000fe40000000f00 */
[----:B------:R-:W-:-:S07]  /*7580*/  MOV R23, R47 ;  /* 0x0000002f00177202 */ /* 0x000fce0000000f00 */
[----:B------:R-:W-:Y:S05]  /*7590*/  WARPSYNC.COLLECTIVE R45, `(.L_x_2024) ;  /* 0x000000002d087348 */ /* 0x000fea0003c00000 */
[----:B------:R0:W1:Y:S02]  /*75a0*/  SHFL.BFLY P2, R47, R48, R49, R50 ;  /* 0x0c000031302f7389 */ /* 0x0000640000040032 */
[----:B01----:R-:W-:Y:S01]  /*75b0*/  ENDCOLLECTIVE ;  /* 0x000000000000791b */ /* 0x003fe20003800000 */
.L_x_2024:
[----:B------:R-:W-:-:S05]  /*75c0*/  FADD.FTZ R23, R23, R22 ;  /* 0x0000001617177221 */ /* 0x000fca0000010000 */
[----:B------:R-:W-:Y:S02]  /*75d0*/  MOV R48, R23 ;  /* 0x0000001700307202 */ /* 0x000fe40000000f00 */
[----:B------:R-:W-:-:S07]  /*75e0*/  MOV R25, R47 ;  /* 0x0000002f00197202 */ /* 0x000fce0000000f00 */
[----:B------:R-:W-:Y:S05]  /*75f0*/  WARPSYNC.COLLECTIVE R45, `(.L_x_2025) ;  /* 0x000000002d087348 */ /* 0x000fea0003c00000 */
[----:B------:R0:W1:Y:S02]  /*7600*/  SHFL.BFLY P2, R47, R48, R49, R50 ;  /* 0x0c000031302f7389 */ /* 0x0000640000040032 */
[----:B01----:R-:W-:Y:S01]  /*7610*/  ENDCOLLECTIVE ;  /* 0x000000000000791b */ /* 0x003fe20003800000 */
.L_x_2025:
[----:B------:R-:W-:-:S05]  /*7620*/  FADD.FTZ R25, R24, R25 ;  /* 0x0000001918197221 */ /* 0x000fca0000010000 */
[----:B------:R-:W-:Y:S02]  /*7630*/  MOV R48, R25 ;  /* 0x0000001900307202 */ /* 0x000fe40000000f00 */
[----:B------:R-:W-:Y:S02]  /*7640*/  MOV R49, 0x2 ;  /* 0x0000000200317802 */ /* 0x000fe40000000f00 */
[----:B------:R-:W-:-:S07]  /*7650*/  MOV R26, R47 ;  /* 0x0000002f001a7202 */ /* 0x000fce0000000f00 */
[----:B------:R-:W-:Y:S05]  /*7660*/  WARPSYNC.COLLECTIVE R45, `(.L_x_2026) ;  /* 0x000000002d087348 */ /* 0x000fea0003c00000 */
[----:B------:R0:W1:Y:S02]  /*7670*/  SHFL.BFLY P2, R47, R48, R49, R50 ;  /* 0x0c000031302f7389 */ /* 0x0000640000040032 */
[----:B01----:R-:W-:Y:S01]  /*7680*/  ENDCOLLECTIVE ;  /* 0x000000000000791b */ /* 0x003fe20003800000 */
.L_x_2026:
[----:B------:R-:W-:-:S05]  /*7690*/  FADD.FTZ R26, R23, R26 ;  /* 0x0000001a171a7221 */ /* 0x000fca0000010000 */
[----:B------:R-:W-:Y:S02]  /*76a0*/  MOV R48, R26 ;  /* 0x0000001a00307202 */ /* 0x000fe40000000f00 */
[----:B------:R-:W-:-:S07]  /*76b0*/  MOV R28, R47 ;  /* 0x0000002f001c7202 */ /* 0x000fce0000000f00 */
[----:B------:R-:W-:Y:S05]  /*76c0*/  WARPSYNC.COLLECTIVE R45, `(.L_x_2027) ;  /* 0x000000002d087348 */ /* 0x000fea0003c00000 */
[----:B------:R0:W1:Y:S02]  /*76d0*/  SHFL.BFLY P2, R47, R48, R49, R50 ;  /* 0x0c000031302f7389 */ /* 0x0000640000040032 */
[----:B01----:R-:W-:Y:S01]  /*76e0*/  ENDCOLLECTIVE ;  /* 0x000000000000791b */ /* 0x003fe20003800000 */
.L_x_2027:
[----:B------:R-:W-:-:S05]  /*76f0*/  FADD.FTZ R28, R25, R28 ;  /* 0x0000001c191c7221 */ /* 0x000fca0000010000 */
[----:B------:R-:W-:Y:S02]  /*7700*/  MOV R48, R28 ;  /* 0x0000001c00307202 */ /* 0x000fe40000000f00 */
[----:B------:R-:W-:Y:S02]  /*7710*/  MOV R49, 0x1 ;  /* 0x0000000100317802 */ /* 0x000fe40000000f00 */
[----:B------:R-:W-:-:S07]  /*7720*/  MOV R21, R47 ;  /* 0x0000002f00157202 */ /* 0x000fce0000000f00 */
[----:B------:R-:W-:Y:S05]  /*7730*/  WARPSYNC.COLLECTIVE R45, `(.L_x_2028) ;  /* 0x000000002d087348 */ /* 0x000fea0003c00000 */
[----:B------:R0:W1:Y:S02]  /*7740*/  SHFL.BFLY P2, R47, R48, R49, R50 ;  /* 0x0c000031302f7389 */ /* 0x0000640000040032 */
[----:B01----:R-:W-:Y:S01]  /*7750*/  ENDCOLLECTIVE ;  /* 0x000000000000791b */ /* 0x003fe20003800000 */
.L_x_2028:
[----:B------:R-:W-:-:S05]  /*7760*/  FADD.FTZ R21, R26, R21 ;  /* 0x000000151a157221 */ /* 0x000fca0000010000 */
[----:B------:R-:W-:Y:S02]  /*7770*/  MOV R48, R21 ;  /* 0x0000001500307202 */ /* 0x000fe40000000f00 */
[----:B------:R-:W-:-:S07]  /*7780*/  MOV R27, R47 ;  /* 0x0000002f001b7202 */ /* 0x000fce0000000f00 */
[----:B------:R-:W-:Y:S05]  /*7790*/  WARPSYNC.COLLECTIVE R45, `(.L_x_2029) ;  /* 0x000000002d087348 */ /* 0x000fea0003c00000 */
[----:B------:R0:W1:Y:S02]  /*77a0*/  SHFL.BFLY P2, R47, R48, R49, R50 ;  /* 0x0c000031302f7389 */ /* 0x0000640000040032 */
[----:B01----:R-:W-:Y:S01]  /*77b0*/  ENDCOLLECTIVE ;  /* 0x000000000000791b */ /* 0x003fe20003800000 */
.L_x_2029:
[----:B------:R-:W-:Y:S01]  /*77c0*/  FADD.FTZ R27, R28, R27 ;  /* 0x0000001b1c1b7221 */ /* 0x000fe20000010000 */
[----:B------:R-:W-:Y:S01]  /*77d0*/  MOV R30, R47 ;  /* 0x0000002f001e7202 */ /* 0x000fe20000000f00 */
[----:B------:R-:W-:Y:S06]  /*77e0*/  BRA `(.L_x_2030) ;  /* 0xffffffec001c7947 */ /* 0x000fec000383ffff */
.L_x_2018:
        /* <DEDUP_REMOVED lines=8> */
.L_x_2032:
[----:B------:R-:W-:Y:S05]  /*7870*/  BSYNC B1 ;  /* 0x0000000000017941 */ /* 0x000fea0003800000 */
.L_x_2031:
        /* <DEDUP_REMOVED lines=8> */
.L_x_2033:
[----:B------:R-:W-:Y:S01]  /*7900*/  FADD.FTZ R28, R28, R21 ;  /* 0x000000151c1c7221 */ /* 0x000fe20000010000 */
[----:B------:R-:W-:-:S04]  /*7910*/  HFMA2.MMA R49, -RZ, RZ, 0, 2.384185791015625e-07 ;  /* 0x00000004ff317435 */ /* 0x000fc800000001ff */
[----:B------:R-:W-:Y:S02]  /*7920*/  MOV R48, R28 ;  /* 0x0000001c00307202 */ /* 0x000fe40000000f00 */
[----:B------:R-:W-:-:S07]  /*7930*/  MOV R27, R47 ;  /* 0x0000002f001b7202 */ /* 0x000fce0000000f00 */
[----:B------:R-:W-:Y:S05]  /*7940*/  WARPSYNC.COLLECTIVE R45, `(.L_x_2034) ;  /* 0x000000002d087348 */ /* 0x000fea0003c00000 */
[----:B------:R0:W1:Y:S02]  /*7950*/  SHFL.BFLY P2, R47, R48, R49, R50 ;  /* 0x0c000031302f7389 */ /* 0x0000640000040032 */
[----:B01----:R-:W-:Y:S01]  /*7960*/  ENDCOLLECTIVE ;  /* 0x000000000000791b */ /* 0x003fe20003800000 */
.L_x_2034:
[----:B------:R-:W-:-:S05]  /*7970*/  FADD.FTZ R27, R27, R26 ;  /* 0x0000001a1b1b7221 */ /* 0x000fca0000010000 */
[----:B------:R-:W-:Y:S02]  /*7980*/  MOV R48, R27 ;  /* 0x0000001b00307202 */ /* 0x000fe40000000f00 */
[----:B------:R-:W-:-:S07]  /*7990*/  MOV R29, R47 ;  /* 0x0000002f001d7202 */ /* 0x000fce0000000f00 */
[----:B------:R-:W-:Y:S05]  /*79a0*/  WARPSYNC.COLLECTIVE R45, `(.L_x_2035) ;  /* 0x000000002d087348 */ /* 0x000fea0003c00000 */
[----:B------:R0:W1:Y:S02]  /*79b0*/  SHFL.BFLY P2, R47, R48, R49, R50 ;  /* 0x0c000031302f7389 */ /* 0x0000640000040032 */
[----:B01----:R-:W-:Y:S01]  /*79c0*/  ENDCOLLECTIVE ;  /* 0x000000000000791b */ /* 0x003fe20003800000 */
.L_x_2035:
[----:B------:R-:W-:Y:S01]  /*79d0*/  FADD.FTZ R29, R28, R29 ;  /* 0x0000001d1c1d7221 */ /* 0x000fe20000010000 */
[----:B------:R-:W-:-:S04]  /*79e0*/  HFMA2.MMA R49, -RZ, RZ, 0, 1.1920928955078125e-07 ;  /* 0x00000002ff317435 */ /* 0x000fc800000001ff */
[----:B------:R-:W-:Y:S02]  /*79f0*/  MOV R48, R29 ;  /* 0x0000001d00307202 */ /* 0x000fe40000000f00 */
[----:B------:R-:W-:-:S07]  /*7a00*/  MOV R30, R47 ;  /* 0x0000002f001e7202 */ /* 0x000fce0000000f00 */
[----:B------:R-:W-:Y:S05]  /*7a10*/  WARPSYNC.COLLECTIVE R45, `(.L_x_2036) ;  /* 0x000000002d087348 */ /* 0x000fea0003c00000 */
[----:B------:R0:W1:Y:S02]  /*7a20*/  SHFL.BFLY P2, R47, R48, R49, R50 ;  /* 0x0c000031302f7389 */ /* 0x0000640000040032 */
[----:B01----:R-:W-:Y:S01]  /*7a30*/  ENDCOLLECTIVE ;  /* 0x000000000000791b */ /* 0x003fe20003800000 */
.L_x_2036:
[----:B------:R-:W-:-:S05]  /*7a40*/  FADD.FTZ R30, R27, R30 ;  /* 0x0000001e1b1e7221 */ /* 0x000fca0000010000 */
[----:B------:R-:W-:Y:S02]  /*7a50*/  MOV R48, R30 ;  /* 0x0000001e00307202 */ /* 0x000fe40000000f00 */
[----:B------:R-:W-:-:S07]  /*7a60*/  MOV R32, R47 ;  /* 0x0000002f00207202 */ /* 0x000fce0000000f00 */
[----:B------:R-:W-:Y:S05]  /*7a70*/  WARPSYNC.COLLECTIVE R45, `(.L_x_2037) ;  /* 0x000000002d087348 */ /* 0x000fea0003c00000 */
[----:B------:R0:W1:Y:S02]  /*7a80*/  SHFL.BFLY P2, R47, R48, R49, R50 ;  /* 0x0c000031302f7389 */ /* 0x0000640000040032 */
[----:B01----:R-:W-:Y:S01]  /*7a90*/  ENDCOLLECTIVE ;  /* 0x000000000000791b */ /* 0x003fe20003800000 */
.L_x_2037:
[----:B------:R-:W-:Y:S01]  /*7aa0*/  FADD.FTZ R32, R29, R32 ;  /* 0x000000201d207221 */ /* 0x000fe20000010000 */
[----:B------:R-:W-:-:S04]  /*7ab0*/  HFMA2.MMA R49, -RZ, RZ, 0, 5.9604644775390625e-08 ;  /* 0x00000001ff317435 */ /* 0x000fc800000001ff */
[----:B------:R-:W-:Y:S02]  /*7ac0*/  MOV R48, R32 ;  /* 0x0000002000307202 */ /* 0x000fe40000000f00 */
[----:B------:R-:W-:-:S07]  /*7ad0*/  MOV R21, R47 ;  /* 0x0000002f00157202 */ /* 0x000fce0000000f00 */
[----:B------:R-:W-:Y:S05]  /*7ae0*/  WARPSYNC.COLLECTIVE R45, `(.L_x_2038) ;  /* 0x000000002d087348 */ /* 0x000fea0003c00000 */
[----:B------:R0:W1:Y:S02]  /*7af0*/  SHFL.BFLY P2, R47, R48, R49, R50 ;  /* 0x0c000031302f7389 */ /* 0x0000640000040032 */
[----:B01----:R-:W-:Y:S01]  /*7b00*/  ENDCOLLECTIVE ;  /* 0x000000000000791b */ /* 0x003fe20003800000 */
.L_x_2038:
[----:B------:R-:W-:-:S05]  /*7b10*/  FADD.FTZ R21, R30, R21 ;  /* 0x000000151e157221 */ /* 0x000fca0000010000 */
[----:B------:R-:W-:Y:S02]  /*7b20*/  MOV R48, R21 ;  /* 0x0000001500307202 */ /* 0x000fe40000000f00 */
[----:B------:R-:W-:-:S07]  /*7b30*/  MOV R31, R47 ;  /* 0x0000002f001f7202 */ /* 0x000fce0000000f00 */
[----:B------:R-:W-:Y:S05]  /*7b40*/  WARPSYNC.COLLECTIVE R45, `(.L_x_2039) ;  /* 0x000000002d087348 */ /* 0x000fea0003c00000 */
[----:B------:R0:W1:Y:S02]  /*7b50*/  SHFL.BFLY P2, R47, R48, R49, R50 ;  /* 0x0c000031302f7389 */ /* 0x0000640000040032 */
[----:B01----:R-:W-:Y:S01]  /*7b60*/  ENDCOLLECTIVE ;  /* 0x000000000000791b */ /* 0x003fe20003800000 */
.L_x_2039:
[----:B------:R-:W-:Y:S01]  /*7b70*/  FADD.FTZ R31, R32, R31 ;  /* 0x0000001f201f7221 */ /* 0x000fe20000010000 */
[----:B------:R-:W-:Y:S01]  /*7b80*/  MOV R26, R47 ;  /* 0x0000002f001a7202 */ /* 0x000fe20000000f00 */
[----:B------:R-:W-:Y:S06]  /*7b90*/  BRA `(.L_x_2040) ;  /* 0xffffffe800e07947 */ /* 0x000fec000383ffff */
.L_x_2019:
        /* <DEDUP_REMOVED lines=8> */
.L_x_2042:
[----:B------:R-:W-:Y:S05]  /*7c20*/  BSYNC B1 ;  /* 0x0000000000017941 */ /* 0x000fea0003800000 */
.L_x_2041:
        /* <DEDUP_REMOVED lines=8> */
.L_x_2043:
[----:B------:R-:W-:Y:S01]  /*7cb0*/  FADD.FTZ R28, R28, R21 ;  /* 0x000000151c1c7221 */ /* 0x000fe20000010000 */
[----:B------:R-:W-:-:S04]  /*7cc0*/  HFMA2.MMA R49, -RZ, RZ, 0, 2.384185791015625e-07 ;  /* 0x00000004ff317435 */ /* 0x000fc800000001ff */
[----:B------:R-:W-:Y:S02]  /*7cd0*/  MOV R48, R28 ;  /* 0x0000001c00307202 */ /* 0x000fe40000000f00 */
[----:B------:R-:W-:-:S07]  /*7ce0*/  MOV R27, R47 ;  /* 0x0000002f001b7202 */ /* 0x000fce0000000f00 */
[----:B------:R-:W-:Y:S05]  /*7cf0*/  WARPSYNC.COLLECTIVE R45, `(.L_x_2044) ;  /* 0x000000002d087348 */ /* 0x000fea0003c00000 */
[----:B------:R0:W1:Y:S02]  /*7d00*/  SHFL.BFLY P2, R47, R48, R49, R50 ;  /* 0x0c000031302f7389 */ /* 0x0000640000040032 */
[----:B01----:R-:W-:Y:S01]  /*7d10*/  ENDCOLLECTIVE ;  /* 0x000000000000791b */ /* 0x003fe20003800000 */
.L_x_2044:
[----:B------:R-:W-:-:S05]  /*7d20*/  FADD.FTZ R27, R27, R26 ;  /* 0x0000001a1b1b7221 */ /* 0x000fca0000010000 */
[----:B------:R-:W-:Y:S02]  /*7d30*/  MOV R48, R27 ;  /* 0x0000001b00307202 */ /* 0x000fe40000000f00 */
[----:B------:R-:W-:-:S07]  /*7d40*/  MOV R29, R47 ;  /* 0x0000002f001d7202 */ /* 0x000fce0000000f00 */
[----:B------:R-:W-:Y:S05]  /*7d50*/  WARPSYNC.COLLECTIVE R45, `(.L_x_2045) ;  /* 0x000000002d087348 */ /* 0x000fea0003c00000 */
[----:B------:R0:W1:Y:S02]  /*7d60*/  SHFL.BFLY P2, R47, R48, R49, R50 ;  /* 0x0c000031302f7389 */ /* 0x0000640000040032 */
[----:B01----:R-:W-:Y:S01]  /*7d70*/  ENDCOLLECTIVE ;  /* 0x000000000000791b */ /* 0x003fe20003800000 */
.L_x_2045:
[----:B------:R-:W-:Y:S01]  /*7d80*/  FADD.FTZ R29, R28, R29 ;  /* 0x0000001d1c1d7221 */ /* 0x000fe20000010000 */
[----:B------:R-:W-:-:S04]  /*7d90*/  HFMA2.MMA R49, -RZ, RZ, 0, 1.1920928955078125e-07 ;  /* 0x00000002ff317435 */ /* 0x000fc800000001ff */
[----:B------:R-:W-:Y:S02]  /*7da0*/  MOV R48, R29 ;  /* 0x0000001d00307202 */ /* 0x000fe40000000f00 */
[----:B------:R-:W-:-:S07]  /*7db0*/  MOV R30, R47 ;  /* 0x0000002f001e7202 */ /* 0x000fce0000000f00 */
[----:B------:R-:W-:Y:S05]  /*7dc0*/  WARPSYNC.COLLECTIVE R45, `(.L_x_2046) ;  /* 0x000000002d087348 */ /* 0x000fea0003c00000 */
[----:B------:R0:W1:Y:S02]  /*7dd0*/  SHFL.BFLY P2, R47, R48, R49, R50 ;  /* 0x0c000031302f7389 */ /* 0x0000640000040032 */
[----:B01----:R-:W-:Y:S01]  /*7de0*/  ENDCOLLECTIVE ;  /* 0x000000000000791b */ /* 0x003fe20003800000 */
.L_x_2046:
[----:B------:R-:W-:-:S05]  /*7df0*/  FADD.FTZ R30, R27, R30 ;  /* 0x0000001e1b1e7221 */ /* 0x000fca0000010000 */
[----:B------:R-:W-:Y:S02]  /*7e00*/  MOV R48, R30 ;  /* 0x0000001e00307202 */ /* 0x000fe40000000f00 */
[----:B------:R-:W-:-:S07]  /*7e10*/  MOV R32, R47 ;  /* 0x0000002f00207202 */ /* 0x000fce0000000f00 */
[----:B------:R-:W-:Y:S05]  /*7e20*/  WARPSYNC.COLLECTIVE R45, `(.L_x_2047) ;  /* 0x000000002d087348 */ /* 0x000fea0003c00000 */
[----:B------:R0:W1:Y:S02]  /*7e30*/  SHFL.BFLY P2, R47, R48, R49, R50 ;  /* 0x0c000031302f7389 */ /* 0x0000640000040032 */
[----:B01----:R-:W-:Y:S01]  /*7e40*/  ENDCOLLECTIVE ;  /* 0x000000000000791b */ /* 0x003fe20003800000 */
.L_x_2047:
[----:B------:R-:W-:Y:S01]  /*7e50*/  FADD.FTZ R32, R29, R32 ;  /* 0x000000201d207221 */ /* 0x000fe20000010000 */
[----:B------:R-:W-:-:S04]  /*7e60*/  HFMA2.MMA R49, -RZ, RZ, 0, 5.9604644775390625e-08 ;  /* 0x00000001ff317435 */ /* 0x000fc800000001ff */
[----:B------:R-:W-:Y:S02]  /*7e70*/  MOV R48, R32 ;  /* 0x0000002000307202 */ /* 0x000fe40000000f00 */
[----:B------:R-:W-:-:S07]  /*7e80*/  MOV R21, R47 ;  /* 0x0000002f00157202 */ /* 0x000fce0000000f00 */
[----:B------:R-:W-:Y:S05]  /*7e90*/  WARPSYNC.COLLECTIVE R45, `(.L_x_2048) ;  /* 0x000000002d087348 */ /* 0x000fea0003c00000 */
[----:B------:R0:W1:Y:S02]  /*7ea0*/  SHFL.BFLY P2, R47, R48, R49, R50 ;  /* 0x0c000031302f7389 */ /* 0x0000640000040032 */
[----:B01----:R-:W-:Y:S01]  /*7eb0*/  ENDCOLLECTIVE ;  /* 0x000000000000791b */ /* 0x003fe20003800000 */
.L_x_2048:
[----:B------:R-:W-:-:S05]  /*7ec0*/  FADD.FTZ R21, R30, R21 ;  /* 0x000000151e157221 */ /* 0x000fca0000010000 */
[----:B------:R-:W-:Y:S02]  /*7ed0*/  MOV R48, R21 ;  /* 0x0000001500307202 */ /* 0x000fe40000000f00 */
[----:B------:R-:W-:-:S07]  /*7ee0*/  MOV R31, R47 ;  /* 0x0000002f001f7202 */ /* 0x000fce0000000f00 */
[----:B------:R-:W-:Y:S05]  /*7ef0*/  WARPSYNC.COLLECTIVE R45, `(.L_x_2049) ;  /* 0x000000002d087348 */ /* 0x000fea0003c00000 */
[----:B------:R0:W1:Y:S02]  /*7f00*/  SHFL.BFLY P2, R47, R48, R49, R50 ;  /* 0x0c000031302f7389 */ /* 0x0000640000040032 */
[----:B01----:R-:W-:Y:S01]  /*7f10*/  ENDCOLLECTIVE ;  /* 0x000000000000791b */ /* 0x003fe20003800000 */
.L_x_2049:
[----:B------:R-:W-:Y:S01]  /*7f20*/  FADD.FTZ R31, R32, R31 ;  /* 0x0000001f201f7221 */ /* 0x000fe20000010000 */
[----:B------:R-:W-:Y:S01]  /*7f30*/  MOV R26, R47 ;  /* 0x0000002f001a7202 */ /* 0x000fe20000000f00 */
[----:B------:R-:W-:Y:S06]  /*7f40*/  BRA `(.L_x_2050) ;  /* 0xffffffe8009c7947 */ /* 0x000fec000383ffff */
.L_x_2020:
        /* <DEDUP_REMOVED lines=8> */
.L_x_2052:
[----:B------:R-:W-:Y:S05]  /*7fd0*/  BSYNC B0 ;  /* 0x0000000000007941 */ /* 0x000fea0003800000 */
.L_x_2051:
        /* <DEDUP_REMOVED lines=11> */
.L_x_2053:
        /* <DEDUP_REMOVED lines=19> */
.L_x_2054:
[----:B------:R-:W-:-:S05]  /*81c0*/  FADD.FTZ R23, R23, R22 ;  /* 0x0000001617177221 */ /* 0x000fca0000010000 */
[----:B------:R-:W-:Y:S02]  /*81d0*/  MOV R48, R23 ;  /* 0x0000001700307202 */ /* 0x000fe40000000f00 */
[----:B------:R-:W-:-:S07]  /*81e0*/  MOV R21, R47 ;  /* 0x0000002f00157202 */ /* 0x000fce0000000f00 */
[----:B------:R-:W-:Y:S05]  /*81f0*/  WARPSYNC.COLLECTIVE R45, `(.L_x_2055) ;  /* 0x000000002d087348 */ /* 0x000fea0003c00000 */
[----:B------:R0:W1:Y:S02]  /*8200*/  SHFL.BFLY P2, R47, R48, R49, R50 ;  /* 0x0c000031302f7389 */ /* 0x0000640000040032 */
[----:B01----:R-:W-:Y:S01]  /*8210*/  ENDCOLLECTIVE ;  /* 0x000000000000791b */ /* 0x003fe20003800000 */
.L_x_2055:
        /* <DEDUP_REMOVED lines=9> */
.L_x_2056:
[----:B------:R-:W-:-:S05]  /*82b0*/  FADD.FTZ R22, R23, R22 ;  /* 0x0000001617167221 */ /* 0x000fca0000010000 */
[----:B------:R-:W-:Y:S02]  /*82c0*/  MOV R48, R22 ;  /* 0x0000001600307202 */ /* 0x000fe40000000f00 */
[----:B------:R-:W-:-:S07]  /*82d0*/  MOV R24, R47 ;  /* 0x0000002f00187202 */ /* 0x000fce0000000f00 */
[----:B------:R-:W-:Y:S05]  /*82e0*/  WARPSYNC.COLLECTIVE R45, `(.L_x_2057) ;  /* 0x000000002d087348 */ /* 0x000fea0003c00000 */
[----:B------:R0:W1:Y:S02]  /*82f0*/  SHFL.BFLY P2, R47, R48, R49, R50 ;  /* 0x0c000031302f7389 */ /* 0x0000640000040032 */
[----:B01----:R-:W-:Y:S01]  /*8300*/  ENDCOLLECTIVE ;  /* 0x000000000000791b */ /* 0x003fe20003800000 */
.L_x_2057:
        /* <DEDUP_REMOVED lines=8> */
.L_x_2058:
        /* <DEDUP_REMOVED lines=11> */
.L_x_2059:
        /* <DEDUP_REMOVED lines=8> */
.L_x_2060:
        /* <DEDUP_REMOVED lines=8> */
.L_x_2061:
[----:B------:R-:W-:Y:S01]  /*8540*/  FADD.FTZ R32, R32, R25 ;  /* 0x0000001920207221 */ /* 0x000fe20000010000 */
[----:B------:R-:W-:-:S04]  /*8550*/  HFMA2.MMA R49, -RZ, RZ, 0, 2.384185791015625e-07 ;  /* 0x00000004ff317435 */ /* 0x000fc800000001ff */
[----:B------:R-:W-:Y:S02]  /*8560*/  MOV R48, R32 ;  /* 0x0000002000307202 */ /* 0x000fe40000000f00 */
[----:B------:R-:W-:-:S07]  /*8570*/  MOV R38, R47 ;  /* 0x0000002f00267202 */ /* 0x000fce0000000f00 */
[----:B------:R-:W-:Y:S05]  /*8580*/  WARPSYNC.COLLECTIVE R45, `(.L_x_2062) ;  /* 0x000000002d087348 */ /* 0x000fea0003c00000 */
[----:B------:R0:W1:Y:S02]  /*8590*/  SHFL.BFLY P2, R47, R48, R49, R50 ;  /* 0x0c000031302f7389 */ /* 0x0000640000040032 */
[----:B01----:R-:W-:Y:S01]  /*85a0*/  ENDCOLLECTIVE ;  /* 0x000000000000791b */ /* 0x003fe20003800000 */
.L_x_2062:
[----:B------:R-:W-:-:S05]  /*85b0*/  FADD.FTZ R38, R38, R29 ;  /* 0x0000001d26267221 */ /* 0x000fca0000010000 */
[----:B------:R-:W-:Y:S02]  /*85c0*/  MOV R48, R38 ;  /* 0x0000002600307202 */ /* 0x000fe40000000f00 */
[----:B------:R-:W-:-:S07]  /*85d0*/  MOV R25, R47 ;  /* 0x0000002f00197202 */ /* 0x000fce0000000f00 */
[----:B------:R-:W-:Y:S05]  /*85e0*/  WARPSYNC.COLLECTIVE R45, `(.L_x_2063) ;  /* 0x000000002d087348 */ /* 0x000fea0003c00000 */
[----:B------:R0:W1:Y:S02]  /*85f0*/  SHFL.BFLY P2, R47, R48, R49, R50 ;  /* 0x0c000031302f7389 */ /* 0x0000640000040032 */
[----:B01----:R-:W-:Y:S01]  /*8600*/  ENDCOLLECTIVE ;  /* 0x000000000000791b */ /* 0x003fe20003800000 */
.L_x_2063:
[----:B------:R-:W-:Y:S01]  /*8610*/  FADD.FTZ R25, R32, R25 ;  /* 0x0000001920197221 */ /* 0x000fe20000010000 */
[----:B------:R-:W-:-:S04]  /*8620*/  HFMA2.MMA R49, -RZ, RZ, 0, 1.1920928955078125e-07 ;  /* 0x00000002ff317435 */ /* 0x000fc800000001ff */
[----:B------:R-:W-:Y:S02]  /*8630*/  MOV R48, R25 ;  /* 0x0000001900307202 */ /* 0x000fe40000000f00 */
[----:B------:R-:W-:-:S07]  /*8640*/  MOV R29, R47 ;  /* 0x0000002f001d7202 */ /* 0x000fce0000000f00 */
[----:B------:R-:W-:Y:S05]  /*8650*/  WARPSYNC.COLLECTIVE R45, `(.L_x_2064) ;  /* 0x000000002d087348 */ /* 0x000fea0003c00000 */
[----:B------:R0:W1:Y:S02]  /*8660*/  SHFL.BFLY P2, R47, R48, R49, R50 ;  /* 0x0c000031302f7389 */ /* 0x0000640000040032 */
[----:B01----:R-:W-:Y:S01]  /*8670*/  ENDCOLLECTIVE ;  /* 0x000000000000791b */ /* 0x003fe20003800000 */
.L_x_2064:
[----:B------:R-:W-:-:S05]  /*8680*/  FADD.FTZ R29, R38, R29 ;  /* 0x0000001d261d7221 */ /* 0x000fca0000010000 */
[----:B------:R-:W-:Y:S02]  /*8690*/  MOV R48, R29 ;  /* 0x0000001d00307202 */ /* 0x000fe40000000f00 */
[----:B------:R-:W-:-:S07]  /*86a0*/  MOV R32, R47 ;  /* 0x0000002f00207202 */ /* 0x000fce0000000f00 */
[----:B------:R-:W-:Y:S05]  /*86b0*/  WARPSYNC.COLLECTIVE R45, `(.L_x_2065) ;  /* 0x000000002d087348 */ /* 0x000fea0003c00000 */
[----:B------:R0:W1:Y:S02]  /*86c0*/  SHFL.BFLY P2, R47, R48, R49, R50 ;  /* 0x0c000031302f7389 */ /* 0x0000640000040032 */
[----:B01----:R-:W-:Y:S01]  /*86d0*/  ENDCOLLECTIVE ;  /* 0x000000000000791b */ /* 0x003fe20003800000 */
.L_x_2065:
        /* <DEDUP_REMOVED lines=13> */
.L_x_2066:
[----:B------:R-:W-:Y:S01]  /*87b0*/  FADD.FTZ R38, R29, R38 ;  /* 0x000000261d267221 */ /* 0x000fe20000010000 */
[----:B------:R-:W-:-:S04]  /*87c0*/  HFMA2.MMA R39, -RZ, RZ, 0, 0 ;  /* 0x00000000ff277435 */ /* 0x000fc800000001ff */
[----:B------:R-:W-:Y:S02]  /*87d0*/  MOV R48, R38 ;  /* 0x0000002600307202 */ /* 0x000fe40000000f00 */
[----:B------:R-:W-:-:S07]  /*87e0*/  MOV R29, R47 ;  /* 0x0000002f001d7202 */ /* 0x000fce0000000f00 */
[----:B------:R-:W-:Y:S05]  /*87f0*/  WARPSYNC.COLLECTIVE R45, `(.L_x_2067) ;  /* 0x000000002d087348 */ /* 0x000fea0003c00000 */
[----:B------:R0:W1:Y:S02]  /*8800*/  SHFL.BFLY P2, R47, R48, R49, R50 ;  /* 0x0c000031302f7389 */ /* 0x0000640000040032 */
[----:B01----:R-:W-:Y:S01]  /*8810*/  ENDCOLLECTIVE ;  /* 0x000000000000791b */ /* 0x003fe20003800000 */
.L_x_2067:
        /* <DEDUP_REMOVED lines=12> */
.L_x_2068:
[----:B------:R-:W-:Y:S02]  /*88e0*/  @!P0 F2FP.F16.F32.PACK_AB R26, RZ, R27 ;  /* 0x0000001bff1a823e */ /* 0x000fe400000000ff */
[----:B------:R-:W-:Y:S01]  /*88f0*/  @!P0 F2FP.F16.F32.PACK_AB R27, RZ, R21 ;  /* 0x00000015ff1b823e */ /* 0x000fe200000000ff */
[----:B------:R-:W-:Y:S01]  /*8900*/  FADD.FTZ R21, R32, R29 ;  /* 0x0000001d20157221 */ /* 0x000fe20000010000 */
[----:B------:R-:W-:Y:S01]  /*8910*/  PRMT R30, R26, 0x7610, R30 ;  /* 0x000076101a1e7816 */ /* 0x000fe2000000001e */
[----:B------:R-:W-:Y:S01]  /*8920*/  FADD.FTZ R26, R38, R31 ;  /* 0x0000001f261a7221 */ /* 0x000fe20000010000 */
[----:B------:R-:W-:Y:S02]  /*8930*/  PRMT R43, R27, 0x7610, R43 ;  /* 0x000076101b2b7816 */ /* 0x000fe4000000002b */
[----:B------:R-:W-:Y:S01]  /*8940*/  @!P0 F2FP.F16.F32.PACK_AB R21, RZ, R21 ;  /* 0x00000015ff15823e */ /* 0x000fe200000000ff */
[----:B------:R0:W-:Y:S01]  /*8950*/  @!P0 STG.E.U16 desc[UR8][R22.64], R30 ;  /* 0x0000001e16008986 */ /* 0x0001e2000c101508 */
[----:B------:R-:W-:-:S02]  /*8960*/  @!P0 F2FP.F16.F32.PACK_AB R26, RZ, R26 ;  /* 0x0000001aff1a823e */ /* 0x000fc400000000ff */
        /* <DEDUP_REMOVED lines=10> */
.L_x_2069:
[----:B------:R-:W-:Y:S01]  /*8a10*/  FADD.FTZ R40, R40, R33 ;  /* 0x0000002128287221 */ /* 0x000fe20000010000 */
[----:B------:R-:W-:-:S04]  /*8a20*/  HFMA2.MMA R49, -RZ, RZ, 0, 2.384185791015625e-07 ;  /* 0x00000004ff317435 */ /* 0x000fc800000001ff */
[----:B------:R-:W-:Y:S02]  /*8a30*/  MOV R48, R40 ;  /* 0x0000002800307202 */ /* 0x000fe40000000f00 */
[----:B------:R-:W-:-:S07]  /*8a40*/  MOV R42, R47 ;  /* 0x0000002f002a7202 */ /* 0x000fce0000000f00 */
[----:B------:R-:W-:Y:S05]  /*8a50*/  WARPSYNC.COLLECTIVE R45, `(.L_x_2070) ;  /* 0x000000002d087348 */ /* 0x000fea0003c00000 */
[----:B------:R0:W1:Y:S02]  /*8a60*/  SHFL.BFLY P2, R47, R48, R49, R50 ;  /* 0x0c000031302f7389 */ /* 0x0000640000040032 */
[----:B01----:R-:W-:Y:S01]  /*8a70*/  ENDCOLLECTIVE ;  /* 0x000000000000791b */ /* 0x003fe20003800000 */
.L_x_2070:
[----:B------:R-:W-:-:S05]  /*8a80*/  FADD.FTZ R42, R42, R37 ;  /* 0x000000252a2a7221 */ /* 0x000fca0000010000 */
[----:B------:R-:W-:Y:S02]  /*8a90*/  MOV R48, R42 ;  /* 0x0000002a00307202 */ /* 0x000fe40000000f00 */
[----:B------:R-:W-:-:S07]  /*8aa0*/  MOV R33, R47 ;  /* 0x0000002f00217202 */ /* 0x000fce0000000f00 */
[----:B------:R-:W-:Y:S05]  /*8ab0*/  WARPSYNC.COLLECTIVE R45, `(.L_x_2071) ;  /* 0x000000002d087348 */ /* 0x000fea0003c00000 */
[----:B------:R0:W1:Y:S02]  /*8ac0*/  SHFL.BFLY P2, R47, R48, R49, R50 ;  /* 0x0c000031302f7389 */ /* 0x0000640000040032 */
[----:B01----:R-:W-:Y:S01]  /*8ad0*/  ENDCOLLECTIVE ;  /* 0x000000000000791b */ /* 0x003fe20003800000 */
.L_x_2071:
[----:B------:R-:W-:Y:S01]  /*8ae0*/  FADD.FTZ R33, R40, R33 ;  /* 0x0000002128217221 */ /* 0x000fe20000010000 */
[----:B------:R-:W-:-:S04]  /*8af0*/  HFMA2.MMA R49, -RZ, RZ, 0, 1.1920928955078125e-07 ;  /* 0x00000002ff317435 */ /* 0x000fc800000001ff */
[----:B------:R-:W-:Y:S02]  /*8b00*/  MOV R48, R33 ;  /* 0x0000002100307202 */ /* 0x000fe40000000f00 */
[----:B------:R-:W-:-:S07]  /*8b10*/  MOV R37, R47 ;  /* 0x0000002f00257202 */ /* 0x000fce0000000f00 */
[----:B------:R-:W-:Y:S05]  /*8b20*/  WARPSYNC.COLLECTIVE R45, `(.L_x_2072) ;  /* 0x000000002d087348 */ /* 0x000fea0003c00000 */
[----:B------:R0:W1:Y:S02]  /*8b30*/  SHFL.BFLY P2, R47, R48, R49, R50 ;  /* 0x0c000031302f7389 */ /* 0x0000640000040032 */
[----:B01----:R-:W-:Y:S01]  /*8b40*/  ENDCOLLECTIVE ;  /* 0x000000000000791b */ /* 0x003fe20003800000 */
.L_x_2072:
[----:B------:R-:W-:-:S05]  /*8b50*/  FADD.FTZ R37, R42, R37 ;  /* 0x000000252a257221 */ /* 0x000fca0000010000 */
[----:B------:R-:W-:Y:S02]  /*8b60*/  MOV R48, R37 ;  /* 0x0000002500307202 */ /* 0x000fe40000000f00 */
[----:B------:R-:W-:-:S07]  /*8b70*/  MOV R40, R47 ;  /* 0x0000002f00287202 */ /* 0x000fce0000000f00 */
[----:B------:R-:W-:Y:S05]  /*8b80*/  WARPSYNC.COLLECTIVE R45, `(.L_x_2073) ;  /* 0x000000002d087348 */ /* 0x000fea0003c00000 */
[----:B------:R0:W1:Y:S02]  /*8b90*/  SHFL.BFLY P2, R47, R48, R49, R50 ;  /* 0x0c000031302f7389 */ /* 0x0000640000040032 */
[----:B01----:R-:W-:Y:S01]  /*8ba0*/  ENDCOLLECTIVE ;  /* 0x000000000000791b */ /* 0x003fe20003800000 */
.L_x_2073:
[----:B------:R-:W-:Y:S01]  /*8bb0*/  FADD.FTZ R40, R33, R40 ;  /* 0x0000002821287221 */ /* 0x000fe20000010000 */
[----:B------:R-:W-:-:S04]  /*8bc0*/  HFMA2.MMA R49, -RZ, RZ, 0, 5.9604644775390625e-08 ;  /* 0x00000001ff317435 */ /* 0x000fc800000001ff */
[----:B------:R-:W-:Y:S02]  /*8bd0*/  MOV R48, R40 ;  /* 0x0000002800307202 */ /* 0x000fe40000000f00 */
[----:B------:R-:W-:-:S07]  /*8be0*/  MOV R42, R47 ;  /* 0x0000002f002a7202 */ /* 0x000fce0000000f00 */
[----:B------:R-:W-:Y:S05]  /*8bf0*/  WARPSYNC.COLLECTIVE R45, `(.L_x_2074) ;  /* 0x000000002d087348 */ /* 0x000fea0003c00000 */
[----:B------:R0:W1:Y:S02]  /*8c00*/  SHFL.BFLY P2, R47, R48, R49, R50 ;  /* 0x0c000031302f7389 */ /* 0x0000640000040032 */
[----:B01----:R-:W-:Y:S01]  /*8c10*/  ENDCOLLECTIVE ;  /* 0x000000000000791b */ /* 0x003fe20003800000 */
.L_x_2074:
[----:B------:R-:W-:-:S05]  /*8c20*/  FADD.FTZ R37, R37, R42 ;  /* 0x0000002a25257221 */ /* 0x000fca0000010000 */
[----:B------:R-:W-:Y:S02]  /*8c30*/  MOV R48, R37 ;  /* 0x0000002500307202 */ /* 0x000fe40000000f00 */
[----:B------:R-:W-:-:S07]  /*8c40*/  MOV R33, R47 ;  /* 0x0000002f00217202 */ /* 0x000fce0000000f00 */
[----:B------:R-:W-:Y:S05]  /*8c50*/  WARPSYNC.COLLECTIVE R45, `(.L_x_2075) ;  /* 0x000000002d087348 */ /* 0x000fea0003c00000 */
[----:B------:R0:W1:Y:S02]  /*8c60*/  SHFL.BFLY P2, R47, R48, R49, R50 ;  /* 0x0c000031302f7389 */ /* 0x0000640000040032 */
[----:B01----:R-:W-:Y:S01]  /*8c70*/  ENDCOLLECTIVE ;  /* 0x000000000000791b */ /* 0x003fe20003800000 */
.L_x_2075:
[----:B------:R-:W-:-:S05]  /*8c80*/  FADD.FTZ R27, R40, R33 ;  /* 0x00000021281b7221 */ /* 0x000fca0000010000 */
[----:B------:R-:W-:-:S05]  /*8c90*/  @!P0 F2FP.F16.F32.PACK_AB R27, RZ, R27 ;  /* 0x0000001bff1b823e */ /* 0x000fca00000000ff */
[----:B------:R0:W-:Y:S01]  /*8ca0*/  @!P0 STG.E.U16 desc[UR8][R22.64+0x50], R27 ;  /* 0x0000501b16008986 */ /* 0x0001e2000c101508 */
[----:B------:R-:W-:Y:S01]  /*8cb0*/  HFMA2.MMA R49, -RZ, RZ, 0, 4.76837158203125e-07 ;  /* 0x00000008ff317435 */ /* 0x000fe200000001ff */
[----:B------:R-:W-:Y:S02]  /*8cc0*/  MOV R48, R39 ;  /* 0x0000002700307202 */ /* 0x000fe40000000f00 */
[----:B------:R-:W-:-:S08]  /*8cd0*/  MOV R42, R47 ;  /* 0x0000002f002a7202 */ /* 0x000fd00000000f00 */
[----:B0-----:R-:W-:Y:S05]  /*8ce0*/  WARPSYNC.COLLECTIVE R45, `(.L_x_2076) ;  /* 0x000000002d087348 */ /* 0x001fea0003c00000 */
[----:B------:R1:W2:Y:S02]  /*8cf0*/  SHFL.BFLY P2, R47, R48, R49, R50 ;  /* 0x0c000031302f7389 */ /* 0x0002a40000040032 */
[----:B012---:R-:W-:Y:S01]  /*8d00*/  ENDCOLLECTIVE ;  /* 0x000000000000791b */ /* 0x007fe20003800000 */
.L_x_2076:
        /* <DEDUP_REMOVED lines=8> */
.L_x_2077:
[----:B------:R-:W-:Y:S01]  /*8d90*/  FADD.FTZ R46, R46, R39 ;  /* 0x000000272e2e7221 */ /* 0x000fe20000010000 */
[----:B------:R-:W-:-:S04]  /*8da0*/  HFMA2.MMA R49, -RZ, RZ, 0, 2.384185791015625e-07 ;  /* 0x00000004ff317435 */ /* 0x000fc800000001ff */
[----:B------:R-:W-:Y:S02]  /*8db0*/  MOV R48, R46 ;  /* 0x0000002e00307202 */ /* 0x000fe40000000f00 */
[----:B------:R-:W-:-:S07]  /*8dc0*/  MOV R44, R47 ;  /* 0x0000002f002c7202 */ /* 0x000fce0000000f00 */
[----:B------:R-:W-:Y:S05]  /*8dd0*/  WARPSYNC.COLLECTIVE R45, `(.L_x_2078) ;  /* 0x000000002d087348 */ /* 0x000fea0003c00000 */
[----:B------:R0:W1:Y:S02]  /*8de0*/  SHFL.BFLY P2, R47, R48, R49, R50 ;  /* 0x0c000031302f7389 */ /* 0x0000640000040032 */
[----:B01----:R-:W-:Y:S01]  /*8df0*/  ENDCOLLECTIVE ;  /* 0x000000000000791b */ /* 0x003fe20003800000 */
.L_x_2078:
[----:B------:R-:W-:-:S05]  /*8e00*/  FADD.FTZ R44, R44, R41 ;  /* 0x000000292c2c7221 */ /* 0x000fca0000010000 */
[----:B------:R-:W-:Y:S02]  /*8e10*/  MOV R48, R44 ;  /* 0x0000002c00307202 */ /* 0x000fe40000000f00 */
[----:B------:R-:W-:-:S07]  /*8e20*/  MOV R39, R47 ;  /* 0x0000002f00277202 */ /* 0x000fce0000000f00 */
[----:B------:R-:W-:Y:S05]  /*8e30*/  WARPSYNC.COLLECTIVE R45, `(.L_x_2079) ;  /* 0x000000002d087348 */ /* 0x000fea0003c00000 */
[----:B------:R0:W1:Y:S02]  /*8e40*/  SHFL.BFLY P2, R47, R48, R49, R50 ;  /* 0x0c000031302f7389 */ /* 0x0000640000040032 */
[----:B01----:R-:W-:Y:S01]  /*8e50*/  ENDCOLLECTIVE ;  /* 0x000000000000791b */ /* 0x003fe20003800000 */
.L_x_2079:
[----:B------:R-:W-:Y:S01]  /*8e60*/  FADD.FTZ R39, R46, R39 ;  /* 0x000000272e277221 */ /* 0x000fe20000010000 */
[----:B------:R-:W-:-:S04]  /*8e70*/  HFMA2.MMA R49, -RZ, RZ, 0, 1.1920928955078125e-07 ;  /* 0x00000002ff317435 */ /* 0x000fc800000001ff */
[----:B------:R-:W-:Y:S02]  /*8e80*/  MOV R48, R39 ;  /* 0x0000002700307202 */ /* 0x000fe40000000f00 */
[----:B------:R-:W-:-:S07]  /*8e90*/  MOV R41, R47 ;  /* 0x0000002f00297202 */ /* 0x000fce0000000f00 */
[----:B------:R-:W-:Y:S05]  /*8ea0*/  WARPSYNC.COLLECTIVE R45, `(.L_x_2080) ;  /* 0x000000002d087348 */ /* 0x000fea0003c00000 */
[----:B------:R0:W1:Y:S02]  /*8eb0*/  SHFL.BFLY P2, R47, R48, R49, R50 ;  /* 0x0c000031302f7389 */ /* 0x0000640000040032 */
[----:B01----:R-:W-:Y:S01]  /*8ec0*/  ENDCOLLECTIVE ;  /* 0x000000000000791b */ /* 0x003fe20003800000 */
.L_x_2080:
[----:B------:R-:W-:-:S05]  /*8ed0*/  FADD.FTZ R41, R44, R41 ;  /* 0x000000292c297221 */ /* 0x000fca0000010000 */
[----:B------:R-:W-:Y:S02]  /*8ee0*/  MOV R48, R41 ;  /* 0x0000002900307202 */ /* 0x000fe40000000f00 */
[----:B------:R-:W-:-:S07]  /*8ef0*/  MOV R46, R47 ;  /* 0x0000002f002e7202 */ /* 0x000fce0000000f00 */
[----:B------:R-:W-:Y:S05]  /*8f00*/  WARPSYNC.COLLECTIVE R45, `(.L_x_2081) ;  /* 0x000000002d087348 */ /* 0x000fea0003c00000 */
[----:B------:R0:W1:Y:S02]  /*8f10*/  SHFL.BFLY P2, R47, R48, R49, R50 ;  /* 0x0c000031302f7389 */ /* 0x0000640000040032 */
[----:B01----:R-:W-:Y:S01]  /*8f20*/  ENDCOLLECTIVE ;  /* 0x000000000000791b */ /* 0x003fe20003800000 */
.L_x_2081:
[----:B------:R-:W-:Y:S01]  /*8f30*/  FADD.FTZ R39, R39, R46 ;  /* 0x0000002e27277221 */ /* 0x000fe20000010000 */
[----:B------:R-:W-:-:S04]  /*8f40*/  HFMA2.MMA R49, -RZ, RZ, 0, 5.9604644775390625e-08 ;  /* 0x00000001ff317435 */ /* 0x000fc800000001ff */
[----:B------:R-:W-:Y:S02]  /*8f50*/  MOV R48, R39 ;  /* 0x0000002700307202 */ /* 0x000fe40000000f00 */
[----:B------:R-:W-:-:S07]  /*8f60*/  MOV R44, R47 ;  /* 0x0000002f002c7202 */ /* 0x000fce0000000f00 */
[----:B------:R-:W-:Y:S05]  /*8f70*/  WARPSYNC.COLLECTIVE R45, `(.L_x_2082) ;  /* 0x000000002d087348 */ /* 0x000fea0003c00000 */
[----:B------:R0:W1:Y:S02]  /*8f80*/  SHFL.BFLY P2, R47, R48, R49, R50 ;  /* 0x0c000031302f7389 */ /* 0x0000640000040032 */
[----:B01----:R-:W-:Y:S01]  /*8f90*/  ENDCOLLECTIVE ;  /* 0x000000000000791b */ /* 0x003fe20003800000 */
.L_x_2082:
[----:B------:R-:W-:-:S05]  /*8fa0*/  FADD.FTZ R41, R41, R44 ;  /* 0x0000002c29297221 */ /* 0x000fca0000010000 */
[----:B------:R-:W-:Y:S02]  /*8fb0*/  MOV R48, R41 ;  /* 0x0000002900307202 */ /* 0x000fe40000000f00 */
[----:B------:R-:W-:-:S07]  /*8fc0*/  MOV R30, R47 ;  /* 0x0000002f001e7202 */ /* 0x000fce0000000f00 */
[----:B------:R-:W-:Y:S05]  /*8fd0*/  WARPSYNC.COLLECTIVE R45, `(.L_x_2083) ;  /* 0x000000002d087348 */ /* 0x000fea0003c00000 */
[----:B------:R0:W1:Y:S02]  /*8fe0*/  SHFL.BFLY P2, R47, R48, R49, R50 ;  /* 0x0c000031302f7389 */ /* 0x0000640000040032 */
[----:B01----:R-:W-:Y:S01]  /*8ff0*/  ENDCOLLECTIVE ;  /* 0x000000000000791b */ /* 0x003fe20003800000 */
.L_x_2083:
[----:B------:R-:W-:Y:S01]  /*9000*/  FADD.FTZ R21, R39, R30 ;  /* 0x0000001e27157221 */ /* 0x000fe20000010000 */
[----:B------:R-:W-:Y:S01]  /*9010*/  MOV R26, R47 ;  /* 0x0000002f001a7202 */ /* 0x000fe20000000f00 */
[----:B------:R-:W-:Y:S06]  /*9020*/  BRA `(.L_x_2084) ;  /* 0xffffffe000ec7947 */ /* 0x000fec000383ffff */
.L_x_2085:
        /* <DEDUP_REMOVED lines=13> */
.L_x_2663:


//--------------------- .text._ZN13group_norm_v218gn_bwd_cuda_kernelI6__halfLi320ELi1ELi16ELi80ELi1024ELb1ELb1ELi64ELi320ELi320ELi4ELb1ELi8ELb0ELb0ELNS_15WgradSyncMethodE3ENS_16CompileConditionILi900EEEEEvPT_S6_S6_PKS5_S8_S8_S8_PKfflPfPj --------------------------
	.section	.text._ZN13group_norm_v218gn_bwd_cuda_kernelI6__halfLi320ELi1ELi16ELi80ELi1024ELb1ELb1ELi64ELi320ELi320ELi4ELb1ELi8ELb0ELb0ELNS_15WgradSyncMethodE3ENS_16CompileConditionILi900EEEEEvPT_S6_S6_PKS5_S8_S8_S8_PKfflPfPj,"ax",@progbits
	.align	128
        .global         _ZN13group_norm_v218gn_bwd_cuda_kernelI6__halfLi320ELi1ELi16ELi80ELi1024ELb1ELb1ELi64ELi320ELi320ELi4ELb1ELi8ELb0ELb0ELNS_15WgradSyncMethodE3ENS_16CompileConditionILi900EEEEEvPT_S6_S6_PKS5_S8_S8_S8_PKfflPfPj
        .type           _ZN13group_norm_v218gn_bwd_cuda_kernelI6__halfLi320ELi1ELi16ELi80ELi1024ELb1ELb1ELi64ELi320ELi320ELi4ELb1ELi8ELb0ELb0ELNS_15WgradSyncMethodE3ENS_16CompileConditionILi900EEEEEvPT_S6_S6_PKS5_S8_S8_S8_PKfflPfPj,@function
        .size           _ZN13group_norm_v218gn_bwd_cuda_kernelI6__halfLi320ELi1ELi16ELi80ELi1024ELb1ELb1ELi64ELi320ELi320ELi4ELb1ELi8ELb0ELb0ELNS_15WgradSyncMethodE3ENS_16CompileConditionILi900EEEEEvPT_S6_S6_PKS5_S8_S8_S8_PKfflPfPj,(.L_x_2664 - _ZN13group_norm_v218gn_bwd_cuda_kernelI6__halfLi320ELi1ELi16ELi80ELi1024ELb1ELb1ELi64ELi320ELi320ELi4ELb1ELi8ELb0ELb0ELNS_15WgradSyncMethodE3ENS_16CompileConditionILi900EEEEEvPT_S6_S6_PKS5_S8_S8_S8_PKfflPfPj)
        .other          _ZN13group_norm_v218gn_bwd_cuda_kernelI6__halfLi320ELi1ELi16ELi80ELi1024ELb1ELb1ELi64ELi320ELi320ELi4ELb1ELi8ELb0ELb0ELNS_15WgradSyncMethodE3ENS_16CompileConditionILi900EEEEEvPT_S6_S6_PKS5_S8_S8_S8_PKfflPfPj,@"STO_CUDA_ENTRY STV_DEFAULT"
_ZN13group_norm_v218gn_bwd_cuda_kernelI6__halfLi320ELi1ELi16ELi80ELi1024ELb1ELb1ELi64ELi320ELi320ELi4ELb1ELi8ELb0ELb0ELNS_15WgradSyncMethodE3ENS_16CompileConditionILi900EEEEEvPT_S6_S6_PKS5_S8_S8_S8_PKfflPfPj:
.text._ZN13group_norm_v218gn_bwd_cuda_kernelI6__halfLi320ELi1ELi16ELi80ELi1024ELb1ELb1ELi64ELi320ELi320ELi4ELb1ELi8ELb0ELb0ELNS_15WgradSyncMethodE3ENS_16CompileConditionILi900EEEEEvPT_S6_S6_PKS5_S8_S8_S8_PKfflPfPj:
        /* <DEDUP_REMOVED lines=31> */
.L_x_2088:
[----:B------:R-:W2:Y:S04]  /*01f0*/  LD.E.STRONG.GPU R0, desc[UR18][R2.64] ;  /* 0x0000001202007980 */ /* 0x000ea8000c10f900 */
[----:B--2---:R-:W-:Y:S01]  /*0200*/  CCTL.IVALL ;  /* 0x00000000ff00798f */ /* 0x004fe20002000000 */
[----:B------:R-:W-:Y:S05]  /*0210*/  YIELD ;  /* 0x0000000000007946 */ /* 0x000fea0003800000 */
[----:B-----5:R-:W-:-:S04]  /*0220*/  LOP3.LUT R0, R0, R5, RZ, 0x3c, !PT ;  /* 0x0000000500007212 */ /* 0x020fc800078e3cff */
[----:B------:R-:W-:-:S13]  /*0230*/  ISETP.GT.AND P0, PT, R0, -0x1, PT ;  /* 0xffffffff0000780c */ /* 0x000fda0003f04270 */
[----:B------:R-:W-:Y:S05]  /*0240*/  @P0 BRA `(.L_x_2088) ;  /* 0xfffffffc00e80947 */ /* 0x000fea000383ffff */
.L_x_2087:
[----:B------:R-:W-:Y:S05]  /*0250*/  WARPSYNC.ALL ;  /* 0x0000000000007948 */ /* 0x000fea0003800000 */
[----:B------:R-:W-:Y:S06]  /*0260*/  BAR.SYNC.DEFER_BLOCKING 0x0 ;  /* 0x0000000000007b1d */ /* 0x000fec0000010000 */
[----:B------:R-:W-:Y:S05]  /*0270*/  BRA `(.L_x_2089) ;  /* 0x0000008800dc7947 */ /* 0x000fea0003800000 */
.L_x_2086:
        /* <DEDUP_REMOVED lines=69> */
[----:B------:R-:W-:-:S05]  /*06d0*/  IADD3 R0, R5, R2, RZ ;  /* 0x0000000205007210 */ /* 0x000fca0007ffe0ff */
[----:B------:R0:W-:Y:S02]  /*06e0*/  STL [R1+0x5c], R0 ;  /* 0x00005c0001007387 */ /* 0x0001e40000100800 */
.L_x_2099:
[----:B0-----:R-:W0:Y:S01]  /*06f0*/  S2R R0, SR_TID.X ;  /* 0x0000000000007919 */ /* 0x001e220000002100 */
[----:B------:R-:W-:Y:S01]  /*0700*/  ULOP3.LUT UR15, UR10, 0x3, URZ, 0xc0, !UPT ;  /* 0x000000030a0f7892 */ /* 0x000fe2000f8ec03f */
[----:B-1----:R-:W1:Y:S01]  /*0710*/  LDC.64 R62, c[0x0][0x238] ;  /* 0x00008e00ff3e7b82 */ /* 0x002e620000000a00 */
[----:B------:R-:W-:Y:S01]  /*0720*/  USHF.R.U64 UR16, UR10, 0x2, UR5 ;  /* 0x000000020a107899 */ /* 0x000fe20008001205 */
[----:B------:R-:W-:Y:S01]  /*0730*/  STL [R1+0x68], R72 ;  /* 0x0000684801007387 */ /* 0x000fe20000100800 */
[----:B------:R-:W-:Y:S02]  /*0740*/  UIMAD UR17, UR15, 0x140, URZ ;  /* 0x000001400f1178a4 */ /* 0x000fe4000f8e023f */
[----:B------:R-:W-:Y:S01]  /*0750*/  USHF.L.U32 UR15, UR22, 0x6, URZ ;  /* 0x00000006160f7899 */ /* 0x000fe2000800063f */
[----:B------:R-:W-:Y:S01]  /*0760*/  STL [R1+0x64], R73 ;  /* 0x0000644901007387 */ /* 0x000fe20000100800 */
        /* <DEDUP_REMOVED lines=10> */
[----:B------:R-:W-:Y:S01]  /*0810*/  ULDC.64 UR24, c[0x0][0x230] ;  /* 0x00008c0000187ab9 */ /* 0x000fe20000000a00 */
[----:B------:R-:W-:Y:S01]  /*0820*/  ULDC UR15, c[0x0][0x250] ;  /* 0x00009400000f7ab9 */ /* 0x000fe20000000800 */
        /* <DEDUP_REMOVED lines=8> */
[----:B------:R2:W-:Y:S02]  /*08b0*/  STL [R1+0x44], R4 ;  /* 0x0000440401007387 */ /* 0x0005e40000100800 */
        /* <DEDUP_REMOVED lines=11> */
[----:B------:R-:W-:Y:S01]  /*0970*/  IADD3 R6, P0, R8, UR24, RZ ;  /* 0x0000001808067c10 */ /* 0x000fe2000ff1e0ff */
[----:B0-----:R-:W-:Y:S01]  /*0980*/  IMAD.WIDE R10, R10, 0x2, R2 ;  /* 0x000000020a0a7825 */ /* 0x001fe200078e0202 */
[C---:B------:R-:W-:Y:S01]  /*0990*/  IADD3 R9, R35.reuse, 0x3c00, RZ ;  /* 0x00003c0023097810 */ /* 0x040fe20007ffe0ff */
[----:B------:R-:W3:Y:S01]  /*09a0*/  LDG.E.64.CONSTANT R62, desc[UR18][R62.64] ;  /* 0x000000123e3e7981 */ /* 0x000ee2000c1e9b00 */
[----:B------:R-:W-:Y:S02]  /*09b0*/  IADD3.X R7, R22, UR25, RZ, P0, !PT ;  /* 0x0000001916077c10 */ /* 0x000fe400087fe4ff */
[----:B------:R-:W-:Y:S01]  /*09c0*/  IADD3 R3, R35, 0x1400, RZ ;  /* 0x0000140023037810 */ /* 0x000fe20007ffe0ff */
[----:B------:R-:W4:Y:S04]  /*09d0*/  LDG.E.64.CONSTANT R10, desc[UR18][R10.64] ;  /* 0x000000120a0a7981 */ /* 0x000f28000c1e9b00 */
[----:B------:R-:W5:Y:S01]  /*09e0*/  LDG.E.64.CONSTANT R6, desc[UR18][R6.64] ;  /* 0x0000001206067981 */ /* 0x000f62000c1e9b00 */
[----:B------:R-:W-:-:S03]  /*09f0*/  IADD3 R3, P0, R3, R12, RZ ;  /* 0x0000000c03037210 */ /* 0x000fc60007f1e0ff */
[----:B------:R0:W-:Y:S01]  /*0a00*/  STL [R1+0x3c], R8 ;  /* 0x00003c0801007387 */ /* 0x0001e20000100800 */
[----:B------:R-:W-:Y:S02]  /*0a10*/  IADD3.X R0, RZ, R68, RZ, P0, !PT ;  /* 0x00000044ff007210 */ /* 0x000fe400007fe4ff */
[C---:B------:R-:W-:Y:S01]  /*0a20*/  SHF.L.U32 R24, R3.reuse, 0x1, RZ ;  /* 0x0000000103187819 */ /* 0x040fe200000006ff */
[----:B------:R1:W-:Y:S01]  /*0a30*/  STL [R1+0x40], R22 ;  /* 0x0000401601007387 */ /* 0x0003e20000100800 */
[----:B------:R-:W-:Y:S02]  /*0a40*/  SHF.L.U64.HI R33, R3, 0x1, R0 ;  /* 0x0000000103217819 */ /* 0x000fe40000010200 */
[----:B------:R-:W-:-:S04]  /*0a50*/  IADD3 R4, P0, R24, UR24, RZ ;  /* 0x0000001818047c10 */ /* 0x000fc8000ff1e0ff */
[----:B------:R-:W-:-:S06]  /*0a60*/  IADD3.X R5, R33, UR25, RZ, P0, !PT ;  /* 0x0000001921057c10 */ /* 0x000fcc00087fe4ff */
[----:B------:R-:W3:Y:S01]  /*0a70*/  LDG.E.64.CONSTANT R4, desc[UR18][R4.64] ;  /* 0x0000001204047981 */ /* 0x000ee2000c1e9b00 */
[----:B------:R-:W-:-:S04]  /*0a80*/  IADD3 R3, R35, 0x2800, RZ ;  /* 0x0000280023037810 */ /* 0x000fc80007ffe0ff */
[----:B------:R-:W-:-:S04]  /*0a90*/  IADD3 R3, P0, R3, R12, RZ ;  /* 0x0000000c03037210 */ /* 0x000fc80007f1e0ff */
        /* <DEDUP_REMOVED lines=12> */
[----:B------:R-:W-:-:S04]  /*0b60*/  IADD3 R9, R35, 0x5000, RZ ;  /* 0x0000500023097810 */ /* 0x000fc80007ffe0ff */
[----:B------:R-:W3:Y:S01]  /*0b70*/  LDG.E.64.CONSTANT R20, desc[UR18][R20.64] ;  /* 0x0000001214147981 */ /* 0x000ee2000c1e9b00 */
[----:B------:R-:W-:-:S04]  /*0b80*/  IADD3 R9, P0, R9, R12, RZ ;  /* 0x0000000c09097210 */ /* 0x000fc80007f1e0ff */
[----:B------:R-:W-:Y:S02]  /*0b90*/  IADD3.X R0, RZ, R68, RZ, P0, !PT ;  /* 0x00000044ff007210 */ /* 0x000fe400007fe4ff */
[C---:B------:R-:W-:Y:S02]  /*0ba0*/  SHF.L.U32 R40, R9.reuse, 0x1, RZ ;  /* 0x0000000109287819 */ /* 0x040fe400000006ff */
[----:B------:R-:W-:Y:S02]  /*0bb0*/  SHF.L.U64.HI R26, R9, 0x1, R0 ;  /* 0x00000001091a7819 */ /* 0x000fe40000010200 */
[----:B------:R-:W-:Y:S02]  /*0bc0*/  IADD3 R18, P0, R40, UR24, RZ ;  /* 0x0000001828127c10 */ /* 0x000fe4000ff1e0ff */
[----:B------:R-:W-:Y:S02]  /*0bd0*/  IADD3 R9, R35, 0x6400, RZ ;  /* 0x0000640023097810 */ /* 0x000fe40007ffe0ff */
[----:B------:R-:W-:-:S02]  /*0be0*/  IADD3.X R19, R26, UR25, RZ, P0, !PT ;  /* 0x000000191a137c10 */ /* 0x000fc400087fe4ff */
[----:B------:R-:W-:-:S04]  /*0bf0*/  IADD3 R9, P0, R9, R12, RZ ;  /* 0x0000000c09097210 */ /* 0x000fc80007f1e0ff */
[----:B------:R-:W-:Y:S01]  /*0c00*/  IADD3.X R0, RZ, R68, RZ, P0, !PT ;  /* 0x00000044ff007210 */ /* 0x000fe200007fe4ff */
[----:B------:R-:W3:Y:S01]  /*0c10*/  LDG.E.64.CONSTANT R18, desc[UR18][R18.64] ;  /* 0x0000001212127981 */ /* 0x000ee2000c1e9b00 */
[C---:B------:R-:W-:Y:S02]  /*0c20*/  SHF.L.U32 R36, R9.reuse, 0x1, RZ ;  /* 0x0000000109247819 */ /* 0x040fe400000006ff */
        /* <DEDUP_REMOVED lines=10> */
[----:B------:R-:W-:-:S06]  /*0cd0*/  IADD3.X R15, R96, UR25, RZ, P0, !PT ;  /* 0x00000019600f7c10 */ /* 0x000fcc00087fe4ff */
[----:B------:R-:W3:Y:S01]  /*0ce0*/  LDG.E.64.CONSTANT R14, desc[UR18][R14.64] ;  /* 0x000000120e0e7981 */ /* 0x000ee2000c1e9b00 */
[----:B0-----:R-:W-:-:S04]  /*0cf0*/  IADD3 R8, P0, R8, UR26, RZ ;  /* 0x0000001a08087c10 */ /* 0x001fc8000ff1e0ff */
[----:B------:R-:W-:-:S06]  /*0d00*/  IADD3.X R9, R22, UR27, RZ, P0, !PT ;  /* 0x0000001b16097c10 */ /* 0x000fcc00087fe4ff */
[----:B------:R-:W3:Y:S01]  /*0d10*/  LDG.E.64.CONSTANT R8, desc[UR18][R8.64] ;  /* 0x0000001208087981 */ /* 0x000ee2000c1e9b00 */
[----:B------:R-:W-:-:S04]  /*0d20*/  IADD3 R13, R35, 0x8c00, RZ ;  /* 0x00008c00230d7810 */ /* 0x000fc80007ffe0ff */
[----:B------:R-:W-:-:S04]  /*0d30*/  IADD3 R13, P0, R13, R12, RZ ;  /* 0x0000000c0d0d7210 */ /* 0x000fc80007f1e0ff */
[----:B------:R-:W-:Y:S02]  /*0d40*/  IADD3.X R0, RZ, R68, RZ, P0, !PT ;  /* 0x00000044ff007210 */ /* 0x000fe400007fe4ff */
[C---:B------:R-:W-:Y:S02]  /*0d50*/  SHF.L.U32 R99, R13.reuse, 0x1, RZ ;  /* 0x000000010d637819 */ /* 0x040fe400000006ff */
[----:B------:R-:W-:Y:S02]  /*0d60*/  SHF.L.U64.HI R98, R13, 0x1, R0 ;  /* 0x000000010d627819 */ /* 0x000fe40000010200 */
[----:B-1----:R-:W-:-:S04]  /*0d70*/  IADD3 R22, P0, R99, UR24, RZ ;  /* 0x0000001863167c10 */ /* 0x002fc8000ff1e0ff */
[----:B------:R-:W-:Y:S01]  /*0d80*/  IADD3.X R23, R98, UR25, RZ, P0, !PT ;  /* 0x0000001962177c10 */ /* 0x000fe200087fe4ff */
[----:B------:R0:W-:Y:S02]  /*0d90*/  STL [R1+0x34], R24 ;  /* 0x0000341801007387 */ /* 0x0001e40000100800 */
[----:B0-----:R-:W-:Y:S01]  /*0da0*/  IADD3 R24, P0, R24, UR26, RZ ;  /* 0x0000001a18187c10 */ /* 0x001fe2000ff1e0ff */
[----:B--2---:R-:W-:-:S06]  /*0db0*/  FADD.FTZ R64, R81, UR15 ;  /* 0x0000000f51407e21 */ /* 0x004fcc0008010000 */
[----:B------:R-:W0:Y:S01]  /*0dc0*/  MUFU.RSQ R64, R64 ;  /* 0x0000004000407308 */ /* 0x000e220000001400 */
[--C-:B-----5:R-:W-:Y:S02]  /*0dd0*/  HADD2.F32 R25, -RZ, R6.reuse.H1_H1 ;  /* 0x30000006ff197230 */ /* 0x120fe40000004100 */
[----:B------:R-:W-:Y:S02]  /*0de0*/  HADD2.F32 R13, -RZ, R6.H0_H0 ;  /* 0x20000006ff0d7230 */ /* 0x000fe40000004100 */
[--C-:B------:R-:W-:Y:S02]  /*0df0*/  HADD2.F32 R27, -RZ, R7.reuse.H0_H0 ;  /* 0x20000007ff1b7230 */ /* 0x100fe40000004100 */
[----:B------:R-:W-:Y:S02]  /*0e00*/  HADD2.F32 R29, -RZ, R7.H1_H1 ;  /* 0x30000007ff1d7230 */ /* 0x000fe40000004100 */
[----:B------:R1:W2:Y:S01]  /*0e10*/  LDG.E.64.CONSTANT R6, desc[UR18][R22.64] ;  /* 0x0000001216067981 */ /* 0x0002a2000c1e9b00 */
[----:B------:R-:W-:-:S04]  /*0e20*/  FADD.FTZ R25, -R80, R25 ;  /* 0x0000001950197221 */ /* 0x000fc80000010100 */
[----:B0-----:R-:W-:Y:S01]  /*0e30*/  FMUL.FTZ R145, R64, R25 ;  /* 0x0000001940917220 */ /* 0x001fe20000410000 */
[----:B------:R-:W-:-:S06]  /*0e40*/  IADD3.X R25, R33, UR27, RZ, P0, !PT ;  /* 0x0000001b21197c10 */ /* 0x000fcc00087fe4ff */
[----:B------:R-:W5:Y:S01]  /*0e50*/  LDG.E.64.CONSTANT R24, desc[UR18][R24.64] ;  /* 0x0000001218187981 */ /* 0x000f62000c1e9b00 */
[--C-:B----4-:R-:W-:Y:S02]  /*0e60*/  HADD2.F32 R103, -RZ, R11.reuse.H0_H0 ;  /* 0x2000000bff677230 */ /* 0x110fe40000004100 */
[----:B------:R-:W-:Y:S02]  /*0e70*/  HADD2.F32 R104, -RZ, R11.H1_H1 ;  /* 0x3000000bff687230 */ /* 0x000fe40000004100 */
[----:B---3--:R-:W-:Y:S02]  /*0e80*/  HADD2.F32 R11, -RZ, R4.H1_H1 ;  /* 0x30000004ff0b7230 */ /* 0x008fe40000004100 */
[--C-:B------:R-:W-:Y:S02]  /*0e90*/  HADD2.F32 R101, -RZ, R10.reuse.H0_H0 ;  /* 0x2000000aff657230 */ /* 0x100fe40000004100 */
[----:B------:R-:W-:Y:S01]  /*0ea0*/  HADD2.F32 R100, -RZ, R10.H1_H1 ;  /* 0x3000000aff647230 */ /* 0x000fe20000004100 */
[----:B------:R-:W-:Y:S01]  /*0eb0*/  IADD3 R10, P0, R32, UR26, RZ ;  /* 0x0000001a200a7c10 */ /* 0x000fe2000ff1e0ff */
[----:B------:R-:W-:-:S03]  /*0ec0*/  FADD.FTZ R141, -R80, R11 ;  /* 0x0000000b508d7221 */ /* 0x000fc60000010100 */
[----:B------:R-:W-:-:S06]  /*0ed0*/  IADD3.X R11, R31, UR27, RZ, P0, !PT ;  /* 0x0000001b1f0b7c10 */ /* 0x000fcc00087fe4ff */
[----:B------:R-:W3:Y:S01]  /*0ee0*/  LDG.E.64.CONSTANT R10, desc[UR18][R10.64] ;  /* 0x000000120a0a7981 */ /* 0x000ee2000c1e9b00 */
[----:B------:R-:W-:-:S04]  /*0ef0*/  FADD.FTZ R13, -R80, R13 ;  /* 0x0000000d500d7221 */ /* 0x000fc80000010100 */
[----:B------:R-:W-:Y:S01]  /*0f00*/  FMUL.FTZ R146, R64, R13 ;  /* 0x0000000d40927220 */ /* 0x000fe20000410000 */
[----:B------:R-:W-:-:S05]  /*0f10*/  HADD2.F32 R13, -RZ, R4.H0_H0 ;  /* 0x20000004ff0d7230 */ /* 0x000fca0000004100 */
[----:B------:R-:W-:Y:S01]  /*0f20*/  FADD.FTZ R13, -R80, R13 ;  /* 0x0000000d500d7221 */ /* 0x000fe20000010100 */
[----:B-1----:R-:W-:-:S03]  /*0f30*/  HADD2.F32 R23, -RZ, R5.H1_H1 ;  /* 0x30000005ff177230 */ /* 0x002fc60000004100 */
[----:B------:R-:W-:Y:S01]  /*0f40*/  FMUL.FTZ R142, R64, R13 ;  /* 0x0000000d408e7220 */ /* 0x000fe20000410000 */
[----:B------:R-:W-:Y:S01]  /*0f50*/  HADD2.F32 R13, -RZ, R5.H0_H0 ;  /* 0x20000005ff0d7230 */ /* 0x000fe20000004100 */
[----:B------:R-:W-:Y:S01]  /*0f60*/  IADD3 R5, R35, 0xa000, RZ ;  /* 0x0000a00023057810 */ /* 0x000fe20007ffe0ff */
[----:B------:R-:W-:-:S03]  /*0f70*/  FADD.FTZ R27, -R80, R27 ;  /* 0x0000001b501b7221 */ /* 0x000fc60000010100 */
[C---:B------:R-:W-:Y:S01]  /*0f80*/  FADD.FTZ R13, -R80.reuse, R13 ;  /* 0x0000000d500d7221 */ /* 0x040fe20000010100 */
[----:B------:R-:W-:Y:S01]  /*0f90*/  IADD3 R161, P0, R5, R12, RZ ;  /* 0x0000000c05a17210 */ /* 0x000fe20007f1e0ff */
[--C-:B------:R-:W-:Y:S02]  /*0fa0*/  HADD2.F32 R5, -RZ, R2.reuse.H1_H1 ;  /* 0x30000002ff057230 */ /* 0x100fe40000004100 */
[----:B------:R-:W-:Y:S01]  /*0fb0*/  FADD.FTZ R23, -R80, R23 ;  /* 0x0000001750177221 */ /* 0x000fe20000010100 */
[C---:B------:R-:W-:Y:S01]  /*0fc0*/  FMUL.FTZ R140, R64.reuse, R13 ;  /* 0x0000000d408c7220 */ /* 0x040fe20000410000 */
[----:B------:R-:W-:Y:S01]  /*0fd0*/  HADD2.F32 R13, -RZ, R2.H0_H0 ;  /* 0x20000002ff0d7230 */ /* 0x000fe20000004100 */
[----:B------:R-:W-:Y:S01]  /*0fe0*/  IADD3.X R2, RZ, R68, RZ, P0, !PT ;  /* 0x00000044ff027210 */ /* 0x000fe200007fe4ff */
[C---:B------:R-:W-:Y:S01]  /*0ff0*/  FMUL.FTZ R144, R64.reuse, R27 ;  /* 0x0000001b40907220 */ /* 0x040fe20000410000 */
[----:B------:R-:W-:Y:S01]  /*1000*/  FMUL.FTZ R139, R64, R23 ;  /* 0x00000017408b7220 */ /* 0x000fe20000410000 */
[----:B------:R-:W-:Y:S01]  /*1010*/  FADD.FTZ R5, -R80, R5 ;  /* 0x0000000550057221 */ /* 0x000fe20000010100 */
[--C-:B------:R-:W-:Y:S01]  /*1020*/  HADD2.F32 R23, -RZ, R3.reuse.H0_H0 ;  /* 0x20000003ff177230 */ /* 0x100fe20000004100 */
[----:B------:R-:W-:Y:S01]  /*1030*/  IADD3 R4, P0, R30, UR26, RZ ;  /* 0x0000001a1e047c10 */ /* 0x000fe2000ff1e0ff */
[----:B------:R-:W-:Y:S01]  /*1040*/  HADD2.F32 R27, -RZ, R3.H1_H1 ;  /* 0x30000003ff1b7230 */ /* 0x000fe20000004100 */
[C---:B------:R-:W-:Y:S01]  /*1050*/  SHF.L.U64.HI R72, R161.reuse, 0x1, R2 ;  /* 0x00000001a1487819 */ /* 0x040fe20000010202 */
[----:B------:R-:W-:Y:S01]  /*1060*/  FMUL.FTZ R137, R64, R5 ;  /* 0x0000000540897220 */ /* 0x000fe20000410000 */
[----:B------:R-:W-:Y:S01]  /*1070*/  SHF.L.U32 R161, R161, 0x1, RZ ;  /* 0x00000001a1a17819 */ /* 0x000fe200000006ff */
[----:B------:R-:W-:Y:S01]  /*1080*/  FADD.FTZ R23, -R80, R23 ;  /* 0x0000001750177221 */ /* 0x000fe20000010100 */
[----:B------:R-:W-:Y:S01]  /*1090*/  IADD3.X R5, R28, UR27, RZ, P0, !PT ;  /* 0x0000001b1c057c10 */ /* 0x000fe200087fe4ff */
[----:B------:R-:W-:Y:S01]  /*10a0*/  FADD.FTZ R27, -R80, R27 ;  /* 0x0000001b501b7221 */ /* 0x000fe20000010100 */
[----:B------:R-:W-:Y:S01]  /*10b0*/  IADD3 R2, P1, R161, UR24, RZ ;  /* 0x00000018a1027c10 */ /* 0x000fe2000ff3e0ff */
[----:B------:R-:W-:Y:S01]  /*10c0*/  FMUL.FTZ R136, R64, R23 ;  /* 0x0000001740887220 */ /* 0x000fe20000410000 */
[----:B------:R-:W-:-:S02]  /*10d0*/  HADD2.F32 R23, -RZ, R20.H0_H0 ;  /* 0x20000014ff177230 */ /* 0x000fc40000004100 */
[----:B------:R-:W-:Y:S01]  /*10e0*/  FMUL.FTZ R135, R64, R27 ;  /* 0x0000001b40877220 */ /* 0x000fe20000410000 */
[----:B------:R-:W4:Y:S01]  /*10f0*/  LDG.E.64.CONSTANT R4, desc[UR18][R4.64] ;  /* 0x0000001204047981 */ /* 0x000f22000c1e9b00 */
[----:B------:R-:W-:Y:S01]  /*1100*/  HADD2.F32 R27, -RZ, R20.H1_H1 ;  /* 0x30000014ff1b7230 */ /* 0x000fe20000004100 */
[----:B------:R-:W-:Y:S01]  /*1110*/  IADD3.X R3, R72, UR25, RZ, P1, !PT ;  /* 0x0000001948037c10 */ /* 0x000fe20008ffe4ff */
[----:B------:R-:W-:-:S03]  /*1120*/  FADD.FTZ R23, -R80, R23 ;  /* 0x0000001750177221 */ /* 0x000fc60000010100 */
[----:B------:R-:W-:Y:S02]  /*1130*/  FADD.FTZ R27, -R80, R27 ;  /* 0x0000001b501b7221 */ /* 0x000fe40000010100 */
[----:B------:R-:W4:Y:S01]  /*1140*/  LDG.E.64.CONSTANT R2, desc[UR18][R2.64] ;  /* 0x0000001202027981 */ /* 0x000f22000c1e9b00 */
[C---:B------:R-:W-:Y:S01]  /*1150*/  FMUL.FTZ R134, R64.reuse, R23 ;  /* 0x0000001740867220 */ /* 0x040fe20000410000 */
[----:B------:R-:W-:Y:S01]  /*1160*/  FMUL.FTZ R133, R64, R27 ;  /* 0x0000001b40857220 */ /* 0x000fe20000410000 */
[--C-:B------:R-:W-:Y:S02]  /*1170*/  HADD2.F32 R23, -RZ, R21.reuse.H0_H0 ;  /* 0x20000015ff177230 */ /* 0x100fe40000004100 */
[----:B------:R-:W-:Y:S01]  /*1180*/  HADD2.F32 R27, -RZ, R21.H1_H1 ;  /* 0x30000015ff1b7230 */ /* 0x000fe20000004100 */
[----:B------:R-:W-:-:S04]  /*1190*/  IADD3 R21, R35, 0xb400, RZ ;  /* 0x0000b40023157810 */ /* 0x000fc80007ffe0ff */
[----:B------:R-:W-:Y:S01]  /*11a0*/  IADD3 R159, P0, R21, R12, RZ ;  /* 0x0000000c159f7210 */ /* 0x000fe20007f1e0ff */
[----:B------:R-:W-:-:S03]  /*11b0*/  FADD.FTZ R23, -R80, R23 ;  /* 0x0000001750177221 */ /* 0x000fc60000010100 */
[----:B------:R-:W-:Y:S01]  /*11c0*/  IADD3.X R160, RZ, R68, RZ, P0, !PT ;  /* 0x00000044ffa07210 */ /* 0x000fe200007fe4ff */
[----:B------:R-:W-:Y:S01]  /*11d0*/  FMUL.FTZ R132, R64, R23 ;  /* 0x0000001740847220 */ /* 0x000fe20000410000 */
[--C-:B------:R-:W-:Y:S02]  /*11e0*/  HADD2.F32 R21, -RZ, R18.reuse.H1_H1 ;  /* 0x30000012ff157230 */ /* 0x100fe40000004100 */
[C---:B------:R-:W-:Y:S01]  /*11f0*/  SHF.L.U64.HI R160, R159.reuse, 0x1, R160 ;  /* 0x000000019fa07819 */ /* 0x040fe200000102a0 */
[----:B------:R-:W-:Y:S01]  /*1200*/  HADD2.F32 R23, -RZ, R18.H0_H0 ;  /* 0x20000012ff177230 */ /* 0x000fe20000004100 */
[----:B------:R-:W-:Y:S01]  /*1210*/  SHF.L.U32 R159, R159, 0x1, RZ ;  /* 0x000000019f9f7819 */ /* 0x000fe200000006ff */
[----:B------:R-:W-:Y:S01]  /*1220*/  FADD.FTZ R21, -R80, R21 ;  /* 0x0000001550157221 */ /* 0x000fe20000010100 */
[----:B------:R-:W-:Y:S02]  /*1230*/  IADD3 R22, P0, R40, UR26, RZ ;  /* 0x0000001a28167c10 */ /* 0x000fe4000ff1e0ff */
[----:B------:R-:W-:Y:S01]  /*1240*/  IADD3 R18, P1, R159, UR24, RZ ;  /* 0x000000189f127c10 */ /* 0x000fe2000ff3e0ff */
[----:B------:R-:W-:Y:S01]  /*1250*/  FADD.FTZ R23, -R80, R23 ;  /* 0x0000001750177221 */ /* 0x000fe20000010100 */
[----:B------:R-:W-:-:S02]  /*1260*/  HADD2.F32 R37, -RZ, R19.H0_H0 ;  /* 0x20000013ff257230 */ /* 0x000fc40000004100 */
[----:B------:R-:W-:Y:S01]  /*1270*/  FMUL.FTZ R128, R64, R21 ;  /* 0x0000001540807220 */ /* 0x000fe20000410000 */
[----:B------:R-:W-:Y:S01]  /*1280*/  HADD2.F32 R39, -RZ, R19.H1_H1 ;  /* 0x30000013ff277230 */ /* 0x000fe20000004100 */
[----:B------:R-:W-:Y:S01]  /*1290*/  IADD3.X R19, R160, UR25, RZ, P1, !PT ;  /* 0x00000019a0137c10 */ /* 0x000fe20008ffe4ff */
[----:B------:R-:W-:Y:S01]  /*12a0*/  FMUL.FTZ R129, R64, R23 ;  /* 0x0000001740817220 */ /* 0x000fe20000410000 */
[----:B------:R-:W-:Y:S01]  /*12b0*/  HADD2.F32 R21, -RZ, R16.H0_H0 ;  /* 0x20000010ff157230 */ /* 0x000fe20000004100 */
[----:B------:R-:W-:-:S03]  /*12c0*/  IADD3.X R23, R26, UR27, RZ, P0, !PT ;  /* 0x0000001b1a177c10 */ /* 0x000fc600087fe4ff */
[----:B------:R-:W4:Y:S01]  /*12d0*/  LDG.E.64.CONSTANT R18, desc[UR18][R18.64] ;  /* 0x0000001212127981 */ /* 0x000f22000c1e9b00 */
[----:B------:R-:W-:-:S03]  /*12e0*/  FADD.FTZ R21, -R80, R21 ;  /* 0x0000001550157221 */ /* 0x000fc60000010100 */
[----:B------:R-:W4:Y:S01]  /*12f0*/  LDG.E.64.CONSTANT R22, desc[UR18][R22.64] ;  /* 0x0000001216167981 */ /* 0x000f22000c1e9b00 */
[----:B------:R-:W-:Y:S01]  /*1300*/  FMUL.FTZ R125, R64, R21 ;  /* 0x00000015407d7220 */ /* 0x000fe20000410000 */
[----:B------:R-:W-:Y:S01]  /*1310*/  HADD2.F32 R21, -RZ, R17.H0_H0 ;  /* 0x20000011ff157230 */ /* 0x000fe20000004100 */
[----:B------:R-:W-:-:S04]  /*1320*/  IADD3 R20, P0, R36, UR26, RZ ;  /* 0x0000001a24147c10 */ /* 0x000fc8000ff1e0ff */
[----:B------:R-:W-:-:S04]  /*1330*/  FADD.FTZ R21, -R80, R21 ;  /* 0x0000001550157221 */ /* 0x000fc80000010100 */
[----:B------:R-:W-:Y:S01]  /*1340*/  FMUL.FTZ R123, R64, R21 ;  /* 0x00000015407b7220 */ /* 0x000fe20000410000 */
[----:B------:R-:W-:-:S06]  /*1350*/  IADD3.X R21, R34, UR27, RZ, P0, !PT ;  /* 0x0000001b22157c10 */ /* 0x000fcc00087fe4ff */
[----:B------:R-:W4:Y:S01]  /*1360*/  LDG.E.64.CONSTANT R20, desc[UR18][R20.64] ;  /* 0x0000001214147981 */ /* 0x000f22000c1e9b00 */
[----:B------:R-:W-:Y:S01]  /*1370*/  FADD.FTZ R37, -R80, R37 ;  /* 0x0000002550257221 */ /* 0x000fe20000010100 */
[----:B------:R-:W-:Y:S02]  /*1380*/  HADD2.F32 R0, -RZ, R62.H0_H0 ;  /* 0x2000003eff007230 */ /* 0x000fe40000004100 */
[----:B------:R-:W-:Y:S02]  /*1390*/  HADD2.F32 R17, -RZ, R17.H1_H1 ;  /* 0x30000011ff117230 */ /* 0x000fe40000004100 */
[----:B------:R-:W-:Y:S01]  /*13a0*/  FMUL.FTZ R127, R64, R37 ;  /* 0x00000025407f7220 */ /* 0x000fe20000410000 */
[----:B------:R-:W-:Y:S02]  /*13b0*/  HADD2.F32 R37, -RZ, R16.H1_H1 ;  /* 0x30000010ff257230 */ /* 0x000fe40000004100 */
[----:B------:R-:W-:Y:S01]  /*13c0*/  FFMA.FTZ R59, R146, R0, R101 ;  /* 0x00000000923b7223 */ /* 0x000fe20000010065 */
[----:B------:R-:W-:-:S02]  /*13d0*/  HADD2.F32 R65, -RZ, R62.H1_H1 ;  /* 0x3000003eff417230 */ /* 0x000fc40000004100 */
[C---:B------:R-:W-:Y:S01]  /*13e0*/  FADD.FTZ R17, -R80.reuse, R17 ;  /* 0x0000001150117221 */ /* 0x040fe20000010100 */
[----:B------:R-:W-:Y:S01]  /*13f0*/  FADD.FTZ R37, -R80, R37 ;  /* 0x0000002550257221 */ /* 0x000fe20000010100 */
[----:B------:R-:W-:Y:S01]  /*1400*/  IADD3 R157, R35, 0xc800, RZ ;  /* 0x0000c800239d7810 */ /* 0x000fe20007ffe0ff */
[--C-:B------:R-:W-:Y:S02]  /*1410*/  HADD2.F32 R62, -RZ, R63.reuse.H0_H0 ;  /* 0x2000003fff3e7230 */ /* 0x100fe40000004100 */
[----:B------:R-:W-:Y:S01]  /*1420*/  FMUL.FTZ R95, R59, -1.4426950216293334961 ;  /* 0xbfb8aa3b3b5f7820 */ /* 0x000fe20000410000 */
[C---:B------:R-:W-:Y:S01]  /*1430*/  FMUL.FTZ R124, R64.reuse, R37 ;  /* 0x00000025407c7220 */ /* 0x040fe20000410000 */
[----:B------:R-:W-:Y:S01]  /*1440*/  FMUL.FTZ R122, R64, R17 ;  /* 0x00000011407a7220 */ /* 0x000fe20000410000 */
[----:B------:R-:W-:Y:S01]  /*1450*/  FFMA.FTZ R61, R145, R65, R100 ;  /* 0x00000041913d7223 */ /* 0x000fe20000010064 */
[--C-:B------:R-:W-:Y:S02]  /*1460*/  HADD2.F32 R37, -RZ, R14.reuse.H0_H0 ;  /* 0x2000000eff257230 */ /* 0x100fe40000004100 */
[----:B------:R-:W-:Y:S01]  /*1470*/  FADD.FTZ R29, -R80, R29 ;  /* 0x0000001d501d7221 */ /* 0x000fe20000010100 */
[----:B------:R-:W-:Y:S01]  /*1480*/  HADD2.F32 R17, -RZ, R14.H1_H1 ;  /* 0x3000000eff117230 */ /* 0x000fe20000004100 */
[----:B------:R-:W-:Y:S01]  /*1490*/  HFMA2.MMA R14, -RZ, RZ, 0, 2.384185791015625e-06 ;  /* 0x00000028ff0e7435 */ /* 0x000fe200000001ff */
[----:B------:R-:W-:Y:S01]  /*14a0*/  IADD3 R157, P0, R157, R12, RZ ;  /* 0x0000000c9d9d7210 */ /* 0x000fe20007f1e0ff */
[----:B------:R-:W-:Y:S01]  /*14b0*/  FFMA.FTZ R60, R144, R62, R103 ;  /* 0x0000003e903c7223 */ /* 0x000fe20000010067 */
[----:B------:R-:W-:-:S02]  /*14c0*/  HADD2.F32 R63, -RZ, R63.H1_H1 ;  /* 0x3000003fff3f7230 */ /* 0x000fc40000004100 */
[----:B------:R-:W-:Y:S01]  /*14d0*/  FMUL.FTZ R94, R61, -1.4426950216293334961 ;  /* 0xbfb8aa3b3d5e7820 */ /* 0x000fe20000410000 */
[----:B------:R-:W0:Y:S01]  /*14e0*/  MUFU.EX2 R95, R95 ;  /* 0x0000005f005f7308 */ /* 0x000e220000000800 */
[----:B------:R-:W-:Y:S01]  /*14f0*/  FMUL.FTZ R143, R64, R29 ;  /* 0x0000001d408f7220 */ /* 0x000fe20000410000 */
[----:B------:R-:W-:Y:S01]  /*1500*/  IADD3.X R158, RZ, R68, RZ, P0, !PT ;  /* 0x00000044ff9e7210 */ /* 0x000fe200007fe4ff */
[----:B------:R-:W-:Y:S01]  /*1510*/  FADD.FTZ R17, -R80, R17 ;  /* 0x0000001150117221 */ /* 0x000fe20000010100 */
[----:B------:R-:W-:Y:S01]  /*1520*/  FMUL.FTZ R93, R60, -1.4426950216293334961 ;  /* 0xbfb8aa3b3c5d7820 */ /* 0x000fe20000410000 */
[----:B------:R-:W-:Y:S01]  /*1530*/  FFMA.FTZ R87, R143, R63, R104 ;  /* 0x0000003f8f577223 */ /* 0x000fe20000010068 */
[C---:B------:R-:W-:Y:S01]  /*1540*/  SHF.L.U64.HI R158, R157.reuse, 0x1, R158 ;  /* 0x000000019d9e7819 */ /* 0x040fe2000001029e */
[----:B------:R-:W-:Y:S01]  /*1550*/  FMUL.FTZ R120, R64, R17 ;  /* 0x0000001140787220 */ /* 0x000fe20000410000 */
[----:B------:R-:W1:Y:S01]  /*1560*/  MUFU.EX2 R94, R94 ;  /* 0x0000005e005e7308 */ /* 0x000e620000000800 */
[----:B------:R-:W-:Y:S01]  /*1570*/  SHF.L.U32 R157, R157, 0x1, RZ ;  /* 0x000000019d9d7819 */ /* 0x000fe200000006ff */
[----:B------:R-:W-:-:S02]  /*1580*/  IMAD R17, R91, R14, UR14 ;  /* 0x0000000e5b117e24 */ /* 0x000fc4000f8e020e */
[----:B------:R-:W-:Y:S01]  /*1590*/  FADD.FTZ R37, -R80, R37 ;  /* 0x0000002550257221 */ /* 0x000fe20000010100 */
[----:B------:R-:W-:Y:S01]  /*15a0*/  FMUL.FTZ R38, R87, -1.4426950216293334961 ;  /* 0xbfb8aa3b57267820 */ /* 0x000fe20000410000 */
[----:B------:R-:W-:Y:S02]  /*15b0*/  IADD3 R16, P0, R97, UR26, RZ ;  /* 0x0000001a61107c10 */ /* 0x000fe4000ff1e0ff */
[----:B------:R-:W-:Y:S01]  /*15c0*/  IADD3 R14, P1, R157, UR24, RZ ;  /* 0x000000189d0e7c10 */ /* 0x000fe2000ff3e0ff */
[----:B------:R-:W1:Y:S01]  /*15d0*/  MUFU.EX2 R93, R93 ;  /* 0x0000005d005d7308 */ /* 0x000e620000000800 */
[----:B------:R-:W-:Y:S01]  /*15e0*/  FMUL.FTZ R121, R64, R37 ;  /* 0x0000002540797220 */ /* 0x000fe20000410000 */
[----:B------:R-:W-:Y:S01]  /*15f0*/  LEA R73, R92, R17, 0x3 ;  /* 0x000000115c497211 */ /* 0x000fe200078e18ff */
[--C-:B------:R-:W-:Y:S01]  /*1600*/  HADD2.F32 R37, -RZ, R15.reuse.H0_H0 ;  /* 0x2000000fff257230 */ /* 0x100fe20000004100 */
[----:B------:R-:W-:Y:S01]  /*1610*/  IADD3.X R17, R96, UR27, RZ, P0, !PT ;  /* 0x0000001b60117c10 */ /* 0x000fe200087fe4ff */
[----:B------:R-:W-:Y:S01]  /*1620*/  HADD2.F32 R118, -RZ, R15.H1_H1 ;  /* 0x3000000fff767230 */ /* 0x000fe20000004100 */
[----:B------:R-:W-:-:S02]  /*1630*/  IADD3.X R15, R158, UR25, RZ, P1, !PT ;  /* 0x000000199e0f7c10 */ /* 0x000fc40008ffe4ff */
[----:B------:R-:W1:Y:S01]  /*1640*/  MUFU.EX2 R38, R38 ;  /* 0x0000002600267308 */ /* 0x000e620000000800 */
[----:B0-----:R-:W-:Y:S01]  /*1650*/  FADD.FTZ R91, R95, 1 ;  /* 0x3f8000005f5b7421 */ /* 0x001fe20000010000 */
[----:B------:R-:W4:Y:S01]  /*1660*/  LDG.E.64.CONSTANT R16, desc[UR18][R16.64] ;  /* 0x0000001210107981 */ /* 0x000f22000c1e9b00 */
[----:B------:R-:W-:Y:S01]  /*1670*/  FMUL.FTZ R141, R64, R141 ;  /* 0x0000008d408d7220 */ /* 0x000fe20000410000 */
[----:B------:R-:W-:Y:S02]  /*1680*/  FFMA.FTZ R56, R0, R142, R101 ;  /* 0x0000008e00387223 */ /* 0x000fe40000010065 */
[----:B------:R-:W4:Y:S01]  /*1690*/  LDG.E.64.CONSTANT R14, desc[UR18][R14.64] ;  /* 0x000000120e0e7981 */ /* 0x000f22000c1e9b00 */
[----:B-1----:R-:W-:Y:S01]  /*16a0*/  FADD.FTZ R92, R94, 1 ;  /* 0x3f8000005e5c7421 */ /* 0x002fe20000010000 */
[----:B------:R-:W0:Y:S01]  /*16b0*/  MUFU.RCP R91, R91 ;  /* 0x0000005b005b7308 */ /* 0x000e220000001000 */
[----:B------:R-:W-:Y:S01]  /*16c0*/  FFMA.FTZ R57, R65, R141, R100 ;  /* 0x0000008d41397223 */ /* 0x000fe20000010064 */
[----:B------:R-:W-:Y:S01]  /*16d0*/  FMUL.FTZ R90, R56, -1.4426950216293334961 ;  /* 0xbfb8aa3b385a7820 */ /* 0x000fe20000410000 */
[----:B------:R-:W-:Y:S01]  /*16e0*/  FADD.FTZ R93, R93, 1 ;  /* 0x3f8000005d5d7421 */ /* 0x000fe20000010000 */
[----:B------:R-:W-:Y:S01]  /*16f0*/  FADD.FTZ R13, -R80, R13 ;  /* 0x0000000d500d7221 */ /* 0x000fe20000010100 */
[----:B------:R-:W-:Y:S01]  /*1700*/  FFMA.FTZ R54, R63, R139, R104 ;  /* 0x0000008b3f367223 */ /* 0x000fe20000010068 */
[----:B------:R-:W-:-:S02]  /*1710*/  FMUL.FTZ R88, R57, -1.4426950216293334961 ;  /* 0xbfb8aa3b39587820 */ /* 0x000fc40000410000 */
[----:B------:R-:W1:Y:S01]  /*1720*/  MUFU.RCP R92, R92 ;  /* 0x0000005c005c7308 */ /* 0x000e620000001000 */
[----:B------:R-:W-:Y:S01]  /*1730*/  FMUL.FTZ R138, R64, R13 ;  /* 0x0000000d408a7220 */ /* 0x000fe20000410000 */
[----:B------:R-:W-:Y:S01]  /*1740*/  FMUL.FTZ R13, R54, -1.4426950216293334961 ;  /* 0xbfb8aa3b360d7820 */ /* 0x000fe20000410000 */
[----:B------:R-:W-:-:S05]  /*1750*/  FADD.FTZ R38, R38, 1 ;  /* 0x3f80000026267421 */ /* 0x000fca0000010000 */
[----:B------:R-:W1:Y:S01]  /*1760*/  MUFU.EX2 R90, R90 ;  /* 0x0000005a005a7308 */ /* 0x000e620000000800 */
[----:B------:R-:W-:Y:S07]  /*1770*/  STL [R1+0x38], R33 ;  /* 0x0000382101007387 */ /* 0x000fee0000100800 */
[----:B------:R-:W1:Y:S01]  /*1780*/  MUFU.RCP R93, R93 ;  /* 0x0000005d005d7308 */ /* 0x000e620000001000 */
[----:B------:R1:W-:Y:S01]  /*1790*/  STL [R1+0x2c], R32 ;  /* 0x00002c2001007387 */ /* 0x0003e20000100800 */
[----:B0-----:R-:W-:-:S06]  /*17a0*/  FADD.FTZ R95, -R91, 1 ;  /* 0x3f8000005b5f7421 */ /* 0x001fcc0000010100 */
[----:B------:R-:W-:Y:S01]  /*17b0*/  MUFU.EX2 R88, R88 ;  /* 0x0000005800587308 */ /* 0x000fe20000000800 */
[----:B------:R-:W-:Y:S01]  /*17c0*/  STL [R1+0x30], R31 ;  /* 0x0000301f01007387 */ /* 0x000fe20000100800 */
[----:B-1----:R-:W-:-:S06]  /*17d0*/  FFMA.FTZ R32, R62, R140, R103 ;  /* 0x0000008c3e207223 */ /* 0x002fcc0000010067 */
[----:B------:R-:W0:Y:S01]  /*17e0*/  MUFU.RCP R94, R38 ;  /* 0x00000026005e7308 */ /* 0x000e220000001000 */
[----:B------:R-:W-:Y:S01]  /*17f0*/  STL [R1+0x24], R30 ;  /* 0x0000241e01007387 */ /* 0x000fe20000100800 */
[----:B------:R-:W-:-:S06]  /*1800*/  FMUL.FTZ R89, R32, -1.4426950216293334961 ;  /* 0xbfb8aa3b20597820 */ /* 0x000fcc0000410000 */
[----:B------:R-:W1:Y:S01]  /*1810*/  MUFU.EX2 R13, R13 ;  /* 0x0000000d000d7308 */ /* 0x000e620000000800 */
[----:B------:R-:W-:Y:S01]  /*1820*/  STL [R1+0x28], R28 ;  /* 0x0000281c01007387 */ /* 0x000fe20000100800 */
[----:B------:R-:W-:Y:S01]  /*1830*/  IADD3 R155, R35, 0xdc00, RZ ;  /* 0x0000dc00239b7810 */ /* 0x000fe20007ffe0ff */
[----:B------:R-:W-:Y:S02]  /*1840*/  FFMA.FTZ R95, R59, R95, 1 ;  /* 0x3f8000003b5f7423 */ /* 0x000fe4000001005f */
[----:B------:R-:W-:Y:S01]  /*1850*/  STL [R1+0x1c], R40 ;  /* 0x00001c2801007387 */ /* 0x000fe20000100800 */
[----:B------:R-:W-:-:S03]  /*1860*/  FADD.FTZ R59, -R92, 1 ;  /* 0x3f8000005c3b7421 */ /* 0x000fc60000010100 */
[----:B------:R-:W-:Y:S01]  /*1870*/  STL [R1+0x20], R26 ;  /* 0x0000201a01007387 */ /* 0x000fe20000100800 */
[----:B------:R-:W-:-:S03]  /*1880*/  IADD3 R153, R35, 0xf000, RZ ;  /* 0x0000f00023997810 */ /* 0x000fc60007ffe0ff */
[----:B------:R-:W-:Y:S01]  /*1890*/  STL [R1+0x14], R36 ;  /* 0x0000142401007387 */ /* 0x000fe20000100800 */
[C---:B------:R-:W-:Y:S01]  /*18a0*/  IADD3 R151, R35.reuse, 0x10400, RZ ;  /* 0x0001040023977810 */ /* 0x040fe20007ffe0ff */
[----:B------:R-:W-:Y:S01]  /*18b0*/  FADD.FTZ R90, R90, 1 ;  /* 0x3f8000005a5a7421 */ /* 0x000fe20000010000 */
[C---:B------:R-:W-:Y:S01]  /*18c0*/  IADD3 R149, R35.reuse, 0x11800, RZ ;  /* 0x0001180023957810 */ /* 0x040fe20007ffe0ff */
[----:B------:R-:W-:Y:S01]  /*18d0*/  STL [R1+0x18], R34 ;  /* 0x0000182201007387 */ /* 0x000fe20000100800 */
[----:B------:R-:W-:Y:S01]  /*18e0*/  IADD3 R147, R35, 0x12c00, RZ ;  /* 0x00012c0023937810 */ /* 0x000fe20007ffe0ff */
[----:B------:R-:W2:Y:S01]  /*18f0*/  MUFU.EX2 R89, R89 ;  /* 0x0000005900597308 */ /* 0x000ea20000000800 */
[-C--:B------:R-:W-:Y:S01]  /*1900*/  IADD3 R155, P4, R155, R12.reuse, RZ ;  /* 0x0000000c9b9b7210 */ /* 0x080fe20007f9e0ff */
[----:B------:R0:W-:Y:S01]  /*1910*/  STL [R1+0xc], R97 ;  /* 0x00000c6101007387 */ /* 0x0001e20000100800 */
[----:B------:R-:W-:Y:S01]  /*1920*/  FFMA.FTZ R59, R61, R59, 1 ;  /* 0x3f8000003d3b7423 */ /* 0x000fe2000001003b */
[-C--:B------:R-:W-:Y:S01]  /*1930*/  IADD3 R153, P3, R153, R12.reuse, RZ ;  /* 0x0000000c99997210 */ /* 0x080fe20007f7e0ff */
[----:B------:R-:W-:Y:S01]  /*1940*/  FMUL.FTZ R61, R91, R95 ;  /* 0x0000005f5b3d7220 */ /* 0x000fe20000410000 */
[----:B------:R1:W-:Y:S01]  /*1950*/  STL [R1+0x10], R96 ;  /* 0x0000106001007387 */ /* 0x0003e20000100800 */
[-C--:B------:R-:W-:Y:S01]  /*1960*/  IADD3 R151, P2, R151, R12.reuse, RZ ;  /* 0x0000000c97977210 */ /* 0x080fe20007f5e0ff */
[----:B------:R-:W-:Y:S01]  /*1970*/  HADD2.F32 R91, -RZ, R8.H0_H0 ;  /* 0x20000008ff5b7230 */ /* 0x000fe20000004100 */
[-C--:B------:R-:W-:Y:S01]  /*1980*/  IADD3 R149, P1, R149, R12.reuse, RZ ;  /* 0x0000000c95957210 */ /* 0x080fe20007f3e0ff */
[----:B0-----:R-:W-:Y:S01]  /*1990*/  FADD.FTZ R97, -R93, 1 ;  /* 0x3f8000005d617421 */ /* 0x001fe20000010100 */
[----:B------:R-:W-:Y:S01]  /*19a0*/  IADD3 R147, P0, R147, R12, RZ ;  /* 0x0000000c93937210 */ /* 0x000fe20007f1e0ff */
[----:B------:R-:W-:Y:S01]  /*19b0*/  FADD.FTZ R12, -R94, 1 ;  /* 0x3f8000005e0c7421 */ /* 0x000fe20000010100 */
[----:B------:R-:W-:Y:S01]  /*19c0*/  IADD3.X R156, RZ, R68, RZ, P4, !PT ;  /* 0x00000044ff9c7210 */ /* 0x000fe200027fe4ff */
[----:B-1----:R-:W-:Y:S01]  /*19d0*/  FADD.FTZ R96, R88, 1 ;  /* 0x3f80000058607421 */ /* 0x002fe20000010000 */
[----:B------:R-:W-:Y:S01]  /*19e0*/  FFMA.FTZ R88, R60, R97, 1 ;  /* 0x3f8000003c587423 */ /* 0x000fe20000010061 */
[----:B------:R-:W-:Y:S01]  /*19f0*/  FMUL.FTZ R60, R92, R59 ;  /* 0x0000003b5c3c7220 */ /* 0x000fe20000410000 */
[----:B------:R-:W0:Y:S01]  /*1a00*/  MUFU.RCP R90, R90 ;  /* 0x0000005a005a7308 */ /* 0x000e220000001000 */
[----:B------:R-:W-:Y:S01]  /*1a10*/  FADD.FTZ R92, R13, 1 ;  /* 0x3f8000000d5c7421 */ /* 0x000fe20000010000 */
[----:B------:R-:W-:Y:S01]  /*1a20*/  FFMA.FTZ R29, R0, R138, R101 ;  /* 0x0000008a001d7223 */ /* 0x000fe20000010065 */
[----:B------:R-:W-:Y:S01]  /*1a30*/  FFMA.FTZ R12, R87, R12, 1 ;  /* 0x3f800000570c7423 */ /* 0x000fe2000001000c */
[----:B------:R-:W-:Y:S01]  /*1a40*/  SHF.L.U64.HI R156, R155, 0x1, R156 ;  /* 0x000000019b9c7819 */ /* 0x000fe2000001029c */
[----:B------:R-:W-:Y:S01]  /*1a50*/  FMUL.FTZ R61, R91, R61 ;  /* 0x0000003d5b3d7220 */ /* 0x000fe20000410000 */
[----:B------:R-:W-:-:S02]  /*1a60*/  SHF.L.U32 R155, R155, 0x1, RZ ;  /* 0x000000019b9b7819 */ /* 0x000fc400000006ff */
[----:B------:R1:W5:Y:S01]  /*1a70*/  MUFU.RCP R91, R92 ;  /* 0x0000005c005b7308 */ /* 0x0003620000001000 */
[----:B------:R-:W-:Y:S01]  /*1a80*/  FMUL.FTZ R58, R29, -1.4426950216293334961 ;  /* 0xbfb8aa3b1d3a7820 */ /* 0x000fe20000410000 */
[----:B------:R-:W-:Y:S01]  /*1a90*/  FMUL.FTZ R94, R94, R12 ;  /* 0x0000000c5e5e7220 */ /* 0x000fe20000410000 */
[----:B------:R-:W-:Y:S01]  /*1aa0*/  IADD3 R12, P4, R155, UR24, RZ ;  /* 0x000000189b0c7c10 */ /* 0x000fe2000ff9e0ff */
[----:B------:R-:W-:Y:S01]  /*1ab0*/  FFMA.FTZ R31, R65, R137, R100 ;  /* 0x00000089411f7223 */ /* 0x000fe20000010064 */
[----:B------:R-:W-:Y:S01]  /*1ac0*/  FFMA.FTZ R33, R62, R136, R103 ;  /* 0x000000883e217223 */ /* 0x000fe20000010067 */
[----:B------:R-:W-:Y:S02]  /*1ad0*/  HADD2.F32 R8, -RZ, R8.H1_H1 ;  /* 0x30000008ff087230 */ /* 0x000fe40000004100 */
[----:B------:R-:W3:Y:S01]  /*1ae0*/  MUFU.RCP R87, R96 ;  /* 0x0000006000577308 */ /* 0x000ee20000001000 */
[----:B------:R-:W-:Y:S01]  /*1af0*/  FMUL.FTZ R59, R93, R88 ;  /* 0x000000585d3b7220 */ /* 0x000fe20000410000 */
[----:B------:R-:W-:Y:S01]  /*1b00*/  IADD3.X R13, R156, UR25, RZ, P4, !PT ;  /* 0x000000199c0d7c10 */ /* 0x000fe2000a7fe4ff */
[----:B------:R-:W-:Y:S01]  /*1b10*/  FFMA.FTZ R50, R63, R135, R104 ;  /* 0x000000873f327223 */ /* 0x000fe20000010068 */
[----:B--2---:R-:W-:Y:S01]  /*1b20*/  FADD.FTZ R88, R89, 1 ;  /* 0x3f80000059587421 */ /* 0x004fe20000010000 */
[----:B------:R-:W-:Y:S01]  /*1b30*/  FMUL.FTZ R86, R31, -1.4426950216293334961 ;  /* 0xbfb8aa3b1f567820 */ /* 0x000fe20000410000 */
[----:B------:R-:W-:-:S02]  /*1b40*/  FMUL.FTZ R55, R33, -1.4426950216293334961 ;  /* 0xbfb8aa3b21377820 */ /* 0x000fc40000410000 */
[----:B------:R-:W2:Y:S01]  /*1b50*/  MUFU.EX2 R58, R58 ;  /* 0x0000003a003a7308 */ /* 0x000ea20000000800 */
[--C-:B------:R-:W-:Y:S02]  /*1b60*/  HADD2.F32 R89, -RZ, R9.reuse.H0_H0 ;  /* 0x20000009ff597230 */ /* 0x100fe40000004100 */
[----:B------:R-:W-:Y:S01]  /*1b70*/  FMUL.FTZ R60, R8, R60 ;  /* 0x0000003c083c7220 */ /* 0x000fe20000410000 */
[----:B-1----:R-:W-:Y:S02]  /*1b80*/  HADD2.F32 R92, -RZ, R9.H1_H1 ;  /* 0x30000009ff5c7230 */ /* 0x002fe40000004100 */
[----:B------:R-:W-:Y:S01]  /*1b90*/  FMUL.FTZ R30, R50, -1.4426950216293334961 ;  /* 0xbfb8aa3b321e7820 */ /* 0x000fe20000410000 */
[----:B------:R0:W4:Y:S01]  /*1ba0*/  LDG.E.64.CONSTANT R8, desc[UR18][R12.64] ;  /* 0x000000120c087981 */ /* 0x000122000c1e9b00 */
[----:B------:R-:W-:Y:S01]  /*1bb0*/  MUFU.RCP R88, R88 ;  /* 0x0000005800587308 */ /* 0x000fe20000001000 */
[----:B0-----:R-:W-:-:S07]  /*1bc0*/  FADD.FTZ R12, -R90, 1 ;  /* 0x3f8000005a0c7421 */ /* 0x001fce0000010100 */
[----:B------:R-:W0:Y:S01]  /*1bd0*/  MUFU.EX2 R86, R86 ;  /* 0x0000005600567308 */ /* 0x000e220000000800 */
[----:B-----5:R-:W-:Y:S01]  /*1be0*/  FADD.FTZ R13, -R91, 1 ;  /* 0x3f8000005b0d7421 */ /* 0x020fe20000010100 */
[----:B------:R-:W-:Y:S01]  /*1bf0*/  FFMA.FTZ R56, R56, R12, 1 ;  /* 0x3f80000038387423 */ /* 0x000fe2000001000c */
[----:B------:R-:W-:-:S05]  /*1c00*/  IADD3 R12, P4, R99, UR26, RZ ;  /* 0x0000001a630c7c10 */ /* 0x000fca000ff9e0ff */
[----:B------:R-:W1:Y:S01]  /*1c10*/  MUFU.EX2 R55, R55 ;  /* 0x0000003700377308 */ /* 0x000e620000000800 */
[----:B------:R-:W-:Y:S01]  /*1c20*/  FFMA.FTZ R54, R54, R13, 1 ;  /* 0x3f80000036367423 */ /* 0x000fe2000001000d */
[----:B------:R-:W-:Y:S01]  /*1c30*/  FFMA.FTZ R47, R0, R134, R101 ;  /* 0x00000086002f7223 */ /* 0x000fe20000010065 */
[----:B---3--:R-:W-:Y:S01]  /*1c40*/  FADD.FTZ R93, -R87, 1 ;  /* 0x3f800000575d7421 */ /* 0x008fe20000010100 */
[----:B------:R-:W-:-:S04]  /*1c50*/  IADD3.X R13, R98, UR27, RZ, P4, !PT ;  /* 0x0000001b620d7c10 */ /* 0x000fc8000a7fe4ff */
[----:B------:R-:W3:Y:S01]  /*1c60*/  MUFU.EX2 R30, R30 ;  /* 0x0000001e001e7308 */ /* 0x000ee20000000800 */
[----:B--2---:R-:W-:Y:S01]  /*1c70*/  FADD.FTZ R58, R58, 1 ;  /* 0x3f8000003a3a7421 */ /* 0x004fe20000010000 */
[----:B------:R-:W-:Y:S01]  /*1c80*/  FMUL.FTZ R53, R47, -1.4426950216293334961 ;  /* 0xbfb8aa3b2f357820 */ /* 0x000fe20000410000 */
[----:B------:R-:W-:Y:S01]  /*1c90*/  FFMA.FTZ R93, R57, R93, 1 ;  /* 0x3f800000395d7423 */ /* 0x000fe2000001005d */
[----:B------:R-:W-:Y:S02]  /*1ca0*/  HADD2.F32 R57, -RZ, R6.H0_H0 ;  /* 0x20000006ff397230 */ /* 0x000fe40000004100 */
[----:B------:R-:W-:Y:S01]  /*1cb0*/  FMUL.FTZ R59, R89, R59 ;  /* 0x0000003b593b7220 */ /* 0x000fe20000410000 */
[----:B------:R-:W2:Y:S01]  /*1cc0*/  LDG.E.64.CONSTANT R12, desc[UR18][R12.64] ;  /* 0x000000120c0c7981 */ /* 0x000ea2000c1e9b00 */
[----:B------:R5:W3:Y:S01]  /*1cd0*/  MUFU.RCP R89, R58 ;  /* 0x0000003a00597308 */ /* 0x000ae20000001000 */
[----:B------:R-:W-:Y:S01]  /*1ce0*/  FADD.FTZ R117, -R80, R57 ;  /* 0x0000003950757221 */ /* 0x000fe20000010100 */
[----:B------:R-:W-:Y:S01]  /*1cf0*/  FFMA.FTZ R48, R65, R133, R100 ;  /* 0x0000008541307223 */ /* 0x000fe20000010064 */
[----:B------:R-:W-:Y:S01]  /*1d00*/  FFMA.FTZ R49, R62, R132, R103 ;  /* 0x000000843e317223 */ /* 0x000fe20000010067 */
[----:B0-----:R-:W-:Y:S01]  /*1d10*/  FADD.FTZ R86, R86, 1 ;  /* 0x3f80000056567421 */ /* 0x001fe20000010000 */
[----:B-1----:R-:W-:Y:S01]  /*1d20*/  FADD.FTZ R55, R55, 1 ;  /* 0x3f80000037377421 */ /* 0x002fe20000010000 */
[----:B------:R-:W-:Y:S01]  /*1d30*/  FMUL.FTZ R57, R90, R56 ;  /* 0x000000385a397220 */ /* 0x000fe20000410000 */
[----:B-----5:R-:W-:Y:S01]  /*1d40*/  FMUL.FTZ R58, R92, R94 ;  /* 0x0000005e5c3a7220 */ /* 0x020fe20000410000 */
[----:B------:R-:W-:Y:S01]  /*1d50*/  FADD.FTZ R92, -R88, 1 ;  /* 0x3f800000585c7421 */ /* 0x000fe20000010100 */
[----:B------:R-:W0:Y:S01]  /*1d60*/  MUFU.EX2 R53, R53 ;  /* 0x0000003500357308 */ /* 0x000e220000000800 */
[----:B------:R-:W-:Y:S01]  /*1d70*/  FMUL.FTZ R56, R87, R93 ;  /* 0x0000005d57387220 */ /* 0x000fe20000410000 */
[----:B---3--:R-:W-:Y:S01]  /*1d80*/  FADD.FTZ R87, R30, 1 ;  /* 0x3f8000001e577421 */ /* 0x008fe20000010000 */
[----:B------:R-:W-:Y:S01]  /*1d90*/  FFMA.FTZ R32, R32, R92, 1 ;  /* 0x3f80000020207423 */ /* 0x000fe2000001005c */
[----:B------:R-:W-:Y:S01]  /*1da0*/  FMUL.FTZ R51, R48, -1.4426950216293334961 ;  /* 0xbfb8aa3b30337820 */ /* 0x000fe20000410000 */
[----:B------:R-:W-:-:S03]  /*1db0*/  FMUL.FTZ R52, R49, -1.4426950216293334961 ;  /* 0xbfb8aa3b31347820 */ /* 0x000fc60000410000 */
[----:B------:R1:W-:Y:S01]  /*1dc0*/  MUFU.RCP R92, R55 ;  /* 0x00000037005c7308 */ /* 0x0003e20000001000 */
[--C-:B------:R-:W-:Y:S02]  /*1dd0*/  HADD2.F32 R90, -RZ, R24.reuse.H0_H0 ;  /* 0x20000018ff5a7230 */ /* 0x100fe40000004100 */
[----:B------:R-:W-:-:S05]  /*1de0*/  HADD2.F32 R24, -RZ, R24.H1_H1 ;  /* 0x30000018ff187230 */ /* 0x000fca0000004100 */
[----:B------:R-:W3:Y:S01]  /*1df0*/  MUFU.RCP R86, R86 ;  /* 0x0000005600567308 */ /* 0x000ee20000001000 */
[----:B------:R-:W-:Y:S01]  /*1e00*/  FMUL.FTZ R56, R24, R56 ;  /* 0x0000003818387220 */ /* 0x000fe20000410000 */
[----:B------:R-:W-:-:S06]  /*1e10*/  FADD.FTZ R27, -R80, R27 ;  /* 0x0000001b501b7221 */ /* 0x000fcc0000010100 */
[----:B------:R-:W5:Y:S01]  /*1e20*/  MUFU.RCP R87, R87 ;  /* 0x0000005700577308 */ /* 0x000f620000001000 */
[----:B------:R-:W-:Y:S01]  /*1e30*/  FADD.FTZ R24, -R89, 1 ;  /* 0x3f80000059187421 */ /* 0x000fe20000010100 */
[----:B-1----:R-:W-:-:S06]  /*1e40*/  FMUL.FTZ R55, R88, R32 ;  /* 0x0000002058377220 */ /* 0x002fcc0000410000 */
[----:B------:R-:W1:Y:S01]  /*1e50*/  MUFU.EX2 R51, R51 ;  /* 0x0000003300337308 */ /* 0x000e620000000800 */
[----:B0-----:R-:W-:-:S07]  /*1e60*/  FADD.FTZ R53, R53, 1 ;  /* 0x3f80000035357421 */ /* 0x001fce0000010000 */
[----:B------:R-:W0:Y:S01]  /*1e70*/  MUFU.EX2 R52, R52 ;  /* 0x0000003400347308 */ /* 0x000e220000000800 */
[--C-:B------:R-:W-:Y:S02]  /*1e80*/  HADD2.F32 R88, -RZ, R25.reuse.H0_H0 ;  /* 0x20000019ff587230 */ /* 0x100fe40000004100 */
[----:B------:R-:W-:Y:S01]  /*1e90*/  FMUL.FTZ R130, R64, R27 ;  /* 0x0000001b40827220 */ /* 0x000fe20000410000 */
[----:B------:R-:W-:Y:S02]  /*1ea0*/  HADD2.F32 R25, -RZ, R25.H1_H1 ;  /* 0x30000019ff197230 */ /* 0x000fe40000004100 */
[----:B------:R-:W-:Y:S01]  /*1eb0*/  FFMA.FTZ R29, R29, R24, 1 ;  /* 0x3f8000001d1d7423 */ /* 0x000fe20000010018 */
[----:B------:R-:W-:Y:S01]  /*1ec0*/  FMUL.FTZ R54, R91, R54 ;  /* 0x000000365b367220 */ /* 0x000fe20000410000 */
[----:B------:R-:W-:Y:S01]  /*1ed0*/  FFMA.FTZ R69, R63, R130, R104 ;  /* 0x000000823f457223 */ /* 0x000fe20000010068 */
[----:B------:R1:W-:Y:S01]  /*1ee0*/  MUFU.RCP R24, R53 ;  /* 0x0000003500187308 */ /* 0x0003e20000001000 */
[----:B------:R-:W-:Y:S01]  /*1ef0*/  FMUL.FTZ R55, R88, R55 ;  /* 0x0000003758377220 */ /* 0x000fe20000410000 */
[----:B---3--:R-:W-:Y:S01]  /*1f00*/  FADD.FTZ R88, -R86, 1 ;  /* 0x3f80000056587421 */ /* 0x008fe20000010100 */
[----:B------:R-:W-:Y:S01]  /*1f10*/  FMUL.FTZ R54, R25, R54 ;  /* 0x0000003619367220 */ /* 0x000fe20000410000 */
[----:B-----5:R-:W-:Y:S01]  /*1f20*/  FADD.FTZ R25, -R87, 1 ;  /* 0x3f80000057197421 */ /* 0x020fe20000010100 */
[----:B-1----:R-:W-:Y:S01]  /*1f30*/  FADD.FTZ R53, -R92, 1 ;  /* 0x3f8000005c357421 */ /* 0x002fe20000010100 */
[----:B------:R-:W-:Y:S01]  /*1f40*/  FMUL.FTZ R28, R69, -1.4426950216293334961 ;  /* 0xbfb8aa3b451c7820 */ /* 0x000fe20000410000 */
[----:B------:R-:W-:-:S02]  /*1f50*/  FADD.FTZ R51, R51, 1 ;  /* 0x3f80000033337421 */ /* 0x000fc40000010000 */
[----:B------:R-:W-:Y:S01]  /*1f60*/  FFMA.FTZ R53, R33, R53, 1 ;  /* 0x3f80000021357423 */ /* 0x000fe20000010035 */
[----:B------:R-:W-:Y:S02]  /*1f70*/  HADD2.F32 R33, -RZ, R6.H1_H1 ;  /* 0x30000006ff217230 */ /* 0x000fe40000004100 */
[----:B------:R-:W-:Y:S01]  /*1f80*/  FFMA.FTZ R31, R31, R88, 1 ;  /* 0x3f8000001f1f7423 */ /* 0x000fe20000010058 */
[----:B0-----:R-:W-:Y:S01]  /*1f90*/  FADD.FTZ R6, R52, 1 ;  /* 0x3f80000034067421 */ /* 0x001fe20000010000 */
[----:B------:R-:W-:Y:S02]  /*1fa0*/  HADD2.F32 R52, -RZ, R10.H0_H0 ;  /* 0x2000000aff347230 */ /* 0x000fe40000004100 */
[----:B------:R-:W-:Y:S01]  /*1fb0*/  FMUL.FTZ R29, R89, R29 ;  /* 0x0000001d591d7220 */ /* 0x000fe20000410000 */
[----:B------:R-:W-:Y:S01]  /*1fc0*/  FFMA.FTZ R50, R50, R25, 1 ;  /* 0x3f80000032327423 */ /* 0x000fe20000010019 */
[----:B------:R-:W-:Y:S01]  /*1fd0*/  FMUL.FTZ R86, R86, R31 ;  /* 0x0000001f56567220 */ /* 0x000fe20000410000 */
[----:B------:R0:W-:Y:S01]  /*1fe0*/  MUFU.RCP R25, R51 ;  /* 0x0000003300197308 */ /* 0x0001e20000001000 */
[----:B------:R-:W-:-:S02]  /*1ff0*/  HADD2.F32 R31, -RZ, R7.H0_H0 ;  /* 0x20000007ff1f7230 */ /* 0x000fc40000004100 */
[----:B------:R-:W-:-:S05]  /*2000*/  FMUL.FTZ R50, R87, R50 ;  /* 0x0000003257327220 */ /* 0x000fca0000410000 */
[----:B------:R-:W1:Y:S01]  /*2010*/  MUFU.EX2 R28, R28 ;  /* 0x0000001c001c7308 */ /* 0x000e620000000800 */
[----:B0-----:R-:W-:Y:S01]  /*2020*/  FMUL.FTZ R51, R92, R53 ;  /* 0x000000355c337220 */ /* 0x001fe20000410000 */
[----:B------:R-:W-:Y:S01]  /*2030*/  FMUL.FTZ R53, R52, R29 ;  /* 0x0000001d34357220 */ /* 0x000fe20000410000 */
[----:B------:R-:W-:Y:S01]  /*2040*/  HADD2.F32 R52, -RZ, R10.H1_H1 ;  /* 0x3000000aff347230 */ /* 0x000fe20000004100 */
[----:B------:R-:W-:Y:S01]  /*2050*/  IADD3 R10, P4, R161, UR26, RZ ;  /* 0x0000001aa10a7c10 */ /* 0x000fe2000ff9e0ff */
[----:B------:R-:W-:Y:S01]  /*2060*/  FADD.FTZ R115, -R80, R31 ;  /* 0x0000001f50737221 */ /* 0x000fe20000010100 */
[--C-:B------:R-:W-:Y:S02]  /*2070*/  HADD2.F32 R31, -RZ, R11.reuse.H0_H0 ;  /* 0x2000000bff1f7230 */ /* 0x100fe40000004100 */
[----:B------:R-:W-:Y:S01]  /*2080*/  HADD2.F32 R87, -RZ, R11.H1_H1 ;  /* 0x3000000bff577230 */ /* 0x000fe20000004100 */
[----:B------:R-:W-:Y:S01]  /*2090*/  IADD3.X R11, R72, UR27, RZ, P4, !PT ;  /* 0x0000001b480b7c10 */ /* 0x000fe2000a7fe4ff */
[----:B------:R-:W-:Y:S01]  /*20a0*/  FFMA.FTZ R27, R0, R129, R101 ;  /* 0x00000081001b7223 */ /* 0x000fe20000010065 */
[----:B------:R-:W-:Y:S01]  /*20b0*/  FADD.FTZ R39, -R80, R39 ;  /* 0x0000002750277221 */ /* 0x000fe20000010100 */
[----:B------:R-:W0:Y:S01]  /*20c0*/  MUFU.RCP R6, R6 ;  /* 0x0000000600067308 */ /* 0x000e220000001000 */
[----:B------:R-:W-:Y:S01]  /*20d0*/  FFMA.FTZ R45, R62, R127, R103 ;  /* 0x0000007f3e2d7223 */ /* 0x000fe20000010067 */
[----:B------:R-:W-:Y:S01]  /*20e0*/  FMUL.FTZ R84, R27, -1.4426950216293334961 ;  /* 0xbfb8aa3b1b547820 */ /* 0x000fe20000410000 */
[----:B------:R-:W3:Y:S01]  /*20f0*/  LDG.E.64.CONSTANT R10, desc[UR18][R10.64] ;  /* 0x000000120a0a7981 */ /* 0x000ee2000c1e9b00 */
[----:B------:R-:W-:Y:S01]  /*2100*/  FMUL.FTZ R126, R64, R39 ;  /* 0x00000027407e7220 */ /* 0x000fe20000410000 */
[----:B-1----:R-:W-:Y:S01]  /*2110*/  FADD.FTZ R89, R28, 1 ;  /* 0x3f8000001c597421 */ /* 0x002fe20000010000 */
[----:B------:R-:W-:Y:S01]  /*2120*/  FMUL.FTZ R46, R45, -1.4426950216293334961 ;  /* 0xbfb8aa3b2d2e7820 */ /* 0x000fe20000410000 */
[----:B------:R-:W-:Y:S01]  /*2130*/  FFMA.FTZ R83, R65, R128, R100 ;  /* 0x0000008041537223 */ /* 0x000fe20000010064 */
[----:B------:R-:W-:Y:S01]  /*2140*/  FFMA.FTZ R81, R63, R126, R104 ;  /* 0x0000007e3f517223 */ /* 0x000fe20000010068 */
[----:B------:R-:W1:Y:S01]  /*2150*/  MUFU.EX2 R84, R84 ;  /* 0x0000005400547308 */ /* 0x000e620000000800 */
[----:B------:R-:W-:Y:S01]  /*2160*/  FMUL.FTZ R52, R52, R86 ;  /* 0x0000005634347220 */ /* 0x000fe20000410000 */
[----:B------:R-:W-:Y:S01]  /*2170*/  FMUL.FTZ R85, R83, -1.4426950216293334961 ;  /* 0xbfb8aa3b53557820 */ /* 0x000fe20000410000 */
[----:B------:R-:W-:Y:S01]  /*2180*/  FMUL.FTZ R26, R81, -1.4426950216293334961 ;  /* 0xbfb8aa3b511a7820 */ /* 0x000fe20000410000 */
[----:B------:R-:W-:-:S04]  /*2190*/  FADD.FTZ R86, -R24, 1 ;  /* 0x3f80000018567421 */ /* 0x000fc80000010100 */
[----:B------:R-:W5:Y:S01]  /*21a0*/  MUFU.RCP R89, R89 ;  /* 0x0000005900597308 */ /* 0x000f620000001000 */
[----:B------:R-:W-:Y:S01]  /*21b0*/  FFMA.FTZ R47, R47, R86, 1 ;  /* 0x3f8000002f2f7423 */ /* 0x000fe20000010056 */
[----:B0-----:R-:W-:-:S06]  /*21c0*/  FADD.FTZ R86, -R6, 1 ;  /* 0x3f80000006567421 */ /* 0x001fcc0000010100 */
[----:B------:R-:W0:Y:S01]  /*21d0*/  MUFU.EX2 R46, R46 ;  /* 0x0000002e002e7308 */ /* 0x000e220000000800 */
[----:B------:R-:W-:Y:S01]  /*21e0*/  FADD.FTZ R88, -R25, 1 ;  /* 0x3f80000019587421 */ /* 0x000fe20000010100 */
[----:B------:R-:W-:-:S06]  /*21f0*/  FFMA.FTZ R86, R49, R86, 1 ;  /* 0x3f80000031567423 */ /* 0x000fcc0000010056 */
[----:B------:R-:W0:Y:S01]  /*2200*/  MUFU.EX2 R26, R26 ;  /* 0x0000001a001a7308 */ /* 0x000e220000000800 */
[----:B------:R-:W-:Y:S01]  /*2210*/  FFMA.FTZ R48, R48, R88, 1 ;  /* 0x3f80000030307423 */ /* 0x000fe20000010058 */
[----:B------:R-:W-:-:S06]  /*2220*/  FMUL.FTZ R49, R24, R47 ;  /* 0x0000002f18317220 */ /* 0x000fcc0000410000 */
[----:B------:R-:W4:Y:S01]  /*2230*/  MUFU.EX2 R85, R85 ;  /* 0x0000005500557308 */ /* 0x000f220000000800 */
[----:B-1----:R-:W-:Y:S01]  /*2240*/  FADD.FTZ R84, R84, 1 ;  /* 0x3f80000054547421 */ /* 0x002fe20000010000 */
[----:B------:R-:W-:Y:S01]  /*2250*/  FMUL.FTZ R47, R6, R86 ;  /* 0x00000056062f7220 */ /* 0x000fe20000410000 */
[----:B------:R-:W-:Y:S01]  /*2260*/  IADD3 R6, P4, R159, UR26, RZ ;  /* 0x0000001a9f067c10 */ /* 0x000fe2000ff9e0ff */
[----:B------:R-:W-:Y:S01]  /*2270*/  FMUL.FTZ R50, R87, R50 ;  /* 0x0000003257327220 */ /* 0x000fe20000410000 */
[----:B-----5:R-:W-:Y:S01]  /*2280*/  FADD.FTZ R87, -R89, 1 ;  /* 0x3f80000059577421 */ /* 0x020fe20000010100 */
[----:B------:R-:W-:Y:S01]  /*2290*/  FMUL.FTZ R48, R25, R48 ;  /* 0x0000003019307220 */ /* 0x000fe20000410000 */
[----:B------:R-:W-:Y:S02]  /*22a0*/  HADD2.F32 R25, -RZ, R7.H1_H1 ;  /* 0x30000007ff197230 */ /* 0x000fe40000004100 */
[----:B0-----:R-:W-:Y:S01]  /*22b0*/  FADD.FTZ R46, R46, 1 ;  /* 0x3f8000002e2e7421 */ /* 0x001fe20000010000 */
[----:B------:R-:W-:Y:S01]  /*22c0*/  IADD3.X R7, R160, UR27, RZ, P4, !PT ;  /* 0x0000001ba0077c10 */ /* 0x000fe2000a7fe4ff */
[----:B------:R-:W0:Y:S01]  /*22d0*/  MUFU.RCP R84, R84 ;  /* 0x0000005400547308 */ /* 0x000e220000001000 */
[----:B------:R-:W-:Y:S01]  /*22e0*/  FFMA.FTZ R69, R69, R87, 1 ;  /* 0x3f80000045457423 */ /* 0x000fe20000010057 */
[----:B------:R-:W-:Y:S01]  /*22f0*/  FADD.FTZ R26, R26, 1 ;  /* 0x3f8000001a1a7421 */ /* 0x000fe20000010000 */
[----:B------:R-:W-:Y:S01]  /*2300*/  FFMA.FTZ R67, R65, R124, R100 ;  /* 0x0000007c41437223 */ /* 0x000fe20000010064 */
[----:B------:R-:W-:Y:S01]  /*2310*/  FFMA.FTZ R71, R0, R125, R101 ;  /* 0x0000007d00477223 */ /* 0x000fe20000010065 */
[----:B------:R-:W5:Y:S01]  /*2320*/  LDG.E.64.CONSTANT R6, desc[UR18][R6.64] ;  /* 0x0000001206067981 */ /* 0x000f62000c1e9b00 */
[----:B----4-:R-:W-:-:S02]  /*2330*/  FADD.FTZ R85, R85, 1 ;  /* 0x3f80000055557421 */ /* 0x010fc40000010000 */
[----:B------:R1:W4:Y:S01]  /*2340*/  MUFU.RCP R87, R46 ;  /* 0x0000002e00577308 */ /* 0x0003220000001000 */
[----:B------:R-:W-:Y:S01]  /*2350*/  FMUL.FTZ R44, R67, -1.4426950216293334961 ;  /* 0xbfb8aa3b432c7820 */ /* 0x000fe20000410000 */
[----:B------:R-:W-:Y:S01]  /*2360*/  FMUL.FTZ R82, R71, -1.4426950216293334961 ;  /* 0xbfb8aa3b47527820 */ /* 0x000fe20000410000 */
[----:B------:R-:W-:-:S05]  /*2370*/  HADD2.F32 R24, -RZ, R4.H0_H0 ;  /* 0x20000004ff187230 */ /* 0x000fca0000004100 */
[----:B------:R-:W4:Y:S01]  /*2380*/  MUFU.RCP R88, R26 ;  /* 0x0000001a00587308 */ /* 0x000f220000001000 */
[----:B------:R-:W-:Y:S02]  /*2390*/  HADD2.F32 R4, -RZ, R4.H1_H1 ;  /* 0x30000004ff047230 */ /* 0x000fe40000004100 */
[----:B------:R-:W-:-:S05]  /*23a0*/  FFMA.FTZ R70, R62, R123, R103 ;  /* 0x0000007b3e467223 */ /* 0x000fca0000010067 */
[----:B------:R-:W4:Y:S01]  /*23b0*/  MUFU.RCP R86, R85 ;  /* 0x0000005500567308 */ /* 0x000f220000001000 */
[----:B------:R-:W-:Y:S01]  /*23c0*/  FFMA.FTZ R41, R63, R122, R104 ;  /* 0x0000007a3f297223 */ /* 0x000fe20000010068 */
[----:B------:R-:W-:Y:S01]  /*23d0*/  FMUL.FTZ R48, R4, R48 ;  /* 0x0000003004307220 */ /* 0x000fe20000410000 */
[--C-:B------:R-:W-:Y:S02]  /*23e0*/  HADD2.F32 R113, -RZ, R2.reuse.H0_H0 ;  /* 0x20000002ff717230 */ /* 0x100fe40000004100 */
[----:B0-----:R-:W-:Y:S01]  /*23f0*/  FADD.FTZ R4, -R84, 1 ;  /* 0x3f80000054047421 */ /* 0x001fe20000010100 */
[----:B------:R-:W-:Y:S02]  /*2400*/  HADD2.F32 R112, -RZ, R2.H1_H1 ;  /* 0x30000002ff707230 */ /* 0x000fe40000004100 */
[----:B------:R-:W0:Y:S01]  /*2410*/  MUFU.EX2 R44, R44 ;  /* 0x0000002c002c7308 */ /* 0x000e220000000800 */
[----:B------:R-:W-:Y:S01]  /*2420*/  FMUL.FTZ R43, R70, -1.4426950216293334961 ;  /* 0xbfb8aa3b462b7820 */ /* 0x000fe20000410000 */
[----:B------:R-:W-:Y:S01]  /*2430*/  FMUL.FTZ R42, R41, -1.4426950216293334961 ;  /* 0xbfb8aa3b292a7820 */ /* 0x000fe20000410000 */
[----:B------:R-:W-:-:S05]  /*2440*/  HADD2.F32 R2, -RZ, R5.H0_H0 ;  /* 0x20000005ff027230 */ /* 0x000fca0000004100 */
[----:B------:R-:W0:Y:S01]  /*2450*/  MUFU.EX2 R82, R82 ;  /* 0x0000005200527308 */ /* 0x000e220000000800 */
[----:B-1----:R-:W-:Y:S02]  /*2460*/  HADD2.F32 R46, -RZ, R5.H1_H1 ;  /* 0x30000005ff2e7230 */ /* 0x002fe40000004100 */
[----:B------:R-:W-:Y:S01]  /*2470*/  FMUL.FTZ R89, R89, R69 ;  /* 0x0000004559597220 */ /* 0x000fe20000410000 */
[----:B----4-:R-:W-:Y:S01]  /*2480*/  FADD.FTZ R5, -R87, 1 ;  /* 0x3f80000057057421 */ /* 0x010fe20000010100 */
[----:B------:R-:W-:Y:S01]  /*2490*/  FFMA.FTZ R4, R27, R4, 1 ;  /* 0x3f8000001b047423 */ /* 0x000fe20000010004 */
[----:B------:R-:W-:Y:S01]  /*24a0*/  FMUL.FTZ R47, R2, R47 ;  /* 0x0000002f022f7220 */ /* 0x000fe20000410000 */
[----:B------:R-:W-:Y:S01]  /*24b0*/  FMUL.FTZ R46, R46, R89 ;  /* 0x000000592e2e7220 */ /* 0x000fe20000410000 */
[----:B------:R-:W-:Y:S01]  /*24c0*/  FADD.FTZ R2, -R88, 1 ;  /* 0x3f80000058027421 */ /* 0x000fe20000010100 */
[----:B------:R-:W1:Y:S01]  /*24d0*/  MUFU.EX2 R43, R43 ;  /* 0x0000002b002b7308 */ /* 0x000e620000000800 */
[----:B------:R-:W-:Y:S01]  /*24e0*/  FFMA.FTZ R5, R45, R5, 1 ;  /* 0x3f8000002d057423 */ /* 0x000fe20000010005 */
[----:B------:R-:W-:Y:S01]  /*24f0*/  IADD3.X R154, RZ, R68, RZ, P3, !PT ;  /* 0x00000044ff9a7210 */ /* 0x000fe20001ffe4ff */
[----:B------:R-:W-:Y:S01]  /*2500*/  FADD.FTZ R89, -R86, 1 ;  /* 0x3f80000056597421 */ /* 0x000fe20000010100 */
[----:B------:R-:W-:Y:S01]  /*2510*/  FMUL.FTZ R45, R84, R4 ;  /* 0x00000004542d7220 */ /* 0x000fe20000410000 */
[----:B------:R-:W-:-:S03]  /*2520*/  IADD3 R4, P3, R157, UR26, RZ ;  /* 0x0000001a9d047c10 */ /* 0x000fc6000ff7e0ff */
[----:B------:R-:W4:Y:S01]  /*2530*/  MUFU.EX2 R42, R42 ;  /* 0x0000002a002a7308 */ /* 0x000f220000000800 */
[----:B------:R-:W-:Y:S01]  /*2540*/  FFMA.FTZ R2, R81, R2, 1 ;  /* 0x3f80000051027423 */ /* 0x000fe20000010002 */
[----:B------:R-:W-:Y:S01]  /*2550*/  SHF.L.U64.HI R154, R153, 0x1, R154 ;  /* 0x00000001999a7819 */ /* 0x000fe2000001029a */
[----:B------:R-:W-:Y:S01]  /*2560*/  FFMA.FTZ R83, R83, R89, 1 ;  /* 0x3f80000053537423 */ /* 0x000fe20000010059 */
[----:B------:R-:W-:Y:S01]  /*2570*/  FMUL.FTZ R87, R87, R5 ;  /* 0x0000000557577220 */ /* 0x000fe20000410000 */
[----:B------:R-:W-:Y:S01]  /*2580*/  SHF.L.U32 R153, R153, 0x1, RZ ;  /* 0x0000000199997819 */ /* 0x000fe200000006ff */
[----:B0-----:R-:W-:Y:S01]  /*2590*/  FADD.FTZ R44, R44, 1 ;  /* 0x3f8000002c2c7421 */ /* 0x001fe20000010000 */
[----:B------:R-:W-:Y:S01]  /*25a0*/  IADD3.X R5, R158, UR27, RZ, P3, !PT ;  /* 0x0000001b9e057c10 */ /* 0x000fe20009ffe4ff */
[----:B------:R-:W-:Y:S01]  /*25b0*/  FADD.FTZ R82, R82, 1 ;  /* 0x3f80000052527421 */ /* 0x000fe20000010000 */
[----:B------:R-:W-:Y:S01]  /*25c0*/  FMUL.FTZ R88, R88, R2 ;  /* 0x0000000258587220 */ /* 0x000fe20000410000 */
[----:B------:R-:W-:Y:S01]  /*25d0*/  IADD3 R2, P4, R153, UR24, RZ ;  /* 0x0000001899027c10 */ /* 0x000fe2000ff9e0ff */
[----:B------:R-:W-:Y:S01]  /*25e0*/  FMUL.FTZ R81, R86, R83 ;  /* 0x0000005356517220 */ /* 0x000fe20000410000 */
[--C-:B------:R-:W-:Y:S01]  /*25f0*/  HADD2.F32 R84, -RZ, R3.reuse.H0_H0 ;  /* 0x20000003ff547230 */ /* 0x100fe20000004100 */
[----:B------:R0:W-:Y:S01]  /*2600*/  MUFU.RCP R83, R44 ;  /* 0x0000002c00537308 */ /* 0x0001e20000001000 */
[----:B------:R-:W5:Y:S01]  /*2610*/  LDG.E.64.CONSTANT R4, desc[UR18][R4.64] ;  /* 0x0000001204047981 */ /* 0x000f62000c1e9b00 */
[----:B------:R-:W-:Y:S01]  /*2620*/  FFMA.FTZ R36, R0, R121, R101 ;  /* 0x0000007900247223 */ /* 0x000fe20000010065 */
[----:B------:R-:W-:Y:S01]  /*2630*/  FMUL.FTZ R57, R90, R57 ;  /* 0x000000395a397220 */ /* 0x000fe20000410000 */
[----:B-1----:R-:W-:Y:S01]  /*2640*/  FADD.FTZ R43, R43, 1 ;  /* 0x3f8000002b2b7421 */ /* 0x002fe20000010000 */
[----:B0-----:R-:W-:Y:S01]  /*2650*/  HADD2.F32 R44, -RZ, R3.H1_H1 ;  /* 0x30000003ff2c7230 */ /* 0x001fe20000004100 */
[----:B------:R-:W-:-:S02]  /*2660*/  IADD3.X R3, R154, UR25, RZ, P4, !PT ;  /* 0x000000199a037c10 */ /* 0x000fc4000a7fe4ff */
[----:B------:R-:W0:Y:S01]  /*2670*/  MUFU.RCP R82, R82 ;  /* 0x0000005200527308 */ /* 0x000e220000001000 */
[----:B----4-:R-:W-:Y:S01]  /*2680*/  FADD.FTZ R90, R42, 1 ;  /* 0x3f8000002a5a7421 */ /* 0x010fe20000010000 */
[----:B------:R-:W-:Y:S01]  /*2690*/  FADD.FTZ R119, -R80, R37 ;  /* 0x0000002550777221 */ /* 0x000fe20000010100 */
[----:B------:R-:W-:Y:S01]  /*26a0*/  FFMA.FTZ R37, R65, R120, R100 ;  /* 0x0000007841257223 */ /* 0x000fe20000010064 */
[----:B------:R-:W-:Y:S01]  /*26b0*/  FMUL.FTZ R40, R36, -1.4426950216293334961 ;  /* 0xbfb8aa3b24287820 */ /* 0x000fe20000410000 */
[----:B------:R-:W4:Y:S03]  /*26c0*/  LDG.E.64.CONSTANT R2, desc[UR18][R2.64] ;  /* 0x0000001202027981 */ /* 0x000f26000c1e9b00 */
[----:B------:R1:W0:Y:S01]  /*26d0*/  MUFU.RCP R89, R43 ;  /* 0x0000002b00597308 */ /* 0x0002220000001000 */
[----:B------:R-:W-:Y:S01]  /*26e0*/  FMUL.FTZ R66, R37, -1.4426950216293334961 ;  /* 0xbfb8aa3b25427820 */ /* 0x000fe20000410000 */
[----:B------:R-:W-:-:S06]  /*26f0*/  HADD2.F32 R42, -RZ, R22.H0_H0 ;  /* 0x20000016ff2a7230 */ /* 0x000fcc0000004100 */
[----:B------:R-:W0:Y:S01]  /*2700*/  MUFU.RCP R90, R90 ;  /* 0x0000005a005a7308 */ /* 0x000e220000001000 */
[----:B-1----:R-:W-:Y:S02]  /*2710*/  HADD2.F32 R43, -RZ, R18.H0_H0 ;  /* 0x20000012ff2b7230 */ /* 0x002fe40000004100 */
[----:B------:R-:W-:Y:S01]  /*2720*/  FMUL.FTZ R45, R42, R45 ;  /* 0x0000002d2a2d7220 */ /* 0x000fe20000410000 */
[----:B0-----:R-:W-:-:S04]  /*2730*/  FADD.FTZ R91, -R82, 1 ;  /* 0x3f800000525b7421 */ /* 0x001fc80000010100 */
[----:B------:R-:W0:Y:S01]  /*2740*/  MUFU.EX2 R40, R40 ;  /* 0x0000002800287308 */ /* 0x000e220000000800 */
[----:B------:R-:W-:Y:S01]  /*2750*/  FADD.FTZ R43, -R80, R43 ;  /* 0x0000002b502b7221 */ /* 0x000fe20000010100 */
[----:B------:R-:W-:-:S06]  /*2760*/  HADD2.F32 R42, -RZ, R23.H1_H1 ;  /* 0x30000017ff2a7230 */ /* 0x000fcc0000004100 */
[----:B------:R-:W1:Y:S01]  /*2770*/  MUFU.EX2 R66, R66 ;  /* 0x0000004200427308 */ /* 0x000e620000000800 */
[----:B------:R-:W-:Y:S01]  /*2780*/  FMUL.FTZ R109, R64, R43 ;  /* 0x0000002b406d7220 */ /* 0x000fe20000410000 */
[----:B------:R-:W-:Y:S02]  /*2790*/  HADD2.F32 R43, -RZ, R23.H0_H0 ;  /* 0x20000017ff2b7230 */ /* 0x000fe40000004100 */
[----:B------:R-:W-:Y:S01]  /*27a0*/  FFMA.FTZ R71, R71, R91, 1 ;  /* 0x3f80000047477423 */ /* 0x000fe2000001005b */
[----:B------:R-:W-:Y:S01]  /*27b0*/  FADD.FTZ R91, -R83, 1 ;  /* 0x3f800000535b7421 */ /* 0x000fe20000010100 */
[----:B------:R-:W-:Y:S01]  /*27c0*/  FMUL.FTZ R42, R42, R88 ;  /* 0x000000582a2a7220 */ /* 0x000fe20000410000 */
[----:B------:R-:W-:Y:S01]  /*27d0*/  FADD.FTZ R88, -R89, 1 ;  /* 0x3f80000059587421 */ /* 0x000fe20000010100 */
[----:B------:R-:W-:Y:S01]  /*27e0*/  FMUL.FTZ R43, R43, R87 ;  /* 0x000000572b2b7220 */ /* 0x000fe20000410000 */
[----:B------:R-:W-:Y:S01]  /*27f0*/  FADD.FTZ R87, -R90, 1 ;  /* 0x3f8000005a577421 */ /* 0x000fe20000010100 */
[----:B------:R-:W-:Y:S01]  /*2800*/  FFMA.FTZ R67, R67, R91, 1 ;  /* 0x3f80000043437423 */ /* 0x000fe2000001005b */
[----:B------:R-:W-:Y:S01]  /*2810*/  FFMA.FTZ R88, R70, R88, 1 ;  /* 0x3f80000046587423 */ /* 0x000fe20000010058 */
[----:B0-----:R-:W-:Y:S01]  /*2820*/  FADD.FTZ R70, R40, 1 ;  /* 0x3f80000028467421 */ /* 0x001fe20000010000 */
[----:B------:R-:W-:Y:S01]  /*2830*/  FFMA.FTZ R87, R41, R87, 1 ;  /* 0x3f80000029577423 */ /* 0x000fe20000010057 */
[----:B------:R-:W-:Y:S01]  /*2840*/  FMUL.FTZ R40, R83, R67 ;  /* 0x0000004353287220 */ /* 0x000fe20000410000 */
[----:B------:R-:W-:Y:S01]  /*2850*/  FMUL.FTZ R41, R82, R71 ;  /* 0x0000004752297220 */ /* 0x000fe20000410000 */
[----:B------:R-:W-:-:S02]  /*2860*/  HADD2.F32 R67, -RZ, R20.H0_H0 ;  /* 0x20000014ff437230 */ /* 0x000fc40000004100 */
[----:B-1----:R-:W-:Y:S01]  /*2870*/  FADD.FTZ R71, R66, 1 ;  /* 0x3f80000042477421 */ /* 0x002fe20000010000 */
[----:B------:R-:W-:Y:S02]  /*2880*/  IADD3 R66, P3, R155, UR26, RZ ;  /* 0x0000001a9b427c10 */ /* 0x000fe4000ff7e0ff */
[----:B------:R-:W-:Y:S02]  /*2890*/  FMUL.FTZ R41, R67, R41 ;  /* 0x0000002943297220 */ /* 0x000fe40000410000 */
[----:B------:R-:W-:Y:S01]  /*28a0*/  IADD3.X R67, R156, UR27, RZ, P3, !PT ;  /* 0x0000001b9c437c10 */ /* 0x000fe20009ffe4ff */
[----:B------:R-:W-:Y:S01]  /*28b0*/  FADD.FTZ R118, -R80, R118 ;  /* 0x0000007650767221 */ /* 0x000fe20000010100 */
[----:B------:R-:W-:-:S04]  /*28c0*/  FMUL.FTZ R119, R64, R119 ;  /* 0x0000007740777220 */ /* 0x000fc80000410000 */
[----:B------:R-:W4:Y:S01]  /*28d0*/  LDG.E.64.CONSTANT R66, desc[UR18][R66.64] ;  /* 0x0000001242427981 */ /* 0x000f22000c1e9b00 */
[----:B------:R-:W-:Y:S01]  /*28e0*/  FMUL.FTZ R118, R64, R118 ;  /* 0x0000007640767220 */ /* 0x000fe20000410000 */
[----:B------:R-:W-:-:S03]  /*28f0*/  FFMA.FTZ R34, R62, R119, R103 ;  /* 0x000000773e227223 */ /* 0x000fc60000010067 */
[----:B------:R-:W-:Y:S01]  /*2900*/  FFMA.FTZ R35, R63, R118, R104 ;  /* 0x000000763f237223 */ /* 0x000fe20000010068 */
[----:B------:R-:W-:-:S03]  /*2910*/  FMUL.FTZ R39, R34, -1.4426950216293334961 ;  /* 0xbfb8aa3b22277820 */ /* 0x000fc60000410000 */
[----:B------:R-:W-:-:S03]  /*2920*/  FMUL.FTZ R38, R35, -1.4426950216293334961 ;  /* 0xbfb8aa3b23267820 */ /* 0x000fc60000410000 */
[----:B------:R-:W0:Y:S08]  /*2930*/  MUFU.EX2 R39, R39 ;  /* 0x0000002700277308 */ /* 0x000e300000000800 */
[----:B------:R-:W1:Y:S01]  /*2940*/  MUFU.EX2 R38, R38 ;  /* 0x0000002600267308 */ /* 0x000e620000000800 */
[----:B------:R-:W-:Y:S01]  /*2950*/  FMUL.FTZ R117, R64, R117 ;  /* 0x0000007540757220 */ /* 0x000fe20000410000 */
[----:B------:R-:W-:-:S06]  /*2960*/  FMUL.FTZ R89, R89, R88 ;  /* 0x0000005859597220 */ /* 0x000fcc0000410000 */
[----:B------:R-:W2:Y:S01]  /*2970*/  MUFU.RCP R71, R71 ;  /* 0x0000004700477308 */ /* 0x000ea20000001000 */
[----:B0-----:R-:W-:Y:S01]  /*2980*/  FADD.FTZ R39, R39, 1 ;  /* 0x3f80000027277421 */ /* 0x001fe20000010000 */
[----:B------:R-:W-:Y:S01]  /*2990*/  FFMA.FTZ R30, R0, R117, R101 ;  /* 0x00000075001e7223 */ /* 0x000fe20000010065 */
[----:B------:R-:W-:-:S05]  /*29a0*/  HADD2.F32 R20, -RZ, R20.H1_H1 ;  /* 0x30000014ff147230 */ /* 0x000fca0000004100 */
[----:B------:R-:W0:Y:S01]  /*29b0*/  MUFU.RCP R70, R70 ;  /* 0x0000004600467308 */ /* 0x000e220000001000 */
[----:B-1----:R-:W-:Y:S01]  /*29c0*/  FADD.FTZ R38, R38, 1 ;  /* 0x3f80000026267421 */ /* 0x002fe20000010000 */
[----:B------:R-:W-:-:S06]  /*29d0*/  FMUL.FTZ R32, R30, -1.4426950216293334961 ;  /* 0xbfb8aa3b1e207820 */ /* 0x000fcc0000410000 */
[----:B------:R1:W0:Y:S01]  /*29e0*/  MUFU.RCP R82, R39 ;  /* 0x0000002700527308 */ /* 0x0002220000001000 */
[----:B------:R-:W-:Y:S02]  /*29f0*/  HADD2.F32 R108, -RZ, R18.H1_H1 ;  /* 0x30000012ff6c7230 */ /* 0x000fe40000004100 */
[----:B------:R-:W-:-:S05]  /*2a00*/  FMUL.FTZ R40, R20, R40 ;  /* 0x0000002814287220 */ /* 0x000fca0000410000 */
[----:B------:R-:W0:Y:S01]  /*2a10*/  MUFU.RCP R88, R38 ;  /* 0x0000002600587308 */ /* 0x000e220000001000 */
[----:B------:R-:W-:Y:S02]  /*2a20*/  HADD2.F32 R18, -RZ, R21.H0_H0 ;  /* 0x20000015ff127230 */ /* 0x000fe40000004100 */
[----:B------:R-:W-:Y:S01]  /*2a30*/  FMUL.FTZ R115, R64, R115 ;  /* 0x0000007340737220 */ /* 0x000fe20000410000 */
[--C-:B------:R-:W-:Y:S02]  /*2a40*/  HADD2.F32 R20, -RZ, R19.reuse.H0_H0 ;  /* 0x20000013ff147230 */ /* 0x100fe40000004100 */
[----:B------:R-:W-:Y:S02]  /*2a50*/  HADD2.F32 R19, -RZ, R19.H1_H1 ;  /* 0x30000013ff137230 */ /* 0x000fe40000004100 */
[----:B------:R-:W-:Y:S01]  /*2a60*/  FADD.FTZ R33, -R80, R33 ;  /* 0x0000002150217221 */ /* 0x000fe20000010100 */
[----:B------:R-:W0:Y:S01]  /*2a70*/  MUFU.EX2 R32, R32 ;  /* 0x0000002000207308 */ /* 0x000e220000000800 */
[----:B-1----:R-:W-:Y:S01]  /*2a80*/  FMUL.FTZ R39, R18, R89 ;  /* 0x0000005912277220 */ /* 0x002fe20000410000 */
[----:B------:R-:W-:Y:S01]  /*2a90*/  FFMA.FTZ R28, R62, R115, R103 ;  /* 0x000000733e1c7223 */ /* 0x000fe20000010067 */
[----:B--2---:R-:W-:Y:S01]  /*2aa0*/  FADD.FTZ R89, -R71, 1 ;  /* 0x3f80000047597421 */ /* 0x004fe20000010100 */
[----:B------:R-:W-:Y:S01]  /*2ab0*/  FADD.FTZ R106, -R80, R19 ;  /* 0x00000013506a7221 */ /* 0x000fe20000010100 */
[----:B0-----:R-:W-:Y:S01]  /*2ac0*/  FADD.FTZ R19, -R70, 1 ;  /* 0x3f80000046137421 */ /* 0x001fe20000010100 */
[----:B------:R-:W-:Y:S01]  /*2ad0*/  IADD3.X R152, RZ, R68, RZ, P2, !PT ;  /* 0x00000044ff987210 */ /* 0x000fe200017fe4ff */
[----:B------:R-:W-:Y:S01]  /*2ae0*/  FMUL.FTZ R116, R64, R33 ;  /* 0x0000002140747220 */ /* 0x000fe20000410000 */
[----:B------:R-:W-:Y:S01]  /*2af0*/  FMUL.FTZ R51, R31, R51 ;  /* 0x000000331f337220 */ /* 0x000fe20000410000 */
[----:B------:R-:W-:Y:S01]  /*2b00*/  FMUL.FTZ R31, R28, -1.4426950216293334961 ;  /* 0xbfb8aa3b1c1f7820 */ /* 0x000fe20000410000 */
[----:B------:R-:W-:Y:S01]  /*2b10*/  FFMA.FTZ R89, R37, R89, 1 ;  /* 0x3f80000025597423 */ /* 0x000fe20000010059 */
[----:B------:R-:W-:Y:S01]  /*2b20*/  FADD.FTZ R83, -R82, 1 ;  /* 0x3f80000052537421 */ /* 0x000fe20000010100 */
[----:B------:R-:W-:Y:S01]  /*2b30*/  FADD.FTZ R37, -R88, 1 ;  /* 0x3f80000058257421 */ /* 0x000fe20000010100 */
[----:B------:R-:W-:Y:S01]  /*2b40*/  FFMA.FTZ R36, R36, R19, 1 ;  /* 0x3f80000024247423 */ /* 0x000fe20000010013 */
[----:B------:R-:W-:Y:S01]  /*2b50*/  SHF.L.U64.HI R152, R151, 0x1, R152 ;  /* 0x0000000197987819 */ /* 0x000fe20000010298 */
[----:B------:R-:W-:Y:S01]  /*2b60*/  FFMA.FTZ R29, R65, R116, R100 ;  /* 0x00000074411d7223 */ /* 0x000fe20000010064 */
[----:B------:R-:W-:Y:S01]  /*2b70*/  SHF.L.U32 R151, R151, 0x1, RZ ;  /* 0x0000000197977819 */ /* 0x000fe200000006ff */
[----:B------:R-:W-:Y:S01]  /*2b80*/  FFMA.FTZ R83, R34, R83, 1 ;  /* 0x3f80000022537423 */ /* 0x000fe20000010053 */
[----:B------:R-:W-:Y:S01]  /*2b90*/  FFMA.FTZ R34, R35, R37, 1 ;  /* 0x3f80000023227423 */ /* 0x000fe20000010025 */
[----:B------:R-:W0:Y:S01]  /*2ba0*/  MUFU.EX2 R31, R31 ;  /* 0x0000001f001f7308 */ /* 0x000e220000000800 */
[----:B------:R-:W-:Y:S01]  /*2bb0*/  FMUL.FTZ R37, R70, R36 ;  /* 0x0000002446257220 */ /* 0x000fe20000410000 */
[----:B------:R-:W-:Y:S01]  /*2bc0*/  FMUL.FTZ R33, R29, -1.4426950216293334961 ;  /* 0xbfb8aa3b1d217820 */ /* 0x000fe20000410000 */
[----:B------:R-:W-:Y:S01]  /*2bd0*/  IADD3 R70, P2, R151, UR24, RZ ;  /* 0x0000001897467c10 */ /* 0x000fe2000ff5e0ff */
[----:B------:R-:W-:Y:S01]  /*2be0*/  FADD.FTZ R25, -R80, R25 ;  /* 0x0000001950197221 */ /* 0x000fe20000010100 */
[----:B------:R-:W-:Y:S01]  /*2bf0*/  FMUL.FTZ R35, R71, R89 ;  /* 0x0000005947237220 */ /* 0x000fe20000410000 */
[----:B------:R-:W-:Y:S01]  /*2c00*/  FADD.FTZ R32, R32, 1 ;  /* 0x3f80000020207421 */ /* 0x000fe20000010000 */
[----:B------:R-:W-:Y:S01]  /*2c10*/  IADD3.X R71, R152, UR25, RZ, P2, !PT ;  /* 0x0000001998477c10 */ /* 0x000fe200097fe4ff */
[----:B------:R-:W-:Y:S01]  /*2c20*/  FMUL.FTZ R114, R64, R25 ;  /* 0x0000001940727220 */ /* 0x000fe20000410000 */
[----:B------:R-:W1:Y:S01]  /*2c30*/  MUFU.EX2 R33, R33 ;  /* 0x0000002100217308 */ /* 0x000e620000000800 */
[----:B------:R-:W-:Y:S01]  /*2c40*/  FMUL.FTZ R83, R82, R83 ;  /* 0x0000005352537220 */ /* 0x000fe20000410000 */
[----:B------:R-:W-:-:S02]  /*2c50*/  HADD2.F32 R36, -RZ, R16.H0_H0 ;  /* 0x20000010ff247230 */ /* 0x000fc40000004100 */
[----:B------:R-:W-:Y:S01]  /*2c60*/  FFMA.FTZ R25, R63, R114, R104 ;  /* 0x000000723f197223 */ /* 0x000fe20000010068 */
[----:B------:R-:W2:Y:S03]  /*2c70*/  LDG.E.64.CONSTANT R70, desc[UR18][R70.64] ;  /* 0x0000001246467981 */ /* 0x000ea6000c1e9b00 */
[----:B------:R0:W-:Y:S01]  /*2c80*/  MUFU.RCP R82, R32 ;  /* 0x0000002000527308 */ /* 0x0001e20000001000 */
[----:B------:R-:W-:Y:S01]  /*2c90*/  FMUL.FTZ R69, R25, -1.4426950216293334961 ;  /* 0xbfb8aa3b19457820 */ /* 0x000fe20000410000 */
[----:B------:R-:W-:Y:S01]  /*2ca0*/  FMUL.FTZ R37, R36, R37 ;  /* 0x0000002524257220 */ /* 0x000fe20000410000 */
[----:B0-----:R-:W-:Y:S01]  /*2cb0*/  FMUL.FTZ R32, R88, R34 ;  /* 0x0000002258207220 */ /* 0x001fe20000410000 */
[----:B------:R-:W-:-:S05]  /*2cc0*/  HADD2.F32 R34, -RZ, R14.H0_H0 ;  /* 0x2000000eff227230 */ /* 0x000fca0000004100 */
[----:B------:R-:W-:Y:S01]  /*2cd0*/  FADD.FTZ R36, -R80, R34 ;  /* 0x0000002250247221 */ /* 0x000fe20000010100 */
[----:B------:R-:W-:Y:S02]  /*2ce0*/  HADD2.F32 R34, -RZ, R14.H1_H1 ;  /* 0x3000000eff227230 */ /* 0x000fe40000004100 */
[----:B------:R-:W-:Y:S01]  /*2cf0*/  FADD.FTZ R14, R31, 1 ;  /* 0x3f8000001f0e7421 */ /* 0x000fe20000010000 */
[----:B------:R-:W0:Y:S01]  /*2d00*/  MUFU.EX2 R69, R69 ;  /* 0x0000004500457308 */ /* 0x000e220000000800 */
[----:B-1----:R-:W-:-:S07]  /*2d10*/  FADD.FTZ R33, R33, 1 ;  /* 0x3f80000021217421 */ /* 0x002fce0000010000 */
[----:B------:R-:W1:Y:S01]  /*2d20*/  MUFU.RCP R14, R14 ;  /* 0x0000000e000e7308 */ /* 0x000e620000001000 */
[----:B------:R-:W-:-:S07]  /*2d30*/  FADD.FTZ R113, -R80, R113 ;  /* 0x0000007150717221 */ /* 0x000fce0000010100 */
[----:B------:R3:W1:Y:S01]  /*2d40*/  MUFU.RCP R96, R33 ;  /* 0x0000002100607308 */ /* 0x0006620000001000 */
[----:B------:R-:W-:Y:S01]  /*2d50*/  FMUL.FTZ R113, R64, R113 ;  /* 0x0000007140717220 */ /* 0x000fe20000410000 */
[--C-:B------:R-:W-:Y:S02]  /*2d60*/  HADD2.F32 R31, -RZ, R17.reuse.H1_H1 ;  /* 0x30000011ff1f7230 */ /* 0x100fe40000004100 */
[----:B0-----:R-:W-:Y:S01]  /*2d70*/  FADD.FTZ R69, R69, 1 ;  /* 0x3f80000045457421 */ /* 0x001fe20000010000 */
[----:B------:R-:W-:Y:S01]  /*2d80*/  FFMA.FTZ R85, R0, R113, R101 ;  /* 0x0000007100557223 */ /* 0x000fe20000010065 */
[----:B---3--:R-:W-:Y:S02]  /*2d90*/  HADD2.F32 R33, -RZ, R17.H0_H0 ;  /* 0x20000011ff217230 */ /* 0x008fe40000004100 */
[----:B------:R-:W-:Y:S01]  /*2da0*/  FADD.FTZ R17, -R82, 1 ;  /* 0x3f80000052117421 */ /* 0x000fe20000010100 */
[----:B-1----:R-:W-:Y:S01]  /*2db0*/  FADD.FTZ R97, -R14, 1 ;  /* 0x3f8000000e617421 */ /* 0x002fe20000010100 */
[----:B------:R-:W0:Y:S02]  /*2dc0*/  MUFU.RCP R95, R69 ;  /* 0x00000045005f7308 */ /* 0x000e240000001000 */
[----:B------:R-:W-:Y:S01]  /*2dd0*/  FFMA.FTZ R30, R30, R17, 1 ;  /* 0x3f8000001e1e7423 */ /* 0x000fe20000010011 */
[----:B------:R-:W-:Y:S01]  /*2de0*/  FMUL.FTZ R26, R85, -1.4426950216293334961 ;  /* 0xbfb8aa3b551a7820 */ /* 0x000fe20000410000 */
[----:B------:R-:W-:Y:S01]  /*2df0*/  FMUL.FTZ R33, R33, R83 ;  /* 0x0000005321217220 */ /* 0x000fe20000410000 */
[----:B------:R-:W-:Y:S01]  /*2e00*/  FFMA.FTZ R97, R28, R97, 1 ;  /* 0x3f8000001c617423 */ /* 0x000fe20000010061 */
[----:B------:R-:W-:Y:S01]  /*2e10*/  FADD.FTZ R83, -R96, 1 ;  /* 0x3f80000060537421 */ /* 0x000fe20000010100 */
[----:B------:R-:W-:Y:S01]  /*2e20*/  FMUL.FTZ R28, R82, R30 ;  /* 0x0000001e521c7220 */ /* 0x000fe20000410000 */
[----:B------:R-:W-:Y:S01]  /*2e30*/  IADD3 R82, P2, R153, UR26, RZ ;  /* 0x0000001a99527c10 */ /* 0x000fe2000ff5e0ff */
[C---:B------:R-:W-:Y:S01]  /*2e40*/  FADD.FTZ R112, -R80.reuse, R112 ;  /* 0x0000007050707221 */ /* 0x040fe20000010100 */
[----:B------:R-:W-:Y:S01]  /*2e50*/  FADD.FTZ R84, -R80, R84 ;  /* 0x0000005450547221 */ /* 0x000fe20000010100 */
[----:B------:R-:W-:Y:S01]  /*2e60*/  FFMA.FTZ R29, R29, R83, 1 ;  /* 0x3f8000001d1d7423 */ /* 0x000fe20000010053 */
[----:B------:R-:W1:Y:S01]  /*2e70*/  MUFU.EX2 R26, R26 ;  /* 0x0000001a001a7308 */ /* 0x000e620000000800 */
[----:B------:R-:W-:Y:S01]  /*2e80*/  IADD3.X R83, R154, UR27, RZ, P2, !PT ;  /* 0x0000001b9a537c10 */ /* 0x000fe200097fe4ff */
[C---:B------:R-:W-:Y:S01]  /*2e90*/  FMUL.FTZ R112, R64.reuse, R112 ;  /* 0x0000007040707220 */ /* 0x040fe20000410000 */
[----:B------:R-:W-:Y:S01]  /*2ea0*/  FMUL.FTZ R111, R64, R84 ;  /* 0x00000054406f7220 */ /* 0x000fe20000410000 */
[----:B------:R-:W-:-:S02]  /*2eb0*/  FMUL.FTZ R49, R24, R49 ;  /* 0x0000003118317220 */ /* 0x000fc40000410000 */
[----:B------:R-:W-:Y:S01]  /*2ec0*/  FFMA.FTZ R24, R65, R112, R100 ;  /* 0x0000007041187223 */ /* 0x000fe20000010064 */
[----:B------:R-:W3:Y:S01]  /*2ed0*/  LDG.E.64.CONSTANT R82, desc[UR18][R82.64] ;  /* 0x0000001252527981 */ /* 0x000ee2000c1e9b00 */
[----:B------:R-:W-:Y:S01]  /*2ee0*/  FFMA.FTZ R86, R62, R111, R103 ;  /* 0x0000006f3e567223 */ /* 0x000fe20000010067 */
[----:B0-----:R-:W-:Y:S01]  /*2ef0*/  FADD.FTZ R94, -R95, 1 ;  /* 0x3f8000005f5e7421 */ /* 0x001fe20000010100 */
[----:B------:R-:W-:Y:S02]  /*2f00*/  FMUL.FTZ R27, R24, -1.4426950216293334961 ;  /* 0xbfb8aa3b181b7820 */ /* 0x000fe40000410000 */
[----:B------:R-:W-:Y:S01]  /*2f10*/  FMUL.FTZ R84, R86, -1.4426950216293334961 ;  /* 0xbfb8aa3b56547820 */ /* 0x000fe20000410000 */
[----:B------:R-:W-:Y:S01]  /*2f20*/  FFMA.FTZ R25, R25, R94, 1 ;  /* 0x3f80000019197423 */ /* 0x000fe2000001005e */
[----:B------:R-:W-:Y:S02]  /*2f30*/  FADD.FTZ R110, -R80, R44 ;  /* 0x0000002c506e7221 */ /* 0x000fe40000010100 */
[----:B------:R-:W0:Y:S01]  /*2f40*/  MUFU.EX2 R27, R27 ;  /* 0x0000001b001b7308 */ /* 0x000e220000000800 */
[----:B------:R-:W-:Y:S01]  /*2f50*/  FMUL.FTZ R25, R95, R25 ;  /* 0x000000195f197220 */ /* 0x000fe20000410000 */
[----:B-1----:R-:W-:Y:S01]  /*2f60*/  FADD.FTZ R95, R26, 1 ;  /* 0x3f8000001a5f7421 */ /* 0x002fe20000010000 */
[----:B------:R-:W-:-:S05]  /*2f70*/  FMUL.FTZ R110, R64, R110 ;  /* 0x0000006e406e7220 */ /* 0x000fca0000410000 */
[----:B------:R-:W1:Y:S01]  /*2f80*/  MUFU.EX2 R84, R84 ;  /* 0x0000005400547308 */ /* 0x000e620000000800 */
[----:B------:R-:W-:Y:S02]  /*2f90*/  HADD2.F32 R44, -RZ, R22.H1_H1 ;  /* 0x30000016ff2c7230 */ /* 0x000fe40000004100 */
[----:B------:R-:W-:Y:S01]  /*2fa0*/  FFMA.FTZ R22, R63, R110, R104 ;  /* 0x0000006e3f167223 */ /* 0x000fe20000010068 */
[----:B------:R-:W-:-:S04]  /*2fb0*/  HADD2.F32 R26, -RZ, R12.H0_H0 ;  /* 0x2000000cff1a7230 */ /* 0x000fc80000004100 */
[----:B------:R-:W1:Y:S01]  /*2fc0*/  MUFU.RCP R95, R95 ;  /* 0x0000005f005f7308 */ /* 0x000e620000001000 */
[----:B------:R-:W-:Y:S01]  /*2fd0*/  FMUL.FTZ R92, R22, -1.4426950216293334961 ;  /* 0xbfb8aa3b165c7820 */ /* 0x000fe20000410000 */
[----:B------:R-:W-:Y:S02]  /*2fe0*/  HADD2.F32 R12, -RZ, R12.H1_H1 ;  /* 0x3000000cff0c7230 */ /* 0x000fe40000004100 */
[----:B------:R-:W-:Y:S01]  /*2ff0*/  FMUL.FTZ R96, R96, R29 ;  /* 0x0000001d60607220 */ /* 0x000fe20000410000 */
[----:B------:R-:W-:Y:S01]  /*3000*/  STL [R1+0x4], R99 ;  /* 0x0000046301007387 */ /* 0x000fe20000100800 */
[----:B------:R-:W-:Y:S01]  /*3010*/  FADD.FTZ R108, -R80, R108 ;  /* 0x0000006c506c7221 */ /* 0x000fe20000010100 */
[----:B------:R-:W-:Y:S02]  /*3020*/  IADD3.X R150, RZ, R68, RZ, P1, !PT ;  /* 0x00000044ff967210 */ /* 0x000fe40000ffe4ff */
[----:B------:R0:W-:Y:S01]  /*3030*/  STL [R1+0x8], R98 ;  /* 0x0000086201007387 */ /* 0x0001e20000100800 */
[----:B------:R-:W5:Y:S01]  /*3040*/  MUFU.EX2 R23, R92 ;  /* 0x0000005c00177308 */ /* 0x000f620000000800 */
[----:B------:R-:W-:Y:S01]  /*3050*/  FMUL.FTZ R108, R64, R108 ;  /* 0x0000006c406c7220 */ /* 0x000fe20000410000 */
[----:B------:R-:W-:Y:S01]  /*3060*/  HADD2.F32 R21, -RZ, R21.H1_H1 ;  /* 0x30000015ff157230 */ /* 0x000fe20000004100 */
[----:B------:R-:W-:Y:S01]  /*3070*/  SHF.L.U64.HI R150, R149, 0x1, R150 ;  /* 0x0000000195967819 */ /* 0x000fe20000010296 */
[----:B------:R-:W-:Y:S01]  /*3080*/  FMUL.FTZ R90, R90, R87 ;  /* 0x000000575a5a7220 */ /* 0x000fe20000410000 */
[----:B0-----:R-:W-:Y:S01]  /*3090*/  FADD.FTZ R98, R27, 1 ;  /* 0x3f8000001b627421 */ /* 0x001fe20000010000 */
[----:B------:R-:W-:Y:S01]  /*30a0*/  FMUL.FTZ R27, R12, R96 ;  /* 0x000000600c1b7220 */ /* 0x000fe20000410000 */
[----:B-1----:R-:W-:Y:S01]  /*30b0*/  FADD.FTZ R96, R84, 1 ;  /* 0x3f80000054607421 */ /* 0x002fe20000010000 */
[----:B------:R-:W-:-:S02]  /*30c0*/  HADD2.F32 R84, -RZ, R13.H1_H1 ;  /* 0x3000000dff547230 */ /* 0x000fc40000004100 */
[----:B------:R-:W-:Y:S01]  /*30d0*/  FMUL.FTZ R28, R26, R28 ;  /* 0x0000001c1a1c7220 */ /* 0x000fe20000410000 */
[----:B------:R-:W-:Y:S01]  /*30e0*/  SHF.L.U32 R149, R149, 0x1, RZ ;  /* 0x0000000195957819 */ /* 0x000fe200000006ff */
[----:B------:R-:W-:Y:S01]  /*30f0*/  FFMA.FTZ R87, R65, R108, R100 ;  /* 0x0000006c41577223 */ /* 0x000fe20000010064 */
[----:B------:R-:W-:Y:S02]  /*3100*/  HADD2.F32 R26, -RZ, R13.H0_H0 ;  /* 0x2000000dff1a7230 */ /* 0x000fe40000004100 */
[----:B------:R-:W-:Y:S01]  /*3110*/  FADD.FTZ R20, -R80, R20 ;  /* 0x0000001450147221 */ /* 0x000fe20000010100 */
[----:B------:R0:W-:Y:S01]  /*3120*/  MUFU.RCP R13, R96 ;  /* 0x00000060000d7308 */ /* 0x0001e20000001000 */
[----:B------:R-:W-:Y:S01]  /*3130*/  FMUL.FTZ R25, R84, R25 ;  /* 0x0000001954197220 */ /* 0x000fe20000410000 */
[----:B------:R-:W-:Y:S01]  /*3140*/  FMUL.FTZ R38, R21, R90 ;  /* 0x0000005a15267220 */ /* 0x000fe20000410000 */
[----:B------:R-:W-:Y:S01]  /*3150*/  IADD3 R84, P1, R149, UR24, RZ ;  /* 0x0000001895547c10 */ /* 0x000fe2000ff3e0ff */
[----:B------:R-:W-:Y:S01]  /*3160*/  FMUL.FTZ R21, R87, -1.4426950216293334961 ;  /* 0xbfb8aa3b57157820 */ /* 0x000fe20000410000 */
[----:B------:R-:W-:Y:S01]  /*3170*/  FMUL.FTZ R44, R44, R81 ;  /* 0x000000512c2c7220 */ /* 0x000fe20000410000 */
[----:B0-----:R-:W-:Y:S01]  /*3180*/  FADD.FTZ R96, -R95, 1 ;  /* 0x3f8000005f607421 */ /* 0x001fe20000010100 */
[----:B------:R-:W-:Y:S01]  /*3190*/  FMUL.FTZ R107, R64, R20 ;  /* 0x00000014406b7220 */ /* 0x000fe20000410000 */
[----:B------:R-:W-:-:S02]  /*31a0*/  FFMA.FTZ R81, R0, R109, R101 ;  /* 0x0000006d00517223 */ /* 0x000fc40000010065 */
[----:B------:R-:W-:Y:S01]  /*31b0*/  FFMA.FTZ R96, R85, R96, 1 ;  /* 0x3f80000055607423 */ /* 0x000fe20000010060 */
[----:B------:R-:W-:Y:S01]  /*31c0*/  IADD3.X R85, R150, UR25, RZ, P1, !PT ;  /* 0x0000001996557c10 */ /* 0x000fe20008ffe4ff */
[----:B------:R-:W-:Y:S01]  /*31d0*/  FMUL.FTZ R106, R64, R106 ;  /* 0x0000006a406a7220 */ /* 0x000fe20000410000 */
[----:B------:R-:W-:Y:S01]  /*31e0*/  FFMA.FTZ R18, R62, R107, R103 ;  /* 0x0000006b3e127223 */ /* 0x000fe20000010067 */
[----:B------:R-:W0:Y:S01]  /*31f0*/  MUFU.EX2 R21, R21 ;  /* 0x0000001500157308 */ /* 0x000e220000000800 */
[----:B-----5:R-:W-:Y:S01]  /*3200*/  FADD.FTZ R23, R23, 1 ;  /* 0x3f80000017177421 */ /* 0x020fe20000010000 */
[----:B------:R-:W-:Y:S01]  /*3210*/  FMUL.FTZ R93, R81, -1.4426950216293334961 ;  /* 0xbfb8aa3b515d7820 */ /* 0x000fe20000410000 */
[----:B------:R-:W-:Y:S01]  /*3220*/  FFMA.FTZ R19, R63, R106, R104 ;  /* 0x0000006a3f137223 */ /* 0x000fe20000010068 */
[----:B------:R-:W5:Y:S01]  /*3230*/  LDG.E.64.CONSTANT R84, desc[UR18][R84.64] ;  /* 0x0000001254547981 */ /* 0x000f62000c1e9b00 */
[----:B------:R-:W-:-:S03]  /*3240*/  FMUL.FTZ R92, R18, -1.4426950216293334961 ;  /* 0xbfb8aa3b125c7820 */ /* 0x000fc60000410000 */
[----:B------:R-:W1:Y:S01]  /*3250*/  MUFU.RCP R12, R98 ;  /* 0x00000062000c7308 */ /* 0x000e620000001000 */
[----:B------:R-:W-:Y:S01]  /*3260*/  FMUL.FTZ R20, R19, -1.4426950216293334961 ;  /* 0xbfb8aa3b13147820 */ /* 0x000fe20000410000 */
[----:B------:R-:W-:-:S06]  /*3270*/  FMUL.FTZ R36, R64, R36 ;  /* 0x0000002440247220 */ /* 0x000fcc0000410000 */
[----:B------:R-:W1:Y:S01]  /*3280*/  MUFU.RCP R23, R23 ;  /* 0x0000001700177308 */ /* 0x000e620000001000 */
[----:B------:R-:W-:-:S07]  /*3290*/  HADD2.F32 R16, -RZ, R16.H1_H1 ;  /* 0x30000010ff107230 */ /* 0x000fce0000004100 */
[----:B------:R-:W1:Y:S01]  /*32a0*/  MUFU.EX2 R93, R93 ;  /* 0x0000005d005d7308 */ /* 0x000e620000000800 */
[----:B------:R-:W-:Y:S01]  /*32b0*/  FFMA.FTZ R88, R0, R36, R101 ;  /* 0x0000002400587223 */ /* 0x000fe20000010065 */
[----:B------:R-:W-:-:S06]  /*32c0*/  FMUL.FTZ R97, R14, R97 ;  /* 0x000000610e617220 */ /* 0x000fcc0000410000 */
[----:B------:R-:W1:Y:S01]  /*32d0*/  MUFU.EX2 R92, R92 ;  /* 0x0000005c005c7308 */ /* 0x000e620000000800 */
[----:B------:R-:W-:Y:S01]  /*32e0*/  FMUL.FTZ R32, R31, R32 ;  /* 0x000000201f207220 */ /* 0x000fe20000410000 */
[----:B------:R-:W-:Y:S01]  /*32f0*/  FMUL.FTZ R96, R95, R96 ;  /* 0x000000605f607220 */ /* 0x000fe20000410000 */
[----:B------:R-:W-:-:S05]  /*3300*/  HADD2.F32 R31, -RZ, R15.H0_H0 ;  /* 0x2000000fff1f7230 */ /* 0x000fca0000004100 */
[----:B------:R-:W4:Y:S01]  /*3310*/  MUFU.EX2 R20, R20 ;  /* 0x0000001400147308 */ /* 0x000f220000000800 */
[----:B0-----:R-:W-:Y:S01]  /*3320*/  FADD.FTZ R95, R21, 1 ;  /* 0x3f800000155f7421 */ /* 0x001fe20000010000 */
[----:B------:R-:W-:Y:S01]  /*3330*/  FMUL.FTZ R35, R16, R35 ;  /* 0x0000002310237220 */ /* 0x000fe20000410000 */
[----:B------:R-:W-:Y:S01]  /*3340*/  FADD.FTZ R21, -R13, 1 ;  /* 0x3f8000000d157421 */ /* 0x000fe20000010100 */
[----:B------:R-:W-:Y:S01]  /*3350*/  FMUL.FTZ R16, R88, -1.4426950216293334961 ;  /* 0xbfb8aa3b58107820 */ /* 0x000fe20000410000 */
[----:B------:R-:W-:Y:S01]  /*3360*/  FMUL.FTZ R26, R26, R97 ;  /* 0x000000611a1a7220 */ /* 0x000fe20000410000 */
[----:B------:R-:W-:Y:S01]  /*3370*/  FADD.FTZ R34, -R80, R34 ;  /* 0x0000002250227221 */ /* 0x000fe20000010100 */
[----:B-1----:R-:W-:Y:S01]  /*3380*/  FADD.FTZ R97, -R12, 1 ;  /* 0x3f8000000c617421 */ /* 0x002fe20000010100 */
[----:B------:R-:W-:Y:S01]  /*3390*/  FADD.FTZ R31, -R80, R31 ;  /* 0x0000001f501f7221 */ /* 0x000fe20000010100 */
[----:B------:R-:W-:Y:S01]  /*33a0*/  FFMA.FTZ R86, R86, R21, 1 ;  /* 0x3f80000056567423 */ /* 0x000fe20000010015 */
[----:B------:R-:W-:Y:S01]  /*33b0*/  FADD.FTZ R21, -R23, 1 ;  /* 0x3f80000017157421 */ /* 0x000fe20000010100 */
[----:B------:R-:W-:Y:S01]  /*33c0*/  FMUL.FTZ R34, R64, R34 ;  /* 0x0000002240227220 */ /* 0x000fe20000410000 */
[----:B------:R-:W-:-:S02]  /*33d0*/  HADD2.F32 R15, -RZ, R15.H1_H1 ;  /* 0x3000000fff0f7230 */ /* 0x000fc40000004100 */
[----:B------:R-:W-:Y:S01]  /*33e0*/  FADD.FTZ R93, R93, 1 ;  /* 0x3f8000005d5d7421 */ /* 0x000fe20000010000 */
[----:B------:R-:W-:Y:S01]  /*33f0*/  FFMA.FTZ R24, R24, R97, 1 ;  /* 0x3f80000018187423 */ /* 0x000fe20000010061 */
[----:B------:R-:W0:Y:S01]  /*3400*/  MUFU.EX2 R16, R16 ;  /* 0x0000001000107308 */ /* 0x000e220000000800 */
[----:B------:R-:W-:Y:S01]  /*3410*/  FMUL.FTZ R31, R64, R31 ;  /* 0x0000001f401f7220 */ /* 0x000fe20000410000 */
[----:B------:R-:W-:Y:S01]  /*3420*/  FADD.FTZ R92, R92, 1 ;  /* 0x3f8000005c5c7421 */ /* 0x000fe20000010000 */
[----:B------:R-:W-:Y:S01]  /*3430*/  FFMA.FTZ R22, R22, R21, 1 ;  /* 0x3f80000016167423 */ /* 0x000fe20000010015 */
[----:B------:R-:W-:Y:S01]  /*3440*/  FFMA.FTZ R89, R65, R34, R100 ;  /* 0x0000002241597223 */ /* 0x000fe20000010064 */
[----:B------:R-:W-:Y:S01]  /*3450*/  FMUL.FTZ R21, R12, R24 ;  /* 0x000000180c157220 */ /* 0x000fe20000410000 */
[----:B------:R-:W-:Y:S02]  /*3460*/  FMUL.FTZ R86, R13, R86 ;  /* 0x000000560d567220 */ /* 0x000fe40000410000 */
[----:B------:R-:W1:Y:S01]  /*3470*/  MUFU.RCP R95, R95 ;  /* 0x0000005f005f7308 */ /* 0x000e620000001000 */
[----:B------:R-:W-:Y:S01]  /*3480*/  FADD.FTZ R15, -R80, R15 ;  /* 0x0000000f500f7221 */ /* 0x000fe20000010100 */
[----:B----4-:R-:W-:Y:S01]  /*3490*/  FADD.FTZ R12, R20, 1 ;  /* 0x3f800000140c7421 */ /* 0x010fe20000010000 */
[----:B------:R-:W-:-:S02]  /*34a0*/  HADD2.F32 R13, -RZ, R10.H0_H0 ;  /* 0x2000000aff0d7230 */ /* 0x000fc40000004100 */
[----:B------:R-:W-:Y:S01]  /*34b0*/  FFMA.FTZ R90, R62, R31, R103 ;  /* 0x0000001f3e5a7223 */ /* 0x000fe20000010067 */
[----:B------:R-:W-:Y:S02]  /*34c0*/  FMUL.FTZ R17, R89, -1.4426950216293334961 ;  /* 0xbfb8aa3b59117820 */ /* 0x000fe40000410000 */
[----:B------:R-:W4:Y:S01]  /*34d0*/  MUFU.RCP R93, R93 ;  /* 0x0000005d005d7308 */ /* 0x000f220000001000 */
[----:B------:R-:W-:Y:S01]  /*34e0*/  FMUL.FTZ R30, R64, R15 ;  /* 0x0000000f401e7220 */ /* 0x000fe20000410000 */
[----:B------:R-:W-:Y:S01]  /*34f0*/  FMUL.FTZ R20, R23, R22 ;  /* 0x0000001617147220 */ /* 0x000fe20000410000 */
[----:B------:R-:W-:Y:S01]  /*3500*/  FMUL.FTZ R15, R90, -1.4426950216293334961 ;  /* 0xbfb8aa3b5a0f7820 */ /* 0x000fe20000410000 */
[----:B------:R-:W-:Y:S01]  /*3510*/  FMUL.FTZ R23, R13, R96 ;  /* 0x000000600d177220 */ /* 0x000fe20000410000 */
[----:B------:R-:W-:-:S03]  /*3520*/  HADD2.F32 R13, -RZ, R11.H0_H0 ;  /* 0x2000000bff0d7230 */ /* 0x000fc60000004100 */
[----:B------:R-:W4:Y:S01]  /*3530*/  MUFU.RCP R92, R92 ;  /* 0x0000005c005c7308 */ /* 0x000f220000001000 */
[----:B------:R-:W-:Y:S02]  /*3540*/  HADD2.F32 R69, -RZ, R8.H0_H0 ;  /* 0x20000008ff457230 */ /* 0x000fe40000004100 */
[----:B------:R-:W-:Y:S02]  /*3550*/  HADD2.F32 R11, -RZ, R11.H1_H1 ;  /* 0x3000000bff0b7230 */ /* 0x000fe40000004100 */
[----:B------:R-:W-:Y:S01]  /*3560*/  FFMA.FTZ R91, R63, R30, R104 ;  /* 0x0000001e3f5b7223 */ /* 0x000fe20000010068 */
[----:B------:R-:W-:Y:S02]  /*3570*/  HADD2.F32 R22, -RZ, R10.H1_H1 ;  /* 0x3000000aff167230 */ /* 0x000fe40000004100 */
[----:B------:R-:W4:Y:S01]  /*3580*/  MUFU.RCP R12, R12 ;  /* 0x0000000c000c7308 */ /* 0x000f220000001000 */
[----:B------:R-:W-:Y:S01]  /*3590*/  FADD.FTZ R29, -R80, R69 ;  /* 0x00000045501d7221 */ /* 0x000fe20000010100 */
[----:B------:R-:W-:Y:S01]  /*35a0*/  FMUL.FTZ R20, R11, R20 ;  /* 0x000000140b147220 */ /* 0x000fe20000410000 */
[----:B------:R-:W-:Y:S01]  /*35b0*/  FMUL.FTZ R69, R91, -1.4426950216293334961 ;  /* 0xbfb8aa3b5b457820 */ /* 0x000fe20000410000 */
[----:B------:R-:W-:-:S04]  /*35c0*/  FMUL.FTZ R22, R22, R21 ;  /* 0x0000001516167220 */ /* 0x000fc80000410000 */
[----:B------:R-:W4:Y:S01]  /*35d0*/  MUFU.EX2 R17, R17 ;  /* 0x0000001100117308 */ /* 0x000f220000000800 */
[----:B0-----:R-:W-:Y:S01]  /*35e0*/  FADD.FTZ R11, R16, 1 ;  /* 0x3f800000100b7421 */ /* 0x001fe20000010000 */
[----:B------:R-:W-:Y:S02]  /*35f0*/  HADD2.F32 R8, -RZ, R8.H1_H1 ;  /* 0x30000008ff087230 */ /* 0x000fe40000004100 */
[----:B------:R-:W-:Y:S01]  /*3600*/  FMUL.FTZ R21, R13, R86 ;  /* 0x000000560d157220 */ /* 0x000fe20000410000 */
[----:B-1----:R-:W-:-:S03]  /*3610*/  FADD.FTZ R16, -R95, 1 ;  /* 0x3f8000005f107421 */ /* 0x002fc60000010100 */
[----:B------:R-:W0:Y:S01]  /*3620*/  MUFU.EX2 R15, R15 ;  /* 0x0000000f000f7308 */ /* 0x000e220000000800 */
[----:B------:R-:W-:Y:S01]  /*3630*/  IADD3 R86, P1, R151, UR26, RZ ;  /* 0x0000001a97567c10 */ /* 0x000fe2000ff3e0ff */
[----:B------:R-:W-:Y:S01]  /*3640*/  FMUL.FTZ R29, R64, R29 ;  /* 0x0000001d401d7220 */ /* 0x000fe20000410000 */
[----:B----4-:R-:W-:Y:S01]  /*3650*/  FADD.FTZ R96, -R93, 1 ;  /* 0x3f8000005d607421 */ /* 0x010fe20000010100 */
[----:B------:R-:W-:Y:S01]  /*3660*/  FFMA.FTZ R16, R87, R16, 1 ;  /* 0x3f80000057107423 */ /* 0x000fe20000010010 */
[----:B------:R-:W-:Y:S01]  /*3670*/  FADD.FTZ R8, -R80, R8 ;  /* 0x0000000850087221 */ /* 0x000fe20000010100 */
[----:B------:R-:W-:Y:S02]  /*3680*/  IADD3.X R87, R152, UR27, RZ, P1, !PT ;  /* 0x0000001b98577c10 */ /* 0x000fe40008ffe4ff */
[----:B------:R1:W4:Y:S01]  /*3690*/  MUFU.EX2 R14, R69 ;  /* 0x00000045000e7308 */ /* 0x0003220000000800 */
[----:B------:R-:W-:Y:S01]  /*36a0*/  FADD.FTZ R13, -R92, 1 ;  /* 0x3f8000005c0d7421 */ /* 0x000fe20000010100 */
[----:B------:R-:W-:Y:S01]  /*36b0*/  FFMA.FTZ R96, R81, R96, 1 ;  /* 0x3f80000051607423 */ /* 0x000fe20000010060 */
[----:B------:R-:W-:Y:S01]  /*36c0*/  FMUL.FTZ R24, R64, R8 ;  /* 0x0000000840187220 */ /* 0x000fe20000410000 */
[----:B------:R-:W-:Y:S01]  /*36d0*/  FADD.FTZ R81, -R12, 1 ;  /* 0x3f8000000c517421 */ /* 0x000fe20000010100 */
[----:B------:R-:W-:Y:S01]  /*36e0*/  FFMA.FTZ R18, R18, R13, 1 ;  /* 0x3f80000012127423 */ /* 0x000fe2000001000d */
[----:B------:R-:W5:Y:S01]  /*36f0*/  LDG.E.64.CONSTANT R86, desc[UR18][R86.64] ;  /* 0x0000001256567981 */ /* 0x000f62000c1e9b00 */
[----:B-1----:R-:W-:Y:S01]  /*3700*/  FFMA.FTZ R69, R0, R29, R101 ;  /* 0x0000001d00457223 */ /* 0x002fe20000010065 */
[----:B------:R-:W-:Y:S01]  /*3710*/  FADD.FTZ R13, R17, 1 ;  /* 0x3f800000110d7421 */ /* 0x000fe20000010000 */
[----:B------:R-:W-:-:S02]  /*3720*/  FFMA.FTZ R8, R65, R24, R100 ;  /* 0x0000001841087223 */ /* 0x000fc40000010064 */
[----:B------:R-:W-:Y:S01]  /*3730*/  FMUL.FTZ R94, R69, -1.4426950216293334961 ;  /* 0xbfb8aa3b455e7820 */ /* 0x000fe20000410000 */
[----:B------:R-:W-:Y:S01]  /*3740*/  FFMA.FTZ R17, R19, R81, 1 ;  /* 0x3f80000013117423 */ /* 0x000fe20000010051 */
[----:B0-----:R-:W-:Y:S01]  /*3750*/  FADD.FTZ R81, R15, 1 ;  /* 0x3f8000000f517421 */ /* 0x001fe20000010000 */
[----:B------:R-:W-:Y:S01]  /*3760*/  FMUL.FTZ R15, R92, R18 ;  /* 0x000000125c0f7220 */ /* 0x000fe20000410000 */
[----:B------:R-:W-:Y:S01]  /*3770*/  FMUL.FTZ R10, R8, -1.4426950216293334961 ;  /* 0xbfb8aa3b080a7820 */ /* 0x000fe20000410000 */
[--C-:B------:R-:W-:Y:S01]  /*3780*/  HADD2.F32 R19, -RZ, R9.reuse.H0_H0 ;  /* 0x20000009ff137230 */ /* 0x100fe20000004100 */
[----:B------:R-:W0:Y:S01]  /*3790*/  MUFU.EX2 R94, R94 ;  /* 0x0000005e005e7308 */ /* 0x000e220000000800 */
[----:B------:R-:W-:Y:S02]  /*37a0*/  HADD2.F32 R18, -RZ, R9.H1_H1 ;  /* 0x30000009ff127230 */ /* 0x000fe40000004100 */
[----:B------:R-:W-:Y:S01]  /*37b0*/  FMUL.FTZ R16, R95, R16 ;  /* 0x000000105f107220 */ /* 0x000fe20000410000 */
[----:B----4-:R-:W-:Y:S01]  /*37c0*/  FADD.FTZ R14, R14, 1 ;  /* 0x3f8000000e0e7421 */ /* 0x010fe20000010000 */
[----:B------:R-:W-:-:S03]  /*37d0*/  HADD2.F32 R95, -RZ, R6.H0_H0 ;  /* 0x20000006ff5f7230 */ /* 0x000fc60000004100 */
[----:B------:R1:W4:Y:S01]  /*37e0*/  MUFU.RCP R9, R81 ;  /* 0x0000005100097308 */ /* 0x0003220000001000 */
[----:B------:R-:W-:Y:S01]  /*37f0*/  FMUL.FTZ R93, R93, R96 ;  /* 0x000000605d5d7220 */ /* 0x000fe20000410000 */
[C---:B------:R-:W-:Y:S01]  /*3800*/  FADD.FTZ R19, -R80.reuse, R19 ;  /* 0x0000001350137221 */ /* 0x040fe20000010100 */
[----:B------:R-:W-:-:S05]  /*3810*/  FADD.FTZ R18, -R80, R18 ;  /* 0x0000001250127221 */ /* 0x000fca0000010100 */
[----:B------:R-:W-:Y:S01]  /*3820*/  MUFU.EX2 R10, R10 ;  /* 0x0000000a000a7308 */ /* 0x000fe20000000800 */
[C---:B------:R-:W-:Y:S01]  /*3830*/  FMUL.FTZ R19, R64.reuse, R19 ;  /* 0x0000001340137220 */ /* 0x040fe20000410000 */
[----:B------:R-:W-:-:S06]  /*3840*/  FMUL.FTZ R18, R64, R18 ;  /* 0x0000001240127220 */ /* 0x000fcc0000410000 */
[----:B------:R-:W2:Y:S01]  /*3850*/  MUFU.RCP R11, R11 ;  /* 0x0000000b000b7308 */ /* 0x000ea20000001000 */
[----:B-1----:R-:W-:-:S07]  /*3860*/  FFMA.FTZ R81, R62, R19, R103 ;  /* 0x000000133e517223 */ /* 0x002fce0000010067 */
[----:B------:R1:W-:Y:S08]  /*3870*/  MUFU.RCP R92, R14 ;  /* 0x0000000e005c7308 */ /* 0x0003f00000001000 */
[----:B------:R-:W2:Y:S01]  /*3880*/  MUFU.RCP R13, R13 ;  /* 0x0000000d000d7308 */ /* 0x000ea20000001000 */
[----:B-1----:R-:W-:Y:S01]  /*3890*/  FMUL.FTZ R14, R12, R17 ;  /* 0x000000110c0e7220 */ /* 0x002fe20000410000 */
[----:B------:R-:W-:Y:S01]  /*38a0*/  FMUL.FTZ R17, R95, R93 ;  /* 0x0000005d5f117220 */ /* 0x000fe20000410000 */
[----:B------:R-:W-:-:S02]  /*38b0*/  HADD2.F32 R95, -RZ, R7.H0_H0 ;  /* 0x20000007ff5f7230 */ /* 0x000fc40000004100 */
[----:B------:R-:W-:Y:S02]  /*38c0*/  HADD2.F32 R7, -RZ, R7.H1_H1 ;  /* 0x30000007ff077230 */ /* 0x000fe40000004100 */
[----:B------:R-:W-:Y:S02]  /*38d0*/  HADD2.F32 R12, -RZ, R6.H1_H1 ;  /* 0x30000006ff0c7230 */ /* 0x000fe40000004100 */
[----:B------:R-:W-:Y:S01]  /*38e0*/  FFMA.FTZ R6, R63, R18, R104 ;  /* 0x000000123f067223 */ /* 0x000fe20000010068 */
[----:B------:R-:W-:Y:S01]  /*38f0*/  FMUL.FTZ R96, R81, -1.4426950216293334961 ;  /* 0xbfb8aa3b51607820 */ /* 0x000fe20000410000 */
[----:B------:R-:W-:Y:S01]  /*3900*/  FMUL.FTZ R14, R7, R14 ;  /* 0x0000000e070e7220 */ /* 0x000fe20000410000 */
[----:B0-----:R-:W-:Y:S01]  /*3910*/  FADD.FTZ R7, R94, 1 ;  /* 0x3f8000005e077421 */ /* 0x001fe20000010000 */
[----:B------:R-:W-:Y:S01]  /*3920*/  FMUL.FTZ R16, R12, R16 ;  /* 0x000000100c107220 */ /* 0x000fe20000410000 */
[----:B----4-:R-:W-:Y:S01]  /*3930*/  FADD.FTZ R94, -R9, 1 ;  /* 0x3f800000095e7421 */ /* 0x010fe20000010100 */
[----:B------:R-:W-:Y:S01]  /*3940*/  FMUL.FTZ R12, R6, -1.4426950216293334961 ;  /* 0xbfb8aa3b060c7820 */ /* 0x000fe20000410000 */
[----:B------:R0:W1:Y:S01]  /*3950*/  MUFU.EX2 R93, R96 ;  /* 0x00000060005d7308 */ /* 0x0000620000000800 */
[----:B------:R-:W-:Y:S01]  /*3960*/  FMUL.FTZ R15, R95, R15 ;  /* 0x0000000f5f0f7220 */ /* 0x000fe20000410000 */
[----:B------:R-:W-:Y:S01]  /*3970*/  FFMA.FTZ R90, R90, R94, 1 ;  /* 0x3f8000005a5a7423 */ /* 0x000fe2000001005e */
[----:B--2---:R-:W-:Y:S01]  /*3980*/  FADD.FTZ R95, -R11, 1 ;  /* 0x3f8000000b5f7421 */ /* 0x004fe20000010100 */
[----:B------:R-:W-:Y:S01]  /*3990*/  FADD.FTZ R94, R10, 1 ;  /* 0x3f8000000a5e7421 */ /* 0x000fe20000010000 */
[----:B------:R-:W-:-:S03]  /*39a0*/  IADD3.X R148, RZ, R68, RZ, P0, !PT ;  /* 0x00000044ff947210 */ /* 0x000fc600007fe4ff */
[----:B------:R-:W2:Y:S01]  /*39b0*/  MUFU.EX2 R12, R12 ;  /* 0x0000000c000c7308 */ /* 0x000ea20000000800 */
[----:B0-----:R-:W-:Y:S01]  /*39c0*/  FADD.FTZ R96, -R13, 1 ;  /* 0x3f8000000d607421 */ /* 0x001fe20000010100 */
[----:B------:R-:W-:Y:S01]  /*39d0*/  FFMA.FTZ R95, R88, R95, 1 ;  /* 0x3f800000585f7423 */ /* 0x000fe2000001005f */
[----:B------:R-:W-:Y:S01]  /*39e0*/  FADD.FTZ R88, -R92, 1 ;  /* 0x3f8000005c587421 */ /* 0x000fe20000010100 */
[----:B------:R-:W-:Y:S01]  /*39f0*/  SHF.L.U64.HI R148, R147, 0x1, R148 ;  /* 0x0000000193947819 */ /* 0x000fe20000010294 */
[----:B------:R-:W-:Y:S01]  /*3a00*/  FFMA.FTZ R89, R89, R96, 1 ;  /* 0x3f80000059597423 */ /* 0x000fe20000010060 */
[----:B------:R-:W-:Y:S02]  /*3a10*/  SHF.L.U32 R147, R147, 0x1, RZ ;  /* 0x0000000193937819 */ /* 0x000fe400000006ff */
[----:B------:R-:W0:Y:S01]  /*3a20*/  MUFU.RCP R7, R7 ;  /* 0x0000000700077308 */ /* 0x000e220000001000 */
[----:B------:R-:W-:Y:S01]  /*3a30*/  FFMA.FTZ R91, R91, R88, 1 ;  /* 0x3f8000005b5b7423 */ /* 0x000fe20000010058 */
[----:B------:R-:W-:Y:S01]  /*3a40*/  FMUL.FTZ R10, R11, R95 ;  /* 0x0000005f0b0a7220 */ /* 0x000fe20000410000 */
[----:B------:R-:W-:-:S05]  /*3a50*/  IADD3 R88, P0, R147, UR24, RZ ;  /* 0x0000001893587c10 */ /* 0x000fca000ff1e0ff */
[----:B------:R-:W4:Y:S01]  /*3a60*/  MUFU.RCP R94, R94 ;  /* 0x0000005e005e7308 */ /* 0x000f220000001000 */
[----:B------:R-:W-:Y:S01]  /*3a70*/  FMUL.FTZ R95, R13, R89 ;  /* 0x000000590d5f7220 */ /* 0x000fe20000410000 */
[--C-:B------:R-:W-:Y:S01]  /*3a80*/  HADD2.F32 R13, -RZ, R4.reuse.H0_H0 ;  /* 0x20000004ff0d7230 */ /* 0x100fe20000004100 */
[----:B------:R-:W-:Y:S01]  /*3a90*/  IADD3.X R89, R148, UR25, RZ, P0, !PT ;  /* 0x0000001994597c10 */ /* 0x000fe200087fe4ff */
[----:B-1----:R-:W-:Y:S01]  /*3aa0*/  FADD.FTZ R68, R93, 1 ;  /* 0x3f8000005d447421 */ /* 0x002fe20000010000 */
[----:B------:R-:W-:Y:S01]  /*3ab0*/  FMUL.FTZ R11, R9, R90 ;  /* 0x0000005a090b7220 */ /* 0x000fe20000410000 */
[----:B------:R-:W-:Y:S02]  /*3ac0*/  HADD2.F32 R4, -RZ, R4.H1_H1 ;  /* 0x30000004ff047230 */ /* 0x000fe40000004100 */
[----:B------:R-:W-:Y:S01]  /*3ad0*/  FMUL.FTZ R13, R13, R10 ;  /* 0x0000000a0d0d7220 */ /* 0x000fe20000410000 */
[--C-:B------:R-:W-:Y:S02]  /*3ae0*/  HADD2.F32 R9, -RZ, R5.reuse.H0_H0 ;  /* 0x20000005ff097230 */ /* 0x100fe40000004100 */
[----:B--2---:R-:W-:Y:S01]  /*3af0*/  FADD.FTZ R90, R12, 1 ;  /* 0x3f8000000c5a7421 */ /* 0x004fe20000010000 */
[----:B------:R-:W-:Y:S01]  /*3b00*/  HADD2.F32 R10, -RZ, R5.H1_H1 ;  /* 0x30000005ff0a7230 */ /* 0x000fe20000004100 */
[----:B------:R-:W2:Y:S01]  /*3b10*/  LDG.E.64.CONSTANT R88, desc[UR18][R88.64] ;  /* 0x0000001258587981 */ /* 0x000ea2000c1e9b00 */
[----:B------:R-:W-:Y:S01]  /*3b20*/  HADD2.F32 R5, -RZ, R2.H0_H0 ;  /* 0x20000002ff057230 */ /* 0x000fe20000004100 */
[----:B------:R-:W1:Y:S01]  /*3b30*/  MUFU.RCP R68, R68 ;  /* 0x0000004400447308 */ /* 0x000e620000001000 */
[----:B------:R-:W-:Y:S01]  /*3b40*/  FMUL.FTZ R12, R4, R95 ;  /* 0x0000005f040c7220 */ /* 0x000fe20000410000 */
[----:B------:R-:W-:Y:S01]  /*3b50*/  FMUL.FTZ R11, R9, R11 ;  /* 0x0000000b090b7220 */ /* 0x000fe20000410000 */
[----:B0-----:R-:W-:Y:S01]  /*3b60*/  FADD.FTZ R93, -R7, 1 ;  /* 0x3f800000075d7421 */ /* 0x001fe20000010100 */
[----:B----4-:R-:W-:Y:S01]  /*3b70*/  FADD.FTZ R9, -R94, 1 ;  /* 0x3f8000005e097421 */ /* 0x010fe20000010100 */
[----:B------:R-:W-:-:S03]  /*3b80*/  FADD.FTZ R5, -R80, R5 ;  /* 0x0000000550057221 */ /* 0x000fc60000010100 */
[----:B------:R1:W0:Y:S01]  /*3b90*/  MUFU.RCP R4, R90 ;  /* 0x0000005a00047308 */ /* 0x0002220000001000 */
[----:B------:R-:W-:Y:S01]  /*3ba0*/  FFMA.FTZ R93, R69, R93, 1 ;  /* 0x3f800000455d7423 */ /* 0x000fe2000001005d */
[----:B------:R-:W-:Y:S01]  /*3bb0*/  FFMA.FTZ R69, R8, R9, 1 ;  /* 0x3f80000008457423 */ /* 0x000fe20000010009 */
[----:B------:R-:W-:Y:S01]  /*3bc0*/  FMUL.FTZ R9, R64, R5 ;  /* 0x0000000540097220 */ /* 0x000fe20000410000 */
[----:B------:R-:W-:Y:S01]  /*3bd0*/  FMUL.FTZ R91, R92, R91 ;  /* 0x0000005b5c5b7220 */ /* 0x000fe20000410000 */
[----:B------:R-:W-:Y:S02]  /*3be0*/  HADD2.F32 R2, -RZ, R2.H1_H1 ;  /* 0x30000002ff027230 */ /* 0x000fe40000004100 */
[----:B------:R-:W-:Y:S01]  /*3bf0*/  FFMA.FTZ R92, R0, R9, R101 ;  /* 0x00000009005c7223 */ /* 0x000fe20000010065 */
[----:B-1----:R-:W-:-:S03]  /*3c00*/  FADD.FTZ R90, -R68, 1 ;  /* 0x3f800000445a7421 */ /* 0x002fc60000010100 */
[----:B------:R-:W-:Y:S01]  /*3c10*/  FMUL.FTZ R5, R92, -1.4426950216293334961 ;  /* 0xbfb8aa3b5c057820 */ /* 0x000fe20000410000 */
[----:B------:R-:W-:Y:S01]  /*3c20*/  FADD.FTZ R8, -R80, R2 ;  /* 0x0000000250087221 */ /* 0x000fe20000010100 */
[----:B------:R-:W-:Y:S01]  /*3c30*/  FMUL.FTZ R10, R10, R91 ;  /* 0x0000005b0a0a7220 */ /* 0x000fe20000410000 */
[--C-:B------:R-:W-:Y:S02]  /*3c40*/  HADD2.F32 R91, -RZ, R3.reuse.H0_H0 ;  /* 0x20000003ff5b7230 */ /* 0x100fe40000004100 */
[----:B------:R-:W-:Y:S01]  /*3c50*/  FFMA.FTZ R90, R81, R90, 1 ;  /* 0x3f800000515a7423 */ /* 0x000fe2000001005a */
[----:B0-----:R-:W-:Y:S01]  /*3c60*/  FADD.FTZ R2, -R4, 1 ;  /* 0x3f80000004027421 */ /* 0x001fe20000010100 */
[----:B------:R-:W0:Y:S01]  /*3c70*/  MUFU.EX2 R5, R5 ;  /* 0x0000000500057308 */ /* 0x000e220000000800 */
[----:B------:R-:W-:Y:S02]  /*3c80*/  FADD.FTZ R91, -R80, R91 ;  /* 0x0000005b505b7221 */ /* 0x000fe40000010100 */
[----:B------:R-:W-:Y:S01]  /*3c90*/  FFMA.FTZ R2, R6, R2, 1 ;  /* 0x3f80000006027423 */ /* 0x000fe20000010002 */
[----:B------:R-:W-:-:S02]  /*3ca0*/  HADD2.F32 R6, -RZ, R3.H1_H1 ;  /* 0x30000003ff067230 */ /* 0x000fc40000004100 */
[----:B------:R-:W-:Y:S01]  /*3cb0*/  FMUL.FTZ R3, R68, R90 ;  /* 0x0000005a44037220 */ /* 0x000fe20000410000 */
[----:B------:R-:W-:Y:S01]  /*3cc0*/  IADD3 R90, P0, R149, UR26, RZ ;  /* 0x0000001a955a7c10 */ /* 0x000fe2000ff1e0ff */
[----:B------:R-:W-:Y:S01]  /*3cd0*/  FMUL.FTZ R93, R7, R93 ;  /* 0x0000005d075d7220 */ /* 0x000fe20000410000 */
[----:B------:R-:W-:Y:S02]  /*3ce0*/  FMUL.FTZ R7, R64, R91 ;  /* 0x0000005b40077220 */ /* 0x000fe40000410000 */
[----:B------:R-:W-:Y:S01]  /*3cf0*/  IADD3.X R91, R150, UR27, RZ, P0, !PT ;  /* 0x0000001b965b7c10 */ /* 0x000fe200087fe4ff */
[----:B------:R-:W-:Y:S01]  /*3d00*/  FMUL.FTZ R2, R4, R2 ;  /* 0x0000000204027220 */ /* 0x000fe20000410000 */
[----:B------:R-:W-:-:S04]  /*3d10*/  HADD2.F32 R4, -RZ, R66.H0_H0 ;  /* 0x20000042ff047230 */ /* 0x000fc80000004100 */
[----:B------:R-:W4:Y:S01]  /*3d20*/  LDG.E.64.CONSTANT R90, desc[UR18][R90.64] ;  /* 0x000000125a5a7981 */ /* 0x000f22000c1e9b00 */
[----:B0-----:R-:W-:Y:S01]  /*3d30*/  FADD.FTZ R98, R5, 1 ;  /* 0x3f80000005627421 */ /* 0x001fe20000010000 */
[----:B------:R-:W-:Y:S01]  /*3d40*/  FMUL.FTZ R5, R4, R93 ;  /* 0x0000005d04057220 */ /* 0x000fe20000410000 */
[----:B------:R-:W-:Y:S02]  /*3d50*/  FMUL.FTZ R8, R64, R8 ;  /* 0x0000000840087220 */ /* 0x000fe40000410000 */
[----:B------:R-:W0:Y:S02]  /*3d60*/  MUFU.RCP R93, R98 ;  /* 0x00000062005d7308 */ /* 0x000e240000001000 */
[----:B------:R-:W-:Y:S01]  /*3d70*/  FFMA.FTZ R81, R65, R8, R100 ;  /* 0x0000000841517223 */ /* 0x000fe20000010064 */
[----:B------:R-:W-:Y:S01]  /*3d80*/  FMUL.FTZ R94, R94, R69 ;  /* 0x000000455e5e7220 */ /* 0x000fe20000410000 */
[----:B------:R-:W-:Y:S01]  /*3d90*/  FFMA.FTZ R69, R62, R7, R103 ;  /* 0x000000073e457223 */ /* 0x000fe20000010067 */
[----:B------:R-:W-:-:S02]  /*3da0*/  HADD2.F32 R4, -RZ, R66.H1_H1 ;  /* 0x30000042ff047230 */ /* 0x000fc40000004100 */
[----:B------:R-:W-:Y:S01]  /*3db0*/  FMUL.FTZ R97, R81, -1.4426950216293334961 ;  /* 0xbfb8aa3b51617820 */ /* 0x000fe20000410000 */
[----:B------:R-:W-:Y:S02]  /*3dc0*/  HADD2.F32 R66, -RZ, R67.H0_H0 ;  /* 0x20000043ff427230 */ /* 0x000fe40000004100 */
[----:B------:R-:W-:Y:S01]  /*3dd0*/  FADD.FTZ R6, -R80, R6 ;  /* 0x0000000650067221 */ /* 0x000fe20000010100 */
[----:B------:R-:W-:Y:S02]  /*3de0*/  FMUL.FTZ R95, R69, -1.4426950216293334961 ;  /* 0xbfb8aa3b455f7820 */ /* 0x000fe40000410000 */
[----:B------:R-:W1:Y:S01]  /*3df0*/  MUFU.EX2 R97, R97 ;  /* 0x0000006100617308 */ /* 0x000e620000000800 */
[----:B------:R-:W-:Y:S01]  /*3e00*/  FMUL.FTZ R3, R66, R3 ;  /* 0x0000000342037220 */ /* 0x000fe20000410000 */
[----:B------:R-:W-:Y:S01]  /*3e10*/  FMUL.FTZ R6, R64, R6 ;  /* 0x0000000640067220 */ /* 0x000fe20000410000 */
[----:B0-----:R-:W-:-:S03]  /*3e20*/  FADD.FTZ R66, -R93, 1 ;  /* 0x3f8000005d427421 */ /* 0x001fc60000010100 */
[----:B------:R-:W-:Y:S02]  /*3e30*/  FFMA.FTZ R68, R63, R6, R104 ;  /* 0x000000063f447223 */ /* 0x000fe40000010068 */
[----:B------:R-:W0:Y:S01]  /*3e40*/  MUFU.EX2 R95, R95 ;  /* 0x0000005f005f7308 */ /* 0x000e220000000800 */
[----:B------:R-:W-:Y:S01]  /*3e50*/  FFMA.FTZ R66, R92, R66, 1 ;  /* 0x3f8000005c427423 */ /* 0x000fe20000010042 */
[----:B------:R-:W-:Y:S01]  /*3e60*/  IADD3 R92, P0, R147, UR26, RZ ;  /* 0x0000001a935c7c10 */ /* 0x000fe2000ff1e0ff */
[----:B------:R-:W-:Y:S02]  /*3e70*/  FMUL.FTZ R96, R68, -1.4426950216293334961 ;  /* 0xbfb8aa3b44607820 */ /* 0x000fe40000410000 */
[----:B------:R-:W-:Y:S01]  /*3e80*/  FMUL.FTZ R66, R93, R66 ;  /* 0x000000425d427220 */ /* 0x000fe20000410000 */
[----:B------:R-:W-:-:S03]  /*3e90*/  IADD3.X R93, R148, UR27, RZ, P0, !PT ;  /* 0x0000001b945d7c10 */ /* 0x000fc600087fe4ff */
[----:B------:R-:W3:Y:S01]  /*3ea0*/  MUFU.EX2 R96, R96 ;  /* 0x0000006000607308 */ /* 0x000ee20000000800 */
[----:B-1----:R-:W-:Y:S02]  /*3eb0*/  FADD.FTZ R97, R97, 1 ;  /* 0x3f80000061617421 */ /* 0x002fe40000010000 */
[----:B------:R-:W4:Y:S01]  /*3ec0*/  LDG.E.64.CONSTANT R92, desc[UR18][R92.64] ;  /* 0x000000125c5c7981 */ /* 0x000f22000c1e9b00 */
[----:B------:R-:W-:-:S04]  /*3ed0*/  FMUL.FTZ R4, R4, R94 ;  /* 0x0000005e04047220 */ /* 0x000fc80000410000 */
[----:B------:R-:W1:Y:S01]  /*3ee0*/  MUFU.RCP R94, R97 ;  /* 0x00000061005e7308 */ /* 0x000e620000001000 */
[----:B0-----:R-:W-:Y:S01]  /*3ef0*/  FADD.FTZ R95, R95, 1 ;  /* 0x3f8000005f5f7421 */ /* 0x001fe20000010000 */
[----:B------:R-:W-:-:S06]  /*3f00*/  HADD2.F32 R67, -RZ, R67.H1_H1 ;  /* 0x30000043ff437230 */ /* 0x000fcc0000004100 */
[----:B------:R-:W0:Y:S01]  /*3f10*/  MUFU.RCP R98, R95 ;  /* 0x0000005f00627308 */ /* 0x000e220000001000 */
[----:B---3--:R-:W-:Y:S01]  /*3f20*/  FADD.FTZ R96, R96, 1 ;  /* 0x3f80000060607421 */ /* 0x008fe20000010000 */
[----:B------:R-:W-:-:S06]  /*3f30*/  FMUL.FTZ R2, R67, R2 ;  /* 0x0000000243027220 */ /* 0x000fcc0000410000 */
[----:B------:R-:W3:Y:S01]  /*3f40*/  MUFU.RCP R99, R96 ;  /* 0x0000006000637308 */ /* 0x000ee20000001000 */
[----:B-1----:R-:W-:-:S04]  /*3f50*/  FADD.FTZ R67, -R94, 1 ;  /* 0x3f8000005e437421 */ /* 0x002fc80000010100 */
[----:B------:R-:W-:Y:S01]  /*3f60*/  FFMA.FTZ R81, R81, R67, 1 ;  /* 0x3f80000051517423 */ /* 0x000fe20000010043 */
[----:B0-----:R-:W-:-:S04]  /*3f70*/  FADD.FTZ R67, -R98, 1 ;  /* 0x3f80000062437421 */ /* 0x001fc80000010100 */
[----:B------:R-:W-:-:S04]  /*3f80*/  FFMA.FTZ R69, R69, R67, 1 ;  /* 0x3f80000045457423 */ /* 0x000fc80000010043 */
[----:B------:R-:W-:Y:S01]  /*3f90*/  FMUL.FTZ R98, R98, R69 ;  /* 0x0000004562627220 */ /* 0x000fe20000410000 */
[--C-:B------:R-:W-:Y:S02]  /*3fa0*/  HADD2.F32 R69, -RZ, R70.reuse.H0_H0 ;  /* 0x20000046ff457230 */ /* 0x100fe40000004100 */
[----:B---3--:R-:W-:Y:S01]  /*3fb0*/  FADD.FTZ R67, -R99, 1 ;  /* 0x3f80000063437421 */ /* 0x008fe20000010100 */
[----:B------:R-:W-:Y:S02]  /*3fc0*/  HADD2.F32 R70, -RZ, R70.H1_H1 ;  /* 0x30000046ff467230 */ /* 0x000fe40000004100 */
[----:B------:R-:W-:Y:S01]  /*3fd0*/  FADD.FTZ R69, -R80, R69 ;  /* 0x0000004550457221 */ /* 0x000fe20000010100 */
[----:B------:R-:W-:-:S03]  /*3fe0*/  FFMA.FTZ R68, R68, R67, 1 ;  /* 0x3f80000044447423 */ /* 0x000fc60000010043 */
[----:B------:R-:W-:Y:S01]  /*3ff0*/  FMUL.FTZ R69, R64, R69 ;  /* 0x0000004540457220 */ /* 0x000fe20000410000 */
[----:B------:R-:W-:Y:S01]  /*4000*/  FMUL.FTZ R99, R99, R68 ;  /* 0x0000004463637220 */ /* 0x000fe20000410000 */
[----:B------:R-:W-:Y:S01]  /*4010*/  FADD.FTZ R68, -R80, R70 ;  /* 0x0000004650447221 */ /* 0x000fe20000010100 */
[----:B------:R-:W-:Y:S02]  /*4020*/  HADD2.F32 R67, -RZ, R71.H0_H0 ;  /* 0x20000047ff437230 */ /* 0x000fe40000004100 */
[----:B------:R-:W-:Y:S01]  /*4030*/  FFMA.FTZ R95, R0, R69, R101 ;  /* 0x00000045005f7223 */ /* 0x000fe20000010065 */
[----:B------:R-:W-:-:S03]  /*4040*/  FMUL.FTZ R68, R64, R68 ;  /* 0x0000004440447220 */ /* 0x000fc60000410000 */
[----:B------:R-:W-:Y:S01]  /*4050*/  FMUL.FTZ R105, R95, -1.4426950216293334961 ;  /* 0xbfb8aa3b5f697820 */ /* 0x000fe20000410000 */
[----:B------:R-:W-:Y:S01]  /*4060*/  FADD.FTZ R67, -R80, R67 ;  /* 0x0000004350437221 */ /* 0x000fe20000010100 */
[----:B------:R-:W-:-:S03]  /*4070*/  FFMA.FTZ R96, R65, R68, R100 ;  /* 0x0000004441607223 */ /* 0x000fc60000010064 */
[----:B------:R-:W-:Y:S01]  /*4080*/  FMUL.FTZ R67, R64, R67 ;  /* 0x0000004340437220 */ /* 0x000fe20000410000 */
[----:B------:R-:W0:Y:S01]  /*4090*/  MUFU.EX2 R105, R105 ;  /* 0x0000006900697308 */ /* 0x000e220000000800 */
[----:B------:R-:W-:Y:S01]  /*40a0*/  FMUL.FTZ R81, R94, R81 ;  /* 0x000000515e517220 */ /* 0x000fe20000410000 */
[----:B------:R-:W-:Y:S01]  /*40b0*/  FMUL.FTZ R70, R96, -1.4426950216293334961 ;  /* 0xbfb8aa3b60467820 */ /* 0x000fe20000410000 */
[----:B------:R-:W-:-:S04]  /*40c0*/  FFMA.FTZ R94, R62, R67, R103 ;  /* 0x000000433e5e7223 */ /* 0x000fc80000010067 */
[----:B------:R-:W-:Y:S01]  /*40d0*/  FMUL.FTZ R102, R94, -1.4426950216293334961 ;  /* 0xbfb8aa3b5e667820 */ /* 0x000fe20000410000 */
[----:B------:R-:W1:Y:S08]  /*40e0*/  MUFU.EX2 R70, R70 ;  /* 0x0000004600467308 */ /* 0x000e700000000800 */
[----:B------:R-:W3:Y:S01]  /*40f0*/  MUFU.EX2 R102, R102 ;  /* 0x0000006600667308 */ /* 0x000ee20000000800 */
[----:B0-----:R-:W-:Y:S01]  /*4100*/  FADD.FTZ R105, R105, 1 ;  /* 0x3f80000069697421 */ /* 0x001fe20000010000 */
[----:B------:R-:W-:-:S06]  /*4110*/  HADD2.F32 R97, -RZ, R82.H0_H0 ;  /* 0x20000052ff617230 */ /* 0x000fcc0000004100 */
[----:B------:R-:W0:Y:S01]  /*4120*/  MUFU.RCP R105, R105 ;  /* 0x0000006900697308 */ /* 0x000e220000001000 */
[----:B-1----:R-:W-:Y:S01]  /*4130*/  FADD.FTZ R70, R70, 1 ;  /* 0x3f80000046467421 */ /* 0x002fe20000010000 */
[----:B------:R-:W-:Y:S01]  /*4140*/  FMUL.FTZ R66, R97, R66 ;  /* 0x0000004261427220 */ /* 0x000fe20000410000 */
[----:B------:R-:W-:-:S05]  /*4150*/  HADD2.F32 R82, -RZ, R82.H1_H1 ;  /* 0x30000052ff527230 */ /* 0x000fca0000004100 */
[----:B------:R1:W5:Y:S01]  /*4160*/  MUFU.RCP R97, R70 ;  /* 0x0000004600617308 */ /* 0x0003620000001000 */
[----:B---3--:R-:W-:Y:S01]  /*4170*/  FADD.FTZ R102, R102, 1 ;  /* 0x3f80000066667421 */ /* 0x008fe20000010000 */
[----:B------:R-:W-:-:S06]  /*4180*/  FMUL.FTZ R81, R82, R81 ;  /* 0x0000005152517220 */ /* 0x000fcc0000410000 */
[----:B------:R-:W3:Y:S01]  /*4190*/  MUFU.RCP R164, R102 ;  /* 0x0000006600a47308 */ /* 0x000ee20000001000 */
[--C-:B-1----:R-:W-:Y:S02]  /*41a0*/  HADD2.F32 R70, -RZ, R83.reuse.H0_H0 ;  /* 0x20000053ff467230 */ /* 0x102fe40000004100 */
[----:B------:R-:W-:Y:S02]  /*41b0*/  HADD2.F32 R82, -RZ, R83.H1_H1 ;  /* 0x30000053ff527230 */ /* 0x000fe40000004100 */
[----:B0-----:R-:W-:Y:S01]  /*41c0*/  FADD.FTZ R83, -R105, 1 ;  /* 0x3f80000069537421 */ /* 0x001fe20000010100 */
[----:B------:R-:W-:-:S03]  /*41d0*/  HADD2.F32 R71, -RZ, R71.H1_H1 ;  /* 0x30000047ff477230 */ /* 0x000fc60000004100 */
[----:B------:R-:W-:Y:S01]  /*41e0*/  FFMA.FTZ R95, R95, R83, 1 ;  /* 0x3f8000005f5f7423 */ /* 0x000fe20000010053 */
[----:B-----5:R-:W-:Y:S01]  /*41f0*/  FADD.FTZ R83, -R97, 1 ;  /* 0x3f80000061537421 */ /* 0x020fe20000010100 */
[----:B------:R-:W-:-:S03]  /*4200*/  FADD.FTZ R71, -R80, R71 ;  /* 0x0000004750477221 */ /* 0x000fc60000010100 */
[----:B------:R-:W-:Y:S01]  /*4210*/  FFMA.FTZ R96, R96, R83, 1 ;  /* 0x3f80000060607423 */ /* 0x000fe20000010053 */
[----:B---3--:R-:W-:-:S04]  /*4220*/  FADD.FTZ R83, -R164, 1 ;  /* 0x3f800000a4537421 */ /* 0x008fc80000010100 */
[----:B------:R-:W-:Y:S01]  /*4230*/  FFMA.FTZ R94, R94, R83, 1 ;  /* 0x3f8000005e5e7423 */ /* 0x000fe20000010053 */
[----:B------:R-:W-:Y:S01]  /*4240*/  FMUL.FTZ R83, R64, R71 ;  /* 0x0000004740537220 */ /* 0x000fe20000410000 */
[----:B------:R-:W-:-:S03]  /*4250*/  FMUL.FTZ R96, R97, R96 ;  /* 0x0000006061607220 */ /* 0x000fc60000410000 */
[----:B------:R-:W-:Y:S01]  /*4260*/  FFMA.FTZ R97, R63, R83, R104 ;  /* 0x000000533f617223 */ /* 0x000fe20000010068 */
[----:B------:R-:W-:-:S03]  /*4270*/  FMUL.FTZ R105, R105, R95 ;  /* 0x0000005f69697220 */ /* 0x000fc60000410000 */
[----:B------:R-:W-:Y:S01]  /*4280*/  FMUL.FTZ R95, R97, -1.4426950216293334961 ;  /* 0xbfb8aa3b615f7820 */ /* 0x000fe20000410000 */
[----:B------:R-:W-:-:S05]  /*4290*/  HADD2.F32 R71, -RZ, R84.H0_H0 ;  /* 0x20000054ff477230 */ /* 0x000fca0000004100 */
[----:B------:R-:W0:Y:S01]  /*42a0*/  MUFU.EX2 R95, R95 ;  /* 0x0000005f005f7308 */ /* 0x000e220000000800 */
[----:B------:R-:W-:-:S04]  /*42b0*/  FADD.FTZ R71, -R80, R71 ;  /* 0x0000004750477221 */ /* 0x000fc80000010100 */
[----:B------:R-:W-:Y:S01]  /*42c0*/  FMUL.FTZ R71, R64, R71 ;  /* 0x0000004740477220 */ /* 0x000fe20000410000 */
[----:B------:R-:W-:-:S03]  /*42d0*/  FMUL.FTZ R70, R70, R98 ;  /* 0x0000006246467220 */ /* 0x000fc60000410000 */
[----:B------:R-:W-:Y:S01]  /*42e0*/  FFMA.FTZ R131, R0, R71, R101 ;  /* 0x0000004700837223 */ /* 0x000fe20000010065 */
[----:B------:R-:W-:-:S03]  /*42f0*/  HADD2.F32 R98, -RZ, R84.H1_H1 ;  /* 0x30000054ff627230 */ /* 0x000fc60000004100 */
[----:B------:R-:W-:Y:S01]  /*4300*/  FMUL.FTZ R102, R131, -1.4426950216293334961 ;  /* 0xbfb8aa3b83667820 */ /* 0x000fe20000410000 */
[----:B0-----:R-:W-:Y:S01]  /*4310*/  FADD.FTZ R84, R95, 1 ;  /* 0x3f8000005f547421 */ /* 0x001fe20000010000 */
[----:B------:R-:W-:-:S04]  /*4320*/  FADD.FTZ R98, -R80, R98 ;  /* 0x0000006250627221 */ /* 0x000fc80000010100 */
[----:B------:R-:W0:Y:S01]  /*4330*/  MUFU.EX2 R102, R102 ;  /* 0x0000006600667308 */ /* 0x000e220000000800 */
[----:B------:R-:W-:Y:S01]  /*4340*/  FMUL.FTZ R164, R164, R94 ;  /* 0x0000005ea4a47220 */ /* 0x000fe20000410000 */
[----:B------:R-:W-:Y:S02]  /*4350*/  HADD2.F32 R94, -RZ, R85.H0_H0 ;  /* 0x20000055ff5e7230 */ /* 0x000fe40000004100 */
[----:B------:R-:W-:-:S04]  /*4360*/  FMUL.FTZ R95, R64, R98 ;  /* 0x00000062405f7220 */ /* 0x000fc80000410000 */
[----:B------:R-:W1:Y:S01]  /*4370*/  MUFU.RCP R84, R84 ;  /* 0x0000005400547308 */ /* 0x000e620000001000 */
[----:B------:R-:W-:Y:S01]  /*4380*/  FFMA.FTZ R98, R65, R95, R100 ;  /* 0x0000005f41627223 */ /* 0x000fe20000010064 */
[----:B------:R-:W-:-:S03]  /*4390*/  FADD.FTZ R94, -R80, R94 ;  /* 0x0000005e505e7221 */ /* 0x000fc60000010100 */
[----:B------:R-:W-:Y:S01]  /*43a0*/  FMUL.FTZ R163, R98, -1.4426950216293334961 ;  /* 0xbfb8aa3b62a37820 */ /* 0x000fe20000410000 */
[----:B------:R-:W-:Y:S01]  /*43b0*/  FMUL.FTZ R94, R64, R94 ;  /* 0x0000005e405e7220 */ /* 0x000fe20000410000 */
[----:B------:R-:W-:Y:S01]  /*43c0*/  FMUL.FTZ R82, R82, R99 ;  /* 0x0000006352527220 */ /* 0x000fe20000410000 */
[----:B0-----:R-:W-:Y:S02]  /*43d0*/  FADD.FTZ R102, R102, 1 ;  /* 0x3f80000066667421 */ /* 0x001fe40000010000 */
[----:B------:R-:W-:Y:S01]  /*43e0*/  FFMA.FTZ R99, R62, R94, R103 ;  /* 0x0000005e3e637223 */ /* 0x000fe20000010067 */
[----:B------:R-:W0:Y:S03]  /*43f0*/  MUFU.EX2 R163, R163 ;  /* 0x000000a300a37308 */ /* 0x000e260000000800 */
[----:B------:R-:W-:Y:S01]  /*4400*/  FMUL.FTZ R162, R99, -1.4426950216293334961 ;  /* 0xbfb8aa3b63a27820 */ /* 0x000fe20000410000 */
[----:B-1----:R-:W-:-:S04]  /*4410*/  FADD.FTZ R165, -R84, 1 ;  /* 0x3f80000054a57421 */ /* 0x002fc80000010100 */
[----:B------:R-:W1:Y:S01]  /*4420*/  MUFU.RCP R102, R102 ;  /* 0x0000006600667308 */ /* 0x000e620000001000 */
[----:B------:R-:W-:-:S04]  /*4430*/  FFMA.FTZ R97, R97, R165, 1 ;  /* 0x3f80000061617423 */ /* 0x000fc800000100a5 */
[----:B------:R-:W-:-:S03]  /*4440*/  FMUL.FTZ R97, R84, R97 ;  /* 0x0000006154617220 */ /* 0x000fc60000410000 */
[----:B------:R-:W3:Y:S01]  /*4450*/  MUFU.EX2 R162, R162 ;  /* 0x000000a200a27308 */ /* 0x000ee20000000800 */
[--C-:B------:R-:W-:Y:S02]  /*4460*/  HADD2.F32 R84, -RZ, R86.reuse.H0_H0 ;  /* 0x20000056ff547230 */ /* 0x100fe40000004100 */
[----:B------:R-:W-:Y:S02]  /*4470*/  HADD2.F32 R85, -RZ, R85.H1_H1 ;  /* 0x30000055ff557230 */ /* 0x000fe40000004100 */
[----:B------:R-:W-:Y:S02]  /*4480*/  HADD2.F32 R86, -RZ, R86.H1_H1 ;  /* 0x30000056ff567230 */ /* 0x000fe40000004100 */
[----:B------:R-:W-:Y:S01]  /*4490*/  FMUL.FTZ R84, R84, R105 ;  /* 0x0000006954547220 */ /* 0x000fe20000410000 */
[----:B0-----:R-:W-:Y:S01]  /*44a0*/  FADD.FTZ R105, R163, 1 ;  /* 0x3f800000a3697421 */ /* 0x001fe20000010000 */
[----:B------:R-:W-:Y:S01]  /*44b0*/  FADD.FTZ R85, -R80, R85 ;  /* 0x0000005550557221 */ /* 0x000fe20000010100 */
[----:B------:R-:W-:Y:S01]  /*44c0*/  FMUL.FTZ R96, R86, R96 ;  /* 0x0000006056607220 */ /* 0x000fe20000410000 */
[----:B-1----:R-:W-:-:S02]  /*44d0*/  FADD.FTZ R86, -R102, 1 ;  /* 0x3f80000066567421 */ /* 0x002fc40000010100 */
[----:B------:R-:W-:Y:S01]  /*44e0*/  FMUL.FTZ R85, R64, R85 ;  /* 0x0000005540557220 */ /* 0x000fe20000410000 */
[----:B------:R-:W0:Y:S01]  /*44f0*/  MUFU.RCP R105, R105 ;  /* 0x0000006900697308 */ /* 0x000e220000001000 */
[----:B------:R-:W-:Y:S01]  /*4500*/  FFMA.FTZ R131, R131, R86, 1 ;  /* 0x3f80000083837423 */ /* 0x000fe20000010056 */
[----:B---3--:R-:W-:Y:S01]  /*4510*/  FADD.FTZ R162, R162, 1 ;  /* 0x3f800000a2a27421 */ /* 0x008fe20000010000 */
[----:B------:R-:W-:-:S04]  /*4520*/  FFMA.FTZ R86, R63, R85, R104 ;  /* 0x000000553f567223 */ /* 0x000fc80000010068 */
[----:B------:R-:W-:Y:S01]  /*4530*/  FMUL.FTZ R163, R86, -1.4426950216293334961 ;  /* 0xbfb8aa3b56a37820 */ /* 0x000fe20000410000 */
[----:B------:R-:W1:Y:S01]  /*4540*/  MUFU.RCP R162, R162 ;  /* 0x000000a200a27308 */ /* 0x000e620000001000 */
[----:B------:R3:W-:Y:S01]  /*4550*/  STL [R1], R72 ;  /* 0x0000004801007387 */ /* 0x0007e20000100800 */
[----:B------:R-:W-:-:S06]  /*4560*/  HADD2.F32 R165, -RZ, R87.H1_H1 ;  /* 0x30000057ffa57230 */ /* 0x000fcc0000004100 */
[----:B------:R-:W5:Y:S01]  /*4570*/  MUFU.EX2 R163, R163 ;  /* 0x000000a300a37308 */ /* 0x000f620000000800 */
[----:B---3--:R-:W-:Y:S02]  /*4580*/  HADD2.F32 R72, -RZ, R87.H0_H0 ;  /* 0x20000057ff487230 */ /* 0x008fe40000004100 */
[----:B0-----:R-:W-:-:S04]  /*4590*/  FADD.FTZ R87, -R105, 1 ;  /* 0x3f80000069577421 */ /* 0x001fc80000010100 */
[----:B------:R-:W-:Y:S01]  /*45a0*/  FFMA.FTZ R87, R98, R87, 1 ;  /* 0x3f80000062577423 */ /* 0x000fe20000010057 */
[----:B------:R-:W-:-:S03]  /*45b0*/  FMUL.FTZ R98, R72, R164 ;  /* 0x000000a448627220 */ /* 0x000fc60000410000 */
[----:B------:R-:W-:Y:S01]  /*45c0*/  FMUL.FTZ R164, R105, R87 ;  /* 0x0000005769a47220 */ /* 0x000fe20000410000 */
[----:B-1----:R-:W-:-:S04]  /*45d0*/  FADD.FTZ R87, -R162, 1 ;  /* 0x3f800000a2577421 */ /* 0x002fc80000010100 */
[----:B------:R-:W-:Y:S01]  /*45e0*/  FFMA.FTZ R87, R99, R87, 1 ;  /* 0x3f80000063577423 */ /* 0x000fe20000010057 */
[----:B-----5:R-:W-:Y:S01]  /*45f0*/  FADD.FTZ R99, R163, 1 ;  /* 0x3f800000a3637421 */ /* 0x020fe20000010000 */
[----:B------:R-:W-:Y:S02]  /*4600*/  FMUL.FTZ R97, R165, R97 ;  /* 0x00000061a5617220 */ /* 0x000fe40000410000 */
[----:B------:R-:W-:Y:S02]  /*4610*/  FMUL.FTZ R163, R162, R87 ;  /* 0x00000057a2a37220 */ /* 0x000fe40000410000 */
[----:B------:R0:W1:Y:S01]  /*4620*/  MUFU.RCP R87, R99 ;  /* 0x0000006300577308 */ /* 0x0000620000001000 */
[----:B------:R-:W-:Y:S01]  /*4630*/  FMUL.FTZ R165, R102, R131 ;  /* 0x0000008366a57220 */ /* 0x000fe20000410000 */
[--C-:B--2---:R-:W-:Y:S02]  /*4640*/  HADD2.F32 R102, -RZ, R88.reuse.H1_H1 ;  /* 0x30000058ff667230 */ /* 0x104fe40000004100 */
[----:B0-----:R-:W-:-:S03]  /*4650*/  HADD2.F32 R99, -RZ, R88.H0_H0 ;  /* 0x20000058ff637230 */ /* 0x001fc60000004100 */
[C---:B------:R-:W-:Y:S02]  /*4660*/  FADD.FTZ R102, -R80.reuse, R102 ;  /* 0x0000006650667221 */ /* 0x040fe40000010100 */
[----:B------:R-:W-:Y:S01]  /*4670*/  FADD.FTZ R99, -R80, R99 ;  /* 0x0000006350637221 */ /* 0x000fe20000010100 */
[--C-:B------:R-:W-:Y:S02]  /*4680*/  HADD2.F32 R105, -RZ, R89.reuse.H0_H0 ;  /* 0x20000059ff697230 */ /* 0x100fe40000004100 */
[C---:B------:R-:W-:Y:S01]  /*4690*/  FMUL.FTZ R102, R64.reuse, R102 ;  /* 0x0000006640667220 */ /* 0x040fe20000410000 */
[----:B------:R-:W-:Y:S01]  /*46a0*/  FMUL.FTZ R99, R64, R99 ;  /* 0x0000006340637220 */ /* 0x000fe20000410000 */
[----:B------:R-:W-:Y:S02]  /*46b0*/  HADD2.F32 R162, -RZ, R89.H1_H1 ;  /* 0x30000059ffa27230 */ /* 0x000fe40000004100 */
[----:B------:R-:W-:Y:S01]  /*46c0*/  FADD.FTZ R105, -R80, R105 ;  /* 0x0000006950697221 */ /* 0x000fe20000010100 */
[----:B------:R-:W-:Y:S01]  /*46d0*/  FFMA.FTZ R88, R0, R99, R101 ;  /* 0x0000006300587223 */ /* 0x000fe20000010065 */
[----:B------:R-:W-:Y:S01]  /*46e0*/  FFMA.FTZ R89, R65, R102, R100 ;  /* 0x0000006641597223 */ /* 0x000fe20000010064 */
[----:B------:R-:W-:Y:S01]  /*46f0*/  FADD.FTZ R162, -R80, R162 ;  /* 0x000000a250a27221 */ /* 0x000fe20000010100 */
[----:B-1----:R-:W-:Y:S01]  /*4700*/  FADD.FTZ R131, -R87, 1 ;  /* 0x3f80000057837421 */ /* 0x002fe20000010100 */
[----:B------:R-:W-:Y:S01]  /*4710*/  FMUL.FTZ R80, R88, -1.4426950216293334961 ;  /* 0xbfb8aa3b58507820 */ /* 0x000fe20000410000 */
[----:B------:R-:W-:Y:S01]  /*4720*/  FMUL.FTZ R101, R64, R105 ;  /* 0x0000006940657220 */ /* 0x000fe20000410000 */
[----:B------:R-:W-:Y:S01]  /*4730*/  FMUL.FTZ R100, R89, -1.4426950216293334961 ;  /* 0xbfb8aa3b59647820 */ /* 0x000fe20000410000 */
[----:B------:R-:W-:-:S02]  /*4740*/  FFMA.FTZ R131, R86, R131, 1 ;  /* 0x3f80000056837423 */ /* 0x000fc40000010083 */
[----:B------:R-:W-:Y:S01]  /*4750*/  FFMA.FTZ R86, R62, R101, R103 ;  /* 0x000000653e567223 */ /* 0x000fe20000010067 */
[----:B------:R-:W0:Y:S08]  /*4760*/  MUFU.EX2 R80, R80 ;  /* 0x0000005000507308 */ /* 0x000e300000000800 */
[----:B------:R1:W2:Y:S01]  /*4770*/  MUFU.EX2 R103, R100 ;  /* 0x0000006400677308 */ /* 0x0002a20000000800 */
[----:B------:R-:W-:Y:S01]  /*4780*/  FMUL.FTZ R87, R87, R131 ;  /* 0x0000008357577220 */ /* 0x000fe20000410000 */
[----:B-1----:R-:W-:Y:S01]  /*4790*/  FMUL.FTZ R100, R64, R162 ;  /* 0x000000a240647220 */ /* 0x002fe20000410000 */
[----:B------:R-:W-:-:S03]  /*47a0*/  FMUL.FTZ R162, R86, -1.4426950216293334961 ;  /* 0xbfb8aa3b56a27820 */ /* 0x000fc60000410000 */
[----:B------:R-:W-:-:S04]  /*47b0*/  FFMA.FTZ R105, R63, R100, R104 ;  /* 0x000000643f697223 */ /* 0x000fc80000010068 */
[----:B------:R-:W-:Y:S01]  /*47c0*/  FMUL.FTZ R131, R105, -1.4426950216293334961 ;  /* 0xbfb8aa3b69837820 */ /* 0x000fe20000410000 */
[----:B------:R0:W1:Y:S01]  /*47d0*/  MUFU.EX2 R104, R162 ;  /* 0x000000a200687308 */ /* 0x0000620000000800 */
[----:B----4-:R-:W-:-:S07]  /*47e0*/  HADD2.F32 R72, -RZ, R90.H0_H0 ;  /* 0x2000005aff487230 */ /* 0x010fce0000004100 */
[----:B------:R-:W3:Y:S01]  /*47f0*/  MUFU.EX2 R131, R131 ;  /* 0x0000008300837308 */ /* 0x000ee20000000800 */
[----:B0-----:R-:W-:Y:S01]  /*4800*/  FADD.FTZ R162, R80, 1 ;  /* 0x3f80000050a27421 */ /* 0x001fe20000010000 */
[----:B------:R-:W-:Y:S01]  /*4810*/  FMUL.FTZ R80, R72, R165 ;  /* 0x000000a548507220 */ /* 0x000fe20000410000 */
[----:B------:R-:W-:Y:S02]  /*4820*/  HADD2.F32 R165, -RZ, R90.H1_H1 ;  /* 0x3000005affa57230 */ /* 0x000fe40000004100 */
[----:B--2---:R-:W-:Y:S01]  /*4830*/  FADD.FTZ R90, R103, 1 ;  /* 0x3f800000675a7421 */ /* 0x004fe20000010000 */
[----:B------:R-:W2:Y:S02]  /*4840*/  LDL.LU R72, [R1+0x68] ;  /* 0x0000680001487983 */ /* 0x000ea40000300800 */
[----:B------:R-:W0:Y:S01]  /*4850*/  MUFU.RCP R162, R162 ;  /* 0x000000a200a27308 */ /* 0x000e220000001000 */
[----:B------:R-:W-:Y:S01]  /*4860*/  FMUL.FTZ R103, R165, R164 ;  /* 0x000000a4a5677220 */ /* 0x000fe20000410000 */
[----:B-1----:R-:W-:-:S06]  /*4870*/  FADD.FTZ R104, R104, 1 ;  /* 0x3f80000068687421 */ /* 0x002fcc0000010000 */
[----:B------:R1:W4:Y:S01]  /*4880*/  MUFU.RCP R164, R90 ;  /* 0x0000005a00a47308 */ /* 0x0003220000001000 */
[----:B---3--:R-:W-:Y:S01]  /*4890*/  FADD.FTZ R131, R131, 1 ;  /* 0x3f80000083837421 */ /* 0x008fe20000010000 */
[----:B-1----:R-:W-:-:S05]  /*48a0*/  HADD2.F32 R90, -RZ, R91.H0_H0 ;  /* 0x2000005bff5a7230 */ /* 0x002fca0000004100 */
[----:B------:R-:W-:Y:S02]  /*48b0*/  FMUL.FTZ R90, R90, R163 ;  /* 0x000000a35a5a7220 */ /* 0x000fe40000410000 */
[----:B------:R1:W3:Y:S02]  /*48c0*/  MUFU.RCP R163, R104 ;  /* 0x0000006800a37308 */ /* 0x0002e40000001000 */
[----:B-1----:R-:W-:-:S06]  /*48d0*/  HADD2.F32 R104, -RZ, R91.H1_H1 ;  /* 0x3000005bff687230 */ /* 0x002fcc0000004100 */
[----:B------:R-:W1:Y:S01]  /*48e0*/  MUFU.RCP R131, R131 ;  /* 0x0000008300837308 */ /* 0x000e620000001000 */
[----:B------:R-:W-:Y:S01]  /*48f0*/  FMUL.FTZ R104, R104, R87 ;  /* 0x0000005768687220 */ /* 0x000fe20000410000 */
[----:B0-----:R-:W-:-:S04]  /*4900*/  FADD.FTZ R87, -R162, 1 ;  /* 0x3f800000a2577421 */ /* 0x001fc80000010100 */
[----:B------:R-:W-:Y:S01]  /*4910*/  FFMA.FTZ R87, R88, R87, 1 ;  /* 0x3f80000058577423 */ /* 0x000fe20000010057 */
[----:B----4-:R-:W-:Y:S01]  /*4920*/  FADD.FTZ R88, -R164, 1 ;  /* 0x3f800000a4587421 */ /* 0x010fe20000010100 */
[----:B------:R-:W-:-:S03]  /*4930*/  HADD2.F32 R91, -RZ, R92.H0_H0 ;  /* 0x2000005cff5b7230 */ /* 0x000fc60000004100 */
[----:B------:R-:W-:Y:S01]  /*4940*/  FFMA.FTZ R88, R89, R88, 1 ;  /* 0x3f80000059587423 */ /* 0x000fe20000010058 */
[----:B---3--:R-:W-:Y:S01]  /*4950*/  FADD.FTZ R89, -R163, 1 ;  /* 0x3f800000a3597421 */ /* 0x008fe20000010100 */
[----:B------:R-:W-:-:S03]  /*4960*/  FMUL.FTZ R87, R162, R87 ;  /* 0x00000057a2577220 */ /* 0x000fc60000410000 */
[----:B------:R-:W-:Y:S01]  /*4970*/  FFMA.FTZ R89, R86, R89, 1 ;  /* 0x3f80000056597423 */ /* 0x000fe20000010059 */
[----:B-1----:R-:W-:Y:S01]  /*4980*/  FADD.FTZ R86, -R131, 1 ;  /* 0x3f80000083567421 */ /* 0x002fe20000010100 */
[----:B------:R-:W-:Y:S01]  /*4990*/  FMUL.FTZ R91, R91, R87 ;  /* 0x000000575b5b7220 */ /* 0x000fe20000410000 */
[--C-:B------:R-:W-:Y:S02]  /*49a0*/  HADD2.F32 R87, -RZ, R93.reuse.H0_H0 ;  /* 0x2000005dff577230 */ /* 0x100fe40000004100 */
[----:B------:R-:W-:Y:S01]  /*49b0*/  FMUL.FTZ R89, R163, R89 ;  /* 0x00000059a3597220 */ /* 0x000fe20000410000 */
[----:B------:R-:W-:Y:S01]  /*49c0*/  FFMA.FTZ R86, R105, R86, 1 ;  /* 0x3f80000069567423 */ /* 0x000fe20000010056 */
[----:B------:R-:W-:Y:S02]  /*49d0*/  HADD2.F32 R105, -RZ, R93.H1_H1 ;  /* 0x3000005dff697230 */ /* 0x000fe40000004100 */
[----:B------:R-:W-:Y:S01]  /*49e0*/  FMUL.FTZ R93, R87, R89 ;  /* 0x00000059575d7220 */ /* 0x000fe20000410000 */
[----:B------:R-:W-:Y:S01]  /*49f0*/  FMUL.FTZ R86, R131, R86 ;  /* 0x0000005683567220 */ /* 0x000fe20000410000 */
[----:B------:R-:W-:Y:S01]  /*4a00*/  FMUL.FTZ R87, R0, R61 ;  /* 0x0000003d00577220 */ /* 0x000fe20000410000 */
[----:B------:R-:W-:-:S02]  /*4a10*/  HADD2.F32 R92, -RZ, R92.H1_H1 ;  /* 0x3000005cff5c7230 */ /* 0x000fc40000004100 */
[----:B------:R-:W-:Y:S01]  /*4a20*/  FMUL.FTZ R88, R164, R88 ;  /* 0x00000058a4587220 */ /* 0x000fe20000410000 */
[----:B------:R-:W-:Y:S01]  /*4a30*/  FMUL.FTZ R105, R105, R86 ;  /* 0x0000005669697220 */ /* 0x000fe20000410000 */
[----:B------:R-:W-:Y:S01]  /*4a40*/  FFMA.FTZ R87, R146, R87, RZ ;  /* 0x0000005792577223 */ /* 0x000fe200000100ff */
[----:B------:R-:W-:Y:S01]  /*4a50*/  FMUL.FTZ R86, R65, R60 ;  /* 0x0000003c41567220 */ /* 0x000fe20000410000 */
[----:B------:R-:W-:Y:S01]  /*4a60*/  FMUL.FTZ R92, R92, R88 ;  /* 0x000000585c5c7220 */ /* 0x000fe20000410000 */
[----:B------:R-:W-:Y:S02]  /*4a70*/  FMUL.FTZ R88, R62, R59 ;  /* 0x0000003b3e587220 */ /* 0x000fe40000410000 */
[----:B------:R-:W-:-:S04]  /*4a80*/  FFMA.FTZ R87, R145, R86, R87 ;  /* 0x0000005691577223 */ /* 0x000fc80000010057 */
[----:B------:R-:W-:Y:S01]  /*4a90*/  FFMA.FTZ R87, R144, R88, R87 ;  /* 0x0000005890577223 */ /* 0x000fe20000010057 */
[----:B------:R-:W-:-:S04]  /*4aa0*/  FMUL.FTZ R88, R63, R58 ;  /* 0x0000003a3f587220 */ /* 0x000fc80000410000 */
        /* <DEDUP_REMOVED lines=17> */
[C---:B------:R-:W-:Y:S01]  /*4bc0*/  FMUL.FTZ R88, R0.reuse, R49 ;  /* 0x0000003100587220 */ /* 0x040fe20000410000 */
[----:B------:R-:W-:-:S03]  /*4bd0*/  FFMA.FTZ R86, R0, R61, RZ ;  /* 0x0000003d00567223 */ /* 0x000fc600000100ff */
[----:B------:R-:W-:Y:S01]  /*4be0*/  FFMA.FTZ R87, R134, R88, R87 ;  /* 0x0000005886577223 */ /* 0x000fe20000010057 */
[C---:B------:R-:W-:Y:S01]  /*4bf0*/  FMUL.FTZ R88, R65.reuse, R48 ;  /* 0x0000003041587220 */ /* 0x040fe20000410000 */
[----:B------:R-:W-:-:S03]  /*4c00*/  FFMA.FTZ R86, R65, R60, R86 ;  /* 0x0000003c41567223 */ /* 0x000fc60000010056 */
        /* <DEDUP_REMOVED lines=16> */
[C---:B------:R-:W-:Y:S01]  /*4d10*/  FFMA.FTZ R86, R63.reuse, R54, R86 ;  /* 0x000000363f567223 */ /* 0x040fe20000010056 */
[----:B------:R-:W-:-:S03]  /*4d20*/  FMUL.FTZ R88, R63, R42 ;  /* 0x0000002a3f587220 */ /* 0x000fc60000410000 */
[----:B------:R-:W-:Y:S01]  /*4d30*/  FFMA.FTZ R86, R0, R53, R86 ;  /* 0x0000003500567223 */ /* 0x000fe20000010056 */
[----:B------:R-:W-:Y:S01]  /*4d40*/  FFMA.FTZ R87, R126, R88, R87 ;  /* 0x000000587e577223 */ /* 0x000fe20000010057 */
[----:B------:R-:W-:Y:S02]  /*4d50*/  FMUL.FTZ R88, R0, R41 ;  /* 0x0000002900587220 */ /* 0x000fe40000410000 */
[----:B------:R-:W-:Y:S02]  /*4d60*/  FFMA.FTZ R86, R65, R52, R86 ;  /* 0x0000003441567223 */ /* 0x000fe40000010056 */
[----:B------:R-:W-:Y:S01]  /*4d70*/  FFMA.FTZ R87, R125, R88, R87 ;  /* 0x000000587d577223 */ /* 0x000fe20000010057 */
[----:B------:R-:W-:Y:S01]  /*4d80*/  FMUL.FTZ R88, R65, R40 ;  /* 0x0000002841587220 */ /* 0x000fe20000410000 */
[----:B------:R-:W-:-:S03]  /*4d90*/  FFMA.FTZ R86, R62, R51, R86 ;  /* 0x000000333e567223 */ /* 0x000fc60000010056 */
[----:B------:R-:W-:Y:S01]  /*4da0*/  FFMA.FTZ R87, R124, R88, R87 ;  /* 0x000000587c577223 */ /* 0x000fe20000010057 */
[----:B------:R-:W-:Y:S01]  /*4db0*/  FMUL.FTZ R88, R62, R39 ;  /* 0x000000273e587220 */ /* 0x000fe20000410000 */
[----:B------:R-:W-:-:S03]  /*4dc0*/  FFMA.FTZ R86, R63, R50, R86 ;  /* 0x000000323f567223 */ /* 0x000fc60000010056 */
[----:B------:R-:W-:Y:S01]  /*4dd0*/  FFMA.FTZ R87, R123, R88, R87 ;  /* 0x000000587b577223 */ /* 0x000fe20000010057 */
[----:B------:R-:W-:Y:S01]  /*4de0*/  FFMA.FTZ R86, R0, R49, R86 ;  /* 0x0000003100567223 */ /* 0x000fe20000010056 */
        /* <DEDUP_REMOVED lines=16> */
[C---:B------:R-:W-:Y:S02]  /*4ef0*/  FMUL.FTZ R88, R0.reuse, R28 ;  /* 0x0000001c00587220 */ /* 0x040fe40000410000 */
        /* <DEDUP_REMOVED lines=36> */
[C---:B------:R-:W-:Y:S01]  /*5140*/  FFMA.FTZ R86, R65.reuse, R22, R86 ;  /* 0x0000001641567223 */ /* 0x040fe20000010056 */
        /* <DEDUP_REMOVED lines=66> */
[CC--:B------:R-:W-:Y:S02]  /*5570*/  FMUL.FTZ R88, R0.reuse, R91.reuse ;  /* 0x0000005b00587220 */ /* 0x0c0fe40000410000 */
        /* <DEDUP_REMOVED lines=11> */
[----:B------:R-:W-:-:S05]  /*5630*/  FFMA.FTZ R87, R100, R88, R87 ;  /* 0x0000005864577223 */ /* 0x000fca0000010057 */
[----:B------:R0:W-:Y:S04]  /*5640*/  STS.64 [R73], R86 ;  /* 0x0000005649007388 */ /* 0x0001e80000000a00 */
[----:B0-----:R-:W3:Y:S01]  /*5650*/  LDL.LU R73, [R1+0x64] ;  /* 0x0000640001497983 */ /* 0x001ee20000300800 */
[----:B------:R-:W-:Y:S01]  /*5660*/  FFMA.FTZ R78, R146, R61, R78 ;  /* 0x0000003d924e7223 */ /* 0x000fe2000001004e */
[----:B------:R-:W-:Y:S01]  /*5670*/  FADD.FTZ R79, R61, R79 ;  /* 0x0000004f3d4f7221 */ /* 0x000fe20000010000 */
[----:B------:R-:W-:Y:S01]  /*5680*/  FFMA.FTZ R76, R145, R60, R76 ;  /* 0x0000003c914c7223 */ /* 0x000fe2000001004c */
[----:B------:R-:W-:Y:S01]  /*5690*/  FADD.FTZ R77, R60, R77 ;  /* 0x0000004d3c4d7221 */ /* 0x000fe20000010000 */
[----:B------:R-:W-:Y:S01]  /*56a0*/  FFMA.FTZ R74, R144, R59, R74 ;  /* 0x0000003b904a7223 */ /* 0x000fe2000001004a */
[----:B------:R-:W-:Y:S01]  /*56b0*/  FADD.FTZ R75, R59, R75 ;  /* 0x0000004b3b4b7221 */ /* 0x000fe20000010000 */
[----:B--2---:R-:W-:Y:S01]  /*56c0*/  FFMA.FTZ R72, R143, R58, R72 ;  /* 0x0000003a8f487223 */ /* 0x004fe20000010048 */
[----:B------:R-:W-:Y:S01]  /*56d0*/  FFMA.FTZ R78, R142, R57, R78 ;  /* 0x000000398e4e7223 */ /* 0x000fe2000001004e */
[----:B------:R-:W-:Y:S01]  /*56e0*/  FADD.FTZ R79, R79, R57 ;  /* 0x000000394f4f7221 */ /* 0x000fe20000010000 */
[----:B------:R-:W-:Y:S01]  /*56f0*/  FFMA.FTZ R76, R141, R56, R76 ;  /* 0x000000388d4c7223 */ /* 0x000fe2000001004c */
[----:B------:R-:W-:Y:S01]  /*5700*/  FADD.FTZ R77, R77, R56 ;  /* 0x000000384d4d7221 */ /* 0x000fe20000010000 */
[----:B------:R-:W-:Y:S01]  /*5710*/  FFMA.FTZ R74, R140, R55, R74 ;  /* 0x000000378c4a7223 */ /* 0x000fe2000001004a */
[----:B------:R-:W-:Y:S01]  /*5720*/  FADD.FTZ R75, R75, R55 ;  /* 0x000000374b4b7221 */ /* 0x000fe20000010000 */
[----:B------:R-:W-:Y:S01]  /*5730*/  FFMA.FTZ R72, R139, R54, R72 ;  /* 0x000000368b487223 */ /* 0x000fe20000010048 */
        /* <DEDUP_REMOVED lines=35> */
[----:B------:R-:W0:Y:S01]  /*5970*/  S2R R165, SR_TID.X ;  /* 0x0000000000a57919 */ /* 0x000e220000002100 */
[----:B------:R-:W-:Y:S01]  /*5980*/  FFMA.FTZ R78, R117, R28, R78 ;  /* 0x0000001c754e7223 */ /* 0x000fe2000001004e */
[----:B------:R-:W-:Y:S01]  /*5990*/  FADD.FTZ R79, R79, R28 ;  /* 0x0000001c4f4f7221 */ /* 0x000fe20000010000 */
[----:B------:R-:W-:Y:S01]  /*59a0*/  FFMA.FTZ R76, R116, R27, R76 ;  /* 0x0000001b744c7223 */ /* 0x000fe2000001004c */
[----:B------:R-:W-:Y:S01]  /*59b0*/  FADD.FTZ R77, R77, R27 ;  /* 0x0000001b4d4d7221 */ /* 0x000fe20000010000 */
[----:B------:R-:W-:Y:S01]  /*59c0*/  FFMA.FTZ R74, R115, R26, R74 ;  /* 0x0000001a734a7223 */ /* 0x000fe2000001004a */
[----:B------:R-:W-:Y:S01]  /*59d0*/  FADD.FTZ R75, R75, R26 ;  /* 0x0000001a4b4b7221 */ /* 0x000fe20000010000 */
[----:B------:R-:W-:Y:S01]  /*59e0*/  FFMA.FTZ R72, R114, R25, R72 ;  /* 0x0000001972487223 */ /* 0x000fe20000010048 */
[----:B------:R-:W-:Y:S01]  /*59f0*/  UIADD3 UR15, UP0, UR10, 0x8, URZ ;  /* 0x000000080a0f7890 */ /* 0x000fe2000ff1e03f */
        /* <DEDUP_REMOVED lines=8> */
[----:B------:R-:W-:Y:S01]  /*5a80*/  FFMA.FTZ R78, R109, R17, R78 ;  /* 0x000000116d4e7223 */ /* 0x000fe2000001004e */
[----:B------:R-:W-:Y:S01]  /*5a90*/  UISETP.GE.U32.AND UP0, UPT, UR15, UR21, UPT ;  /* 0x000000150f00728c */ /* 0x000fe2000bf06070 */
[----:B------:R-:W-:Y:S01]  /*5aa0*/  FADD.FTZ R79, R79, R17 ;  /* 0x000000114f4f7221 */ /* 0x000fe20000010000 */
[----:B------:R-:W-:Y:S01]  /*5ab0*/  FFMA.FTZ R76, R108, R16, R76 ;  /* 0x000000106c4c7223 */ /* 0x000fe2000001004c */
[----:B------:R-:W-:Y:S01]  /*5ac0*/  FADD.FTZ R77, R77, R16 ;  /* 0x000000104d4d7221 */ /* 0x000fe20000010000 */
[----:B------:R-:W-:Y:S01]  /*5ad0*/  FFMA.FTZ R74, R107, R15, R74 ;  /* 0x0000000f6b4a7223 */ /* 0x000fe2000001004a */
[----:B------:R-:W-:Y:S01]  /*5ae0*/  FADD.FTZ R75, R75, R15 ;  /* 0x0000000f4b4b7221 */ /* 0x000fe20000010000 */
[----:B------:R-:W-:Y:S01]  /*5af0*/  FFMA.FTZ R72, R106, R14, R72 ;  /* 0x0000000e6a487223 */ /* 0x000fe20000010048 */
[----:B------:R-:W-:Y:S01]  /*5b00*/  UISETP.GE.AND.EX UP0, UPT, UR16, UR11, UPT, UP0 ;  /* 0x0000000b1000728c */ /* 0x000fe2000bf06300 */
        /* <DEDUP_REMOVED lines=14> */
[----:B------:R-:W-:Y:S01]  /*5bf0*/  PLOP3.LUT P0, PT, PT, PT, UP0, 0x80, 0x0 ;  /* 0x000000000000781c */ /* 0x000fe20003f0f008 */
        /* <DEDUP_REMOVED lines=21> */
[----:B0-----:R-:W-:Y:S01]  /*5d50*/  ISETP.GT.U32.AND P1, PT, R165, 0xf, PT ;  /* 0x0000000fa500780c */ /* 0x001fe20003f24070 */
[----:B------:R-:W-:Y:S01]  /*5d60*/  FFMA.FTZ R78, R99, R91, R78 ;  /* 0x0000005b634e7223 */ /* 0x000fe2000001004e */
[----:B------:R-:W-:Y:S01]  /*5d70*/  FADD.FTZ R79, R79, R91 ;  /* 0x0000005b4f4f7221 */ /* 0x000fe20000010000 */
[----:B------:R-:W-:Y:S01]  /*5d80*/  FFMA.FTZ R76, R102, R92, R76 ;  /* 0x0000005c664c7223 */ /* 0x000fe2000001004c */
[----:B------:R-:W-:Y:S01]  /*5d90*/  FADD.FTZ R77, R77, R92 ;  /* 0x0000005c4d4d7221 */ /* 0x000fe20000010000 */
[----:B------:R-:W-:Y:S01]  /*5da0*/  FFMA.FTZ R74, R101, R93, R74 ;  /* 0x0000005d654a7223 */ /* 0x000fe2000001004a */
[----:B------:R-:W-:Y:S01]  /*5db0*/  FADD.FTZ R75, R75, R93 ;  /* 0x0000005d4b4b7221 */ /* 0x000fe20000010000 */
[----:B------:R-:W-:Y:S01]  /*5dc0*/  FFMA.FTZ R72, R100, R105, R72 ;  /* 0x0000006964487223 */ /* 0x000fe20000010048 */
[----:B---3--:R-:W-:-:S04]  /*5dd0*/  FADD.FTZ R73, R58, R73 ;  /* 0x000000493a497221 */ /* 0x008fc80000010000 */
[----:B------:R-:W-:-:S04]  /*5de0*/  FADD.FTZ R73, R73, R54 ;  /* 0x0000003649497221 */ /* 0x000fc80000010000 */
        /* <DEDUP_REMOVED lines=13> */
[----:B------:R-:W-:Y:S01]  /*5ec0*/  FADD.FTZ R73, R73, R105 ;  /* 0x0000006949497221 */ /* 0x000fe20000010000 */
[----:B------:R-:W-:Y:S06]  /*5ed0*/  BAR.SYNC.DEFER_BLOCKING 0x0 ;  /* 0x0000000000007b1d */ /* 0x000fec0000010000 */
[----:B------:R-:W-:Y:S05]  /*5ee0*/  @!P0 BRA `(.L_x_2090) ;  /* 0x0000000000c08947 */ /* 0x000fea0003800000 */
[----:B------:R-:W0:Y:S01]  /*5ef0*/  S2R R162, SR_TID.X ;  /* 0x0000000000a27919 */ /* 0x000e220000002100 */
[----:B------:R-:W2:Y:S04]  /*5f00*/  LDL R87, [R1+0x58] ;  /* 0x0000580001577983 */ /* 0x000ea80000100800 */
[----:B------:R-:W3:Y:S04]  /*5f10*/  LDL R88, [R1+0x54] ;  /* 0x0000540001587983 */ /* 0x000ee80000100800 */
[----:B------:R-:W4:Y:S01]  /*5f20*/  LDL R163, [R1+0x50] ;  /* 0x0000500001a37983 */ /* 0x000f220000100800 */
[----:B0-----:R-:W-:-:S02]  /*5f30*/  SHF.L.U32 R89, R162, 0x1, RZ ;  /* 0x00000001a2597819 */ /* 0x001fc400000006ff */
[----:B------:R-:W-:Y:S02]  /*5f40*/  LEA R131, R162, UR12, 0x5 ;  /* 0x0000000ca2837c11 */ /* 0x000fe4000f8e28ff */
[----:B------:R-:W-:-:S04]  /*5f50*/  LOP3.LUT R89, R89, 0x18, RZ, 0xc0, !PT ;  /* 0x0000001859597812 */ /* 0x000fc800078ec0ff */
[----:B------:R-:W-:-:S05]  /*5f60*/  IADD3 R86, R131, R89, RZ ;  /* 0x0000005983567210 */ /* 0x000fca0007ffe0ff */
[----:B------:R0:W-:Y:S04]  /*5f70*/  STS.64 [R86], R78 ;  /* 0x0000004e56007388 */ /* 0x0001e80000000a00 */
[----:B0-----:R-:W5:Y:S01]  /*5f80*/  LDL R86, [R1+0x5c] ;  /* 0x00005c0001567983 */ /* 0x001f620000100800 */
[----:B------:R-:W-:Y:S02]  /*5f90*/  LOP3.LUT R164, R89, 0x8, RZ, 0x3c, !PT ;  /* 0x0000000859a47812 */ /* 0x000fe400078e3cff */
[----:B------:R-:W-:Y:S02]  /*5fa0*/  LEA R89, R162, UR12, 0x5 ;  /* 0x0000000ca2597c11 */ /* 0x000fe4000f8e28ff */
[----:B------:R-:W-:Y:S02]  /*5fb0*/  SHF.R.S32.HI R131, RZ, 0x1f, R162 ;  /* 0x0000001fff837819 */ /* 0x000fe400000114a2 */
[----:B------:R-:W-:-:S02]  /*5fc0*/  IADD3 R89, R89, R164, RZ ;  /* 0x000000a459597210 */ /* 0x000fc40007ffe0ff */
[----:B------:R-:W-:Y:S02]  /*5fd0*/  LEA.HI R131, R131, R162, RZ, 0x2 ;  /* 0x000000a283837211 */ /* 0x000fe400078f10ff */
[C---:B------:R-:W-:Y:S01]  /*5fe0*/  SHF.L.U32 R164, R162.reuse, 0x1, RZ ;  /* 0x00000001a2a47819 */ /* 0x040fe200000006ff */
[----:B------:R0:W-:Y:S02]  /*5ff0*/  STS.64 [R89], R76 ;  /* 0x0000004c59007388 */ /* 0x0001e40000000a00 */
[----:B0-----:R-:W-:Y:S02]  /*6000*/  LEA R89, R162, UR12, 0x5 ;  /* 0x0000000ca2597c11 */ /* 0x001fe4000f8e28ff */
[----:B------:R-:W4:Y:S01]  /*6010*/  LDL R162, [R1+0x4c] ;  /* 0x00004c0001a27983 */ /* 0x000f220000100800 */
[----:B------:R-:W-:-:S04]  /*6020*/  LOP3.LUT R164, R164, 0x18, RZ, 0xc, !PT ;  /* 0x00000018a4a47812 */ /* 0x000fc800078e0cff */
[----:B------:R-:W-:Y:S02]  /*6030*/  IADD3 R89, R89, R164, RZ ;  /* 0x000000a459597210 */ /* 0x000fe40007ffe0ff */
[----:B------:R-:W4:Y:S01]  /*6040*/  LDL R164, [R1+0x48] ;  /* 0x0000480001a47983 */ /* 0x000f220000100800 */
[----:B------:R-:W-:-:S04]  /*6050*/  SHF.R.S32.HI R131, RZ, 0x2, R131 ;  /* 0x00000002ff837819 */ /* 0x000fc80000011483 */
[----:B------:R-:W-:-:S04]  /*6060*/  LEA R131, R131, UR12, 0x5 ;  /* 0x0000000c83837c11 */ /* 0x000fc8000f8e28ff */
[-C--:B---3--:R-:W-:Y:S01]  /*6070*/  LEA R88, R88, R131.reuse, 0x3 ;  /* 0x0000008358587211 */ /* 0x088fe200078e18ff */
[----:B-----5:R2:W-:Y:S04]  /*6080*/  STS.64 [R86], R74 ;  /* 0x0000004a56007388 */ /* 0x0205e80000000a00 */
[----:B------:R-:W-:Y:S01]  /*6090*/  STS.64 [R89], R72 ;  /* 0x0000004859007388 */ /* 0x000fe20000000a00 */
[----:B------:R-:W-:Y:S01]  /*60a0*/  BAR.SYNC.DEFER_BLOCKING 0x0 ;  /* 0x0000000000007b1d */ /* 0x000fe20000010000 */
[----:B--2---:R-:W-:-:S06]  /*60b0*/  LEA R86, R87, R131, 0x3 ;  /* 0x0000008357567211 */ /* 0x004fcc00078e18ff */
        /* <DEDUP_REMOVED lines=14> */
[----:B------:R-:W-:-:S04]  /*61a0*/  IADD3 R88, R164, UR17, RZ ;  /* 0x00000011a4587c10 */ /* 0x000fc8000fffe0ff */
[----:B------:R-:W-:Y:S01]  /*61b0*/  SHF.L.U32 R88, R88, 0x1, RZ ;  /* 0x0000000158587819 */ /* 0x000fe200000006ff */
[----:B------:R-:W-:-:S04]  /*61c0*/  FADD.FTZ R87, R89, R87 ;  /* 0x0000005759577221 */ /* 0x000fc80000010000 */
[----:B0-----:R-:W-:-:S05]  /*61d0*/  IMAD.WIDE.U32 R88, R88, 0x4, R162 ;  /* 0x0000000458587825 */ /* 0x001fca00078e00a2 */
[----:B------:R0:W-:Y:S02]  /*61e0*/  STG.E.64 desc[UR18][R88.64+0x2000], R86 ;  /* 0x0020005658007986 */ /* 0x0001e4000c101b12 */
.L_x_2090:
[----:B------:R-:W1:Y:S01]  /*61f0*/  S2R R163, SR_TID.X ;  /* 0x0000000000a37919 */ /* 0x000e620000002100 */
[----:B------:R-:W-:Y:S01]  /*6200*/  BSSY B0, `(.L_x_2091) ;  /* 0x00000d2000007945 */ /* 0x000fe20003800000 */
[----:B0-----:R-:W-:-:S03]  /*6210*/  CS2R R86, SRZ ;  /* 0x0000000000567805 */ /* 0x001fc6000001ff00 */
[----:B------:R-:W-:Y:S05]  /*6220*/  @P1 BRA `(.L_x_2092) ;  /* 0x0000000c003c1947 */ /* 0x000fea0003800000 */
[----:B------:R-:W-:Y:S01]  /*6230*/  USHF.L.U32 UR5, UR10, 0x2, URZ ;  /* 0x000000020a057899 */ /* 0x000fe2000800063f */
[----:B------:R-:W-:Y:S01]  /*6240*/  SHF.R.U32.HI R88, RZ, 0x2, R165 ;  /* 0x00000002ff587819 */ /* 0x000fe200000116a5 */
[----:B------:R-:W-:Y:S01]  /*6250*/  HFMA2.MMA R87, -RZ, RZ, 0, 2.384185791015625e-06 ;  /* 0x00000028ff577435 */ /* 0x000fe200000001ff */
[----:B------:R-:W-:Y:S01]  /*6260*/  MOV R86, 0x50 ;  /* 0x0000005000567802 */ /* 0x000fe20000000f00 */
[----:B------:R-:W-:Y:S01]  /*6270*/  ULOP3.LUT UR5, UR5, 0xc, URZ, 0xc0, !UPT ;  /* 0x0000000c05057892 */ /* 0x000fe2000f8ec03f */
[----:B-1----:R-:W-:-:S04]  /*6280*/  SHF.L.U32 R162, R163, 0x3, RZ ;  /* 0x00000003a3a27819 */ /* 0x002fc800000006ff */
        /* <DEDUP_REMOVED lines=201> */
.L_x_2092:
[----:B------:R-:W-:Y:S05]  /*6f20*/  BSYNC B0 ;  /* 0x0000000000007941 */ /* 0x000fea0003800000 */
.L_x_2091:
[----:B-1----:R-:W-:Y:S01]  /*6f30*/  LOP3.LUT P1, RZ, R163, 0xfffffff3, RZ, 0xc0, !PT ;  /* 0xfffffff3a3ff7812 */ /* 0x002fe2000782c0ff */
[----:B------:R-:W0:Y:S04]  /*6f40*/  SHFL.BFLY PT, R89, R87, 0x2, 0x1f ;  /* 0x0c401f0057597f89 */ /* 0x000e2800000e0000 */
[----:B------:R-:W1:Y:S08]  /*6f50*/  SHFL.BFLY PT, R131, R86, 0x2, 0x1f ;  /* 0x0c401f0056837f89 */ /* 0x000e7000000e0000 */
[----:B------:R-:W2:Y:S08]  /*6f60*/  @!P1 LDC R88, c[0x0][0x10] ;  /* 0x00000400ff589b82 */ /* 0x000eb00000000800 */
[----:B------:R-:W3:Y:S01]  /*6f70*/  @!P1 LDC.64 R164, c[0x0][0x260] ;  /* 0x00009800ffa49b82 */ /* 0x000ee20000000a00 */
[----:B0-----:R-:W-:Y:S01]  /*6f80*/  FADD.FTZ R87, R89, R87 ;  /* 0x0000005759577221 */ /* 0x001fe20000010000 */
[----:B------:R-:W-:Y:S01]  /*6f90*/  MOV R89, UR4 ;  /* 0x0000000400597c02 */ /* 0x000fe20008000f00 */
[----:B-1----:R-:W-:-:S03]  /*6fa0*/  FADD.FTZ R86, R131, R86 ;  /* 0x0000005683567221 */ /* 0x002fc60000010000 */
[----:B------:R-:W0:Y:S04]  /*6fb0*/  SHFL.BFLY PT, R131, R87, 0x1, 0x1f ;  /* 0x0c201f0057837f89 */ /* 0x000e2800000e0000 */
[----:B------:R-:W1:Y:S01]  /*6fc0*/  SHFL.BFLY PT, R162, R86, 0x1, 0x1f ;  /* 0x0c201f0056a27f89 */ /* 0x000e6200000e0000 */
[----:B--2---:R-:W-:-:S03]  /*6fd0*/  @!P1 IMAD R88, R88, R89, UR13 ;  /* 0x0000000d58589e24 */ /* 0x004fc6000f8e0259 */
[----:B------:R-:W2:Y:S01]  /*6fe0*/  LDL R89, [R1+0x60] ;  /* 0x0000600001597983 */ /* 0x000ea20000100800 */
[----:B------:R-:W-:-:S04]  /*6ff0*/  UISETP.GE.U32.AND UP0, UPT, UR15, UR21, UPT ;  /* 0x000000150f00728c */ /* 0x000fc8000bf06070 */
[----:B------:R-:W-:Y:S01]  /*7000*/  UISETP.GE.AND.EX UP0, UPT, UR16, UR11, UPT, UP0 ;  /* 0x0000000b1000728c */ /* 0x000fe2000bf06300 */
[----:B0-----:R-:W-:Y:S01]  /*7010*/  FADD.FTZ R87, R87, R131 ;  /* 0x0000008357577221 */ /* 0x001fe20000010000 */
[----:B-1----:R-:W-:Y:S01]  /*7020*/  FADD.FTZ R86, R86, R162 ;  /* 0x000000a256567221 */ /* 0x002fe20000010000 */
[----:B--2---:R-:W-:-:S04]  /*7030*/  @!P1 LEA R88, R88, R89, 0x6 ;  /* 0x0000005958589211 */ /* 0x004fc800078e30ff */
[----:B------:R-:W-:-:S05]  /*7040*/  @!P1 SHF.L.U32 R88, R88, 0x1, RZ ;  /* 0x0000000158589819 */ /* 0x000fca00000006ff */
[----:B---3--:R-:W-:-:S05]  /*7050*/  @!P1 IMAD.WIDE.U32 R88, R88, 0x4, R164 ;  /* 0x0000000458589825 */ /* 0x008fca00078e00a4 */
[----:B------:R0:W-:Y:S01]  /*7060*/  @!P1 STG.E.64 desc[UR18][R88.64], R86 ;  /* 0x0000005658009986 */ /* 0x0001e2000c101b12 */
[----:B------:R-:W-:-:S13]  /*7070*/  PLOP3.LUT P1, PT, PT, PT, UP0, 0x80, 0x0 ;  /* 0x000000000000781c */ /* 0x000fda0003f2f008 */
[----:B0-----:R-:W-:Y:S05]  /*7080*/  @P1 BRA `(.L_x_2093) ;  /* 0x00000000005c1947 */ /* 0x001fea0003800000 */
        /* <DEDUP_REMOVED lines=12> */
.L_x_2095:
        /* <DEDUP_REMOVED lines=8> */
.L_x_2094:
[----:B------:R-:W-:Y:S05]  /*71d0*/  WARPSYNC.ALL ;  /* 0x0000000000007948 */ /* 0x000fea0003800000 */
[----:B------:R-:W-:Y:S06]  /*71e0*/  BAR.SYNC.DEFER_BLOCKING 0x0 ;  /* 0x0000000000007b1d */ /* 0x000fec0000010000 */
[----:B------:R-:W-:Y:S05]  /*71f0*/  BRA `(.L_x_2096) ;  /* 0x0000000000547947 */ /* 0x000fea0003800000 */
.L_x_2093:
        /* <DEDUP_REMOVED lines=11> */
.L_x_2098:
        /* <DEDUP_REMOVED lines=8> */
.L_x_2097:
[----:B------:R-:W-:Y:S05]  /*7330*/  WARPSYNC.ALL ;  /* 0x0000000000007948 */ /* 0x000fea0003800000 */
[----:B------:R-:W-:Y:S06]  /*7340*/  BAR.SYNC.DEFER_BLOCKING 0x0 ;  /* 0x0000000000007b1d */ /* 0x000fec0000010000 */
.L_x_2096:
[----:B------:R-:W0:Y:S01]  /*7350*/  S2R R162, SR_TID.X ;  /* 0x0000000000a27919 */ /* 0x000e220000002100 */
[----:B------:R-:W2:Y:S01]  /*7360*/  LDL.LU R131, [R1+0x44] ;  /* 0x0000440001837983 */ /* 0x000ea20000300800 */
[----:B------:R-:W1:Y:S01]  /*7370*/  S2UR UR17, SR_CgaCtaId ;  /* 0x00000000001179c3 */ /* 0x000e620000008800 */
[----:B------:R-:W-:Y:S01]  /*7380*/  USHF.L.U32 UR10, UR10, 0x2, URZ ;  /* 0x000000020a0a7899 */ /* 0x000fe2000800063f */
[----:B------:R-:W-:Y:S01]  /*7390*/  ULDC.64 UR24, c[0x0][0x210] ;  /* 0x0000840000187ab9 */ /* 0x000fe20000000a00 */
[----:B0-----:R-:W-:-:S13]  /*73a0*/  ISETP.GT.U32.AND P1, PT, R162, 0x3f, PT ;  /* 0x0000003fa200780c */ /* 0x001fda0003f24070 */
[----:B------:R-:W-:Y:S01]  /*73b0*/  VOTEU.ALL UP0, P1 ;  /* 0x00000000003f7886 */ /* 0x000fe20000800000 */
[----:B------:R-:W0:Y:S01]  /*73c0*/  @!P1 LDC.64 R88, c[0x0][0x260] ;  /* 0x00009800ff589b82 */ /* 0x000e220000000a00 */
[----:B------:R-:W-:-:S03]  /*73d0*/  @!P1 LOP3.LUT R86, R162, 0x7ffffff0, RZ, 0xc0, !PT ;  /* 0x7ffffff0a2569812 */ /* 0x000fc600078ec0ff */
[----:B------:R-:W-:Y:S02]  /*73e0*/  @!UP0 ULDC UR5, c[0x0][0x10] ;  /* 0x0000040000058ab9 */ /* 0x000fe40000000800 */
[----:B------:R-:W-:-:S06]  /*73f0*/  @!UP0 UIMAD UR5, UR5, UR4, UR13 ;  /* 0x00000004050582a4 */ /* 0x000fcc000f8e020d */
[----:B------:R-:W-:-:S04]  /*7400*/  MOV R87, UR5 ;  /* 0x0000000500577c02 */ /* 0x000fc80008000f00 */
[----:B------:R-:W-:Y:S02]  /*7410*/  @!P1 LEA R86, R87, R86, 0x6 ;  /* 0x0000005657569211 */ /* 0x000fe400078e30ff */
[----:B------:R-:W-:-:S04]  /*7420*/  @!P1 LOP3.LUT R87, R162, 0xf, RZ, 0xc0, !PT ;  /* 0x0000000fa2579812 */ /* 0x000fc800078ec0ff */
[----:B------:R-:W-:-:S04]  /*7430*/  @!P1 IADD3 R86, R86, R87, RZ ;  /* 0x0000005756569210 */ /* 0x000fc80007ffe0ff */
[----:B------:R-:W-:-:S05]  /*7440*/  @!P1 SHF.L.U32 R86, R86, 0x1, RZ ;  /* 0x0000000156569819 */ /* 0x000fca00000006ff */
[----:B0-----:R-:W-:-:S06]  /*7450*/  @!P1 IMAD.WIDE.U32 R86, R86, 0x4, R88 ;  /* 0x0000000456569825 */ /* 0x001fcc00078e0058 */
[----:B------:R-:W3:Y:S01]  /*7460*/  @!P1 LDG.E.64 R86, desc[UR18][R86.64] ;  /* 0x0000001256569981 */ /* 0x000ee2000c1e1b00 */
[----:B------:R-:W-:Y:S01]  /*7470*/  HFMA2.MMA R88, -RZ, RZ, 0, 0 ;  /* 0x00000000ff587435 */ /* 0x000fe200000001ff */
[----:B------:R-:W-:Y:S01]  /*7480*/  UMOV UR5, 0x400 ;  /* 0x0000040000057882 */ /* 0x000fe20000000000 */
[----:B------:R-:W-:Y:S02]  /*7490*/  ULOP3.LUT UR10, UR10, 0xc, URZ, 0xc0, !UPT ;  /* 0x0000000c0a0a7892 */ /* 0x000fe4000f8ec03f */
[----:B------:R-:W-:-:S04]  /*74a0*/  UIADD3 UR5, UR5, 0x3480, URZ ;  /* 0x0000348005057890 */ /* 0x000fc8000fffe03f */
[----:B-1----:R-:W-:Y:S01]  /*74b0*/  ULEA UR5, UR17, UR5, 0x18 ;  /* 0x0000000511057291 */ /* 0x002fe2000f8ec03f */
[----:B---3--:R-:W-:Y:S01]  /*74c0*/  @!P1 FADD.FTZ R88, RZ, R86 ;  /* 0x00000056ff589221 */ /* 0x008fe20000010000 */
        /* <DEDUP_REMOVED lines=20> */
[----:B------:R-:W-:-:S02]  /*7610*/  @!P1 SHF.R.U32.HI R88, RZ, 0x1, R162 ;  /* 0x00000001ff589819 */ /* 0x000fc400000116a2 */
[----:B------:R-:W3:Y:S01]  /*7620*/  LDL.LU R162, [R1+0x3c] ;  /* 0x00003c0001a27983 */ /* 0x000ee20000300800 */
[----:B------:R-:W-:Y:S01]  /*7630*/  @!P1 FMUL.FTZ R87, R87, 1.2207031431898940355e-05 ;  /* 0x374ccccd57579820 */ /* 0x000fe20000410000 */
[----:B------:R-:W-:-:S05]  /*7640*/  @!P1 LOP3.LUT R88, R88, 0x7ffffff8, RZ, 0xc0, !PT ;  /* 0x7ffffff858589812 */ /* 0x000fca00078ec0ff */
[----:B------:R2:W-:Y:S02]  /*7650*/  @!P1 STS.64 [R88+UR5], R86 ;  /* 0x0000005658009988 */ /* 0x0005e40008000a05 */
[----:B--2---:R-:W-:Y:S02]  /*7660*/  IADD3 R86, R131, -UR10, RZ ;  /* 0x8000000a83567c10 */ /* 0x004fe4000fffe0ff */
[----:B------:R-:W2:Y:S02]  /*7670*/  LDL.LU R131, [R1+0x40] ;  /* 0x0000400001837983 */ /* 0x000ea40000300800 */
[----:B------:R-:W-:Y:S01]  /*7680*/  LEA R86, R86, UR5, 0x3 ;  /* 0x0000000556567c11 */ /* 0x000fe2000f8e18ff */
[----:B------:R-:W-:Y:S06]  /*7690*/  BAR.SYNC.DEFER_BLOCKING 0x0 ;  /* 0x0000000000007b1d */ /* 0x000fec0000010000 */
        /* <DEDUP_REMOVED lines=19> */
[-C--:B------:R-:W-:Y:S01]  /*77d0*/  FFMA.FTZ R59, R144, -R89.reuse, R59 ;  /* 0x80000059903b7223 */ /* 0x080fe2000001003b */
[----:B------:R-:W-:-:S02]  /*77e0*/  FFMA.FTZ R58, R143, -R89, R58 ;  /* 0x800000598f3a7223 */ /* 0x000fc4000001003a */
[----:B------:R-:W-:Y:S01]  /*77f0*/  FFMA.FTZ R99, R99, -R89, R0 ;  /* 0x8000005963637223 */ /* 0x000fe20000010000 */
[C---:B------:R-:W-:Y:S01]  /*7800*/  FMUL.FTZ R0, R64.reuse, R59 ;  /* 0x0000003b40007220 */ /* 0x040fe20000410000 */
[----:B------:R-:W-:-:S05]  /*7810*/  FMUL.FTZ R59, R64, R58 ;  /* 0x0000003a403b7220 */ /* 0x000fca0000410000 */
[----:B------:R-:W-:Y:S02]  /*7820*/  F2FP.F16.F32.PACK_AB R0, R59, R0 ;  /* 0x000000003b00723e */ /* 0x000fe400000000ff */
[----:B------:R-:W4:Y:S01]  /*7830*/  LDL.LU R59, [R1+0x34] ;  /* 0x00003400013b7983 */ /* 0x000f220000300800 */
[C-C-:B------:R-:W-:Y:S01]  /*7840*/  FFMA.FTZ R60, R65.reuse, R60, -R88.reuse ;  /* 0x0000003c413c7223 */ /* 0x140fe20000010858 */
[--C-:B------:R-:W-:Y:S01]  /*7850*/  FFMA.FTZ R4, R65, R4, -R88.reuse ;  /* 0x0000000441047223 */ /* 0x100fe20000010858 */
[C-C-:B------:R-:W-:Y:S01]  /*7860*/  FFMA.FTZ R3, R62.reuse, R3, -R88.reuse ;  /* 0x000000033e037223 */ /* 0x140fe20000010858 */
[----:B------:R-:W-:Y:S01]  /*7870*/  FFMA.FTZ R70, R62, R70, -R88 ;  /* 0x000000463e467223 */ /* 0x000fe20000010858 */
[-C--:B------:R-:W-:Y:S01]  /*7880*/  FFMA.FTZ R61, R146, -R89.reuse, R61 ;  /* 0x80000059923d7223 */ /* 0x080fe2000001003d */
[----:B------:R-:W-:Y:S01]  /*7890*/  FFMA.FTZ R60, R145, -R89, R60 ;  /* 0x80000059913c7223 */ /* 0x000fe2000001003c */
[--C-:B------:R-:W-:Y:S01]  /*78a0*/  FFMA.FTZ R25, R63, R25, -R88.reuse ;  /* 0x000000193f197223 */ /* 0x100fe20000010858 */
[----:B------:R-:W-:Y:S01]  /*78b0*/  FFMA.FTZ R5, R29, -R89, R5 ;  /* 0x800000591d057223 */ /* 0x000fe20000010005 */
[----:B------:R-:W-:Y:S01]  /*78c0*/  FFMA.FTZ R11, R62, R11, -R88 ;  /* 0x0000000b3e0b7223 */ /* 0x000fe20000010858 */
[-C--:B------:R-:W-:Y:S01]  /*78d0*/  FFMA.FTZ R29, R24, -R89.reuse, R4 ;  /* 0x80000059181d7223 */ /* 0x080fe20000010004 */
[-C--:B------:R-:W-:Y:S01]  /*78e0*/  FFMA.FTZ R19, R19, -R89.reuse, R3 ;  /* 0x8000005913137223 */ /* 0x080fe20000010003 */
[-C--:B------:R-:W-:Y:S01]  /*78f0*/  FFMA.FTZ R71, R71, -R89.reuse, R80 ;  /* 0x8000005947477223 */ /* 0x080fe20000010050 */
[--C-:B------:R-:W-:Y:S01]  /*7900*/  FFMA.FTZ R96, R65, R96, -R88.reuse ;  /* 0x0000006041607223 */ /* 0x100fe20000010858 */
[----:B------:R-:W-:Y:S01]  /*7910*/  FFMA.FTZ R2, R63, R2, -R88 ;  /* 0x000000023f027223 */ /* 0x000fe20000010858 */
[----:B------:R-:W-:Y:S01]  /*7920*/  FFMA.FTZ R7, R7, -R89, R70 ;  /* 0x8000005907077223 */ /* 0x000fe20000010046 */
[C---:B------:R-:W-:Y:S01]  /*7930*/  FMUL.FTZ R4, R64.reuse, R61 ;  /* 0x0000003d40047220 */ /* 0x040fe20000410000 */
[----:B------:R-:W-:Y:S01]  /*7940*/  FMUL.FTZ R3, R64, R60 ;  /* 0x0000003c40037220 */ /* 0x000fe20000410000 */
[----:B------:R-:W5:Y:S01]  /*7950*/  LDL.LU R80, [R1+0x38] ;  /* 0x0000380001507983 */ /* 0x000f620000300800 */
[C-C-:B------:R-:W-:Y:S01]  /*7960*/  FFMA.FTZ R22, R65.reuse, R22, -R88.reuse ;  /* 0x0000001641167223 */ /* 0x140fe20000010858 */
[--C-:B------:R-:W-:Y:S01]  /*7970*/  FFMA.FTZ R35, R65, R35, -R88.reuse ;  /* 0x0000002341237223 */ /* 0x100fe20000010858 */
[----:B------:R-:W-:Y:S01]  /*7980*/  FFMA.FTZ R25, R114, -R89, R25 ;  /* 0x8000005972197223 */ /* 0x000fe20000010019 */
[----:B------:R-:W5:Y:S01]  /*7990*/  LDL.LU R70, [R1+0x2c] ;  /* 0x00002c0001467983 */ /* 0x000f620000300800 */
[--C-:B------:R-:W-:Y:S01]  /*79a0*/  FFMA.FTZ R39, R62, R39, -R88.reuse ;  /* 0x000000273e277223 */ /* 0x100fe20000010858 */
[-C--:B------:R-:W-:Y:S01]  /*79b0*/  FFMA.FTZ R41, R125, -R89.reuse, R41 ;  /* 0x800000597d297223 */ /* 0x080fe20000010029 */
[-C--:B------:R-:W-:Y:S01]  /*79c0*/  FFMA.FTZ R37, R121, -R89.reuse, R37 ;  /* 0x8000005979257223 */ /* 0x080fe20000010025 */
[-C--:B------:R-:W-:Y:S01]  /*79d0*/  FFMA.FTZ R11, R31, -R89.reuse, R11 ;  /* 0x800000591f0b7223 */ /* 0x080fe2000001000b */
[----:B------:R-:W-:Y:S01]  /*79e0*/  FFMA.FTZ R82, R63, R82, -R88 ;  /* 0x000000523f527223 */ /* 0x000fe20000010858 */
[-C--:B------:R-:W-:Y:S01]  /*79f0*/  FFMA.FTZ R23, R113, -R89.reuse, R23 ;  /* 0x8000005971177223 */ /* 0x080fe20000010017 */
[-C--:B------:R-:W-:Y:S01]  /*7a00*/  FFMA.FTZ R121, R18, -R89.reuse, R2 ;  /* 0x8000005912797223 */ /* 0x080fe20000010002 */
[----:B------:R-:W-:Y:S01]  /*7a10*/  FFMA.FTZ R125, R68, -R89, R96 ;  /* 0x80000059447d7223 */ /* 0x000fe20000010060 */
[----:B------:R-:W-:Y:S01]  /*7a20*/  FFMA.FTZ R33, R62, R33, -R88 ;  /* 0x000000213e217223 */ /* 0x000fe20000010858 */
[-C--:B------:R-:W-:Y:S01]  /*7a30*/  FFMA.FTZ R113, R112, -R89.reuse, R22 ;  /* 0x8000005970717223 */ /* 0x080fe20000010016 */
[----:B------:R-:W-:Y:S01]  /*7a40*/  F2FP.F16.F32.PACK_AB R4, R3, R4 ;  /* 0x000000040304723e */ /* 0x000fe200000000ff */
[----:B------:R-:W5:Y:S01]  /*7a50*/  LDL.LU R68, [R1+0x30] ;  /* 0x0000300001447983 */ /* 0x000f620000300800 */
[--C-:B------:R-:W-:Y:S01]  /*7a60*/  FFMA.FTZ R12, R65, R12, -R88.reuse ;  /* 0x0000000c410c7223 */ /* 0x100fe20000010858 */
[----:B------:R-:W-:Y:S01]  /*7a70*/  FFMA.FTZ R10, R63, R10, -R88 ;  /* 0x0000000a3f0a7223 */ /* 0x000fe20000010858 */
[----:B------:R-:W-:Y:S01]  /*7a80*/  FFMA.FTZ R35, R120, -R89, R35 ;  /* 0x8000005978237223 */ /* 0x000fe20000010023 */
[C---:B------:R-:W-:Y:S01]  /*7a90*/  FMUL.FTZ R22, R64.reuse, R25 ;  /* 0x0000001940167220 */ /* 0x040fe20000410000 */
[----:B------:R-:W-:Y:S01]  /*7aa0*/  FFMA.FTZ R39, R123, -R89, R39 ;  /* 0x800000597b277223 */ /* 0x000fe20000010027 */
[----:B------:R-:W5:Y:S01]  /*7ab0*/  LDL.LU R61, [R1+0x24] ;  /* 0x00002400013d7983 */ /* 0x000f620000300800 */
[----:B------:R-:W-:Y:S01]  /*7ac0*/  FMUL.FTZ R25, R64, R11 ;  /* 0x0000000b40197220 */ /* 0x000fe20000410000 */
[----:B------:R-:W-:Y:S01]  /*7ad0*/  FFMA.FTZ R123, R6, -R89, R82 ;  /* 0x80000059067b7223 */ /* 0x000fe20000010052 */
[----:B------:R-:W-:Y:S01]  /*7ae0*/  FMUL.FTZ R11, R64, R5 ;  /* 0x00000005400b7220 */ /* 0x000fe20000410000 */
[-C--:B------:R-:W-:Y:S01]  /*7af0*/  FFMA.FTZ R33, R119, -R89.reuse, R33 ;  /* 0x8000005977217223 */ /* 0x080fe20000010021 */
[----:B------:R-:W-:Y:S01]  /*7b00*/  PRMT R5, R4, 0x7610, R5 ;  /* 0x0000761004057816 */ /* 0x000fe20000000005 */
[-C--:B------:R-:W-:Y:S01]  /*7b10*/  FFMA.FTZ R119, R34, -R89.reuse, R12 ;  /* 0x8000005922777223 */ /* 0x080fe2000001000c */
[----:B------:R-:W-:Y:S01]  /*7b20*/  PRMT R6, R4, 0x7632, R6 ;  /* 0x0000763204067816 */ /* 0x000fe20000000006 */
[----:B------:R-:W-:Y:S01]  /*7b30*/  FFMA.FTZ R31, R30, -R89, R10 ;  /* 0x800000591e1f7223 */ /* 0x000fe2000001000a */
[----:B------:R-:W-:-:S03]  /*7b40*/  FMUL.FTZ R12, R64, R35 ;  /* 0x00000023400c7220 */ /* 0x000fc60000410000 */
[----:B------:R-:W-:Y:S01]  /*7b50*/  FMUL.FTZ R34, R64, R31 ;  /* 0x0000001f40227220 */ /* 0x000fe20000410000 */
[----:B---3--:R-:W-:-:S04]  /*7b60*/  IADD3 R2, P1, R162, UR24, RZ ;  /* 0x00000018a2027c10 */ /* 0x008fc8000ff3e0ff */
[----:B--2---:R-:W-:Y:S02]  /*7b70*/  IADD3.X R3, R131, UR25, RZ, P1, !PT ;  /* 0x0000001983037c10 */ /* 0x004fe40008ffe4ff */
[----:B----4-:R-:W-:Y:S02]  /*7b80*/  IADD3 R4, P1, R59, UR24, RZ ;  /* 0x000000183b047c10 */ /* 0x010fe4000ff3e0ff */
[----:B------:R-:W2:Y:S04]  /*7b90*/  LDL.LU R59, [R1+0x28] ;  /* 0x00002800013b7983 */ /* 0x000ea80000300800 */
[----:B------:R-:W3:Y:S04]  /*7ba0*/  LDL.LU R35, [R1+0x1c] ;  /* 0x00001c0001237983 */ /* 0x000ee80000300800 */
[----:B------:R-:W4:Y:S01]  /*7bb0*/  LDL.LU R31, [R1+0x20] ;  /* 0x00002000011f7983 */ /* 0x000f220000300800 */
[--C-:B------:R-:W-:Y:S01]  /*7bc0*/  FFMA.FTZ R56, R65, R56, -R88.reuse ;  /* 0x0000003841387223 */ /* 0x100fe20000010858 */
[--C-:B------:R-:W-:Y:S01]  /*7bd0*/  FFMA.FTZ R55, R62, R55, -R88.reuse ;  /* 0x000000373e377223 */ /* 0x100fe20000010858 */
[--C-:B------:R-:W-:Y:S01]  /*7be0*/  FFMA.FTZ R54, R63, R54, -R88.reuse ;  /* 0x000000363f367223 */ /* 0x100fe20000010858 */
[C-C-:B------:R-:W-:Y:S01]  /*7bf0*/  FFMA.FTZ R52, R65.reuse, R52, -R88.reuse ;  /* 0x0000003441347223 */ /* 0x140fe20000010858 */
[----:B------:R-:W-:Y:S01]  /*7c00*/  FFMA.FTZ R27, R65, R27, -R88 ;  /* 0x0000001b411b7223 */ /* 0x000fe20000010858 */
[-C--:B------:R-:W-:Y:S01]  /*7c10*/  FFMA.FTZ R57, R142, -R89.reuse, R57 ;  /* 0x800000598e397223 */ /* 0x080fe20000010039 */
[-C--:B------:R-:W-:Y:S01]  /*7c20*/  FFMA.FTZ R56, R141, -R89.reuse, R56 ;  /* 0x800000598d387223 */ /* 0x080fe20000010038 */
[-C--:B------:R-:W-:Y:S01]  /*7c30*/  FFMA.FTZ R55, R140, -R89.reuse, R55 ;  /* 0x800000598c377223 */ /* 0x080fe20000010037 */
[----:B------:R-:W-:Y:S01]  /*7c40*/  FFMA.FTZ R54, R139, -R89, R54 ;  /* 0x800000598b367223 */ /* 0x000fe20000010036 */
[--C-:B------:R-:W-:Y:S01]  /*7c50*/  FFMA.FTZ R16, R65, R16, -R88.reuse ;  /* 0x0000001041107223 */ /* 0x100fe20000010858 */
[--C-:B------:R-:W-:Y:S01]  /*7c60*/  FFMA.FTZ R51, R62, R51, -R88.reuse ;  /* 0x000000333e337223 */ /* 0x100fe20000010858 */
[----:B------:R-:W-:Y:S01]  /*7c70*/  FFMA.FTZ R50, R63, R50, -R88 ;  /* 0x000000323f327223 */ /* 0x000fe20000010858 */
[-C--:B------:R-:W-:Y:S01]  /*7c80*/  FFMA.FTZ R53, R138, -R89.reuse, R53 ;  /* 0x800000598a357223 */ /* 0x080fe20000010035 */
[-C--:B------:R-:W-:Y:S01]  /*7c90*/  FFMA.FTZ R52, R137, -R89.reuse, R52 ;  /* 0x8000005989347223 */ /* 0x080fe20000010034 */
[----:B------:R-:W-:Y:S01]  /*7ca0*/  FFMA.FTZ R48, R65, R48, -R88 ;  /* 0x0000003041307223 */ /* 0x000fe20000010858 */
[-C--:B------:R-:W-:Y:S01]  /*7cb0*/  FFMA.FTZ R27, R116, -R89.reuse, R27 ;  /* 0x80000059741b7223 */ /* 0x080fe2000001001b */
[----:B------:R-:W-:Y:S01]  /*7cc0*/  FFMA.FTZ R17, R109, -R89, R17 ;  /* 0x800000596d117223 */ /* 0x000fe20000010011 */
[C---:B------:R-:W-:Y:S01]  /*7cd0*/  FMUL.FTZ R57, R64.reuse, R57 ;  /* 0x0000003940397220 */ /* 0x040fe20000410000 */
[C---:B------:R-:W-:Y:S01]  /*7ce0*/  FMUL.FTZ R56, R64.reuse, R56 ;  /* 0x0000003840387220 */ /* 0x040fe20000410000 */
[C---:B------:R-:W-:Y:S01]  /*7cf0*/  FMUL.FTZ R55, R64.reuse, R55 ;  /* 0x0000003740377220 */ /* 0x040fe20000410000 */
[----:B------:R-:W-:Y:S01]  /*7d00*/  FMUL.FTZ R54, R64, R54 ;  /* 0x0000003640367220 */ /* 0x000fe20000410000 */
[-C--:B------:R-:W-:Y:S01]  /*7d10*/  FFMA.FTZ R51, R136, -R89.reuse, R51 ;  /* 0x8000005988337223 */ /* 0x080fe20000010033 */
[-C--:B------:R-:W-:Y:S01]  /*7d20*/  FFMA.FTZ R50, R135, -R89.reuse, R50 ;  /* 0x8000005987327223 */ /* 0x080fe20000010032 */
[----:B------:R-:W-:Y:S01]  /*7d30*/  FFMA.FTZ R109, R108, -R89, R16 ;  /* 0x800000596c6d7223 */ /* 0x000fe20000010010 */
[C---:B------:R-:W-:Y:S01]  /*7d40*/  FMUL.FTZ R53, R64.reuse, R53 ;  /* 0x0000003540357220 */ /* 0x040fe20000410000 */
[----:B------:R-:W-:Y:S01]  /*7d50*/  FMUL.FTZ R52, R64, R52 ;  /* 0x0000003440347220 */ /* 0x000fe20000410000 */
[--C-:B------:R-:W-:Y:S01]  /*7d60*/  FFMA.FTZ R47, R62, R47, -R88.reuse ;  /* 0x0000002f3e2f7223 */ /* 0x100fe20000010858 */
[----:B------:R-:W-:Y:S01]  /*7d70*/  FFMA.FTZ R46, R63, R46, -R88 ;  /* 0x0000002e3f2e7223 */ /* 0x000fe20000010858 */
[-C--:B------:R-:W-:Y:S01]  /*7d80*/  FFMA.FTZ R49, R134, -R89.reuse, R49 ;  /* 0x8000005986317223 */ /* 0x080fe20000010031 */
[----:B------:R-:W-:Y:S01]  /*7d90*/  FFMA.FTZ R48, R133, -R89, R48 ;  /* 0x8000005985307223 */ /* 0x000fe20000010030 */
[C---:B------:R-:W-:Y:S01]  /*7da0*/  FMUL.FTZ R16, R64.reuse, R27 ;  /* 0x0000001b40107220 */ /* 0x040fe20000410000 */
[C-C-:B------:R-:W-:Y:S01]  /*7db0*/  FFMA.FTZ R32, R63.reuse, R32, -R88.reuse ;  /* 0x000000203f207223 */ /* 0x140fe20000010858 */
[----:B------:R-:W-:Y:S01]  /*7dc0*/  FMUL.FTZ R27, R64, R7 ;  /* 0x00000007401b7220 */ /* 0x000fe20000410000 */
[----:B------:R5:W-:Y:S01]  /*7dd0*/  STG.E.U16 desc[UR18][R2.64], R5 ;  /* 0x0000000502007986 */ /* 0x000be2000c101512 */
[----:B------:R-:W-:Y:S01]  /*7de0*/  PRMT R7, R0, 0x7632, R7 ;  /* 0x0000763200077816 */ /* 0x000fe20000000007 */
[C-C-:B------:R-:W-:Y:S01]  /*7df0*/  FFMA.FTZ R42, R63.reuse, R42, -R88.reuse ;  /* 0x0000002a3f2a7223 */ /* 0x140fe20000010858 */
[C-C-:B------:R-:W-:Y:S01]  /*7e00*/  FFMA.FTZ R38, R63.reuse, R38, -R88.reuse ;  /* 0x000000263f267223 */ /* 0x140fe20000010858 */
[C-C-:B------:R-:W-:Y:S01]  /*7e10*/  FFMA.FTZ R20, R63.reuse, R20, -R88.reuse ;  /* 0x000000143f147223 */ /* 0x140fe20000010858 */
[C-C-:B------:R-:W-:Y:S01]  /*7e20*/  FFMA.FTZ R14, R63.reuse, R14, -R88.reuse ;  /* 0x0000000e3f0e7223 */ /* 0x140fe20000010858 */
[C-C-:B------:R-:W-:Y:S01]  /*7e30*/  FFMA.FTZ R97, R63.reuse, R97, -R88.reuse ;  /* 0x000000613f617223 */ /* 0x140fe20000010858 */
[C-C-:B------:R-:W-:Y:S01]  /*7e40*/  FFMA.FTZ R104, R63.reuse, R104, -R88.reuse ;  /* 0x000000683f687223 */ /* 0x140fe20000010858 */
[C---:B------:R-:W-:Y:S01]  /*7e50*/  FMUL.FTZ R51, R64.reuse, R51 ;  /* 0x0000003340337220 */ /* 0x040fe20000410000 */
[----:B------:R-:W-:Y:S01]  /*7e60*/  FMUL.FTZ R50, R64, R50 ;  /* 0x0000003240327220 */ /* 0x000fe20000410000 */
[----:B------:R0:W-:Y:S01]  /*7e70*/  STG.E.U16 desc[UR18][R2.64+0x2], R6 ;  /* 0x0000020602007986 */ /* 0x0001e2000c101512 */
[----:B------:R-:W-:Y:S01]  /*7e80*/  F2FP.F16.F32.PACK_AB R56, R56, R57 ;  /* 0x000000393838723e */ /* 0x000fe200000000ff */
[----:B------:R-:W-:Y:S01]  /*7e90*/  FFMA.FTZ R63, R63, R105, -R88 ;  /* 0x000000693f3f7223 */ /* 0x000fe20000010858 */
[----:B------:R-:W-:Y:S01]  /*7ea0*/  F2FP.F16.F32.PACK_AB R54, R54, R55 ;  /* 0x000000373636723e */ /* 0x000fe200000000ff */
[-C--:B------:R-:W-:Y:S01]  /*7eb0*/  FFMA.FTZ R47, R132, -R89.reuse, R47 ;  /* 0x80000059842f7223 */ /* 0x080fe2000001002f */
[----:B-----5:R-:W-:Y:S01]  /*7ec0*/  IADD3.X R5, R80, UR25, RZ, P1, !PT ;  /* 0x0000001950057c10 */ /* 0x020fe20008ffe4ff */
[----:B------:R-:W-:Y:S01]  /*7ed0*/  FFMA.FTZ R46, R130, -R89, R46 ;  /* 0x80000059822e7223 */ /* 0x000fe2000001002e */
[C---:B------:R-:W-:Y:S01]  /*7ee0*/  FMUL.FTZ R49, R64.reuse, R49 ;  /* 0x0000003140317220 */ /* 0x040fe20000410000 */
[----:B------:R-:W-:Y:S01]  /*7ef0*/  FMUL.FTZ R48, R64, R48 ;  /* 0x0000003040307220 */ /* 0x000fe20000410000 */
[----:B------:R-:W-:Y:S01]  /*7f00*/  F2FP.F16.F32.PACK_AB R52, R52, R53 ;  /* 0x000000353434723e */ /* 0x000fe200000000ff */
[----:B------:R-:W-:Y:S01]  /*7f10*/  FFMA.FTZ R105, R118, -R89, R32 ;  /* 0x8000005976697223 */ /* 0x000fe20000010020 */
[----:B------:R-:W5:Y:S01]  /*7f20*/  LDL.LU R53, [R1+0x14] ;  /* 0x0000140001357983 */ /* 0x000f620000300800 */
[----:B0-----:R-:W-:Y:S01]  /*7f30*/  IADD3 R6, P1, R70, UR24, RZ ;  /* 0x0000001846067c10 */ /* 0x001fe2000ff3e0ff */
[----:B------:R-:W-:Y:S01]  /*7f40*/  FFMA.FTZ R43, R62, R43, -R88 ;  /* 0x0000002b3e2b7223 */ /* 0x000fe20000010858 */
[----:B------:R-:W-:Y:S01]  /*7f50*/  FMUL.FTZ R32, R64, R29 ;  /* 0x0000001d40207220 */ /* 0x000fe20000410000 */
[----:B------:R0:W-:Y:S01]  /*7f60*/  STG.E.U16 desc[UR18][R2.64+0x4], R0 ;  /* 0x0000040002007986 */ /* 0x0001e2000c101512 */
[----:B------:R-:W-:Y:S01]  /*7f70*/  PRMT R29, R56, 0x7632, R29 ;  /* 0x00007632381d7816 */ /* 0x000fe2000000001d */
[C---:B------:R-:W-:Y:S01]  /*7f80*/  FMUL.FTZ R47, R64.reuse, R47 ;  /* 0x0000002f402f7220 */ /* 0x040fe20000410000 */
[----:B------:R-:W-:Y:S01]  /*7f90*/  FMUL.FTZ R46, R64, R46 ;  /* 0x0000002e402e7220 */ /* 0x000fe20000410000 */
[----:B------:R1:W-:Y:S01]  /*7fa0*/  STG.E.U16 desc[UR18][R2.64+0x6], R7 ;  /* 0x0000060702007986 */ /* 0x0003e2000c101512 */
[----:B------:R-:W-:Y:S01]  /*7fb0*/  F2FP.F16.F32.PACK_AB R50, R50, R51 ;  /* 0x000000333232723e */ /* 0x000fe200000000ff */
[----:B------:R-:W-:Y:S01]  /*7fc0*/  FFMA.FTZ R43, R127, -R89, R43 ;  /* 0x800000597f2b7223 */ /* 0x000fe2000001002b */
[----:B------:R-:W-:Y:S01]  /*7fd0*/  F2FP.F16.F32.PACK_AB R48, R48, R49 ;  /* 0x000000313030723e */ /* 0x000fe200000000ff */
[----:B------:R-:W5:Y:S01]  /*7fe0*/  LDL.LU R51, [R1+0x18] ;  /* 0x0000180001337983 */ /* 0x000f620000300800 */
[----:B------:R-:W-:Y:S01]  /*7ff0*/  FFMA.FTZ R87, R126, -R89, R42 ;  /* 0x800000597e577223 */ /* 0x000fe2000001002a */
[----:B0-----:R-:W-:-:S02]  /*8000*/  PRMT R0, R54, 0x7632, R0 ;  /* 0x0000763236007816 */ /* 0x001fc40000000000 */
[----:B------:R-:W5:Y:S01]  /*8010*/  LDL.LU R49, [R1+0xc] ;  /* 0x00000c0001317983 */ /* 0x000f620000300800 */
[----:B-1----:R-:W-:Y:S02]  /*8020*/  IADD3.X R7, R68, UR25, RZ, P1, !PT ;  /* 0x0000001944077c10 */ /* 0x002fe40008ffe4ff */
[----:B------:R-:W-:Y:S02]  /*8030*/  PRMT R3, R52, 0x7632, R3 ;  /* 0x0000763234037816 */ /* 0x000fe40000000003 */
[----:B------:R-:W-:Y:S01]  /*8040*/  IADD3 R2, P1, R61, UR24, RZ ;  /* 0x000000183d027c10 */ /* 0x000fe2000ff3e0ff */
[----:B------:R-:W-:Y:S01]  /*8050*/  STG.E.U16 desc[UR18][R4.64], R56 ;  /* 0x0000003804007986 */ /* 0x000fe2000c101512 */
[----:B------:R-:W-:Y:S01]  /*8060*/  F2FP.F16.F32.PACK_AB R46, R46, R47 ;  /* 0x0000002f2e2e723e */ /* 0x000fe200000000ff */
[C---:B------:R-:W-:Y:S02]  /*8070*/  FMUL.FTZ R43, R64.reuse, R43 ;  /* 0x0000002b402b7220 */ /* 0x040fe40000410000 */
[----:B------:R-:W-:Y:S01]  /*8080*/  STG.E.U16 desc[UR18][R4.64+0x2], R29 ;  /* 0x0000021d04007986 */ /* 0x000fe2000c101512 */
[----:B------:R-:W-:-:S03]  /*8090*/  FMUL.FTZ R10, R64, R87 ;  /* 0x00000057400a7220 */ /* 0x000fc60000410000 */
[----:B------:R-:W-:Y:S04]  /*80a0*/  STG.E.U16 desc[UR18][R4.64+0x4], R54 ;  /* 0x0000043604007986 */ /* 0x000fe8000c101512 */
[----:B------:R0:W-:Y:S04]  /*80b0*/  STG.E.U16 desc[UR18][R4.64+0x6], R0 ;  /* 0x0000060004007986 */ /* 0x0001e8000c101512 */
[----:B------:R2:W-:Y:S04]  /*80c0*/  STG.E.U16 desc[UR18][R6.64+0x2], R3 ;  /* 0x0000020306007986 */ /* 0x0005e8000c101512 */
[----:B------:R-:W5:Y:S01]  /*80d0*/  LDL.LU R47, [R1+0x10] ;  /* 0x00001000012f7983 */ /* 0x000f620000300800 */
[----:B0-----:R-:W-:-:S02]  /*80e0*/  PRMT R5, R50, 0x7632, R5 ;  /* 0x0000763232057816 */ /* 0x001fc40000000005 */
[----:B------:R-:W-:Y:S02]  /*80f0*/  PRMT R29, R48, 0x7632, R29 ;  /* 0x00007632301d7816 */ /* 0x000fe4000000001d */
[----:B------:R-:W-:Y:S01]  /*8100*/  PRMT R0, R46, 0x7632, R0 ;  /* 0x000076322e007816 */ /* 0x000fe20000000000 */
[----:B------:R4:W-:Y:S01]  /*8110*/  STG.E.U16 desc[UR18][R6.64+0x6], R5 ;  /* 0x0000060506007986 */ /* 0x0009e2000c101512 */
[----:B------:R-:W-:-:S03]  /*8120*/  F2FP.F16.F32.PACK_AB R10, R10, R43 ;  /* 0x0000002b0a0a723e */ /* 0x000fc600000000ff */
[----:B------:R-:W-:Y:S04]  /*8130*/  STG.E.U16 desc[UR18][R6.64], R52 ;  /* 0x0000003406007986 */ /* 0x000fe8000c101512 */
[----:B------:R-:W-:Y:S01]  /*8140*/  STG.E.U16 desc[UR18][R6.64+0x4], R50 ;  /* 0x0000043206007986 */ /* 0x000fe2000c101512 */
[----:B--2---:R-:W-:Y:S02]  /*8150*/  IADD3.X R3, R59, UR25, RZ, P1, !PT ;  /* 0x000000193b037c10 */ /* 0x004fe40008ffe4ff */
[----:B---3--:R-:W-:Y:S02]  /*8160*/  IADD3 R4, P1, R35, UR24, RZ ;  /* 0x0000001823047c10 */ /* 0x008fe4000ff3e0ff */
[----:B------:R-:W2:Y:S02]  /*8170*/  LDL.LU R35, [R1+0x4] ;  /* 0x0000040001237983 */ /* 0x000ea40000300800 */
[----:B----4-:R-:W-:-:S02]  /*8180*/  IADD3.X R5, R31, UR25, RZ, P1, !PT ;  /* 0x000000191f057c10 */ /* 0x010fc40008ffe4ff */
[----:B------:R-:W3:Y:S04]  /*8190*/  LDL.LU R31, [R1+0x8] ;  /* 0x00000800011f7983 */ /* 0x000ee80000300800 */
[----:B------:R-:W-:Y:S04]  /*81a0*/  STG.E.U16 desc[UR18][R2.64], R48 ;  /* 0x0000003002007986 */ /* 0x000fe8000c101512 */
[----:B------:R-:W-:Y:S04]  /*81b0*/  STG.E.U16 desc[UR18][R2.64+0x2], R29 ;  /* 0x0000021d02007986 */ /* 0x000fe8000c101512 */
[----:B------:R-:W-:Y:S04]  /*81c0*/  STG.E.U16 desc[UR18][R2.64+0x4], R46 ;  /* 0x0000042e02007986 */ /* 0x000fe8000c101512 */
[----:B------:R0:W-:Y:S04]  /*81d0*/  STG.E.U16 desc[UR18][R2.64+0x6], R0 ;  /* 0x0000060002007986 */ /* 0x0001e8000c101512 */
[----:B------:R1:W-:Y:S01]  /*81e0*/  STG.E.U16 desc[UR18][R4.64+0x4], R10 ;  /* 0x0000040a04007986 */ /* 0x0003e2000c101512 */
[----:B0-----:R-:W-:-:S03]  /*81f0*/  PRMT R3, R10, 0x7632, R3 ;  /* 0x000076320a037816 */ /* 0x001fc60000000003 */
[----:B-1----:R-:W4:Y:S01]  /*8200*/  LDL.LU R10, [R1] ;  /* 0x00000000010a7983 */ /* 0x002f220000300800 */
[----:B------:R-:W-:Y:S01]  /*8210*/  FFMA.FTZ R44, R65, R44, -R88 ;  /* 0x0000002c412c7223 */ /* 0x000fe20000010858 */
[----:B------:R-:W-:-:S03]  /*8220*/  FFMA.FTZ R45, R129, -R89, R45 ;  /* 0x80000059812d7223 */ /* 0x000fc6000001002d */
[----:B------:R-:W-:Y:S01]  /*8230*/  FFMA.FTZ R44, R128, -R89, R44 ;  /* 0x80000059802c7223 */ /* 0x000fe2000001002c */
[C---:B------:R-:W-:Y:S01]  /*8240*/  FMUL.FTZ R45, R64.reuse, R45 ;  /* 0x0000002d402d7220 */ /* 0x040fe20000410000 */
[C-C-:B------:R-:W-:Y:S02]  /*8250*/  FFMA.FTZ R40, R65.reuse, R40, -R88.reuse ;  /* 0x0000002841287223 */ /* 0x140fe40000010858 */
[----:B------:R-:W-:Y:S01]  /*8260*/  FMUL.FTZ R44, R64, R44 ;  /* 0x0000002c402c7220 */ /* 0x000fe20000410000 */
[C-C-:B------:R-:W-:Y:S01]  /*8270*/  FFMA.FTZ R26, R62.reuse, R26, -R88.reuse ;  /* 0x0000001a3e1a7223 */ /* 0x140fe20000010858 */
[C-C-:B------:R-:W-:Y:S01]  /*8280*/  FFMA.FTZ R21, R62.reuse, R21, -R88.reuse ;  /* 0x000000153e157223 */ /* 0x140fe20000010858 */
[C-C-:B------:R-:W-:Y:S01]  /*8290*/  FFMA.FTZ R15, R62.reuse, R15, -R88.reuse ;  /* 0x0000000f3e0f7223 */ /* 0x140fe20000010858 */
[C-C-:B------:R-:W-:Y:S01]  /*82a0*/  FFMA.FTZ R98, R62.reuse, R98, -R88.reuse ;  /* 0x000000623e627223 */ /* 0x140fe20000010858 */
[C-C-:B------:R-:W-:Y:S01]  /*82b0*/  FFMA.FTZ R90, R62.reuse, R90, -R88.reuse ;  /* 0x0000005a3e5a7223 */ /* 0x140fe20000010858 */
[--C-:B------:R-:W-:Y:S01]  /*82c0*/  FFMA.FTZ R81, R65, R81, -R88.reuse ;  /* 0x0000005141517223 */ /* 0x100fe20000010858 */
[----:B------:R-:W-:Y:S01]  /*82d0*/  FFMA.FTZ R62, R62, R93, -R88 ;  /* 0x0000005d3e3e7223 */ /* 0x000fe20000010858 */
[----:B------:R-:W-:Y:S01]  /*82e0*/  F2FP.F16.F32.PACK_AB R44, R44, R45 ;  /* 0x0000002d2c2c723e */ /* 0x000fe200000000ff */
[-C--:B------:R-:W-:Y:S01]  /*82f0*/  FFMA.FTZ R91, R124, -R89.reuse, R40 ;  /* 0x800000597c5b7223 */ /* 0x080fe20000010028 */
[-C--:B------:R-:W-:Y:S01]  /*8300*/  FFMA.FTZ R93, R122, -R89.reuse, R38 ;  /* 0x800000597a5d7223 */ /* 0x080fe20000010026 */
[-C--:B------:R-:W-:Y:S01]  /*8310*/  FFMA.FTZ R15, R107, -R89.reuse, R15 ;  /* 0x800000596b0f7223 */ /* 0x080fe2000001000f */
[-C--:B------:R-:W-:Y:S01]  /*8320*/  FFMA.FTZ R107, R106, -R89.reuse, R14 ;  /* 0x800000596a6b7223 */ /* 0x080fe2000001000e */
[----:B------:R-:W-:Y:S01]  /*8330*/  FFMA.FTZ R81, R8, -R89, R81 ;  /* 0x8000005908517223 */ /* 0x000fe20000010051 */
[----:B------:R-:W-:Y:S01]  /*8340*/  PRMT R7, R44, 0x7632, R7 ;  /* 0x000076322c077816 */ /* 0x000fe20000000007 */
[C---:B------:R-:W-:Y:S01]  /*8350*/  FMUL.FTZ R41, R64.reuse, R41 ;  /* 0x0000002940297220 */ /* 0x040fe20000410000 */
[C---:B------:R-:W-:Y:S01]  /*8360*/  FMUL.FTZ R8, R64.reuse, R91 ;  /* 0x0000005b40087220 */ /* 0x040fe20000410000 */
[C---:B------:R-:W-:Y:S01]  /*8370*/  FMUL.FTZ R39, R64.reuse, R39 ;  /* 0x0000002740277220 */ /* 0x040fe20000410000 */
[C---:B------:R-:W-:Y:S01]  /*8380*/  FMUL.FTZ R14, R64.reuse, R93 ;  /* 0x0000005d400e7220 */ /* 0x040fe20000410000 */
[----:B------:R-:W-:Y:S01]  /*8390*/  FMUL.FTZ R37, R64, R37 ;  /* 0x0000002540257220 */ /* 0x000fe20000410000 */
[----:B-----5:R-:W-:Y:S01]  /*83a0*/  IADD3 R6, P1, R53, UR24, RZ ;  /* 0x0000001835067c10 */ /* 0x020fe2000ff3e0ff */
[----:B------:R0:W-:Y:S01]  /*83b0*/  STG.E.U16 desc[UR18][R4.64+0x2], R7 ;  /* 0x0000020704007986 */ /* 0x0001e2000c101512 */
[----:B------:R-:W-:Y:S01]  /*83c0*/  F2FP.F16.F32.PACK_AB R8, R8, R41 ;  /* 0x000000290808723e */ /* 0x000fe200000000ff */
[----:B------:R-:W-:Y:S01]  /*83d0*/  FMUL.FTZ R33, R64, R33 ;  /* 0x0000002140217220 */ /* 0x000fe20000410000 */
[----:B------:R-:W-:Y:S01]  /*83e0*/  F2FP.F16.F32.PACK_AB R14, R14, R39 ;  /* 0x000000270e0e723e */ /* 0x000fe200000000ff */
[----:B------:R-:W-:Y:S01]  /*83f0*/  FMUL.FTZ R18, R64, R105 ;  /* 0x0000006940127220 */ /* 0x000fe20000410000 */
[----:B------:R-:W-:Y:S01]  /*8400*/  F2FP.F16.F32.PACK_AB R12, R12, R37 ;  /* 0x000000250c0c723e */ /* 0x000fe200000000ff */
[-C--:B------:R-:W-:Y:S01]  /*8410*/  FFMA.FTZ R117, R117, -R89.reuse, R28 ;  /* 0x8000005975757223 */ /* 0x080fe2000001001c */
[----:B------:R-:W-:Y:S01]  /*8420*/  FFMA.FTZ R115, R115, -R89, R26 ;  /* 0x8000005973737223 */ /* 0x000fe2000001001a */
[----:B------:R-:W-:Y:S01]  /*8430*/  STG.E.U16 desc[UR18][R4.64], R44 ;  /* 0x0000002c04007986 */ /* 0x000fe2000c101512 */
[----:B0-----:R-:W-:-:S02]  /*8440*/  IADD3.X R7, R51, UR25, RZ, P1, !PT ;  /* 0x0000001933077c10 */ /* 0x001fc40008ffe4ff */
[----:B------:R-:W-:Y:S01]  /*8450*/  IADD3 R2, P1, R49, UR24, RZ ;  /* 0x0000001831027c10 */ /* 0x000fe2000ff3e0ff */
[----:B------:R0:W-:Y:S01]  /*8460*/  STG.E.U16 desc[UR18][R4.64+0x6], R3 ;  /* 0x0000060304007986 */ /* 0x0001e2000c101512 */
[----:B------:R-:W-:Y:S01]  /*8470*/  PRMT R29, R8, 0x7632, R29 ;  /* 0x00007632081d7816 */ /* 0x000fe2000000001d */
[-C--:B------:R-:W-:Y:S01]  /*8480*/  FFMA.FTZ R21, R111, -R89.reuse, R21 ;  /* 0x800000596f157223 */ /* 0x080fe20000010015 */
[----:B------:R-:W-:Y:S01]  /*8490*/  PRMT R0, R14, 0x7632, R0 ;  /* 0x000076320e007816 */ /* 0x000fe20000000000 */
[----:B------:R-:W-:Y:S01]  /*84a0*/  FFMA.FTZ R111, R110, -R89, R20 ;  /* 0x800000596e6f7223 */ /* 0x000fe20000010014 */
[C---:B------:R-:W-:Y:S01]  /*84b0*/  FMUL.FTZ R117, R64.reuse, R117 ;  /* 0x0000007540757220 */ /* 0x040fe20000410000 */
[----:B------:R-:W-:Y:S01]  /*84c0*/  FMUL.FTZ R115, R64, R115 ;  /* 0x0000007340737220 */ /* 0x000fe20000410000 */
[----:B------:R-:W-:Y:S01]  /*84d0*/  F2FP.F16.F32.PACK_AB R18, R18, R33 ;  /* 0x000000211212723e */ /* 0x000fe200000000ff */
[C---:B------:R-:W-:Y:S01]  /*84e0*/  FMUL.FTZ R23, R64.reuse, R23 ;  /* 0x0000001740177220 */ /* 0x040fe20000410000 */
[----:B------:R-:W-:Y:S01]  /*84f0*/  FMUL.FTZ R20, R64, R113 ;  /* 0x0000007140147220 */ /* 0x000fe20000410000 */
[----:B0-----:R-:W-:Y:S01]  /*8500*/  PRMT R5, R12, 0x7632, R5 ;  /* 0x000076320c057816 */ /* 0x001fe20000000005 */
[----:B------:R0:W-:Y:S01]  /*8510*/  STG.E.U16 desc[UR18][R6.64], R8 ;  /* 0x0000000806007986 */ /* 0x0001e2000c101512 */
[----:B------:R-:W-:-:S03]  /*8520*/  F2FP.F16.F32.PACK_AB R16, R16, R117 ;  /* 0x000000751010723e */ /* 0x000fc600000000ff */
[----:B------:R-:W-:Y:S01]  /*8530*/  STG.E.U16 desc[UR18][R6.64+0x2], R29 ;  /* 0x0000021d06007986 */ /* 0x000fe2000c101512 */
[----:B------:R-:W-:-:S03]  /*8540*/  IADD3.X R3, R47, UR25, RZ, P1, !PT ;  /* 0x000000192f037c10 */ /* 0x000fc60008ffe4ff */
[----:B------:R-:W-:Y:S01]  /*8550*/  STG.E.U16 desc[UR18][R6.64+0x4], R14 ;  /* 0x0000040e06007986 */ /* 0x000fe2000c101512 */
[----:B------:R-:W-:-:S03]  /*8560*/  F2FP.F16.F32.PACK_AB R22, R22, R115 ;  /* 0x000000731616723e */ /* 0x000fc600000000ff */
[----:B------:R1:W-:Y:S01]  /*8570*/  STG.E.U16 desc[UR18][R6.64+0x6], R0 ;  /* 0x0000060006007986 */ /* 0x0003e2000c101512 */
[C---:B------:R-:W-:Y:S01]  /*8580*/  FMUL.FTZ R21, R64.reuse, R21 ;  /* 0x0000001540157220 */ /* 0x040fe20000410000 */
[----:B------:R-:W-:Y:S02]  /*8590*/  FMUL.FTZ R26, R64, R111 ;  /* 0x0000006f401a7220 */ /* 0x000fe40000410000 */
[----:B------:R-:W-:Y:S01]  /*85a0*/  STG.E.U16 desc[UR18][R2.64+0x2], R5 ;  /* 0x0000020502007986 */ /* 0x000fe2000c101512 */
[----:B------:R-:W-:Y:S01]  /*85b0*/  F2FP.F16.F32.PACK_AB R20, R20, R23 ;  /* 0x000000171414723e */ /* 0x000fe200000000ff */
[----:B------:R-:W-:Y:S01]  /*85c0*/  FFMA.FTZ R13, R36, -R89, R13 ;  /* 0x80000059240d7223 */ /* 0x000fe2000001000d */
[----:B0-----:R-:W-:Y:S02]  /*85d0*/  PRMT R8, R16, 0x7632, R8 ;  /* 0x0000763210087816 */ /* 0x001fe40000000008 */
[----:B-1----:R-:W-:Y:S01]  /*85e0*/  PRMT R7, R18, 0x7632, R7 ;  /* 0x0000763212077816 */ /* 0x002fe20000000007 */
[----:B------:R-:W-:Y:S01]  /*85f0*/  STG.E.U16 desc[UR18][R2.64], R12 ;  /* 0x0000000c02007986 */ /* 0x000fe2000c101512 */
[----:B------:R-:W-:Y:S01]  /*8600*/  PRMT R0, R22, 0x7632, R0 ;  /* 0x0000763216007816 */ /* 0x000fe20000000000 */
[----:B------:R-:W-:-:S02]  /*8610*/  FMUL.FTZ R17, R64, R17 ;  /* 0x0000001140117220 */ /* 0x000fc40000410000 */
[----:B------:R-:W-:Y:S01]  /*8620*/  STG.E.U16 desc[UR18][R2.64+0x4], R18 ;  /* 0x0000041202007986 */ /* 0x000fe2000c101512 */
[C---:B------:R-:W-:Y:S01]  /*8630*/  FMUL.FTZ R24, R64.reuse, R109 ;  /* 0x0000006d40187220 */ /* 0x040fe20000410000 */
[C---:B------:R-:W-:Y:S02]  /*8640*/  FMUL.FTZ R15, R64.reuse, R15 ;  /* 0x0000000f400f7220 */ /* 0x040fe40000410000 */
[----:B------:R0:W-:Y:S01]  /*8650*/  STG.E.U16 desc[UR18][R2.64+0x6], R7 ;  /* 0x0000060702007986 */ /* 0x0001e2000c101512 */
[----:B------:R-:W-:Y:S01]  /*8660*/  FMUL.FTZ R30, R64, R107 ;  /* 0x0000006b401e7220 */ /* 0x000fe20000410000 */
[----:B------:R-:W-:Y:S01]  /*8670*/  F2FP.F16.F32.PACK_AB R21, R26, R21 ;  /* 0x000000151a15723e */ /* 0x000fe200000000ff */
[C---:B------:R-:W-:Y:S01]  /*8680*/  FMUL.FTZ R13, R64.reuse, R13 ;  /* 0x0000000d400d7220 */ /* 0x040fe20000410000 */
[----:B------:R-:W-:Y:S01]  /*8690*/  FMUL.FTZ R28, R64, R119 ;  /* 0x00000077401c7220 */ /* 0x000fe20000410000 */
[----:B------:R-:W-:Y:S02]  /*86a0*/  F2FP.F16.F32.PACK_AB R17, R24, R17 ;  /* 0x000000111811723e */ /* 0x000fe400000000ff */
[----:B0-----:R-:W-:-:S02]  /*86b0*/  PRMT R3, R20, 0x7632, R3 ;  /* 0x0000763214037816 */ /* 0x001fc40000000003 */
[----:B------:R-:W-:Y:S01]  /*86c0*/  F2FP.F16.F32.PACK_AB R15, R30, R15 ;  /* 0x0000000f1e0f723e */ /* 0x000fe200000000ff */
[----:B------:R-:W-:Y:S01]  /*86d0*/  FMUL.FTZ R19, R64, R19 ;  /* 0x0000001340137220 */ /* 0x000fe20000410000 */
[----:B------:R-:W-:Y:S01]  /*86e0*/  F2FP.F16.F32.PACK_AB R13, R28, R13 ;  /* 0x0000000d1c0d723e */ /* 0x000fe200000000ff */
[----:B------:R-:W-:Y:S01]  /*86f0*/  FMUL.FTZ R38, R64, R121 ;  /* 0x0000007940267220 */ /* 0x000fe20000410000 */
[----:B------:R-:W-:Y:S01]  /*8700*/  FFMA.FTZ R9, R9, -R89, R66 ;  /* 0x8000005909097223 */ /* 0x000fe20000010042 */
[----:B------:R-:W-:Y:S01]  /*8710*/  F2FP.F16.F32.PACK_AB R25, R34, R25 ;  /* 0x000000192219723e */ /* 0x000fe200000000ff */
[----:B------:R-:W-:Y:S01]  /*8720*/  FMUL.FTZ R36, R64, R81 ;  /* 0x0000005140247220 */ /* 0x000fe20000410000 */
[----:B------:R-:W-:Y:S01]  /*8730*/  F2FP.F16.F32.PACK_AB R11, R32, R11 ;  /* 0x0000000b200b723e */ /* 0x000fe200000000ff */
[----:B------:R-:W-:Y:S01]  /*8740*/  FMUL.FTZ R9, R64, R9 ;  /* 0x0000000940097220 */ /* 0x000fe20000410000 */
[----:B------:R-:W-:Y:S01]  /*8750*/  F2FP.F16.F32.PACK_AB R19, R38, R19 ;  /* 0x000000132613723e */ /* 0x000fe200000000ff */
[----:B------:R-:W-:Y:S01]  /*8760*/  FMUL.FTZ R42, R64, R123 ;  /* 0x0000007b402a7220 */ /* 0x000fe20000410000 */
[-C--:B------:R-:W-:Y:S01]  /*8770*/  FFMA.FTZ R69, R69, -R89.reuse, R84 ;  /* 0x8000005945457223 */ /* 0x080fe20000010054 */
[-C--:B------:R-:W-:Y:S01]  /*8780*/  FFMA.FTZ R67, R67, -R89.reuse, R98 ;  /* 0x8000005943437223 */ /* 0x080fe20000010062 */
[----:B------:R-:W-:Y:S01]  /*8790*/  FFMA.FTZ R97, R83, -R89, R97 ;  /* 0x8000005953617223 */ /* 0x000fe20000010061 */
[----:B------:R-:W-:Y:S01]  /*87a0*/  FFMA.FTZ R103, R65, R103, -R88 ;  /* 0x0000006741677223 */ /* 0x000fe20000010858 */
        /* <DEDUP_REMOVED lines=9> */
[----:B------:R-:W-:Y:S01]  /*8840*/  FFMA.FTZ R65, R65, R92, -R88 ;  /* 0x0000005c41417223 */ /* 0x000fe20000010858 */
[----:B------:R-:W-:Y:S01]  /*8850*/  FFMA.FTZ R101, R101, -R89, R62 ;  /* 0x8000005965657223 */ /* 0x000fe2000001003e */
[----:B------:R-:W-:Y:S01]  /*8860*/  F2FP.F16.F32.PACK_AB R40, R40, R69 ;  /* 0x000000452828723e */ /* 0x000fe200000000ff */
[----:B------:R-:W-:Y:S01]  /*8870*/  FMUL.FTZ R71, R64, R71 ;  /* 0x0000004740477220 */ /* 0x000fe20000410000 */
[----:B------:R-:W-:Y:S01]  /*8880*/  F2FP.F16.F32.PACK_AB R58, R58, R67 ;  /* 0x000000433a3a723e */ /* 0x000fe200000000ff */
[C---:B------:R-:W-:Y:S01]  /*8890*/  FMUL.FTZ R66, R64.reuse, R103 ;  /* 0x0000006740427220 */ /* 0x040fe20000410000 */
[C---:B------:R-:W-:Y:S01]  /*88a0*/  FMUL.FTZ R83, R64.reuse, R83 ;  /* 0x0000005340537220 */ /* 0x040fe20000410000 */
[----:B------:R-:W-:Y:S01]  /*88b0*/  FMUL.FTZ R62, R64, R85 ;  /* 0x00000055403e7220 */ /* 0x000fe20000410000 */
[-C--:B------:R-:W-:Y:S01]  /*88c0*/  FFMA.FTZ R65, R102, -R89.reuse, R65 ;  /* 0x8000005966417223 */ /* 0x080fe20000010041 */
[----:B------:R-:W-:Y:S01]  /*88d0*/  FFMA.FTZ R63, R100, -R89, R63 ;  /* 0x80000059643f7223 */ /* 0x000fe2000001003f */
        /* <DEDUP_REMOVED lines=12> */
[----:B---3--:R-:W-:Y:S02]  /*89a0*/  IADD3.X R5, R31, UR25, RZ, P1, !PT ;  /* 0x000000191f057c10 */ /* 0x008fe40008ffe4ff */
[----:B------:R-:W-:-:S03]  /*89b0*/  IADD3 R6, P1, R161, UR24, RZ ;  /* 0x00000018a1067c10 */ /* 0x000fc6000ff3e0ff */
[----:B------:R-:W-:Y:S04]  /*89c0*/  STG.E.U16 desc[UR18][R4.64], R16 ;  /* 0x0000001004007986 */ /* 0x000fe8000c101512 */
[----:B------:R0:W-:Y:S04]  /*89d0*/  STG.E.U16 desc[UR18][R4.64+0x2], R8 ;  /* 0x0000020804007986 */ /* 0x0001e8000c101512 */
[----:B------:R-:W-:Y:S04]  /*89e0*/  STG.E.U16 desc[UR18][R4.64+0x4], R22 ;  /* 0x0000041604007986 */ /* 0x000fe8000c101512 */
[----:B------:R1:W-:Y:S01]  /*89f0*/  STG.E.U16 desc[UR18][R4.64+0x6], R0 ;  /* 0x0000060004007986 */ /* 0x0003e2000c101512 */
[----:B0-----:R-:W-:-:S02]  /*8a00*/  PRMT R8, R17, 0x7632, R8 ;  /* 0x0000763211087816 */ /* 0x001fc40000000008 */
[----:B----4-:R-:W-:Y:S02]  /*8a10*/  IADD3.X R7, R10, UR25, RZ, P1, !PT ;  /* 0x000000190a077c10 */ /* 0x010fe40008ffe4ff */
[----:B------:R-:W-:Y:S02]  /*8a20*/  IADD3 R2, P1, R159, UR24, RZ ;  /* 0x000000189f027c10 */ /* 0x000fe4000ff3e0ff */
[----:B-1----:R-:W-:Y:S01]  /*8a30*/  PRMT R5, R21, 0x7632, R5 ;  /* 0x0000763215057816 */ /* 0x002fe20000000005 */
[----:B------:R0:W-:Y:S01]  /*8a40*/  STG.E.U16 desc[UR18][R6.64+0x2], R3 ;  /* 0x0000020306007986 */ /* 0x0001e2000c101512 */
[----:B------:R-:W-:-:S03]  /*8a50*/  PRMT R0, R15, 0x7632, R0 ;  /* 0x000076320f007816 */ /* 0x000fc60000000000 */
[----:B------:R-:W-:Y:S04]  /*8a60*/  STG.E.U16 desc[UR18][R6.64], R20 ;  /* 0x0000001406007986 */ /* 0x000fe8000c101512 */
[----:B------:R-:W-:Y:S01]  /*8a70*/  STG.E.U16 desc[UR18][R6.64+0x4], R21 ;  /* 0x0000041506007986 */ /* 0x000fe2000c101512 */
[----:B0-----:R-:W-:Y:S02]  /*8a80*/  IADD3.X R3, R160, UR25, RZ, P1, !PT ;  /* 0x00000019a0037c10 */ /* 0x001fe40008ffe4ff */
[----:B------:R-:W-:Y:S01]  /*8a90*/  IADD3 R4, P1, R157, UR24, RZ ;  /* 0x000000189d047c10 */ /* 0x000fe2000ff3e0ff */
[----:B------:R0:W-:Y:S04]  /*8aa0*/  STG.E.U16 desc[UR18][R6.64+0x6], R5 ;  /* 0x0000060506007986 */ /* 0x0001e8000c101512 */
[----:B------:R-:W-:Y:S04]  /*8ab0*/  STG.E.U16 desc[UR18][R2.64], R17 ;  /* 0x0000001102007986 */ /* 0x000fe8000c101512 */
[----:B------:R1:W-:Y:S01]  /*8ac0*/  STG.E.U16 desc[UR18][R2.64+0x2], R8 ;  /* 0x0000020802007986 */ /* 0x0003e2000c101512 */
[----:B0-----:R-:W-:-:S02]  /*8ad0*/  IADD3.X R5, R158, UR25, RZ, P1, !PT ;  /* 0x000000199e057c10 */ /* 0x001fc40008ffe4ff */
[----:B------:R-:W-:Y:S02]  /*8ae0*/  PRMT R7, R13, 0x7632, R7 ;  /* 0x000076320d077816 */ /* 0x000fe40000000007 */
[----:B------:R-:W-:Y:S01]  /*8af0*/  IADD3 R6, P1, R155, UR24, RZ ;  /* 0x000000189b067c10 */ /* 0x000fe2000ff3e0ff */
[----:B------:R-:W-:Y:S04]  /*8b00*/  STG.E.U16 desc[UR18][R2.64+0x4], R15 ;  /* 0x0000040f02007986 */ /* 0x000fe8000c101512 */
[----:B------:R0:W-:Y:S01]  /*8b10*/  STG.E.U16 desc[UR18][R2.64+0x6], R0 ;  /* 0x0000060002007986 */ /* 0x0001e2000c101512 */
[----:B-1----:R-:W-:-:S03]  /*8b20*/  PRMT R8, R11, 0x7632, R8 ;  /* 0x000076320b087816 */ /* 0x002fc60000000008 */
[----:B------:R1:W-:Y:S01]  /*8b30*/  STG.E.U16 desc[UR18][R4.64+0x2], R7 ;  /* 0x0000020704007986 */ /* 0x0003e2000c101512 */
[----:B0-----:R-:W-:Y:S02]  /*8b40*/  PRMT R3, R25, 0x7632, R3 ;  /* 0x0000763219037816 */ /* 0x001fe40000000003 */
[----:B------:R-:W-:Y:S02]  /*8b50*/  PRMT R0, R19, 0x7632, R0 ;  /* 0x0000763213007816 */ /* 0x000fe40000000000 */
[----:B-1----:R-:W-:Y:S02]  /*8b60*/  IADD3.X R7, R156, UR25, RZ, P1, !PT ;  /* 0x000000199c077c10 */ /* 0x002fe40008ffe4ff */
[----:B------:R-:W-:Y:S01]  /*8b70*/  IADD3 R2, P1, R153, UR24, RZ ;  /* 0x0000001899027c10 */ /* 0x000fe2000ff3e0ff */
[----:B------:R-:W-:Y:S04]  /*8b80*/  STG.E.U16 desc[UR18][R4.64], R13 ;  /* 0x0000000d04007986 */ /* 0x000fe8000c101512 */
[----:B------:R-:W-:Y:S04]  /*8b90*/  STG.E.U16 desc[UR18][R4.64+0x4], R25 ;  /* 0x0000041904007986 */ /* 0x000fe8000c101512 */
[----:B------:R0:W-:Y:S04]  /*8ba0*/  STG.E.U16 desc[UR18][R4.64+0x6], R3 ;  /* 0x0000060304007986 */ /* 0x0001e8000c101512 */
[----:B------:R-:W-:Y:S04]  /*8bb0*/  STG.E.U16 desc[UR18][R6.64], R11 ;  /* 0x0000000b06007986 */ /* 0x000fe8000c101512 */
[----:B------:R-:W-:Y:S04]  /*8bc0*/  STG.E.U16 desc[UR18][R6.64+0x2], R8 ;  /* 0x0000020806007986 */ /* 0x000fe8000c101512 */
[----:B------:R-:W-:Y:S01]  /*8bd0*/  STG.E.U16 desc[UR18][R6.64+0x4], R19 ;  /* 0x0000041306007986 */ /* 0x000fe2000c101512 */
[----:B0-----:R-:W-:-:S02]  /*8be0*/  IADD3.X R3, R154, UR25, RZ, P1, !PT ;  /* 0x000000199a037c10 */ /* 0x001fc40008ffe4ff */
[----:B------:R-:W-:Y:S01]  /*8bf0*/  PRMT R5, R9, 0x7632, R5 ;  /* 0x0000763209057816 */ /* 0x000fe20000000005 */
[----:B------:R0:W-:Y:S01]  /*8c00*/  STG.E.U16 desc[UR18][R6.64+0x6], R0 ;  /* 0x0000060006007986 */ /* 0x0001e2000c101512 */
[----:B------:R-:W-:-:S03]  /*8c10*/  IADD3 R4, P1, R151, UR24, RZ ;  /* 0x0000001897047c10 */ /* 0x000fc6000ff3e0ff */
[----:B------:R-:W-:Y:S01]  /*8c20*/  STG.E.U16 desc[UR18][R2.64], R9 ;  /* 0x0000000902007986 */ /* 0x000fe2000c101512 */
[----:B0-----:R-:W-:-:S03]  /*8c30*/  PRMT R7, R27, 0x7632, R7 ;  /* 0x000076321b077816 */ /* 0x001fc60000000007 */
[----:B------:R0:W-:Y:S01]  /*8c40*/  STG.E.U16 desc[UR18][R2.64+0x2], R5 ;  /* 0x0000020502007986 */ /* 0x0001e2000c101512 */
[----:B------:R-:W-:-:S03]  /*8c50*/  PRMT R0, R40, 0x7632, R0 ;  /* 0x0000763228007816 */ /* 0x000fc60000000000 */
[----:B------:R-:W-:Y:S04]  /*8c60*/  STG.E.U16 desc[UR18][R2.64+0x4], R27 ;  /* 0x0000041b02007986 */ /* 0x000fe8000c101512 */
[----:B------:R1:W-:Y:S01]  /*8c70*/  STG.E.U16 desc[UR18][R2.64+0x6], R7 ;  /* 0x0000060702007986 */ /* 0x0003e2000c101512 */
[----:B0-----:R-:W-:Y:S02]  /*8c80*/  IADD3.X R5, R152, UR25, RZ, P1, !PT ;  /* 0x0000001998057c10 */ /* 0x001fe40008ffe4ff */
[----:B------:R-:W-:Y:S02]  /*8c90*/  IADD3 R6, P1, R149, UR24, RZ ;  /* 0x0000001895067c10 */ /* 0x000fe4000ff3e0ff */
[----:B-1----:R-:W-:Y:S01]  /*8ca0*/  PRMT R3, R58, 0x7632, R3 ;  /* 0x000076323a037816 */ /* 0x002fe20000000003 */
[----:B------:R-:W-:Y:S01]  /*8cb0*/  STG.E.U16 desc[UR18][R4.64], R40 ;  /* 0x0000002804007986 */ /* 0x000fe2000c101512 */
[----:B------:R-:W-:-:S03]  /*8cc0*/  IADD3.X R7, R150, UR25, RZ, P1, !PT ;  /* 0x0000001996077c10 */ /* 0x000fc60008ffe4ff */
[----:B------:R0:W-:Y:S01]  /*8cd0*/  STG.E.U16 desc[UR18][R4.64+0x2], R0 ;  /* 0x0000020004007986 */ /* 0x0001e2000c101512 */
[----:B------:R-:W-:-:S03]  /*8ce0*/  IADD3 R2, P1, R147, UR24, RZ ;  /* 0x0000001893027c10 */ /* 0x000fc6000ff3e0ff */
[----:B------:R-:W-:Y:S04]  /*8cf0*/  STG.E.U16 desc[UR18][R4.64+0x4], R58 ;  /* 0x0000043a04007986 */ /* 0x000fe8000c101512 */
        /* <DEDUP_REMOVED lines=15> */
.L_x_2089:
        /* <DEDUP_REMOVED lines=16> */
[----:B01----:R-:W-:Y:S02]  /*8ef0*/  LOP3.LUT R3, RZ, R20, RZ, 0x33, !PT ;  /* 0x00000014ff037212 */ /* 0x003fe400078e33ff */
[----:B------:R-:W-:Y:S02]  /*8f00*/  LOP3.LUT R0, RZ, R21, RZ, 0x33, !PT ;  /* 0x00000015ff007212 */ /* 0x000fe400078e33ff */
        /* <DEDUP_REMOVED lines=63> */
.L_x_2116:
        /* <DEDUP_REMOVED lines=42> */
.L_x_2103:
[----:B------:R-:W-:Y:S05]  /*95a0*/  BSYNC B1 ;  /* 0x0000000000017941 */ /* 0x000fea0003800000 */
.L_x_2102:
        /* <DEDUP_REMOVED lines=18> */
.L_x_2106:
        /* <DEDUP_REMOVED lines=55> */
.L_x_2105:
[----:B------:R-:W-:Y:S05]  /*9a40*/  BSYNC B1 ;  /* 0x0000000000017941 */ /* 0x000fea0003800000 */
.L_x_2104:
        /* <DEDUP_REMOVED lines=35> */
.L_x_2108:
[----:B------:R-:W-:Y:S05]  /*9c80*/  BSYNC B1 ;  /* 0x0000000000017941 */ /* 0x000fea0003800000 */
.L_x_2107:
        /* <DEDUP_REMOVED lines=15> */
.L_x_2101:
[----:B------:R-:W-:Y:S05]  /*9d80*/  BSYNC B0 ;  /* 0x0000000000007941 */ /* 0x000fea0003800000 */
.L_x_2100:
        /* <DEDUP_REMOVED lines=39> */
.L_x_2125:
        /* <DEDUP_REMOVED lines=43> */
.L_x_2135:
        /* <DEDUP_REMOVED lines=38> */
.L_x_2145:
[----:B0-----:R-:W-:Y:S01]  /*a510*/  FADD.FTZ R30, R25, R30 ;  /* 0x0000001e191e7221 */ /* 0x001fe20000010000 */
[----:B------:R-:W-:-:S04]  /*a520*/  @!P2 F2FP.F16.F32.PACK_AB R25, RZ, R35 ;  /* 0x00000023ff19a23e */ /* 0x000fc800000000ff */
[----:B------:R-:W-:Y:S02]  /*a530*/  PRMT R31, R25, 0x7610, R31 ;  /* 0x00007610191f7816 */ /* 0x000fe4000000001f */
[----:B------:R-:W-:Y:S02]  /*a540*/  @!P2 F2FP.F16.F32.PACK_AB R30, RZ, R30 ;  /* 0x0000001eff1ea23e */ /* 0x000fe400000000ff */
[----:B------:R-:W-:Y:S01]  /*a550*/  MOV R25, R18 ;  /* 0x0000001200197202 */ /* 0x000fe20000000f00 */
[----:B------:R3:W-:Y:S04]  /*a560*/  @!P2 STG.E.U16 desc[UR18][R26.64+0x50], R31 ;  /* 0x0000501f1a00a986 */ /* 0x0007e8000c101512 */
[----:B------:R3:W-:Y:S02]  /*a570*/  @!P2 STG.E.U16 desc[UR18][R28.64+0x50], R30 ;  /* 0x0000501e1c00a986 */ /* 0x0007e4000c101512 */
.L_x_2111:
[----:B------:R-:W-:Y:S05]  /*a580*/  BSYNC B0 ;  /* 0x0000000000007941 */ /* 0x000fea0003800000 */
.L_x_2110:
        /* <DEDUP_REMOVED lines=145> */
.L_x_2179:
[----:B-12---:R-:W-:Y:S01]  /*aea0*/  FADD.FTZ R30, R46, R25 ;  /* 0x000000192e1e7221 */ /* 0x006fe20000010000 */
[----:B------:R-:W-:-:S04]  /*aeb0*/  @!P0 F2FP.F16.F32.PACK_AB R25, RZ, R34 ;  /* 0x00000022ff19823e */ /* 0x000fc800000000ff */
[----:B------:R-:W-:Y:S01]  /*aec0*/  @!P0 F2FP.F16.F32.PACK_AB R30, RZ, R30 ;  /* 0x0000001eff1e823e */ /* 0x000fe200000000ff */
[----:B------:R4:W-:Y:S04]  /*aed0*/  @!P0 STG.E.U16 desc[UR18][R26.64+0x78], R25 ;  /* 0x000078191a008986 */ /* 0x0009e8000c101512 */
[----:B------:R4:W-:Y:S02]  /*aee0*/  @!P0 STG.E.U16 desc[UR18][R28.64+0x78], R30 ;  /* 0x0000781e1c008986 */ /* 0x0009e4000c101512 */
.L_x_2109:
[----:B------:R-:W-:Y:S05]  /*aef0*/  WARPSYNC.ALL ;  /* 0x0000000000007948 */ /* 0x000fea0003800000 */
[----:B------:R-:W-:Y:S01]  /*af00*/  IADD3 R22, R22, 0x400, RZ ;  /* 0x0000040016167810 */ /* 0x000fe20007ffe0ff */
[----:B------:R-:W-:Y:S03]  /*af10*/  BAR.SYNC.DEFER_BLOCKING 0x0 ;  /* 0x0000000000007b1d */ /* 0x000fe60000010000 */
[----:B------:R-:W-:-:S13]  /*af20*/  ISETP.GE.AND P0, PT, R22, UR17, PT ;  /* 0x0000001116007c0c */ /* 0x000fda000bf06270 */
[----:B------:R-:W-:Y:S05]  /*af30*/  @!P0 BRA `(.L_x_2116) ;  /* 0xffffffe000f08947 */ /* 0x000fea000383ffff */
[----:B------:R-:W-:Y:S05]  /*af40*/  EXIT ;  /* 0x000000000000794d */ /* 0x000fea0003800000 */
.L_x_2112:
[----:B-1----:R-:W-:Y:S02]  /*af50*/  MOV R52, R25 ;  /* 0x0000001900347202 */ /* 0x002fe40000000f00 */
[----:B------:R-:W-:Y:S02]  /*af60*/  MOV R53, 0x8 ;  /* 0x0000000800357802 */ /* 0x000fe40000000f00 */
[----:B------:R-:W-:Y:S02]  /*af70*/  MOV R54, 0x101f ;  /* 0x0000101f00367802 */ /* 0x000fe40000000f00 */
[----:B------:R-:W-:-:S07]  /*af80*/  MOV R51, 0xffff ;  /* 0x0000ffff00337802 */ /* 0x000fce0000000f00 */
[----:B0-2---:R-:W-:Y:S05]  /*af90*/  WARPSYNC.COLLECTIVE R51, `(.L_x_2117) ;  /* 0x0000000033087348 */ /* 0x005fea0003c00000 */
[----:B------:R1:W3:Y:S02]  /*afa0*/  SHFL.BFLY P3, R49, R52, R53, R54 ;  /* 0x0c00003534317389 */ /* 0x0002e40000060036 */
[----:B0123--:R-:W-:Y:S01]  /*afb0*/  ENDCOLLECTIVE ;  /* 0x000000000000791b */ /* 0x00ffe20003800000 */
.L_x_2117:
[----:B------:R-:W-:Y:S02]  /*afc0*/  MOV R52, R26 ;  /* 0x0000001a00347202 */ /* 0x000fe40000000f00 */
[----:B------:R-:W-:-:S07]  /*afd0*/  MOV R28, R49 ;  /* 0x00000031001c7202 */ /* 0x000fce0000000f00 */
[----:B------:R-:W-:Y:S05]  /*afe0*/  WARPSYNC.COLLECTIVE R51, `(.L_x_2118) ;  /* 0x0000000033087348 */ /* 0x000fea0003c00000 */
[----:B------:R0:W1:Y:S02]  /*aff0*/  SHFL.BFLY P3, R49, R52, R53, R54 ;  /* 0x0c00003534317389 */ /* 0x0000640000060036 */
[----:B01----:R-:W-:Y:S01]  /*b000*/  ENDCOLLECTIVE ;  /* 0x000000000000791b */ /* 0x003fe20003800000 */
.L_x_2118:
[----:B------:R-:W-:-:S05]  /*b010*/  FADD.FTZ R28, R28, R25 ;  /* 0x000000191c1c7221 */ /* 0x000fca0000010000 */
[----:B------:R-:W-:Y:S02]  /*b020*/  MOV R52, R28 ;  /* 0x0000001c00347202 */ /* 0x000fe40000000f00 */
[----:B------:R-:W-:Y:S02]  /*b030*/  MOV R53, 0x4 ;  /* 0x0000000400357802 */ /* 0x000fe40000000f00 */
[----:B------:R-:W-:-:S07]  /*b040*/  MOV R27, R49 ;  /* 0x00000031001b7202 */ /* 0x000fce0000000f00 */
[----:B------:R-:W-:Y:S05]  /*b050*/  WARPSYNC.COLLECTIVE R51, `(.L_x_2119) ;  /* 0x0000000033087348 */ /* 0x000fea0003c00000 */
[----:B------:R0:W1:Y:S02]  /*b060*/  SHFL.BFLY P3, R49, R52, R53, R54 ;  /* 0x0c00003534317389 */ /* 0x0000640000060036 */
[----:B01----:R-:W-:Y:S01]  /*b070*/  ENDCOLLECTIVE ;  /* 0x000000000000791b */ /* 0x003fe20003800000 */
.L_x_2119:
[----:B------:R-:W-:-:S05]  /*b080*/  FADD.FTZ R27, R27, R26 ;  /* 0x0000001a1b1b7221 */ /* 0x000fca0000010000 */
[----:B------:R-:W-:Y:S02]  /*b090*/  MOV R52, R27 ;  /* 0x0000001b00347202 */ /* 0x000fe40000000f00 */
[----:B------:R-:W-:-:S07]  /*b0a0*/  MOV R29, R49 ;  /* 0x00000031001d7202 */ /* 0x000fce0000000f00 */
[----:B------:R-:W-:Y:S05]  /*b0b0*/  WARPSYNC.COLLECTIVE R51, `(.L_x_2120) ;  /* 0x0000000033087348 */ /* 0x000fea0003c00000 */
[----:B------:R0:W1:Y:S02]  /*b0c0*/  SHFL.BFLY P3, R49, R52, R53, R54 ;  /* 0x0c00003534317389 */ /* 0x0000640000060036 */
[----:B01----:R-:W-:Y:S01]  /*b0d0*/  ENDCOLLECTIVE ;  /* 0x000000000000791b */ /* 0x003fe20003800000 */
.L_x_2120:
[----:B------:R-:W-:-:S05]  /*b0e0*/  FADD.FTZ R29, R28, R29 ;  /* 0x0000001d1c1d7221 */ /* 0x000fca0000010000 */
[----:B------:R-:W-:Y:S02]  /*b0f0*/  MOV R52, R29 ;  /* 0x0000001d00347202 */ /* 0x000fe40000000f00 */
[----:B------:R-:W-:Y:S02]  /*b100*/  MOV R53, 0x2 ;  /* 0x0000000200357802 */ /* 0x000fe40000000f00 */
[----:B------:R-:W-:-:S07]  /*b110*/  MOV R30, R49 ;  /* 0x00000031001e7202 */ /* 0x000fce0000000f00 */
[----:B------:R-:W-:Y:S05]  /*b120*/  WARPSYNC.COLLECTIVE R51, `(.L_x_2121) ;  /* 0x0000000033087348 */ /* 0x000fea0003c00000 */
[----:B------:R0:W1:Y:S02]  /*b130*/  SHFL.BFLY P3, R49, R52, R53, R54 ;  /* 0x0c00003534317389 */ /* 0x0000640000060036 */
[----:B01----:R-:W-:Y:S01]  /*b140*/  ENDCOLLECTIVE ;  /* 0x000000000000791b */ /* 0x003fe20003800000 */
.L_x_2121:
[----:B------:R-:W-:-:S05]  /*b150*/  FADD.FTZ R30, R27, R30 ;  /* 0x0000001e1b1e7221 */ /* 0x000fca0000010000 */
[----:B------:R-:W-:Y:S02]  /*b160*/  MOV R52, R30 ;  /* 0x0000001e00347202 */ /* 0x000fe40000000f00 */
[----:B------:R-:W-:-:S07]  /*b170*/  MOV R32, R49 ;  /* 0x0000003100207202 */ /* 0x000fce0000000f00 */
[----:B------:R-:W-:Y:S05]  /*b180*/  WARPSYNC.COLLECTIVE R51, `(.L_x_2122) ;  /* 0x0000000033087348 */ /* 0x000fea0003c00000 */
[----:B------:R0:W1:Y:S02]  /*b190*/  SHFL.BFLY P3, R49, R52, R53, R54 ;  /* 0x0c00003534317389 */ /* 0x0000640000060036 */
[----:B01----:R-:W-:Y:S01]  /*b1a0*/  ENDCOLLECTIVE ;  /* 0x000000000000791b */ /* 0x003fe20003800000 */
.L_x_2122:
[----:B------:R-:W-:-:S05]  /*b1b0*/  FADD.FTZ R32, R29, R32 ;  /* 0x000000201d207221 */ /* 0x000fca0000010000 */
[----:B------:R-:W-:Y:S02]  /*b1c0*/  MOV R52, R32 ;  /* 0x0000002000347202 */ /* 0x000fe40000000f00 */
[----:B------:R-:W-:Y:S02]  /*b1d0*/  MOV R53, 0x1 ;  /* 0x0000000100357802 */ /* 0x000fe40000000f00 */
[----:B------:R-:W-:-:S07]  /*b1e0*/  MOV R25, R49 ;  /* 0x0000003100197202 */ /* 0x000fce0000000f00 */
[----:B------:R-:W-:Y:S05]  /*b1f0*/  WARPSYNC.COLLECTIVE R51, `(.L_x_2123) ;  /* 0x0000000033087348 */ /* 0x000fea0003c00000 */
[----:B------:R0:W1:Y:S02]  /*b200*/  SHFL.BFLY P3, R49, R52, R53, R54 ;  /* 0x0c00003534317389 */ /* 0x0000640000060036 */
[----:B01----:R-:W-:Y:S01]  /*b210*/  ENDCOLLECTIVE ;  /* 0x000000000000791b */ /* 0x003fe20003800000 */
.L_x_2123:
[----:B------:R-:W-:-:S05]  /*b220*/  FADD.FTZ R25, R30, R25 ;  /* 0x000000191e197221 */ /* 0x000fca0000010000 */
[----:B------:R-:W-:Y:S02]  /*b230*/  MOV R52, R25 ;  /* 0x0000001900347202 */ /* 0x000fe40000000f00 */
[----:B------:R-:W-:-:S07]  /*b240*/  MOV R31, R49 ;  /* 0x00000031001f7202 */ /* 0x000fce0000000f00 */
[----:B------:R-:W-:Y:S05]  /*b250*/  WARPSYNC.COLLECTIVE R51, `(.L_x_2124) ;  /* 0x0000000033087348 */ /* 0x000fea0003c00000 */
[----:B------:R0:W1:Y:S02]  /*b260*/  SHFL.BFLY P3, R49, R52, R53, R54 ;  /* 0x0c00003534317389 */ /* 0x0000640000060036 */
[----:B01----:R-:W-:Y:S01]  /*b270*/  ENDCOLLECTIVE ;  /* 0x000000000000791b */ /* 0x003fe20003800000 */
.L_x_2124:
[----:B------:R-:W-:Y:S01]  /*b280*/  FADD.FTZ R31, R32, R31 ;  /* 0x0000001f201f7221 */ /* 0x000fe20000010000 */
[----:B------:R-:W-:Y:S01]  /*b290*/  MOV R34, R49 ;  /* 0x0000003100227202 */ /* 0x000fe20000000f00 */
[----:B------:R-:W-:Y:S06]  /*b2a0*/  BRA `(.L_x_2125) ;  /* 0xffffffec00547947 */ /* 0x000fec000383ffff */
.L_x_2113:
        /* <DEDUP_REMOVED lines=8> */
.L_x_2127:
[----:B------:R-:W-:Y:S05]  /*b330*/  BSYNC B1 ;  /* 0x0000000000017941 */ /* 0x000fea0003800000 */
.L_x_2126:
        /* <DEDUP_REMOVED lines=8> */
.L_x_2128:
[----:B------:R-:W-:Y:S01]  /*b3c0*/  FADD.FTZ R32, R32, R25 ;  /* 0x0000001920207221 */ /* 0x000fe20000010000 */
[----:B------:R-:W-:-:S04]  /*b3d0*/  HFMA2.MMA R53, -RZ, RZ, 0, 2.384185791015625e-07 ;  /* 0x00000004ff357435 */ /* 0x000fc800000001ff */
[----:B------:R-:W-:Y:S02]  /*b3e0*/  MOV R52, R32 ;  /* 0x0000002000347202 */ /* 0x000fe40000000f00 */
[----:B------:R-:W-:-:S07]  /*b3f0*/  MOV R31, R49 ;  /* 0x00000031001f7202 */ /* 0x000fce0000000f00 */
[----:B------:R-:W-:Y:S05]  /*b400*/  WARPSYNC.COLLECTIVE R51, `(.L_x_2129) ;  /* 0x0000000033087348 */ /* 0x000fea0003c00000 */
[----:B------:R0:W1:Y:S02]  /*b410*/  SHFL.BFLY P3, R49, R52, R53, R54 ;  /* 0x0c00003534317389 */ /* 0x0000640000060036 */
[----:B01----:R-:W-:Y:S01]  /*b420*/  ENDCOLLECTIVE ;  /* 0x000000000000791b */ /* 0x003fe20003800000 */
.L_x_2129:
[----:B------:R-:W-:-:S05]  /*b430*/  FADD.FTZ R31, R31, R30 ;  /* 0x0000001e1f1f7221 */ /* 0x000fca0000010000 */
[----:B------:R-:W-:Y:S02]  /*b440*/  MOV R52, R31 ;  /* 0x0000001f00347202 */ /* 0x000fe40000000f00 */
[----:B------:R-:W-:-:S07]  /*b450*/  MOV R33, R49 ;  /* 0x0000003100217202 */ /* 0x000fce0000000f00 */
[----:B------:R-:W-:Y:S05]  /*b460*/  WARPSYNC.COLLECTIVE R51, `(.L_x_2130) ;  /* 0x0000000033087348 */ /* 0x000fea0003c00000 */
[----:B------:R0:W1:Y:S02]  /*b470*/  SHFL.BFLY P3, R49, R52, R53, R54 ;  /* 0x0c00003534317389 */ /* 0x0000640000060036 */
[----:B01----:R-:W-:Y:S01]  /*b480*/  ENDCOLLECTIVE ;  /* 0x000000000000791b */ /* 0x003fe20003800000 */
.L_x_2130:
[----:B------:R-:W-:Y:S01]  /*b490*/  FADD.FTZ R33, R32, R33 ;  /* 0x0000002120217221 */ /* 0x000fe20000010000 */
[----:B------:R-:W-:-:S04]  /*b4a0*/  HFMA2.MMA R53, -RZ, RZ, 0, 1.1920928955078125e-07 ;  /* 0x00000002ff357435 */ /* 0x000fc800000001ff */
[----:B------:R-:W-:Y:S02]  /*b4b0*/  MOV R52, R33 ;  /* 0x0000002100347202 */ /* 0x000fe40000000f00 */
[----:B------:R-:W-:-:S07]  /*b4c0*/  MOV R34, R49 ;  /* 0x0000003100227202 */ /* 0x000fce0000000f00 */
[----:B------:R-:W-:Y:S05]  /*b4d0*/  WARPSYNC.COLLECTIVE R51, `(.L_x_2131) ;  /* 0x0000000033087348 */ /* 0x000fea0003c00000 */
[----:B------:R0:W1:Y:S02]  /*b4e0*/  SHFL.BFLY P3, R49, R52, R53, R54 ;  /* 0x0c00003534317389 */ /* 0x0000640000060036 */
[----:B01----:R-:W-:Y:S01]  /*b4f0*/  ENDCOLLECTIVE ;  /* 0x000000000000791b */ /* 0x003fe20003800000 */
.L_x_2131:
[----:B------:R-:W-:-:S05]  /*b500*/  FADD.FTZ R34, R31, R34 ;  /* 0x000000221f227221 */ /* 0x000fca0000010000 */
[----:B------:R-:W-:Y:S02]  /*b510*/  MOV R52, R34 ;  /* 0x0000002200347202 */ /* 0x000fe40000000f00 */
[----:B------:R-:W-:-:S07]  /*b520*/  MOV R36, R49 ;  /* 0x0000003100247202 */ /* 0x000fce0000000f00 */
[----:B------:R-:W-:Y:S05]  /*b530*/  WARPSYNC.COLLECTIVE R51, `(.L_x_2132) ;  /* 0x0000000033087348 */ /* 0x000fea0003c00000 */
[----:B------:R0:W1:Y:S02]  /*b540*/  SHFL.BFLY P3, R49, R52, R53, R54 ;  /* 0x0c00003534317389 */ /* 0x0000640000060036 */
[----:B01----:R-:W-:Y:S01]  /*b550*/  ENDCOLLECTIVE ;  /* 0x000000000000791b */ /* 0x003fe20003800000 */
.L_x_2132:
[----:B------:R-:W-:Y:S01]  /*b560*/  FADD.FTZ R36, R33, R36 ;  /* 0x0000002421247221 */ /* 0x000fe20000010000 */
[----:B------:R-:W-:-:S04]  /*b570*/  HFMA2.MMA R53, -RZ, RZ, 0, 5.9604644775390625e-08 ;  /* 0x00000001ff357435 */ /* 0x000fc800000001ff */
[----:B------:R-:W-:Y:S02]  /*b580*/  MOV R52, R36 ;  /* 0x0000002400347202 */ /* 0x000fe40000000f00 */
[----:B------:R-:W-:-:S07]  /*b590*/  MOV R25, R49 ;  /* 0x0000003100197202 */ /* 0x000fce0000000f00 */
[----:B------:R-:W-:Y:S05]  /*b5a0*/  WARPSYNC.COLLECTIVE R51, `(.L_x_2133) ;  /* 0x0000000033087348 */ /* 0x000fea0003c00000 */
[----:B------:R0:W1:Y:S02]  /*b5b0*/  SHFL.BFLY P3, R49, R52, R53, R54 ;  /* 0x0c00003534317389 */ /* 0x0000640000060036 */
[----:B01----:R-:W-:Y:S01]  /*b5c0*/  ENDCOLLECTIVE ;  /* 0x000000000000791b */ /* 0x003fe20003800000 */
.L_x_2133:
[----:B------:R-:W-:-:S05]  /*b5d0*/  FADD.FTZ R25, R34, R25 ;  /* 0x0000001922197221 */ /* 0x000fca0000010000 */
[----:B------:R-:W-:Y:S02]  /*b5e0*/  MOV R52, R25 ;  /* 0x0000001900347202 */ /* 0x000fe40000000f00 */
[----:B------:R-:W-:-:S07]  /*b5f0*/  MOV R35, R49 ;  /* 0x0000003100237202 */ /* 0x000fce0000000f00 */
[----:B------:R-:W-:Y:S05]  /*b600*/  WARPSYNC.COLLECTIVE R51, `(.L_x_2134) ;  /* 0x0000000033087348 */ /* 0x000fea0003c00000 */
[----:B------:R0:W1:Y:S02]  /*b610*/  SHFL.BFLY P3, R49, R52, R53, R54 ;  /* 0x0c00003534317389 */ /* 0x0000640000060036 */
[----:B01----:R-:W-:Y:S01]  /*b620*/  ENDCOLLECTIVE ;  /* 0x000000000000791b */ /* 0x003fe20003800000 */
.L_x_2134:
[----:B------:R-:W-:Y:S01]  /*b630*/  FADD.FTZ R35, R36, R35 ;  /* 0x0000002324237221 */ /* 0x000fe20000010000 */
[----:B------:R-:W-:Y:S01]  /*b640*/  MOV R30, R49 ;  /* 0x00000031001e7202 */ /* 0x000fe20000000f00 */
[----:B------:R-:W-:Y:S06]  /*b650*/  BRA `(.L_x_2135) ;  /* 0xffffffec00147947 */ /* 0x000fec000383ffff */
.L_x_2114:
        /* <DEDUP_REMOVED lines=8> */
.L_x_2137:
[----:B------:R-:W-:Y:S05]  /*b6e0*/  BSYNC B1 ;  /* 0x0000000000017941 */ /* 0x000fea0003800000 */
.L_x_2136:
        /* <DEDUP_REMOVED lines=8> */
.L_x_2138:
[----:B------:R-:W-:Y:S01]  /*b770*/  FADD.FTZ R32, R32, R25 ;  /* 0x0000001920207221 */ /* 0x000fe20000010000 */
[----:B------:R-:W-:-:S04]  /*b780*/  HFMA2.MMA R53, -RZ, RZ, 0, 2.384185791015625e-07 ;  /* 0x00000004ff357435 */ /* 0x000fc800000001ff */
[----:B------:R-:W-:Y:S02]  /*b790*/  MOV R52, R32 ;  /* 0x0000002000347202 */ /* 0x000fe40000000f00 */
[----:B------:R-:W-:-:S07]  /*b7a0*/  MOV R31, R49 ;  /* 0x00000031001f7202 */ /* 0x000fce0000000f00 */
[----:B------:R-:W-:Y:S05]  /*b7b0*/  WARPSYNC.COLLECTIVE R51, `(.L_x_2139) ;  /* 0x0000000033087348 */ /* 0x000fea0003c00000 */
[----:B------:R0:W1:Y:S02]  /*b7c0*/  SHFL.BFLY P3, R49, R52, R53, R54 ;  /* 0x0c00003534317389 */ /* 0x0000640000060036 */
[----:B01----:R-:W-:Y:S01]  /*b7d0*/  ENDCOLLECTIVE ;  /* 0x000000000000791b */ /* 0x003fe20003800000 */
.L_x_2139:
[----:B------:R-:W-:-:S05]  /*b7e0*/  FADD.FTZ R31, R31, R30 ;  /* 0x0000001e1f1f7221 */ /* 0x000fca0000010000 */
[----:B------:R-:W-:Y:S02]  /*b7f0*/  MOV R52, R31 ;  /* 0x0000001f00347202 */ /* 0x000fe40000000f00 */
[----:B------:R-:W-:-:S07]  /*b800*/  MOV R33, R49 ;  /* 0x0000003100217202 */ /* 0x000fce0000000f00 */
[----:B------:R-:W-:Y:S05]  /*b810*/  WARPSYNC.COLLECTIVE R51, `(.L_x_2140) ;  /* 0x0000000033087348 */ /* 0x000fea0003c00000 */
[----:B------:R0:W1:Y:S02]  /*b820*/  SHFL.BFLY P3, R49, R52, R53, R54 ;  /* 0x0c00003534317389 */ /* 0x0000640000060036 */
[----:B01----:R-:W-:Y:S01]  /*b830*/  ENDCOLLECTIVE ;  /* 0x000000000000791b */ /* 0x003fe20003800000 */
.L_x_2140:
[----:B------:R-:W-:Y:S01]  /*b840*/  FADD.FTZ R33, R32, R33 ;  /* 0x0000002120217221 */ /* 0x000fe20000010000 */
[----:B------:R-:W-:-:S04]  /*b850*/  HFMA2.MMA R53, -RZ, RZ, 0, 1.1920928955078125e-07 ;  /* 0x00000002ff357435 */ /* 0x000fc800000001ff */
[----:B------:R-:W-:Y:S02]  /*b860*/  MOV R52, R33 ;  /* 0x0000002100347202 */ /* 0x000fe40000000f00 */
[----:B------:R-:W-:-:S07]  /*b870*/  MOV R34, R49 ;  /* 0x0000003100227202 */ /* 0x000fce0000000f00 */
[----:B------:R-:W-:Y:S05]  /*b880*/  WARPSYNC.COLLECTIVE R51, `(.L_x_2141) ;  /* 0x0000000033087348 */ /* 0x000fea0003c00000 */
[----:B------:R0:W1:Y:S02]  /*b890*/  SHFL.BFLY P3, R49, R52, R53, R54 ;  /* 0x0c00003534317389 */ /* 0x0000640000060036 */
[----:B01----:R-:W-:Y:S01]  /*b8a0*/  ENDCOLLECTIVE ;  /* 0x000000000000791b */ /* 0x003fe20003800000 */
.L_x_2141:
[----:B------:R-:W-:-:S05]  /*b8b0*/  FADD.FTZ R34, R31, R34 ;  /* 0x000000221f227221 */ /* 0x000fca0000010000 */
[----:B------:R-:W-:Y:S02]  /*b8c0*/  MOV R52, R34 ;  /* 0x0000002200347202 */ /* 0x000fe40000000f00 */
[----:B------:R-:W-:-:S07]  /*b8d0*/  MOV R36, R49 ;  /* 0x0000003100247202 */ /* 0x000fce0000000f00 */
[----:B------:R-:W-:Y:S05]  /*b8e0*/  WARPSYNC.COLLECTIVE R51, `(.L_x_2142) ;  /* 0x0000000033087348 */ /* 0x000fea0003c00000 */
[----:B------:R0:W1:Y:S02]  /*b8f0*/  SHFL.BFLY P3, R49, R52, R53, R54 ;  /* 0x0c00003534317389 */ /* 0x0000640000060036 */
[----:B01----:R-:W-:Y:S01]  /*b900*/  ENDCOLLECTIVE ;  /* 0x000000000000791b */ /* 0x003fe20003800000 */
.L_x_2142:
[----:B------:R-:W-:Y:S01]  /*b910*/  FADD.FTZ R36, R33, R36 ;  /* 0x0000002421247221 */ /* 0x000fe20000010000 */
[----:B------:R-:W-:-:S04]  /*b920*/  HFMA2.MMA R53, -RZ, RZ, 0, 5.9604644775390625e-08 ;  /* 0x00000001ff357435 */ /* 0x000fc800000001ff */
[----:B------:R-:W-:Y:S02]  /*b930*/  MOV R52, R36 ;  /* 0x0000002400347202 */ /* 0x000fe40000000f00 */
[----:B------:R-:W-:-:S07]  /*b940*/  MOV R25, R49 ;  /* 0x0000003100197202 */ /* 0x000fce0000000f00 */
[----:B------:R-:W-:Y:S05]  /*b950*/  WARPSYNC.COLLECTIVE R51, `(.L_x_2143) ;  /* 0x0000000033087348 */ /* 0x000fea0003c00000 */
[----:B------:R0:W1:Y:S02]  /*b960*/  SHFL.BFLY P3, R49, R52, R53, R54 ;  /* 0x0c00003534317389 */ /* 0x0000640000060036 */
[----:B01----:R-:W-:Y:S01]  /*b970*/  ENDCOLLECTIVE ;  /* 0x000000000000791b */ /* 0x003fe20003800000 */
.L_x_2143:
[----:B------:R-:W-:-:S05]  /*b980*/  FADD.FTZ R25, R34, R25 ;  /* 0x0000001922197221 */ /* 0x000fca0000010000 */
[----:B------:R-:W-:Y:S02]  /*b990*/  MOV R52, R25 ;  /* 0x0000001900347202 */ /* 0x000fe40000000f00 */
[----:B------:R-:W-:-:S07]  /*b9a0*/  MOV R35, R49 ;  /* 0x0000003100237202 */ /* 0x000fce0000000f00 */
[----:B------:R-:W-:Y:S05]  /*b9b0*/  WARPSYNC.COLLECTIVE R51, `(.L_x_2144) ;  /* 0x0000000033087348 */ /* 0x000fea0003c00000 */
[----:B------:R0:W1:Y:S02]  /*b9c0*/  SHFL.BFLY P3, R49, R52, R53, R54 ;  /* 0x0c00003534317389 */ /* 0x0000640000060036 */
[----:B01----:R-:W-:Y:S01]  /*b9d0*/  ENDCOLLECTIVE ;  /* 0x000000000000791b */ /* 0x003fe20003800000 */
.L_x_2144:
[----:B------:R-:W-:Y:S01]  /*b9e0*/  FADD.FTZ R35, R36, R35 ;  /* 0x0000002324237221 */ /* 0x000fe20000010000 */
[----:B------:R-:W-:Y:S01]  /*b9f0*/  MOV R30, R49 ;  /* 0x00000031001e7202 */ /* 0x000fe20000000f00 */
[----:B------:R-:W-:Y:S06]  /*ba00*/  BRA `(.L_x_2145) ;  /* 0xffffffe800c07947 */ /* 0x000fec000383ffff */
.L_x_2115:
        /* <DEDUP_REMOVED lines=8> */
.L_x_2147:
[----:B------:R-:W-:Y:S05]  /*ba90*/  BSYNC B0 ;  /* 0x0000000000007941 */ /* 0x000fea0003800000 */
.L_x_2146:
        /* <DEDUP_REMOVED lines=11> */
.L_x_2148:
        /* <DEDUP_REMOVED lines=19> */
.L_x_2149:
        /* <DEDUP_REMOVED lines=8> */
.L_x_2150:
        /* <DEDUP_REMOVED lines=11> */
.L_x_2151:
[----:B------:R-:W-:-:S05]  /*bdb0*/  FADD.FTZ R27, R28, R27 ;  /* 0x0000001b1c1b7221 */ /* 0x000fca0000010000 */
[----:B------:R-:W-:Y:S02]  /*bdc0*/  MOV R52, R27 ;  /* 0x0000001b00347202 */ /* 0x000fe40000000f00 */
[----:B------:R-:W-:-:S07]  /*bdd0*/  MOV R29, R49 ;  /* 0x00000031001d7202 */ /* 0x000fce0000000f00 */
[----:B------:R-:W-:Y:S05]  /*bde0*/  WARPSYNC.COLLECTIVE R51, `(.L_x_2152) ;  /* 0x0000000033087348 */ /* 0x000fea0003c00000 */
[----:B------:R0:W1:Y:S02]  /*bdf0*/  SHFL.BFLY P3, R49, R52, R53, R54 ;  /* 0x0c00003534317389 */ /* 0x0000640000060036 */
[----:B01----:R-:W-:Y:S01]  /*be00*/  ENDCOLLECTIVE ;  /* 0x000000000000791b */ /* 0x003fe20003800000 */
.L_x_2152:
        /* <DEDUP_REMOVED lines=8> */
.L_x_2153:
        /* <DEDUP_REMOVED lines=13> */
.L_x_2154:
        /* <DEDUP_REMOVED lines=8> */
.L_x_2155:
        /* <DEDUP_REMOVED lines=10> */
.L_x_2156:
        /* <DEDUP_REMOVED lines=12> */
.L_x_2157:
[----:B------:R-:W-:-:S05]  /*c140*/  FADD.FTZ R36, R36, R35 ;  /* 0x0000002324247221 */ /* 0x000fca0000010000 */
[----:B------:R-:W-:Y:S02]  /*c150*/  MOV R52, R36 ;  /* 0x0000002400347202 */ /* 0x000fe40000000f00 */
[----:B------:R-:W-:-:S07]  /*c160*/  MOV R34, R49 ;  /* 0x0000003100227202 */ /* 0x000fce0000000f00 */
[----:B------:R-:W-:Y:S05]  /*c170*/  WARPSYNC.COLLECTIVE R51, `(.L_x_2158) ;  /* 0x0000000033087348 */ /* 0x000fea0003c00000 */
[----:B------:R0:W1:Y:S02]  /*c180*/  SHFL.BFLY P3, R49, R52, R53, R54 ;  /* 0x0c00003534317389 */ /* 0x0000640000060036 */
[----:B01----:R-:W-:Y:S01]  /*c190*/  ENDCOLLECTIVE ;  /* 0x000000000000791b */ /* 0x003fe20003800000 */
.L_x_2158:
[----:B------:R-:W-:Y:S01]  /*c1a0*/  FADD.FTZ R34, R37, R34 ;  /* 0x0000002225227221 */ /* 0x000fe20000010000 */
[----:B------:R-:W-:-:S04]  /*c1b0*/  HFMA2.MMA R53, -RZ, RZ, 0, 1.1920928955078125e-07 ;  /* 0x00000002ff357435 */ /* 0x000fc800000001ff */
[----:B------:R-:W-:Y:S02]  /*c1c0*/  MOV R52, R34 ;  /* 0x0000002200347202 */ /* 0x000fe40000000f00 */
[----:B------:R-:W-:-:S07]  /*c1d0*/  MOV R35, R49 ;  /* 0x0000003100237202 */ /* 0x000fce0000000f00 */
[----:B------:R-:W-:Y:S05]  /*c1e0*/  WARPSYNC.COLLECTIVE R51, `(.L_x_2159) ;  /* 0x0000000033087348 */ /* 0x000fea0003c00000 */
[----:B------:R0:W1:Y:S02]  /*c1f0*/  SHFL.BFLY P3, R49, R52, R53, R54 ;  /* 0x0c00003534317389 */ /* 0x0000640000060036 */
[----:B01----:R-:W-:Y:S01]  /*c200*/  ENDCOLLECTIVE ;  /* 0x000000000000791b */ /* 0x003fe20003800000 */
.L_x_2159:
[----:B------:R-:W-:-:S05]  /*c210*/  FADD.FTZ R35, R36, R35 ;  /* 0x0000002324237221 */ /* 0x000fca0000010000 */
[----:B------:R-:W-:Y:S02]  /*c220*/  MOV R52, R35 ;  /* 0x0000002300347202 */ /* 0x000fe40000000f00 */
[----:B------:R-:W-:-:S07]  /*c230*/  MOV R37, R49 ;  /* 0x0000003100257202 */ /* 0x000fce0000000f00 */
[----:B------:R-:W-:Y:S05]  /*c240*/  WARPSYNC.COLLECTIVE R51, `(.L_x_2160) ;  /* 0x0000000033087348 */ /* 0x000fea0003c00000 */
[----:B------:R0:W1:Y:S02]  /*c250*/  SHFL.BFLY P3, R49, R52, R53, R54 ;  /* 0x0c00003534317389 */ /* 0x0000640000060036 */
[----:B01----:R-:W-:Y:S01]  /*c260*/  ENDCOLLECTIVE ;  /* 0x000000000000791b */ /* 0x003fe20003800000 */
.L_x_2160:
[----:B------:R-:W-:Y:S01]  /*c270*/  FADD.FTZ R37, R34, R37 ;  /* 0x0000002522257221 */ /* 0x000fe20000010000 */
[----:B------:R-:W-:-:S04]  /*c280*/  HFMA2.MMA R53, -RZ, RZ, 0, 5.9604644775390625e-08 ;  /* 0x00000001ff357435 */ /* 0x000fc800000001ff */
[----:B------:R-:W-:Y:S02]  /*c290*/  MOV R52, R37 ;  /* 0x0000002500347202 */ /* 0x000fe40000000f00 */
[----:B------:R-:W-:-:S07]  /*c2a0*/  MOV R36, R49 ;  /* 0x0000003100247202 */ /* 0x000fce0000000f00 */
[----:B------:R-:W-:Y:S05]  /*c2b0*/  WARPSYNC.COLLECTIVE R51, `(.L_x_2161) ;  /* 0x0000000033087348 */ /* 0x000fea0003c00000 */
[----:B------:R0:W1:Y:S02]  /*c2c0*/  SHFL.BFLY P3, R49, R52, R53, R54 ;  /* 0x0c00003534317389 */ /* 0x0000640000060036 */
[----:B01----:R-:W-:Y:S01]  /*c2d0*/  ENDCOLLECTIVE ;  /* 0x000000000000791b */ /* 0x003fe20003800000 */
.L_x_2161:
[----:B------:R-:W-:-:S05]  /*c2e0*/  FADD.FTZ R36, R35, R36 ;  /* 0x0000002423247221 */ /* 0x000fca0000010000 */
[----:B------:R-:W-:Y:S02]  /*c2f0*/  MOV R52, R36 ;  /* 0x0000002400347202 */ /* 0x000fe40000000f00 */
[----:B------:R-:W-:-:S07]  /*c300*/  MOV R34, R49 ;  /* 0x0000003100227202 */ /* 0x000fce0000000f00 */
[----:B------:R-:W-:Y:S05]  /*c310*/  WARPSYNC.COLLECTIVE R51, `(.L_x_2162) ;  /* 0x0000000033087348 */ /* 0x000fea0003c00000 */
[----:B------:R0:W1:Y:S02]  /*c320*/  SHFL.BFLY P3, R49, R52, R53, R54 ;  /* 0x0c00003534317389 */ /* 0x0000640000060036 */
[----:B01----:R-:W-:Y:S01]  /*c330*/  ENDCOLLECTIVE ;  /* 0x000000000000791b */ /* 0x003fe20003800000 */
.L_x_2162:
        /* <DEDUP_REMOVED lines=8> */
.L_x_2163:
        /* <DEDUP_REMOVED lines=8> */
.L_x_2164:
[----:B------:R-:W-:Y:S01]  /*c440*/  FADD.FTZ R44, R44, R41 ;  /* 0x000000292c2c7221 */ /* 0x000fe20000010000 */
[----:B------:R-:W-:-:S04]  /*c450*/  HFMA2.MMA R53, -RZ, RZ, 0, 2.384185791015625e-07 ;  /* 0x00000004ff357435 */ /* 0x000fc800000001ff */
[----:B------:R-:W-:Y:S02]  /*c460*/  MOV R52, R44 ;  /* 0x0000002c00347202 */ /* 0x000fe40000000f00 */
[----:B------:R-:W-:-:S07]  /*c470*/  MOV R43, R49 ;  /* 0x00000031002b7202 */ /* 0x000fce0000000f00 */
[----:B------:R-:W-:Y:S05]  /*c480*/  WARPSYNC.COLLECTIVE R51, `(.L_x_2165) ;  /* 0x0000000033087348 */ /* 0x000fea0003c00000 */
[----:B------:R0:W1:Y:S02]  /*c490*/  SHFL.BFLY P3, R49, R52, R53, R54 ;  /* 0x0c00003534317389 */ /* 0x0000640000060036 */
[----:B01----:R-:W-:Y:S01]  /*c4a0*/  ENDCOLLECTIVE ;  /* 0x000000000000791b */ /* 0x003fe20003800000 */
.L_x_2165:
[----:B------:R-:W-:-:S05]  /*c4b0*/  FADD.FTZ R43, R43, R42 ;  /* 0x0000002a2b2b7221 */ /* 0x000fca0000010000 */
[----:B------:R-:W-:Y:S02]  /*c4c0*/  MOV R52, R43 ;  /* 0x0000002b00347202 */ /* 0x000fe40000000f00 */
[----:B------:R-:W-:-:S07]  /*c4d0*/  MOV R41, R49 ;  /* 0x0000003100297202 */ /* 0x000fce0000000f00 */
[----:B------:R-:W-:Y:S05]  /*c4e0*/  WARPSYNC.COLLECTIVE R51, `(.L_x_2166) ;  /* 0x0000000033087348 */ /* 0x000fea0003c00000 */
[----:B------:R0:W1:Y:S02]  /*c4f0*/  SHFL.BFLY P3, R49, R52, R53, R54 ;  /* 0x0c00003534317389 */ /* 0x0000640000060036 */
[----:B01----:R-:W-:Y:S01]  /*c500*/  ENDCOLLECTIVE ;  /* 0x000000000000791b */ /* 0x003fe20003800000 */
.L_x_2166:
[----:B------:R-:W-:Y:S01]  /*c510*/  FADD.FTZ R41, R44, R41 ;  /* 0x000000292c297221 */ /* 0x000fe20000010000 */
[----:B------:R-:W-:-:S04]  /*c520*/  HFMA2.MMA R53, -RZ, RZ, 0, 1.1920928955078125e-07 ;  /* 0x00000002ff357435 */ /* 0x000fc800000001ff */
[----:B------:R-:W-:Y:S02]  /*c530*/  MOV R52, R41 ;  /* 0x0000002900347202 */ /* 0x000fe40000000f00 */
[----:B------:R-:W-:-:S07]  /*c540*/  MOV R42, R49 ;  /* 0x00000031002a7202 */ /* 0x000fce0000000f00 */
[----:B------:R-:W-:Y:S05]  /*c550*/  WARPSYNC.COLLECTIVE R51, `(.L_x_2167) ;  /* 0x0000000033087348 */ /* 0x000fea0003c00000 */
[----:B------:R0:W1:Y:S02]  /*c560*/  SHFL.BFLY P3, R49, R52, R53, R54 ;  /* 0x0c00003534317389 */ /* 0x0000640000060036 */
[----:B01----:R-:W-:Y:S01]  /*c570*/  ENDCOLLECTIVE ;  /* 0x000000000000791b */ /* 0x003fe20003800000 */
.L_x_2167:
[----:B------:R-:W-:-:S05]  /*c580*/  FADD.FTZ R42, R43, R42 ;  /* 0x0000002a2b2a7221 */ /* 0x000fca0000010000 */
[----:B------:R-:W-:Y:S02]  /*c590*/  MOV R52, R42 ;  /* 0x0000002a00347202 */ /* 0x000fe40000000f00 */
[----:B------:R-:W-:-:S07]  /*c5a0*/  MOV R44, R49 ;  /* 0x00000031002c7202 */ /* 0x000fce0000000f00 */
[----:B------:R-:W-:Y:S05]  /*c5b0*/  WARPSYNC.COLLECTIVE R51, `(.L_x_2168) ;  /* 0x0000000033087348 */ /* 0x000fea0003c00000 */
[----:B------:R0:W1:Y:S02]  /*c5c0*/  SHFL.BFLY P3, R49, R52, R53, R54 ;  /* 0x0c00003534317389 */ /* 0x0000640000060036 */
[----:B01----:R-:W-:Y:S01]  /*c5d0*/  ENDCOLLECTIVE ;  /* 0x000000000000791b */ /* 0x003fe20003800000 */
.L_x_2168:
[----:B------:R-:W-:Y:S01]  /*c5e0*/  FADD.FTZ R44, R41, R44 ;  /* 0x0000002c292c7221 */ /* 0x000fe20000010000 */
[----:B------:R-:W-:-:S04]  /*c5f0*/  HFMA2.MMA R53, -RZ, RZ, 0, 5.9604644775390625e-08 ;  /* 0x00000001ff357435 */ /* 0x000fc800000001ff */
[----:B------:R-:W-:Y:S02]  /*c600*/  MOV R52, R44 ;  /* 0x0000002c00347202 */ /* 0x000fe40000000f00 */
[----:B------:R-:W-:-:S07]  /*c610*/  MOV R43, R49 ;  /* 0x00000031002b7202 */ /* 0x000fce0000000f00 */
[----:B------:R-:W-:Y:S05]  /*c620*/  WARPSYNC.COLLECTIVE R51, `(.L_x_2169) ;  /* 0x0000000033087348 */ /* 0x000fea0003c00000 */
[----:B------:R0:W1:Y:S02]  /*c630*/  SHFL.BFLY P3, R49, R52, R53, R54 ;  /* 0x0c00003534317389 */ /* 0x0000640000060036 */
[----:B01----:R-:W-:Y:S01]  /*c640*/  ENDCOLLECTIVE ;  /* 0x000000000000791b */ /* 0x003fe20003800000 */
.L_x_2169:
[----:B------:R-:W-:-:S05]  /*c650*/  FADD.FTZ R42, R42, R43 ;  /* 0x0000002b2a2a7221 */ /* 0x000fca0000010000 */
[----:B------:R-:W-:Y:S02]  /*c660*/  MOV R52, R42 ;  /* 0x0000002a00347202 */ /* 0x000fe40000000f00 */
[----:B------:R-:W-:-:S07]  /*c670*/  MOV R41, R49 ;  /* 0x0000003100297202 */ /* 0x000fce0000000f00 */
[----:B------:R-:W-:Y:S05]  /*c680*/  WARPSYNC.COLLECTIVE R51, `(.L_x_2170) ;  /* 0x0000000033087348 */ /* 0x000fea0003c00000 */
[----:B------:R0:W1:Y:S02]  /*c690*/  SHFL.BFLY P3, R49, R52, R53, R54 ;  /* 0x0c00003534317389 */ /* 0x0000640000060036 */
[----:B01----:R-:W-:Y:S01]  /*c6a0*/  ENDCOLLECTIVE ;  /* 0x000000000000791b */ /* 0x003fe20003800000 */
.L_x_2170:
[----:B------:R-:W-:Y:S01]  /*c6b0*/  HFMA2.MMA R53, -RZ, RZ, 0, 4.76837158203125e-07 ;  /* 0x00000008ff357435 */ /* 0x000fe200000001ff */
[----:B------:R-:W-:Y:S02]  /*c6c0*/  MOV R52, R45 ;  /* 0x0000002d00347202 */ /* 0x000fe40000000f00 */
[----:B------:R-:W-:-:S08]  /*c6d0*/  MOV R43, R49 ;  /* 0x00000031002b7202 */ /* 0x000fd00000000f00 */
[----:B------:R-:W-:Y:S05]  /*c6e0*/  WARPSYNC.COLLECTIVE R51, `(.L_x_2171) ;  /* 0x0000000033087348 */ /* 0x000fea0003c00000 */
[----:B------:R0:W1:Y:S02]  /*c6f0*/  SHFL.BFLY P3, R49, R52, R53, R54 ;  /* 0x0c00003534317389 */ /* 0x0000640000060036 */
[----:B01----:R-:W-:Y:S01]  /*c700*/  ENDCOLLECTIVE ;  /* 0x000000000000791b */ /* 0x003fe20003800000 */
.L_x_2171:
[----:B------:R-:W-:-:S05]  /*c710*/  FADD.FTZ R32, R42, R43 ;  /* 0x0000002b2a207221 */ /* 0x000fca0000010000 */
[----:B------:R-:W-:Y:S02]  /*c720*/  @!P0 F2FP.F16.F32.PACK_AB R32, RZ, R32 ;  /* 0x00000020ff20823e */ /* 0x000fe400000000ff */
[----:B------:R-:W-:Y:S02]  /*c730*/  MOV R52, R46 ;  /* 0x0000002e00347202 */ /* 0x000fe40000000f00 */
[----:B------:R-:W-:-:S07]  /*c740*/  MOV R50, R49 ;  /* 0x0000003100327202 */ /* 0x000fce0000000f00 */
[----:B------:R-:W-:Y:S05]  /*c750*/  WARPSYNC.COLLECTIVE R51, `(.L_x_2172) ;  /* 0x0000000033087348 */ /* 0x000fea0003c00000 */
[----:B------:R0:W1:Y:S02]  /*c760*/  SHFL.BFLY P3, R49, R52, R53, R54 ;  /* 0x0c00003534317389 */ /* 0x0000640000060036 */
[----:B01----:R-:W-:Y:S01]  /*c770*/  ENDCOLLECTIVE ;  /* 0x000000000000791b */ /* 0x003fe20003800000 */
.L_x_2172:
[----:B------:R-:W-:Y:S01]  /*c780*/  FADD.FTZ R50, R50, R45 ;  /* 0x0000002d32327221 */ /* 0x000fe20000010000 */
[----:B------:R-:W-:-:S04]  /*c790*/  HFMA2.MMA R53, -RZ, RZ, 0, 2.384185791015625e-07 ;  /* 0x00000004ff357435 */ /* 0x000fc800000001ff */
[----:B------:R-:W-:Y:S02]  /*c7a0*/  MOV R52, R50 ;  /* 0x0000003200347202 */ /* 0x000fe40000000f00 */
[----:B------:R-:W-:-:S07]  /*c7b0*/  MOV R47, R49 ;  /* 0x00000031002f7202 */ /* 0x000fce0000000f00 */
[----:B------:R-:W-:Y:S05]  /*c7c0*/  WARPSYNC.COLLECTIVE R51, `(.L_x_2173) ;  /* 0x0000000033087348 */ /* 0x000fea0003c00000 */
[----:B------:R0:W1:Y:S02]  /*c7d0*/  SHFL.BFLY P3, R49, R52, R53, R54 ;  /* 0x0c00003534317389 */ /* 0x0000640000060036 */
[----:B01----:R-:W-:Y:S01]  /*c7e0*/  ENDCOLLECTIVE ;  /* 0x000000000000791b */ /* 0x003fe20003800000 */
.L_x_2173:
[----:B------:R-:W-:-:S05]  /*c7f0*/  FADD.FTZ R47, R47, R46 ;  /* 0x0000002e2f2f7221 */ /* 0x000fca0000010000 */
[----:B------:R-:W-:Y:S02]  /*c800*/  MOV R52, R47 ;  /* 0x0000002f00347202 */ /* 0x000fe40000000f00 */
[----:B------:R-:W-:-:S07]  /*c810*/  MOV R45, R49 ;  /* 0x00000031002d7202 */ /* 0x000fce0000000f00 */
[----:B------:R-:W-:Y:S05]  /*c820*/  WARPSYNC.COLLECTIVE R51, `(.L_x_2174) ;  /* 0x0000000033087348 */ /* 0x000fea0003c00000 */
[----:B------:R0:W1:Y:S02]  /*c830*/  SHFL.BFLY P3, R49, R52, R53, R54 ;  /* 0x0c00003534317389 */ /* 0x0000640000060036 */
[----:B01----:R-:W-:Y:S01]  /*c840*/  ENDCOLLECTIVE ;  /* 0x000000000000791b */ /* 0x003fe20003800000 */
.L_x_2174:
[----:B------:R-:W-:Y:S01]  /*c850*/  FADD.FTZ R45, R50, R45 ;  /* 0x0000002d322d7221 */ /* 0x000fe20000010000 */
[----:B------:R-:W-:-:S04]  /*c860*/  HFMA2.MMA R53, -RZ, RZ, 0, 1.1920928955078125e-07 ;  /* 0x00000002ff357435 */ /* 0x000fc800000001ff */
[----:B------:R-:W-:Y:S02]  /*c870*/  MOV R52, R45 ;  /* 0x0000002d00347202 */ /* 0x000fe40000000f00 */
[----:B------:R-:W-:-:S07]  /*c880*/  MOV R46, R49 ;  /* 0x00000031002e7202 */ /* 0x000fce0000000f00 */
[----:B------:R-:W-:Y:S05]  /*c890*/  WARPSYNC.COLLECTIVE R51, `(.L_x_2175) ;  /* 0x0000000033087348 */ /* 0x000fea0003c00000 */
[----:B------:R0:W1:Y:S02]  /*c8a0*/  SHFL.BFLY P3, R49, R52, R53, R54 ;  /* 0x0c00003534317389 */ /* 0x0000640000060036 */
[----:B01----:R-:W-:Y:S01]  /*c8b0*/  ENDCOLLECTIVE ;  /* 0x000000000000791b */ /* 0x003fe20003800000 */
.L_x_2175:
[----:B------:R-:W-:-:S05]  /*c8c0*/  FADD.FTZ R46, R47, R46 ;  /* 0x0000002e2f2e7221 */ /* 0x000fca0000010000 */
[----:B------:R-:W-:Y:S02]  /*c8d0*/  MOV R52, R46 ;  /* 0x0000002e00347202 */ /* 0x000fe40000000f00 */
[----:B------:R-:W-:-:S07]  /*c8e0*/  MOV R48, R49 ;  /* 0x0000003100307202 */ /* 0x000fce0000000f00 */
[----:B------:R-:W-:Y:S05]  /*c8f0*/  WARPSYNC.COLLECTIVE R51, `(.L_x_2176) ;  /* 0x0000000033087348 */ /* 0x000fea0003c00000 */
[----:B------:R0:W1:Y:S02]  /*c900*/  SHFL.BFLY P3, R49, R52, R53, R54 ;  /* 0x0c00003534317389 */ /* 0x0000640000060036 */
[----:B01----:R-:W-:Y:S01]  /*c910*/  ENDCOLLECTIVE ;  /* 0x000000000000791b */ /* 0x003fe20003800000 */
.L_x_2176:
        /* <DEDUP_REMOVED lines=12> */
.L_x_2177:
        /* <DEDUP_REMOVED lines=9> */
.L_x_2178:
[----:B------:R-:W-:Y:S01]  /*ca70*/  FADD.FTZ R34, R45, R34 ;  /* 0x000000222d227221 */ /* 0x000fe20000010000 */
[----:B------:R-:W-:Y:S01]  /*ca80*/  MOV R25, R49 ;  /* 0x0000003100197202 */ /* 0x000fe20000000f00 */
[----:B------:R-:W-:Y:S06]  /*ca90*/  BRA `(.L_x_2179) ;  /* 0xffffffe400007947 */ /* 0x000fec000383ffff */
.L_x_2180:
        /* <DEDUP_REMOVED lines=14> */
.L_x_2664:


//--------------------- .text._ZN13group_norm_v218gn_bwd_cuda_kernelI6__halfLi320ELi2ELi16ELi80ELi1024ELb1ELb1ELi32ELi320ELi320ELi4ELb1ELi8ELb0ELb0ELNS_15WgradSyncMethodE3ENS_16CompileConditionILi900EEEEEvPT_S6_S6_PKS5_S8_S8_S8_PKfflPfPj --------------------------
	.section	.text._ZN13group_norm_v218gn_bwd_cuda_kernelI6__halfLi320ELi2ELi16ELi80ELi1024ELb1ELb1ELi32ELi320ELi320ELi4ELb1ELi8ELb0ELb0ELNS_15WgradSyncMethodE3ENS_16CompileConditionILi900EEEEEvPT_S6_S6_PKS5_S8_S8_S8_PKfflPfPj,"ax",@progbits
	.align	128
        .global         _ZN13group_norm_v218gn_bwd_cuda_kernelI6__halfLi320ELi2ELi16ELi80ELi1024ELb1ELb1ELi32ELi320ELi320ELi4ELb1ELi8ELb0ELb0ELNS_15WgradSyncMethodE3ENS_16CompileConditionILi900EEEEEvPT_S6_S6_PKS5_S8_S8_S8_PKfflPfPj
        .type           _ZN13group_norm_v218gn_bwd_cuda_kernelI6__halfLi320ELi2ELi16ELi80ELi1024ELb1ELb1ELi32ELi320ELi320ELi4ELb1ELi8ELb0ELb0ELNS_15WgradSyncMethodE3ENS_16CompileConditionILi900EEEEEvPT_S6_S6_PKS5_S8_S8_S8_PKfflPfPj,@function
        .size           _ZN13group_norm_v218gn_bwd_cuda_kernelI6__halfLi320ELi2ELi16ELi80ELi1024ELb1ELb1ELi32ELi320ELi320ELi4ELb1ELi8ELb0ELb0ELNS_15WgradSyncMethodE3ENS_16CompileConditionILi900EEEEEvPT_S6_S6_PKS5_S8_S8_S8_PKfflPfPj,(.L_x_2665 - _ZN13group_norm_v218gn_bwd_cuda_kernelI6__halfLi320ELi2ELi16ELi80ELi1024ELb1ELb1ELi32ELi320ELi320ELi4ELb1ELi8ELb0ELb0ELNS_15WgradSyncMethodE3ENS_16CompileConditionILi900EEEEEvPT_S6_S6_PKS5_S8_S8_S8_PKfflPfPj)
        .other          _ZN13group_norm_v218gn_bwd_cuda_kernelI6__halfLi320ELi2ELi16ELi80ELi1024ELb1ELb1ELi32ELi320ELi320ELi4ELb1ELi8ELb0ELb0ELNS_15WgradSyncMethodE3ENS_16CompileConditionILi900EEEEEvPT_S6_S6_PKS5_S8_S8_S8_PKfflPfPj,@"STO_CUDA_ENTRY STV_DEFAULT"
_ZN13group_norm_v218gn_bwd_cuda_kernelI6__halfLi320ELi2ELi16ELi80ELi1024ELb1ELb1ELi32ELi320ELi320ELi4ELb1ELi8ELb0ELb0ELNS_15WgradSyncMethodE3ENS_16CompileConditionILi900EEEEEvPT_S6_S6_PKS5_S8_S8_S8_PKfflPfPj:
.text._ZN13group_norm_v218gn_bwd_cuda_kernelI6__halfLi320ELi2ELi16ELi80ELi1024ELb1ELb1ELi32ELi320ELi320ELi4ELb1ELi8ELb0ELb0ELNS_15WgradSyncMethodE3ENS_16CompileConditionILi900EEEEEvPT_S6_S6_PKS5_S8_S8_S8_PKfflPfPj:
        /* <DEDUP_REMOVED lines=32> */
.L_x_2183:
[----:B------:R-:W2:Y:S04]  /*0200*/  LD.E.STRONG.GPU R0, desc[UR12][R2.64] ;  /* 0x0000000c02007980 */ /* 0x000ea8000c10f900 */
[----:B--2---:R-:W-:Y:S01]  /*0210*/  CCTL.IVALL ;  /* 0x00000000ff00798f */ /* 0x004fe20002000000 */
[----:B------:R-:W-:Y:S05]  /*0220*/  YIELD ;  /* 0x0000000000007946 */ /* 0x000fea0003800000 */
[----:B-----5:R-:W-:-:S04]  /*0230*/  LOP3.LUT R0, R0, R5, RZ, 0x3c, !PT ;  /* 0x0000000500007212 */ /* 0x020fc800078e3cff */
[----:B------:R-:W-:-:S13]  /*0240*/  ISETP.GT.AND P0, PT, R0, -0x1, PT ;  /* 0xffffffff0000780c */ /* 0x000fda0003f04270 */
[----:B------:R-:W-:Y:S05]  /*0250*/  @P0 BRA `(.L_x_2183) ;  /* 0xfffffffc00e80947 */ /* 0x000fea000383ffff */
.L_x_2182:
[----:B------:R-:W-:Y:S05]  /*0260*/  WARPSYNC.ALL ;  /* 0x0000000000007948 */ /* 0x000fea0003800000 */
[----:B------:R-:W-:Y:S06]  /*0270*/  BAR.SYNC.DEFER_BLOCKING 0x0 ;  /* 0x0000000000007b1d */ /* 0x000fec0000010000 */
[----:B------:R-:W-:Y:S05]  /*0280*/  BRA `(.L_x_2184) ;  /* 0x0000005400587947 */ /* 0x000fea0003800000 */
.L_x_2181:
        /* <DEDUP_REMOVED lines=37> */
.L_x_2196:
[----:B-1----:R-:W0:Y:S01]  /*04e0*/  S2R R0, SR_TID.X ;  /* 0x0000000000007919 */ /* 0x002e220000002100 */
[----:B------:R-:W-:Y:S01]  /*04f0*/  ULOP3.LUT UR9, UR11, 0x3, URZ, 0xc0, !UPT ;  /* 0x000000030b097892 */ /* 0x000fe2000f8ec03f */
[----:B--2---:R-:W1:Y:S01]  /*0500*/  LDC.64 R4, c[0x0][0x238] ;  /* 0x00008e00ff047b82 */ /* 0x004e620000000a00 */
[----:B------:R-:W-:Y:S01]  /*0510*/  USHF.L.U32 UR10, UR17, 0x5, URZ ;  /* 0x00000005110a7899 */ /* 0x000fe2000800063f */
[----:B------:R-:W-:Y:S01]  /*0520*/  STL [R1+0x48], R45 ;  /* 0x0000482d01007387 */ /* 0x000fe20000100800 */
[----:B------:R-:W-:Y:S02]  /*0530*/  UIMAD UR14, UR9, 0x140, URZ ;  /* 0x00000140090e78a4 */ /* 0x000fe4000f8e023f */
[----:B------:R-:W-:Y:S01]  /*0540*/  USHF.R.U64 UR15, UR11, 0x2, UR5 ;  /* 0x000000020b0f7899 */ /* 0x000fe20008001205 */
[----:B------:R-:W-:Y:S01]  /*0550*/  STL [R1+0x44], R46 ;  /* 0x0000442e01007387 */ /* 0x000fe20000100800 */
[----:B------:R-:W-:Y:S02]  /*0560*/  ULOP3.LUT UR10, UR10, 0x3e0, URZ, 0xc0, !UPT ;  /* 0x000003e00a0a7892 */ /* 0x000fe4000f8ec03f */
[----:B------:R-:W-:Y:S01]  /*0570*/  USHF.R.U32.HI UR9, URZ, 0x2, UR5 ;  /* 0x000000023f097899 */ /* 0x000fe20008011605 */
[----:B------:R-:W-:Y:S01]  /*0580*/  STL [R1+0x40], R47 ;  /* 0x0000402f01007387 */ /* 0x000fe20000100800 */
[----:B------:R-:W-:Y:S01]  /*0590*/  MOV R7, UR15 ;  /* 0x0000000f00077c02 */ /* 0x000fe20008000f00 */
[----:B------:R-:W-:Y:S01]  /*05a0*/  ULDC.64 UR18, c[0x0][0x248] ;  /* 0x0000920000127ab9 */ /* 0x000fe20000000a00 */
[----:B------:R-:W-:Y:S01]  /*05b0*/  ULDC.64 UR20, c[0x0][0x228] ;  /* 0x00008a0000147ab9 */ /* 0x000fe20000000a00 */
[----:B------:R-:W-:Y:S04]  /*05c0*/  STL [R1+0x3c], R48 ;  /* 0x00003c3001007387 */ /* 0x000fe80000100800 */
[----:B------:R2:W-:Y:S01]  /*05d0*/  STL [R1+0x38], R49 ;  /* 0x0000383101007387 */ /* 0x0005e20000100800 */
[----:B0-----:R-:W-:-:S05]  /*05e0*/  IMAD.WIDE.U32 R2, R0, -0x33333333, RZ ;  /* 0xcccccccd00027825 */ /* 0x001fca00078e00ff */
[----:B--2---:R-:W-:-:S04]  /*05f0*/  SHF.R.U32.HI R49, RZ, 0x6, R3 ;  /* 0x00000006ff317819 */ /* 0x004fc80000011603 */
[C---:B------:R-:W-:Y:S01]  /*0600*/  IADD3 R32, R49.reuse, UR10, RZ ;  /* 0x0000000a31207c10 */ /* 0x040fe2000fffe0ff */
[----:B------:R-:W-:Y:S01]  /*0610*/  IMAD R48, R49, -0x50, R0 ;  /* 0xffffffb031307824 */ /* 0x000fe200078e0200 */
[----:B------:R-:W-:Y:S01]  /*0620*/  MOV R0, UR9 ;  /* 0x0000000900007c02 */ /* 0x000fe20008000f00 */
[----:B------:R-:W-:Y:S02]  /*0630*/  UIMAD UR9, UR9, 0x140000, URZ ;  /* 0x00140000090978a4 */ /* 0x000fe4000f8e023f */
        /* <DEDUP_REMOVED lines=9> */
[----:B-1----:R-:W-:Y:S01]  /*06d0*/  IMAD.WIDE R4, R24, 0x2, R4 ;  /* 0x0000000218047825 */ /* 0x002fe200078e0204 */
[----:B------:R-:W-:-:S05]  /*06e0*/  ULDC UR9, c[0x0][0x250] ;  /* 0x0000940000097ab9 */ /* 0x000fca0000000800 */
[----:B------:R-:W3:Y:S01]  /*06f0*/  LDG.E.64.CONSTANT R4, desc[UR12][R4.64] ;  /* 0x0000000c04047981 */ /* 0x000ee2000c1e9b00 */
[----:B--2---:R-:W-:-:S04]  /*0700*/  LEA R6, P0, R7, R6, 0x4 ;  /* 0x0000000607067211 */ /* 0x004fc800078020ff */
[----:B------:R-:W-:Y:S02]  /*0710*/  LEA.HI.X R7, R7, RZ, R0, 0x4, P0 ;  /* 0x000000ff07077211 */ /* 0x000fe400000f2400 */
[----:B------:R-:W-:Y:S02]  /*0720*/  LEA R38, P0, R6, UR18, 0x3 ;  /* 0x0000001206267c11 */ /* 0x000fe4000f8018ff */
[----:B------:R-:W-:Y:S02]  /*0730*/  IADD3 R0, P1, R32, R8, RZ ;  /* 0x0000000820007210 */ /* 0x000fe40007f3e0ff */
[----:B------:R-:W-:Y:S01]  /*0740*/  LEA.HI.X R39, R6, UR19, R7, 0x3, P0 ;  /* 0x0000001306277c11 */ /* 0x000fe200080f1c07 */
[----:B------:R-:W-:Y:S01]  /*0750*/  ULDC.64 UR18, c[0x0][0x230] ;  /* 0x00008c0000127ab9 */ /* 0x000fe20000000a00 */
[----:B------:R-:W-:Y:S02]  /*0760*/  IADD3.X R7, RZ, R22, RZ, P1, !PT ;  /* 0x00000016ff077210 */ /* 0x000fe40000ffe4ff */
[----:B------:R-:W-:-:S02]  /*0770*/  SHF.L.U32 R15, R0, 0x1, RZ ;  /* 0x00000001000f7819 */ /* 0x000fc400000006ff */
[----:B------:R-:W-:Y:S01]  /*0780*/  SHF.L.U64.HI R11, R0, 0x1, R7 ;  /* 0x00000001000b7819 */ /* 0x000fe20000010207 */
[----:B------:R-:W2:Y:S01]  /*0790*/  LDG.E.64.CONSTANT R38, desc[UR12][R38.64] ;  /* 0x0000000c26267981 */ /* 0x000ea2000c1e9b00 */
[----:B------:R-:W-:Y:S01]  /*07a0*/  IADD3 R20, P0, R15, UR18, RZ ;  /* 0x000000120f147c10 */ /* 0x000fe2000ff1e0ff */
[----:B0-----:R-:W-:Y:S02]  /*07b0*/  IMAD.WIDE R24, R24, 0x2, R2 ;  /* 0x0000000218187825 */ /* 0x001fe400078e0202 */
[----:B------:R-:W-:Y:S01]  /*07c0*/  STL [R1+0x1c], R15 ;  /* 0x00001c0f01007387 */ /* 0x000fe20000100800 */
[----:B------:R-:W-:-:S03]  /*07d0*/  IADD3.X R21, R11, UR19, RZ, P0, !PT ;  /* 0x000000130b157c10 */ /* 0x000fc600087fe4ff */
[----:B------:R-:W4:Y:S04]  /*07e0*/  LDG.E.64.CONSTANT R24, desc[UR12][R24.64] ;  /* 0x0000000c18187981 */ /* 0x000f28000c1e9b00 */
[----:B------:R-:W5:Y:S01]  /*07f0*/  LDG.E.64.CONSTANT R20, desc[UR12][R20.64] ;  /* 0x0000000c14147981 */ /* 0x000f62000c1e9b00 */
[----:B------:R-:W-:-:S04]  /*0800*/  IADD3 R3, R32, 0x1400, RZ ;  /* 0x0000140020037810 */ /* 0x000fc80007ffe0ff */
        /* <DEDUP_REMOVED lines=8> */
[----:B------:R-:W3:Y:S01]  /*0890*/  LDG.E.64.CONSTANT R12, desc[UR12][R12.64] ;  /* 0x0000000c0c0c7981 */ /* 0x000ee2000c1e9b00 */
[----:B------:R-:W-:Y:S02]  /*08a0*/  IADD3.X R0, RZ, R22, RZ, P0, !PT ;  /* 0x00000016ff007210 */ /* 0x000fe400007fe4ff */
[C---:B------:R-:W-:Y:S02]  /*08b0*/  SHF.L.U32 R16, R3.reuse, 0x1, RZ ;  /* 0x0000000103107819 */ /* 0x040fe400000006ff */
[----:B------:R-:W-:Y:S02]  /*08c0*/  SHF.L.U64.HI R23, R3, 0x1, R0 ;  /* 0x0000000103177819 */ /* 0x000fe40000010200 */
[----:B------:R-:W-:-:S04]  /*08d0*/  IADD3 R28, P0, R16, UR18, RZ ;  /* 0x00000012101c7c10 */ /* 0x000fc8000ff1e0ff */
[----:B------:R-:W-:-:S06]  /*08e0*/  IADD3.X R29, R23, UR19, RZ, P0, !PT ;  /* 0x00000013171d7c10 */ /* 0x000fcc00087fe4ff */
[----:B------:R-:W3:Y:S01]  /*08f0*/  LDG.E.64.CONSTANT R28, desc[UR12][R28.64] ;  /* 0x0000000c1c1c7981 */ /* 0x000ee2000c1e9b00 */
[----:B------:R-:W-:-:S04]  /*0900*/  IADD3 R6, P0, R15, UR20, RZ ;  /* 0x000000140f067c10 */ /* 0x000fc8000ff1e0ff */
[----:B------:R-:W-:Y:S02]  /*0910*/  IADD3.X R7, R11, UR21, RZ, P0, !PT ;  /* 0x000000150b077c10 */ /* 0x000fe400087fe4ff */
[----:B------:R-:W-:-:S04]  /*0920*/  IADD3 R3, R32, 0x3c00, RZ ;  /* 0x00003c0020037810 */ /* 0x000fc80007ffe0ff */
[----:B------:R-:W3:Y:S01]  /*0930*/  LDG.E.64.CONSTANT R6, desc[UR12][R6.64] ;  /* 0x0000000c06067981 */ /* 0x000ee2000c1e9b00 */
[----:B------:R-:W-:-:S03]  /*0940*/  IADD3 R3, P1, R3, R8, RZ ;  /* 0x0000000803037210 */ /* 0x000fc60007f3e0ff */
[----:B------:R-:W-:Y:S01]  /*0950*/  STL [R1+0x20], R11 ;  /* 0x0000200b01007387 */ /* 0x000fe20000100800 */
[----:B------:R-:W-:-:S03]  /*0960*/  IADD3.X R0, RZ, R22, RZ, P1, !PT ;  /* 0x00000016ff007210 */ /* 0x000fc60000ffe4ff */
[----:B------:R0:W-:Y:S01]  /*0970*/  STL [R1+0x14], R10 ;  /* 0x0000140a01007387 */ /* 0x0001e20000100800 */
[C---:B------:R-:W-:Y:S02]  /*0980*/  SHF.L.U32 R30, R3.reuse, 0x1, RZ ;  /* 0x00000001031e7819 */ /* 0x040fe400000006ff */
[----:B------:R-:W-:Y:S02]  /*0990*/  SHF.L.U64.HI R26, R3, 0x1, R0 ;  /* 0x00000001031a7819 */ /* 0x000fe40000010200 */
[----:B0-----:R-:W-:-:S04]  /*09a0*/  IADD3 R10, P0, R10, UR20, RZ ;  /* 0x000000140a0a7c10 */ /* 0x001fc8000ff1e0ff */
[----:B------:R-:W-:Y:S02]  /*09b0*/  IADD3.X R11, R14, UR21, RZ, P0, !PT ;  /* 0x000000150e0b7c10 */ /* 0x000fe400087fe4ff */
[----:B------:R-:W-:-:S04]  /*09c0*/  IADD3 R18, P0, R30, UR18, RZ ;  /* 0x000000121e127c10 */ /* 0x000fc8000ff1e0ff */
[----:B------:R-:W3:Y:S01]  /*09d0*/  LDG.E.64.CONSTANT R10, desc[UR12][R10.64] ;  /* 0x0000000c0a0a7981 */ /* 0x000ee2000c1e9b00 */
[----:B------:R-:W-:-:S06]  /*09e0*/  IADD3.X R19, R26, UR19, RZ, P0, !PT ;  /* 0x000000131a137c10 */ /* 0x000fcc00087fe4ff */
[----:B------:R-:W3:Y:S01]  /*09f0*/  LDG.E.64.CONSTANT R18, desc[UR12][R18.64] ;  /* 0x0000000c12127981 */ /* 0x000ee2000c1e9b00 */
[----:B------:R-:W-:-:S04]  /*0a00*/  IADD3 R3, R32, 0x5000, RZ ;  /* 0x0000500020037810 */ /* 0x000fc80007ffe0ff */
[----:B------:R-:W-:Y:S01]  /*0a10*/  IADD3 R3, P0, R3, R8, RZ ;  /* 0x0000000803037210 */ /* 0x000fe20007f1e0ff */
[----:B------:R0:W-:Y:S03]  /*0a20*/  STL [R1+0x18], R14 ;  /* 0x0000180e01007387 */ /* 0x0001e60000100800 */
[----:B------:R-:W-:Y:S02]  /*0a30*/  IADD3.X R0, RZ, R22, RZ, P0, !PT ;  /* 0x00000016ff007210 */ /* 0x000fe400007fe4ff */
[C---:B------:R-:W-:Y:S02]  /*0a40*/  SHF.L.U32 R93, R3.reuse, 0x1, RZ ;  /* 0x00000001035d7819 */ /* 0x040fe400000006ff */
[----:B------:R-:W-:Y:S02]  /*0a50*/  SHF.L.U64.HI R34, R3, 0x1, R0 ;  /* 0x0000000103227819 */ /* 0x000fe40000010200 */
[----:B0-----:R-:W-:-:S04]  /*0a60*/  IADD3 R14, P0, R93, UR18, RZ ;  /* 0x000000125d0e7c10 */ /* 0x001fc8000ff1e0ff */
[----:B------:R-:W-:Y:S01]  /*0a70*/  IADD3.X R15, R34, UR19, RZ, P0, !PT ;  /* 0x00000013220f7c10 */ /* 0x000fe200087fe4ff */
[----:B------:R0:W-:Y:S05]  /*0a80*/  STL [R1+0xc], R16 ;  /* 0x00000c1001007387 */ /* 0x0001ea0000100800 */
[----:B------:R-:W3:Y:S01]  /*0a90*/  LDG.E.64.CONSTANT R14, desc[UR12][R14.64] ;  /* 0x0000000c0e0e7981 */ /* 0x000ee2000c1e9b00 */
[----:B0-----:R-:W-:-:S04]  /*0aa0*/  IADD3 R16, P0, R16, UR20, RZ ;  /* 0x0000001410107c10 */ /* 0x001fc8000ff1e0ff */
[----:B------:R-:W-:-:S06]  /*0ab0*/  IADD3.X R17, R23, UR21, RZ, P0, !PT ;  /* 0x0000001517117c10 */ /* 0x000fcc00087fe4ff */
[----:B------:R-:W3:Y:S04]  /*0ac0*/  LDG.E.64.CONSTANT R16, desc[UR12][R16.64] ;  /* 0x0000000c10107981 */ /* 0x000ee8000c1e9b00 */
[----:B------:R5:W-:Y:S01]  /*0ad0*/  STL [R1+0x10], R23 ;  /* 0x0000101701007387 */ /* 0x000be20000100800 */
[----:B------:R-:W-:-:S04]  /*0ae0*/  IADD3 R9, R32, 0x6400, RZ ;  /* 0x0000640020097810 */ /* 0x000fc80007ffe0ff */
[----:B------:R-:W-:Y:S01]  /*0af0*/  IADD3 R9, P1, R9, R8, RZ ;  /* 0x0000000809097210 */ /* 0x000fe20007f3e0ff */
[----:B------:R-:W-:Y:S03]  /*0b00*/  STL [R1+0x4], R30 ;  /* 0x0000041e01007387 */ /* 0x000fe60000100800 */
[----:B------:R-:W-:Y:S02]  /*0b10*/  IADD3.X R88, RZ, R22, RZ, P1, !PT ;  /* 0x00000016ff587210 */ /* 0x000fe40000ffe4ff */
[C---:B------:R-:W-:Y:S01]  /*0b20*/  SHF.L.U32 R87, R9.reuse, 0x1, RZ ;  /* 0x0000000109577819 */ /* 0x040fe200000006ff */
[----:B------:R0:W-:Y:S01]  /*0b30*/  STL [R1+0x8], R26 ;  /* 0x0000081a01007387 */ /* 0x0001e20000100800 */
[----:B------:R-:W-:Y:S02]  /*0b40*/  SHF.L.U64.HI R88, R9, 0x1, R88 ;  /* 0x0000000109587819 */ /* 0x000fe40000010258 */
[----:B------:R-:W-:-:S02]  /*0b50*/  IADD3 R86, R32, 0x7800, RZ ;  /* 0x0000780020567810 */ /* 0x000fc40007ffe0ff */
[----:B------:R-:W-:-:S04]  /*0b60*/  IADD3 R83, R32, 0x8c00, RZ ;  /* 0x00008c0020537810 */ /* 0x000fc80007ffe0ff */
[----:B------:R-:W-:Y:S01]  /*0b70*/  IADD3 R83, P1, R83, R8, RZ ;  /* 0x0000000853537210 */ /* 0x000fe20007f3e0ff */
[----:B--2---:R-:W-:-:S06]  /*0b80*/  FADD.FTZ R2, R39, UR9 ;  /* 0x0000000927027e21 */ /* 0x004fcc0008010000 */
[----:B------:R-:W1:Y:S01]  /*0b90*/  MUFU.RSQ R2, R2 ;  /* 0x0000000200027308 */ /* 0x000e620000001400 */
[--C-:B-----5:R-:W-:Y:S02]  /*0ba0*/  HADD2.F32 R23, -RZ, R20.reuse.H0_H0 ;  /* 0x20000014ff177230 */ /* 0x120fe40000004100 */
[----:B------:R-:W-:Y:S01]  /*0bb0*/  HADD2.F32 R27, -RZ, R20.H1_H1 ;  /* 0x30000014ff1b7230 */ /* 0x000fe20000004100 */
[----:B------:R-:W-:Y:S01]  /*0bc0*/  IADD3 R20, P0, R30, UR20, RZ ;  /* 0x000000141e147c10 */ /* 0x000fe2000ff1e0ff */
[--C-:B------:R-:W-:Y:S02]  /*0bd0*/  HADD2.F32 R31, -RZ, R21.reuse.H0_H0 ;  /* 0x20000015ff1f7230 */ /* 0x100fe40000004100 */
[----:B------:R-:W-:Y:S01]  /*0be0*/  HADD2.F32 R35, -RZ, R21.H1_H1 ;  /* 0x30000015ff237230 */ /* 0x000fe20000004100 */
[----:B------:R-:W-:-:S06]  /*0bf0*/  IADD3.X R21, R26, UR21, RZ, P0, !PT ;  /* 0x000000151a157c10 */ /* 0x000fcc00087fe4ff */
[----:B------:R-:W2:Y:S01]  /*0c00*/  LDG.E.64.CONSTANT R20, desc[UR12][R20.64] ;  /* 0x0000000c14147981 */ /* 0x000ea2000c1e9b00 */
[----:B------:R-:W-:Y:S01]  /*0c10*/  FADD.FTZ R27, -R38, R27 ;  /* 0x0000001b261b7221 */ /* 0x000fe20000010100 */
[----:B0-----:R-:W-:-:S03]  /*0c20*/  IADD3 R26, P0, R87, UR18, RZ ;  /* 0x00000012571a7c10 */ /* 0x001fc6000ff1e0ff */
[----:B-1----:R-:W-:Y:S01]  /*0c30*/  FMUL.FTZ R80, R2, R27 ;  /* 0x0000001b02507220 */ /* 0x002fe20000410000 */
[----:B------:R-:W-:-:S06]  /*0c40*/  IADD3.X R27, R88, UR19, RZ, P0, !PT ;  /* 0x00000013581b7c10 */ /* 0x000fcc00087fe4ff */
[----:B------:R-:W5:Y:S01]  /*0c50*/  LDG.E.64.CONSTANT R26, desc[UR12][R26.64] ;  /* 0x0000000c1a1a7981 */ /* 0x000f62000c1e9b00 */
[--C-:B----4-:R-:W-:Y:S02]  /*0c60*/  HADD2.F32 R91, -RZ, R24.reuse.H0_H0 ;  /* 0x20000018ff5b7230 */ /* 0x110fe40000004100 */
[----:B------:R-:W-:Y:S01]  /*0c70*/  HADD2.F32 R92, -RZ, R24.H1_H1 ;  /* 0x30000018ff5c7230 */ /* 0x000fe20000004100 */
[----:B------:R-:W-:Y:S01]  /*0c80*/  IADD3 R24, P0, R93, UR20, RZ ;  /* 0x000000145d187c10 */ /* 0x000fe2000ff1e0ff */
[--C-:B------:R-:W-:Y:S02]  /*0c90*/  HADD2.F32 R51, -RZ, R25.reuse.H0_H0 ;  /* 0x20000019ff337230 */ /* 0x100fe40000004100 */
[--C-:B------:R-:W-:Y:S02]  /*0ca0*/  HADD2.F32 R47, -RZ, R25.reuse.H1_H1 ;  /* 0x30000019ff2f7230 */ /* 0x100fe40000004100 */
[----:B------:R-:W-:Y:S01]  /*0cb0*/  HADD2.F32 R45, -RZ, R25.H0_H0 ;  /* 0x20000019ff2d7230 */ /* 0x000fe20000004100 */
[----:B------:R-:W-:Y:S01]  /*0cc0*/  IADD3.X R25, R34, UR21, RZ, P0, !PT ;  /* 0x0000001522197c10 */ /* 0x000fe200087fe4ff */
[----:B------:R-:W-:-:S05]  /*0cd0*/  FADD.FTZ R23, -R38, R23 ;  /* 0x0000001726177221 */ /* 0x000fca0000010100 */
[----:B------:R-:W4:Y:S01]  /*0ce0*/  LDG.E.64.CONSTANT R24, desc[UR12][R24.64] ;  /* 0x0000000c18187981 */ /* 0x000f22000c1e9b00 */
[----:B---3--:R-:W-:Y:S02]  /*0cf0*/  HADD2.F32 R0, -RZ, R4.H0_H0 ;  /* 0x20000004ff007230 */ /* 0x008fe40000004100 */
[----:B------:R-:W-:-:S04]  /*0d00*/  FMUL.FTZ R81, R2, R23 ;  /* 0x0000001702517220 */ /* 0x000fc80000410000 */
[----:B------:R-:W-:-:S04]  /*0d10*/  FFMA.FTZ R33, R81, R0, R91 ;  /* 0x0000000051217223 */ /* 0x000fc8000001005b */
[----:B------:R-:W-:-:S06]  /*0d20*/  FMUL.FTZ R59, R33, -1.4426950216293334961 ;  /* 0xbfb8aa3b213b7820 */ /* 0x000fcc0000410000 */
[----:B------:R-:W0:Y:S01]  /*0d30*/  MUFU.EX2 R59, R59 ;  /* 0x0000003b003b7308 */ /* 0x000e220000000800 */
[----:B------:R-:W-:Y:S01]  /*0d40*/  FADD.FTZ R31, -R38, R31 ;  /* 0x0000001f261f7221 */ /* 0x000fe20000010100 */
[----:B------:R-:W-:-:S03]  /*0d50*/  HADD2.F32 R9, -RZ, R12.H0_H0 ;  /* 0x2000000cff097230 */ /* 0x000fc60000004100 */
[----:B------:R-:W-:Y:S01]  /*0d60*/  FMUL.FTZ R82, R2, R31 ;  /* 0x0000001f02527220 */ /* 0x000fe20000410000 */
[----:B------:R-:W-:Y:S02]  /*0d70*/  HADD2.F32 R31, -RZ, R12.H1_H1 ;  /* 0x3000000cff1f7230 */ /* 0x000fe40000004100 */
[----:B------:R-:W-:-:S04]  /*0d80*/  FADD.FTZ R23, -R38, R9 ;  /* 0x0000000926177221 */ /* 0x000fc80000010100 */
[----:B------:R-:W-:Y:S01]  /*0d90*/  FMUL.FTZ R78, R2, R23 ;  /* 0x00000017024e7220 */ /* 0x000fe20000410000 */
[----:B------:R-:W-:Y:S01]  /*0da0*/  FADD.FTZ R31, -R38, R31 ;  /* 0x0000001f261f7221 */ /* 0x000fe20000010100 */
[----:B------:R-:W-:Y:S02]  /*0db0*/  HADD2.F32 R23, -RZ, R13.H0_H0 ;  /* 0x2000000dff177230 */ /* 0x000fe40000004100 */
[----:B0-----:R-:W-:Y:S01]  /*0dc0*/  FADD.FTZ R59, R59, 1 ;  /* 0x3f8000003b3b7421 */ /* 0x001fe20000010000 */
[----:B------:R-:W-:Y:S01]  /*0dd0*/  FMUL.FTZ R77, R2, R31 ;  /* 0x0000001f024d7220 */ /* 0x000fe20000410000 */
[--C-:B------:R-:W-:Y:S02]  /*0de0*/  HADD2.F32 R31, -RZ, R28.reuse.H1_H1 ;  /* 0x3000001cff1f7230 */ /* 0x100fe40000004100 */
[----:B------:R-:W-:Y:S02]  /*0df0*/  FADD.FTZ R23, -R38, R23 ;  /* 0x0000001726177221 */ /* 0x000fe40000010100 */
[----:B------:R-:W0:Y:S01]  /*0e00*/  MUFU.RCP R59, R59 ;  /* 0x0000003b003b7308 */ /* 0x000e220000001000 */
[----:B------:R-:W-:Y:S01]  /*0e10*/  IADD3 R86, P0, R86, R8, RZ ;  /* 0x0000000856567210 */ /* 0x000fe20007f1e0ff */
[----:B------:R-:W-:Y:S01]  /*0e20*/  FMUL.FTZ R76, R2, R23 ;  /* 0x00000017024c7220 */ /* 0x000fe20000410000 */
[----:B------:R-:W-:Y:S01]  /*0e30*/  FADD.FTZ R73, -R38, R31 ;  /* 0x0000001f26497221 */ /* 0x000fe20000010100 */
[----:B------:R-:W-:Y:S01]  /*0e40*/  HADD2.F32 R23, -RZ, R28.H0_H0 ;  /* 0x2000001cff177230 */ /* 0x000fe20000004100 */
[----:B------:R-:W-:Y:S01]  /*0e50*/  IADD3.X R28, RZ, R22, RZ, P0, !PT ;  /* 0x00000016ff1c7210 */ /* 0x000fe200007fe4ff */
[----:B------:R-:W-:Y:S01]  /*0e60*/  HADD2.F32 R31, -RZ, R29.H0_H0 ;  /* 0x2000001dff1f7230 */ /* 0x000fe20000004100 */
[----:B------:R-:W-:Y:S01]  /*0e70*/  SHF.L.U32 R85, R86, 0x1, RZ ;  /* 0x0000000156557819 */ /* 0x000fe200000006ff */
[----:B------:R-:W-:-:S02]  /*0e80*/  HADD2.F32 R4, -RZ, R4.H1_H1 ;  /* 0x30000004ff047230 */ /* 0x000fc40000004100 */
[----:B------:R-:W-:Y:S01]  /*0e90*/  FADD.FTZ R35, -R38, R35 ;  /* 0x0000002326237221 */ /* 0x000fe20000010100 */
[----:B------:R-:W-:Y:S01]  /*0ea0*/  HADD2.F32 R39, -RZ, R5.H0_H0 ;  /* 0x20000005ff277230 */ /* 0x000fe20000004100 */
[----:B------:R-:W-:Y:S01]  /*0eb0*/  SHF.L.U64.HI R86, R86, 0x1, R28 ;  /* 0x0000000156567819 */ /* 0x000fe2000001021c */
[----:B------:R-:W-:Y:S02]  /*0ec0*/  HADD2.F32 R71, -RZ, R29.H1_H1 ;  /* 0x3000001dff477230 */ /* 0x000fe40000004100 */
[----:B------:R-:W-:Y:S01]  /*0ed0*/  FADD.FTZ R29, -R38, R31 ;  /* 0x0000001f261d7221 */ /* 0x000fe20000010100 */
[----:B------:R-:W-:Y:S01]  /*0ee0*/  IADD3 R28, P0, R85, UR18, RZ ;  /* 0x00000012551c7c10 */ /* 0x000fe2000ff1e0ff */
[----:B------:R-:W-:Y:S02]  /*0ef0*/  HADD2.F32 R3, -RZ, R5.H1_H1 ;  /* 0x30000005ff037230 */ /* 0x000fe40000004100 */
[----:B------:R-:W-:Y:S01]  /*0f00*/  FFMA.FTZ R53, R80, R4, R92 ;  /* 0x0000000450357223 */ /* 0x000fe2000001005c */
[----:B------:R-:W-:Y:S01]  /*0f10*/  FMUL.FTZ R79, R2, R35 ;  /* 0x00000023024f7220 */ /* 0x000fe20000410000 */
[----:B------:R-:W-:Y:S01]  /*0f20*/  FFMA.FTZ R51, R82, R39, R51 ;  /* 0x0000002752337223 */ /* 0x000fe20000010033 */
[----:B------:R-:W-:Y:S01]  /*0f30*/  FMUL.FTZ R72, R2, R29 ;  /* 0x0000001d02487220 */ /* 0x000fe20000410000 */
[----:B------:R-:W-:Y:S01]  /*0f40*/  IADD3.X R29, R86, UR19, RZ, P0, !PT ;  /* 0x00000013561d7c10 */ /* 0x000fe200087fe4ff */
[----:B------:R-:W-:Y:S01]  /*0f50*/  FMUL.FTZ R55, R53, -1.4426950216293334961 ;  /* 0xbfb8aa3b35377820 */ /* 0x000fe20000410000 */
[----:B0-----:R-:W-:Y:S01]  /*0f60*/  FADD.FTZ R32, -R59, 1 ;  /* 0x3f8000003b207421 */ /* 0x001fe20000010100 */
[----:B------:R-:W-:Y:S01]  /*0f70*/  FFMA.FTZ R9, R79, R3, R47 ;  /* 0x000000034f097223 */ /* 0x000fe2000001002f */
[----:B------:R-:W-:-:S02]  /*0f80*/  FMUL.FTZ R40, R51, -1.4426950216293334961 ;  /* 0xbfb8aa3b33287820 */ /* 0x000fc40000410000 */
[----:B------:R-:W-:Y:S01]  /*0f90*/  FFMA.FTZ R8, R33, R32, 1 ;  /* 0x3f80000021087423 */ /* 0x000fe20000010020 */
[----:B------:R-:W-:Y:S01]  /*0fa0*/  FMUL.FTZ R57, R9, -1.4426950216293334961 ;  /* 0xbfb8aa3b09397820 */ /* 0x000fe20000410000 */
[----:B------:R-:W-:Y:S01]  /*0fb0*/  IADD3 R32, P0, R87, UR20, RZ ;  /* 0x0000001457207c10 */ /* 0x000fe2000ff1e0ff */
[----:B------:R-:W3:Y:S01]  /*0fc0*/  LDG.E.64.CONSTANT R28, desc[UR12][R28.64] ;  /* 0x0000000c1c1c7981 */ /* 0x000ee2000c1e9b00 */
[----:B------:R-:W0:Y:S01]  /*0fd0*/  MUFU.EX2 R55, R55 ;  /* 0x0000003700377308 */ /* 0x000e220000000800 */
[----:B------:R-:W-:Y:S02]  /*0fe0*/  HADD2.F32 R13, -RZ, R13.H1_H1 ;  /* 0x3000000dff0d7230 */ /* 0x000fe40000004100 */
[----:B------:R-:W-:Y:S01]  /*0ff0*/  FFMA.FTZ R30, R0, R78, R91 ;  /* 0x0000004e001e7223 */ /* 0x000fe2000001005b */
[----:B------:R-:W-:-:S04]  /*1000*/  IADD3.X R33, R88, UR21, RZ, P0, !PT ;  /* 0x0000001558217c10 */ /* 0x000fc800087fe4ff */
[----:B------:R-:W1:Y:S01]  /*1010*/  MUFU.EX2 R40, R40 ;  /* 0x0000002800287308 */ /* 0x000e620000000800 */
[----:B------:R-:W-:Y:S01]  /*1020*/  FMUL.FTZ R62, R30, -1.4426950216293334961 ;  /* 0xbfb8aa3b1e3e7820 */ /* 0x000fe20000410000 */
[----:B------:R-:W-:Y:S02]  /*1030*/  HADD2.F32 R52, -RZ, R5.H0_H0 ;  /* 0x20000005ff347230 */ /* 0x000fe40000004100 */
[----:B------:R-:W-:Y:S01]  /*1040*/  FADD.FTZ R75, -R38, R13 ;  /* 0x0000000d264b7221 */ /* 0x000fe20000010100 */
[----:B------:R-:W-:Y:S01]  /*1050*/  FFMA.FTZ R12, R4, R77, R92 ;  /* 0x0000004d040c7223 */ /* 0x000fe2000001005c */
[----:B------:R-:W3:Y:S02]  /*1060*/  LDG.E.64.CONSTANT R32, desc[UR12][R32.64] ;  /* 0x0000000c20207981 */ /* 0x000ee4000c1e9b00 */
[----:B------:R-:W1:Y:S01]  /*1070*/  MUFU.EX2 R57, R57 ;  /* 0x0000003900397308 */ /* 0x000e620000000800 */
[----:B------:R-:W-:Y:S01]  /*1080*/  FMUL.FTZ R75, R2, R75 ;  /* 0x0000004b024b7220 */ /* 0x000fe20000410000 */
[----:B------:R-:W-:Y:S01]  /*1090*/  FMUL.FTZ R36, R12, -1.4426950216293334961 ;  /* 0xbfb8aa3b0c247820 */ /* 0x000fe20000410000 */
[----:B------:R-:W-:Y:S01]  /*10a0*/  FFMA.FTZ R13, R52, R76, R45 ;  /* 0x0000004c340d7223 */ /* 0x000fe2000001002d */
[----:B------:R-:W-:Y:S01]  /*10b0*/  FADD.FTZ R23, -R38, R23 ;  /* 0x0000001726177221 */ /* 0x000fe20000010100 */
[----:B------:R-:W-:-:S03]  /*10c0*/  FFMA.FTZ R35, R3, R75, R47 ;  /* 0x0000004b03237223 */ /* 0x000fc6000001002f */
[----:B------:R-:W1:Y:S01]  /*10d0*/  MUFU.EX2 R62, R62 ;  /* 0x0000003e003e7308 */ /* 0x000e620000000800 */
[----:B------:R-:W-:Y:S01]  /*10e0*/  FMUL.FTZ R50, R13, -1.4426950216293334961 ;  /* 0xbfb8aa3b0d327820 */ /* 0x000fe20000410000 */
[----:B0-----:R-:W-:Y:S01]  /*10f0*/  FADD.FTZ R55, R55, 1 ;  /* 0x3f80000037377421 */ /* 0x001fe20000010000 */
[----:B------:R-:W-:Y:S01]  /*1100*/  FMUL.FTZ R74, R2, R23 ;  /* 0x00000017024a7220 */ /* 0x000fe20000410000 */
[----:B------:R-:W-:Y:S01]  /*1110*/  FMUL.FTZ R61, R35, -1.4426950216293334961 ;  /* 0xbfb8aa3b233d7820 */ /* 0x000fe20000410000 */
[----:B-1----:R-:W-:-:S03]  /*1120*/  FADD.FTZ R40, R40, 1 ;  /* 0x3f80000028287421 */ /* 0x002fc60000010000 */
[----:B------:R-:W0:Y:S01]  /*1130*/  MUFU.EX2 R36, R36 ;  /* 0x0000002400247308 */ /* 0x000e220000000800 */
[----:B------:R-:W-:Y:S01]  /*1140*/  FMUL.FTZ R73, R2, R73 ;  /* 0x0000004902497220 */ /* 0x000fe20000410000 */
[----:B------:R-:W-:Y:S01]  /*1150*/  FFMA.FTZ R23, R0, R74, R91 ;  /* 0x0000004a00177223 */ /* 0x000fe2000001005b */
[----:B------:R-:W-:Y:S01]  /*1160*/  FADD.FTZ R57, R57, 1 ;  /* 0x3f80000039397421 */ /* 0x000fe20000010000 */
[----:B------:R1:W-:Y:S01]  /*1170*/  STL [R1], R34 ;  /* 0x0000002201007387 */ /* 0x0003e20000100800 */
[----:B------:R-:W-:-:S03]  /*1180*/  FFMA.FTZ R31, R4, R73, R92 ;  /* 0x00000049041f7223 */ /* 0x000fc6000001005c */
[----:B------:R-:W0:Y:S01]  /*1190*/  MUFU.EX2 R50, R50 ;  /* 0x0000003200327308 */ /* 0x000e220000000800 */
[----:B------:R-:W-:-:S07]  /*11a0*/  FMUL.FTZ R56, R23, -1.4426950216293334961 ;  /* 0xbfb8aa3b17387820 */ /* 0x000fce0000410000 */
[----:B------:R-:W0:Y:S01]  /*11b0*/  MUFU.RCP R60, R55 ;  /* 0x00000037003c7308 */ /* 0x000e220000001000 */
[----:B-1----:R-:W-:Y:S01]  /*11c0*/  FFMA.FTZ R34, R52, R72, R45 ;  /* 0x0000004834227223 */ /* 0x002fe2000001002d */
[----:B------:R-:W-:-:S06]  /*11d0*/  FMUL.FTZ R54, R31, -1.4426950216293334961 ;  /* 0xbfb8aa3b1f367820 */ /* 0x000fcc0000410000 */
[----:B------:R1:W0:Y:S01]  /*11e0*/  MUFU.RCP R55, R40 ;  /* 0x0000002800377308 */ /* 0x0002220000001000 */
[----:B------:R-:W-:Y:S01]  /*11f0*/  FMUL.FTZ R41, R34, -1.4426950216293334961 ;  /* 0xbfb8aa3b22297820 */ /* 0x000fe20000410000 */
[----:B------:R-:W-:-:S06]  /*1200*/  FADD.FTZ R71, -R38, R71 ;  /* 0x0000004726477221 */ /* 0x000fcc0000010100 */
[----:B------:R-:W0:Y:S01]  /*1210*/  MUFU.EX2 R61, R61 ;  /* 0x0000003d003d7308 */ /* 0x000e220000000800 */
[----:B-1----:R-:W-:-:S07]  /*1220*/  FADD.FTZ R40, R62, 1 ;  /* 0x3f8000003e287421 */ /* 0x002fce0000010000 */
[----:B------:R-:W1:Y:S01]  /*1230*/  MUFU.RCP R57, R57 ;  /* 0x0000003900397308 */ /* 0x000e620000001000 */
[----:B------:R-:W-:Y:S01]  /*1240*/  FMUL.FTZ R71, R2, R71 ;  /* 0x0000004702477220 */ /* 0x000fe20000410000 */
[----:B0-----:R-:W-:-:S06]  /*1250*/  FADD.FTZ R36, R36, 1 ;  /* 0x3f80000024247421 */ /* 0x001fcc0000010000 */
[----:B------:R-:W0:Y:S01]  /*1260*/  MUFU.EX2 R56, R56 ;  /* 0x0000003800387308 */ /* 0x000e220000000800 */
[----:B------:R-:W-:Y:S01]  /*1270*/  FFMA.FTZ R58, R3, R71, R47 ;  /* 0x00000047033a7223 */ /* 0x000fe2000001002f */
[----:B------:R-:W-:Y:S01]  /*1280*/  FADD.FTZ R50, R50, 1 ;  /* 0x3f80000032327421 */ /* 0x000fe20000010000 */
[----:B------:R-:W-:-:S05]  /*1290*/  FADD.FTZ R64, -R60, 1 ;  /* 0x3f8000003c407421 */ /* 0x000fca0000010100 */
[----:B------:R-:W0:Y:S01]  /*12a0*/  MUFU.EX2 R54, R54 ;  /* 0x0000003600367308 */ /* 0x000e220000000800 */
[----:B------:R-:W-:-:S07]  /*12b0*/  FADD.FTZ R62, -R55, 1 ;  /* 0x3f800000373e7421 */ /* 0x000fce0000010100 */
[----:B------:R-:W0:Y:S01]  /*12c0*/  MUFU.EX2 R41, R41 ;  /* 0x0000002900297308 */ /* 0x000e220000000800 */
[----:B------:R-:W-:-:S07]  /*12d0*/  FADD.FTZ R63, R61, 1 ;  /* 0x3f8000003d3f7421 */ /* 0x000fce0000010000 */
[----:B------:R-:W0:Y:S01]  /*12e0*/  MUFU.RCP R40, R40 ;  /* 0x0000002800287308 */ /* 0x000e220000001000 */
[----:B------:R-:W-:Y:S01]  /*12f0*/  FMUL.FTZ R37, R58, -1.4426950216293334961 ;  /* 0xbfb8aa3b3a257820 */ /* 0x000fe20000410000 */
[----:B------:R-:W-:Y:S01]  /*1300*/  FFMA.FTZ R61, R53, R64, 1 ;  /* 0x3f800000353d7423 */ /* 0x000fe20000010040 */
[----:B------:R-:W-:Y:S01]  /*1310*/  FFMA.FTZ R53, R51, R62, 1 ;  /* 0x3f80000033357423 */ /* 0x000fe2000001003e */
[----:B-1----:R-:W-:-:S04]  /*1320*/  FADD.FTZ R62, -R57, 1 ;  /* 0x3f800000393e7421 */ /* 0x002fc80000010100 */
[----:B------:R-:W1:Y:S01]  /*1330*/  MUFU.RCP R36, R36 ;  /* 0x0000002400247308 */ /* 0x000e620000001000 */
[----:B------:R-:W-:Y:S01]  /*1340*/  FFMA.FTZ R62, R9, R62, 1 ;  /* 0x3f800000093e7423 */ /* 0x000fe2000001003e */
[----:B0-----:R-:W-:Y:S01]  /*1350*/  FADD.FTZ R56, R56, 1 ;  /* 0x3f80000038387421 */ /* 0x001fe20000010000 */
[----:B------:R-:W-:-:S05]  /*1360*/  HADD2.F32 R9, -RZ, R6.H0_H0 ;  /* 0x20000006ff097230 */ /* 0x000fca0000004100 */
[----:B------:R-:W0:Y:S01]  /*1370*/  MUFU.RCP R50, R50 ;  /* 0x0000003200327308 */ /* 0x000e220000001000 */
[----:B------:R-:W-:Y:S01]  /*1380*/  FMUL.FTZ R8, R59, R8 ;  /* 0x000000083b087220 */ /* 0x000fe20000410000 */
[----:B------:R-:W-:-:S06]  /*1390*/  FMUL.FTZ R55, R55, R53 ;  /* 0x0000003537377220 */ /* 0x000fcc0000410000 */
[----:B------:R-:W-:Y:S01]  /*13a0*/  MUFU.RCP R51, R63 ;  /* 0x0000003f00337308 */ /* 0x000fe20000001000 */
[----:B------:R-:W-:Y:S01]  /*13b0*/  FADD.FTZ R53, R54, 1 ;  /* 0x3f80000036357421 */ /* 0x000fe20000010000 */
[----:B------:R-:W-:Y:S01]  /*13c0*/  FADD.FTZ R41, R41, 1 ;  /* 0x3f80000029297421 */ /* 0x000fe20000010000 */
[----:B------:R-:W-:Y:S01]  /*13d0*/  FMUL.FTZ R62, R57, R62 ;  /* 0x0000003e393e7220 */ /* 0x000fe20000410000 */
[----:B------:R-:W-:-:S04]  /*13e0*/  FADD.FTZ R54, -R40, 1 ;  /* 0x3f80000028367421 */ /* 0x000fc80000010100 */
[----:B------:R-:W0:Y:S01]  /*13f0*/  MUFU.EX2 R37, R37 ;  /* 0x0000002500257308 */ /* 0x000e220000000800 */
[----:B------:R-:W-:Y:S02]  /*1400*/  HADD2.F32 R57, -RZ, R6.H1_H1 ;  /* 0x30000006ff397230 */ /* 0x000fe40000004100 */
[----:B------:R-:W-:Y:S01]  /*1410*/  FMUL.FTZ R6, R9, R8 ;  /* 0x0000000809067220 */ /* 0x000fe20000410000 */
[----:B------:R-:W-:Y:S02]  /*1420*/  HADD2.F32 R8, -RZ, R7.H0_H0 ;  /* 0x20000007ff087230 */ /* 0x000fe40000004100 */
[----:B------:R-:W-:Y:S01]  /*1430*/  FFMA.FTZ R54, R30, R54, 1 ;  /* 0x3f8000001e367423 */ /* 0x000fe20000010036 */
[----:B-1----:R-:W-:Y:S01]  /*1440*/  FADD.FTZ R30, -R36, 1 ;  /* 0x3f800000241e7421 */ /* 0x002fe20000010100 */
[----:B------:R-:W1:Y:S01]  /*1450*/  MUFU.RCP R56, R56 ;  /* 0x0000003800387308 */ /* 0x000e620000001000 */
[----:B------:R-:W-:Y:S01]  /*1460*/  FMUL.FTZ R8, R8, R55 ;  /* 0x0000003708087220 */ /* 0x000fe20000410000 */
[----:B0-----:R-:W-:-:S06]  /*1470*/  FADD.FTZ R55, -R50, 1 ;  /* 0x3f80000032377421 */ /* 0x001fcc0000010100 */
[----:B------:R0:W1:Y:S01]  /*1480*/  MUFU.RCP R59, R41 ;  /* 0x00000029003b7308 */ /* 0x0000620000001000 */
[----:B------:R-:W-:Y:S01]  /*1490*/  FFMA.FTZ R12, R12, R30, 1 ;  /* 0x3f8000000c0c7423 */ /* 0x000fe2000001001e */
[----:B------:R-:W-:Y:S01]  /*14a0*/  FADD.FTZ R30, R37, 1 ;  /* 0x3f800000251e7421 */ /* 0x000fe20000010000 */
[----:B------:R-:W-:Y:S01]  /*14b0*/  FFMA.FTZ R55, R13, R55, 1 ;  /* 0x3f8000000d377423 */ /* 0x000fe20000010037 */
[--C-:B------:R-:W-:Y:S02]  /*14c0*/  HADD2.F32 R37, -RZ, R10.reuse.H0_H0 ;  /* 0x2000000aff257230 */ /* 0x100fe40000004100 */
[----:B------:R-:W-:Y:S01]  /*14d0*/  FMUL.FTZ R12, R36, R12 ;  /* 0x0000000c240c7220 */ /* 0x000fe20000410000 */
[----:B0-----:R-:W-:Y:S01]  /*14e0*/  FADD.FTZ R41, -R51, 1 ;  /* 0x3f80000033297421 */ /* 0x001fe20000010100 */
[----:B------:R-:W-:Y:S02]  /*14f0*/  HADD2.F32 R36, -RZ, R10.H1_H1 ;  /* 0x3000000aff247230 */ /* 0x000fe40000004100 */
[----:B------:R-:W-:Y:S01]  /*1500*/  FMUL.FTZ R54, R40, R54 ;  /* 0x0000003628367220 */ /* 0x000fe20000410000 */
[----:B------:R-:W-:Y:S01]  /*1510*/  FFMA.FTZ R41, R35, R41, 1 ;  /* 0x3f80000023297423 */ /* 0x000fe20000010029 */
[----:B------:R-:W-:-:S02]  /*1520*/  HADD2.F32 R13, -RZ, R11.H0_H0 ;  /* 0x2000000bff0d7230 */ /* 0x000fc40000004100 */
[----:B------:R-:W-:Y:S01]  /*1530*/  FMUL.FTZ R55, R50, R55 ;  /* 0x0000003732377220 */ /* 0x000fe20000410000 */
[----:B------:R-:W-:Y:S02]  /*1540*/  HADD2.F32 R35, -RZ, R11.H1_H1 ;  /* 0x3000000bff237230 */ /* 0x000fe40000004100 */
[----:B------:R-:W-:Y:S01]  /*1550*/  FMUL.FTZ R41, R51, R41 ;  /* 0x0000002933297220 */ /* 0x000fe20000410000 */
[----:B------:R-:W-:Y:S01]  /*1560*/  FMUL.FTZ R10, R37, R54 ;  /* 0x00000036250a7220 */ /* 0x000fe20000410000 */
[----:B------:R-:W-:Y:S01]  /*1570*/  FMUL.FTZ R11, R36, R12 ;  /* 0x0000000c240b7220 */ /* 0x000fe20000410000 */
[----:B-1----:R-:W-:Y:S01]  /*1580*/  FADD.FTZ R40, -R56, 1 ;  /* 0x3f80000038287421 */ /* 0x002fe20000010100 */
[----:B------:R-:W-:Y:S02]  /*1590*/  HADD2.F32 R36, -RZ, R18.H0_H0 ;  /* 0x20000012ff247230 */ /* 0x000fe40000004100 */
[----:B------:R-:W-:Y:S01]  /*15a0*/  FADD.FTZ R37, -R59, 1 ;  /* 0x3f8000003b257421 */ /* 0x000fe20000010100 */
[----:B------:R-:W-:Y:S01]  /*15b0*/  FMUL.FTZ R12, R13, R55 ;  /* 0x000000370d0c7220 */ /* 0x000fe20000410000 */
[----:B------:R-:W-:Y:S01]  /*15c0*/  FMUL.FTZ R13, R35, R41 ;  /* 0x00000029230d7220 */ /* 0x000fe20000410000 */
[----:B------:R-:W-:Y:S01]  /*15d0*/  FFMA.FTZ R35, R23, R40, 1 ;  /* 0x3f80000017237423 */ /* 0x000fe20000010028 */
[----:B------:R-:W-:Y:S01]  /*15e0*/  FFMA.FTZ R23, R34, R37, 1 ;  /* 0x3f80000022177423 */ /* 0x000fe20000010025 */
[----:B------:R-:W-:Y:S01]  /*15f0*/  IADD3.X R84, RZ, R22, RZ, P1, !PT ;  /* 0x00000016ff547210 */ /* 0x000fe20000ffe4ff */
[----:B------:R-:W-:Y:S01]  /*1600*/  FADD.FTZ R37, -R38, R36 ;  /* 0x0000002426257221 */ /* 0x000fe20000010100 */
[----:B------:R-:W-:-:S02]  /*1610*/  IADD3 R36, P0, R85, UR20, RZ ;  /* 0x0000001455247c10 */ /* 0x000fc4000ff1e0ff */
[C---:B------:R-:W-:Y:S01]  /*1620*/  SHF.L.U64.HI R84, R83.reuse, 0x1, R84 ;  /* 0x0000000153547819 */ /* 0x040fe20000010254 */
[----:B------:R-:W-:Y:S01]  /*1630*/  FMUL.FTZ R70, R2, R37 ;  /* 0x0000002502467220 */ /* 0x000fe20000410000 */
[----:B------:R-:W-:Y:S02]  /*1640*/  SHF.L.U32 R83, R83, 0x1, RZ ;  /* 0x0000000153537819 */ /* 0x000fe400000006ff */
[----:B------:R-:W-:Y:S02]  /*1650*/  IADD3.X R37, R86, UR21, RZ, P0, !PT ;  /* 0x0000001556257c10 */ /* 0x000fe400087fe4ff */
[----:B------:R-:W-:-:S04]  /*1660*/  IADD3 R50, P1, R83, UR18, RZ ;  /* 0x0000001253327c10 */ /* 0x000fc8000ff3e0ff */
[----:B------:R-:W3:Y:S01]  /*1670*/  LDG.E.64.CONSTANT R36, desc[UR12][R36.64] ;  /* 0x0000000c24247981 */ /* 0x000ee2000c1e9b00 */
[----:B------:R-:W-:Y:S01]  /*1680*/  IADD3.X R51, R84, UR19, RZ, P1, !PT ;  /* 0x0000001354337c10 */ /* 0x000fe20008ffe4ff */
[----:B------:R-:W0:Y:S05]  /*1690*/  MUFU.RCP R53, R53 ;  /* 0x0000003500357308 */ /* 0x000e2a0000001000 */
[----:B------:R-:W3:Y:S03]  /*16a0*/  LDG.E.64.CONSTANT R50, desc[UR12][R50.64] ;  /* 0x0000000c32327981 */ /* 0x000ee6000c1e9b00 */
[----:B------:R-:W1:Y:S01]  /*16b0*/  MUFU.RCP R30, R30 ;  /* 0x0000001e001e7308 */ /* 0x000e620000001000 */
[----:B0-----:R-:W-:-:S04]  /*16c0*/  FADD.FTZ R41, -R53, 1 ;  /* 0x3f80000035297421 */ /* 0x001fc80000010100 */
[----:B------:R-:W-:Y:S01]  /*16d0*/  FFMA.FTZ R31, R31, R41, 1 ;  /* 0x3f8000001f1f7423 */ /* 0x000fe20000010029 */
[----:B------:R-:W-:Y:S02]  /*16e0*/  HADD2.F32 R41, -RZ, R18.H1_H1 ;  /* 0x30000012ff297230 */ /* 0x000fe40000004100 */
[----:B------:R-:W-:Y:S01]  /*16f0*/  FFMA.FTZ R18, R0, R70, R91 ;  /* 0x0000004600127223 */ /* 0x000fe2000001005b */
[----:B------:R-:W-:-:S03]  /*1700*/  FMUL.FTZ R56, R56, R35 ;  /* 0x0000002338387220 */ /* 0x000fc60000410000 */
[----:B------:R-:W-:Y:S01]  /*1710*/  FMUL.FTZ R54, R18, -1.4426950216293334961 ;  /* 0xbfb8aa3b12367820 */ /* 0x000fe20000410000 */
[--C-:B------:R-:W-:Y:S02]  /*1720*/  HADD2.F32 R35, -RZ, R19.reuse.H0_H0 ;  /* 0x20000013ff237230 */ /* 0x100fe40000004100 */
[----:B------:R-:W-:Y:S01]  /*1730*/  FADD.FTZ R41, -R38, R41 ;  /* 0x0000002926297221 */ /* 0x000fe20000010100 */
[----:B------:R-:W-:Y:S02]  /*1740*/  HADD2.F32 R67, -RZ, R19.H1_H1 ;  /* 0x30000013ff437230 */ /* 0x000fe40000004100 */
[----:B------:R-:W0:Y:S01]  /*1750*/  MUFU.EX2 R54, R54 ;  /* 0x0000003600367308 */ /* 0x000e220000000800 */
[----:B------:R-:W-:Y:S01]  /*1760*/  FMUL.FTZ R69, R2, R41 ;  /* 0x0000002902457220 */ /* 0x000fe20000410000 */
[C---:B------:R-:W-:Y:S01]  /*1770*/  FADD.FTZ R68, -R38.reuse, R35 ;  /* 0x0000002326447221 */ /* 0x040fe20000010100 */
[----:B------:R-:W-:Y:S02]  /*1780*/  FADD.FTZ R67, -R38, R67 ;  /* 0x0000004326437221 */ /* 0x000fe40000010100 */
[----:B------:R-:W-:Y:S01]  /*1790*/  FFMA.FTZ R19, R4, R69, R92 ;  /* 0x0000004504137223 */ /* 0x000fe2000001005c */
[C---:B------:R-:W-:Y:S01]  /*17a0*/  FMUL.FTZ R68, R2.reuse, R68 ;  /* 0x0000004402447220 */ /* 0x040fe20000410000 */
[----:B------:R-:W-:Y:S01]  /*17b0*/  FMUL.FTZ R67, R2, R67 ;  /* 0x0000004302437220 */ /* 0x000fe20000410000 */
[----:B-1----:R-:W-:Y:S01]  /*17c0*/  FADD.FTZ R40, -R30, 1 ;  /* 0x3f8000001e287421 */ /* 0x002fe20000010100 */
[----:B------:R-:W-:Y:S01]  /*17d0*/  FMUL.FTZ R31, R53, R31 ;  /* 0x0000001f351f7220 */ /* 0x000fe20000410000 */
[----:B------:R-:W-:Y:S01]  /*17e0*/  FMUL.FTZ R53, R19, -1.4426950216293334961 ;  /* 0xbfb8aa3b13357820 */ /* 0x000fe20000410000 */
[----:B------:R-:W-:Y:S01]  /*17f0*/  FFMA.FTZ R34, R52, R68, R45 ;  /* 0x0000004434227223 */ /* 0x000fe2000001002d */
[----:B------:R-:W-:Y:S01]  /*1800*/  FFMA.FTZ R35, R3, R67, R47 ;  /* 0x0000004303237223 */ /* 0x000fe2000001002f */
[----:B------:R-:W-:-:S02]  /*1810*/  FFMA.FTZ R58, R58, R40, 1 ;  /* 0x3f8000003a3a7423 */ /* 0x000fc40000010028 */
[----:B------:R-:W-:Y:S01]  /*1820*/  FMUL.FTZ R40, R34, -1.4426950216293334961 ;  /* 0xbfb8aa3b22287820 */ /* 0x000fe20000410000 */
[----:B------:R-:W-:Y:S01]  /*1830*/  FMUL.FTZ R41, R35, -1.4426950216293334961 ;  /* 0xbfb8aa3b23297820 */ /* 0x000fe20000410000 */
[----:B------:R-:W1:Y:S01]  /*1840*/  MUFU.EX2 R53, R53 ;  /* 0x0000003500357308 */ /* 0x000e620000000800 */
[----:B0-----:R-:W-:Y:S01]  /*1850*/  FADD.FTZ R54, R54, 1 ;  /* 0x3f80000036367421 */ /* 0x001fe20000010000 */
[--C-:B------:R-:W-:Y:S02]  /*1860*/  HADD2.F32 R66, -RZ, R14.reuse.H0_H0 ;  /* 0x2000000eff427230 */ /* 0x100fe40000004100 */
[----:B------:R-:W-:Y:S02]  /*1870*/  HADD2.F32 R65, -RZ, R14.H1_H1 ;  /* 0x3000000eff417230 */ /* 0x000fe40000004100 */
[----:B------:R-:W-:Y:S02]  /*1880*/  HADD2.F32 R14, -RZ, R15.H0_H0 ;  /* 0x2000000fff0e7230 */ /* 0x000fe40000004100 */
[----:B------:R-:W0:Y:S01]  /*1890*/  MUFU.EX2 R40, R40 ;  /* 0x0000002800287308 */ /* 0x000e220000000800 */
[C---:B------:R-:W-:Y:S01]  /*18a0*/  FADD.FTZ R66, -R38.reuse, R66 ;  /* 0x0000004226427221 */ /* 0x040fe20000010100 */
[C---:B------:R-:W-:Y:S01]  /*18b0*/  FADD.FTZ R65, -R38.reuse, R65 ;  /* 0x0000004126417221 */ /* 0x040fe20000010100 */
[----:B------:R-:W-:-:S05]  /*18c0*/  FADD.FTZ R14, -R38, R14 ;  /* 0x0000000e260e7221 */ /* 0x000fca0000010100 */
[----:B------:R-:W2:Y:S01]  /*18d0*/  MUFU.EX2 R41, R41 ;  /* 0x0000002900297308 */ /* 0x000ea20000000800 */
[----:B------:R-:W-:Y:S01]  /*18e0*/  FMUL.FTZ R61, R60, R61 ;  /* 0x0000003d3c3d7220 */ /* 0x000fe20000410000 */
[----:B------:R-:W-:-:S06]  /*18f0*/  FMUL.FTZ R66, R2, R66 ;  /* 0x0000004202427220 */ /* 0x000fcc0000410000 */
[----:B------:R-:W5:Y:S01]  /*1900*/  MUFU.RCP R54, R54 ;  /* 0x0000003600367308 */ /* 0x000f620000001000 */
[C---:B------:R-:W-:Y:S01]  /*1910*/  FMUL.FTZ R64, R2.reuse, R14 ;  /* 0x0000000e02407220 */ /* 0x040fe20000410000 */
[----:B------:R-:W-:Y:S01]  /*1920*/  FMUL.FTZ R65, R2, R65 ;  /* 0x0000004102417220 */ /* 0x000fe20000410000 */
[--C-:B------:R-:W-:Y:S02]  /*1930*/  HADD2.F32 R14, -RZ, R16.reuse.H0_H0 ;  /* 0x20000010ff0e7230 */ /* 0x100fe40000004100 */
[----:B------:R-:W-:Y:S02]  /*1940*/  HADD2.F32 R60, -RZ, R16.H1_H1 ;  /* 0x30000010ff3c7230 */ /* 0x000fe40000004100 */
[----:B------:R-:W-:Y:S02]  /*1950*/  HADD2.F32 R16, -RZ, R15.H1_H1 ;  /* 0x3000000fff107230 */ /* 0x000fe40000004100 */
[----:B------:R-:W-:Y:S01]  /*1960*/  FFMA.FTZ R22, R0, R66, R91 ;  /* 0x0000004200167223 */ /* 0x000fe2000001005b */
[----:B------:R-:W-:Y:S01]  /*1970*/  FMUL.FTZ R59, R59, R23 ;  /* 0x000000173b3b7220 */ /* 0x000fe20000410000 */
[----:B------:R-:W-:Y:S01]  /*1980*/  FFMA.FTZ R23, R4, R65, R92 ;  /* 0x0000004104177223 */ /* 0x000fe2000001005c */
[----:B-1----:R-:W-:Y:S01]  /*1990*/  FADD.FTZ R53, R53, 1 ;  /* 0x3f80000035357421 */ /* 0x002fe20000010000 */
[----:B------:R-:W-:-:S02]  /*19a0*/  HADD2.F32 R9, -RZ, R7.H1_H1 ;  /* 0x30000007ff097230 */ /* 0x000fc40000004100 */
[----:B------:R-:W-:Y:S01]  /*19b0*/  FADD.FTZ R63, -R38, R16 ;  /* 0x00000010263f7221 */ /* 0x000fe20000010100 */
[----:B------:R-:W-:Y:S01]  /*19c0*/  FMUL.FTZ R7, R57, R61 ;  /* 0x0000003d39077220 */ /* 0x000fe20000410000 */
[----:B------:R-:W-:Y:S01]  /*19d0*/  FMUL.FTZ R55, R22, -1.4426950216293334961 ;  /* 0xbfb8aa3b16377820 */ /* 0x000fe20000410000 */
[----:B------:R-:W-:Y:S01]  /*19e0*/  FMUL.FTZ R15, R60, R31 ;  /* 0x0000001f3c0f7220 */ /* 0x000fe20000410000 */
[----:B------:R-:W-:Y:S01]  /*19f0*/  FMUL.FTZ R57, R23, -1.4426950216293334961 ;  /* 0xbfb8aa3b17397820 */ /* 0x000fe20000410000 */
[----:B------:R2:W1:Y:S01]  /*1a00*/  MUFU.RCP R60, R53 ;  /* 0x00000035003c7308 */ /* 0x0004620000001000 */
[----:B0-----:R-:W-:Y:S01]  /*1a10*/  FADD.FTZ R40, R40, 1 ;  /* 0x3f80000028287421 */ /* 0x001fe20000010000 */
[----:B------:R-:W-:Y:S01]  /*1a20*/  FMUL.FTZ R58, R30, R58 ;  /* 0x0000003a1e3a7220 */ /* 0x000fe20000410000 */
[----:B------:R-:W-:Y:S01]  /*1a30*/  FFMA.FTZ R30, R52, R64, R45 ;  /* 0x00000040341e7223 */ /* 0x000fe2000001002d */
[----:B------:R-:W-:Y:S01]  /*1a40*/  FMUL.FTZ R63, R2, R63 ;  /* 0x0000003f023f7220 */ /* 0x000fe20000410000 */
[----:B------:R-:W-:-:S02]  /*1a50*/  HADD2.F32 R16, -RZ, R17.H0_H0 ;  /* 0x20000011ff107230 */ /* 0x000fc40000004100 */
[----:B--2---:R-:W-:Y:S01]  /*1a60*/  FADD.FTZ R53, R41, 1 ;  /* 0x3f80000029357421 */ /* 0x004fe20000010000 */
[----:B-----5:R-:W-:Y:S01]  /*1a70*/  FADD.FTZ R41, -R54, 1 ;  /* 0x3f80000036297421 */ /* 0x020fe20000010100 */
[----:B------:R-:W0:Y:S01]  /*1a80*/  MUFU.EX2 R55, R55 ;  /* 0x0000003700377308 */ /* 0x000e220000000800 */
[----:B------:R-:W-:Y:S01]  /*1a90*/  FMUL.FTZ R14, R14, R56 ;  /* 0x000000380e0e7220 */ /* 0x000fe20000410000 */
[----:B------:R-:W-:Y:S01]  /*1aa0*/  FMUL.FTZ R56, R30, -1.4426950216293334961 ;  /* 0xbfb8aa3b1e387820 */ /* 0x000fe20000410000 */
[----:B------:R-:W-:Y:S01]  /*1ab0*/  FFMA.FTZ R31, R3, R63, R47 ;  /* 0x0000003f031f7223 */ /* 0x000fe2000001002f */
[----:B------:R-:W-:Y:S01]  /*1ac0*/  FFMA.FTZ R41, R18, R41, 1 ;  /* 0x3f80000012297423 */ /* 0x000fe20000010029 */
[----:B------:R-:W-:-:S03]  /*1ad0*/  FMUL.FTZ R16, R16, R59 ;  /* 0x0000003b10107220 */ /* 0x000fc60000410000 */
[----:B------:R-:W2:Y:S01]  /*1ae0*/  MUFU.EX2 R57, R57 ;  /* 0x0000003900397308 */ /* 0x000ea20000000800 */
[----:B------:R-:W-:-:S07]  /*1af0*/  FMUL.FTZ R59, R31, -1.4426950216293334961 ;  /* 0xbfb8aa3b1f3b7820 */ /* 0x000fce0000410000 */
[----:B------:R-:W5:Y:S08]  /*1b00*/  MUFU.RCP R40, R40 ;  /* 0x0000002800287308 */ /* 0x000f700000001000 */
[----:B------:R1:W4:Y:S08]  /*1b10*/  MUFU.RCP R18, R53 ;  /* 0x0000003500127308 */ /* 0x0003300000001000 */
[----:B------:R-:W4:Y:S01]  /*1b20*/  MUFU.EX2 R56, R56 ;  /* 0x0000003800387308 */ /* 0x000f220000000800 */
[----:B-1----:R-:W-:Y:S01]  /*1b30*/  FADD.FTZ R53, -R60, 1 ;  /* 0x3f8000003c357421 */ /* 0x002fe20000010100 */
[----:B------:R-:W-:-:S06]  /*1b40*/  FMUL.FTZ R41, R54, R41 ;  /* 0x0000002936297220 */ /* 0x000fcc0000410000 */
[----:B------:R-:W1:Y:S01]  /*1b50*/  MUFU.EX2 R59, R59 ;  /* 0x0000003b003b7308 */ /* 0x000e620000000800 */
[----:B------:R-:W-:Y:S01]  /*1b60*/  FFMA.FTZ R19, R19, R53, 1 ;  /* 0x3f80000013137423 */ /* 0x000fe20000010035 */
[----:B0-----:R-:W-:Y:S01]  /*1b70*/  FADD.FTZ R53, R55, 1 ;  /* 0x3f80000037357421 */ /* 0x001fe20000010000 */
[----:B--2---:R-:W-:Y:S01]  /*1b80*/  FADD.FTZ R54, R57, 1 ;  /* 0x3f80000039367421 */ /* 0x004fe20000010000 */
[----:B-----5:R-:W-:Y:S01]  /*1b90*/  FADD.FTZ R55, -R40, 1 ;  /* 0x3f80000028377421 */ /* 0x020fe20000010100 */
[----:B----4-:R-:W-:-:S03]  /*1ba0*/  FADD.FTZ R57, -R18, 1 ;  /* 0x3f80000012397421 */ /* 0x010fc60000010100 */
[----:B------:R-:W-:Y:S01]  /*1bb0*/  FFMA.FTZ R55, R34, R55, 1 ;  /* 0x3f80000022377423 */ /* 0x000fe20000010037 */
[----:B------:R-:W-:Y:S01]  /*1bc0*/  FFMA.FTZ R57, R35, R57, 1 ;  /* 0x3f80000023397423 */ /* 0x000fe20000010039 */
[----:B------:R-:W-:Y:S01]  /*1bd0*/  FADD.FTZ R34, R56, 1 ;  /* 0x3f80000038227421 */ /* 0x000fe20000010000 */
[--C-:B------:R-:W-:Y:S02]  /*1be0*/  HADD2.F32 R56, -RZ, R20.reuse.H0_H0 ;  /* 0x20000014ff387230 */ /* 0x100fe40000004100 */
[----:B------:R-:W-:Y:S01]  /*1bf0*/  FMUL.FTZ R35, R40, R55 ;  /* 0x0000003728237220 */ /* 0x000fe20000410000 */
[----:B------:R-:W-:Y:S01]  /*1c00*/  FMUL.FTZ R55, R18, R57 ;  /* 0x0000003912377220 */ /* 0x000fe20000410000 */
[----:B------:R-:W-:Y:S01]  /*1c10*/  IADD3 R40, P0, R83, UR20, RZ ;  /* 0x0000001453287c10 */ /* 0x000fe2000ff1e0ff */
[----:B------:R-:W0:Y:S01]  /*1c20*/  MUFU.RCP R53, R53 ;  /* 0x0000003500357308 */ /* 0x000e220000001000 */
[----:B-1----:R-:W-:Y:S01]  /*1c30*/  FADD.FTZ R57, R59, 1 ;  /* 0x3f8000003b397421 */ /* 0x002fe20000010000 */
[----:B------:R-:W-:Y:S01]  /*1c40*/  FMUL.FTZ R18, R56, R41 ;  /* 0x0000002938127220 */ /* 0x000fe20000410000 */
[----:B------:R-:W-:Y:S01]  /*1c50*/  IADD3.X R41, R84, UR21, RZ, P0, !PT ;  /* 0x0000001554297c10 */ /* 0x000fe200087fe4ff */
[----:B------:R-:W-:-:S04]  /*1c60*/  HADD2.F32 R20, -RZ, R20.H1_H1 ;  /* 0x30000014ff147230 */ /* 0x000fc80000004100 */
[----:B------:R-:W1:Y:S01]  /*1c70*/  MUFU.RCP R54, R54 ;  /* 0x0000003600367308 */ /* 0x000e620000001000 */
[----:B------:R-:W-:Y:S01]  /*1c80*/  FMUL.FTZ R19, R60, R19 ;  /* 0x000000133c137220 */ /* 0x000fe20000410000 */
[----:B------:R-:W2:Y:S06]  /*1c90*/  LDG.E.64.CONSTANT R40, desc[UR12][R40.64] ;  /* 0x0000000c28287981 */ /* 0x000eac000c1e9b00 */
[----:B------:R-:W4:Y:S01]  /*1ca0*/  MUFU.RCP R57, R57 ;  /* 0x0000003900397308 */ /* 0x000f220000001000 */
[----:B------:R-:W-:Y:S01]  /*1cb0*/  FMUL.FTZ R19, R20, R19 ;  /* 0x0000001314137220 */ /* 0x000fe20000410000 */
[----:B------:R-:W-:-:S06]  /*1cc0*/  HADD2.F32 R20, -RZ, R21.H0_H0 ;  /* 0x20000015ff147230 */ /* 0x000fcc0000004100 */
[----:B------:R-:W5:Y:S01]  /*1cd0*/  MUFU.RCP R34, R34 ;  /* 0x0000002200227308 */ /* 0x000f620000001000 */
[----:B------:R-:W-:Y:S01]  /*1ce0*/  FMUL.FTZ R9, R9, R62 ;  /* 0x0000003e09097220 */ /* 0x000fe20000410000 */
[--C-:B------:R-:W-:Y:S02]  /*1cf0*/  HADD2.F32 R62, -RZ, R26.reuse.H0_H0 ;  /* 0x2000001aff3e7230 */ /* 0x100fe40000004100 */
[----:B------:R-:W-:Y:S01]  /*1d00*/  FMUL.FTZ R20, R20, R35 ;  /* 0x0000002314147220 */ /* 0x000fe20000410000 */
[----:B0-----:R-:W-:Y:S01]  /*1d10*/  FADD.FTZ R35, -R53, 1 ;  /* 0x3f80000035237421 */ /* 0x001fe20000010100 */
[----:B------:R-:W-:Y:S02]  /*1d20*/  HADD2.F32 R21, -RZ, R21.H1_H1 ;  /* 0x30000015ff157230 */ /* 0x000fe40000004100 */
[----:B-1----:R-:W-:Y:S01]  /*1d30*/  FADD.FTZ R56, -R54, 1 ;  /* 0x3f80000036387421 */ /* 0x002fe20000010100 */
[----:B------:R-:W-:Y:S01]  /*1d40*/  FADD.FTZ R62, -R38, R62 ;  /* 0x0000003e263e7221 */ /* 0x000fe20000010100 */
[----:B------:R-:W-:-:S02]  /*1d50*/  HADD2.F32 R26, -RZ, R26.H1_H1 ;  /* 0x3000001aff1a7230 */ /* 0x000fc40000004100 */
[----:B------:R-:W-:Y:S01]  /*1d60*/  FFMA.FTZ R22, R22, R35, 1 ;  /* 0x3f80000016167423 */ /* 0x000fe20000010023 */
[----:B----4-:R-:W-:Y:S01]  /*1d70*/  FADD.FTZ R35, -R57, 1 ;  /* 0x3f80000039237421 */ /* 0x010fe20000010100 */
[----:B------:R-:W-:Y:S01]  /*1d80*/  FMUL.FTZ R21, R21, R55 ;  /* 0x0000003715157220 */ /* 0x000fe20000410000 */
[----:B------:R-:W-:Y:S01]  /*1d90*/  FMUL.FTZ R62, R2, R62 ;  /* 0x0000003e023e7220 */ /* 0x000fe20000410000 */
[----:B------:R-:W-:Y:S01]  /*1da0*/  FFMA.FTZ R23, R23, R56, 1 ;  /* 0x3f80000017177423 */ /* 0x000fe20000010038 */
[----:B------:R-:W-:Y:S01]  /*1db0*/  FADD.FTZ R56, -R38, R26 ;  /* 0x0000001a26387221 */ /* 0x000fe20000010100 */
[----:B------:R-:W-:Y:S01]  /*1dc0*/  FFMA.FTZ R31, R31, R35, 1 ;  /* 0x3f8000001f1f7423 */ /* 0x000fe20000010023 */
[----:B-----5:R-:W-:Y:S01]  /*1dd0*/  FADD.FTZ R55, -R34, 1 ;  /* 0x3f80000022377421 */ /* 0x020fe20000010100 */
[----:B------:R-:W-:Y:S01]  /*1de0*/  FFMA.FTZ R26, R0, R62, R91 ;  /* 0x0000003e001a7223 */ /* 0x000fe2000001005b */
[----:B------:R-:W-:Y:S01]  /*1df0*/  FMUL.FTZ R22, R53, R22 ;  /* 0x0000001635167220 */ /* 0x000fe20000410000 */
[----:B------:R-:W-:-:S02]  /*1e00*/  HADD2.F32 R53, -RZ, R27.H0_H0 ;  /* 0x2000001bff357230 */ /* 0x000fc40000004100 */
[----:B------:R-:W-:Y:S01]  /*1e10*/  FFMA.FTZ R30, R30, R55, 1 ;  /* 0x3f8000001e1e7423 */ /* 0x000fe20000010037 */
[----:B------:R-:W-:Y:S01]  /*1e20*/  FMUL.FTZ R56, R2, R56 ;  /* 0x0000003802387220 */ /* 0x000fe20000410000 */
[----:B------:R-:W-:Y:S01]  /*1e30*/  FMUL.FTZ R57, R57, R31 ;  /* 0x0000001f39397220 */ /* 0x000fe20000410000 */
[----:B------:R-:W-:Y:S01]  /*1e40*/  FMUL.FTZ R35, R26, -1.4426950216293334961 ;  /* 0xbfb8aa3b1a237820 */ /* 0x000fe20000410000 */
[----:B------:R-:W-:Y:S02]  /*1e50*/  HADD2.F32 R31, -RZ, R24.H0_H0 ;  /* 0x20000018ff1f7230 */ /* 0x000fe40000004100 */
[----:B------:R-:W-:Y:S01]  /*1e60*/  FMUL.FTZ R34, R34, R30 ;  /* 0x0000001e22227220 */ /* 0x000fe20000410000 */
[----:B------:R-:W-:Y:S01]  /*1e70*/  FFMA.FTZ R30, R4, R56, R92 ;  /* 0x00000038041e7223 */ /* 0x000fe2000001005c */
[----:B------:R-:W-:Y:S01]  /*1e80*/  FADD.FTZ R53, -R38, R53 ;  /* 0x0000003526357221 */ /* 0x000fe20000010100 */
[----:B------:R-:W-:Y:S01]  /*1e90*/  FMUL.FTZ R22, R31, R22 ;  /* 0x000000161f167220 */ /* 0x000fe20000410000 */
[----:B------:R-:W0:Y:S01]  /*1ea0*/  MUFU.EX2 R35, R35 ;  /* 0x0000002300237308 */ /* 0x000e220000000800 */
[----:B------:R-:W-:Y:S01]  /*1eb0*/  FMUL.FTZ R31, R30, -1.4426950216293334961 ;  /* 0xbfb8aa3b1e1f7820 */ /* 0x000fe20000410000 */
[----:B------:R-:W-:Y:S01]  /*1ec0*/  FMUL.FTZ R55, R2, R53 ;  /* 0x0000003502377220 */ /* 0x000fe20000410000 */
[----:B------:R-:W-:-:S02]  /*1ed0*/  HADD2.F32 R17, -RZ, R17.H1_H1 ;  /* 0x30000011ff117230 */ /* 0x000fc40000004100 */
[----:B------:R-:W-:Y:S01]  /*1ee0*/  FMUL.FTZ R23, R54, R23 ;  /* 0x0000001736177220 */ /* 0x000fe20000410000 */
[----:B------:R-:W-:Y:S02]  /*1ef0*/  HADD2.F32 R53, -RZ, R24.H1_H1 ;  /* 0x30000018ff357230 */ /* 0x000fe40000004100 */
[----:B------:R-:W-:Y:S01]  /*1f00*/  HADD2.F32 R54, -RZ, R27.H1_H1 ;  /* 0x3000001bff367230 */ /* 0x000fe20000004100 */
[----:B------:R1:W4:Y:S01]  /*1f10*/  MUFU.EX2 R24, R31 ;  /* 0x0000001f00187308 */ /* 0x0003220000000800 */
[----:B------:R-:W-:-:S03]  /*1f20*/  FMUL.FTZ R17, R17, R58 ;  /* 0x0000003a11117220 */ /* 0x000fc60000410000 */
[----:B------:R-:W-:Y:S01]  /*1f30*/  FADD.FTZ R54, -R38, R54 ;  /* 0x0000003626367221 */ /* 0x000fe20000010100 */
[----:B-1----:R-:W-:-:S04]  /*1f40*/  FFMA.FTZ R31, R52, R55, R45 ;  /* 0x00000037341f7223 */ /* 0x002fc8000001002d */
[----:B------:R-:W-:Y:S01]  /*1f50*/  FMUL.FTZ R58, R31, -1.4426950216293334961 ;  /* 0xbfb8aa3b1f3a7820 */ /* 0x000fe20000410000 */
[----:B------:R-:W-:Y:S01]  /*1f60*/  FMUL.FTZ R54, R2, R54 ;  /* 0x0000003602367220 */ /* 0x000fe20000410000 */
[----:B0-----:R-:W-:-:S04]  /*1f70*/  FADD.FTZ R35, R35, 1 ;  /* 0x3f80000023237421 */ /* 0x001fc80000010000 */
[----:B------:R-:W0:Y:S01]  /*1f80*/  MUFU.EX2 R58, R58 ;  /* 0x0000003a003a7308 */ /* 0x000e220000000800 */
[----:B------:R-:W-:Y:S01]  /*1f90*/  FFMA.FTZ R27, R3, R54, R47 ;  /* 0x00000036031b7223 */ /* 0x000fe2000001002f */
[----:B------:R-:W-:-:S06]  /*1fa0*/  FMUL.FTZ R23, R53, R23 ;  /* 0x0000001735177220 */ /* 0x000fcc0000410000 */
[----:B------:R1:W5:Y:S01]  /*1fb0*/  MUFU.RCP R53, R35 ;  /* 0x0000002300357308 */ /* 0x0003620000001000 */
[----:B----4-:R-:W-:Y:S01]  /*1fc0*/  FADD.FTZ R60, R24, 1 ;  /* 0x3f800000183c7421 */ /* 0x010fe20000010000 */
[----:B-1----:R-:W-:Y:S01]  /*1fd0*/  FMUL.FTZ R35, R27, -1.4426950216293334961 ;  /* 0xbfb8aa3b1b237820 */ /* 0x002fe20000410000 */
[----:B0-----:R-:W-:-:S05]  /*1fe0*/  FADD.FTZ R58, R58, 1 ;  /* 0x3f8000003a3a7421 */ /* 0x001fca0000010000 */
[----:B------:R-:W0:Y:S01]  /*1ff0*/  MUFU.EX2 R35, R35 ;  /* 0x0000002300237308 */ /* 0x000e220000000800 */
[----:B------:R-:W-:-:S07]  /*2000*/  HADD2.F32 R59, -RZ, R25.H0_H0 ;  /* 0x20000019ff3b7230 */ /* 0x000fce0000004100 */
[----:B------:R-:W1:Y:S01]  /*2010*/  MUFU.RCP R60, R60 ;  /* 0x0000003c003c7308 */ /* 0x000e620000001000 */
[----:B------:R-:W-:Y:S01]  /*2020*/  FMUL.FTZ R24, R59, R34 ;  /* 0x000000223b187220 */ /* 0x000fe20000410000 */
[----:B-----5:R-:W-:-:S06]  /*2030*/  FADD.FTZ R34, -R53, 1 ;  /* 0x3f80000035227421 */ /* 0x020fcc0000010100 */
[----:B------:R-:W4:Y:S01]  /*2040*/  MUFU.RCP R58, R58 ;  /* 0x0000003a003a7308 */ /* 0x000f220000001000 */
[----:B------:R-:W-:Y:S01]  /*2050*/  FFMA.FTZ R34, R26, R34, 1 ;  /* 0x3f8000001a227423 */ /* 0x000fe20000010022 */
[----:B0-----:R-:W-:-:S03]  /*2060*/  FADD.FTZ R35, R35, 1 ;  /* 0x3f80000023237421 */ /* 0x001fc60000010000 */
[----:B------:R-:W-:-:S03]  /*2070*/  FMUL.FTZ R34, R53, R34 ;  /* 0x0000002235227220 */ /* 0x000fc60000410000 */
[----:B------:R-:W0:Y:S01]  /*2080*/  MUFU.RCP R53, R35 ;  /* 0x0000002300357308 */ /* 0x000e220000001000 */
[----:B-1----:R-:W-:-:S04]  /*2090*/  FADD.FTZ R26, -R60, 1 ;  /* 0x3f8000003c1a7421 */ /* 0x002fc80000010100 */
[----:B------:R-:W-:Y:S01]  /*20a0*/  FFMA.FTZ R30, R30, R26, 1 ;  /* 0x3f8000001e1e7423 */ /* 0x000fe2000001001a */
[----:B----4-:R-:W-:-:S04]  /*20b0*/  FADD.FTZ R26, -R58, 1 ;  /* 0x3f8000003a1a7421 */ /* 0x010fc80000010100 */
[----:B------:R-:W-:Y:S01]  /*20c0*/  FFMA.FTZ R26, R31, R26, 1 ;  /* 0x3f8000001f1a7423 */ /* 0x000fe2000001001a */
[----:B------:R-:W-:Y:S01]  /*20d0*/  FMUL.FTZ R31, R60, R30 ;  /* 0x0000001e3c1f7220 */ /* 0x000fe20000410000 */
[--C-:B---3--:R-:W-:Y:S02]  /*20e0*/  HADD2.F32 R30, -RZ, R28.reuse.H0_H0 ;  /* 0x2000001cff1e7230 */ /* 0x108fe40000004100 */
[----:B------:R-:W-:Y:S01]  /*20f0*/  FMUL.FTZ R58, R58, R26 ;  /* 0x0000001a3a3a7220 */ /* 0x000fe20000410000 */
[----:B0-----:R-:W-:Y:S02]  /*2100*/  FADD.FTZ R35, -R53, 1 ;  /* 0x3f80000035237421 */ /* 0x001fe40000010100 */
[----:B------:R-:W-:Y:S01]  /*2110*/  FADD.FTZ R26, -R38, R30 ;  /* 0x0000001e261a7221 */ /* 0x000fe20000010100 */
[----:B------:R-:W-:Y:S02]  /*2120*/  HADD2.F32 R28, -RZ, R28.H1_H1 ;  /* 0x3000001cff1c7230 */ /* 0x000fe40000004100 */
[----:B------:R-:W-:Y:S01]  /*2130*/  FFMA.FTZ R30, R27, R35, 1 ;  /* 0x3f8000001b1e7423 */ /* 0x000fe20000010023 */
[----:B------:R-:W-:-:S02]  /*2140*/  HADD2.F32 R27, -RZ, R32.H0_H0 ;  /* 0x20000020ff1b7230 */ /* 0x000fc40000004100 */
[----:B------:R-:W-:Y:S01]  /*2150*/  FMUL.FTZ R26, R2, R26 ;  /* 0x0000001a021a7220 */ /* 0x000fe20000410000 */
[----:B------:R-:W-:-:S03]  /*2160*/  FADD.FTZ R28, -R38, R28 ;  /* 0x0000001c261c7221 */ /* 0x000fc60000010100 */
[----:B------:R-:W-:Y:S01]  /*2170*/  FFMA.FTZ R35, R0, R26, R91 ;  /* 0x0000001a00237223 */ /* 0x000fe2000001005b */
[----:B------:R-:W-:Y:S01]  /*2180*/  FMUL.FTZ R27, R27, R34 ;  /* 0x000000221b1b7220 */ /* 0x000fe20000410000 */
[----:B------:R-:W-:Y:S02]  /*2190*/  HADD2.F32 R34, -RZ, R29.H0_H0 ;  /* 0x2000001dff227230 */ /* 0x000fe40000004100 */
[----:B------:R-:W-:Y:S02]  /*21a0*/  HADD2.F32 R25, -RZ, R25.H1_H1 ;  /* 0x30000019ff197230 */ /* 0x000fe40000004100 */
[----:B------:R-:W-:Y:S01]  /*21b0*/  FMUL.FTZ R59, R35, -1.4426950216293334961 ;  /* 0xbfb8aa3b233b7820 */ /* 0x000fe20000410000 */
[----:B------:R-:W-:Y:S01]  /*21c0*/  FMUL.FTZ R28, R2, R28 ;  /* 0x0000001c021c7220 */ /* 0x000fe20000410000 */
[----:B------:R-:W-:Y:S01]  /*21d0*/  FADD.FTZ R34, -R38, R34 ;  /* 0x0000002226227221 */ /* 0x000fe20000010100 */
[----:B------:R-:W-:Y:S01]  /*21e0*/  FMUL.FTZ R53, R53, R30 ;  /* 0x0000001e35357220 */ /* 0x000fe20000410000 */
[----:B------:R-:W-:Y:S01]  /*21f0*/  FMUL.FTZ R25, R25, R57 ;  /* 0x0000003919197220 */ /* 0x000fe20000410000 */
[----:B------:R-:W-:Y:S01]  /*2200*/  FFMA.FTZ R57, R4, R28, R92 ;  /* 0x0000001c04397223 */ /* 0x000fe2000001005c */
[----:B------:R-:W0:Y:S01]  /*2210*/  MUFU.EX2 R59, R59 ;  /* 0x0000003b003b7308 */ /* 0x000e220000000800 */
[----:B------:R-:W-:-:S02]  /*2220*/  HADD2.F32 R30, -RZ, R29.H1_H1 ;  /* 0x3000001dff1e7230 */ /* 0x000fc40000004100 */
[----:B------:R-:W-:Y:S01]  /*2230*/  FMUL.FTZ R29, R2, R34 ;  /* 0x00000022021d7220 */ /* 0x000fe20000410000 */
[----:B------:R-:W-:Y:S02]  /*2240*/  FMUL.FTZ R89, R57, -1.4426950216293334961 ;  /* 0xbfb8aa3b39597820 */ /* 0x000fe40000410000 */
[----:B------:R-:W-:Y:S01]  /*2250*/  FADD.FTZ R30, -R38, R30 ;  /* 0x0000001e261e7221 */ /* 0x000fe20000010100 */
[----:B------:R-:W-:-:S03]  /*2260*/  FFMA.FTZ R60, R52, R29, R45 ;  /* 0x0000001d343c7223 */ /* 0x000fc6000001002d */
[----:B------:R-:W1:Y:S01]  /*2270*/  MUFU.EX2 R89, R89 ;  /* 0x0000005900597308 */ /* 0x000e620000000800 */
[----:B------:R-:W-:Y:S01]  /*2280*/  FMUL.FTZ R30, R2, R30 ;  /* 0x0000001e021e7220 */ /* 0x000fe20000410000 */
[----:B------:R-:W-:-:S03]  /*2290*/  FMUL.FTZ R90, R60, -1.4426950216293334961 ;  /* 0xbfb8aa3b3c5a7820 */ /* 0x000fc60000410000 */
[----:B------:R-:W-:-:S03]  /*22a0*/  FFMA.FTZ R34, R3, R30, R47 ;  /* 0x0000001e03227223 */ /* 0x000fc6000001002f */
[----:B------:R-:W3:Y:S01]  /*22b0*/  MUFU.EX2 R90, R90 ;  /* 0x0000005a005a7308 */ /* 0x000ee20000000800 */
[----:B0-----:R-:W-:Y:S01]  /*22c0*/  FADD.FTZ R59, R59, 1 ;  /* 0x3f8000003b3b7421 */ /* 0x001fe20000010000 */
[----:B------:R-:W-:Y:S01]  /*22d0*/  FMUL.FTZ R61, R34, -1.4426950216293334961 ;  /* 0xbfb8aa3b223d7820 */ /* 0x000fe20000410000 */
[----:B------:R-:W-:-:S05]  /*22e0*/  HADD2.F32 R32, -RZ, R32.H1_H1 ;  /* 0x30000020ff207230 */ /* 0x000fca0000004100 */
[----:B------:R-:W0:Y:S01]  /*22f0*/  MUFU.RCP R59, R59 ;  /* 0x0000003b003b7308 */ /* 0x000e220000001000 */
[----:B-1----:R-:W-:-:S07]  /*2300*/  FADD.FTZ R89, R89, 1 ;  /* 0x3f80000059597421 */ /* 0x002fce0000010000 */
[----:B------:R-:W1:Y:S01]  /*2310*/  MUFU.EX2 R61, R61 ;  /* 0x0000003d003d7308 */ /* 0x000e620000000800 */
[----:B------:R-:W-:Y:S01]  /*2320*/  FMUL.FTZ R31, R32, R31 ;  /* 0x0000001f201f7220 */ /* 0x000fe20000410000 */
[----:B---3--:R-:W-:Y:S01]  /*2330*/  FADD.FTZ R90, R90, 1 ;  /* 0x3f8000005a5a7421 */ /* 0x008fe20000010000 */
[----:B------:R-:W-:-:S05]  /*2340*/  HADD2.F32 R32, -RZ, R33.H0_H0 ;  /* 0x20000021ff207230 */ /* 0x000fca0000004100 */
[----:B------:R-:W3:Y:S01]  /*2350*/  MUFU.RCP R89, R89 ;  /* 0x0000005900597308 */ /* 0x000ee20000001000 */
[----:B------:R-:W-:Y:S01]  /*2360*/  FMUL.FTZ R32, R32, R58 ;  /* 0x0000003a20207220 */ /* 0x000fe20000410000 */
[----:B0-----:R-:W-:-:S06]  /*2370*/  FADD.FTZ R58, -R59, 1 ;  /* 0x3f8000003b3a7421 */ /* 0x001fcc0000010100 */
[----:B------:R-:W0:Y:S01]  /*2380*/  MUFU.RCP R90, R90 ;  /* 0x0000005a005a7308 */ /* 0x000e220000001000 */
[----:B-1----:R-:W-:Y:S01]  /*2390*/  FADD.FTZ R61, R61, 1 ;  /* 0x3f8000003d3d7421 */ /* 0x002fe20000010000 */
[----:B------:R-:W-:-:S06]  /*23a0*/  FFMA.FTZ R58, R35, R58, 1 ;  /* 0x3f800000233a7423 */ /* 0x000fcc000001003a */
[----:B------:R3:W1:Y:S02]  /*23b0*/  MUFU.RCP R35, R61 ;  /* 0x0000003d00237308 */ /* 0x0006640000001000 */
[----:B---3--:R-:W-:-:S04]  /*23c0*/  FADD.FTZ R61, -R89, 1 ;  /* 0x3f800000593d7421 */ /* 0x008fc80000010100 */
[----:B------:R-:W-:Y:S01]  /*23d0*/  FFMA.FTZ R61, R57, R61, 1 ;  /* 0x3f800000393d7423 */ /* 0x000fe2000001003d */
[----:B------:R-:W-:Y:S02]  /*23e0*/  HADD2.F32 R57, -RZ, R33.H1_H1 ;  /* 0x30000021ff397230 */ /* 0x000fe40000004100 */
[----:B0-----:R-:W-:-:S04]  /*23f0*/  FADD.FTZ R33, -R90, 1 ;  /* 0x3f8000005a217421 */ /* 0x001fc80000010100 */
[----:B------:R-:W-:Y:S01]  /*2400*/  FFMA.FTZ R60, R60, R33, 1 ;  /* 0x3f8000003c3c7423 */ /* 0x000fe20000010021 */
[----:B------:R-:W-:Y:S01]  /*2410*/  FMUL.FTZ R33, R57, R53 ;  /* 0x0000003539217220 */ /* 0x000fe20000410000 */
[----:B-1----:R-:W-:Y:S01]  /*2420*/  FADD.FTZ R53, -R35, 1 ;  /* 0x3f80000023357421 */ /* 0x002fe20000010100 */
[----:B------:R-:W-:-:S03]  /*2430*/  FMUL.FTZ R61, R89, R61 ;  /* 0x0000003d593d7220 */ /* 0x000fc60000410000 */
[----:B------:R-:W-:Y:S01]  /*2440*/  FFMA.FTZ R53, R34, R53, 1 ;  /* 0x3f80000022357423 */ /* 0x000fe20000010035 */
[--C-:B------:R-:W-:Y:S02]  /*2450*/  HADD2.F32 R34, -RZ, R36.reuse.H0_H0 ;  /* 0x20000024ff227230 */ /* 0x100fe40000004100 */
[----:B------:R-:W-:Y:S02]  /*2460*/  HADD2.F32 R36, -RZ, R36.H1_H1 ;  /* 0x30000024ff247230 */ /* 0x000fe40000004100 */
[----:B------:R-:W-:-:S03]  /*2470*/  FMUL.FTZ R46, R35, R53 ;  /* 0x00000035232e7220 */ /* 0x000fc60000410000 */
[----:B------:R-:W-:Y:S01]  /*2480*/  FMUL.FTZ R35, R36, R61 ;  /* 0x0000003d24237220 */ /* 0x000fe20000410000 */
[--C-:B------:R-:W-:Y:S02]  /*2490*/  HADD2.F32 R61, -RZ, R50.reuse.H0_H0 ;  /* 0x20000032ff3d7230 */ /* 0x100fe40000004100 */
[----:B------:R-:W-:Y:S01]  /*24a0*/  FMUL.FTZ R89, R90, R60 ;  /* 0x0000003c5a597220 */ /* 0x000fe20000410000 */
[----:B------:R-:W-:Y:S02]  /*24b0*/  HADD2.F32 R60, -RZ, R50.H1_H1 ;  /* 0x30000032ff3c7230 */ /* 0x000fe40000004100 */
[----:B------:R-:W-:Y:S01]  /*24c0*/  FADD.FTZ R61, -R38, R61 ;  /* 0x0000003d263d7221 */ /* 0x000fe20000010100 */
[----:B------:R-:W-:-:S03]  /*24d0*/  FMUL.FTZ R58, R59, R58 ;  /* 0x0000003a3b3a7220 */ /* 0x000fc60000410000 */
[----:B------:R-:W-:Y:S01]  /*24e0*/  FMUL.FTZ R61, R2, R61 ;  /* 0x0000003d023d7220 */ /* 0x000fe20000410000 */
[----:B------:R-:W-:Y:S01]  /*24f0*/  FADD.FTZ R60, -R38, R60 ;  /* 0x0000003c263c7221 */ /* 0x000fe20000010100 */
[----:B------:R-:W-:Y:S01]  /*2500*/  FMUL.FTZ R34, R34, R58 ;  /* 0x0000003a22227220 */ /* 0x000fe20000410000 */
[--C-:B------:R-:W-:Y:S02]  /*2510*/  HADD2.F32 R58, -RZ, R51.reuse.H0_H0 ;  /* 0x20000033ff3a7230 */ /* 0x100fe40000004100 */
[----:B------:R-:W-:Y:S01]  /*2520*/  FFMA.FTZ R59, R0, R61, R91 ;  /* 0x0000003d003b7223 */ /* 0x000fe2000001005b */
[----:B------:R-:W-:Y:S02]  /*2530*/  HADD2.F32 R57, -RZ, R51.H1_H1 ;  /* 0x30000033ff397230 */ /* 0x000fe40000004100 */
[----:B------:R-:W-:Y:S01]  /*2540*/  FMUL.FTZ R60, R2, R60 ;  /* 0x0000003c023c7220 */ /* 0x000fe20000410000 */
[----:B------:R-:W-:Y:S01]  /*2550*/  FMUL.FTZ R36, R59, -1.4426950216293334961 ;  /* 0xbfb8aa3b3b247820 */ /* 0x000fe20000410000 */
[C---:B------:R-:W-:Y:S01]  /*2560*/  FADD.FTZ R58, -R38.reuse, R58 ;  /* 0x0000003a263a7221 */ /* 0x040fe20000010100 */
[----:B------:R-:W-:Y:S01]  /*2570*/  FADD.FTZ R57, -R38, R57 ;  /* 0x0000003926397221 */ /* 0x000fe20000010100 */
[----:B------:R-:W-:-:S02]  /*2580*/  FFMA.FTZ R38, R4, R60, R92 ;  /* 0x0000003c04267223 */ /* 0x000fc4000001005c */
[----:B------:R0:W1:Y:S01]  /*2590*/  MUFU.EX2 R92, R36 ;  /* 0x00000024005c7308 */ /* 0x0000620000000800 */
[----:B------:R-:W-:-:S04]  /*25a0*/  FMUL.FTZ R58, R2, R58 ;  /* 0x0000003a023a7220 */ /* 0x000fc80000410000 */
[----:B------:R-:W-:Y:S01]  /*25b0*/  FFMA.FTZ R51, R52, R58, R45 ;  /* 0x0000003a34337223 */ /* 0x000fe2000001002d */
[----:B------:R-:W-:Y:S01]  /*25c0*/  FMUL.FTZ R91, R0, R6 ;  /* 0x00000006005b7220 */ /* 0x000fe20000410000 */
[----:B------:R-:W-:Y:S01]  /*25d0*/  FMUL.FTZ R57, R2, R57 ;  /* 0x0000003902397220 */ /* 0x000fe20000410000 */
[----:B------:R-:W-:Y:S01]  /*25e0*/  FMUL.FTZ R90, R38, -1.4426950216293334961 ;  /* 0xbfb8aa3b265a7820 */ /* 0x000fe20000410000 */
[----:B0-----:R-:W-:Y:S02]  /*25f0*/  HADD2.F32 R36, -RZ, R37.H0_H0 ;  /* 0x20000025ff247230 */ /* 0x001fe40000004100 */
[----:B------:R-:W-:Y:S01]  /*2600*/  FMUL.FTZ R50, R51, -1.4426950216293334961 ;  /* 0xbfb8aa3b33327820 */ /* 0x000fe20000410000 */
[----:B------:R-:W-:Y:S01]  /*2610*/  FFMA.FTZ R91, R81, R91, RZ ;  /* 0x0000005b515b7223 */ /* 0x000fe200000100ff */
[----:B------:R-:W3:Y:S01]  /*2620*/  LDL.LU R45, [R1+0x48] ;  /* 0x00004800012d7983 */ /* 0x000ee20000300800 */
[----:B------:R-:W-:-:S03]  /*2630*/  FMUL.FTZ R36, R36, R89 ;  /* 0x0000005924247220 */ /* 0x000fc60000410000 */
[----:B------:R-:W0:Y:S01]  /*2640*/  MUFU.EX2 R50, R50 ;  /* 0x0000003200327308 */ /* 0x000e220000000800 */
[----:B-1----:R-:W-:Y:S01]  /*2650*/  FADD.FTZ R89, R92, 1 ;  /* 0x3f8000005c597421 */ /* 0x002fe20000010000 */
[----:B------:R-:W-:-:S04]  /*2660*/  FMUL.FTZ R92, R4, R7 ;  /* 0x00000007045c7220 */ /* 0x000fc80000410000 */
[----:B------:R-:W-:Y:S01]  /*2670*/  FFMA.FTZ R91, R80, R92, R91 ;  /* 0x0000005c505b7223 */ /* 0x000fe2000001005b */
[----:B------:R-:W-:Y:S01]  /*2680*/  FFMA.FTZ R92, R0, R6, RZ ;  /* 0x00000006005c7223 */ /* 0x000fe200000100ff */
[----:B------:R-:W-:-:S03]  /*2690*/  FFMA.FTZ R53, R3, R57, R47 ;  /* 0x0000003903357223 */ /* 0x000fc6000001002f */
[----:B------:R-:W-:Y:S01]  /*26a0*/  FFMA.FTZ R92, R4, R7, R92 ;  /* 0x00000007045c7223 */ /* 0x000fe2000001005c */
[----:B------:R-:W1:Y:S03]  /*26b0*/  MUFU.EX2 R90, R90 ;  /* 0x0000005a005a7308 */ /* 0x000e660000000800 */
[CC--:B------:R-:W-:Y:S01]  /*26c0*/  FFMA.FTZ R47, R39.reuse, R8.reuse, R92 ;  /* 0x00000008272f7223 */ /* 0x0c0fe2000001005c */
[----:B------:R-:W-:Y:S01]  /*26d0*/  FMUL.FTZ R39, R39, R8 ;  /* 0x0000000827277220 */ /* 0x000fe20000410000 */
[----:B0-----:R-:W-:-:S03]  /*26e0*/  FADD.FTZ R92, R50, 1 ;  /* 0x3f800000325c7421 */ /* 0x001fc60000010000 */
[----:B------:R-:W-:Y:S01]  /*26f0*/  FFMA.FTZ R50, R82, R39, R91 ;  /* 0x0000002752327223 */ /* 0x000fe2000001005b */
[----:B------:R-:W-:-:S06]  /*2700*/  FMUL.FTZ R91, R53, -1.4426950216293334961 ;  /* 0xbfb8aa3b355b7820 */ /* 0x000fcc0000410000 */
[----:B------:R-:W0:Y:S01]  /*2710*/  MUFU.EX2 R91, R91 ;  /* 0x0000005b005b7308 */ /* 0x000e220000000800 */
[----:B-1----:R-:W-:-:S07]  /*2720*/  FADD.FTZ R90, R90, 1 ;  /* 0x3f8000005a5a7421 */ /* 0x002fce0000010000 */
[----:B------:R-:W1:Y:S08]  /*2730*/  MUFU.RCP R89, R89 ;  /* 0x0000005900597308 */ /* 0x000e700000001000 */
[----:B------:R-:W4:Y:S01]  /*2740*/  MUFU.RCP R90, R90 ;  /* 0x0000005a005a7308 */ /* 0x000f220000001000 */
[----:B0-----:R-:W-:-:S07]  /*2750*/  FADD.FTZ R39, R91, 1 ;  /* 0x3f8000005b277421 */ /* 0x001fce0000010000 */
[----:B------:R-:W0:Y:S01]  /*2760*/  MUFU.RCP R92, R92 ;  /* 0x0000005c005c7308 */ /* 0x000e220000001000 */
[----:B-1----:R-:W-:-:S07]  /*2770*/  FADD.FTZ R91, -R89, 1 ;  /* 0x3f800000595b7421 */ /* 0x002fce0000010100 */
[----:B------:R-:W1:Y:S01]  /*2780*/  MUFU.RCP R39, R39 ;  /* 0x0000002700277308 */ /* 0x000e620000001000 */
[----:B------:R-:W-:Y:S01]  /*2790*/  FFMA.FTZ R91, R59, R91, 1 ;  /* 0x3f8000003b5b7423 */ /* 0x000fe2000001005b */
[----:B----4-:R-:W-:-:S04]  /*27a0*/  FADD.FTZ R59, -R90, 1 ;  /* 0x3f8000005a3b7421 */ /* 0x010fc80000010100 */
[----:B------:R-:W-:Y:S01]  /*27b0*/  FFMA.FTZ R59, R38, R59, 1 ;  /* 0x3f800000263b7423 */ /* 0x000fe2000001003b */
[----:B0-----:R-:W-:-:S04]  /*27c0*/  FADD.FTZ R38, -R92, 1 ;  /* 0x3f8000005c267421 */ /* 0x001fc80000010100 */
[----:B------:R-:W-:Y:S01]  /*27d0*/  FFMA.FTZ R38, R51, R38, 1 ;  /* 0x3f80000033267423 */ /* 0x000fe20000010026 */
[----:B-1----:R-:W-:-:S04]  /*27e0*/  FADD.FTZ R51, -R39, 1 ;  /* 0x3f80000027337421 */ /* 0x002fc80000010100 */
[----:B------:R-:W-:Y:S01]  /*27f0*/  FFMA.FTZ R51, R53, R51, 1 ;  /* 0x3f80000035337423 */ /* 0x000fe20000010033 */
[----:B------:R-:W-:Y:S01]  /*2800*/  FMUL.FTZ R92, R92, R38 ;  /* 0x000000265c5c7220 */ /* 0x000fe20000410000 */
[--C-:B--2---:R-:W-:Y:S02]  /*2810*/  HADD2.F32 R38, -RZ, R40.reuse.H0_H0 ;  /* 0x20000028ff267230 */ /* 0x104fe40000004100 */
[----:B------:R-:W-:Y:S01]  /*2820*/  FMUL.FTZ R51, R39, R51 ;  /* 0x0000003327337220 */ /* 0x000fe20000410000 */
[----:B------:R-:W-:Y:S02]  /*2830*/  HADD2.F32 R39, -RZ, R40.H1_H1 ;  /* 0x30000028ff277230 */ /* 0x000fe40000004100 */
[--C-:B------:R-:W-:Y:S02]  /*2840*/  HADD2.F32 R40, -RZ, R41.reuse.H0_H0 ;  /* 0x20000029ff287230 */ /* 0x100fe40000004100 */
[----:B------:R-:W-:-:S05]  /*2850*/  HADD2.F32 R41, -RZ, R41.H1_H1 ;  /* 0x30000029ff297230 */ /* 0x000fca0000004100 */
[----:B------:R-:W-:Y:S01]  /*2860*/  FMUL.FTZ R41, R41, R51 ;  /* 0x0000003329297220 */ /* 0x000fe20000410000 */
        /* <DEDUP_REMOVED lines=14> */
[----:B------:R-:W-:Y:S01]  /*2950*/  FMUL.FTZ R50, R52, R16 ;  /* 0x0000001034327220 */ /* 0x000fe20000410000 */
[----:B------:R-:W-:-:S03]  /*2960*/  FFMA.FTZ R53, R3, R9, R47 ;  /* 0x0000000903357223 */ /* 0x000fc6000001002f */
[----:B------:R-:W-:Y:S01]  /*2970*/  FFMA.FTZ R51, R72, R50, R51 ;  /* 0x0000003248337223 */ /* 0x000fe20000010033 */
[----:B------:R-:W-:-:S04]  /*2980*/  FMUL.FTZ R50, R3, R17 ;  /* 0x0000001103327220 */ /* 0x000fc80000410000 */
[----:B------:R-:W-:Y:S01]  /*2990*/  FFMA.FTZ R51, R71, R50, R51 ;  /* 0x0000003247337223 */ /* 0x000fe20000010033 */
[C---:B------:R-:W-:Y:S01]  /*29a0*/  FFMA.FTZ R50, R0.reuse, R10, R53 ;  /* 0x0000000a00327223 */ /* 0x040fe20000010035 */
[----:B------:R-:W-:-:S03]  /*29b0*/  FMUL.FTZ R53, R0, R18 ;  /* 0x0000001200357220 */ /* 0x000fc60000410000 */
[----:B------:R-:W-:Y:S01]  /*29c0*/  FFMA.FTZ R50, R4, R11, R50 ;  /* 0x0000000b04327223 */ /* 0x000fe20000010032 */
[----:B------:R-:W-:-:S03]  /*29d0*/  FFMA.FTZ R51, R70, R53, R51 ;  /* 0x0000003546337223 */ /* 0x000fc60000010033 */
        /* <DEDUP_REMOVED lines=41> */
[----:B------:R-:W-:Y:S02]  /*2c70*/  HADD2.F32 R37, -RZ, R37.H1_H1 ;  /* 0x30000025ff257230 */ /* 0x000fe40000004100 */
[----:B------:R-:W-:Y:S01]  /*2c80*/  FFMA.FTZ R50, R52, R32, R50 ;  /* 0x0000002034327223 */ /* 0x000fe20000010032 */
[----:B------:R-:W-:Y:S01]  /*2c90*/  FFMA.FTZ R53, R28, R53, R51 ;  /* 0x000000351c357223 */ /* 0x000fe20000010033 */
[----:B------:R-:W-:-:S02]  /*2ca0*/  FMUL.FTZ R51, R52, R36 ;  /* 0x0000002434337220 */ /* 0x000fc40000410000 */
[----:B------:R-:W-:Y:S01]  /*2cb0*/  FFMA.FTZ R50, R3, R33, R50 ;  /* 0x0000002103327223 */ /* 0x000fe20000010032 */
[----:B------:R-:W-:Y:S01]  /*2cc0*/  FMUL.FTZ R37, R37, R46 ;  /* 0x0000002e25257220 */ /* 0x000fe20000410000 */
[----:B------:R-:W-:Y:S01]  /*2cd0*/  FMUL.FTZ R91, R89, R91 ;  /* 0x0000005b595b7220 */ /* 0x000fe20000410000 */
[----:B------:R-:W-:Y:S01]  /*2ce0*/  FFMA.FTZ R51, R29, R51, R53 ;  /* 0x000000331d337223 */ /* 0x000fe20000010035 */
[----:B------:R-:W-:Y:S01]  /*2cf0*/  FFMA.FTZ R50, R0, R34, R50 ;  /* 0x0000002200327223 */ /* 0x000fe20000010032 */
[----:B------:R-:W-:Y:S01]  /*2d00*/  FMUL.FTZ R53, R3, R37 ;  /* 0x0000002503357220 */ /* 0x000fe20000410000 */
[----:B------:R-:W-:Y:S01]  /*2d10*/  FMUL.FTZ R38, R38, R91 ;  /* 0x0000005b26267220 */ /* 0x000fe20000410000 */
[----:B------:R-:W-:Y:S01]  /*2d20*/  FMUL.FTZ R59, R90, R59 ;  /* 0x0000003b5a3b7220 */ /* 0x000fe20000410000 */
[----:B------:R-:W-:Y:S01]  /*2d30*/  FFMA.FTZ R50, R4, R35, R50 ;  /* 0x0000002304327223 */ /* 0x000fe20000010032 */
[----:B------:R-:W-:Y:S01]  /*2d40*/  FFMA.FTZ R51, R30, R53, R51 ;  /* 0x000000351e337223 */ /* 0x000fe20000010033 */
[----:B------:R-:W-:Y:S01]  /*2d50*/  FMUL.FTZ R53, R0, R38 ;  /* 0x0000002600357220 */ /* 0x000fe20000410000 */
[----:B------:R-:W-:Y:S01]  /*2d60*/  FMUL.FTZ R39, R39, R59 ;  /* 0x0000003b27277220 */ /* 0x000fe20000410000 */
[----:B------:R-:W-:Y:S01]  /*2d70*/  FFMA.FTZ R50, R52, R36, R50 ;  /* 0x0000002434327223 */ /* 0x000fe20000010032 */
[----:B------:R-:W-:Y:S01]  /*2d80*/  HFMA2.MMA R59, -RZ, RZ, 0, 2.384185791015625e-06 ;  /* 0x00000028ff3b7435 */ /* 0x000fe200000001ff */
[----:B------:R-:W-:Y:S01]  /*2d90*/  FFMA.FTZ R51, R61, R53, R51 ;  /* 0x000000353d337223 */ /* 0x000fe20000010033 */
[----:B------:R-:W-:Y:S01]  /*2da0*/  FMUL.FTZ R53, R4, R39 ;  /* 0x0000002704357220 */ /* 0x000fe20000410000 */
[----:B------:R-:W-:Y:S01]  /*2db0*/  FFMA.FTZ R50, R3, R37, R50 ;  /* 0x0000002503327223 */ /* 0x000fe20000010032 */
[----:B------:R-:W-:Y:S01]  /*2dc0*/  FMUL.FTZ R40, R40, R92 ;  /* 0x0000005c28287220 */ /* 0x000fe20000410000 */
[----:B------:R-:W2:Y:S01]  /*2dd0*/  LDL.LU R46, [R1+0x44] ;  /* 0x00004400012e7983 */ /* 0x000ea20000300800 */
[----:B------:R-:W-:Y:S01]  /*2de0*/  FFMA.FTZ R51, R60, R53, R51 ;  /* 0x000000353c337223 */ /* 0x000fe20000010033 */
[----:B------:R-:W-:-:S02]  /*2df0*/  FFMA.FTZ R53, R0, R38, R50 ;  /* 0x0000002600357223 */ /* 0x000fc40000010032 */
[----:B------:R-:W4:Y:S01]  /*2e00*/  LDL.LU R47, [R1+0x40] ;  /* 0x00004000012f7983 */ /* 0x000f220000300800 */
[----:B------:R-:W-:Y:S02]  /*2e10*/  IMAD R59, R48, R59, UR8 ;  /* 0x00000008303b7e24 */ /* 0x000fe4000f8e023b */
[----:B------:R-:W-:Y:S01]  /*2e20*/  FFMA.FTZ R53, R4, R39, R53 ;  /* 0x0000002704357223 */ /* 0x000fe20000010035 */
[CC--:B------:R-:W-:Y:S01]  /*2e30*/  FMUL.FTZ R50, R52.reuse, R40.reuse ;  /* 0x0000002834327220 */ /* 0x0c0fe20000410000 */
[----:B------:R-:W5:Y:S02]  /*2e40*/  LDL.LU R48, [R1+0x3c] ;  /* 0x00003c0001307983 */ /* 0x000f640000300800 */
[----:B------:R-:W-:Y:S01]  /*2e50*/  FFMA.FTZ R53, R52, R40, R53 ;  /* 0x0000002834357223 */ /* 0x000fe20000010035 */
[----:B------:R-:W-:Y:S02]  /*2e60*/  LEA R52, R49, R59, 0x3 ;  /* 0x0000003b31347211 */ /* 0x000fe400078e18ff */
[----:B------:R-:W5:Y:S01]  /*2e70*/  LDL.LU R49, [R1+0x38] ;  /* 0x0000380001317983 */ /* 0x000f620000300800 */
[----:B------:R-:W-:Y:S01]  /*2e80*/  UIADD3 UR9, UP0, UR11, 0x8, URZ ;  /* 0x000000080b097890 */ /* 0x000fe2000ff1e03f */
[----:B------:R-:W0:Y:S01]  /*2e90*/  S2R R92, SR_TID.X ;  /* 0x00000000005c7919 */ /* 0x000e220000002100 */
        /* <DEDUP_REMOVED lines=8> */
[----:B------:R-:W-:Y:S01]  /*2f20*/  FFMA.FTZ R42, R74, R14, R42 ;  /* 0x0000000e4a2a7223 */ /* 0x000fe2000001002a */
[----:B------:R-:W-:Y:S01]  /*2f30*/  UISETP.GE.AND.EX UP0, UPT, UR10, UR7, UPT, UP0 ;  /* 0x000000070a00728c */ /* 0x000fe2000bf06300 */
[----:B------:R-:W-:Y:S01]  /*2f40*/  FADD.FTZ R43, R43, R14 ;  /* 0x0000000e2b2b7221 */ /* 0x000fe20000010000 */
[----:B------:R-:W-:Y:S01]  /*2f50*/  FFMA.FTZ R44, R73, R15, R44 ;  /* 0x0000000f492c7223 */ /* 0x000fe2000001002c */
[----:B------:R-:W-:Y:S01]  /*2f60*/  FFMA.FTZ R42, R70, R18, R42 ;  /* 0x00000012462a7223 */ /* 0x000fe2000001002a */
[----:B------:R-:W-:Y:S01]  /*2f70*/  FFMA.FTZ R51, R58, R50, R51 ;  /* 0x000000323a337223 */ /* 0x000fe20000010033 */
[----:B------:R-:W-:Y:S01]  /*2f80*/  FADD.FTZ R43, R43, R18 ;  /* 0x000000122b2b7221 */ /* 0x000fe20000010000 */
[----:B------:R-:W-:Y:S01]  /*2f90*/  FFMA.FTZ R44, R69, R19, R44 ;  /* 0x00000013452c7223 */ /* 0x000fe2000001002c */
[----:B------:R-:W-:Y:S01]  /*2fa0*/  PLOP3.LUT P0, PT, PT, PT, UP0, 0x80, 0x0 ;  /* 0x000000000000781c */ /* 0x000fe20003f0f008 */
[----:B------:R-:W-:Y:S01]  /*2fb0*/  FMUL.FTZ R50, R3, R41 ;  /* 0x0000002903327220 */ /* 0x000fe20000410000 */
[----:B------:R-:W-:Y:S01]  /*2fc0*/  FFMA.FTZ R42, R66, R22, R42 ;  /* 0x00000016422a7223 */ /* 0x000fe2000001002a */
[----:B------:R-:W-:Y:S01]  /*2fd0*/  FADD.FTZ R43, R43, R22 ;  /* 0x000000162b2b7221 */ /* 0x000fe20000010000 */
[----:B------:R-:W-:Y:S01]  /*2fe0*/  FFMA.FTZ R44, R65, R23, R44 ;  /* 0x00000017412c7223 */ /* 0x000fe2000001002c */
[----:B------:R-:W-:Y:S01]  /*2ff0*/  FFMA.FTZ R51, R57, R50, R51 ;  /* 0x0000003239337223 */ /* 0x000fe20000010033 */
[----:B------:R-:W-:Y:S01]  /*3000*/  FFMA.FTZ R50, R3, R41, R53 ;  /* 0x0000002903327223 */ /* 0x000fe20000010035 */
[----:B---3--:R-:W-:-:S04]  /*3010*/  FADD.FTZ R45, R7, R45 ;  /* 0x0000002d072d7221 */ /* 0x008fc80000010000 */
[----:B------:R-:W-:-:S04]  /*3020*/  FADD.FTZ R45, R45, R11 ;  /* 0x0000000b2d2d7221 */ /* 0x000fc80000010000 */
[----:B------:R-:W-:-:S04]  /*3030*/  FADD.FTZ R45, R45, R15 ;  /* 0x0000000f2d2d7221 */ /* 0x000fc80000010000 */
[----:B------:R-:W-:-:S04]  /*3040*/  FADD.FTZ R45, R45, R19 ;  /* 0x000000132d2d7221 */ /* 0x000fc80000010000 */
[----:B------:R-:W-:Y:S01]  /*3050*/  FADD.FTZ R45, R45, R23 ;  /* 0x000000172d2d7221 */ /* 0x000fe20000010000 */
[----:B------:R-:W-:Y:S01]  /*3060*/  FFMA.FTZ R42, R62, R27, R42 ;  /* 0x0000001b3e2a7223 */ /* 0x000fe2000001002a */
[----:B------:R-:W-:Y:S01]  /*3070*/  FADD.FTZ R43, R43, R27 ;  /* 0x0000001b2b2b7221 */ /* 0x000fe20000010000 */
[----:B------:R-:W-:Y:S01]  /*3080*/  FFMA.FTZ R44, R56, R31, R44 ;  /* 0x0000001f382c7223 */ /* 0x000fe2000001002c */
[----:B------:R-:W-:Y:S01]  /*3090*/  FADD.FTZ R45, R45, R31 ;  /* 0x0000001f2d2d7221 */ /* 0x000fe20000010000 */
[----:B------:R1:W-:Y:S01]  /*30a0*/  STS.64 [R52], R50 ;  /* 0x0000003234007388 */ /* 0x0003e20000000a00 */
[----:B------:R-:W-:Y:S01]  /*30b0*/  FFMA.FTZ R42, R26, R34, R42 ;  /* 0x000000221a2a7223 */ /* 0x000fe2000001002a */
[----:B------:R-:W-:Y:S01]  /*30c0*/  FADD.FTZ R43, R43, R34 ;  /* 0x000000222b2b7221 */ /* 0x000fe20000010000 */
[----:B------:R-:W-:Y:S01]  /*30d0*/  FFMA.FTZ R44, R28, R35, R44 ;  /* 0x000000231c2c7223 */ /* 0x000fe2000001002c */
[----:B------:R-:W-:Y:S01]  /*30e0*/  FADD.FTZ R45, R45, R35 ;  /* 0x000000232d2d7221 */ /* 0x000fe20000010000 */
[----:B0-----:R-:W-:Y:S01]  /*30f0*/  ISETP.GT.U32.AND P1, PT, R92, 0xf, PT ;  /* 0x0000000f5c00780c */ /* 0x001fe20003f24070 */
[----:B------:R-:W-:Y:S01]  /*3100*/  FFMA.FTZ R42, R61, R38, R42 ;  /* 0x000000263d2a7223 */ /* 0x000fe2000001002a */
[----:B------:R-:W-:Y:S01]  /*3110*/  FADD.FTZ R43, R43, R38 ;  /* 0x000000262b2b7221 */ /* 0x000fe20000010000 */
[----:B------:R-:W-:Y:S01]  /*3120*/  FFMA.FTZ R44, R60, R39, R44 ;  /* 0x000000273c2c7223 */ /* 0x000fe2000001002c */
[----:B------:R-:W-:Y:S01]  /*3130*/  FADD.FTZ R45, R45, R39 ;  /* 0x000000272d2d7221 */ /* 0x000fe20000010000 */
[----:B------:R-:W-:Y:S01]  /*3140*/  BAR.SYNC.DEFER_BLOCKING 0x0 ;  /* 0x0000000000007b1d */ /* 0x000fe20000010000 */
[----:B--2---:R-:W-:Y:S01]  /*3150*/  FFMA.FTZ R46, R82, R8, R46 ;  /* 0x00000008522e7223 */ /* 0x004fe2000001002e */
[----:B----4-:R-:W-:Y:S01]  /*3160*/  FADD.FTZ R47, R8, R47 ;  /* 0x0000002f082f7221 */ /* 0x010fe20000010000 */
[----:B-----5:R-:W-:-:S02]  /*3170*/  FFMA.FTZ R48, R79, R9, R48 ;  /* 0x000000094f307223 */ /* 0x020fc40000010030 */
[----:B------:R-:W-:Y:S01]  /*3180*/  FFMA.FTZ R46, R76, R12, R46 ;  /* 0x0000000c4c2e7223 */ /* 0x000fe2000001002e */
[----:B------:R-:W-:Y:S01]  /*3190*/  FADD.FTZ R49, R9, R49 ;  /* 0x0000003109317221 */ /* 0x000fe20000010000 */
[----:B------:R-:W-:Y:S01]  /*31a0*/  FADD.FTZ R47, R47, R12 ;  /* 0x0000000c2f2f7221 */ /* 0x000fe20000010000 */
[----:B------:R-:W-:Y:S02]  /*31b0*/  FFMA.FTZ R48, R75, R13, R48 ;  /* 0x0000000d4b307223 */ /* 0x000fe40000010030 */
        /* <DEDUP_REMOVED lines=25> */
[----:B-1----:R-:W-:Y:S06]  /*3350*/  @!P0 BRA `(.L_x_2185) ;  /* 0x0000000000d48947 */ /* 0x002fec0003800000 */
[----:B------:R-:W2:Y:S04]  /*3360*/  LDL R53, [R1+0x34] ;  /* 0x0000340001357983 */ /* 0x000ea80000100800 */
[----:B------:R-:W3:Y:S04]  /*3370*/  LDL R91, [R1+0x30] ;  /* 0x00003000015b7983 */ /* 0x000ee80000100800 */
[----:B------:R-:W4:Y:S04]  /*3380*/  LDL R90, [R1+0x2c] ;  /* 0x00002c00015a7983 */ /* 0x000f280000100800 */
[----:B------:R-:W5:Y:S01]  /*3390*/  LDL R89, [R1+0x28] ;  /* 0x0000280001597983 */ /* 0x000f620000100800 */
[----:B------:R-:W0:Y:S01]  /*33a0*/  S2UR UR15, SR_CgaCtaId ;  /* 0x00000000000f79c3 */ /* 0x000e220000008800 */
[----:B------:R-:W-:Y:S01]  /*33b0*/  UMOV UR5, 0x400 ;  /* 0x0000040000057882 */ /* 0x000fe20000000000 */
[----:B------:R-:W-:-:S04]  /*33c0*/  SHF.L.U32 R51, R92, 0x1, RZ ;  /* 0x000000015c337819 */ /* 0x000fc800000006ff */
[----:B------:R-:W-:Y:S01]  /*33d0*/  LOP3.LUT R51, R51, 0x18, RZ, 0xc0, !PT ;  /* 0x0000001833337812 */ /* 0x000fe200078ec0ff */
[----:B0-----:R-:W-:-:S06]  /*33e0*/  ULEA UR5, UR15, UR5, 0x18 ;  /* 0x000000050f057291 */ /* 0x001fcc000f8ec03f */
[----:B------:R-:W-:-:S04]  /*33f0*/  LEA R50, R92, UR5, 0x5 ;  /* 0x000000055c327c11 */ /* 0x000fc8000f8e28ff */
[----:B------:R-:W-:-:S05]  /*3400*/  IADD3 R52, R50, R51, RZ ;  /* 0x0000003332347210 */ /* 0x000fca0007ffe0ff */
[----:B------:R0:W-:Y:S02]  /*3410*/  STS.64 [R52], R42 ;  /* 0x0000002a34007388 */ /* 0x0001e40000000a00 */
[----:B0-----:R-:W-:-:S04]  /*3420*/  LOP3.LUT R52, R51, 0x8, RZ, 0x3c, !PT ;  /* 0x0000000833347812 */ /* 0x001fc800078e3cff */
[----:B------:R-:W-:-:S05]  /*3430*/  IADD3 R52, R50, R52, RZ ;  /* 0x0000003432347210 */ /* 0x000fca0007ffe0ff */
[----:B------:R0:W-:Y:S02]  /*3440*/  STS.64 [R52], R44 ;  /* 0x0000002c34007388 */ /* 0x0001e40000000a00 */
[C---:B0-----:R-:W-:Y:S02]  /*3450*/  LOP3.LUT R52, R51.reuse, 0x10, RZ, 0x3c, !PT ;  /* 0x0000001033347812 */ /* 0x041fe400078e3cff */
[----:B------:R-:W-:Y:S02]  /*3460*/  LOP3.LUT R51, R51, 0x18, RZ, 0x3c, !PT ;  /* 0x0000001833337812 */ /* 0x000fe400078e3cff */
[C---:B------:R-:W-:Y:S02]  /*3470*/  IADD3 R52, R50.reuse, R52, RZ ;  /* 0x0000003432347210 */ /* 0x040fe40007ffe0ff */
[----:B------:R-:W-:-:S03]  /*3480*/  IADD3 R51, R50, R51, RZ ;  /* 0x0000003332337210 */ /* 0x000fc60007ffe0ff */
[----:B------:R0:W-:Y:S04]  /*3490*/  STS.64 [R52], R46 ;  /* 0x0000002e34007388 */ /* 0x0001e80000000a00 */
[----:B------:R-:W-:Y:S01]  /*34a0*/  STS.64 [R51], R48 ;  /* 0x0000003033007388 */ /* 0x000fe20000000a00 */
[----:B0-----:R-:W0:Y:S02]  /*34b0*/  S2R R52, SR_TID.X ;  /* 0x0000000000347919 */ /* 0x001e240000002100 */
[----:B0-----:R-:W-:-:S04]  /*34c0*/  SHF.R.S32.HI R59, RZ, 0x1f, R52 ;  /* 0x0000001fff3b7819 */ /* 0x001fc80000011434 */
[----:B------:R-:W-:-:S04]  /*34d0*/  LEA.HI R59, R59, R52, RZ, 0x2 ;  /* 0x000000343b3b7211 */ /* 0x000fc800078f10ff */
[----:B------:R-:W-:-:S04]  /*34e0*/  SHF.R.S32.HI R59, RZ, 0x2, R59 ;  /* 0x00000002ff3b7819 */ /* 0x000fc8000001143b */
[----:B------:R-:W-:Y:S01]  /*34f0*/  LEA R59, R59, UR5, 0x5 ;  /* 0x000000053b3b7c11 */ /* 0x000fe2000f8e28ff */
[----:B------:R-:W-:-:S04]  /*3500*/  USHF.R.U32.HI UR5, URZ, 0x2, UR6 ;  /* 0x000000023f057899 */ /* 0x000fc80008011606 */
        /* <DEDUP_REMOVED lines=10> */
[-C--:B----4-:R-:W-:Y:S01]  /*35b0*/  LEA R50, R90, R59.reuse, 0x3 ;  /* 0x0000003b5a327211 */ /* 0x090fe200078e18ff */
[----:B------:R-:W-:Y:S01]  /*35c0*/  FADD.FTZ R53, R51, R53 ;  /* 0x0000003533357221 */ /* 0x000fe20000010000 */
[----:B------:R-:W0:Y:S04]  /*35d0*/  LDC.64 R90, c[0x0][0x260] ;  /* 0x00009800ff5a7b82 */ /* 0x000e280000000a00 */
[----:B------:R-:W1:Y:S02]  /*35e0*/  LDS.64 R50, [R50+0x1400] ;  /* 0x0014000032327984 */ /* 0x000e640000000a00 */
[----:B-1----:R-:W-:Y:S01]  /*35f0*/  FADD.FTZ R52, R52, R50 ;  /* 0x0000003234347221 */ /* 0x002fe20000010000 */
[----:B-----5:R-:W-:Y:S01]  /*3600*/  LEA R50, R89, R59, 0x3 ;  /* 0x0000003b59327211 */ /* 0x020fe200078e18ff */
[----:B------:R-:W-:-:S05]  /*3610*/  FADD.FTZ R53, R53, R51 ;  /* 0x0000003335357221 */ /* 0x000fca0000010000 */
[----:B------:R-:W1:Y:S02]  /*3620*/  LDS.64 R50, [R50+0x1e00] ;  /* 0x001e000032327984 */ /* 0x000e640000000a00 */
[----:B-1----:R-:W-:Y:S01]  /*3630*/  FADD.FTZ R50, R52, R50 ;  /* 0x0000003234327221 */ /* 0x002fe20000010000 */
[----:B------:R-:W-:Y:S01]  /*3640*/  MOV R52, UR5 ;  /* 0x0000000500347c02 */ /* 0x000fe20008000f00 */
[----:B------:R-:W-:-:S04]  /*3650*/  FADD.FTZ R51, R53, R51 ;  /* 0x0000003335337221 */ /* 0x000fc80000010000 */
[----:B------:R-:W-:-:S05]  /*3660*/  IMAD R52, R52, 0x500, R92 ;  /* 0x0000050034347824 */ /* 0x000fca00078e025c */
[----:B------:R-:W-:-:S04]  /*3670*/  IADD3 R52, R52, UR14, RZ ;  /* 0x0000000e34347c10 */ /* 0x000fc8000fffe0ff */
[----:B------:R-:W-:-:S05]  /*3680*/  SHF.L.U32 R52, R52, 0x1, RZ ;  /* 0x0000000134347819 */ /* 0x000fca00000006ff */
[----:B0-----:R-:W-:-:S05]  /*3690*/  IMAD.WIDE.U32 R52, R52, 0x4, R90 ;  /* 0x0000000434347825 */ /* 0x001fca00078e005a */
[----:B------:R0:W-:Y:S02]  /*36a0*/  STG.E.64 desc[UR12][R52.64+0x4000], R50 ;  /* 0x0040003234007986 */ /* 0x0001e4000c101b0c */
.L_x_2185:
[----:B------:R-:W-:Y:S01]  /*36b0*/  BSSY B0, `(.L_x_2186) ;  /* 0x00000d1000007945 */ /* 0x000fe20003800000 */
[----:B0-----:R-:W-:-:S03]  /*36c0*/  CS2R R50, SRZ ;  /* 0x0000000000327805 */ /* 0x001fc6000001ff00 */
[----:B------:R-:W-:Y:S05]  /*36d0*/  @P1 BRA `(.L_x_2187) ;  /* 0x0000000c00381947 */ /* 0x000fea0003800000 */
[----:B------:R-:W-:Y:S01]  /*36e0*/  USHF.L.U32 UR5, UR11, 0x2, URZ ;  /* 0x000000020b057899 */ /* 0x000fe2000800063f */
[----:B------:R-:W-:Y:S01]  /*36f0*/  MOV R50, 0x50 ;  /* 0x0000005000327802 */ /* 0x000fe20000000f00 */
[----:B------:R-:W-:Y:S01]  /*3700*/  HFMA2.MMA R51, -RZ, RZ, 0, 2.384185791015625e-06 ;  /* 0x00000028ff337435 */ /* 0x000fe200000001ff */
[----:B------:R-:W-:Y:S01]  /*3710*/  SHF.L.U32 R89, R92, 0x3, RZ ;  /* 0x000000035c597819 */ /* 0x000fe200000006ff */
[----:B------:R-:W-:-:S03]  /*3720*/  ULOP3.LUT UR5, UR5, 0xc, URZ, 0xc0, !UPT ;  /* 0x0000000c05057892 */ /* 0x000fc6000f8ec03f */
[----:B------:R-:W-:-:S03]  /*3730*/  LOP3.LUT R89, R89, 0x18, RZ, 0xc0, !PT ;  /* 0x0000001859597812 */ /* 0x000fc600078ec0ff */
        /* <DEDUP_REMOVED lines=200> */
.L_x_2187:
[----:B------:R-:W-:Y:S05]  /*43c0*/  BSYNC B0 ;  /* 0x0000000000007941 */ /* 0x000fea0003800000 */
.L_x_2186:
        /* <DEDUP_REMOVED lines=23> */
.L_x_2189:
[----:B------:R-:W-:Y:S05]  /*4540*/  BSYNC B0 ;  /* 0x0000000000007941 */ /* 0x000fea0003800000 */
.L_x_2188:
        /* <DEDUP_REMOVED lines=17> */
.L_x_2192:
[----:B------:R-:W2:Y:S04]  /*4660*/  LD.E.STRONG.GPU R53, desc[UR12][R50.64] ;  /* 0x0000000c32357980 */ /* 0x000ea8000c10f900 */
[----:B--2---:R-:W-:Y:S01]  /*4670*/  CCTL.IVALL ;  /* 0x00000000ff00798f */ /* 0x004fe20002000000 */
[----:B------:R-:W-:Y:S05]  /*4680*/  YIELD ;  /* 0x0000000000007946 */ /* 0x000fea0003800000 */
[----:B-----5:R-:W-:-:S04]  /*4690*/  LOP3.LUT R53, R53, R52, RZ, 0x3c, !PT ;  /* 0x0000003435357212 */ /* 0x020fc800078e3cff */
[----:B------:R-:W-:-:S13]  /*46a0*/  ISETP.GT.AND P1, PT, R53, -0x1, PT ;  /* 0xffffffff3500780c */ /* 0x000fda0003f24270 */
[----:B------:R-:W-:Y:S05]  /*46b0*/  @P1 BRA `(.L_x_2192) ;  /* 0xfffffffc00e81947 */ /* 0x000fea000383ffff */
.L_x_2191:
[----:B------:R-:W-:Y:S05]  /*46c0*/  WARPSYNC.ALL ;  /* 0x0000000000007948 */ /* 0x000fea0003800000 */
[----:B------:R-:W-:Y:S06]  /*46d0*/  BAR.SYNC.DEFER_BLOCKING 0x0 ;  /* 0x0000000000007b1d */ /* 0x000fec0000010000 */
[----:B------:R-:W-:Y:S05]  /*46e0*/  BRA `(.L_x_2193) ;  /* 0x0000000000687947 */ /* 0x000fea0003800000 */
.L_x_2190:
        /* <DEDUP_REMOVED lines=18> */
.L_x_2195:
[----:B------:R-:W2:Y:S04]  /*4810*/  LD.E.STRONG.GPU R53, desc[UR12][R50.64] ;  /* 0x0000000c32357980 */ /* 0x000ea8000c10f900 */
[----:B--2---:R-:W-:Y:S01]  /*4820*/  CCTL.IVALL ;  /* 0x00000000ff00798f */ /* 0x004fe20002000000 */
[----:B------:R-:W-:Y:S05]  /*4830*/  YIELD ;  /* 0x0000000000007946 */ /* 0x000fea0003800000 */
[----:B-----5:R-:W-:-:S04]  /*4840*/  LOP3.LUT R53, R53, R52, RZ, 0x3c, !PT ;  /* 0x0000003435357212 */ /* 0x020fc800078e3cff */
[----:B------:R-:W-:-:S13]  /*4850*/  ISETP.GT.AND P1, PT, R53, -0x1, PT ;  /* 0xffffffff3500780c */ /* 0x000fda0003f24270 */
[----:B------:R-:W-:Y:S05]  /*4860*/  @P1 BRA `(.L_x_2195) ;  /* 0xfffffffc00e81947 */ /* 0x000fea000383ffff */
.L_x_2194:
[----:B------:R-:W-:Y:S05]  /*4870*/  WARPSYNC.ALL ;  /* 0x0000000000007948 */ /* 0x000fea0003800000 */
[----:B------:R-:W-:Y:S06]  /*4880*/  BAR.SYNC.DEFER_BLOCKING 0x0 ;  /* 0x0000000000007b1d */ /* 0x000fec0000010000 */
.L_x_2193:
[----:B------:R-:W1:Y:S01]  /*4890*/  S2R R89, SR_TID.X ;  /* 0x0000000000597919 */ /* 0x000e620000002100 */
[----:B------:R-:W2:Y:S01]  /*48a0*/  LDL.LU R59, [R1+0x24] ;  /* 0x00002400013b7983 */ /* 0x000ea20000300800 */
[----:B0-----:R-:W-:Y:S01]  /*48b0*/  MOV R51, UR4 ;  /* 0x0000000400337c02 */ /* 0x001fe20008000f00 */
[----:B------:R-:W0:Y:S01]  /*48c0*/  S2UR UR14, SR_CgaCtaId ;  /* 0x00000000000e79c3 */ /* 0x000e220000008800 */
[----:B------:R-:W-:Y:S01]  /*48d0*/  UMOV UR5, 0x400 ;  /* 0x0000040000057882 */ /* 0x000fe20000000000 */
[----:B------:R-:W-:Y:S01]  /*48e0*/  USHF.L.U32 UR11, UR11, 0x2, URZ ;  /* 0x000000020b0b7899 */ /* 0x000fe2000800063f */
[----:B------:R-:W3:Y:S01]  /*48f0*/  LDL.LU R90, [R1+0x1c] ;  /* 0x00001c00015a7983 */ /* 0x000ee20000300800 */
[----:B-1----:R-:W-:-:S13]  /*4900*/  ISETP.GT.U32.AND P1, PT, R89, 0x7f, PT ;  /* 0x0000007f5900780c */ /* 0x002fda0003f24070 */
[----:B------:R-:W1:Y:S08]  /*4910*/  @!P1 LDC R50, c[0x0][0x10] ;  /* 0x00000400ff329b82 */ /* 0x000e700000000800 */
[----:B------:R-:W4:Y:S01]  /*4920*/  @!P1 LDC.64 R52, c[0x0][0x260] ;  /* 0x00009800ff349b82 */ /* 0x000f220000000a00 */
[----:B-1----:R-:W-:Y:S01]  /*4930*/  @!P1 IMAD R50, R50, R51, UR6 ;  /* 0x0000000632329e24 */ /* 0x002fe2000f8e0233 */
[----:B------:R-:W-:-:S04]  /*4940*/  @!P1 LOP3.LUT R51, R89, 0x7fffffe0, RZ, 0xc0, !PT ;  /* 0x7fffffe059339812 */ /* 0x000fc800078ec0ff */
[----:B------:R-:W-:Y:S02]  /*4950*/  @!P1 LEA R50, R50, R51, 0x7 ;  /* 0x0000003332329211 */ /* 0x000fe400078e38ff */
[----:B------:R-:W-:-:S04]  /*4960*/  @!P1 LOP3.LUT R51, R89, 0x1f, RZ, 0xc0, !PT ;  /* 0x0000001f59339812 */ /* 0x000fc800078ec0ff */
[----:B------:R-:W-:-:S04]  /*4970*/  @!P1 IADD3 R50, R50, R51, RZ ;  /* 0x0000003332329210 */ /* 0x000fc80007ffe0ff */
[----:B------:R-:W-:-:S05]  /*4980*/  @!P1 SHF.L.U32 R50, R50, 0x1, RZ ;  /* 0x0000000132329819 */ /* 0x000fca00000006ff */
[----:B----4-:R-:W-:-:S06]  /*4990*/  @!P1 IMAD.WIDE.U32 R50, R50, 0x4, R52 ;  /* 0x0000000432329825 */ /* 0x010fcc00078e0034 */
[----:B------:R-:W4:Y:S01]  /*49a0*/  @!P1 LDG.E.64 R50, desc[UR12][R50.64] ;  /* 0x0000000c32329981 */ /* 0x000f22000c1e1b00 */
[----:B------:R-:W-:Y:S01]  /*49b0*/  HFMA2.MMA R52, -RZ, RZ, 0, 0 ;  /* 0x00000000ff347435 */ /* 0x000fe200000001ff */
[----:B------:R-:W-:Y:S02]  /*49c0*/  UIADD3 UR5, UR5, 0x3480, URZ ;  /* 0x0000348005057890 */ /* 0x000fe4000fffe03f */
[----:B------:R-:W-:Y:S02]  /*49d0*/  ULOP3.LUT UR11, UR11, 0xc, URZ, 0xc0, !UPT ;  /* 0x0000000c0b0b7892 */ /* 0x000fe4000f8ec03f */
[----:B0-----:R-:W-:-:S03]  /*49e0*/  ULEA UR5, UR14, UR5, 0x18 ;  /* 0x000000050e057291 */ /* 0x001fc6000f8ec03f */
[----:B------:R-:W-:Y:S01]  /*49f0*/  ULDC.64 UR14, c[0x0][0x210] ;  /* 0x00008400000e7ab9 */ /* 0x000fe20000000a00 */
[----:B----4-:R-:W-:Y:S01]  /*4a00*/  @!P1 FADD.FTZ R52, RZ, R50 ;  /* 0x00000032ff349221 */ /* 0x010fe20000010000 */
        /* <DEDUP_REMOVED lines=24> */
[----:B------:R-:W-:Y:S02]  /*4b90*/  @!P1 SHF.R.U32.HI R52, RZ, 0x2, R89 ;  /* 0x00000002ff349819 */ /* 0x000fe40000011659 */
[----:B------:R-:W4:Y:S01]  /*4ba0*/  LDL.LU R89, [R1+0x20] ;  /* 0x0000200001597983 */ /* 0x000f220000300800 */
[----:B------:R-:W-:Y:S01]  /*4bb0*/  @!P1 FMUL.FTZ R51, R51, 1.2207031431898940355e-05 ;  /* 0x374ccccd33339820 */ /* 0x000fe20000410000 */
[----:B------:R-:W-:-:S05]  /*4bc0*/  @!P1 LOP3.LUT R52, R52, 0x3ffffff8, RZ, 0xc0, !PT ;  /* 0x3ffffff834349812 */ /* 0x000fca00078ec0ff */
[----:B------:R2:W-:Y:S02]  /*4bd0*/  @!P1 STS.64 [R52+UR5], R50 ;  /* 0x0000003234009988 */ /* 0x0005e40008000a05 */
[----:B--2---:R-:W-:-:S04]  /*4be0*/  IADD3 R50, R59, -UR11, RZ ;  /* 0x8000000b3b327c10 */ /* 0x004fc8000fffe0ff */
[----:B------:R-:W-:Y:S01]  /*4bf0*/  LEA R50, R50, UR5, 0x3 ;  /* 0x0000000532327c11 */ /* 0x000fe2000f8e18ff */
[----:B------:R-:W-:Y:S06]  /*4c00*/  BAR.SYNC.DEFER_BLOCKING 0x0 ;  /* 0x0000000000007b1d */ /* 0x000fec0000010000 */
[----:B------:R-:W0:Y:S02]  /*4c10*/  LDS.64 R52, [R50] ;  /* 0x0000000032347984 */ /* 0x000e240000000a00 */
[C-C-:B0-----:R-:W-:Y:S01]  /*4c20*/  FFMA.FTZ R6, R0.reuse, R6, -R52.reuse ;  /* 0x0000000600067223 */ /* 0x141fe20000010834 */
[C-C-:B------:R-:W-:Y:S01]  /*4c30*/  FFMA.FTZ R10, R0.reuse, R10, -R52.reuse ;  /* 0x0000000a000a7223 */ /* 0x140fe20000010834 */
[C-C-:B------:R-:W-:Y:S01]  /*4c40*/  FFMA.FTZ R14, R0.reuse, R14, -R52.reuse ;  /* 0x0000000e000e7223 */ /* 0x140fe20000010834 */
[C-C-:B------:R-:W-:Y:S01]  /*4c50*/  FFMA.FTZ R18, R0.reuse, R18, -R52.reuse ;  /* 0x0000001200127223 */ /* 0x140fe20000010834 */
[C-C-:B------:R-:W-:Y:S01]  /*4c60*/  FFMA.FTZ R22, R0.reuse, R22, -R52.reuse ;  /* 0x0000001600167223 */ /* 0x140fe20000010834 */
[C-C-:B------:R-:W-:Y:S01]  /*4c70*/  FFMA.FTZ R27, R0.reuse, R27, -R52.reuse ;  /* 0x0000001b001b7223 */ /* 0x140fe20000010834 */
[C-C-:B------:R-:W-:Y:S01]  /*4c80*/  FFMA.FTZ R34, R0.reuse, R34, -R52.reuse ;  /* 0x0000002200227223 */ /* 0x140fe20000010834 */
[----:B------:R-:W-:Y:S01]  /*4c90*/  FFMA.FTZ R0, R0, R38, -R52 ;  /* 0x0000002600007223 */ /* 0x000fe20000010834 */
[----:B------:R-:W-:-:S02]  /*4ca0*/  HADD2.F32 R38, -RZ, R5.H0_H0 ;  /* 0x20000005ff267230 */ /* 0x000fc40000004100 */
[----:B------:R-:W-:Y:S02]  /*4cb0*/  HADD2.F32 R5, -RZ, R5.H0_H0 ;  /* 0x20000005ff057230 */ /* 0x000fe40000004100 */
        /* <DEDUP_REMOVED lines=24> */
[----:B------:R-:W2:Y:S01]  /*4e40*/  LDL.LU R52, [R1+0x14] ;  /* 0x0000140001347983 */ /* 0x000ea20000300800 */
[----:B------:R-:W-:-:S03]  /*4e50*/  FFMA.FTZ R39, R82, -R53, R38 ;  /* 0x8000003552277223 */ /* 0x000fc60000010026 */
[----:B------:R-:W5:Y:S01]  /*4e60*/  LDL.LU R50, [R1+0x18] ;  /* 0x0000180001327983 */ /* 0x000f620000300800 */
[----:B------:R-:W-:-:S03]  /*4e70*/  FFMA.FTZ R61, R61, -R53, R0 ;  /* 0x800000353d3d7223 */ /* 0x000fc60000010000 */
[----:B------:R-:W5:Y:S01]  /*4e80*/  LDL.LU R40, [R1+0xc] ;  /* 0x00000c0001287983 */ /* 0x000f620000300800 */
[----:B------:R-:W-:-:S03]  /*4e90*/  FMUL.FTZ R0, R2, R39 ;  /* 0x0000002702007220 */ /* 0x000fc60000410000 */
[----:B------:R-:W5:Y:S01]  /*4ea0*/  LDL.LU R39, [R1+0x10] ;  /* 0x0000100001277983 */ /* 0x000f620000300800 */
[----:B------:R-:W-:-:S03]  /*4eb0*/  FFMA.FTZ R29, R29, -R53, R36 ;  /* 0x800000351d1d7223 */ /* 0x000fc60000010024 */
[----:B------:R-:W5:Y:S01]  /*4ec0*/  LDL.LU R38, [R1+0x4] ;  /* 0x0000040001267983 */ /* 0x000f620000300800 */
[----:B------:R-:W-:-:S03]  /*4ed0*/  FFMA.FTZ R15, R73, -R53, R15 ;  /* 0x80000035490f7223 */ /* 0x000fc6000001000f */
[----:B------:R-:W5:Y:S01]  /*4ee0*/  LDL.LU R36, [R1+0x8] ;  /* 0x0000080001247983 */ /* 0x000f620000300800 */
[----:B------:R-:W-:Y:S01]  /*4ef0*/  FFMA.FTZ R73, R72, -R53, R16 ;  /* 0x8000003548497223 */ /* 0x000fe20000010010 */
[----:B------:R-:W-:Y:S02]  /*4f00*/  FMUL.FTZ R16, R2, R15 ;  /* 0x0000000f02107220 */ /* 0x000fe40000410000 */
[----:B------:R-:W5:Y:S01]  /*4f10*/  LDL.LU R15, [R1] ;  /* 0x00000000010f7983 */ /* 0x000f620000300800 */
[-C--:B------:R-:W-:Y:S01]  /*4f20*/  FFMA.FTZ R9, R79, -R53.reuse, R9 ;  /* 0x800000354f097223 */ /* 0x080fe20000010009 */
[-C--:B------:R-:W-:Y:S01]  /*4f30*/  FFMA.FTZ R6, R81, -R53.reuse, R6 ;  /* 0x8000003551067223 */ /* 0x080fe20000010006 */
[-C--:B------:R-:W-:Y:S01]  /*4f40*/  FFMA.FTZ R7, R80, -R53.reuse, R7 ;  /* 0x8000003550077223 */ /* 0x080fe20000010007 */
[-C--:B------:R-:W-:Y:S01]  /*4f50*/  FFMA.FTZ R11, R77, -R53.reuse, R11 ;  /* 0x800000354d0b7223 */ /* 0x080fe2000001000b */
[----:B------:R-:W-:Y:S01]  /*4f60*/  FFMA.FTZ R13, R75, -R53, R13 ;  /* 0x800000354b0d7223 */ /* 0x000fe2000001000d */
[----:B------:R-:W-:Y:S01]  /*4f70*/  FMUL.FTZ R9, R2, R9 ;  /* 0x0000000902097220 */ /* 0x000fe20000410000 */
        /* <DEDUP_REMOVED lines=23> */
[----:B---3--:R-:W-:Y:S01]  /*50f0*/  IADD3 R4, P1, R90, UR14, RZ ;  /* 0x0000000e5a047c10 */ /* 0x008fe2000ff3e0ff */
[----:B------:R-:W-:Y:S01]  /*5100*/  FFMA.FTZ R3, R57, -R53, R3 ;  /* 0x8000003539037223 */ /* 0x000fe20000010003 */
[----:B------:R-:W-:Y:S01]  /*5110*/  F2FP.F16.F32.PACK_AB R0, R9, R0 ;  /* 0x000000000900723e */ /* 0x000fe200000000ff */
[C---:B------:R-:W-:Y:S01]  /*5120*/  FMUL.FTZ R41, R2.reuse, R41 ;  /* 0x0000002902297220 */ /* 0x040fe20000410000 */
        /* <DEDUP_REMOVED lines=28> */
[----:B------:R-:W-:Y:S02]  /*52f0*/  PRMT R11, R0, 0x7632, R11 ;  /* 0x00007632000b7816 */ /* 0x000fe4000000000b */
[----:B------:R-:W-:Y:S02]  /*5300*/  F2FP.F16.F32.PACK_AB R41, R32, R41 ;  /* 0x000000292029723e */ /* 0x000fe400000000ff */
[----:B------:R-:W-:Y:S02]  /*5310*/  F2FP.F16.F32.PACK_AB R51, R34, R51 ;  /* 0x000000332233723e */ /* 0x000fe400000000ff */
[----:B------:R-:W-:Y:S02]  /*5320*/  F2FP.F16.F32.PACK_AB R16, R16, R59 ;  /* 0x0000003b1010723e */ /* 0x000fe400000000ff */
[----:B------:R-:W-:Y:S02]  /*5330*/  PRMT R13, R41, 0x7632, R13 ;  /* 0x00007632290d7816 */ /* 0x000fe4000000000d */
[----:B------:R-:W-:-:S02]  /*5340*/  F2FP.F16.F32.PACK_AB R24, R24, R73 ;  /* 0x000000491818723e */ /* 0x000fc400000000ff */
[----:B------:R-:W-:Y:S02]  /*5350*/  F2FP.F16.F32.PACK_AB R12, R12, R71 ;  /* 0x000000470c0c723e */ /* 0x000fe400000000ff */
[----:B------:R-:W-:Y:S02]  /*5360*/  F2FP.F16.F32.PACK_AB R26, R26, R69 ;  /* 0x000000451a1a723e */ /* 0x000fe400000000ff */
[----:B------:R-:W-:Y:S02]  /*5370*/  F2FP.F16.F32.PACK_AB R14, R14, R67 ;  /* 0x000000430e0e723e */ /* 0x000fe400000000ff */
[----:B------:R-:W-:Y:S02]  /*5380*/  F2FP.F16.F32.PACK_AB R22, R22, R65 ;  /* 0x000000411616723e */ /* 0x000fe400000000ff */
[----:B------:R-:W-:Y:S02]  /*5390*/  F2FP.F16.F32.PACK_AB R10, R10, R27 ;  /* 0x0000001b0a0a723e */ /* 0x000fe400000000ff */
[----:B------:R-:W-:-:S02]  /*53a0*/  F2FP.F16.F32.PACK_AB R20, R20, R55 ;  /* 0x000000371414723e */ /* 0x000fc400000000ff */
[----:B------:R-:W-:Y:S02]  /*53b0*/  F2FP.F16.F32.PACK_AB R28, R28, R63 ;  /* 0x0000003f1c1c723e */ /* 0x000fe400000000ff */
[----:B------:R-:W-:Y:S02]  /*53c0*/  F2FP.F16.F32.PACK_AB R18, R18, R29 ;  /* 0x0000001d1212723e */ /* 0x000fe400000000ff */
[----:B------:R-:W-:Y:S02]  /*53d0*/  F2FP.F16.F32.PACK_AB R8, R8, R61 ;  /* 0x0000003d0808723e */ /* 0x000fe400000000ff */
[----:B------:R-:W-:Y:S02]  /*53e0*/  F2FP.F16.F32.PACK_AB R9, R30, R9 ;  /* 0x000000091e09723e */ /* 0x000fe400000000ff */
[----:B----4-:R-:W-:-:S05]  /*53f0*/  IADD3.X R5, R89, UR15, RZ, P1, !PT ;  /* 0x0000000f59057c10 */ /* 0x010fca0008ffe4ff */
[----:B------:R-:W-:Y:S04]  /*5400*/  STG.E.U16 desc[UR12][R4.64], R6 ;  /* 0x0000000604007986 */ /* 0x000fe8000c10150c */
[----:B------:R0:W-:Y:S04]  /*5410*/  STG.E.U16 desc[UR12][R4.64+0x4], R0 ;  /* 0x0000040004007986 */ /* 0x0001e8000c10150c */
[----:B------:R-:W-:Y:S04]  /*5420*/  STG.E.U16 desc[UR12][R4.64+0x2], R7 ;  /* 0x0000020704007986 */ /* 0x000fe8000c10150c */
[----:B------:R1:W-:Y:S01]  /*5430*/  STG.E.U16 desc[UR12][R4.64+0x6], R11 ;  /* 0x0000060b04007986 */ /* 0x0003e2000c10150c */
[----:B0-----:R-:W-:-:S02]  /*5440*/  PRMT R0, R51, 0x7632, R0 ;  /* 0x0000763233007816 */ /* 0x001fc40000000000 */
[----:B-1----:R-:W-:Y:S02]  /*5450*/  PRMT R5, R16, 0x7632, R5 ;  /* 0x0000763210057816 */ /* 0x002fe40000000005 */
[----:B------:R-:W-:Y:S01]  /*5460*/  PRMT R11, R12, 0x7632, R11 ;  /* 0x000076320c0b7816 */ /* 0x000fe2000000000b */
[----:B------:R-:W-:Y:S01]  /*5470*/  ULOP3.LUT UR4, UR4, 0x1, URZ, 0x3c, !UPT ;  /* 0x0000000104047892 */ /* 0x000fe2000f8e3c3f */
[----:B------:R-:W-:Y:S01]  /*5480*/  UMOV UR5, UR10 ;  /* 0x0000000a00057c82 */ /* 0x000fe20008000000 */
[----:B------:R-:W-:Y:S01]  /*5490*/  UMOV UR11, UR9 ;  /* 0x00000009000b7c82 */ /* 0x000fe20008000000 */
[----:B--2---:R-:W-:-:S04]  /*54a0*/  IADD3 R2, P1, R52, UR14, RZ ;  /* 0x0000000e34027c10 */ /* 0x004fc8000ff3e0ff */
[----:B-----5:R-:W-:Y:S02]  /*54b0*/  IADD3.X R3, R50, UR15, RZ, P1, !PT ;  /* 0x0000000f32037c10 */ /* 0x020fe40008ffe4ff */
[----:B------:R-:W-:-:S04]  /*54c0*/  IADD3 R6, P1, R40, UR14, RZ ;  /* 0x0000000e28067c10 */ /* 0x000fc8000ff3e0ff */
[----:B------:R-:W-:Y:S01]  /*54d0*/  IADD3.X R7, R39, UR15, RZ, P1, !PT ;  /* 0x0000000f27077c10 */ /* 0x000fe20008ffe4ff */
[----:B------:R-:W-:Y:S01]  /*54e0*/  STG.E.U16 desc[UR12][R2.64], R41 ;  /* 0x0000002902007986 */ /* 0x000fe2000c10150c */
[----:B------:R-:W-:-:S03]  /*54f0*/  IADD3 R4, P1, R38, UR14, RZ ;  /* 0x0000000e26047c10 */ /* 0x000fc6000ff3e0ff */
[----:B------:R-:W-:Y:S04]  /*5500*/  STG.E.U16 desc[UR12][R2.64+0x2], R13 ;  /* 0x0000020d02007986 */ /* 0x000fe8000c10150c */
[----:B------:R-:W-:Y:S04]  /*5510*/  STG.E.U16 desc[UR12][R2.64+0x4], R51 ;  /* 0x0000043302007986 */ /* 0x000fe8000c10150c */
[----:B------:R0:W-:Y:S04]  /*5520*/  STG.E.U16 desc[UR12][R2.64+0x6], R0 ;  /* 0x0000060002007986 */ /* 0x0001e8000c10150c */
[----:B------:R1:W-:Y:S01]  /*5530*/  STG.E.U16 desc[UR12][R6.64+0x2], R5 ;  /* 0x0000020506007986 */ /* 0x0003e2000c10150c */
[----:B0-----:R-:W-:-:S02]  /*5540*/  PRMT R3, R24, 0x7632, R3 ;  /* 0x0000763218037816 */ /* 0x001fc40000000003 */
        /* <DEDUP_REMOVED lines=42> */
.L_x_2184:
        /* <DEDUP_REMOVED lines=12> */
[----:B------:R-:W-:Y:S01]  /*58b0*/  MOV R15, 0xffffffff ;  /* 0xffffffff000f7802 */ /* 0x000fe20000000f00 */
        /* <DEDUP_REMOVED lines=43> */
.L_x_2213:
        /* <DEDUP_REMOVED lines=46> */
.L_x_2200:
[----:B------:R-:W-:Y:S05]  /*5e50*/  BSYNC B1 ;  /* 0x0000000000017941 */ /* 0x000fea0003800000 */
.L_x_2199:
        /* <DEDUP_REMOVED lines=21> */
.L_x_2203:
        /* <DEDUP_REMOVED lines=55> */
.L_x_2202:
[----:B------:R-:W-:Y:S05]  /*6320*/  BSYNC B1 ;  /* 0x0000000000017941 */ /* 0x000fea0003800000 */
.L_x_2201:
        /* <DEDUP_REMOVED lines=35> */
.L_x_2205:
[----:B------:R-:W-:Y:S05]  /*6560*/  BSYNC B1 ;  /* 0x0000000000017941 */ /* 0x000fea0003800000 */
.L_x_2204:
        /* <DEDUP_REMOVED lines=15> */
.L_x_2198:
[----:B------:R-:W-:Y:S05]  /*6660*/  BSYNC B0 ;  /* 0x0000000000007941 */ /* 0x000fea0003800000 */
.L_x_2197:
        /* <DEDUP_REMOVED lines=49> */
.L_x_2222:
        /* <DEDUP_REMOVED lines=45> */
.L_x_2232:
        /* <DEDUP_REMOVED lines=39> */
.L_x_2242:
[----:B--2---:R-:W-:Y:S01]  /*6ec0*/  FADD.FTZ R17, R25, R23 ;  /* 0x0000001719117221 */ /* 0x004fe20000010000 */
[----:B------:R-:W-:Y:S02]  /*6ed0*/  @!P1 F2FP.F16.F32.PACK_AB R15, RZ, R31 ;  /* 0x0000001fff0f923e */ /* 0x000fe400000000ff */
[----:B------:R-:W-:Y:S02]  /*6ee0*/  LEA.HI R26, R16, 0x3c, RZ, 0x1c ;  /* 0x0000003c101a7811 */ /* 0x000fe400078fe0ff */
[----:B------:R-:W-:Y:S01]  /*6ef0*/  @!P1 F2FP.F16.F32.PACK_AB R17, RZ, R17 ;  /* 0x00000011ff11923e */ /* 0x000fe200000000ff */
[----:B------:R3:W-:Y:S04]  /*6f00*/  @!P1 STG.E.U16 desc[UR12][R18.64+0x50], R15 ;  /* 0x0000500f12009986 */ /* 0x0007e8000c10150c */
[----:B------:R3:W-:Y:S02]  /*6f10*/  @!P1 STG.E.U16 desc[UR12][R20.64+0x50], R17 ;  /* 0x0000501114009986 */ /* 0x0007e4000c10150c */
.L_x_2208:
[----:B------:R-:W-:Y:S05]  /*6f20*/  BSYNC B0 ;  /* 0x0000000000007941 */ /* 0x000fea0003800000 */
.L_x_2207:
        /* <DEDUP_REMOVED lines=161> */
.L_x_2276:
        /* <DEDUP_REMOVED lines=9> */
.L_x_2206:
        /* <DEDUP_REMOVED lines=8> */
.L_x_2209:
[----:B------:R-:W-:Y:S01]  /*7a50*/  HFMA2.MMA R17, -RZ, RZ, 0, 4.76837158203125e-07 ;  /* 0x00000008ff117435 */ /* 0x000fe200000001ff */
[----:B-1----:R-:W-:Y:S02]  /*7a60*/  MOV R24, R18 ;  /* 0x0000001200187202 */ /* 0x002fe40000000f00 */
[----:B------:R-:W-:Y:S02]  /*7a70*/  MOV R22, 0x101f ;  /* 0x0000101f00167802 */ /* 0x000fe40000000f00 */
[----:B0-----:R-:W-:-:S07]  /*7a80*/  MOV R15, 0xffff ;  /* 0x0000ffff000f7802 */ /* 0x001fce0000000f00 */
[----:B--2---:R-:W-:Y:S05]  /*7a90*/  WARPSYNC.COLLECTIVE R15, `(.L_x_2214) ;  /* 0x000000000f087348 */ /* 0x004fea0003c00000 */
[----:B------:R0:W1:Y:S02]  /*7aa0*/  SHFL.BFLY P2, R23, R24, R17, R22 ;  /* 0x0c00001118177389 */ /* 0x0000640000040016 */
[----:B012---:R-:W-:Y:S01]  /*7ab0*/  ENDCOLLECTIVE ;  /* 0x000000000000791b */ /* 0x007fe20003800000 */
.L_x_2214:
[----:B------:R-:W-:Y:S02]  /*7ac0*/  MOV R24, R19 ;  /* 0x0000001300187202 */ /* 0x000fe40000000f00 */
[----:B------:R-:W-:-:S07]  /*7ad0*/  MOV R21, R23 ;  /* 0x0000001700157202 */ /* 0x000fce0000000f00 */
[----:B------:R-:W-:Y:S05]  /*7ae0*/  WARPSYNC.COLLECTIVE R15, `(.L_x_2215) ;  /* 0x000000000f087348 */ /* 0x000fea0003c00000 */
[----:B------:R0:W1:Y:S02]  /*7af0*/  SHFL.BFLY P2, R23, R24, R17, R22 ;  /* 0x0c00001118177389 */ /* 0x0000640000040016 */
[----:B01----:R-:W-:Y:S01]  /*7b00*/  ENDCOLLECTIVE ;  /* 0x000000000000791b */ /* 0x003fe20003800000 */
.L_x_2215:
[----:B------:R-:W-:Y:S01]  /*7b10*/  FADD.FTZ R21, R21, R18 ;  /* 0x0000001215157221 */ /* 0x000fe20000010000 */
[----:B------:R-:W-:-:S04]  /*7b20*/  HFMA2.MMA R17, -RZ, RZ, 0, 2.384185791015625e-07 ;  /* 0x00000004ff117435 */ /* 0x000fc800000001ff */
[----:B------:R-:W-:Y:S02]  /*7b30*/  MOV R24, R21 ;  /* 0x0000001500187202 */ /* 0x000fe40000000f00 */
[----:B------:R-:W-:-:S07]  /*7b40*/  MOV R20, R23 ;  /* 0x0000001700147202 */ /* 0x000fce0000000f00 */
[----:B------:R-:W-:Y:S05]  /*7b50*/  WARPSYNC.COLLECTIVE R15, `(.L_x_2216) ;  /* 0x000000000f087348 */ /* 0x000fea0003c00000 */
[----:B------:R0:W1:Y:S02]  /*7b60*/  SHFL.BFLY P2, R23, R24, R17, R22 ;  /* 0x0c00001118177389 */ /* 0x0000640000040016 */
[----:B01----:R-:W-:Y:S01]  /*7b70*/  ENDCOLLECTIVE ;  /* 0x000000000000791b */ /* 0x003fe20003800000 */
.L_x_2216:
[----:B------:R-:W-:-:S05]  /*7b80*/  FADD.FTZ R20, R20, R19 ;  /* 0x0000001314147221 */ /* 0x000fca0000010000 */
[----:B------:R-:W-:Y:S02]  /*7b90*/  MOV R24, R20 ;  /* 0x0000001400187202 */ /* 0x000fe40000000f00 */
[----:B------:R-:W-:-:S07]  /*7ba0*/  MOV R26, R23 ;  /* 0x00000017001a7202 */ /* 0x000fce0000000f00 */
[----:B------:R-:W-:Y:S05]  /*7bb0*/  WARPSYNC.COLLECTIVE R15, `(.L_x_2217) ;  /* 0x000000000f087348 */ /* 0x000fea0003c00000 */
[----:B------:R0:W1:Y:S02]  /*7bc0*/  SHFL.BFLY P2, R23, R24, R17, R22 ;  /* 0x0c00001118177389 */ /* 0x0000640000040016 */
[----:B01----:R-:W-:Y:S01]  /*7bd0*/  ENDCOLLECTIVE ;  /* 0x000000000000791b */ /* 0x003fe20003800000 */
.L_x_2217:
[----:B------:R-:W-:Y:S01]  /*7be0*/  FADD.FTZ R26, R21, R26 ;  /* 0x0000001a151a7221 */ /* 0x000fe20000010000 */
[----:B------:R-:W-:-:S04]  /*7bf0*/  HFMA2.MMA R17, -RZ, RZ, 0, 1.1920928955078125e-07 ;  /* 0x00000002ff117435 */ /* 0x000fc800000001ff */
[----:B------:R-:W-:Y:S02]  /*7c00*/  MOV R24, R26 ;  /* 0x0000001a00187202 */ /* 0x000fe40000000f00 */
[----:B------:R-:W-:-:S07]  /*7c10*/  MOV R25, R23 ;  /* 0x0000001700197202 */ /* 0x000fce0000000f00 */
[----:B------:R-:W-:Y:S05]  /*7c20*/  WARPSYNC.COLLECTIVE R15, `(.L_x_2218) ;  /* 0x000000000f087348 */ /* 0x000fea0003c00000 */
[----:B------:R0:W1:Y:S02]  /*7c30*/  SHFL.BFLY P2, R23, R24, R17, R22 ;  /* 0x0c00001118177389 */ /* 0x0000640000040016 */
[----:B01----:R-:W-:Y:S01]  /*7c40*/  ENDCOLLECTIVE ;  /* 0x000000000000791b */ /* 0x003fe20003800000 */
.L_x_2218:
[----:B------:R-:W-:-:S05]  /*7c50*/  FADD.FTZ R25, R20, R25 ;  /* 0x0000001914197221 */ /* 0x000fca0000010000 */
[----:B------:R-:W-:Y:S02]  /*7c60*/  MOV R24, R25 ;  /* 0x0000001900187202 */ /* 0x000fe40000000f00 */
[----:B------:R-:W-:-:S07]  /*7c70*/  MOV R27, R23 ;  /* 0x00000017001b7202 */ /* 0x000fce0000000f00 */
[----:B------:R-:W-:Y:S05]  /*7c80*/  WARPSYNC.COLLECTIVE R15, `(.L_x_2219) ;  /* 0x000000000f087348 */ /* 0x000fea0003c00000 */
[----:B------:R0:W1:Y:S02]  /*7c90*/  SHFL.BFLY P2, R23, R24, R17, R22 ;  /* 0x0c00001118177389 */ /* 0x0000640000040016 */
[----:B01----:R-:W-:Y:S01]  /*7ca0*/  ENDCOLLECTIVE ;  /* 0x000000000000791b */ /* 0x003fe20003800000 */
.L_x_2219:
[----:B------:R-:W-:Y:S01]  /*7cb0*/  FADD.FTZ R27, R26, R27 ;  /* 0x0000001b1a1b7221 */ /* 0x000fe20000010000 */
[----:B------:R-:W-:-:S04]  /*7cc0*/  HFMA2.MMA R17, -RZ, RZ, 0, 5.9604644775390625e-08 ;  /* 0x00000001ff117435 */ /* 0x000fc800000001ff */
[----:B------:R-:W-:Y:S02]  /*7cd0*/  MOV R24, R27 ;  /* 0x0000001b00187202 */ /* 0x000fe40000000f00 */
[----:B------:R-:W-:-:S07]  /*7ce0*/  MOV R18, R23 ;  /* 0x0000001700127202 */ /* 0x000fce0000000f00 */
[----:B------:R-:W-:Y:S05]  /*7cf0*/  WARPSYNC.COLLECTIVE R15, `(.L_x_2220) ;  /* 0x000000000f087348 */ /* 0x000fea0003c00000 */
[----:B------:R0:W1:Y:S02]  /*7d00*/  SHFL.BFLY P2, R23, R24, R17, R22 ;  /* 0x0c00001118177389 */ /* 0x0000640000040016 */
[----:B01----:R-:W-:Y:S01]  /*7d10*/  ENDCOLLECTIVE ;  /* 0x000000000000791b */ /* 0x003fe20003800000 */
.L_x_2220:
[----:B------:R-:W-:-:S05]  /*7d20*/  FADD.FTZ R28, R25, R18 ;  /* 0x00000012191c7221 */ /* 0x000fca0000010000 */
[----:B------:R-:W-:Y:S02]  /*7d30*/  MOV R24, R28 ;  /* 0x0000001c00187202 */ /* 0x000fe40000000f00 */
[----:B------:R-:W-:-:S07]  /*7d40*/  MOV R30, R23 ;  /* 0x00000017001e7202 */ /* 0x000fce0000000f00 */
[----:B------:R-:W-:Y:S05]  /*7d50*/  WARPSYNC.COLLECTIVE R15, `(.L_x_2221) ;  /* 0x000000000f087348 */ /* 0x000fea0003c00000 */
[----:B------:R0:W1:Y:S02]  /*7d60*/  SHFL.BFLY P2, R23, R24, R17, R22 ;  /* 0x0c00001118177389 */ /* 0x0000640000040016 */
[----:B01----:R-:W-:Y:S01]  /*7d70*/  ENDCOLLECTIVE ;  /* 0x000000000000791b */ /* 0x003fe20003800000 */
.L_x_2221:
[----:B------:R-:W-:Y:S01]  /*7d80*/  FADD.FTZ R30, R27, R30 ;  /* 0x0000001e1b1e7221 */ /* 0x000fe20000010000 */
[----:B------:R-:W-:Y:S06]  /*7d90*/  BRA `(.L_x_2222) ;  /* 0xffffffe800f87947 */ /* 0x000fec000383ffff */
.L_x_2210:
        /* <DEDUP_REMOVED lines=8> */
.L_x_2224:
[----:B------:R-:W-:Y:S05]  /*7e20*/  BSYNC B1 ;  /* 0x0000000000017941 */ /* 0x000fea0003800000 */
.L_x_2223:
        /* <DEDUP_REMOVED lines=8> */
.L_x_2225:
[----:B------:R-:W-:Y:S01]  /*7eb0*/  FADD.FTZ R28, R28, R25 ;  /* 0x000000191c1c7221 */ /* 0x000fe20000010000 */
[----:B------:R-:W-:-:S04]  /*7ec0*/  HFMA2.MMA R17, -RZ, RZ, 0, 2.384185791015625e-07 ;  /* 0x00000004ff117435 */ /* 0x000fc800000001ff */
[----:B------:R-:W-:Y:S02]  /*7ed0*/  MOV R24, R28 ;  /* 0x0000001c00187202 */ /* 0x000fe40000000f00 */
[----:B------:R-:W-:-:S07]  /*7ee0*/  MOV R27, R23 ;  /* 0x00000017001b7202 */ /* 0x000fce0000000f00 */
[----:B------:R-:W-:Y:S05]  /*7ef0*/  WARPSYNC.COLLECTIVE R15, `(.L_x_2226) ;  /* 0x000000000f087348 */ /* 0x000fea0003c00000 */
[----:B------:R0:W1:Y:S02]  /*7f00*/  SHFL.BFLY P2, R23, R24, R17, R22 ;  /* 0x0c00001118177389 */ /* 0x0000640000040016 */
[----:B01----:R-:W-:Y:S01]  /*7f10*/  ENDCOLLECTIVE ;  /* 0x000000000000791b */ /* 0x003fe20003800000 */
.L_x_2226:
[----:B------:R-:W-:-:S05]  /*7f20*/  FADD.FTZ R27, R27, R26 ;  /* 0x0000001a1b1b7221 */ /* 0x000fca0000010000 */
[----:B------:R-:W-:Y:S02]  /*7f30*/  MOV R24, R27 ;  /* 0x0000001b00187202 */ /* 0x000fe40000000f00 */
[----:B------:R-:W-:-:S07]  /*7f40*/  MOV R29, R23 ;  /* 0x00000017001d7202 */ /* 0x000fce0000000f00 */
[----:B------:R-:W-:Y:S05]  /*7f50*/  WARPSYNC.COLLECTIVE R15, `(.L_x_2227) ;  /* 0x000000000f087348 */ /* 0x000fea0003c00000 */
[----:B------:R0:W1:Y:S02]  /*7f60*/  SHFL.BFLY P2, R23, R24, R17, R22 ;  /* 0x0c00001118177389 */ /* 0x0000640000040016 */
[----:B01----:R-:W-:Y:S01]  /*7f70*/  ENDCOLLECTIVE ;  /* 0x000000000000791b */ /* 0x003fe20003800000 */
.L_x_2227:
[----:B------:R-:W-:Y:S01]  /*7f80*/  FADD.FTZ R29, R28, R29 ;  /* 0x0000001d1c1d7221 */ /* 0x000fe20000010000 */
[----:B------:R-:W-:-:S04]  /*7f90*/  HFMA2.MMA R17, -RZ, RZ, 0, 1.1920928955078125e-07 ;  /* 0x00000002ff117435 */ /* 0x000fc800000001ff */
[----:B------:R-:W-:Y:S02]  /*7fa0*/  MOV R24, R29 ;  /* 0x0000001d00187202 */ /* 0x000fe40000000f00 */
[----:B------:R-:W-:-:S07]  /*7fb0*/  MOV R30, R23 ;  /* 0x00000017001e7202 */ /* 0x000fce0000000f00 */
[----:B------:R-:W-:Y:S05]  /*7fc0*/  WARPSYNC.COLLECTIVE R15, `(.L_x_2228) ;  /* 0x000000000f087348 */ /* 0x000fea0003c00000 */
[----:B------:R0:W1:Y:S02]  /*7fd0*/  SHFL.BFLY P2, R23, R24, R17, R22 ;  /* 0x0c00001118177389 */ /* 0x0000640000040016 */
[----:B01----:R-:W-:Y:S01]  /*7fe0*/  ENDCOLLECTIVE ;  /* 0x000000000000791b */ /* 0x003fe20003800000 */
.L_x_2228:
[----:B------:R-:W-:-:S05]  /*7ff0*/  FADD.FTZ R30, R27, R30 ;  /* 0x0000001e1b1e7221 */ /* 0x000fca0000010000 */
[----:B------:R-:W-:Y:S02]  /*8000*/  MOV R24, R30 ;  /* 0x0000001e00187202 */ /* 0x000fe40000000f00 */
[----:B------:R-:W-:-:S07]  /*8010*/  MOV R32, R23 ;  /* 0x0000001700207202 */ /* 0x000fce0000000f00 */
[----:B------:R-:W-:Y:S05]  /*8020*/  WARPSYNC.COLLECTIVE R15, `(.L_x_2229) ;  /* 0x000000000f087348 */ /* 0x000fea0003c00000 */
[----:B------:R0:W1:Y:S02]  /*8030*/  SHFL.BFLY P2, R23, R24, R17, R22 ;  /* 0x0c00001118177389 */ /* 0x0000640000040016 */
[----:B01----:R-:W-:Y:S01]  /*8040*/  ENDCOLLECTIVE ;  /* 0x000000000000791b */ /* 0x003fe20003800000 */
.L_x_2229:
[----:B------:R-:W-:Y:S01]  /*8050*/  FADD.FTZ R32, R29, R32 ;  /* 0x000000201d207221 */ /* 0x000fe20000010000 */
[----:B------:R-:W-:-:S04]  /*8060*/  HFMA2.MMA R17, -RZ, RZ, 0, 5.9604644775390625e-08 ;  /* 0x00000001ff117435 */ /* 0x000fc800000001ff */
[----:B------:R-:W-:Y:S02]  /*8070*/  MOV R24, R32 ;  /* 0x0000002000187202 */ /* 0x000fe40000000f00 */
[----:B------:R-:W-:-:S07]  /*8080*/  MOV R25, R23 ;  /* 0x0000001700197202 */ /* 0x000fce0000000f00 */
[----:B------:R-:W-:Y:S05]  /*8090*/  WARPSYNC.COLLECTIVE R15, `(.L_x_2230) ;  /* 0x000000000f087348 */ /* 0x000fea0003c00000 */
[----:B------:R0:W1:Y:S02]  /*80a0*/  SHFL.BFLY P2, R23, R24, R17, R22 ;  /* 0x0c00001118177389 */ /* 0x0000640000040016 */
[----:B01----:R-:W-:Y:S01]  /*80b0*/  ENDCOLLECTIVE ;  /* 0x000000000000791b */ /* 0x003fe20003800000 */
.L_x_2230:
[----:B------:R-:W-:-:S05]  /*80c0*/  FADD.FTZ R25, R30, R25 ;  /* 0x000000191e197221 */ /* 0x000fca0000010000 */
[----:B------:R-:W-:Y:S02]  /*80d0*/  MOV R24, R25 ;  /* 0x0000001900187202 */ /* 0x000fe40000000f00 */
[----:B------:R-:W-:-:S07]  /*80e0*/  MOV R31, R23 ;  /* 0x00000017001f7202 */ /* 0x000fce0000000f00 */
[----:B------:R-:W-:Y:S05]  /*80f0*/  WARPSYNC.COLLECTIVE R15, `(.L_x_2231) ;  /* 0x000000000f087348 */ /* 0x000fea0003c00000 */
[----:B------:R0:W1:Y:S02]  /*8100*/  SHFL.BFLY P2, R23, R24, R17, R22 ;  /* 0x0c00001118177389 */ /* 0x0000640000040016 */
[----:B01----:R-:W-:Y:S01]  /*8110*/  ENDCOLLECTIVE ;  /* 0x000000000000791b */ /* 0x003fe20003800000 */
.L_x_2231:
[----:B------:R-:W-:Y:S01]  /*8120*/  FADD.FTZ R31, R32, R31 ;  /* 0x0000001f201f7221 */ /* 0x000fe20000010000 */
[----:B------:R-:W-:Y:S06]  /*8130*/  BRA `(.L_x_2232) ;  /* 0xffffffe800c47947 */ /* 0x000fec000383ffff */
.L_x_2211:
        /* <DEDUP_REMOVED lines=8> */
.L_x_2234:
[----:B------:R-:W-:Y:S05]  /*81c0*/  BSYNC B1 ;  /* 0x0000000000017941 */ /* 0x000fea0003800000 */
.L_x_2233:
        /* <DEDUP_REMOVED lines=8> */
.L_x_2235:
[----:B------:R-:W-:Y:S01]  /*8250*/  FADD.FTZ R28, R28, R25 ;  /* 0x000000191c1c7221 */ /* 0x000fe20000010000 */
[----:B------:R-:W-:-:S04]  /*8260*/  HFMA2.MMA R17, -RZ, RZ, 0, 2.384185791015625e-07 ;  /* 0x00000004ff117435 */ /* 0x000fc800000001ff */
[----:B------:R-:W-:Y:S02]  /*8270*/  MOV R24, R28 ;  /* 0x0000001c00187202 */ /* 0x000fe40000000f00 */
[----:B------:R-:W-:-:S07]  /*8280*/  MOV R27, R23 ;  /* 0x00000017001b7202 */ /* 0x000fce0000000f00 */
[----:B------:R-:W-:Y:S05]  /*8290*/  WARPSYNC.COLLECTIVE R15, `(.L_x_2236) ;  /* 0x000000000f087348 */ /* 0x000fea0003c00000 */
[----:B------:R0:W1:Y:S02]  /*82a0*/  SHFL.BFLY P2, R23, R24, R17, R22 ;  /* 0x0c00001118177389 */ /* 0x0000640000040016 */
[----:B01----:R-:W-:Y:S01]  /*82b0*/  ENDCOLLECTIVE ;  /* 0x000000000000791b */ /* 0x003fe20003800000 */
.L_x_2236:
[----:B------:R-:W-:-:S05]  /*82c0*/  FADD.FTZ R27, R27, R26 ;  /* 0x0000001a1b1b7221 */ /* 0x000fca0000010000 */
[----:B------:R-:W-:Y:S02]  /*82d0*/  MOV R24, R27 ;  /* 0x0000001b00187202 */ /* 0x000fe40000000f00 */
[----:B------:R-:W-:-:S07]  /*82e0*/  MOV R29, R23 ;  /* 0x00000017001d7202 */ /* 0x000fce0000000f00 */
[----:B------:R-:W-:Y:S05]  /*82f0*/  WARPSYNC.COLLECTIVE R15, `(.L_x_2237) ;  /* 0x000000000f087348 */ /* 0x000fea0003c00000 */
[----:B------:R0:W1:Y:S02]  /*8300*/  SHFL.BFLY P2, R23, R24, R17, R22 ;  /* 0x0c00001118177389 */ /* 0x0000640000040016 */
[----:B01----:R-:W-:Y:S01]  /*8310*/  ENDCOLLECTIVE ;  /* 0x000000000000791b */ /* 0x003fe20003800000 */
.L_x_2237:
[----:B------:R-:W-:Y:S01]  /*8320*/  FADD.FTZ R29, R28, R29 ;  /* 0x0000001d1c1d7221 */ /* 0x000fe20000010000 */
[----:B------:R-:W-:-:S04]  /*8330*/  HFMA2.MMA R17, -RZ, RZ, 0, 1.1920928955078125e-07 ;  /* 0x00000002ff117435 */ /* 0x000fc800000001ff */
[----:B------:R-:W-:Y:S02]  /*8340*/  MOV R24, R29 ;  /* 0x0000001d00187202 */ /* 0x000fe40000000f00 */
[----:B------:R-:W-:-:S07]  /*8350*/  MOV R30, R23 ;  /* 0x00000017001e7202 */ /* 0x000fce0000000f00 */
[----:B------:R-:W-:Y:S05]  /*8360*/  WARPSYNC.COLLECTIVE R15, `(.L_x_2238) ;  /* 0x000000000f087348 */ /* 0x000fea0003c00000 */
[----:B------:R0:W1:Y:S02]  /*8370*/  SHFL.BFLY P2, R23, R24, R17, R22 ;  /* 0x0c00001118177389 */ /* 0x0000640000040016 */
[----:B01----:R-:W-:Y:S01]  /*8380*/  ENDCOLLECTIVE ;  /* 0x000000000000791b */ /* 0x003fe20003800000 */
.L_x_2238:
[----:B------:R-:W-:-:S05]  /*8390*/  FADD.FTZ R30, R27, R30 ;  /* 0x0000001e1b1e7221 */ /* 0x000fca0000010000 */
[----:B------:R-:W-:Y:S02]  /*83a0*/  MOV R24, R30 ;  /* 0x0000001e00187202 */ /* 0x000fe40000000f00 */
[----:B------:R-:W-:-:S07]  /*83b0*/  MOV R32, R23 ;  /* 0x0000001700207202 */ /* 0x000fce0000000f00 */
[----:B------:R-:W-:Y:S05]  /*83c0*/  WARPSYNC.COLLECTIVE R15, `(.L_x_2239) ;  /* 0x000000000f087348 */ /* 0x000fea0003c00000 */
[----:B------:R0:W1:Y:S02]  /*83d0*/  SHFL.BFLY P2, R23, R24, R17, R22 ;  /* 0x0c00001118177389 */ /* 0x0000640000040016 */
[----:B01----:R-:W-:Y:S01]  /*83e0*/  ENDCOLLECTIVE ;  /* 0x000000000000791b */ /* 0x003fe20003800000 */
.L_x_2239:
[----:B------:R-:W-:Y:S01]  /*83f0*/  FADD.FTZ R32, R29, R32 ;  /* 0x000000201d207221 */ /* 0x000fe20000010000 */
[----:B------:R-:W-:-:S04]  /*8400*/  HFMA2.MMA R17, -RZ, RZ, 0, 5.9604644775390625e-08 ;  /* 0x00000001ff117435 */ /* 0x000fc800000001ff */
[----:B------:R-:W-:Y:S02]  /*8410*/  MOV R24, R32 ;  /* 0x0000002000187202 */ /* 0x000fe40000000f00 */
[----:B------:R-:W-:-:S07]  /*8420*/  MOV R25, R23 ;  /* 0x0000001700197202 */ /* 0x000fce0000000f00 */
[----:B------:R-:W-:Y:S05]  /*8430*/  WARPSYNC.COLLECTIVE R15, `(.L_x_2240) ;  /* 0x000000000f087348 */ /* 0x000fea0003c00000 */
[----:B------:R0:W1:Y:S02]  /*8440*/  SHFL.BFLY P2, R23, R24, R17, R22 ;  /* 0x0c00001118177389 */ /* 0x0000640000040016 */
[----:B01----:R-:W-:Y:S01]  /*8450*/  ENDCOLLECTIVE ;  /* 0x000000000000791b */ /* 0x003fe20003800000 */
.L_x_2240:
[----:B------:R-:W-:-:S05]  /*8460*/  FADD.FTZ R25, R30, R25 ;  /* 0x000000191e197221 */ /* 0x000fca0000010000 */
[----:B------:R-:W-:Y:S02]  /*8470*/  MOV R24, R25 ;  /* 0x0000001900187202 */ /* 0x000fe40000000f00 */
[----:B------:R-:W-:-:S07]  /*8480*/  MOV R31, R23 ;  /* 0x00000017001f7202 */ /* 0x000fce0000000f00 */
[----:B------:R-:W-:Y:S05]  /*8490*/  WARPSYNC.COLLECTIVE R15, `(.L_x_2241) ;  /* 0x000000000f087348 */ /* 0x000fea0003c00000 */
[----:B------:R0:W1:Y:S02]  /*84a0*/  SHFL.BFLY P2, R23, R24, R17, R22 ;  /* 0x0c00001118177389 */ /* 0x0000640000040016 */
[----:B01----:R-:W-:Y:S01]  /*84b0*/  ENDCOLLECTIVE ;  /* 0x000000000000791b */ /* 0x003fe20003800000 */
.L_x_2241:
[----:B------:R-:W-:Y:S01]  /*84c0*/  FADD.FTZ R31, R32, R31 ;  /* 0x0000001f201f7221 */ /* 0x000fe20000010000 */
[----:B------:R-:W-:Y:S06]  /*84d0*/  BRA `(.L_x_2242) ;  /* 0xffffffe800787947 */ /* 0x000fec000383ffff */
.L_x_2212:
        /* <DEDUP_REMOVED lines=8> */
.L_x_2244:
[----:B------:R-:W-:Y:S05]  /*8560*/  BSYNC B0 ;  /* 0x0000000000007941 */ /* 0x000fea0003800000 */
.L_x_2243:
        /* <DEDUP_REMOVED lines=10> */
.L_x_2245:
        /* <DEDUP_REMOVED lines=17> */
.L_x_2246:
[----:B------:R-:W-:Y:S01]  /*8720*/  HFMA2.MMA R25, -RZ, RZ, 0, 0 ;  /* 0x00000000ff197435 */ /* 0x000fe200000001ff */
[----:B------:R-:W-:Y:S02]  /*8730*/  MOV R24, R18 ;  /* 0x0000001200187202 */ /* 0x000fe40000000f00 */
[----:B------:R-:W-:-:S08]  /*8740*/  MOV R20, R23 ;  /* 0x0000001700147202 */ /* 0x000fd00000000f00 */
[----:B------:R-:W-:Y:S05]  /*8750*/  WARPSYNC.COLLECTIVE R15, `(.L_x_2247) ;  /* 0x000000000f087348 */ /* 0x000fea0003c00000 */
[----:B------:R0:W1:Y:S02]  /*8760*/  SHFL.BFLY P2, R23, R24, R17, R22 ;  /* 0x0c00001118177389 */ /* 0x0000640000040016 */
[----:B01----:R-:W-:Y:S01]  /*8770*/  ENDCOLLECTIVE ;  /* 0x000000000000791b */ /* 0x003fe20003800000 */
.L_x_2247:
        /* <DEDUP_REMOVED lines=9> */
.L_x_2248:
[----:B------:R-:W-:Y:S02]  /*8810*/  MOV R24, R21 ;  /* 0x0000001500187202 */ /* 0x000fe40000000f00 */
[----:B------:R-:W-:-:S07]  /*8820*/  MOV R19, R23 ;  /* 0x0000001700137202 */ /* 0x000fce0000000f00 */
[----:B------:R-:W-:Y:S05]  /*8830*/  WARPSYNC.COLLECTIVE R15, `(.L_x_2249) ;  /* 0x000000000f087348 */ /* 0x000fea0003c00000 */
[----:B------:R0:W1:Y:S02]  /*8840*/  SHFL.BFLY P2, R23, R24, R17, R22 ;  /* 0x0c00001118177389 */ /* 0x0000640000040016 */
[----:B01----:R-:W-:Y:S01]  /*8850*/  ENDCOLLECTIVE ;  /* 0x000000000000791b */ /* 0x003fe20003800000 */
.L_x_2249:
        /* <DEDUP_REMOVED lines=9> */
.L_x_2250:
        /* <DEDUP_REMOVED lines=10> */
.L_x_2251:
[----:B------:R-:W-:Y:S01]  /*8990*/  FADD.FTZ R19, R19, R28 ;  /* 0x0000001c13137221 */ /* 0x000fe20000010000 */
[----:B------:R-:W-:Y:S01]  /*89a0*/  HFMA2.MMA R17, -RZ, RZ, 0, 4.76837158203125e-07 ;  /* 0x00000008ff117435 */ /* 0x000fe200000001ff */
[----:B------:R-:W-:Y:S02]  /*89b0*/  MOV R24, R25 ;  /* 0x0000001900187202 */ /* 0x000fe40000000f00 */
[----:B------:R-:W-:-:S08]  /*89c0*/  MOV R27, R23 ;  /* 0x00000017001b7202 */ /* 0x000fd00000000f00 */
[----:B------:R-:W-:Y:S05]  /*89d0*/  WARPSYNC.COLLECTIVE R15, `(.L_x_2252) ;  /* 0x000000000f087348 */ /* 0x000fea0003c00000 */
[----:B------:R0:W1:Y:S02]  /*89e0*/  SHFL.BFLY P2, R23, R24, R17, R22 ;  /* 0x0c00001118177389 */ /* 0x0000640000040016 */
[----:B01----:R-:W-:Y:S01]  /*89f0*/  ENDCOLLECTIVE ;  /* 0x000000000000791b */ /* 0x003fe20003800000 */
.L_x_2252:
[----:B------:R-:W-:Y:S02]  /*8a00*/  @!P0 MOV R33, R36 ;  /* 0x0000002400218202 */ /* 0x000fe40000000f00 */
[----:B------:R-:W-:Y:S02]  /*8a10*/  @!P0 MOV R31, R35 ;  /* 0x00000023001f8202 */ /* 0x000fe40000000f00 */
[----:B------:R-:W-:Y:S02]  /*8a20*/  MOV R24, R29 ;  /* 0x0000001d00187202 */ /* 0x000fe40000000f00 */
[----:B------:R-:W-:-:S07]  /*8a30*/  MOV R30, R23 ;  /* 0x00000017001e7202 */ /* 0x000fce0000000f00 */
[----:B------:R-:W-:Y:S05]  /*8a40*/  WARPSYNC.COLLECTIVE R15, `(.L_x_2253) ;  /* 0x000000000f087348 */ /* 0x000fea0003c00000 */
[----:B------:R0:W1:Y:S02]  /*8a50*/  SHFL.BFLY P2, R23, R24, R17, R22 ;  /* 0x0c00001118177389 */ /* 0x0000640000040016 */
[----:B01----:R-:W-:Y:S01]  /*8a60*/  ENDCOLLECTIVE ;  /* 0x000000000000791b */ /* 0x003fe20003800000 */
.L_x_2253:
[----:B------:R-:W-:Y:S01]  /*8a70*/  FADD.FTZ R30, R30, R25 ;  /* 0x000000191e1e7221 */ /* 0x000fe20000010000 */
[----:B------:R-:W-:-:S04]  /*8a80*/  HFMA2.MMA R17, -RZ, RZ, 0, 2.384185791015625e-07 ;  /* 0x00000004ff117435 */ /* 0x000fc800000001ff */
[----:B------:R-:W-:Y:S02]  /*8a90*/  MOV R24, R30 ;  /* 0x0000001e00187202 */ /* 0x000fe40000000f00 */
[----:B------:R-:W-:-:S07]  /*8aa0*/  MOV R32, R23 ;  /* 0x0000001700207202 */ /* 0x000fce0000000f00 */
[----:B------:R-:W-:Y:S05]  /*8ab0*/  WARPSYNC.COLLECTIVE R15, `(.L_x_2254) ;  /* 0x000000000f087348 */ /* 0x000fea0003c00000 */
[----:B------:R0:W1:Y:S02]  /*8ac0*/  SHFL.BFLY P2, R23, R24, R17, R22 ;  /* 0x0c00001118177389 */ /* 0x0000640000040016 */
[----:B01----:R-:W-:Y:S01]  /*8ad0*/  ENDCOLLECTIVE ;  /* 0x000000000000791b */ /* 0x003fe20003800000 */
.L_x_2254:
[----:B------:R-:W-:-:S05]  /*8ae0*/  FADD.FTZ R32, R32, R29 ;  /* 0x0000001d20207221 */ /* 0x000fca0000010000 */
[----:B------:R-:W-:Y:S02]  /*8af0*/  MOV R24, R32 ;  /* 0x0000002000187202 */ /* 0x000fe40000000f00 */
[----:B------:R-:W-:-:S07]  /*8b00*/  MOV R25, R23 ;  /* 0x0000001700197202 */ /* 0x000fce0000000f00 */
[----:B------:R-:W-:Y:S05]  /*8b10*/  WARPSYNC.COLLECTIVE R15, `(.L_x_2255) ;  /* 0x000000000f087348 */ /* 0x000fea0003c00000 */
[----:B------:R0:W1:Y:S02]  /*8b20*/  SHFL.BFLY P2, R23, R24, R17, R22 ;  /* 0x0c00001118177389 */ /* 0x0000640000040016 */
[----:B01----:R-:W-:Y:S01]  /*8b30*/  ENDCOLLECTIVE ;  /* 0x000000000000791b */ /* 0x003fe20003800000 */
.L_x_2255:
[----:B------:R-:W-:Y:S01]  /*8b40*/  FADD.FTZ R25, R30, R25 ;  /* 0x000000191e197221 */ /* 0x000fe20000010000 */
[----:B------:R-:W-:-:S04]  /*8b50*/  HFMA2.MMA R17, -RZ, RZ, 0, 1.1920928955078125e-07 ;  /* 0x00000002ff117435 */ /* 0x000fc800000001ff */
[----:B------:R-:W-:Y:S02]  /*8b60*/  MOV R24, R25 ;  /* 0x0000001900187202 */ /* 0x000fe40000000f00 */
[----:B------:R-:W-:-:S07]  /*8b70*/  MOV R29, R23 ;  /* 0x00000017001d7202 */ /* 0x000fce0000000f00 */
[----:B------:R-:W-:Y:S05]  /*8b80*/  WARPSYNC.COLLECTIVE R15, `(.L_x_2256) ;  /* 0x000000000f087348 */ /* 0x000fea0003c00000 */
[----:B------:R0:W1:Y:S02]  /*8b90*/  SHFL.BFLY P2, R23, R24, R17, R22 ;  /* 0x0c00001118177389 */ /* 0x0000640000040016 */
[----:B01----:R-:W-:Y:S01]  /*8ba0*/  ENDCOLLECTIVE ;  /* 0x000000000000791b */ /* 0x003fe20003800000 */
.L_x_2256:
[----:B------:R-:W-:-:S05]  /*8bb0*/  FADD.FTZ R29, R32, R29 ;  /* 0x0000001d201d7221 */ /* 0x000fca0000010000 */
[----:B------:R-:W-:Y:S02]  /*8bc0*/  MOV R24, R29 ;  /* 0x0000001d00187202 */ /* 0x000fe40000000f00 */
[----:B------:R-:W-:-:S07]  /*8bd0*/  MOV R20, R23 ;  /* 0x0000001700147202 */ /* 0x000fce0000000f00 */
[----:B------:R-:W-:Y:S05]  /*8be0*/  WARPSYNC.COLLECTIVE R15, `(.L_x_2257) ;  /* 0x000000000f087348 */ /* 0x000fea0003c00000 */
[----:B------:R0:W1:Y:S02]  /*8bf0*/  SHFL.BFLY P2, R23, R24, R17, R22 ;  /* 0x0c00001118177389 */ /* 0x0000640000040016 */
[----:B01----:R-:W-:Y:S01]  /*8c00*/  ENDCOLLECTIVE ;  /* 0x000000000000791b */ /* 0x003fe20003800000 */
.L_x_2257:
        /* <DEDUP_REMOVED lines=8> */
.L_x_2258:
[----:B------:R-:W-:-:S05]  /*8c90*/  FADD.FTZ R34, R29, R34 ;  /* 0x000000221d227221 */ /* 0x000fca0000010000 */
[----:B------:R-:W-:Y:S02]  /*8ca0*/  MOV R24, R34 ;  /* 0x0000002200187202 */ /* 0x000fe40000000f00 */
[----:B------:R-:W-:-:S07]  /*8cb0*/  MOV R36, R23 ;  /* 0x0000001700247202 */ /* 0x000fce0000000f00 */
[----:B------:R-:W-:Y:S05]  /*8cc0*/  WARPSYNC.COLLECTIVE R15, `(.L_x_2259) ;  /* 0x000000000f087348 */ /* 0x000fea0003c00000 */
[----:B------:R0:W1:Y:S02]  /*8cd0*/  SHFL.BFLY P2, R23, R24, R17, R22 ;  /* 0x0c00001118177389 */ /* 0x0000640000040016 */
[----:B01----:R-:W-:Y:S01]  /*8ce0*/  ENDCOLLECTIVE ;  /* 0x000000000000791b */ /* 0x003fe20003800000 */
.L_x_2259:
[----:B------:R-:W-:Y:S01]  /*8cf0*/  FADD.FTZ R25, R25, R36 ;  /* 0x0000002419197221 */ /* 0x000fe20000010000 */
[----:B------:R-:W-:Y:S01]  /*8d00*/  HFMA2.MMA R17, -RZ, RZ, 0, 4.76837158203125e-07 ;  /* 0x00000008ff117435 */ /* 0x000fe200000001ff */
[----:B------:R-:W-:Y:S02]  /*8d10*/  MOV R24, R31 ;  /* 0x0000001f00187202 */ /* 0x000fe40000000f00 */
[----:B------:R-:W-:-:S08]  /*8d20*/  MOV R35, R23 ;  /* 0x0000001700237202 */ /* 0x000fd00000000f00 */
[----:B------:R-:W-:Y:S05]  /*8d30*/  WARPSYNC.COLLECTIVE R15, `(.L_x_2260) ;  /* 0x000000000f087348 */ /* 0x000fea0003c00000 */
[----:B------:R0:W1:Y:S02]  /*8d40*/  SHFL.BFLY P2, R23, R24, R17, R22 ;  /* 0x0c00001118177389 */ /* 0x0000640000040016 */
[----:B01----:R-:W-:Y:S01]  /*8d50*/  ENDCOLLECTIVE ;  /* 0x000000000000791b */ /* 0x003fe20003800000 */
.L_x_2260:
[----:B------:R-:W-:Y:S02]  /*8d60*/  MOV R24, R33 ;  /* 0x0000002100187202 */ /* 0x000fe40000000f00 */
[----:B------:R-:W-:-:S07]  /*8d70*/  MOV R38, R23 ;  /* 0x0000001700267202 */ /* 0x000fce0000000f00 */
[----:B------:R-:W-:Y:S05]  /*8d80*/  WARPSYNC.COLLECTIVE R15, `(.L_x_2261) ;  /* 0x000000000f087348 */ /* 0x000fea0003c00000 */
[----:B------:R0:W1:Y:S02]  /*8d90*/  SHFL.BFLY P2, R23, R24, R17, R22 ;  /* 0x0c00001118177389 */ /* 0x0000640000040016 */
[----:B01----:R-:W-:Y:S01]  /*8da0*/  ENDCOLLECTIVE ;  /* 0x000000000000791b */ /* 0x003fe20003800000 */
.L_x_2261:
[----:B------:R-:W-:Y:S01]  /*8db0*/  FADD.FTZ R38, R38, R31 ;  /* 0x0000001f26267221 */ /* 0x000fe20000010000 */
[----:B------:R-:W-:-:S04]  /*8dc0*/  HFMA2.MMA R17, -RZ, RZ, 0, 2.384185791015625e-07 ;  /* 0x00000004ff117435 */ /* 0x000fc800000001ff */
[----:B------:R-:W-:Y:S02]  /*8dd0*/  MOV R24, R38 ;  /* 0x0000002600187202 */ /* 0x000fe40000000f00 */
[----:B------:R-:W-:-:S07]  /*8de0*/  MOV R40, R23 ;  /* 0x0000001700287202 */ /* 0x000fce0000000f00 */
[----:B------:R-:W-:Y:S05]  /*8df0*/  WARPSYNC.COLLECTIVE R15, `(.L_x_2262) ;  /* 0x000000000f087348 */ /* 0x000fea0003c00000 */
[----:B------:R0:W1:Y:S02]  /*8e00*/  SHFL.BFLY P2, R23, R24, R17, R22 ;  /* 0x0c00001118177389 */ /* 0x0000640000040016 */
[----:B01----:R-:W-:Y:S01]  /*8e10*/  ENDCOLLECTIVE ;  /* 0x000000000000791b */ /* 0x003fe20003800000 */
.L_x_2262:
[----:B------:R-:W-:-:S05]  /*8e20*/  FADD.FTZ R40, R40, R33 ;  /* 0x0000002128287221 */ /* 0x000fca0000010000 */
[----:B------:R-:W-:Y:S02]  /*8e30*/  MOV R24, R40 ;  /* 0x0000002800187202 */ /* 0x000fe40000000f00 */
[----:B------:R-:W-:-:S07]  /*8e40*/  MOV R31, R23 ;  /* 0x00000017001f7202 */ /* 0x000fce0000000f00 */
[----:B------:R-:W-:Y:S05]  /*8e50*/  WARPSYNC.COLLECTIVE R15, `(.L_x_2263) ;  /* 0x000000000f087348 */ /* 0x000fea0003c00000 */
[----:B------:R0:W1:Y:S02]  /*8e60*/  SHFL.BFLY P2, R23, R24, R17, R22 ;  /* 0x0c00001118177389 */ /* 0x0000640000040016 */
[----:B01----:R-:W-:Y:S01]  /*8e70*/  ENDCOLLECTIVE ;  /* 0x000000000000791b */ /* 0x003fe20003800000 */
.L_x_2263:
        /* <DEDUP_REMOVED lines=10> */
.L_x_2264:
        /* <DEDUP_REMOVED lines=9> */
.L_x_2265:
        /* <DEDUP_REMOVED lines=8> */
.L_x_2266:
        /* <DEDUP_REMOVED lines=10> */
.L_x_2267:
        /* <DEDUP_REMOVED lines=9> */
.L_x_2268:
[----:B------:R-:W-:Y:S01]  /*9160*/  FADD.FTZ R41, R41, R42 ;  /* 0x0000002a29297221 */ /* 0x000fe20000010000 */
[----:B------:R-:W-:Y:S02]  /*9170*/  MOV R24, R39 ;  /* 0x0000002700187202 */ /* 0x000fe40000000f00 */
[----:B------:R-:W-:-:S07]  /*9180*/  MOV R46, R23 ;  /* 0x00000017002e7202 */ /* 0x000fce0000000f00 */
[----:B------:R-:W-:Y:S05]  /*9190*/  WARPSYNC.COLLECTIVE R15, `(.L_x_2269) ;  /* 0x000000000f087348 */ /* 0x000fea0003c00000 */
[----:B------:R0:W1:Y:S02]  /*91a0*/  SHFL.BFLY P2, R23, R24, R17, R22 ;  /* 0x0c00001118177389 */ /* 0x0000640000040016 */
[----:B01----:R-:W-:Y:S01]  /*91b0*/  ENDCOLLECTIVE ;  /* 0x000000000000791b */ /* 0x003fe20003800000 */
.L_x_2269:
[----:B------:R-:W-:Y:S01]  /*91c0*/  FADD.FTZ R46, R46, R37 ;  /* 0x000000252e2e7221 */ /* 0x000fe20000010000 */
[----:B------:R-:W-:-:S04]  /*91d0*/  HFMA2.MMA R17, -RZ, RZ, 0, 2.384185791015625e-07 ;  /* 0x00000004ff117435 */ /* 0x000fc800000001ff */
[----:B------:R-:W-:Y:S02]  /*91e0*/  MOV R24, R46 ;  /* 0x0000002e00187202 */ /* 0x000fe40000000f00 */
[----:B------:R-:W-:-:S07]  /*91f0*/  MOV R44, R23 ;  /* 0x00000017002c7202 */ /* 0x000fce0000000f00 */
[----:B------:R-:W-:Y:S05]  /*9200*/  WARPSYNC.COLLECTIVE R15, `(.L_x_2270) ;  /* 0x000000000f087348 */ /* 0x000fea0003c00000 */
[----:B------:R0:W1:Y:S02]  /*9210*/  SHFL.BFLY P2, R23, R24, R17, R22 ;  /* 0x0c00001118177389 */ /* 0x0000640000040016 */
[----:B01----:R-:W-:Y:S01]  /*9220*/  ENDCOLLECTIVE ;  /* 0x000000000000791b */ /* 0x003fe20003800000 */
.L_x_2270:
[----:B------:R-:W-:Y:S01]  /*9230*/  FADD.FTZ R38, R44, R39 ;  /* 0x000000272c267221 */ /* 0x000fe20000010000 */
[----:B------:R-:W-:-:S04]  /*9240*/  FADD.FTZ R44, R18, R27 ;  /* 0x0000001b122c7221 */ /* 0x000fc80000010000 */
[----:B------:R-:W-:Y:S02]  /*9250*/  MOV R24, R38 ;  /* 0x0000002600187202 */ /* 0x000fe40000000f00 */
[----:B------:R-:W-:-:S07]  /*9260*/  MOV R37, R23 ;  /* 0x0000001700257202 */ /* 0x000fce0000000f00 */
[----:B------:R-:W-:Y:S05]  /*9270*/  WARPSYNC.COLLECTIVE R15, `(.L_x_2271) ;  /* 0x000000000f087348 */ /* 0x000fea0003c00000 */
[----:B------:R0:W1:Y:S02]  /*9280*/  SHFL.BFLY P2, R23, R24, R17, R22 ;  /* 0x0c00001118177389 */ /* 0x0000640000040016 */
[----:B01----:R-:W-:Y:S01]  /*9290*/  ENDCOLLECTIVE ;  /* 0x000000000000791b */ /* 0x003fe20003800000 */
.L_x_2271:
        /* <DEDUP_REMOVED lines=13> */
.L_x_2272:
        /* <DEDUP_REMOVED lines=12> */
.L_x_2273:
        /* <DEDUP_REMOVED lines=19> */
.L_x_2274:
        /* <DEDUP_REMOVED lines=8> */
.L_x_2275:
[----:B------:R-:W-:Y:S01]  /*95e0*/  FADD.FTZ R33, R46, R33 ;  /* 0x000000212e217221 */ /* 0x000fe20000010000 */
[----:B------:R-:W-:Y:S06]  /*95f0*/  BRA `(.L_x_2276) ;  /* 0xffffffe000d07947 */ /* 0x000fec000383ffff */
.L_x_2277:
        /* <DEDUP_REMOVED lines=16> */
.L_x_2665:


//--------------------- .text._ZN13group_norm_v218gn_bwd_cuda_kernelI6__halfLi320ELi3ELi16ELi80ELi1024ELb1ELb1ELi32ELi320ELi320ELi4ELb1ELi8ELb0ELb0ELNS_15WgradSyncMethodE3ENS_16CompileConditionILi900EEEEEvPT_S6_S6_PKS5_S8_S8_S8_PKfflPfPj --------------------------
	.section	.text._ZN13group_norm_v218gn_bwd_cuda_kernelI6__halfLi320ELi3ELi16ELi80ELi1024ELb1ELb1ELi32ELi320ELi320ELi4ELb1ELi8ELb0ELb0ELNS_15WgradSyncMethodE3ENS_16CompileConditionILi900EEEEEvPT_S6_S6_PKS5_S8_S8_S8_PKfflPfPj,"ax",@progbits
	.align	128
        .global         _ZN13group_norm_v218gn_bwd_cuda_kernelI6__halfLi320ELi3ELi16ELi80ELi1024ELb1ELb1ELi32ELi320ELi320ELi4ELb1ELi8ELb0ELb0ELNS_15WgradSyncMethodE3ENS_16CompileConditionILi900EEEEEvPT_S6_S6_PKS5_S8_S8_S8_PKfflPfPj
        .type           _ZN13group_norm_v218gn_bwd_cuda_kernelI6__halfLi320ELi3ELi16ELi80ELi1024ELb1ELb1ELi32ELi320ELi320ELi4ELb1ELi8ELb0ELb0ELNS_15WgradSyncMethodE3ENS_16CompileConditionILi900EEEEEvPT_S6_S6_PKS5_S8_S8_S8_PKfflPfPj,@function
        .size           _ZN13group_norm_v218gn_bwd_cuda_kernelI6__halfLi320ELi3ELi16ELi80ELi1024ELb1ELb1ELi32ELi320ELi320ELi4ELb1ELi8ELb0ELb0ELNS_15WgradSyncMethodE3ENS_16CompileConditionILi900EEEEEvPT_S6_S6_PKS5_S8_S8_S8_PKfflPfPj,(.L_x_2666 - _ZN13group_norm_v218gn_bwd_cuda_kernelI6__halfLi320ELi3ELi16ELi80ELi1024ELb1ELb1ELi32ELi320ELi320ELi4ELb1ELi8ELb0ELb0ELNS_15WgradSyncMethodE3ENS_16CompileConditionILi900EEEEEvPT_S6_S6_PKS5_S8_S8_S8_PKfflPfPj)
        .other          _ZN13group_norm_v218gn_bwd_cuda_kernelI6__halfLi320ELi3ELi16ELi80ELi1024ELb1ELb1ELi32ELi320ELi320ELi4ELb1ELi8ELb0ELb0ELNS_15WgradSyncMethodE3ENS_16CompileConditionILi900EEEEEvPT_S6_S6_PKS5_S8_S8_S8_PKfflPfPj,@"STO_CUDA_ENTRY STV_DEFAULT"
_ZN13group_norm_v218gn_bwd_cuda_kernelI6__halfLi320ELi3ELi16ELi80ELi1024ELb1ELb1ELi32ELi320ELi320ELi4ELb1ELi8ELb0ELb0ELNS_15WgradSyncMethodE3ENS_16CompileConditionILi900EEEEEvPT_S6_S6_PKS5_S8_S8_S8_PKfflPfPj:
.text._ZN13group_norm_v218gn_bwd_cuda_kernelI6__halfLi320ELi3ELi16ELi80ELi1024ELb1ELb1ELi32ELi320ELi320ELi4ELb1ELi8ELb0ELb0ELNS_15WgradSyncMethodE3ENS_16CompileConditionILi900EEEEEvPT_S6_S6_PKS5_S8_S8_S8_PKfflPfPj:
        /* <DEDUP_REMOVED lines=32> */
.L_x_2280:
[----:B------:R-:W2:Y:S04]  /*0200*/  LD.E.STRONG.GPU R0, desc[UR12][R2.64] ;  /* 0x0000000c02007980 */ /* 0x000ea8000c10f900 */
[----:B--2---:R-:W-:Y:S01]  /*0210*/  CCTL.IVALL ;  /* 0x00000000ff00798f */ /* 0x004fe20002000000 */
[----:B------:R-:W-:Y:S05]  /*0220*/  YIELD ;  /* 0x0000000000007946 */ /* 0x000fea0003800000 */
[----:B-----5:R-:W-:-:S04]  /*0230*/  LOP3.LUT R0, R0, R5, RZ, 0x3c, !PT ;  /* 0x0000000500007212 */ /* 0x020fc800078e3cff */
[----:B------:R-:W-:-:S13]  /*0240*/  ISETP.GT.AND P0, PT, R0, -0x1, PT ;  /* 0xffffffff0000780c */ /* 0x000fda0003f04270 */
[----:B------:R-:W-:Y:S05]  /*0250*/  @P0 BRA `(.L_x_2280) ;  /* 0xfffffffc00e80947 */ /* 0x000fea000383ffff */
.L_x_2279:
[----:B------:R-:W-:Y:S05]  /*0260*/  WARPSYNC.ALL ;  /* 0x0000000000007948 */ /* 0x000fea0003800000 */
[----:B------:R-:W-:Y:S06]  /*0270*/  BAR.SYNC.DEFER_BLOCKING 0x0 ;  /* 0x0000000000007b1d */ /* 0x000fec0000010000 */
[----:B------:R-:W-:Y:S05]  /*0280*/  BRA `(.L_x_2281) ;  /* 0x0000005c00d87947 */ /* 0x000fea0003800000 */
.L_x_2278:
[----:B------:R-:W0:Y:S01]  /*0290*/  S2R R9, SR_TID.X ;  /* 0x0000000000097919 */ /* 0x000e220000002100 */
[----:B------:R-:W1:Y:S01]  /*02a0*/  S2UR UR8, SR_CgaCtaId ;  /* 0x00000000000879c3 */ /* 0x000e620000008800 */
[----:B------:R-:W-:Y:S01]  /*02b0*/  UMOV UR4, 0x400 ;  /* 0x0000040000047882 */ /* 0x000fe20000000000 */
[----:B------:R-:W-:Y:S01]  /*02c0*/  CS2R R28, SRZ ;  /* 0x00000000001c7805 */ /* 0x000fe2000001ff00 */
[----:B------:R-:W-:-:S04]  /*02d0*/  UIADD3 UR4, UR4, 0x2800, URZ ;  /* 0x0000280004047890 */ /* 0x000fc8000fffe03f */
        /* <DEDUP_REMOVED lines=32> */
[----:B------:R1:W-:Y:S04]  /*04e0*/  STL [R1+0x30], RZ ;  /* 0x000030ff01007387 */ /* 0x0003e80000100800 */
[----:B------:R1:W-:Y:S04]  /*04f0*/  STL [R1+0x28], RZ ;  /* 0x000028ff01007387 */ /* 0x0003e80000100800 */
[----:B------:R1:W-:Y:S02]  /*0500*/  STL [R1+0x18], RZ ;  /* 0x000018ff01007387 */ /* 0x0003e40000100800 */
.L_x_2293:
[----:B-12---:R-:W0:Y:S01]  /*0510*/  S2R R0, SR_TID.X ;  /* 0x0000000000007919 */ /* 0x006e220000002100 */
[----:B------:R-:W-:Y:S01]  /*0520*/  ULOP3.LUT UR9, UR11, 0x3, URZ, 0xc0, !UPT ;  /* 0x000000030b097892 */ /* 0x000fe2000f8ec03f */
[----:B------:R-:W1:Y:S01]  /*0530*/  LDC.64 R14, c[0x0][0x240] ;  /* 0x00009000ff0e7b82 */ /* 0x000e620000000a00 */
[----:B------:R-:W-:Y:S01]  /*0540*/  USHF.L.U32 UR10, UR17, 0x5, URZ ;  /* 0x00000005110a7899 */ /* 0x000fe2000800063f */
[----:B-----5:R-:W-:Y:S01]  /*0550*/  STL [R1+0xf4], R28 ;  /* 0x0000f41c01007387 */ /* 0x020fe20000100800 */
[----:B------:R-:W-:Y:S02]  /*0560*/  UIMAD UR14, UR9, 0x140, URZ ;  /* 0x00000140090e78a4 */ /* 0x000fe4000f8e023f */
[----:B------:R-:W-:Y:S01]  /*0570*/  USHF.R.U64 UR15, UR11, 0x2, UR5 ;  /* 0x000000020b0f7899 */ /* 0x000fe20008001205 */
[----:B------:R-:W-:Y:S01]  /*0580*/  STL [R1+0xf0], R29 ;  /* 0x0000f01d01007387 */ /* 0x000fe20000100800 */
[----:B------:R-:W-:Y:S02]  /*0590*/  ULOP3.LUT UR10, UR10, 0x3e0, URZ, 0xc0, !UPT ;  /* 0x000003e00a0a7892 */ /* 0x000fe4000f8ec03f */
[----:B------:R-:W-:Y:S01]  /*05a0*/  USHF.R.U32.HI UR9, URZ, 0x2, UR5 ;  /* 0x000000023f097899 */ /* 0x000fe20008011605 */
[----:B------:R-:W-:Y:S01]  /*05b0*/  ULDC.64 UR18, c[0x0][0x248] ;  /* 0x0000920000127ab9 */ /* 0x000fe20000000a00 */
[----:B------:R-:W-:Y:S01]  /*05c0*/  ULDC.64 UR20, c[0x0][0x228] ;  /* 0x00008a0000147ab9 */ /* 0x000fe20000000a00 */
[----:B0-----:R-:W-:-:S05]  /*05d0*/  IMAD.WIDE.U32 R2, R0, -0x33333333, RZ ;  /* 0xcccccccd00027825 */ /* 0x001fca00078e00ff */
[----:B------:R-:W-:-:S04]  /*05e0*/  SHF.R.U32.HI R49, RZ, 0x6, R3 ;  /* 0x00000006ff317819 */ /* 0x000fc80000011603 */
[C---:B------:R-:W-:Y:S01]  /*05f0*/  IADD3 R27, R49.reuse, UR10, RZ ;  /* 0x0000000a311b7c10 */ /* 0x040fe2000fffe0ff */
[----:B------:R-:W-:Y:S01]  /*0600*/  IMAD R52, R49, -0x50, R0 ;  /* 0xffffffb031347824 */ /* 0x000fe200078e0200 */
[----:B------:R-:W-:Y:S01]  /*0610*/  MOV R0, UR9 ;  /* 0x0000000900007c02 */ /* 0x000fe20008000f00 */
[----:B------:R-:W-:Y:S02]  /*0620*/  UIMAD UR9, UR9, 0x140000, URZ ;  /* 0x00140000090978a4 */ /* 0x000fe4000f8e023f */
[----:B------:R-:W-:Y:S01]  /*0630*/  IMAD R27, R27, 0x500, RZ ;  /* 0x000005001b1b7824 */ /* 0x000fe200078e02ff */
[----:B------:R-:W-:-:S04]  /*0640*/  LEA R2, R52, UR14, 0x2 ;  /* 0x0000000e34027c11 */ /* 0x000fc8000f8e10ff */
[----:B------:R-:W-:Y:S01]  /*0650*/  SHF.R.S32.HI R3, RZ, 0x1f, R2 ;  /* 0x0000001fff037819 */ /* 0x000fe20000011402 */
[----:B------:R-:W-:-:S05]  /*0660*/  IMAD.WIDE.U32 R4, R2, -0x33333333, RZ ;  /* 0xcccccccd02047825 */ /* 0x000fca00078e00ff */
[----:B------:R-:W-:Y:S02]  /*0670*/  SHF.R.U32.HI R6, RZ, 0x6, R5 ;  /* 0x00000006ff067819 */ /* 0x000fe40000011605 */
[----:B------:R-:W-:-:S03]  /*0680*/  MOV R5, UR15 ;  /* 0x0000000f00057c02 */ /* 0x000fc60008000f00 */
[----:B------:R0:W-:Y:S01]  /*0690*/  STL [R1+0xa8], R6 ;  /* 0x0000a80601007387 */ /* 0x0001e20000100800 */
[C---:B------:R-:W-:Y:S01]  /*06a0*/  LEA R8, P0, R5.reuse, R6, 0x4 ;  /* 0x0000000605087211 */ /* 0x040fe200078020ff */
[----:B0-----:R-:W-:-:S03]  /*06b0*/  IMAD.WIDE.U32 R6, R5, 0x140000, R2 ;  /* 0x0014000005067825 */ /* 0x001fc600078e0002 */
[----:B------:R-:W-:Y:S02]  /*06c0*/  LEA.HI.X R3, R5, RZ, R0, 0x4, P0 ;  /* 0x000000ff05037211 */ /* 0x000fe400000f2400 */
[----:B------:R-:W-:Y:S01]  /*06d0*/  LEA R24, P0, R8, UR18, 0x3 ;  /* 0x0000001208187c11 */ /* 0x000fe2000f8018ff */
[----:B------:R-:W0:Y:S01]  /*06e0*/  LDC.64 R4, c[0x0][0x238] ;  /* 0x00008e00ff047b82 */ /* 0x000e220000000a00 */
[----:B------:R-:W-:Y:S01]  /*06f0*/  IADD3 R30, R7, UR9, RZ ;  /* 0x00000009071e7c10 */ /* 0x000fe2000fffe0ff */
[----:B-1----:R-:W-:Y:S01]  /*0700*/  IMAD.WIDE R14, R2, 0x2, R14 ;  /* 0x00000002020e7825 */ /* 0x002fe200078e020e */
[----:B------:R-:W-:Y:S01]  /*0710*/  IADD3 R0, P1, R27, R6, RZ ;  /* 0x000000061b007210 */ /* 0x000fe20007f3e0ff */
[----:B------:R-:W-:Y:S01]  /*0720*/  ULDC UR9, c[0x0][0x250] ;  /* 0x0000940000097ab9 */ /* 0x000fe20000000800 */
[----:B------:R-:W-:Y:S01]  /*0730*/  LEA.HI.X R25, R8, UR19, R3, 0x3, P0 ;  /* 0x0000001308197c11 */ /* 0x000fe200080f1c03 */
[----:B------:R-:W-:Y:S01]  /*0740*/  ULDC.64 UR18, c[0x0][0x230] ;  /* 0x00008c0000127ab9 */ /* 0x000fe20000000a00 */
[----:B------:R-:W-:Y:S01]  /*0750*/  IADD3.X R3, RZ, R30, RZ, P1, !PT ;  /* 0x0000001eff037210 */ /* 0x000fe20000ffe4ff */
[----:B------:R-:W2:Y:S01]  /*0760*/  LDG.E.64.CONSTANT R14, desc[UR12][R14.64] ;  /* 0x0000000c0e0e7981 */ /* 0x000ea2000c1e9b00 */
[----:B------:R-:W-:-:S02]  /*0770*/  SHF.L.U32 R23, R0, 0x1, RZ ;  /* 0x0000000100177819 */ /* 0x000fc400000006ff */
[----:B------:R-:W-:Y:S01]  /*0780*/  SHF.L.U64.HI R22, R0, 0x1, R3 ;  /* 0x0000000100167819 */ /* 0x000fe20000010203 */
[----:B------:R-:W3:Y:S01]  /*0790*/  LDG.E.64.CONSTANT R24, desc[UR12][R24.64] ;  /* 0x0000000c18187981 */ /* 0x000ee2000c1e9b00 */
[----:B------:R-:W-:Y:S02]  /*07a0*/  IADD3 R20, P0, R23, UR18, RZ ;  /* 0x0000001217147c10 */ /* 0x000fe4000ff1e0ff */
[----:B------:R-:W-:Y:S01]  /*07b0*/  IADD3 R3, R27, 0x1400, RZ ;  /* 0x000014001b037810 */ /* 0x000fe20007ffe0ff */
[----:B------:R-:W-:Y:S01]  /*07c0*/  STL [R1+0x78], R23 ;  /* 0x0000781701007387 */ /* 0x000fe20000100800 */
[----:B------:R-:W-:Y:S02]  /*07d0*/  IADD3.X R21, R22, UR19, RZ, P0, !PT ;  /* 0x0000001316157c10 */ /* 0x000fe400087fe4ff */
[----:B------:R-:W-:Y:S01]  /*07e0*/  IADD3 R3, P0, R3, R6, RZ ;  /* 0x0000000603037210 */ /* 0x000fe20007f1e0ff */
[----:B------:R1:W-:Y:S03]  /*07f0*/  STL [R1+0xa0], R22 ;  /* 0x0000a01601007387 */ /* 0x0003e60000100800 */
[----:B------:R-:W-:Y:S01]  /*0800*/  IADD3.X R0, RZ, R30, RZ, P0, !PT ;  /* 0x0000001eff007210 */ /* 0x000fe200007fe4ff */
[----:B------:R-:W4:Y:S01]  /*0810*/  LDG.E.64.CONSTANT R20, desc[UR12][R20.64] ;  /* 0x0000000c14147981 */ /* 0x000f22000c1e9b00 */
[C---:B------:R-:W-:Y:S01]  /*0820*/  SHF.L.U32 R17, R3.reuse, 0x1, RZ ;  /* 0x0000000103117819 */ /* 0x040fe200000006ff */
[----:B0-----:R-:W-:Y:S01]  /*0830*/  IMAD.WIDE R4, R2, 0x2, R4 ;  /* 0x0000000202047825 */ /* 0x001fe200078e0204 */
[----:B------:R-:W-:-:S02]  /*0840*/  SHF.L.U64.HI R16, R3, 0x1, R0 ;  /* 0x0000000103107819 */ /* 0x000fc40000010200 */
[----:B------:R-:W-:Y:S02]  /*0850*/  IADD3 R12, P0, R17, UR18, RZ ;  /* 0x00000012110c7c10 */ /* 0x000fe4000ff1e0ff */
[----:B------:R-:W-:Y:S01]  /*0860*/  IADD3 R3, R27, 0x2800, RZ ;  /* 0x000028001b037810 */ /* 0x000fe20007ffe0ff */
[----:B------:R-:W-:Y:S01]  /*0870*/  STL [R1+0x98], R17 ;  /* 0x0000981101007387 */ /* 0x000fe20000100800 */
[----:B------:R-:W-:Y:S02]  /*0880*/  IADD3.X R13, R16, UR19, RZ, P0, !PT ;  /* 0x00000013100d7c10 */ /* 0x000fe400087fe4ff */
[----:B------:R-:W-:Y:S01]  /*0890*/  IADD3 R3, P0, R3, R6, RZ ;  /* 0x0000000603037210 */ /* 0x000fe20007f1e0ff */
[----:B------:R-:W2:Y:S03]  /*08a0*/  LDG.E.64.CONSTANT R4, desc[UR12][R4.64] ;  /* 0x0000000c04047981 */ /* 0x000ea6000c1e9b00 */
[----:B------:R-:W-:Y:S01]  /*08b0*/  IADD3.X R0, RZ, R30, RZ, P0, !PT ;  /* 0x0000001eff007210 */ /* 0x000fe200007fe4ff */
[----:B------:R-:W-:Y:S01]  /*08c0*/  STL [R1+0x9c], R16 ;  /* 0x00009c1001007387 */ /* 0x000fe20000100800 */
[----:B------:R-:W-:-:S02]  /*08d0*/  SHF.L.U32 R11, R3, 0x1, RZ ;  /* 0x00000001030b7819 */ /* 0x000fc400000006ff */
[----:B------:R-:W-:Y:S01]  /*08e0*/  SHF.L.U64.HI R9, R3, 0x1, R0 ;  /* 0x0000000103097819 */ /* 0x000fe20000010200 */
[----:B------:R-:W2:Y:S01]  /*08f0*/  LDG.E.64.CONSTANT R12, desc[UR12][R12.64] ;  /* 0x0000000c0c0c7981 */ /* 0x000ea2000c1e9b00 */
[----:B------:R-:W-:Y:S02]  /*0900*/  IADD3 R18, P0, R11, UR18, RZ ;  /* 0x000000120b127c10 */ /* 0x000fe4000ff1e0ff */
[----:B------:R-:W-:Y:S02]  /*0910*/  IADD3 R3, R27, 0x3c00, RZ ;  /* 0x00003c001b037810 */ /* 0x000fe40007ffe0ff */
[----:B------:R-:W-:Y:S02]  /*0920*/  IADD3.X R19, R9, UR19, RZ, P0, !PT ;  /* 0x0000001309137c10 */ /* 0x000fe400087fe4ff */
[----:B------:R-:W-:-:S04]  /*0930*/  IADD3 R3, P0, R3, R6, RZ ;  /* 0x0000000603037210 */ /* 0x000fc80007f1e0ff */
[----:B------:R-:W-:Y:S01]  /*0940*/  IADD3.X R0, RZ, R30, RZ, P0, !PT ;  /* 0x0000001eff007210 */ /* 0x000fe200007fe4ff */
[----:B------:R-:W-:Y:S01]  /*0950*/  STL [R1+0x90], R11 ;  /* 0x0000900b01007387 */ /* 0x000fe20000100800 */
[C---:B------:R-:W-:Y:S02]  /*0960*/  SHF.L.U32 R10, R3.reuse, 0x1, RZ ;  /* 0x00000001030a7819 */ /* 0x040fe400000006ff */
[----:B------:R-:W-:Y:S01]  /*0970*/  SHF.L.U64.HI R26, R3, 0x1, R0 ;  /* 0x00000001031a7819 */ /* 0x000fe20000010200 */
[----:B------:R-:W2:Y:S01]  /*0980*/  LDG.E.64.CONSTANT R18, desc[UR12][R18.64] ;  /* 0x0000000c12127981 */ /* 0x000ea2000c1e9b00 */
[----:B------:R-:W-:-:S04]  /*0990*/  IADD3 R34, P0, R10, UR18, RZ ;  /* 0x000000120a227c10 */ /* 0x000fc8000ff1e0ff */
[----:B------:R-:W-:Y:S02]  /*09a0*/  IADD3.X R35, R26, UR19, RZ, P0, !PT ;  /* 0x000000131a237c10 */ /* 0x000fe400087fe4ff */
[----:B------:R-:W-:Y:S02]  /*09b0*/  IADD3 R42, P0, R23, UR20, RZ ;  /* 0x00000014172a7c10 */ /* 0x000fe4000ff1e0ff */
[----:B------:R-:W-:Y:S02]  /*09c0*/  IADD3 R3, R27, 0x5000, RZ ;  /* 0x000050001b037810 */ /* 0x000fe40007ffe0ff */
[----:B------:R-:W-:Y:S01]  /*09d0*/  IADD3.X R43, R22, UR21, RZ, P0, !PT ;  /* 0x00000015162b7c10 */ /* 0x000fe200087fe4ff */
[----:B------:R0:W-:Y:S01]  /*09e0*/  STL [R1+0x94], R9 ;  /* 0x0000940901007387 */ /* 0x0001e20000100800 */
[----:B------:R-:W-:Y:S02]  /*09f0*/  IADD3 R32, P0, R17, UR20, RZ ;  /* 0x0000001411207c10 */ /* 0x000fe4000ff1e0ff */
[----:B------:R-:W-:Y:S01]  /*0a00*/  IADD3 R3, P1, R3, R6, RZ ;  /* 0x0000000603037210 */ /* 0x000fe20007f3e0ff */
[----:B------:R-:W2:Y:S01]  /*0a10*/  LDG.E.64.CONSTANT R34, desc[UR12][R34.64] ;  /* 0x0000000c22227981 */ /* 0x000ea2000c1e9b00 */
[----:B------:R-:W-:-:S02]  /*0a20*/  IADD3.X R33, R16, UR21, RZ, P0, !PT ;  /* 0x0000001510217c10 */ /* 0x000fc400087fe4ff */
[----:B-1----:R-:W-:Y:S01]  /*0a30*/  IADD3 R22, P0, R11, UR20, RZ ;  /* 0x000000140b167c10 */ /* 0x002fe2000ff1e0ff */
[----:B------:R-:W2:Y:S01]  /*0a40*/  LDG.E.64.CONSTANT R42, desc[UR12][R42.64] ;  /* 0x0000000c2a2a7981 */ /* 0x000ea2000c1e9b00 */
[----:B------:R-:W-:Y:S02]  /*0a50*/  IADD3.X R0, RZ, R30, RZ, P1, !PT ;  /* 0x0000001eff007210 */ /* 0x000fe40000ffe4ff */
[----:B------:R-:W-:Y:S01]  /*0a60*/  SHF.L.U32 R31, R3, 0x1, RZ ;  /* 0x00000001031f7819 */ /* 0x000fe200000006ff */
[----:B------:R-:W2:Y:S01]  /*0a70*/  LDG.E.64.CONSTANT R32, desc[UR12][R32.64] ;  /* 0x0000000c20207981 */ /* 0x000ea2000c1e9b00 */
[----:B------:R-:W-:Y:S02]  /*0a80*/  IADD3.X R23, R9, UR21, RZ, P0, !PT ;  /* 0x0000001509177c10 */ /* 0x000fe400087fe4ff */
[----:B------:R-:W-:Y:S02]  /*0a90*/  SHF.L.U64.HI R36, R3, 0x1, R0 ;  /* 0x0000000103247819 */ /* 0x000fe40000010200 */
[----:B------:R-:W-:-:S02]  /*0aa0*/  IADD3 R8, P0, R31, UR18, RZ ;  /* 0x000000121f087c10 */ /* 0x000fc4000ff1e0ff */
[----:B------:R-:W2:Y:S02]  /*0ab0*/  LDG.E.64.CONSTANT R22, desc[UR12][R22.64] ;  /* 0x0000000c16167981 */ /* 0x000ea4000c1e9b00 */
[----:B0-----:R-:W-:-:S06]  /*0ac0*/  IADD3.X R9, R36, UR19, RZ, P0, !PT ;  /* 0x0000001324097c10 */ /* 0x001fcc00087fe4ff */
[----:B------:R-:W2:Y:S01]  /*0ad0*/  LDG.E.64.CONSTANT R8, desc[UR12][R8.64] ;  /* 0x0000000c08087981 */ /* 0x000ea2000c1e9b00 */
[----:B------:R-:W-:-:S04]  /*0ae0*/  IADD3 R3, R27, 0x6400, RZ ;  /* 0x000064001b037810 */ /* 0x000fc80007ffe0ff */
[----:B------:R-:W-:-:S04]  /*0af0*/  IADD3 R3, P0, R3, R6, RZ ;  /* 0x0000000603037210 */ /* 0x000fc80007f1e0ff */
[----:B------:R-:W-:Y:S02]  /*0b00*/  IADD3.X R0, RZ, R30, RZ, P0, !PT ;  /* 0x0000001eff007210 */ /* 0x000fe400007fe4ff */
[C---:B------:R-:W-:Y:S02]  /*0b10*/  SHF.L.U32 R57, R3.reuse, 0x1, RZ ;  /* 0x0000000103397819 */ /* 0x040fe400000006ff */
[----:B------:R-:W-:Y:S01]  /*0b20*/  SHF.L.U64.HI R28, R3, 0x1, R0 ;  /* 0x00000001031c7819 */ /* 0x000fe20000010200 */
[----:B------:R0:W-:Y:S04]  /*0b30*/  STL [R1+0x88], R10 ;  /* 0x0000880a01007387 */ /* 0x0001e80000100800 */
[----:B------:R-:W-:Y:S04]  /*0b40*/  STL [R1+0x8c], R26 ;  /* 0x00008c1a01007387 */ /* 0x000fe80000100800 */
[----:B------:R-:W-:Y:S04]  /*0b50*/  STL [R1+0x80], R31 ;  /* 0x0000801f01007387 */ /* 0x000fe80000100800 */
[----:B------:R-:W-:Y:S01]  /*0b60*/  STL [R1+0x84], R36 ;  /* 0x0000842401007387 */ /* 0x000fe20000100800 */
[----:B0-----:R-:W-:-:S02]  /*0b70*/  IADD3 R10, P0, R10, UR20, RZ ;  /* 0x000000140a0a7c10 */ /* 0x001fc4000ff1e0ff */
[----:B------:R-:W-:Y:S02]  /*0b80*/  IADD3 R16, P1, R57, UR18, RZ ;  /* 0x0000001239107c10 */ /* 0x000fe4000ff3e0ff */
[----:B------:R-:W-:Y:S02]  /*0b90*/  IADD3.X R11, R26, UR21, RZ, P0, !PT ;  /* 0x000000151a0b7c10 */ /* 0x000fe400087fe4ff */
[----:B------:R-:W-:-:S04]  /*0ba0*/  IADD3.X R17, R28, UR19, RZ, P1, !PT ;  /* 0x000000131c117c10 */ /* 0x000fc80008ffe4ff */
[----:B------:R-:W2:Y:S04]  /*0bb0*/  LDG.E.64.CONSTANT R10, desc[UR12][R10.64] ;  /* 0x0000000c0a0a7981 */ /* 0x000ea8000c1e9b00 */
[----:B------:R-:W2:Y:S01]  /*0bc0*/  LDG.E.64.CONSTANT R16, desc[UR12][R16.64] ;  /* 0x0000000c10107981 */ /* 0x000ea2000c1e9b00 */
[----:B---3--:R-:W-:-:S06]  /*0bd0*/  FADD.FTZ R2, R25, UR9 ;  /* 0x0000000919027e21 */ /* 0x008fcc0008010000 */
[----:B------:R-:W0:Y:S01]  /*0be0*/  MUFU.RSQ R2, R2 ;  /* 0x0000000200027308 */ /* 0x000e220000001400 */
[----:B----4-:R-:W-:-:S05]  /*0bf0*/  HADD2.F32 R3, -RZ, R20.H0_H0 ;  /* 0x20000014ff037230 */ /* 0x010fca0000004100 */
[----:B------:R-:W-:Y:S01]  /*0c00*/  FADD.FTZ R3, -R24, R3 ;  /* 0x0000000318037221 */ /* 0x000fe20000010100 */
[----:B------:R-:W-:Y:S02]  /*0c10*/  HADD2.F32 R20, -RZ, R20.H1_H1 ;  /* 0x30000014ff147230 */ /* 0x000fe40000004100 */
[----:B--2---:R-:W-:Y:S02]  /*0c20*/  HADD2.F32 R60, -RZ, R14.H0_H0 ;  /* 0x2000000eff3c7230 */ /* 0x004fe40000004100 */
[----:B0-----:R-:W-:Y:S01]  /*0c30*/  FMUL.FTZ R7, R2, R3 ;  /* 0x0000000302077220 */ /* 0x001fe20000410000 */
[----:B------:R-:W-:Y:S02]  /*0c40*/  HADD2.F32 R0, -RZ, R4.H0_H0 ;  /* 0x20000004ff007230 */ /* 0x000fe40000004100 */
[----:B------:R-:W-:-:S03]  /*0c50*/  FADD.FTZ R20, -R24, R20 ;  /* 0x0000001418147221 */ /* 0x000fc60000010100 */
[----:B------:R-:W-:Y:S01]  /*0c60*/  FFMA.FTZ R50, R7, R0, R60 ;  /* 0x0000000007327223 */ /* 0x000fe2000001003c */
[----:B------:R-:W-:Y:S02]  /*0c70*/  HADD2.F32 R3, -RZ, R4.H1_H1 ;  /* 0x30000004ff037230 */ /* 0x000fe40000004100 */
[----:B------:R-:W-:Y:S02]  /*0c80*/  HADD2.F32 R61, -RZ, R14.H1_H1 ;  /* 0x3000000eff3d7230 */ /* 0x000fe40000004100 */
[----:B------:R-:W-:Y:S02]  /*0c90*/  HADD2.F32 R25, -RZ, R15.H0_H0 ;  /* 0x2000000fff197230 */ /* 0x000fe40000004100 */
[----:B------:R-:W-:Y:S02]  /*0ca0*/  HADD2.F32 R4, -RZ, R5.H0_H0 ;  /* 0x20000005ff047230 */ /* 0x000fe40000004100 */
[----:B------:R-:W-:Y:S02]  /*0cb0*/  HADD2.F32 R58, -RZ, R15.H1_H1 ;  /* 0x3000000fff3a7230 */ /* 0x000fe40000004100 */
[----:B------:R-:W-:-:S02]  /*0cc0*/  HADD2.F32 R15, -RZ, R12.H1_H1 ;  /* 0x3000000cff0f7230 */ /* 0x000fc40000004100 */
[----:B------:R-:W-:Y:S02]  /*0cd0*/  HADD2.F32 R5, -RZ, R5.H1_H1 ;  /* 0x30000005ff057230 */ /* 0x000fe40000004100 */
[----:B------:R-:W-:-:S06]  /*0ce0*/  FMUL.FTZ R53, R50, -1.4426950216293334961 ;  /* 0xbfb8aa3b32357820 */ /* 0x000fcc0000410000 */
[----:B------:R-:W-:Y:S01]  /*0cf0*/  MUFU.EX2 R53, R53 ;  /* 0x0000003500357308 */ /* 0x000fe20000000800 */
[----:B------:R0:W-:Y:S04]  /*0d00*/  STL [R1+0x118], R9 ;  /* 0x0001180901007387 */ /* 0x0001e80000100800 */
[----:B------:R-:W-:Y:S04]  /*0d10*/  STL [R1+0x74], R57 ;  /* 0x0000743901007387 */ /* 0x000fe80000100800 */
[----:B------:R-:W-:Y:S04]  /*0d20*/  STL [R1+0x7c], R28 ;  /* 0x00007c1c01007387 */ /* 0x000fe80000100800 */
[----:B------:R1:W-:Y:S01]  /*0d30*/  STL [R1+0x60], R7 ;  /* 0x0000600701007387 */ /* 0x0003e20000100800 */
[----:B0-----:R-:W-:Y:S01]  /*0d40*/  FMUL.FTZ R9, R2, R20 ;  /* 0x0000001402097220 */ /* 0x001fe20000410000 */
[----:B-1----:R-:W-:-:S04]  /*0d50*/  HADD2.F32 R7, -RZ, R21.H0_H0 ;  /* 0x20000015ff077230 */ /* 0x002fc80000004100 */
[----:B------:R0:W-:Y:S01]  /*0d60*/  STL [R1+0x3c], R9 ;  /* 0x00003c0901007387 */ /* 0x0001e20000100800 */
[----:B------:R-:W-:Y:S01]  /*0d70*/  FFMA.FTZ R46, R9, R3, R61 ;  /* 0x00000003092e7223 */ /* 0x000fe2000001003d */
[----:B------:R-:W-:Y:S01]  /*0d80*/  FADD.FTZ R14, -R24, R7 ;  /* 0x00000007180e7221 */ /* 0x000fe20000010100 */
[----:B------:R-:W-:-:S03]  /*0d90*/  HADD2.F32 R7, -RZ, R21.H1_H1 ;  /* 0x30000015ff077230 */ /* 0x000fc60000004100 */
[----:B0-----:R-:W-:Y:S01]  /*0da0*/  FMUL.FTZ R9, R2, R14 ;  /* 0x0000000e02097220 */ /* 0x001fe20000410000 */
[----:B------:R-:W-:Y:S02]  /*0db0*/  HADD2.F32 R14, -RZ, R12.H0_H0 ;  /* 0x2000000cff0e7230 */ /* 0x000fe40000004100 */
[C---:B------:R-:W-:Y:S01]  /*0dc0*/  FADD.FTZ R7, -R24.reuse, R7 ;  /* 0x0000000718077221 */ /* 0x040fe20000010100 */
[----:B------:R-:W-:Y:S02]  /*0dd0*/  STL [R1], R25 ;  /* 0x0000001901007387 */ /* 0x000fe40000100800 */
[----:B------:R-:W-:Y:S01]  /*0de0*/  FADD.FTZ R14, -R24, R14 ;  /* 0x0000000e180e7221 */ /* 0x000fe20000010100 */
[----:B------:R-:W-:Y:S01]  /*0df0*/  FMUL.FTZ R29, R2, R7 ;  /* 0x00000007021d7220 */ /* 0x000fe20000410000 */
[--C-:B------:R-:W-:Y:S01]  /*0e00*/  HADD2.F32 R7, -RZ, R13.reuse.H0_H0 ;  /* 0x2000000dff077230 */ /* 0x100fe20000004100 */
[----:B------:R0:W-:Y:S01]  /*0e10*/  STL [R1+0x54], R9 ;  /* 0x0000540901007387 */ /* 0x0001e20000100800 */
[----:B------:R-:W-:Y:S01]  /*0e20*/  FFMA.FTZ R44, R9, R4, R25 ;  /* 0x00000004092c7223 */ /* 0x000fe20000010019 */
[----:B------:R-:W-:Y:S01]  /*0e30*/  FMUL.FTZ R54, R46, -1.4426950216293334961 ;  /* 0xbfb8aa3b2e367820 */ /* 0x000fe20000410000 */
[----:B------:R-:W-:Y:S01]  /*0e40*/  HADD2.F32 R20, -RZ, R13.H1_H1 ;  /* 0x3000000dff147230 */ /* 0x000fe20000004100 */
[----:B------:R-:W-:Y:S01]  /*0e50*/  IADD3 R12, R27, 0x7800, RZ ;  /* 0x000078001b0c7810 */ /* 0x000fe20007ffe0ff */
[----:B------:R-:W-:Y:S01]  /*0e60*/  STL [R1+0x4], R58 ;  /* 0x0000043a01007387 */ /* 0x000fe20000100800 */
[C---:B------:R-:W-:Y:S01]  /*0e70*/  FADD.FTZ R13, -R24.reuse, R15 ;  /* 0x0000000f180d7221 */ /* 0x040fe20000010100 */
[----:B------:R-:W-:Y:S01]  /*0e80*/  FADD.FTZ R7, -R24, R7 ;  /* 0x0000000718077221 */ /* 0x000fe20000010100 */
[----:B0-----:R-:W-:Y:S01]  /*0e90*/  FMUL.FTZ R9, R2, R14 ;  /* 0x0000000e02097220 */ /* 0x001fe20000410000 */
[----:B------:R-:W-:Y:S01]  /*0ea0*/  STL [R1+0x4c], R29 ;  /* 0x00004c1d01007387 */ /* 0x000fe20000100800 */
[----:B------:R-:W-:Y:S01]  /*0eb0*/  IADD3 R14, P0, R31, UR20, RZ ;  /* 0x000000141f0e7c10 */ /* 0x000fe2000ff1e0ff */
[----:B------:R-:W-:Y:S01]  /*0ec0*/  FMUL.FTZ R55, R44, -1.4426950216293334961 ;  /* 0xbfb8aa3b2c377820 */ /* 0x000fe20000410000 */
[----:B------:R-:W-:Y:S01]  /*0ed0*/  FFMA.FTZ R31, R0, R9, R60 ;  /* 0x00000009001f7223 */ /* 0x000fe2000001003c */
[----:B------:R-:W-:Y:S01]  /*0ee0*/  STL [R1+0x110], R29 ;  /* 0x0001101d01007387 */ /* 0x000fe20000100800 */
[----:B------:R-:W-:Y:S01]  /*0ef0*/  IADD3 R12, P1, R12, R6, RZ ;  /* 0x000000060c0c7210 */ /* 0x000fe20007f3e0ff */
[----:B------:R-:W-:-:S02]  /*0f00*/  FFMA.FTZ R45, R29, R5, R58 ;  /* 0x000000051d2d7223 */ /* 0x000fc4000001003a */
[----:B------:R0:W-:Y:S01]  /*0f10*/  STL [R1+0x44], R9 ;  /* 0x0000440901007387 */ /* 0x0001e20000100800 */
[----:B------:R-:W1:Y:S01]  /*0f20*/  MUFU.EX2 R54, R54 ;  /* 0x0000003600367308 */ /* 0x000e620000000800 */
[C---:B------:R-:W-:Y:S01]  /*0f30*/  FMUL.FTZ R7, R2.reuse, R7 ;  /* 0x0000000702077220 */ /* 0x040fe20000410000 */
[----:B------:R-:W-:Y:S01]  /*0f40*/  FMUL.FTZ R26, R45, -1.4426950216293334961 ;  /* 0xbfb8aa3b2d1a7820 */ /* 0x000fe20000410000 */
[----:B0-----:R-:W-:Y:S01]  /*0f50*/  FMUL.FTZ R9, R2, R13 ;  /* 0x0000000d02097220 */ /* 0x001fe20000410000 */
[----:B------:R-:W-:-:S04]  /*0f60*/  IADD3.X R13, RZ, R30, RZ, P1, !PT ;  /* 0x0000001eff0d7210 */ /* 0x000fc80000ffe4ff */
[----:B------:R-:W0:Y:S01]  /*0f70*/  MUFU.EX2 R55, R55 ;  /* 0x0000003700377308 */ /* 0x000e220000000800 */
[----:B------:R-:W-:Y:S01]  /*0f80*/  FFMA.FTZ R37, R4, R7, R25 ;  /* 0x0000000704257223 */ /* 0x000fe20000010019 */
[----:B------:R-:W-:Y:S01]  /*0f90*/  STL [R1+0x5c], R9 ;  /* 0x00005c0901007387 */ /* 0x000fe20000100800 */
[----:B------:R-:W-:Y:S01]  /*0fa0*/  SHF.L.U64.HI R59, R12, 0x1, R13 ;  /* 0x000000010c3b7819 */ /* 0x000fe2000001020d */
[--C-:B------:R-:W-:Y:S02]  /*0fb0*/  HADD2.F32 R13, -RZ, R18.reuse.H1_H1 ;  /* 0x30000012ff0d7230 */ /* 0x100fe40000004100 */
[----:B------:R2:W-:Y:S02]  /*0fc0*/  STL [R1+0x40], R7 ;  /* 0x0000400701007387 */ /* 0x0005e40000100800 */
[----:B------:R-:W3:Y:S01]  /*0fd0*/  MUFU.EX2 R26, R26 ;  /* 0x0000001a001a7308 */ /* 0x000ee20000000800 */
[----:B------:R-:W-:Y:S01]  /*0fe0*/  IADD3.X R15, R36, UR21, RZ, P0, !PT ;  /* 0x00000015240f7c10 */ /* 0x000fe200087fe4ff */
[----:B------:R-:W-:Y:S01]  /*0ff0*/  FADD.FTZ R20, -R24, R20 ;  /* 0x0000001418147221 */ /* 0x000fe20000010100 */
[----:B------:R-:W-:Y:S01]  /*1000*/  FFMA.FTZ R36, R3, R9, R61 ;  /* 0x0000000903247223 */ /* 0x000fe2000001003d */
[----:B--2---:R-:W-:-:S02]  /*1010*/  HADD2.F32 R7, -RZ, R18.H0_H0 ;  /* 0x20000012ff077230 */ /* 0x004fc40000004100 */
[----:B------:R-:W-:Y:S01]  /*1020*/  FADD.FTZ R13, -R24, R13 ;  /* 0x0000000d180d7221 */ /* 0x000fe20000010100 */
[--C-:B------:R-:W-:Y:S01]  /*1030*/  HADD2.F32 R18, -RZ, R19.reuse.H0_H0 ;  /* 0x20000013ff127230 */ /* 0x100fe20000004100 */
[----:B------:R-:W-:Y:S01]  /*1040*/  SHF.L.U32 R9, R12, 0x1, RZ ;  /* 0x000000010c097819 */ /* 0x000fe200000006ff */
[----:B-1----:R-:W-:Y:S01]  /*1050*/  FADD.FTZ R54, R54, 1 ;  /* 0x3f80000036367421 */ /* 0x002fe20000010000 */
[----:B------:R-:W-:Y:S01]  /*1060*/  FADD.FTZ R7, -R24, R7 ;  /* 0x0000000718077221 */ /* 0x000fe20000010100 */
[----:B------:R-:W-:Y:S01]  /*1070*/  FMUL.FTZ R29, R2, R20 ;  /* 0x00000014021d7220 */ /* 0x000fe20000410000 */
[----:B------:R-:W-:Y:S01]  /*1080*/  FADD.FTZ R18, -R24, R18 ;  /* 0x0000001218127221 */ /* 0x000fe20000010100 */
[----:B------:R-:W-:Y:S02]  /*1090*/  HADD2.F32 R19, -RZ, R19.H1_H1 ;  /* 0x30000013ff137230 */ /* 0x000fe40000004100 */
[C---:B------:R-:W-:Y:S01]  /*10a0*/  FMUL.FTZ R7, R2.reuse, R7 ;  /* 0x0000000702077220 */ /* 0x040fe20000410000 */
[C---:B------:R-:W-:Y:S01]  /*10b0*/  FMUL.FTZ R13, R2.reuse, R13 ;  /* 0x0000000d020d7220 */ /* 0x040fe20000410000 */
[----:B------:R-:W-:Y:S01]  /*10c0*/  STL [R1+0x70], R9 ;  /* 0x0000700901007387 */ /* 0x000fe20000100800 */
[----:B------:R-:W-:Y:S01]  /*10d0*/  FMUL.FTZ R18, R2, R18 ;  /* 0x0000001202127220 */ /* 0x000fe20000410000 */
[----:B------:R-:W-:Y:S01]  /*10e0*/  FMUL.FTZ R47, R36, -1.4426950216293334961 ;  /* 0xbfb8aa3b242f7820 */ /* 0x000fe20000410000 */
[----:B------:R-:W-:Y:S01]  /*10f0*/  FADD.FTZ R19, -R24, R19 ;  /* 0x0000001318137221 */ /* 0x000fe20000010100 */
[----:B------:R-:W-:Y:S01]  /*1100*/  STL [R1+0x6c], R59 ;  /* 0x00006c3b01007387 */ /* 0x000fe20000100800 */
[----:B------:R-:W-:Y:S01]  /*1110*/  FADD.FTZ R53, R53, 1 ;  /* 0x3f80000035357421 */ /* 0x000fe20000010000 */
[----:B------:R-:W-:-:S02]  /*1120*/  FMUL.FTZ R51, R31, -1.4426950216293334961 ;  /* 0xbfb8aa3b1f337820 */ /* 0x000fc40000410000 */
[----:B------:R-:W-:Y:S01]  /*1130*/  STL [R1+0x58], R29 ;  /* 0x0000581d01007387 */ /* 0x000fe20000100800 */
[----:B------:R-:W-:Y:S01]  /*1140*/  FFMA.FTZ R38, R5, R29, R58 ;  /* 0x0000001d05267223 */ /* 0x000fe2000001003a */
[----:B------:R-:W-:Y:S02]  /*1150*/  FFMA.FTZ R25, R4, R18, R25 ;  /* 0x0000001204197223 */ /* 0x000fe40000010019 */
[----:B------:R-:W-:Y:S01]  /*1160*/  STL [R1+0x50], R7 ;  /* 0x0000500701007387 */ /* 0x000fe20000100800 */
[----:B0-----:R-:W-:Y:S01]  /*1170*/  FADD.FTZ R55, R55, 1 ;  /* 0x3f80000037377421 */ /* 0x001fe20000010000 */
[----:B------:R-:W0:Y:S02]  /*1180*/  MUFU.RCP R54, R54 ;  /* 0x0000003600367308 */ /* 0x000e240000001000 */
[----:B------:R-:W-:Y:S01]  /*1190*/  STL [R1+0x48], R13 ;  /* 0x0000480d01007387 */ /* 0x000fe20000100800 */
[----:B------:R-:W-:-:S03]  /*11a0*/  FMUL.FTZ R12, R37, -1.4426950216293334961 ;  /* 0xbfb8aa3b250c7820 */ /* 0x000fc60000410000 */
[----:B------:R1:W-:Y:S02]  /*11b0*/  STL [R1+0x38], R18 ;  /* 0x0000381201007387 */ /* 0x0003e40000100800 */
[----:B------:R-:W2:Y:S01]  /*11c0*/  MUFU.EX2 R47, R47 ;  /* 0x0000002f002f7308 */ /* 0x000ea20000000800 */
[----:B------:R-:W-:Y:S01]  /*11d0*/  FMUL.FTZ R48, R38, -1.4426950216293334961 ;  /* 0xbfb8aa3b26307820 */ /* 0x000fe20000410000 */
[----:B---3--:R-:W-:Y:S01]  /*11e0*/  FADD.FTZ R56, R26, 1 ;  /* 0x3f8000001a387421 */ /* 0x008fe20000010000 */
[----:B------:R-:W3:Y:S01]  /*11f0*/  LDG.E.64.CONSTANT R14, desc[UR12][R14.64] ;  /* 0x0000000c0e0e7981 */ /* 0x000ee2000c1e9b00 */
[----:B-1----:R-:W-:Y:S01]  /*1200*/  FMUL.FTZ R18, R2, R19 ;  /* 0x0000001302127220 */ /* 0x002fe20000410000 */
[----:B------:R-:W-:-:S03]  /*1210*/  HFMA2.MMA R19, -RZ, RZ, 0, 2.384185791015625e-06 ;  /* 0x00000028ff137435 */ /* 0x000fc600000001ff */
[----:B------:R-:W-:Y:S01]  /*1220*/  MUFU.RCP R53, R53 ;  /* 0x0000003500357308 */ /* 0x000fe20000001000 */
[----:B------:R-:W-:Y:S01]  /*1230*/  IADD3 R20, P0, R9, UR18, RZ ;  /* 0x0000001209147c10 */ /* 0x000fe2000ff1e0ff */
[----:B------:R-:W-:-:S06]  /*1240*/  FFMA.FTZ R26, R5, R18, R58 ;  /* 0x00000012051a7223 */ /* 0x000fcc000001003a */
[----:B------:R-:W1:Y:S01]  /*1250*/  MUFU.EX2 R51, R51 ;  /* 0x0000003300337308 */ /* 0x000e620000000800 */
[----:B------:R-:W-:Y:S01]  /*1260*/  IADD3.X R21, R59, UR19, RZ, P0, !PT ;  /* 0x000000133b157c10 */ /* 0x000fe200087fe4ff */
[----:B------:R4:W-:Y:S06]  /*1270*/  STL [R1+0x24], R18 ;  /* 0x0000241201007387 */ /* 0x0009ec0000100800 */
[----:B------:R-:W1:Y:S01]  /*1280*/  MUFU.RCP R55, R55 ;  /* 0x0000003700377308 */ /* 0x000e620000001000 */
[----:B------:R-:W-:-:S07]  /*1290*/  IMAD R52, R52, R19, UR8 ;  /* 0x0000000834347e24 */ /* 0x000fce000f8e0213 */
[----:B------:R-:W1:Y:S01]  /*12a0*/  MUFU.EX2 R12, R12 ;  /* 0x0000000c000c7308 */ /* 0x000e620000000800 */
[----:B----4-:R-:W-:Y:S01]  /*12b0*/  IADD3 R18, P0, R57, UR20, RZ ;  /* 0x0000001439127c10 */ /* 0x010fe2000ff1e0ff */
[----:B------:R-:W-:-:S06]  /*12c0*/  FMUL.FTZ R57, R26, -1.4426950216293334961 ;  /* 0xbfb8aa3b1a397820 */ /* 0x000fcc0000410000 */
[----:B------:R-:W4:Y:S01]  /*12d0*/  MUFU.EX2 R48, R48 ;  /* 0x0000003000307308 */ /* 0x000f220000000800 */
[----:B------:R-:W-:-:S07]  /*12e0*/  IADD3.X R19, R28, UR21, RZ, P0, !PT ;  /* 0x000000151c137c10 */ /* 0x000fce00087fe4ff */
[----:B------:R-:W4:Y:S01]  /*12f0*/  MUFU.RCP R56, R56 ;  /* 0x0000003800387308 */ /* 0x000f220000001000 */
[----:B------:R-:W-:Y:S01]  /*1300*/  LEA R28, R49, R52, 0x3 ;  /* 0x00000034311c7211 */ /* 0x000fe200078e18ff */
[----:B------:R-:W-:Y:S01]  /*1310*/  FFMA.FTZ R7, R0, R7, R60 ;  /* 0x0000000700077223 */ /* 0x000fe2000001003c */
[----:B------:R-:W-:Y:S01]  /*1320*/  IADD3 R58, R27, 0x8c00, RZ ;  /* 0x00008c001b3a7810 */ /* 0x000fe20007ffe0ff */
[----:B0-----:R-:W-:Y:S01]  /*1330*/  FADD.FTZ R52, -R54, 1 ;  /* 0x3f80000036347421 */ /* 0x001fe20000010100 */
[----:B--2---:R-:W-:Y:S01]  /*1340*/  FADD.FTZ R47, R47, 1 ;  /* 0x3f8000002f2f7421 */ /* 0x004fe20000010000 */
[----:B------:R-:W-:Y:S01]  /*1350*/  FMUL.FTZ R39, R7, -1.4426950216293334961 ;  /* 0xbfb8aa3b07277820 */ /* 0x000fe20000410000 */
[----:B-1----:R-:W-:Y:S01]  /*1360*/  FADD.FTZ R51, R51, 1 ;  /* 0x3f80000033337421 */ /* 0x002fe20000010000 */
[----:B------:R0:W-:Y:S01]  /*1370*/  MUFU.EX2 R27, R57 ;  /* 0x00000039001b7308 */ /* 0x0001e20000000800 */
[----:B------:R-:W-:Y:S01]  /*1380*/  IADD3 R49, P0, R58, R6, RZ ;  /* 0x000000063a317210 */ /* 0x000fe20007f1e0ff */
[----:B------:R-:W-:Y:S01]  /*1390*/  FFMA.FTZ R52, R46, R52, 1 ;  /* 0x3f8000002e347423 */ /* 0x000fe20000010034 */
[----:B------:R-:W-:Y:S01]  /*13a0*/  FADD.FTZ R6, -R55, 1 ;  /* 0x3f80000037067421 */ /* 0x000fe20000010100 */
[----:B------:R-:W-:Y:S01]  /*13b0*/  FFMA.FTZ R13, R3, R13, R61 ;  /* 0x0000000d030d7223 */ /* 0x000fe2000001003d */
[----:B------:R-:W-:Y:S01]  /*13c0*/  FADD.FTZ R12, R12, 1 ;  /* 0x3f8000000c0c7421 */ /* 0x000fe20000010000 */
[----:B----4-:R-:W-:Y:S01]  /*13d0*/  FADD.FTZ R48, R48, 1 ;  /* 0x3f80000030307421 */ /* 0x010fe20000010000 */
[----:B------:R-:W2:Y:S01]  /*13e0*/  LDG.E.64.CONSTANT R20, desc[UR12][R20.64] ;  /* 0x0000000c14147981 */ /* 0x000ea2000c1e9b00 */
[----:B0-----:R-:W-:Y:S01]  /*13f0*/  FADD.FTZ R57, -R53, 1 ;  /* 0x3f80000035397421 */ /* 0x001fe20000010100 */
[----:B------:R-:W0:Y:S01]  /*1400*/  MUFU.RCP R46, R47 ;  /* 0x0000002f002e7308 */ /* 0x000e220000001000 */
[----:B------:R-:W-:Y:S01]  /*1410*/  FFMA.FTZ R6, R44, R6, 1 ;  /* 0x3f8000002c067423 */ /* 0x000fe20000010006 */
[----:B------:R-:W4:Y:S01]  /*1420*/  LDG.E.64.CONSTANT R18, desc[UR12][R18.64] ;  /* 0x0000000c12127981 */ /* 0x000f22000c1e9b00 */
[----:B------:R-:W-:Y:S01]  /*1430*/  FFMA.FTZ R57, R50, R57, 1 ;  /* 0x3f80000032397423 */ /* 0x000fe20000010039 */
[----:B------:R-:W-:-:S04]  /*1440*/  FMUL.FTZ R40, R13, -1.4426950216293334961 ;  /* 0xbfb8aa3b0d287820 */ /* 0x000fc80000410000 */
[----:B------:R1:W-:Y:S01]  /*1450*/  MUFU.RCP R50, R51 ;  /* 0x0000003300327308 */ /* 0x0003e20000001000 */
[----:B------:R-:W-:Y:S01]  /*1460*/  FMUL.FTZ R55, R55, R6 ;  /* 0x0000000637377220 */ /* 0x000fe20000410000 */
[----:B------:R-:W-:Y:S02]  /*1470*/  HADD2.F32 R6, -RZ, R42.H0_H0 ;  /* 0x2000002aff067230 */ /* 0x000fe40000004100 */
[----:B------:R-:W-:-:S04]  /*1480*/  FMUL.FTZ R44, R54, R52 ;  /* 0x00000034362c7220 */ /* 0x000fc80000410000 */
[----:B------:R-:W0:Y:S01]  /*1490*/  MUFU.EX2 R39, R39 ;  /* 0x0000002700277308 */ /* 0x000e220000000800 */
[----:B-1----:R-:W-:Y:S01]  /*14a0*/  FADD.FTZ R51, -R56, 1 ;  /* 0x3f80000038337421 */ /* 0x002fe20000010100 */
[----:B------:R-:W-:-:S03]  /*14b0*/  HADD2.F32 R42, -RZ, R42.H1_H1 ;  /* 0x3000002aff2a7230 */ /* 0x000fc60000004100 */
[----:B------:R-:W-:-:S03]  /*14c0*/  FFMA.FTZ R51, R45, R51, 1 ;  /* 0x3f8000002d337423 */ /* 0x000fc60000010033 */
[----:B------:R-:W1:Y:S01]  /*14d0*/  MUFU.RCP R47, R12 ;  /* 0x0000000c002f7308 */ /* 0x000e620000001000 */
[----:B------:R-:W-:Y:S02]  /*14e0*/  HADD2.F32 R52, -RZ, R43.H1_H1 ;  /* 0x3000002bff347230 */ /* 0x000fe40000004100 */
[----:B------:R-:W-:Y:S01]  /*14f0*/  FMUL.FTZ R51, R56, R51 ;  /* 0x0000003338337220 */ /* 0x000fe20000410000 */
[----:B------:R-:W-:-:S04]  /*1500*/  FMUL.FTZ R44, R42, R44 ;  /* 0x0000002c2a2c7220 */ /* 0x000fc80000410000 */
[----:B------:R-:W1:Y:S01]  /*1510*/  MUFU.RCP R48, R48 ;  /* 0x0000003000307308 */ /* 0x000e620000001000 */
[----:B------:R-:W-:Y:S01]  /*1520*/  FMUL.FTZ R42, R52, R51 ;  /* 0x00000033342a7220 */ /* 0x000fe20000410000 */
[----:B0-----:R-:W-:-:S06]  /*1530*/  FADD.FTZ R51, -R46, 1 ;  /* 0x3f8000002e337421 */ /* 0x001fcc0000010100 */
[----:B------:R-:W0:Y:S01]  /*1540*/  MUFU.EX2 R40, R40 ;  /* 0x0000002800287308 */ /* 0x000e220000000800 */
[--C-:B------:R-:W-:Y:S02]  /*1550*/  HADD2.F32 R45, -RZ, R34.reuse.H0_H0 ;  /* 0x20000022ff2d7230 */ /* 0x100fe40000004100 */
[----:B------:R-:W-:Y:S01]  /*1560*/  FFMA.FTZ R51, R36, R51, 1 ;  /* 0x3f80000024337423 */ /* 0x000fe20000010033 */
[----:B------:R-:W-:Y:S01]  /*1570*/  IADD3.X R30, RZ, R30, RZ, P0, !PT ;  /* 0x0000001eff1e7210 */ /* 0x000fe200007fe4ff */
[----:B------:R-:W-:Y:S01]  /*1580*/  FADD.FTZ R36, R39, 1 ;  /* 0x3f80000027247421 */ /* 0x000fe20000010000 */
[----:B-1----:R-:W-:Y:S01]  /*1590*/  FADD.FTZ R39, -R47, 1 ;  /* 0x3f8000002f277421 */ /* 0x002fe20000010100 */
[----:B------:R-:W-:Y:S01]  /*15a0*/  FADD.FTZ R45, -R24, R45 ;  /* 0x0000002d182d7221 */ /* 0x000fe20000010100 */
[----:B------:R-:W-:Y:S01]  /*15b0*/  FMUL.FTZ R57, R53, R57 ;  /* 0x0000003935397220 */ /* 0x000fe20000410000 */
[----:B------:R-:W-:Y:S01]  /*15c0*/  HADD2.F32 R34, -RZ, R34.H1_H1 ;  /* 0x30000022ff227230 */ /* 0x000fe20000004100 */
[C---:B------:R-:W-:Y:S01]  /*15d0*/  SHF.L.U64.HI R29, R49.reuse, 0x1, R30 ;  /* 0x00000001311d7819 */ /* 0x040fe2000001021e */
[----:B------:R1:W-:Y:S01]  /*15e0*/  STL [R1+0xa4], R28 ;  /* 0x0000a41c01007387 */ /* 0x0003e20000100800 */
[----:B------:R-:W-:Y:S01]  /*15f0*/  SHF.L.U32 R53, R49, 0x1, RZ ;  /* 0x0000000131357819 */ /* 0x000fe200000006ff */
[----:B------:R-:W-:Y:S01]  /*1600*/  FADD.FTZ R49, -R48, 1 ;  /* 0x3f80000030317421 */ /* 0x000fe20000010100 */
[----:B------:R-:W-:Y:S01]  /*1610*/  FFMA.FTZ R39, R37, R39, 1 ;  /* 0x3f80000025277423 */ /* 0x000fe20000010027 */
[----:B------:R-:W-:Y:S01]  /*1620*/  FMUL.FTZ R6, R6, R57 ;  /* 0x0000003906067220 */ /* 0x000fe20000410000 */
[----:B0-----:R-:W-:Y:S01]  /*1630*/  FADD.FTZ R37, R40, 1 ;  /* 0x3f80000028257421 */ /* 0x001fe20000010000 */
[----:B------:R-:W-:Y:S01]  /*1640*/  FMUL.FTZ R40, R46, R51 ;  /* 0x000000332e287220 */ /* 0x000fe20000410000 */
[----:B-1----:R-:W-:Y:S01]  /*1650*/  FMUL.FTZ R28, R2, R45 ;  /* 0x0000002d021c7220 */ /* 0x002fe20000410000 */
[----:B------:R-:W-:Y:S01]  /*1660*/  FADD.FTZ R46, -R24, R34 ;  /* 0x00000022182e7221 */ /* 0x000fe20000010100 */
[----:B------:R-:W-:Y:S01]  /*1670*/  FFMA.FTZ R38, R38, R49, 1 ;  /* 0x3f80000026267423 */ /* 0x000fe20000010031 */
[----:B------:R-:W-:-:S02]  /*1680*/  HADD2.F32 R34, -RZ, R35.H0_H0 ;  /* 0x20000023ff227230 */ /* 0x000fc40000004100 */
[----:B------:R-:W-:Y:S01]  /*1690*/  FADD.FTZ R27, R27, 1 ;  /* 0x3f8000001b1b7421 */ /* 0x000fe20000010000 */
[----:B------:R0:W-:Y:S01]  /*16a0*/  STL [R1+0x20], R28 ;  /* 0x0000201c01007387 */ /* 0x0001e20000100800 */
[----:B------:R-:W-:Y:S01]  /*16b0*/  FFMA.FTZ R12, R0, R28, R60 ;  /* 0x0000001c000c7223 */ /* 0x000fe2000001003c */
[----:B------:R-:W-:Y:S01]  /*16c0*/  FMUL.FTZ R38, R48, R38 ;  /* 0x0000002630267220 */ /* 0x000fe20000410000 */
[----:B------:R-:W-:Y:S01]  /*16d0*/  FADD.FTZ R48, -R24, R34 ;  /* 0x0000002218307221 */ /* 0x000fe20000010100 */
[----:B------:R1:W-:Y:S01]  /*16e0*/  STL [R1+0x114], R6 ;  /* 0x0001140601007387 */ /* 0x0003e20000100800 */
[----:B------:R1:W-:Y:S01]  /*16f0*/  MUFU.RCP R49, R27 ;  /* 0x0000001b00317308 */ /* 0x0003e20000001000 */
[----:B0-----:R-:W-:Y:S02]  /*1700*/  FMUL.FTZ R28, R2, R46 ;  /* 0x0000002e021c7220 */ /* 0x001fe40000410000 */
[----:B-1----:R-:W3:Y:S01]  /*1710*/  LDL.LU R6, [R1] ;  /* 0x0000000001067983 */ /* 0x002ee20000300800 */
[----:B------:R-:W-:-:S02]  /*1720*/  HADD2.F32 R27, -RZ, R32.H1_H1 ;  /* 0x30000020ff1b7230 */ /* 0x000fc40000004100 */
[----:B------:R-:W-:Y:S01]  /*1730*/  FFMA.FTZ R34, R3, R28, R61 ;  /* 0x0000001c03227223 */ /* 0x000fe2000001003d */
[----:B------:R-:W-:Y:S04]  /*1740*/  STL [R1+0x68], R29 ;  /* 0x0000681d01007387 */ /* 0x000fe80000100800 */
[----:B------:R-:W-:Y:S01]  /*1750*/  STL [R1+0x64], R53 ;  /* 0x0000643501007387 */ /* 0x000fe20000100800 */
[----:B------:R-:W-:-:S03]  /*1760*/  FMUL.FTZ R40, R27, R40 ;  /* 0x000000281b287220 */ /* 0x000fc60000410000 */
[----:B------:R0:W-:Y:S01]  /*1770*/  STL [R1+0x14], R28 ;  /* 0x0000141c01007387 */ /* 0x0001e20000100800 */
[----:B------:R-:W1:Y:S01]  /*1780*/  MUFU.RCP R36, R36 ;  /* 0x0000002400247308 */ /* 0x000e620000001000 */
[----:B0-----:R-:W-:-:S07]  /*1790*/  FMUL.FTZ R28, R2, R48 ;  /* 0x00000030021c7220 */ /* 0x001fce0000410000 */
[----:B------:R-:W0:Y:S01]  /*17a0*/  MUFU.RCP R37, R37 ;  /* 0x0000002500257308 */ /* 0x000e220000001000 */
[----:B------:R-:W-:Y:S04]  /*17b0*/  STL [R1+0x10], R28 ;  /* 0x0000101c01007387 */ /* 0x000fe80000100800 */
[----:B------:R-:W-:Y:S01]  /*17c0*/  STL [R1+0xf8], R28 ;  /* 0x0000f81c01007387 */ /* 0x000fe20000100800 */
[----:B------:R-:W-:-:S03]  /*17d0*/  HADD2.F32 R46, -RZ, R35.H1_H1 ;  /* 0x30000023ff2e7230 */ /* 0x000fc60000004100 */
[----:B------:R1:W-:Y:S02]  /*17e0*/  STL [R1+0x10c], R40 ;  /* 0x00010c2801007387 */ /* 0x0003e40000100800 */
[----:B------:R-:W-:Y:S02]  /*17f0*/  FADD.FTZ R46, -R24, R46 ;  /* 0x0000002e182e7221 */ /* 0x000fe40000010100 */
[----:B-1----:R-:W2:Y:S02]  /*1800*/  LDL.LU R40, [R1+0x4] ;  /* 0x0000040001287983 */ /* 0x002ea40000300800 */
[----:B------:R-:W-:Y:S01]  /*1810*/  FMUL.FTZ R51, R2, R46 ;  /* 0x0000002e02337220 */ /* 0x000fe20000410000 */
[--C-:B------:R-:W-:Y:S02]  /*1820*/  HADD2.F32 R46, -RZ, R33.reuse.H0_H0 ;  /* 0x20000021ff2e7230 */ /* 0x100fe40000004100 */
[----:B------:R-:W-:Y:S02]  /*1830*/  HADD2.F32 R48, -RZ, R33.H1_H1 ;  /* 0x30000021ff307230 */ /* 0x000fe40000004100 */
[----:B------:R-:W-:-:S04]  /*1840*/  FADD.FTZ R33, -R36, 1 ;  /* 0x3f80000024217421 */ /* 0x000fc80000010100 */
[----:B------:R-:W-:Y:S01]  /*1850*/  FFMA.FTZ R33, R7, R33, 1 ;  /* 0x3f80000007217423 */ /* 0x000fe20000010021 */
[----:B0-----:R-:W-:-:S04]  /*1860*/  FADD.FTZ R7, -R37, 1 ;  /* 0x3f80000025077421 */ /* 0x001fc80000010100 */
[----:B------:R-:W-:Y:S01]  /*1870*/  FFMA.FTZ R7, R13, R7, 1 ;  /* 0x3f8000000d077423 */ /* 0x000fe20000010007 */
[----:B------:R-:W-:Y:S01]  /*1880*/  FADD.FTZ R52, -R50, 1 ;  /* 0x3f80000032347421 */ /* 0x000fe20000010100 */
[----:B------:R-:W-:Y:S02]  /*1890*/  FMUL.FTZ R39, R47, R39 ;  /* 0x000000272f277220 */ /* 0x000fe40000410000 */
[----:B------:R-:W-:Y:S01]  /*18a0*/  FMUL.FTZ R7, R37, R7 ;  /* 0x0000000725077220 */ /* 0x000fe20000410000 */
[--C-:B------:R-:W-:Y:S02]  /*18b0*/  HADD2.F32 R37, -RZ, R22.reuse.H0_H0 ;  /* 0x20000016ff257230 */ /* 0x100fe40000004100 */
[----:B------:R-:W-:Y:S01]  /*18c0*/  FMUL.FTZ R33, R36, R33 ;  /* 0x0000002124217220 */ /* 0x000fe20000410000 */
[----:B------:R-:W-:Y:S01]  /*18d0*/  FFMA.FTZ R31, R31, R52, 1 ;  /* 0x3f8000001f1f7423 */ /* 0x000fe20000010034 */
[----:B------:R-:W-:Y:S01]  /*18e0*/  FMUL.FTZ R39, R46, R39 ;  /* 0x000000272e277220 */ /* 0x000fe20000410000 */
[----:B------:R-:W-:Y:S01]  /*18f0*/  IADD3 R30, P0, R53, UR18, RZ ;  /* 0x00000012351e7c10 */ /* 0x000fe2000ff1e0ff */
[----:B------:R-:W-:Y:S01]  /*1900*/  FMUL.FTZ R37, R37, R33 ;  /* 0x0000002125257220 */ /* 0x000fe20000410000 */
[----:B------:R-:W-:Y:S01]  /*1910*/  FMUL.FTZ R50, R50, R31 ;  /* 0x0000001f32327220 */ /* 0x000fe20000410000 */
[----:B------:R0:W-:Y:S01]  /*1920*/  STL [R1+0xc], R51 ;  /* 0x00000c3301007387 */ /* 0x0001e20000100800 */
[----:B------:R-:W-:Y:S01]  /*1930*/  IADD3.X R31, R29, UR19, RZ, P0, !PT ;  /* 0x000000131d1f7c10 */ /* 0x000fe200087fe4ff */
[----:B------:R-:W-:Y:S01]  /*1940*/  HADD2.F32 R36, -RZ, R22.H1_H1 ;  /* 0x30000016ff247230 */ /* 0x000fe20000004100 */
[----:B------:R-:W-:Y:S01]  /*1950*/  IADD3 R22, P0, R9, UR20, RZ ;  /* 0x0000001409167c10 */ /* 0x000fe2000ff1e0ff */
[----:B------:R-:W-:Y:S04]  /*1960*/  STL [R1+0x108], R39 ;  /* 0x0001082701007387 */ /* 0x000fe80000100800 */
[----:B------:R-:W-:Y:S04]  /*1970*/  STL [R1+0x104], R37 ;  /* 0x0001042501007387 */ /* 0x000fe80000100800 */
[----:B------:R-:W4:Y:S04]  /*1980*/  LDL.LU R9, [R1+0x118] ;  /* 0x0001180001097983 */ /* 0x000f280000300800 */
[----:B------:R-:W4:Y:S01]  /*1990*/  LDG.E.64.CONSTANT R30, desc[UR12][R30.64] ;  /* 0x0000000c1e1e7981 */ /* 0x000f22000c1e9b00 */
[----:B------:R-:W-:-:S06]  /*19a0*/  FMUL.FTZ R41, R25, -1.4426950216293334961 ;  /* 0xbfb8aa3b19297820 */ /* 0x000fcc0000410000 */
[----:B------:R-:W1:Y:S01]  /*19b0*/  MUFU.EX2 R41, R41 ;  /* 0x0000002900297308 */ /* 0x000e620000000800 */
[----:B------:R-:W-:Y:S02]  /*19c0*/  HADD2.F32 R45, -RZ, R43.H0_H0 ;  /* 0x2000002bff2d7230 */ /* 0x000fe40000004100 */
[----:B------:R-:W-:-:S03]  /*19d0*/  FMUL.FTZ R35, R34, -1.4426950216293334961 ;  /* 0xbfb8aa3b22237820 */ /* 0x000fc60000410000 */
[----:B------:R-:W-:Y:S01]  /*19e0*/  FMUL.FTZ R43, R45, R55 ;  /* 0x000000372d2b7220 */ /* 0x000fe20000410000 */
[----:B------:R-:W-:Y:S01]  /*19f0*/  FMUL.FTZ R45, R12, -1.4426950216293334961 ;  /* 0xbfb8aa3b0c2d7820 */ /* 0x000fe20000410000 */
[----:B-1----:R-:W-:-:S04]  /*1a00*/  FADD.FTZ R41, R41, 1 ;  /* 0x3f80000029297421 */ /* 0x002fc80000010000 */
[----:B------:R1:W0:Y:S02]  /*1a10*/  MUFU.RCP R47, R41 ;  /* 0x00000029002f7308 */ /* 0x0002240000001000 */
[----:B-1----:R-:W-:-:S05]  /*1a20*/  HADD2.F32 R41, -RZ, R32.H0_H0 ;  /* 0x20000020ff297230 */ /* 0x002fca0000004100 */
[----:B------:R-:W-:Y:S02]  /*1a30*/  FMUL.FTZ R41, R41, R50 ;  /* 0x0000003229297220 */ /* 0x000fe40000410000 */
[----:B------:R-:W1:Y:S08]  /*1a40*/  MUFU.EX2 R50, R35 ;  /* 0x0000002300327308 */ /* 0x000e700000000800 */
[----:B------:R-:W1:Y:S01]  /*1a50*/  MUFU.EX2 R45, R45 ;  /* 0x0000002d002d7308 */ /* 0x000e620000000800 */
[----:B------:R-:W-:Y:S01]  /*1a60*/  FMUL.FTZ R36, R36, R7 ;  /* 0x0000000724247220 */ /* 0x000fe20000410000 */
[----:B------:R-:W-:Y:S01]  /*1a70*/  FMUL.FTZ R38, R48, R38 ;  /* 0x0000002630267220 */ /* 0x000fe20000410000 */
[----:B------:R-:W-:-:S02]  /*1a80*/  HADD2.F32 R13, -RZ, R23.H0_H0 ;  /* 0x20000017ff0d7230 */ /* 0x000fc40000004100 */
[----:B0-----:R-:W-:Y:S01]  /*1a90*/  FADD.FTZ R48, -R47, 1 ;  /* 0x3f8000002f307421 */ /* 0x001fe20000010100 */
[----:B------:R-:W-:Y:S01]  /*1aa0*/  HADD2.F32 R7, -RZ, R23.H1_H1 ;  /* 0x30000017ff077230 */ /* 0x000fe20000004100 */
[----:B------:R-:W-:Y:S02]  /*1ab0*/  IADD3.X R23, R59, UR21, RZ, P0, !PT ;  /* 0x000000153b177c10 */ /* 0x000fe400087fe4ff */
[----:B------:R-:W-:Y:S01]  /*1ac0*/  FFMA.FTZ R25, R25, R48, 1 ;  /* 0x3f80000019197423 */ /* 0x000fe20000010030 */
[----:B-1----:R-:W-:-:S03]  /*1ad0*/  FADD.FTZ R50, R50, 1 ;  /* 0x3f80000032327421 */ /* 0x002fc60000010000 */
[----:B------:R-:W4:Y:S01]  /*1ae0*/  LDG.E.64.CONSTANT R22, desc[UR12][R22.64] ;  /* 0x0000000c16167981 */ /* 0x000f22000c1e9b00 */
[----:B------:R-:W-:Y:S01]  /*1af0*/  FMUL.FTZ R25, R47, R25 ;  /* 0x000000192f197220 */ /* 0x000fe20000410000 */
[----:B------:R0:W-:Y:S01]  /*1b00*/  MUFU.RCP R33, R50 ;  /* 0x0000003200217308 */ /* 0x0001e20000001000 */
[----:B------:R-:W-:-:S07]  /*1b10*/  FADD.FTZ R45, R45, 1 ;  /* 0x3f8000002d2d7421 */ /* 0x000fce0000010000 */
[----:B------:R-:W-:Y:S01]  /*1b20*/  MUFU.RCP R48, R45 ;  /* 0x0000002d00307308 */ /* 0x000fe20000001000 */
[----:B------:R-:W-:-:S05]  /*1b30*/  HADD2.F32 R59, -RZ, R8.H1_H1 ;  /* 0x30000008ff3b7230 */ /* 0x000fca0000004100 */
[----:B------:R-:W-:-:S04]  /*1b40*/  FADD.FTZ R59, -R24, R59 ;  /* 0x0000003b183b7221 */ /* 0x000fc80000010100 */
[----:B------:R-:W-:Y:S01]  /*1b50*/  FMUL.FTZ R59, R2, R59 ;  /* 0x0000003b023b7220 */ /* 0x000fe20000410000 */
[--C-:B0-----:R-:W-:Y:S02]  /*1b60*/  HADD2.F32 R50, -RZ, R16.reuse.H0_H0 ;  /* 0x20000010ff327230 */ /* 0x101fe40000004100 */
[----:B------:R-:W-:-:S03]  /*1b70*/  HADD2.F32 R16, -RZ, R16.H1_H1 ;  /* 0x30000010ff107230 */ /* 0x000fc60000004100 */
[C---:B------:R-:W-:Y:S02]  /*1b80*/  FADD.FTZ R50, -R24.reuse, R50 ;  /* 0x0000003218327221 */ /* 0x040fe40000010100 */
[----:B------:R-:W-:Y:S02]  /*1b90*/  FADD.FTZ R16, -R24, R16 ;  /* 0x0000001018107221 */ /* 0x000fe40000010100 */
[C---:B------:R-:W-:Y:S02]  /*1ba0*/  FMUL.FTZ R56, R2.reuse, R50 ;  /* 0x0000003202387220 */ /* 0x040fe40000410000 */
[----:B------:R-:W-:-:S04]  /*1bb0*/  FMUL.FTZ R55, R2, R16 ;  /* 0x0000001002377220 */ /* 0x000fc80000410000 */
[----:B------:R-:W-:Y:S01]  /*1bc0*/  FFMA.FTZ R16, R3, R55, R61 ;  /* 0x0000003703107223 */ /* 0x000fe2000001003d */
[----:B---3--:R-:W-:-:S04]  /*1bd0*/  FFMA.FTZ R32, R4, R28, R6 ;  /* 0x0000001c04207223 */ /* 0x008fc80000010006 */
[----:B------:R-:W-:-:S06]  /*1be0*/  FMUL.FTZ R35, R32, -1.4426950216293334961 ;  /* 0xbfb8aa3b20237820 */ /* 0x000fcc0000410000 */
[----:B------:R-:W0:Y:S02]  /*1bf0*/  MUFU.EX2 R35, R35 ;  /* 0x0000002300237308 */ /* 0x000e240000000800 */
[----:B0-----:R-:W-:Y:S01]  /*1c00*/  FADD.FTZ R47, R35, 1 ;  /* 0x3f800000232f7421 */ /* 0x001fe20000010000 */
[----:B--2---:R-:W-:-:S04]  /*1c10*/  FFMA.FTZ R27, R5, R51, R40 ;  /* 0x00000033051b7223 */ /* 0x004fc80000010028 */
[----:B------:R-:W-:-:S06]  /*1c20*/  FMUL.FTZ R46, R27, -1.4426950216293334961 ;  /* 0xbfb8aa3b1b2e7820 */ /* 0x000fcc0000410000 */
[----:B------:R-:W0:Y:S01]  /*1c30*/  MUFU.EX2 R46, R46 ;  /* 0x0000002e002e7308 */ /* 0x000e220000000800 */
[----:B------:R-:W-:Y:S01]  /*1c40*/  FMUL.FTZ R35, R13, R25 ;  /* 0x000000190d237220 */ /* 0x000fe20000410000 */
[----:B------:R-:W-:-:S06]  /*1c50*/  HADD2.F32 R13, -RZ, R8.H0_H0 ;  /* 0x20000008ff0d7230 */ /* 0x000fcc0000004100 */
[----:B------:R-:W1:Y:S01]  /*1c60*/  MUFU.RCP R47, R47 ;  /* 0x0000002f002f7308 */ /* 0x000e620000001000 */
[----:B------:R-:W-:Y:S01]  /*1c70*/  FADD.FTZ R13, -R24, R13 ;  /* 0x0000000d180d7221 */ /* 0x000fe20000010100 */
[----:B------:R-:W-:Y:S01]  /*1c80*/  FADD.FTZ R51, -R49, 1 ;  /* 0x3f80000031337421 */ /* 0x000fe20000010100 */
[----:B0-----:R-:W-:Y:S02]  /*1c90*/  FADD.FTZ R46, R46, 1 ;  /* 0x3f8000002e2e7421 */ /* 0x001fe40000010000 */
[----:B------:R-:W-:Y:S01]  /*1ca0*/  FMUL.FTZ R28, R2, R13 ;  /* 0x0000000d021c7220 */ /* 0x000fe20000410000 */
[----:B------:R-:W-:Y:S01]  /*1cb0*/  FFMA.FTZ R51, R26, R51, 1 ;  /* 0x3f8000001a337423 */ /* 0x000fe20000010033 */
[----:B------:R-:W-:Y:S02]  /*1cc0*/  FADD.FTZ R8, -R33, 1 ;  /* 0x3f80000021087421 */ /* 0x000fe40000010100 */
[----:B------:R-:W0:Y:S01]  /*1cd0*/  MUFU.RCP R46, R46 ;  /* 0x0000002e002e7308 */ /* 0x000e220000001000 */
[----:B------:R-:W-:Y:S01]  /*1ce0*/  FADD.FTZ R26, -R48, 1 ;  /* 0x3f800000301a7421 */ /* 0x000fe20000010100 */
[----:B------:R-:W-:Y:S01]  /*1cf0*/  FFMA.FTZ R13, R0, R28, R60 ;  /* 0x0000001c000d7223 */ /* 0x000fe2000001003c */
[----:B------:R-:W-:Y:S01]  /*1d00*/  FFMA.FTZ R34, R34, R8, 1 ;  /* 0x3f80000022227423 */ /* 0x000fe20000010008 */
[----:B----4-:R-:W-:-:S02]  /*1d10*/  HADD2.F32 R58, -RZ, R9.H0_H0 ;  /* 0x20000009ff3a7230 */ /* 0x010fc40000004100 */
[----:B------:R-:W-:Y:S01]  /*1d20*/  FFMA.FTZ R26, R12, R26, 1 ;  /* 0x3f8000000c1a7423 */ /* 0x000fe2000001001a */
[----:B------:R-:W-:Y:S01]  /*1d30*/  FMUL.FTZ R8, R13, -1.4426950216293334961 ;  /* 0xbfb8aa3b0d087820 */ /* 0x000fe20000410000 */
[----:B-1----:R-:W-:Y:S01]  /*1d40*/  FADD.FTZ R45, -R47, 1 ;  /* 0x3f8000002f2d7421 */ /* 0x002fe20000010100 */
[----:B------:R-:W-:Y:S01]  /*1d50*/  FFMA.FTZ R12, R3, R59, R61 ;  /* 0x0000003b030c7223 */ /* 0x000fe2000001003d */
[----:B------:R-:W-:Y:S01]  /*1d60*/  FADD.FTZ R58, -R24, R58 ;  /* 0x0000003a183a7221 */ /* 0x000fe20000010100 */
[----:B------:R-:W-:Y:S02]  /*1d70*/  HADD2.F32 R57, -RZ, R9.H1_H1 ;  /* 0x30000009ff397230 */ /* 0x000fe40000004100 */
[----:B------:R-:W-:Y:S01]  /*1d80*/  FFMA.FTZ R45, R32, R45, 1 ;  /* 0x3f800000202d7423 */ /* 0x000fe2000001002d */
[----:B------:R-:W-:Y:S01]  /*1d90*/  FMUL.FTZ R32, R12, -1.4426950216293334961 ;  /* 0xbfb8aa3b0c207820 */ /* 0x000fe20000410000 */
[----:B------:R-:W1:Y:S01]  /*1da0*/  MUFU.EX2 R8, R8 ;  /* 0x0000000800087308 */ /* 0x000e620000000800 */
[----:B------:R-:W-:Y:S01]  /*1db0*/  FMUL.FTZ R58, R2, R58 ;  /* 0x0000003a023a7220 */ /* 0x000fe20000410000 */
[----:B------:R-:W-:Y:S01]  /*1dc0*/  FADD.FTZ R57, -R24, R57 ;  /* 0x0000003918397221 */ /* 0x000fe20000010100 */
[----:B------:R-:W-:Y:S01]  /*1dd0*/  FMUL.FTZ R51, R49, R51 ;  /* 0x0000003331337220 */ /* 0x000fe20000410000 */
[----:B0-----:R-:W-:Y:S01]  /*1de0*/  FADD.FTZ R49, -R46, 1 ;  /* 0x3f8000002e317421 */ /* 0x001fe20000010100 */
[----:B------:R-:W-:Y:S01]  /*1df0*/  FFMA.FTZ R25, R4, R58, R6 ;  /* 0x0000003a04197223 */ /* 0x000fe20000010006 */
[----:B------:R-:W-:-:S02]  /*1e00*/  FMUL.FTZ R57, R2, R57 ;  /* 0x0000003902397220 */ /* 0x000fc40000410000 */
[----:B------:R-:W0:Y:S01]  /*1e10*/  MUFU.EX2 R32, R32 ;  /* 0x0000002000207308 */ /* 0x000e220000000800 */
[----:B------:R-:W-:Y:S01]  /*1e20*/  FFMA.FTZ R49, R27, R49, 1 ;  /* 0x3f8000001b317423 */ /* 0x000fe20000010031 */
[----:B------:R-:W-:Y:S01]  /*1e30*/  FMUL.FTZ R27, R25, -1.4426950216293334961 ;  /* 0xbfb8aa3b191b7820 */ /* 0x000fe20000410000 */
[----:B------:R-:W-:Y:S01]  /*1e40*/  FMUL.FTZ R9, R33, R34 ;  /* 0x0000002221097220 */ /* 0x000fe20000410000 */
[----:B------:R-:W-:Y:S01]  /*1e50*/  FFMA.FTZ R33, R5, R57, R40 ;  /* 0x0000003905217223 */ /* 0x000fe20000010028 */
[----:B------:R-:W-:Y:S01]  /*1e60*/  FMUL.FTZ R47, R47, R45 ;  /* 0x0000002d2f2f7220 */ /* 0x000fe20000410000 */
[----:B------:R-:W-:Y:S02]  /*1e70*/  FMUL.FTZ R46, R46, R49 ;  /* 0x000000312e2e7220 */ /* 0x000fe40000410000 */
[----:B------:R-:W2:Y:S01]  /*1e80*/  MUFU.EX2 R34, R27 ;  /* 0x0000001b00227308 */ /* 0x000ea20000000800 */
[----:B------:R-:W-:Y:S01]  /*1e90*/  FMUL.FTZ R45, R33, -1.4426950216293334961 ;  /* 0xbfb8aa3b212d7820 */ /* 0x000fe20000410000 */
[----:B------:R-:W-:Y:S01]  /*1ea0*/  FMUL.FTZ R48, R48, R26 ;  /* 0x0000001a30307220 */ /* 0x000fe20000410000 */
[----:B------:R-:W-:-:S02]  /*1eb0*/  HADD2.F32 R49, -RZ, R10.H0_H0 ;  /* 0x2000000aff317230 */ /* 0x000fc40000004100 */
[----:B------:R-:W-:Y:S01]  /*1ec0*/  FMUL.FTZ R7, R7, R51 ;  /* 0x0000003307077220 */ /* 0x000fe20000410000 */
[----:B-1----:R-:W-:Y:S02]  /*1ed0*/  FADD.FTZ R51, R8, 1 ;  /* 0x3f80000008337421 */ /* 0x002fe40000010000 */
[----:B------:R-:W1:Y:S01]  /*1ee0*/  MUFU.EX2 R45, R45 ;  /* 0x0000002d002d7308 */ /* 0x000e620000000800 */
[----:B------:R-:W-:Y:S01]  /*1ef0*/  FMUL.FTZ R8, R49, R48 ;  /* 0x0000003031087220 */ /* 0x000fe20000410000 */
[----:B0-----:R-:W-:Y:S01]  /*1f00*/  FADD.FTZ R32, R32, 1 ;  /* 0x3f80000020207421 */ /* 0x001fe20000010000 */
[----:B------:R-:W-:-:S05]  /*1f10*/  HADD2.F32 R10, -RZ, R10.H1_H1 ;  /* 0x3000000aff0a7230 */ /* 0x000fca0000004100 */
[----:B------:R-:W0:Y:S01]  /*1f20*/  MUFU.RCP R48, R51 ;  /* 0x0000003300307308 */ /* 0x000e220000001000 */
[----:B--2---:R-:W-:Y:S01]  /*1f30*/  FADD.FTZ R34, R34, 1 ;  /* 0x3f80000022227421 */ /* 0x004fe20000010000 */
[----:B------:R-:W-:Y:S01]  /*1f40*/  FMUL.FTZ R9, R10, R9 ;  /* 0x000000090a097220 */ /* 0x000fe20000410000 */
[----:B------:R-:W-:-:S05]  /*1f50*/  HADD2.F32 R10, -RZ, R11.H0_H0 ;  /* 0x2000000bff0a7230 */ /* 0x000fca0000004100 */
[----:B------:R2:W3:Y:S01]  /*1f60*/  MUFU.RCP R49, R32 ;  /* 0x0000002000317308 */ /* 0x0004e20000001000 */
[----:B------:R-:W-:Y:S02]  /*1f70*/  HADD2.F32 R11, -RZ, R11.H1_H1 ;  /* 0x3000000bff0b7230 */ /* 0x000fe40000004100 */
[----:B-1----:R-:W-:-:S03]  /*1f80*/  FADD.FTZ R45, R45, 1 ;  /* 0x3f8000002d2d7421 */ /* 0x002fc60000010000 */
[----:B------:R-:W-:Y:S02]  /*1f90*/  FMUL.FTZ R11, R11, R46 ;  /* 0x0000002e0b0b7220 */ /* 0x000fe40000410000 */
[----:B------:R-:W1:Y:S01]  /*1fa0*/  MUFU.RCP R34, R34 ;  /* 0x0000002200227308 */ /* 0x000e620000001000 */
[----:B0-----:R-:W-:Y:S01]  /*1fb0*/  FADD.FTZ R46, -R48, 1 ;  /* 0x3f800000302e7421 */ /* 0x001fe20000010100 */
[----:B--2---:R-:W-:Y:S01]  /*1fc0*/  FFMA.FTZ R32, R0, R56, R60 ;  /* 0x0000003800207223 */ /* 0x004fe2000001003c */
[----:B------:R-:W-:Y:S02]  /*1fd0*/  FMUL.FTZ R10, R10, R47 ;  /* 0x0000002f0a0a7220 */ /* 0x000fe40000410000 */
[----:B------:R-:W-:Y:S01]  /*1fe0*/  FFMA.FTZ R46, R13, R46, 1 ;  /* 0x3f8000000d2e7423 */ /* 0x000fe2000001002e */
[----:B------:R-:W-:Y:S02]  /*1ff0*/  FMUL.FTZ R47, R32, -1.4426950216293334961 ;  /* 0xbfb8aa3b202f7820 */ /* 0x000fe40000410000 */
[----:B------:R-:W0:Y:S01]  /*2000*/  MUFU.RCP R45, R45 ;  /* 0x0000002d002d7308 */ /* 0x000e220000001000 */
[----:B---3--:R-:W-:-:S04]  /*2010*/  FADD.FTZ R13, -R49, 1 ;  /* 0x3f800000310d7421 */ /* 0x008fc80000010100 */
[----:B------:R-:W-:Y:S01]  /*2020*/  FFMA.FTZ R13, R12, R13, 1 ;  /* 0x3f8000000c0d7423 */ /* 0x000fe2000001000d */
[----:B------:R-:W-:Y:S02]  /*2030*/  FMUL.FTZ R12, R16, -1.4426950216293334961 ;  /* 0xbfb8aa3b100c7820 */ /* 0x000fe40000410000 */
[----:B------:R-:W2:Y:S01]  /*2040*/  MUFU.EX2 R47, R47 ;  /* 0x0000002f002f7308 */ /* 0x000ea20000000800 */
[----:B------:R-:W-:Y:S01]  /*2050*/  FMUL.FTZ R48, R48, R46 ;  /* 0x0000002e30307220 */ /* 0x000fe20000410000 */
[----:B-1----:R-:W-:-:S04]  /*2060*/  FADD.FTZ R46, -R34, 1 ;  /* 0x3f800000222e7421 */ /* 0x002fc80000010100 */
[----:B------:R-:W-:Y:S02]  /*2070*/  FFMA.FTZ R46, R25, R46, 1 ;  /* 0x3f800000192e7423 */ /* 0x000fe4000001002e */
[----:B------:R-:W1:Y:S01]  /*2080*/  MUFU.EX2 R12, R12 ;  /* 0x0000000c000c7308 */ /* 0x000e620000000800 */
[----:B0-----:R-:W-:Y:S01]  /*2090*/  FADD.FTZ R25, -R45, 1 ;  /* 0x3f8000002d197421 */ /* 0x001fe20000010100 */
[----:B------:R-:W-:Y:S01]  /*20a0*/  FMUL.FTZ R46, R34, R46 ;  /* 0x0000002e222e7220 */ /* 0x000fe20000410000 */
[----:B------:R-:W-:Y:S02]  /*20b0*/  HADD2.F32 R34, -RZ, R17.H0_H0 ;  /* 0x20000011ff227230 */ /* 0x000fe40000004100 */
[----:B------:R-:W-:-:S03]  /*20c0*/  FFMA.FTZ R25, R33, R25, 1 ;  /* 0x3f80000021197423 */ /* 0x000fc60000010019 */
[----:B------:R-:W-:Y:S01]  /*20d0*/  FADD.FTZ R54, -R24, R34 ;  /* 0x0000002218367221 */ /* 0x000fe20000010100 */
[----:B--2---:R-:W-:Y:S01]  /*20e0*/  FADD.FTZ R47, R47, 1 ;  /* 0x3f8000002f2f7421 */ /* 0x004fe20000010000 */
[----:B------:R-:W-:Y:S01]  /*20f0*/  FMUL.FTZ R45, R45, R25 ;  /* 0x000000192d2d7220 */ /* 0x000fe20000410000 */
[----:B------:R-:W-:Y:S02]  /*2100*/  HADD2.F32 R25, -RZ, R14.H1_H1 ;  /* 0x3000000eff197230 */ /* 0x000fe40000004100 */
[----:B------:R-:W-:Y:S01]  /*2110*/  FMUL.FTZ R13, R49, R13 ;  /* 0x0000000d310d7220 */ /* 0x000fe20000410000 */
[----:B------:R1:W0:Y:S01]  /*2120*/  MUFU.RCP R33, R47 ;  /* 0x0000002f00217308 */ /* 0x0002220000001000 */
[----:B------:R-:W-:Y:S02]  /*2130*/  FMUL.FTZ R54, R2, R54 ;  /* 0x0000003602367220 */ /* 0x000fe40000410000 */
[----:B------:R-:W-:Y:S02]  /*2140*/  FMUL.FTZ R13, R25, R13 ;  /* 0x0000000d190d7220 */ /* 0x000fe40000410000 */
[----:B------:R-:W-:Y:S01]  /*2150*/  FFMA.FTZ R25, R4, R54, R6 ;  /* 0x0000003604197223 */ /* 0x000fe20000010006 */
[----:B-1----:R-:W-:-:S04]  /*2160*/  FADD.FTZ R47, R12, 1 ;  /* 0x3f8000000c2f7421 */ /* 0x002fc80000010000 */
[----:B------:R1:W2:Y:S01]  /*2170*/  MUFU.RCP R34, R47 ;  /* 0x0000002f00227308 */ /* 0x0002a20000001000 */
[----:B------:R-:W-:Y:S01]  /*2180*/  IADD3 R26, P0, R53, UR20, RZ ;  /* 0x00000014351a7c10 */ /* 0x000fe2000ff1e0ff */
[----:B-1----:R-:W-:Y:S01]  /*2190*/  FMUL.FTZ R47, R25, -1.4426950216293334961 ;  /* 0xbfb8aa3b192f7820 */ /* 0x002fe20000410000 */
[----:B------:R-:W-:Y:S02]  /*21a0*/  HADD2.F32 R53, -RZ, R17.H1_H1 ;  /* 0x30000011ff357230 */ /* 0x000fe40000004100 */
[----:B0-----:R-:W-:-:S03]  /*21b0*/  FADD.FTZ R17, -R33, 1 ;  /* 0x3f80000021117421 */ /* 0x001fc60000010100 */
[----:B------:R-:W0:Y:S01]  /*21c0*/  MUFU.EX2 R47, R47 ;  /* 0x0000002f002f7308 */ /* 0x000e220000000800 */
[----:B------:R-:W-:Y:S01]  /*21d0*/  FFMA.FTZ R32, R32, R17, 1 ;  /* 0x3f80000020207423 */ /* 0x000fe20000010011 */
[----:B--2---:R-:W-:Y:S01]  /*21e0*/  FADD.FTZ R17, -R34, 1 ;  /* 0x3f80000022117421 */ /* 0x004fe20000010100 */
[----:B------:R-:W-:Y:S01]  /*21f0*/  FADD.FTZ R53, -R24, R53 ;  /* 0x0000003518357221 */ /* 0x000fe20000010100 */
[----:B------:R-:W-:Y:S02]  /*2200*/  HADD2.F32 R12, -RZ, R14.H0_H0 ;  /* 0x2000000eff0c7230 */ /* 0x000fe40000004100 */
[--C-:B------:R-:W-:Y:S02]  /*2210*/  HADD2.F32 R14, -RZ, R15.reuse.H0_H0 ;  /* 0x2000000fff0e7230 */ /* 0x100fe40000004100 */
[----:B------:R-:W-:Y:S01]  /*2220*/  FFMA.FTZ R17, R16, R17, 1 ;  /* 0x3f80000010117423 */ /* 0x000fe20000010011 */
[----:B------:R-:W-:Y:S01]  /*2230*/  FMUL.FTZ R53, R2, R53 ;  /* 0x0000003502357220 */ /* 0x000fe20000410000 */
[----:B------:R-:W-:-:S02]  /*2240*/  HADD2.F32 R15, -RZ, R15.H1_H1 ;  /* 0x3000000fff0f7230 */ /* 0x000fc40000004100 */
[----:B------:R-:W-:Y:S01]  /*2250*/  FMUL.FTZ R17, R34, R17 ;  /* 0x0000001122117220 */ /* 0x000fe20000410000 */
[----:B------:R-:W-:Y:S01]  /*2260*/  FMUL.FTZ R14, R14, R46 ;  /* 0x0000002e0e0e7220 */ /* 0x000fe20000410000 */
[----:B------:R-:W-:Y:S01]  /*2270*/  FFMA.FTZ R46, R5, R53, R40 ;  /* 0x00000035052e7223 */ /* 0x000fe20000010028 */
[----:B0-----:R-:W-:Y:S01]  /*2280*/  FADD.FTZ R34, R47, 1 ;  /* 0x3f8000002f227421 */ /* 0x001fe20000010000 */
[----:B------:R-:W-:Y:S01]  /*2290*/  FMUL.FTZ R15, R15, R45 ;  /* 0x0000002d0f0f7220 */ /* 0x000fe20000410000 */
[----:B------:R-:W-:Y:S01]  /*22a0*/  FMUL.FTZ R16, R33, R32 ;  /* 0x0000002021107220 */ /* 0x000fe20000410000 */
[----:B------:R-:W-:Y:S01]  /*22b0*/  FMUL.FTZ R45, R46, -1.4426950216293334961 ;  /* 0xbfb8aa3b2e2d7820 */ /* 0x000fe20000410000 */
[--C-:B------:R-:W-:Y:S02]  /*22c0*/  HADD2.F32 R32, -RZ, R20.reuse.H0_H0 ;  /* 0x20000014ff207230 */ /* 0x100fe40000004100 */
[----:B------:R-:W0:Y:S03]  /*22d0*/  MUFU.RCP R34, R34 ;  /* 0x0000002200227308 */ /* 0x000e260000001000 */
[----:B------:R-:W-:Y:S01]  /*22e0*/  FADD.FTZ R32, -R24, R32 ;  /* 0x0000002018207221 */ /* 0x000fe20000010100 */
[----:B------:R-:W-:-:S04]  /*22f0*/  HADD2.F32 R51, -RZ, R20.H1_H1 ;  /* 0x30000014ff337230 */ /* 0x000fc80000004100 */
[----:B------:R-:W1:Y:S01]  /*2300*/  MUFU.EX2 R45, R45 ;  /* 0x0000002d002d7308 */ /* 0x000e620000000800 */
[----:B------:R-:W-:Y:S01]  /*2310*/  FMUL.FTZ R52, R2, R32 ;  /* 0x0000002002347220 */ /* 0x000fe20000410000 */
[----:B------:R-:W-:-:S03]  /*2320*/  FADD.FTZ R51, -R24, R51 ;  /* 0x0000003318337221 */ /* 0x000fc60000010100 */
[----:B------:R-:W-:Y:S01]  /*2330*/  FFMA.FTZ R32, R0, R52, R60 ;  /* 0x0000003400207223 */ /* 0x000fe2000001003c */
[----:B------:R-:W-:-:S03]  /*2340*/  FMUL.FTZ R51, R2, R51 ;  /* 0x0000003302337220 */ /* 0x000fc60000410000 */
[----:B------:R-:W-:Y:S01]  /*2350*/  FMUL.FTZ R33, R32, -1.4426950216293334961 ;  /* 0xbfb8aa3b20217820 */ /* 0x000fe20000410000 */
[----:B0-----:R-:W-:-:S04]  /*2360*/  FADD.FTZ R47, -R34, 1 ;  /* 0x3f800000222f7421 */ /* 0x001fc80000010100 */
[----:B------:R-:W-:Y:S01]  /*2370*/  FFMA.FTZ R47, R25, R47, 1 ;  /* 0x3f800000192f7423 */ /* 0x000fe2000001002f */
[----:B------:R-:W-:Y:S01]  /*2380*/  FFMA.FTZ R25, R3, R51, R61 ;  /* 0x0000003303197223 */ /* 0x000fe2000001003d */
[----:B------:R-:W0:Y:S01]  /*2390*/  MUFU.EX2 R33, R33 ;  /* 0x0000002100217308 */ /* 0x000e220000000800 */
[----:B-1----:R-:W-:Y:S02]  /*23a0*/  FADD.FTZ R45, R45, 1 ;  /* 0x3f8000002d2d7421 */ /* 0x002fe40000010000 */
[----:B------:R-:W-:-:S05]  /*23b0*/  FMUL.FTZ R20, R25, -1.4426950216293334961 ;  /* 0xbfb8aa3b19147820 */ /* 0x000fca0000410000 */
[----:B------:R-:W1:Y:S08]  /*23c0*/  MUFU.RCP R45, R45 ;  /* 0x0000002d002d7308 */ /* 0x000e700000001000 */
[----:B------:R-:W2:Y:S01]  /*23d0*/  MUFU.EX2 R20, R20 ;  /* 0x0000001400147308 */ /* 0x000ea20000000800 */
[----:B0-----:R-:W-:Y:S01]  /*23e0*/  FADD.FTZ R33, R33, 1 ;  /* 0x3f80000021217421 */ /* 0x001fe20000010000 */
[----:B------:R-:W-:-:S06]  /*23f0*/  FMUL.FTZ R34, R34, R47 ;  /* 0x0000002f22227220 */ /* 0x000fcc0000410000 */
[----:B------:R-:W0:Y:S01]  /*2400*/  MUFU.RCP R33, R33 ;  /* 0x0000002100217308 */ /* 0x000e220000001000 */
[----:B-1----:R-:W-:-:S04]  /*2410*/  FADD.FTZ R47, -R45, 1 ;  /* 0x3f8000002d2f7421 */ /* 0x002fc80000010100 */
[----:B------:R-:W-:Y:S01]  /*2420*/  FFMA.FTZ R47, R46, R47, 1 ;  /* 0x3f8000002e2f7423 */ /* 0x000fe2000001002f */
[--C-:B------:R-:W-:Y:S02]  /*2430*/  HADD2.F32 R46, -RZ, R18.reuse.H0_H0 ;  /* 0x20000012ff2e7230 */ /* 0x100fe40000004100 */
[----:B--2---:R-:W-:Y:S01]  /*2440*/  FADD.FTZ R20, R20, 1 ;  /* 0x3f80000014147421 */ /* 0x004fe20000010000 */
[----:B------:R-:W-:-:S05]  /*2450*/  HADD2.F32 R18, -RZ, R18.H1_H1 ;  /* 0x30000012ff127230 */ /* 0x000fca0000004100 */
[----:B------:R-:W1:Y:S01]  /*2460*/  MUFU.RCP R20, R20 ;  /* 0x0000001400147308 */ /* 0x000e620000001000 */
[----:B------:R-:W-:Y:S01]  /*2470*/  FMUL.FTZ R17, R18, R17 ;  /* 0x0000001112117220 */ /* 0x000fe20000410000 */
[----:B------:R-:W-:Y:S02]  /*2480*/  HADD2.F32 R18, -RZ, R19.H0_H0 ;  /* 0x20000013ff127230 */ /* 0x000fe40000004100 */
[----:B------:R-:W-:-:S03]  /*2490*/  FMUL.FTZ R12, R12, R48 ;  /* 0x000000300c0c7220 */ /* 0x000fc60000410000 */
[----:B------:R-:W-:Y:S01]  /*24a0*/  FMUL.FTZ R18, R18, R34 ;  /* 0x0000002212127220 */ /* 0x000fe20000410000 */
[----:B0-----:R-:W-:Y:S01]  /*24b0*/  FADD.FTZ R34, -R33, 1 ;  /* 0x3f80000021227421 */ /* 0x001fe20000010100 */
[--C-:B------:R-:W-:Y:S02]  /*24c0*/  HADD2.F32 R48, -RZ, R21.reuse.H0_H0 ;  /* 0x20000015ff307230 */ /* 0x100fe40000004100 */
[----:B------:R-:W-:Y:S02]  /*24d0*/  HADD2.F32 R21, -RZ, R21.H1_H1 ;  /* 0x30000015ff157230 */ /* 0x000fe40000004100 */
[----:B------:R-:W-:Y:S01]  /*24e0*/  FFMA.FTZ R32, R32, R34, 1 ;  /* 0x3f80000020207423 */ /* 0x000fe20000010022 */
[----:B------:R-:W-:Y:S01]  /*24f0*/  IADD3.X R27, R29, UR21, RZ, P0, !PT ;  /* 0x000000151d1b7c10 */ /* 0x000fe200087fe4ff */
[----:B------:R-:W-:Y:S02]  /*2500*/  FADD.FTZ R48, -R24, R48 ;  /* 0x0000003018307221 */ /* 0x000fe40000010100 */
[----:B------:R-:W-:Y:S01]  /*2510*/  FMUL.FTZ R29, R33, R32 ;  /* 0x00000020211d7220 */ /* 0x000fe20000410000 */
[----:B-1----:R-:W-:Y:S01]  /*2520*/  FADD.FTZ R32, -R20, 1 ;  /* 0x3f80000014207421 */ /* 0x002fe20000010100 */
[----:B------:R-:W-:Y:S01]  /*2530*/  FADD.FTZ R50, -R24, R21 ;  /* 0x0000001518327221 */ /* 0x000fe20000010100 */
[C---:B------:R-:W-:Y:S01]  /*2540*/  FMUL.FTZ R48, R2.reuse, R48 ;  /* 0x0000003002307220 */ /* 0x040fe20000410000 */
[----:B------:R-:W-:Y:S01]  /*2550*/  STL [R1+0x100], R35 ;  /* 0x0001002301007387 */ /* 0x000fe20000100800 */
[----:B------:R-:W-:Y:S01]  /*2560*/  FFMA.FTZ R32, R25, R32, 1 ;  /* 0x3f80000019207423 */ /* 0x000fe20000010020 */
[----:B------:R-:W-:Y:S01]  /*2570*/  FMUL.FTZ R50, R2, R50 ;  /* 0x0000003202327220 */ /* 0x000fe20000410000 */
[----:B------:R-:W-:Y:S01]  /*2580*/  FFMA.FTZ R34, R4, R48, R6 ;  /* 0x0000003004227223 */ /* 0x000fe20000010006 */
[----:B------:R-:W-:Y:S04]  /*2590*/  STL [R1+0xfc], R7 ;  /* 0x0000fc0701007387 */ /* 0x000fe80000100800 */
[----:B------:R0:W-:Y:S01]  /*25a0*/  STL [R1+0x8], R28 ;  /* 0x0000081c01007387 */ /* 0x0001e20000100800 */
[----:B------:R-:W-:Y:S01]  /*25b0*/  FMUL.FTZ R21, R34, -1.4426950216293334961 ;  /* 0xbfb8aa3b22157820 */ /* 0x000fe20000410000 */
[----:B------:R-:W-:-:S02]  /*25c0*/  HADD2.F32 R49, -RZ, R30.H0_H0 ;  /* 0x2000001eff317230 */ /* 0x000fc40000004100 */
[----:B------:R-:W-:Y:S01]  /*25d0*/  FMUL.FTZ R45, R45, R47 ;  /* 0x0000002f2d2d7220 */ /* 0x000fe20000410000 */
[----:B------:R-:W-:Y:S01]  /*25e0*/  FMUL.FTZ R16, R46, R16 ;  /* 0x000000102e107220 */ /* 0x000fe20000410000 */
[----:B------:R-:W-:Y:S01]  /*25f0*/  HADD2.F32 R19, -RZ, R19.H1_H1 ;  /* 0x30000013ff137230 */ /* 0x000fe20000004100 */
[----:B------:R-:W2:Y:S01]  /*2600*/  LDG.E.64.CONSTANT R26, desc[UR12][R26.64] ;  /* 0x0000000c1a1a7981 */ /* 0x000ea2000c1e9b00 */
[----:B0-----:R-:W-:Y:S01]  /*2610*/  FMUL.FTZ R28, R20, R32 ;  /* 0x00000020141c7220 */ /* 0x001fe20000410000 */
[----:B------:R-:W-:-:S04]  /*2620*/  FFMA.FTZ R20, R5, R50, R40 ;  /* 0x0000003205147223 */ /* 0x000fc80000010028 */
[----:B------:R-:W-:Y:S01]  /*2630*/  FMUL.FTZ R32, R20, -1.4426950216293334961 ;  /* 0xbfb8aa3b14207820 */ /* 0x000fe20000410000 */
[----:B------:R-:W0:Y:S01]  /*2640*/  MUFU.EX2 R21, R21 ;  /* 0x0000001500157308 */ /* 0x000e220000000800 */
[----:B------:R-:W-:Y:S01]  /*2650*/  FADD.FTZ R49, -R24, R49 ;  /* 0x0000003118317221 */ /* 0x000fe20000010100 */
[----:B------:R-:W-:-:S06]  /*2660*/  HADD2.F32 R47, -RZ, R30.H1_H1 ;  /* 0x3000001eff2f7230 */ /* 0x000fcc0000004100 */
[----:B------:R-:W1:Y:S01]  /*2670*/  MUFU.EX2 R32, R32 ;  /* 0x0000002000207308 */ /* 0x000e620000000800 */
[----:B------:R-:W-:Y:S01]  /*2680*/  FMUL.FTZ R49, R2, R49 ;  /* 0x0000003102317220 */ /* 0x000fe20000410000 */
[----:B------:R-:W-:Y:S01]  /*2690*/  FADD.FTZ R47, -R24, R47 ;  /* 0x0000002f182f7221 */ /* 0x000fe20000010100 */
[--C-:B------:R-:W-:Y:S02]  /*26a0*/  HADD2.F32 R46, -RZ, R31.reuse.H0_H0 ;  /* 0x2000001fff2e7230 */ /* 0x100fe40000004100 */
[----:B------:R-:W-:Y:S01]  /*26b0*/  FFMA.FTZ R25, R0, R49, R60 ;  /* 0x0000003100197223 */ /* 0x000fe2000001003c */
[----:B------:R-:W-:Y:S01]  /*26c0*/  FMUL.FTZ R47, R2, R47 ;  /* 0x0000002f022f7220 */ /* 0x000fe20000410000 */
[----:B------:R-:W-:Y:S01]  /*26d0*/  FMUL.FTZ R19, R19, R45 ;  /* 0x0000002d13137220 */ /* 0x000fe20000410000 */
[----:B------:R-:W-:Y:S01]  /*26e0*/  FADD.FTZ R46, -R24, R46 ;  /* 0x0000002e182e7221 */ /* 0x000fe20000010100 */
[----:B0-----:R-:W-:Y:S01]  /*26f0*/  FADD.FTZ R21, R21, 1 ;  /* 0x3f80000015157421 */ /* 0x001fe20000010000 */
[----:B------:R-:W-:-:S02]  /*2700*/  HADD2.F32 R45, -RZ, R31.H1_H1 ;  /* 0x3000001fff2d7230 */ /* 0x000fc40000004100 */
[----:B------:R-:W-:Y:S01]  /*2710*/  FMUL.FTZ R30, R25, -1.4426950216293334961 ;  /* 0xbfb8aa3b191e7820 */ /* 0x000fe20000410000 */
[----:B------:R-:W-:Y:S01]  /*2720*/  FFMA.FTZ R31, R3, R47, R61 ;  /* 0x0000002f031f7223 */ /* 0x000fe2000001003d */
[----:B------:R-:W-:Y:S01]  /*2730*/  FMUL.FTZ R46, R2, R46 ;  /* 0x0000002e022e7220 */ /* 0x000fe20000410000 */
[----:B-1----:R-:W-:Y:S02]  /*2740*/  FADD.FTZ R32, R32, 1 ;  /* 0x3f80000020207421 */ /* 0x002fe40000010000 */
[----:B------:R-:W-:Y:S01]  /*2750*/  FMUL.FTZ R60, R31, -1.4426950216293334961 ;  /* 0xbfb8aa3b1f3c7820 */ /* 0x000fe20000410000 */
[----:B------:R-:W-:Y:S08]  /*2760*/  MUFU.RCP R21, R21 ;  /* 0x0000001500157308 */ /* 0x000ff00000001000 */
[----:B------:R-:W0:Y:S08]  /*2770*/  MUFU.EX2 R30, R30 ;  /* 0x0000001e001e7308 */ /* 0x000e300000000800 */
[----:B------:R1:W-:Y:S02]  /*2780*/  MUFU.RCP R61, R32 ;  /* 0x00000020003d7308 */ /* 0x0003e40000001000 */
[----:B-1----:R-:W-:-:S06]  /*2790*/  FFMA.FTZ R32, R4, R46, R6 ;  /* 0x0000002e04207223 */ /* 0x002fcc0000010006 */
[----:B------:R-:W1:Y:S01]  /*27a0*/  MUFU.EX2 R60, R60 ;  /* 0x0000003c003c7308 */ /* 0x000e620000000800 */
[----:B------:R-:W-:Y:S01]  /*27b0*/  FADD.FTZ R45, -R24, R45 ;  /* 0x0000002d182d7221 */ /* 0x000fe20000010100 */
[----:B0-----:R-:W-:Y:S01]  /*27c0*/  FADD.FTZ R30, R30, 1 ;  /* 0x3f8000001e1e7421 */ /* 0x001fe20000010000 */
[----:B------:R-:W-:Y:S01]  /*27d0*/  FMUL.FTZ R33, R32, -1.4426950216293334961 ;  /* 0xbfb8aa3b20217820 */ /* 0x000fe20000410000 */
[----:B------:R-:W3:Y:S05]  /*27e0*/  LDL.LU R6, [R1+0x114] ;  /* 0x0001140001067983 */ /* 0x000eea0000300800 */
[----:B------:R-:W0:Y:S01]  /*27f0*/  MUFU.EX2 R33, R33 ;  /* 0x0000002100217308 */ /* 0x000e220000000800 */
[----:B------:R-:W-:Y:S01]  /*2800*/  FADD.FTZ R24, -R21, 1 ;  /* 0x3f80000015187421 */ /* 0x000fe20000010100 */
[----:B------:R-:W-:-:S03]  /*2810*/  FMUL.FTZ R45, R2, R45 ;  /* 0x0000002d022d7220 */ /* 0x000fc60000410000 */
[----:B------:R-:W-:Y:S01]  /*2820*/  FFMA.FTZ R34, R34, R24, 1 ;  /* 0x3f80000022227423 */ /* 0x000fe20000010018 */
[----:B------:R-:W-:Y:S01]  /*2830*/  FFMA.FTZ R24, R5, R45, R40 ;  /* 0x0000002d05187223 */ /* 0x000fe20000010028 */
[----:B-1----:R-:W-:Y:S01]  /*2840*/  FADD.FTZ R60, R60, 1 ;  /* 0x3f8000003c3c7421 */ /* 0x002fe20000010000 */
[----:B------:R-:W1:Y:S01]  /*2850*/  MUFU.RCP R30, R30 ;  /* 0x0000001e001e7308 */ /* 0x000e620000001000 */
[----:B------:R-:W-:Y:S01]  /*2860*/  FMUL.FTZ R34, R21, R34 ;  /* 0x0000002215227220 */ /* 0x000fe20000410000 */
[----:B------:R-:W-:-:S06]  /*2870*/  FMUL.FTZ R21, R24, -1.4426950216293334961 ;  /* 0xbfb8aa3b18157820 */ /* 0x000fcc0000410000 */
[----:B------:R-:W4:Y:S01]  /*2880*/  MUFU.RCP R60, R60 ;  /* 0x0000003c003c7308 */ /* 0x000f220000001000 */
[----:B0-----:R-:W-:-:S07]  /*2890*/  FADD.FTZ R33, R33, 1 ;  /* 0x3f80000021217421 */ /* 0x001fce0000010000 */
[----:B------:R0:W-:Y:S01]  /*28a0*/  MUFU.EX2 R7, R21 ;  /* 0x0000001500077308 */ /* 0x0001e20000000800 */
[----:B------:R1:W-:Y:S04]  /*28b0*/  STL [R1+0xbc], R2 ;  /* 0x0000bc0201007387 */ /* 0x0003e80000100800 */
[----:B------:R-:W3:Y:S01]  /*28c0*/  LDL R40, [R1+0x44] ;  /* 0x0000440001287983 */ /* 0x000ee20000100800 */
[----:B0-----:R-:W-:Y:S02]  /*28d0*/  FADD.FTZ R21, -R61, 1 ;  /* 0x3f8000003d157421 */ /* 0x001fe40000010100 */
[----:B------:R-:W0:Y:S01]  /*28e0*/  MUFU.RCP R33, R33 ;  /* 0x0000002100217308 */ /* 0x000e220000001000 */
[----:B------:R-:W3:Y:S01]  /*28f0*/  LDL R39, [R1+0x5c] ;  /* 0x00005c0001277983 */ /* 0x000ee20000100800 */
[----:B------:R-:W-:-:S03]  /*2900*/  FFMA.FTZ R21, R20, R21, 1 ;  /* 0x3f80000014157423 */ /* 0x000fc60000010015 */
[----:B------:R-:W3:Y:S01]  /*2910*/  LDL R37, [R1+0x58] ;  /* 0x0000580001257983 */ /* 0x000ee20000100800 */
[----:B-1----:R-:W-:Y:S01]  /*2920*/  FMUL.FTZ R2, R61, R21 ;  /* 0x000000153d027220 */ /* 0x002fe20000410000 */
[----:B------:R-:W-:Y:S02]  /*2930*/  FADD.FTZ R61, -R30, 1 ;  /* 0x3f8000001e3d7421 */ /* 0x000fe40000010100 */
[----:B------:R-:W3:Y:S02]  /*2940*/  LDL R35, [R1+0x48] ;  /* 0x0000480001237983 */ /* 0x000ee40000100800 */
[----:B------:R-:W-:Y:S01]  /*2950*/  FFMA.FTZ R25, R25, R61, 1 ;  /* 0x3f80000019197423 */ /* 0x000fe2000001003d */
[----:B----4-:R-:W-:Y:S01]  /*2960*/  FADD.FTZ R61, -R60, 1 ;  /* 0x3f8000003c3d7421 */ /* 0x010fe20000010100 */
[--C-:B------:R-:W-:Y:S02]  /*2970*/  HADD2.F32 R20, -RZ, R22.reuse.H0_H0 ;  /* 0x20000016ff147230 */ /* 0x100fe40000004100 */
[----:B------:R-:W-:-:S02]  /*2980*/  HADD2.F32 R21, -RZ, R22.H1_H1 ;  /* 0x30000016ff157230 */ /* 0x000fc40000004100 */
[----:B------:R-:W-:Y:S01]  /*2990*/  FFMA.FTZ R61, R31, R61, 1 ;  /* 0x3f8000001f3d7423 */ /* 0x000fe2000001003d */
[--C-:B------:R-:W-:Y:S02]  /*29a0*/  HADD2.F32 R22, -RZ, R23.reuse.H0_H0 ;  /* 0x20000017ff167230 */ /* 0x100fe40000004100 */
[----:B------:R-:W-:Y:S02]  /*29b0*/  HADD2.F32 R31, -RZ, R23.H1_H1 ;  /* 0x30000017ff1f7230 */ /* 0x000fe40000004100 */
[----:B0-----:R-:W-:Y:S01]  /*29c0*/  FADD.FTZ R23, -R33, 1 ;  /* 0x3f80000021177421 */ /* 0x001fe20000010100 */
[----:B------:R-:W-:Y:S02]  /*29d0*/  FMUL.FTZ R61, R60, R61 ;  /* 0x0000003d3c3d7220 */ /* 0x000fe40000410000 */
[----:B------:R-:W4:Y:S01]  /*29e0*/  LDL R60, [R1+0x60] ;  /* 0x00006000013c7983 */ /* 0x000f220000100800 */
[----:B------:R-:W-:-:S04]  /*29f0*/  FFMA.FTZ R32, R32, R23, 1 ;  /* 0x3f80000020207423 */ /* 0x000fc80000010017 */
[----:B------:R-:W-:Y:S02]  /*2a00*/  FMUL.FTZ R32, R33, R32 ;  /* 0x0000002021207220 */ /* 0x000fe40000410000 */
[----:B------:R-:W4:Y:S01]  /*2a10*/  LDL R33, [R1+0x3c] ;  /* 0x00003c0001217983 */ /* 0x000f220000100800 */
[----:B------:R-:W-:-:S03]  /*2a20*/  FMUL.FTZ R20, R20, R29 ;  /* 0x0000001d14147220 */ /* 0x000fc60000410000 */
[----:B------:R-:W4:Y:S01]  /*2a30*/  LDL R29, [R1+0x54] ;  /* 0x00005400011d7983 */ /* 0x000f220000100800 */
[----:B------:R-:W-:Y:S01]  /*2a40*/  FMUL.FTZ R22, R22, R34 ;  /* 0x0000002216167220 */ /* 0x000fe20000410000 */
[----:B------:R-:W-:Y:S01]  /*2a50*/  FADD.FTZ R34, R7, 1 ;  /* 0x3f80000007227421 */ /* 0x000fe20000010000 */
[----:B------:R-:W-:Y:S01]  /*2a60*/  FMUL.FTZ R25, R30, R25 ;  /* 0x000000191e197220 */ /* 0x000fe20000410000 */
[----:B------:R-:W-:Y:S01]  /*2a70*/  FMUL.FTZ R21, R21, R28 ;  /* 0x0000001c15157220 */ /* 0x000fe20000410000 */
[----:B------:R-:W-:Y:S01]  /*2a80*/  FMUL.FTZ R23, R31, R2 ;  /* 0x000000021f177220 */ /* 0x000fe20000410000 */
[----:B------:R-:W4:Y:S02]  /*2a90*/  LDL R7, [R1+0x38] ;  /* 0x0000380001077983 */ /* 0x000f240000100800 */
[----:B------:R-:W0:Y:S02]  /*2aa0*/  MUFU.RCP R34, R34 ;  /* 0x0000002200227308 */ /* 0x000e240000001000 */
[----:B------:R-:W4:Y:S04]  /*2ab0*/  LDL R31, [R1+0x40] ;  /* 0x00004000011f7983 */ /* 0x000f280000100800 */
[----:B------:R-:W4:Y:S04]  /*2ac0*/  LDL R28, [R1+0x24] ;  /* 0x00002400011c7983 */ /* 0x000f280000100800 */
[----:B------:R-:W4:Y:S01]  /*2ad0*/  LDL R2, [R1+0xc] ;  /* 0x00000c0001027983 */ /* 0x000f220000100800 */
[----:B0-----:R-:W-:-:S04]  /*2ae0*/  FADD.FTZ R30, -R34, 1 ;  /* 0x3f800000221e7421 */ /* 0x001fc80000010100 */
[----:B------:R-:W-:-:S04]  /*2af0*/  FFMA.FTZ R30, R24, R30, 1 ;  /* 0x3f800000181e7423 */ /* 0x000fc8000001001e */
[----:B------:R-:W-:Y:S01]  /*2b00*/  FMUL.FTZ R34, R34, R30 ;  /* 0x0000001e22227220 */ /* 0x000fe20000410000 */
[----:B------:R-:W-:Y:S01]  /*2b10*/  FMUL.FTZ R30, R3, R44 ;  /* 0x0000002c031e7220 */ /* 0x000fe20000410000 */
[----:B--2---:R-:W-:-:S05]  /*2b20*/  HADD2.F32 R24, -RZ, R26.H0_H0 ;  /* 0x2000001aff187230 */ /* 0x004fca0000004100 */
[----:B------:R-:W-:Y:S01]  /*2b30*/  FMUL.FTZ R24, R24, R25 ;  /* 0x0000001918187220 */ /* 0x000fe20000410000 */
[----:B------:R-:W-:-:S05]  /*2b40*/  HADD2.F32 R25, -RZ, R26.H1_H1 ;  /* 0x3000001aff197230 */ /* 0x000fca0000004100 */
[----:B------:R-:W-:Y:S02]  /*2b50*/  FMUL.FTZ R25, R25, R61 ;  /* 0x0000003d19197220 */ /* 0x000fe40000410000 */
[----:B------:R-:W2:Y:S01]  /*2b60*/  LDL R61, [R1+0x8] ;  /* 0x00000800013d7983 */ /* 0x000ea20000100800 */
[----:B---3--:R-:W-:-:S04]  /*2b70*/  FMUL.FTZ R26, R0, R6 ;  /* 0x00000006001a7220 */ /* 0x008fc80000410000 */
[----:B----4-:R-:W-:-:S04]  /*2b80*/  FFMA.FTZ R26, R60, R26, RZ ;  /* 0x0000001a3c1a7223 */ /* 0x010fc800000100ff */
[----:B------:R-:W-:Y:S01]  /*2b90*/  FFMA.FTZ R26, R33, R30, R26 ;  /* 0x0000001e211a7223 */ /* 0x000fe2000001001a */
[----:B------:R-:W-:-:S04]  /*2ba0*/  FMUL.FTZ R30, R4, R43 ;  /* 0x0000002b041e7220 */ /* 0x000fc80000410000 */
[----:B------:R-:W-:Y:S02]  /*2bb0*/  FFMA.FTZ R26, R29, R30, R26 ;  /* 0x0000001e1d1a7223 */ /* 0x000fe4000001001a */
[----:B------:R-:W3:Y:S01]  /*2bc0*/  LDL.LU R29, [R1+0x110] ;  /* 0x00011000011d7983 */ /* 0x000ee20000300800 */
[----:B------:R-:W-:-:S04]  /*2bd0*/  FMUL.FTZ R30, R5, R42 ;  /* 0x0000002a051e7220 */ /* 0x000fc80000410000 */
[----:B---3--:R-:W-:Y:S01]  /*2be0*/  FFMA.FTZ R26, R29, R30, R26 ;  /* 0x0000001e1d1a7223 */ /* 0x008fe2000001001a */
[----:B------:R-:W-:-:S04]  /*2bf0*/  FMUL.FTZ R30, R0, R41 ;  /* 0x00000029001e7220 */ /* 0x000fc80000410000 */
[----:B------:R-:W-:Y:S02]  /*2c00*/  FFMA.FTZ R26, R40, R30, R26 ;  /* 0x0000001e281a7223 */ /* 0x000fe4000001001a */
[----:B------:R-:W3:Y:S02]  /*2c10*/  LDL.LU R40, [R1+0x10c] ;  /* 0x00010c0001287983 */ /* 0x000ee40000300800 */
[----:B---3--:R-:W-:-:S04]  /*2c20*/  FMUL.FTZ R30, R3, R40 ;  /* 0x00000028031e7220 */ /* 0x008fc80000410000 */
[----:B------:R-:W-:Y:S02]  /*2c30*/  FFMA.FTZ R30, R39, R30, R26 ;  /* 0x0000001e271e7223 */ /* 0x000fe4000001001a */
[----:B------:R-:W3:Y:S02]  /*2c40*/  LDL.LU R39, [R1+0x108] ;  /* 0x0001080001277983 */ /* 0x000ee40000300800 */
[----:B---3--:R-:W-:-:S04]  /*2c50*/  FMUL.FTZ R26, R4, R39 ;  /* 0x00000027041a7220 */ /* 0x008fc80000410000 */
[----:B------:R-:W-:Y:S01]  /*2c60*/  FFMA.FTZ R30, R31, R26, R30 ;  /* 0x0000001a1f1e7223 */ /* 0x000fe2000001001e */
[----:B------:R-:W-:Y:S01]  /*2c70*/  FMUL.FTZ R31, R5, R38 ;  /* 0x00000026051f7220 */ /* 0x000fe20000410000 */
[----:B------:R-:W-:-:S03]  /*2c80*/  HADD2.F32 R26, -RZ, R27.H0_H0 ;  /* 0x2000001bff1a7230 */ /* 0x000fc60000004100 */
[----:B------:R-:W-:Y:S02]  /*2c90*/  FFMA.FTZ R30, R37, R31, R30 ;  /* 0x0000001f251e7223 */ /* 0x000fe4000001001e */
[----:B------:R-:W3:Y:S01]  /*2ca0*/  LDL.LU R37, [R1+0x104] ;  /* 0x0001040001257983 */ /* 0x000ee20000300800 */
[----:B------:R-:W-:-:S03]  /*2cb0*/  FMUL.FTZ R26, R26, R32 ;  /* 0x000000201a1a7220 */ /* 0x000fc60000410000 */
[----:B------:R-:W4:Y:S01]  /*2cc0*/  LDL R32, [R1+0x50] ;  /* 0x0000500001207983 */ /* 0x000f220000100800 */
[----:B------:R-:W-:-:S05]  /*2cd0*/  HADD2.F32 R27, -RZ, R27.H1_H1 ;  /* 0x3000001bff1b7230 */ /* 0x000fca0000004100 */
[----:B------:R-:W-:Y:S02]  /*2ce0*/  FMUL.FTZ R27, R27, R34 ;  /* 0x000000221b1b7220 */ /* 0x000fe40000410000 */
[----:B------:R-:W2:Y:S01]  /*2cf0*/  LDL R34, [R1+0x14] ;  /* 0x0000140001227983 */ /* 0x000ea20000100800 */
[----:B---3--:R-:W-:-:S04]  /*2d00*/  FMUL.FTZ R31, R0, R37 ;  /* 0x00000025001f7220 */ /* 0x008fc80000410000 */
[----:B----4-:R-:W-:Y:S01]  /*2d10*/  FFMA.FTZ R31, R32, R31, R30 ;  /* 0x0000001f201f7223 */ /* 0x010fe2000001001e */
[----:B------:R-:W-:-:S04]  /*2d20*/  FMUL.FTZ R32, R3, R36 ;  /* 0x0000002403207220 */ /* 0x000fc80000410000 */
[----:B------:R-:W-:Y:S02]  /*2d30*/  FFMA.FTZ R31, R35, R32, R31 ;  /* 0x00000020231f7223 */ /* 0x000fe4000001001f */
[----:B------:R-:W3:Y:S01]  /*2d40*/  LDL.LU R35, [R1+0x100] ;  /* 0x0001000001237983 */ /* 0x000ee20000300800 */
[----:B------:R-:W-:Y:S01]  /*2d50*/  FFMA.FTZ R30, R0, R6, RZ ;  /* 0x00000006001e7223 */ /* 0x000fe200000100ff */
[----:B---3--:R-:W-:-:S04]  /*2d60*/  FMUL.FTZ R32, R4, R35 ;  /* 0x0000002304207220 */ /* 0x008fc80000410000 */
[----:B------:R-:W-:Y:S02]  /*2d70*/  FFMA.FTZ R32, R7, R32, R31 ;  /* 0x0000002007207223 */ /* 0x000fe4000001001f */
[----:B------:R-:W3:Y:S01]  /*2d80*/  LDL.LU R7, [R1+0xfc] ;  /* 0x0000fc0001077983 */ /* 0x000ee20000300800 */
[----:B------:R-:W-:-:S04]  /*2d90*/  FFMA.FTZ R30, R3, R44, R30 ;  /* 0x0000002c031e7223 */ /* 0x000fc8000001001e */
[----:B------:R-:W-:-:S04]  /*2da0*/  FFMA.FTZ R30, R4, R43, R30 ;  /* 0x0000002b041e7223 */ /* 0x000fc8000001001e */
[----:B------:R-:W-:-:S04]  /*2db0*/  FFMA.FTZ R30, R5, R42, R30 ;  /* 0x0000002a051e7223 */ /* 0x000fc8000001001e */
[----:B------:R-:W-:Y:S01]  /*2dc0*/  FFMA.FTZ R30, R0, R41, R30 ;  /* 0x00000029001e7223 */ /* 0x000fe2000001001e */
[----:B---3--:R-:W-:-:S04]  /*2dd0*/  FMUL.FTZ R31, R5, R7 ;  /* 0x00000007051f7220 */ /* 0x008fc80000410000 */
[----:B------:R-:W-:Y:S02]  /*2de0*/  FFMA.FTZ R31, R28, R31, R32 ;  /* 0x0000001f1c1f7223 */ /* 0x000fe40000010020 */
[----:B------:R-:W3:Y:S04]  /*2df0*/  LDL.LU R28, [R1+0xf8] ;  /* 0x0000f800011c7983 */ /* 0x000ee80000300800 */
[----:B------:R0:W-:Y:S04]  /*2e00*/  STL [R1+0xec], R41 ;  /* 0x0000ec2901007387 */ /* 0x0001e80000100800 */
[----:B0-----:R-:W4:Y:S01]  /*2e10*/  LDL R41, [R1+0x20] ;  /* 0x0000200001297983 */ /* 0x001f220000100800 */
[----:B------:R-:W-:Y:S01]  /*2e20*/  FMUL.FTZ R32, R0, R8 ;  /* 0x0000000800207220 */ /* 0x000fe20000410000 */
[----:B------:R-:W-:-:S04]  /*2e30*/  FFMA.FTZ R30, R3, R40, R30 ;  /* 0x00000028031e7223 */ /* 0x000fc8000001001e */
[----:B------:R-:W-:Y:S01]  /*2e40*/  FFMA.FTZ R30, R4, R39, R30 ;  /* 0x00000027041e7223 */ /* 0x000fe2000001001e */
[----:B------:R0:W-:Y:S03]  /*2e50*/  STL [R1+0xe8], R40 ;  /* 0x0000e82801007387 */ /* 0x0001e60000100800 */
[----:B------:R-:W-:Y:S01]  /*2e60*/  FFMA.FTZ R30, R5, R38, R30 ;  /* 0x00000026051e7223 */ /* 0x000fe2000001001e */
[----:B------:R1:W-:Y:S04]  /*2e70*/  STL [R1+0xe4], R39 ;  /* 0x0000e42701007387 */ /* 0x0003e80000100800 */
[----:B------:R1:W-:Y:S01]  /*2e80*/  STL [R1+0xe0], R38 ;  /* 0x0000e02601007387 */ /* 0x0003e20000100800 */
[----:B------:R-:W-:-:S04]  /*2e90*/  FFMA.FTZ R30, R0, R37, R30 ;  /* 0x00000025001e7223 */ /* 0x000fc8000001001e */
[----:B------:R-:W-:-:S04]  /*2ea0*/  FFMA.FTZ R30, R3, R36, R30 ;  /* 0x00000024031e7223 */ /* 0x000fc8000001001e */
[----:B------:R-:W-:-:S04]  /*2eb0*/  FFMA.FTZ R30, R4, R35, R30 ;  /* 0x00000023041e7223 */ /* 0x000fc8000001001e */
[----:B------:R-:W-:-:S04]  /*2ec0*/  FFMA.FTZ R30, R5, R7, R30 ;  /* 0x00000007051e7223 */ /* 0x000fc8000001001e */
[----:B------:R-:W-:-:S04]  /*2ed0*/  FFMA.FTZ R30, R0, R8, R30 ;  /* 0x00000008001e7223 */ /* 0x000fc8000001001e */
[----:B------:R-:W-:-:S04]  /*2ee0*/  FFMA.FTZ R30, R3, R9, R30 ;  /* 0x00000009031e7223 */ /* 0x000fc8000001001e */
[----:B------:R-:W-:Y:S01]  /*2ef0*/  FFMA.FTZ R30, R4, R10, R30 ;  /* 0x0000000a041e7223 */ /* 0x000fe2000001001e */
[----:B----4-:R-:W-:Y:S01]  /*2f00*/  FFMA.FTZ R31, R41, R32, R31 ;  /* 0x00000020291f7223 */ /* 0x010fe2000001001f */
[----:B------:R-:W-:-:S04]  /*2f10*/  FMUL.FTZ R32, R3, R9 ;  /* 0x0000000903207220 */ /* 0x000fc80000410000 */
[----:B--2---:R-:W-:Y:S01]  /*2f20*/  FFMA.FTZ R32, R34, R32, R31 ;  /* 0x0000002022207223 */ /* 0x004fe2000001001f */
[----:B------:R-:W-:-:S04]  /*2f30*/  FMUL.FTZ R31, R4, R10 ;  /* 0x0000000a041f7220 */ /* 0x000fc80000410000 */
[----:B---3--:R-:W-:Y:S01]  /*2f40*/  FFMA.FTZ R31, R28, R31, R32 ;  /* 0x0000001f1c1f7223 */ /* 0x008fe20000010020 */
[----:B------:R-:W-:Y:S01]  /*2f50*/  FMUL.FTZ R32, R5, R11 ;  /* 0x0000000b05207220 */ /* 0x000fe20000410000 */
[----:B------:R-:W2:Y:S04]  /*2f60*/  LDL.LU R28, [R1+0x28] ;  /* 0x00002800011c7983 */ /* 0x000ea80000300800 */
[----:B------:R-:W3:Y:S01]  /*2f70*/  LDL.LU R41, [R1+0x18] ;  /* 0x0000180001297983 */ /* 0x000ee20000300800 */
[----:B------:R-:W-:-:S03]  /*2f80*/  FFMA.FTZ R31, R2, R32, R31 ;  /* 0x00000020021f7223 */ /* 0x000fc6000001001f */
[----:B------:R-:W3:Y:S04]  /*2f90*/  LDL R34, [R1+0x54] ;  /* 0x0000540001227983 */ /* 0x000ee80000100800 */
[----:B0-----:R-:W4:Y:S04]  /*2fa0*/  LDL R40, [R1+0x44] ;  /* 0x0000440001287983 */ /* 0x001f280000100800 */
[----:B-1----:R-:W4:Y:S04]  /*2fb0*/  LDL R39, [R1+0x5c] ;  /* 0x00005c0001277983 */ /* 0x002f280000100800 */
[----:B------:R-:W4:Y:S01]  /*2fc0*/  LDL R38, [R1+0x40] ;  /* 0x0000400001267983 */ /* 0x000f220000100800 */
[----:B------:R-:W-:-:S03]  /*2fd0*/  FMUL.FTZ R32, R0, R12 ;  /* 0x0000000c00207220 */ /* 0x000fc60000410000 */
[----:B------:R0:W-:Y:S01]  /*2fe0*/  STL [R1+0xdc], R37 ;  /* 0x0000dc2501007387 */ /* 0x0001e20000100800 */
[----:B------:R-:W-:Y:S01]  /*2ff0*/  FFMA.FTZ R32, R61, R32, R31 ;  /* 0x000000203d207223 */ /* 0x000fe2000001001f */
[----:B------:R-:W-:Y:S02]  /*3000*/  FMUL.FTZ R31, R3, R13 ;  /* 0x0000000d031f7220 */ /* 0x000fe40000410000 */
[----:B0-----:R-:W4:Y:S04]  /*3010*/  LDL R37, [R1+0x58] ;  /* 0x0000580001257983 */ /* 0x001f280000100800 */
[----:B------:R0:W-:Y:S01]  /*3020*/  STL [R1+0xd8], R36 ;  /* 0x0000d82401007387 */ /* 0x0001e20000100800 */
[----:B------:R-:W-:-:S03]  /*3030*/  FFMA.FTZ R31, R59, R31, R32 ;  /* 0x0000001f3b1f7223 */ /* 0x000fc60000010020 */
[----:B0-----:R-:W4:Y:S04]  /*3040*/  LDL R36, [R1+0x50] ;  /* 0x0000500001247983 */ /* 0x001f280000100800 */
[----:B------:R0:W-:Y:S04]  /*3050*/  STL [R1+0xc0], R2 ;  /* 0x0000c00201007387 */ /* 0x0001e80000100800 */
[----:B0-----:R-:W3:Y:S04]  /*3060*/  LDL.LU R2, [R1+0x30] ;  /* 0x0000300001027983 */ /* 0x001ee80000300800 */
[----:B------:R0:W-:Y:S04]  /*3070*/  STL [R1+0xd4], R35 ;  /* 0x0000d42301007387 */ /* 0x0001e80000100800 */
[----:B0-----:R-:W4:Y:S04]  /*3080*/  LDL R35, [R1+0x48] ;  /* 0x0000480001237983 */ /* 0x001f280000100800 */
[----:B------:R0:W-:Y:S04]  /*3090*/  STL [R1+0xc4], R61 ;  /* 0x0000c43d01007387 */ /* 0x0001e80000100800 */
[----:B0-----:R-:W4:Y:S04]  /*30a0*/  LDL.LU R61, [R1+0xa4] ;  /* 0x0000a400013d7983 */ /* 0x001f280000300800 */
[----:B------:R0:W-:Y:S04]  /*30b0*/  STL [R1+0xd0], R7 ;  /* 0x0000d00701007387 */ /* 0x0001e80000100800 */
[----:B0-----:R-:W4:Y:S04]  /*30c0*/  LDL R7, [R1+0x38] ;  /* 0x0000380001077983 */ /* 0x001f280000100800 */
[----:B------:R0:W-:Y:S04]  /*30d0*/  STL [R1+0xc8], R59 ;  /* 0x0000c83b01007387 */ /* 0x0001e80000100800 */
[----:B0-----:R-:W4:Y:S01]  /*30e0*/  LDL R59, [R1+0x20] ;  /* 0x00002000013b7983 */ /* 0x001f220000100800 */
[----:B------:R-:W-:Y:S01]  /*30f0*/  FMUL.FTZ R32, R4, R14 ;  /* 0x0000000e04207220 */ /* 0x000fe20000410000 */
[----:B------:R-:W-:-:S03]  /*3100*/  FFMA.FTZ R30, R5, R11, R30 ;  /* 0x0000000b051e7223 */ /* 0x000fc6000001001e */
[----:B------:R-:W-:Y:S01]  /*3110*/  FFMA.FTZ R31, R58, R32, R31 ;  /* 0x000000203a1f7223 */ /* 0x000fe2000001001f */
        /* <DEDUP_REMOVED lines=42> */
[----:B--2---:R-:W-:Y:S01]  /*33c0*/  FFMA.FTZ R33, R33, R44, R28 ;  /* 0x0000002c21217223 */ /* 0x004fe2000001001c */
[----:B---3--:R-:W-:-:S03]  /*33d0*/  FFMA.FTZ R60, R60, R6, R2 ;  /* 0x000000063c3c7223 */ /* 0x008fc60000010002 */
[----:B----4-:R-:W-:Y:S04]  /*33e0*/  STS.64 [R61], R30 ;  /* 0x0000001e3d007388 */ /* 0x010fe80000000a00 */
[----:B------:R0:W-:Y:S04]  /*33f0*/  STL [R1+0xcc], R59 ;  /* 0x0000cc3b01007387 */ /* 0x0001e80000100800 */
[----:B0-----:R-:W2:Y:S04]  /*3400*/  LDL R59, [R1+0x24] ;  /* 0x00002400013b7983 */ /* 0x001ea80000100800 */
[----:B------:R-:W3:Y:S04]  /*3410*/  LDL.LU R32, [R1+0x1c] ;  /* 0x00001c0001207983 */ /* 0x000ee80000300800 */
[----:B------:R-:W4:Y:S04]  /*3420*/  LDL.LU R30, [R1+0x34] ;  /* 0x00003400011e7983 */ /* 0x000f280000300800 */
[----:B------:R-:W3:Y:S04]  /*3430*/  LDL.LU R31, [R1+0x2c] ;  /* 0x00002c00011f7983 */ /* 0x000ee80000300800 */
[----:B------:R-:W4:Y:S04]  /*3440*/  LDL R61, [R1+0x14] ;  /* 0x00001400013d7983 */ /* 0x000f280000100800 */
[----:B------:R-:W3:Y:S04]  /*3450*/  LDL R2, [R1+0x10] ;  /* 0x0000100001027983 */ /* 0x000ee80000100800 */
[----:B------:R-:W2:Y:S01]  /*3460*/  LDL.LU R28, [R1+0xf4] ;  /* 0x0000f400011c7983 */ /* 0x000ea20000300800 */
[----:B------:R-:W-:-:S02]  /*3470*/  FFMA.FTZ R34, R34, R43, R41 ;  /* 0x0000002b22227223 */ /* 0x000fc40000010029 */
[----:B------:R-:W0:Y:S01]  /*3480*/  S2R R41, SR_TID.X ;  /* 0x0000000000297919 */ /* 0x000e220000002100 */
[----:B------:R-:W-:Y:S01]  /*3490*/  BAR.SYNC.DEFER_BLOCKING 0x0 ;  /* 0x0000000000007b1d */ /* 0x000fe20000010000 */
[----:B0-----:R-:W-:Y:S01]  /*34a0*/  ISETP.GT.U32.AND P1, PT, R41, 0xf, PT ;  /* 0x0000000f2900780c */ /* 0x001fe20003f24070 */
[----:B--2---:R-:W-:-:S04]  /*34b0*/  FFMA.FTZ R28, R29, R42, R28 ;  /* 0x0000002a1d1c7223 */ /* 0x004fc8000001001c */
[----:B------:R-:W2:Y:S04]  /*34c0*/  LDL.LU R29, [R1+0xf0] ;  /* 0x0000f000011d7983 */ /* 0x000ea80000300800 */
[----:B------:R-:W4:Y:S02]  /*34d0*/  LDL.LU R41, [R1+0xec] ;  /* 0x0000ec0001297983 */ /* 0x000f240000300800 */
[----:B----4-:R-:W-:Y:S02]  /*34e0*/  FFMA.FTZ R60, R40, R41, R60 ;  /* 0x00000029283c7223 */ /* 0x010fe4000001003c */
[----:B------:R-:W4:Y:S02]  /*34f0*/  LDL.LU R40, [R1+0xe8] ;  /* 0x0000e80001287983 */ /* 0x000f240000300800 */
[----:B----4-:R-:W-:-:S02]  /*3500*/  FFMA.FTZ R33, R39, R40, R33 ;  /* 0x0000002827217223 */ /* 0x010fc40000010021 */
[----:B------:R-:W4:Y:S02]  /*3510*/  LDL.LU R39, [R1+0xe4] ;  /* 0x0000e40001277983 */ /* 0x000f240000300800 */
[----:B----4-:R-:W-:Y:S02]  /*3520*/  FFMA.FTZ R34, R38, R39, R34 ;  /* 0x0000002726227223 */ /* 0x010fe40000010022 */
        /* <DEDUP_REMOVED lines=10> */
[----:B------:R-:W4:Y:S01]  /*35d0*/  LDL.LU R59, [R1+0xcc] ;  /* 0x0000cc00013b7983 */ /* 0x000f220000300800 */
[----:B------:R-:W-:Y:S01]  /*35e0*/  FFMA.FTZ R33, R61, R9, R33 ;  /* 0x000000093d217223 */ /* 0x000fe20000010021 */
[----:B---3--:R-:W-:Y:S01]  /*35f0*/  FFMA.FTZ R34, R2, R10, R34 ;  /* 0x0000000a02227223 */ /* 0x008fe20000010022 */
[----:B------:R-:W-:Y:S01]  /*3600*/  FADD.FTZ R30, R6, R30 ;  /* 0x0000001e061e7221 */ /* 0x000fe20000010000 */
[----:B------:R-:W-:Y:S01]  /*3610*/  FADD.FTZ R31, R44, R31 ;  /* 0x0000001f2c1f7221 */ /* 0x000fe20000010000 */
[----:B------:R-:W-:Y:S02]  /*3620*/  FADD.FTZ R32, R43, R32 ;  /* 0x000000202b207221 */ /* 0x000fe40000010000 */
[----:B------:R-:W-:Y:S01]  /*3630*/  FADD.FTZ R30, R30, R41 ;  /* 0x000000291e1e7221 */ /* 0x000fe20000010000 */
[----:B----4-:R-:W-:Y:S02]  /*3640*/  FFMA.FTZ R60, R59, R8, R60 ;  /* 0x000000083b3c7223 */ /* 0x010fe4000001003c */
[----:B------:R-:W3:Y:S04]  /*3650*/  LDL.LU R59, [R1+0xc8] ;  /* 0x0000c800013b7983 */ /* 0x000ee80000300800 */
[----:B------:R-:W4:Y:S04]  /*3660*/  LDL.LU R61, [R1+0xc4] ;  /* 0x0000c400013d7983 */ /* 0x000f280000300800 */
[----:B------:R-:W4:Y:S01]  /*3670*/  LDL.LU R2, [R1+0xc0] ;  /* 0x0000c00001027983 */ /* 0x000f220000300800 */
[----:B------:R-:W-:Y:S01]  /*3680*/  FADD.FTZ R31, R31, R40 ;  /* 0x000000281f1f7221 */ /* 0x000fe20000010000 */
[----:B------:R-:W-:Y:S01]  /*3690*/  FADD.FTZ R32, R32, R39 ;  /* 0x0000002720207221 */ /* 0x000fe20000010000 */
[----:B------:R-:W-:-:S02]  /*36a0*/  FADD.FTZ R30, R30, R37 ;  /* 0x000000251e1e7221 */ /* 0x000fc40000010000 */
[----:B------:R-:W-:Y:S01]  /*36b0*/  FADD.FTZ R31, R31, R36 ;  /* 0x000000241f1f7221 */ /* 0x000fe20000010000 */
[----:B------:R-:W-:Y:S01]  /*36c0*/  FADD.FTZ R32, R32, R35 ;  /* 0x0000002320207221 */ /* 0x000fe20000010000 */
[----:B------:R-:W-:Y:S02]  /*36d0*/  FADD.FTZ R30, R30, R8 ;  /* 0x000000081e1e7221 */ /* 0x000fe40000010000 */
[----:B------:R-:W-:Y:S01]  /*36e0*/  FADD.FTZ R31, R31, R9 ;  /* 0x000000091f1f7221 */ /* 0x000fe20000010000 */
[----:B------:R-:W-:Y:S01]  /*36f0*/  FADD.FTZ R32, R32, R10 ;  /* 0x0000000a20207221 */ /* 0x000fe20000010000 */
[----:B------:R-:W-:Y:S01]  /*3700*/  FADD.FTZ R30, R30, R12 ;  /* 0x0000000c1e1e7221 */ /* 0x000fe20000010000 */
[----:B------:R-:W-:Y:S01]  /*3710*/  FFMA.FTZ R34, R58, R14, R34 ;  /* 0x0000000e3a227223 */ /* 0x000fe20000010022 */
        /* <DEDUP_REMOVED lines=8> */
[----:B------:R-:W-:Y:S01]  /*37a0*/  UIADD3 UR9, UP0, UR11, 0x8, URZ ;  /* 0x000000080b097890 */ /* 0x000fe2000ff1e03f */
[----:B------:R-:W-:Y:S01]  /*37b0*/  FADD.FTZ R31, R31, R21 ;  /* 0x000000151f1f7221 */ /* 0x000fe20000010000 */
[----:B------:R-:W-:Y:S01]  /*37c0*/  FADD.FTZ R32, R32, R22 ;  /* 0x0000001620207221 */ /* 0x000fe20000010000 */
[----:B------:R-:W-:Y:S01]  /*37d0*/  FADD.FTZ R30, R30, R24 ;  /* 0x000000181e1e7221 */ /* 0x000fe20000010000 */
[----:B--2---:R-:W-:Y:S01]  /*37e0*/  FADD.FTZ R29, R42, R29 ;  /* 0x0000001d2a1d7221 */ /* 0x004fe20000010000 */
[----:B------:R-:W-:Y:S01]  /*37f0*/  FFMA.FTZ R34, R46, R26, R34 ;  /* 0x0000001a2e227223 */ /* 0x000fe20000010022 */
[----:B------:R-:W-:Y:S01]  /*3800*/  UIADD3.X UR10, URZ, UR5, URZ, UP0, !UPT ;  /* 0x000000053f0a7290 */ /* 0x000fe200087fe43f */
[----:B------:R-:W-:Y:S01]  /*3810*/  FADD.FTZ R32, R32, R26 ;  /* 0x0000001a20207221 */ /* 0x000fe20000010000 */
[----:B------:R-:W-:Y:S01]  /*3820*/  UISETP.GE.U32.AND UP0, UPT, UR9, UR16, UPT ;  /* 0x000000100900728c */ /* 0x000fe2000bf06070 */
[----:B------:R-:W-:-:S03]  /*3830*/  FADD.FTZ R29, R29, R38 ;  /* 0x000000261d1d7221 */ /* 0x000fc60000010000 */
[----:B------:R-:W-:Y:S01]  /*3840*/  UISETP.GE.AND.EX UP0, UPT, UR10, UR7, UPT, UP0 ;  /* 0x000000070a00728c */ /* 0x000fe2000bf06300 */
[----:B------:R-:W-:-:S04]  /*3850*/  FADD.FTZ R29, R29, R7 ;  /* 0x000000071d1d7221 */ /* 0x000fc80000010000 */
[----:B------:R-:W-:Y:S01]  /*3860*/  FADD.FTZ R29, R29, R11 ;  /* 0x0000000b1d1d7221 */ /* 0x000fe20000010000 */
[----:B------:R-:W-:-:S03]  /*3870*/  PLOP3.LUT P0, PT, PT, PT, UP0, 0x80, 0x0 ;  /* 0x000000000000781c */ /* 0x000fc60003f0f008 */
[----:B------:R-:W-:-:S04]  /*3880*/  FADD.FTZ R29, R29, R15 ;  /* 0x0000000f1d1d7221 */ /* 0x000fc80000010000 */
[----:B------:R-:W-:-:S04]  /*3890*/  FADD.FTZ R29, R29, R19 ;  /* 0x000000131d1d7221 */ /* 0x000fc80000010000 */
[----:B------:R-:W-:-:S04]  /*38a0*/  FADD.FTZ R29, R29, R23 ;  /* 0x000000171d1d7221 */ /* 0x000fc80000010000 */
[----:B------:R-:W-:Y:S01]  /*38b0*/  FADD.FTZ R29, R29, R27 ;  /* 0x0000001b1d1d7221 */ /* 0x000fe20000010000 */
[----:B---3--:R-:W-:Y:S01]  /*38c0*/  FFMA.FTZ R33, R59, R13, R33 ;  /* 0x0000000d3b217223 */ /* 0x008fe20000010021 */
[----:B----4-:R-:W-:-:S04]  /*38d0*/  FFMA.FTZ R60, R61, R12, R60 ;  /* 0x0000000c3d3c7223 */ /* 0x010fc8000001003c */
[----:B------:R-:W-:Y:S01]  /*38e0*/  FFMA.FTZ R60, R56, R16, R60 ;  /* 0x00000010383c7223 */ /* 0x000fe2000001003c */
[----:B------:R-:W-:-:S03]  /*38f0*/  FFMA.FTZ R33, R55, R17, R33 ;  /* 0x0000001137217223 */ /* 0x000fc60000010021 */
[----:B------:R-:W-:Y:S01]  /*3900*/  FFMA.FTZ R60, R52, R20, R60 ;  /* 0x00000014343c7223 */ /* 0x000fe2000001003c */
[----:B------:R-:W-:-:S03]  /*3910*/  FFMA.FTZ R33, R51, R21, R33 ;  /* 0x0000001533217223 */ /* 0x000fc60000010021 */
[----:B------:R-:W-:Y:S01]  /*3920*/  FFMA.FTZ R61, R49, R24, R60 ;  /* 0x00000018313d7223 */ /* 0x000fe2000001003c */
[----:B------:R-:W-:Y:S01]  /*3930*/  FFMA.FTZ R28, R2, R11, R28 ;  /* 0x0000000b021c7223 */ /* 0x000fe2000001001c */
[----:B------:R-:W-:Y:S01]  /*3940*/  FFMA.FTZ R60, R47, R25, R33 ;  /* 0x000000192f3c7223 */ /* 0x000fe20000010021 */
[----:B------:R0:W5:Y:S04]  /*3950*/  LDL.LU R2, [R1+0xbc] ;  /* 0x0000bc0001027983 */ /* 0x0001680000300800 */
[----:B------:R1:W-:Y:S04]  /*3960*/  STL [R1+0x30], R61 ;  /* 0x0000303d01007387 */ /* 0x0003e80000100800 */
[----:B------:R0:W-:Y:S01]  /*3970*/  STL [R1+0x34], R30 ;  /* 0x0000341e01007387 */ /* 0x0001e20000100800 */
[----:B-1----:R-:W-:-:S03]  /*3980*/  FADD.FTZ R61, R31, R25 ;  /* 0x000000191f3d7221 */ /* 0x002fc60000010000 */
[----:B------:R0:W-:Y:S04]  /*3990*/  STL [R1+0x28], R60 ;  /* 0x0000283c01007387 */ /* 0x0001e80000100800 */
[----:B------:R0:W-:Y:S04]  /*39a0*/  STL [R1+0x18], R34 ;  /* 0x0000182201007387 */ /* 0x0001e80000100800 */
[----:B------:R0:W-:Y:S04]  /*39b0*/  STL [R1+0x2c], R61 ;  /* 0x00002c3d01007387 */ /* 0x0001e80000100800 */
[----:B------:R0:W-:Y:S01]  /*39c0*/  STL [R1+0x1c], R32 ;  /* 0x00001c2001007387 */ /* 0x0001e20000100800 */
[----:B------:R-:W-:-:S04]  /*39d0*/  FFMA.FTZ R28, R57, R15, R28 ;  /* 0x0000000f391c7223 */ /* 0x000fc8000001001c */
[----:B------:R-:W-:-:S04]  /*39e0*/  FFMA.FTZ R28, R53, R19, R28 ;  /* 0x00000013351c7223 */ /* 0x000fc8000001001c */
[----:B------:R-:W-:-:S04]  /*39f0*/  FFMA.FTZ R28, R50, R23, R28 ;  /* 0x00000017321c7223 */ /* 0x000fc8000001001c */
[----:B------:R-:W-:Y:S01]  /*3a00*/  FFMA.FTZ R28, R45, R27, R28 ;  /* 0x0000001b2d1c7223 */ /* 0x000fe2000001001c */
[----:B0-----:R-:W-:Y:S06]  /*3a10*/  @!P0 BRA `(.L_x_2282) ;  /* 0x0000000400048947 */ /* 0x001fec0003800000 */
[----:B------:R0:W-:Y:S04]  /*3a20*/  STL.64 [R1+0xc8], R4 ;  /* 0x0000c80401007387 */ /* 0x0001e80000100a00 */
[----:B0-----:R-:W2:Y:S01]  /*3a30*/  LDL R4, [R1+0x30] ;  /* 0x0000300001047983 */ /* 0x001ea20000100800 */
[----:B------:R-:W-:Y:S01]  /*3a40*/  MOV R5, R30 ;  /* 0x0000001e00057202 */ /* 0x000fe20000000f00 */
[----:B------:R-:W0:Y:S01]  /*3a50*/  S2UR UR15, SR_CgaCtaId ;  /* 0x00000000000f79c3 */ /* 0x000e220000008800 */
[----:B------:R-:W-:Y:S01]  /*3a60*/  UMOV UR5, 0x400 ;  /* 0x0000040000057882 */ /* 0x000fe20000000000 */
[----:B------:R-:W1:Y:S01]  /*3a70*/  S2R R30, SR_TID.X ;  /* 0x00000000001e7919 */ /* 0x000e620000002100 */
[----:B-----5:R3:W-:Y:S04]  /*3a80*/  STL.64 [R1+0xc0], R2 ;  /* 0x0000c00201007387 */ /* 0x0207e80000100a00 */
[----:B------:R-:W4:Y:S01]  /*3a90*/  LDL R33, [R1+0xb4] ;  /* 0x0000b40001217983 */ /* 0x000f220000100800 */
[----:B---3--:R-:W-:-:S02]  /*3aa0*/  MOV R3, R32 ;  /* 0x0000002000037202 */ /* 0x008fc40000000f00 */
[----:B------:R-:W-:Y:S01]  /*3ab0*/  MOV R2, R34 ;  /* 0x0000002200027202 */ /* 0x000fe20000000f00 */
[----:B0-----:R-:W-:Y:S01]  /*3ac0*/  ULEA UR5, UR15, UR5, 0x18 ;  /* 0x000000050f057291 */ /* 0x001fe2000f8ec03f */
[----:B-1----:R-:W-:-:S05]  /*3ad0*/  SHF.L.U32 R31, R30, 0x1, RZ ;  /* 0x000000011e1f7819 */ /* 0x002fca00000006ff */
[----:B------:R-:W-:Y:S02]  /*3ae0*/  LEA R30, R30, UR5, 0x5 ;  /* 0x000000051e1e7c11 */ /* 0x000fe4000f8e28ff */
[----:B------:R-:W-:-:S04]  /*3af0*/  LOP3.LUT R31, R31, 0x18, RZ, 0xc0, !PT ;  /* 0x000000181f1f7812 */ /* 0x000fc800078ec0ff */
[----:B------:R-:W-:-:S05]  /*3b00*/  IADD3 R32, R30, R31, RZ ;  /* 0x0000001f1e207210 */ /* 0x000fca0007ffe0ff */
[----:B--2---:R0:W-:Y:S02]  /*3b10*/  STS.64 [R32], R4 ;  /* 0x0000000420007388 */ /* 0x0041e40000000a00 */
[----:B0-----:R-:W-:Y:S02]  /*3b20*/  LOP3.LUT R32, R31, 0x8, RZ, 0x3c, !PT ;  /* 0x000000081f207812 */ /* 0x001fe400078e3cff */
[----:B------:R0:W5:Y:S02]  /*3b30*/  LDL.LU.64 R4, [R1+0xc8] ;  /* 0x0000c80001047983 */ /* 0x0001640000300a00 */
[----:B------:R-:W-:-:S05]  /*3b40*/  IADD3 R32, R30, R32, RZ ;  /* 0x000000201e207210 */ /* 0x000fca0007ffe0ff */
[----:B------:R1:W-:Y:S02]  /*3b50*/  STS.64 [R32], R60 ;  /* 0x0000003c20007388 */ /* 0x0003e40000000a00 */
[----:B-1----:R-:W-:Y:S02]  /*3b60*/  LOP3.LUT R32, R31, 0x10, RZ, 0x3c, !PT ;  /* 0x000000101f207812 */ /* 0x002fe400078e3cff */
[----:B------:R-:W2:Y:S02]  /*3b70*/  LDL R61, [R1+0xb0] ;  /* 0x0000b000013d7983 */ /* 0x000ea40000100800 */
[----:B------:R-:W-:-:S05]  /*3b80*/  IADD3 R32, R30, R32, RZ ;  /* 0x000000201e207210 */ /* 0x000fca0007ffe0ff */
[----:B------:R1:W-:Y:S04]  /*3b90*/  STS.64 [R32], R2 ;  /* 0x0000000220007388 */ /* 0x0003e80000000a00 */
[----:B-1----:R0:W5:Y:S04]  /*3ba0*/  LDL.LU.64 R2, [R1+0xc0] ;  /* 0x0000c00001027983 */ /* 0x0021680000300a00 */
[----:B------:R-:W3:Y:S04]  /*3bb0*/  LDL R32, [R1+0xb8] ;  /* 0x0000b80001207983 */ /* 0x000ee80000100800 */
[----:B------:R-:W2:Y:S01]  /*3bc0*/  LDL R60, [R1+0xac] ;  /* 0x0000ac00013c7983 */ /* 0x000ea20000100800 */
[----:B------:R-:W1:Y:S02]  /*3bd0*/  S2R R31, SR_TID.X ;  /* 0x00000000001f7919 */ /* 0x000e640000002100 */
[----:B-1----:R-:W-:-:S04]  /*3be0*/  SHF.R.S32.HI R34, RZ, 0x1f, R31 ;  /* 0x0000001fff227819 */ /* 0x002fc8000001141f */
        /* <DEDUP_REMOVED lines=12> */
[-C--:B---3--:R-:W-:Y:S02]  /*3cb0*/  LEA R30, R32, R34.reuse, 0x3 ;  /* 0x00000022201e7211 */ /* 0x088fe400078e18ff */
[----:B----4-:R-:W-:-:S04]  /*3cc0*/  LEA R32, R33, R34, 0x3 ;  /* 0x0000002221207211 */ /* 0x010fc800078e18ff */
[----:B------:R-:W1:Y:S04]  /*3cd0*/  LDS.64 R30, [R30] ;  /* 0x000000001e1e7984 */ /* 0x000e680000000a00 */
[----:B------:R-:W3:Y:S01]  /*3ce0*/  LDS.64 R32, [R32+0xa00] ;  /* 0x000a000020207984 */ /* 0x000ee20000000a00 */
[----:B-1----:R-:W-:Y:S01]  /*3cf0*/  FADD.FTZ R30, RZ, R30 ;  /* 0x0000001eff1e7221 */ /* 0x002fe20000010000 */
[----:B------:R-:W-:-:S03]  /*3d00*/  FADD.FTZ R31, RZ, R31 ;  /* 0x0000001fff1f7221 */ /* 0x000fc60000010000 */
[----:B---3--:R-:W-:Y:S01]  /*3d10*/  FADD.FTZ R32, R30, R32 ;  /* 0x000000201e207221 */ /* 0x008fe20000010000 */
[----:B--2---:R-:W-:Y:S01]  /*3d20*/  LEA R30, R61, R34, 0x3 ;  /* 0x000000223d1e7211 */ /* 0x004fe200078e18ff */
[----:B------:R-:W-:-:S05]  /*3d30*/  FADD.FTZ R33, R31, R33 ;  /* 0x000000211f217221 */ /* 0x000fca0000010000 */
[----:B------:R-:W1:Y:S02]  /*3d40*/  LDS.64 R30, [R30+0x1400] ;  /* 0x001400001e1e7984 */ /* 0x000e640000000a00 */
[----:B-1----:R-:W-:Y:S01]  /*3d50*/  FADD.FTZ R32, R32, R30 ;  /* 0x0000001e20207221 */ /* 0x002fe20000010000 */
[----:B------:R-:W-:Y:S01]  /*3d60*/  LEA R30, R60, R34, 0x3 ;  /* 0x000000223c1e7211 */ /* 0x000fe200078e18ff */
[----:B------:R-:W-:Y:S01]  /*3d70*/  FADD.FTZ R33, R33, R31 ;  /* 0x0000001f21217221 */ /* 0x000fe20000010000 */
[----:B------:R-:W1:Y:S04]  /*3d80*/  LDC.64 R60, c[0x0][0x260] ;  /* 0x00009800ff3c7b82 */ /* 0x000e680000000a00 */
[----:B------:R-:W2:Y:S01]  /*3d90*/  LDS.64 R30, [R30+0x1e00] ;  /* 0x001e00001e1e7984 */ /* 0x000ea20000000a00 */
[----:B------:R-:W3:Y:S01]  /*3da0*/  S2R R34, SR_TID.X ;  /* 0x0000000000227919 */ /* 0x000ee20000002100 */
[----:B--2---:R-:W-:Y:S01]  /*3db0*/  FADD.FTZ R30, R32, R30 ;  /* 0x0000001e201e7221 */ /* 0x004fe20000010000 */
[----:B------:R-:W-:-:S05]  /*3dc0*/  MOV R32, UR5 ;  /* 0x0000000500207c02 */ /* 0x000fca0008000f00 */
[----:B---3--:R-:W-:-:S05]  /*3dd0*/  IMAD R32, R32, 0x500, R34 ;  /* 0x0000050020207824 */ /* 0x008fca00078e0222 */
[----:B------:R-:W-:-:S04]  /*3de0*/  IADD3 R32, R32, UR14, RZ ;  /* 0x0000000e20207c10 */ /* 0x000fc8000fffe0ff */
[----:B------:R-:W-:Y:S01]  /*3df0*/  SHF.L.U32 R32, R32, 0x1, RZ ;  /* 0x0000000120207819 */ /* 0x000fe200000006ff */
[----:B------:R-:W-:-:S04]  /*3e00*/  FADD.FTZ R31, R33, R31 ;  /* 0x0000001f211f7221 */ /* 0x000fc80000010000 */
[----:B-1----:R-:W-:-:S05]  /*3e10*/  IMAD.WIDE.U32 R32, R32, 0x4, R60 ;  /* 0x0000000420207825 */ /* 0x002fca00078e003c */
[----:B------:R0:W-:Y:S02]  /*3e20*/  STG.E.64 desc[UR12][R32.64+0x4000], R30 ;  /* 0x0040001e20007986 */ /* 0x0001e4000c101b0c */
.L_x_2282:
[----:B------:R-:W-:Y:S01]  /*3e30*/  BSSY B0, `(.L_x_2283) ;  /* 0x00000d2000007945 */ /* 0x000fe20003800000 */
[----:B0-----:R-:W-:-:S03]  /*3e40*/  CS2R R30, SRZ ;  /* 0x00000000001e7805 */ /* 0x001fc6000001ff00 */
[----:B------:R-:W-:Y:S05]  /*3e50*/  @P1 BRA `(.L_x_2284) ;  /* 0x0000000c003c1947 */ /* 0x000fea0003800000 */
[----:B------:R-:W0:Y:S01]  /*3e60*/  S2R R33, SR_TID.X ;  /* 0x0000000000217919 */ /* 0x000e220000002100 */
[----:B------:R-:W-:Y:S01]  /*3e70*/  USHF.L.U32 UR5, UR11, 0x2, URZ ;  /* 0x000000020b057899 */ /* 0x000fe2000800063f */
[----:B------:R-:W-:Y:S01]  /*3e80*/  MOV R30, 0x50 ;  /* 0x00000050001e7802 */ /* 0x000fe20000000f00 */
[----:B------:R-:W-:Y:S02]  /*3e90*/  HFMA2.MMA R31, -RZ, RZ, 0, 2.384185791015625e-06 ;  /* 0x00000028ff1f7435 */ /* 0x000fe400000001ff */
[----:B------:R-:W-:Y:S01]  /*3ea0*/  ULOP3.LUT UR5, UR5, 0xc, URZ, 0xc0, !UPT ;  /* 0x0000000c05057892 */ /* 0x000fe2000f8ec03f */
[----:B------:R-:W-:-:S05]  /*3eb0*/  HFMA2.MMA R61, -RZ, RZ, 0, 2.384185791015625e-06 ;  /* 0x00000028ff3d7435 */ /* 0x000fca00000001ff */
[C---:B0-----:R-:W-:Y:S02]  /*3ec0*/  LEA.HI R34, R33.reuse, UR5, RZ, 0x1e ;  /* 0x0000000521227c11 */ /* 0x041fe4000f8ff0ff */
        /* <DEDUP_REMOVED lines=179> */
[C---:B------:R-:W-:Y:S01]  /*4a00*/  IADD3 R30, R34.reuse, 0x48, RZ ;  /* 0x00000048221e7810 */ /* 0x040fe20007ffe0ff */
        /* <DEDUP_REMOVED lines=20> */
.L_x_2284:
[----:B------:R-:W-:Y:S05]  /*4b50*/  BSYNC B0 ;  /* 0x0000000000007941 */ /* 0x000fea0003800000 */
.L_x_2283:
        /* <DEDUP_REMOVED lines=24> */
.L_x_2286:
[----:B------:R-:W-:Y:S05]  /*4ce0*/  BSYNC B0 ;  /* 0x0000000000007941 */ /* 0x000fea0003800000 */
.L_x_2285:
        /* <DEDUP_REMOVED lines=17> */
.L_x_2289:
[----:B------:R-:W2:Y:S04]  /*4e00*/  LD.E.STRONG.GPU R33, desc[UR12][R30.64] ;  /* 0x0000000c1e217980 */ /* 0x000ea8000c10f900 */
[----:B--2---:R-:W-:Y:S01]  /*4e10*/  CCTL.IVALL ;  /* 0x00000000ff00798f */ /* 0x004fe20002000000 */
[----:B------:R-:W-:Y:S05]  /*4e20*/  YIELD ;  /* 0x0000000000007946 */ /* 0x000fea0003800000 */
[----:B-----5:R-:W-:-:S04]  /*4e30*/  LOP3.LUT R33, R33, R32, RZ, 0x3c, !PT ;  /* 0x0000002021217212 */ /* 0x020fc800078e3cff */
[----:B------:R-:W-:-:S13]  /*4e40*/  ISETP.GT.AND P1, PT, R33, -0x1, PT ;  /* 0xffffffff2100780c */ /* 0x000fda0003f24270 */
[----:B------:R-:W-:Y:S05]  /*4e50*/  @P1 BRA `(.L_x_2289) ;  /* 0xfffffffc00e81947 */ /* 0x000fea000383ffff */
.L_x_2288:
[----:B------:R-:W-:Y:S05]  /*4e60*/  WARPSYNC.ALL ;  /* 0x0000000000007948 */ /* 0x000fea0003800000 */
[----:B------:R-:W-:Y:S06]  /*4e70*/  BAR.SYNC.DEFER_BLOCKING 0x0 ;  /* 0x0000000000007b1d */ /* 0x000fec0000010000 */
[----:B------:R-:W-:Y:S05]  /*4e80*/  BRA `(.L_x_2290) ;  /* 0x0000000000687947 */ /* 0x000fea0003800000 */
.L_x_2287:
        /* <DEDUP_REMOVED lines=18> */
.L_x_2292:
[----:B------:R-:W2:Y:S04]  /*4fb0*/  LD.E.STRONG.GPU R33, desc[UR12][R30.64] ;  /* 0x0000000c1e217980 */ /* 0x000ea8000c10f900 */
[----:B--2---:R-:W-:Y:S01]  /*4fc0*/  CCTL.IVALL ;  /* 0x00000000ff00798f */ /* 0x004fe20002000000 */
[----:B------:R-:W-:Y:S05]  /*4fd0*/  YIELD ;  /* 0x0000000000007946 */ /* 0x000fea0003800000 */
[----:B-----5:R-:W-:-:S04]  /*4fe0*/  LOP3.LUT R33, R33, R32, RZ, 0x3c, !PT ;  /* 0x0000002021217212 */ /* 0x020fc800078e3cff */
[----:B------:R-:W-:-:S13]  /*4ff0*/  ISETP.GT.AND P1, PT, R33, -0x1, PT ;  /* 0xffffffff2100780c */ /* 0x000fda0003f24270 */
[----:B------:R-:W-:Y:S05]  /*5000*/  @P1 BRA `(.L_x_2292) ;  /* 0xfffffffc00e81947 */ /* 0x000fea000383ffff */
.L_x_2291:
[----:B------:R-:W-:Y:S05]  /*5010*/  WARPSYNC.ALL ;  /* 0x0000000000007948 */ /* 0x000fea0003800000 */
[----:B------:R-:W-:Y:S06]  /*5020*/  BAR.SYNC.DEFER_BLOCKING 0x0 ;  /* 0x0000000000007b1d */ /* 0x000fec0000010000 */
.L_x_2290:
[----:B------:R-:W1:Y:S01]  /*5030*/  S2R R60, SR_TID.X ;  /* 0x00000000003c7919 */ /* 0x000e620000002100 */
[----:B------:R-:W2:Y:S01]  /*5040*/  LDL.LU R34, [R1+0xa8] ;  /* 0x0000a80001227983 */ /* 0x000ea20000300800 */
[----:B0-----:R-:W-:Y:S01]  /*5050*/  MOV R31, UR4 ;  /* 0x00000004001f7c02 */ /* 0x001fe20008000f00 */
[----:B------:R-:W0:Y:S01]  /*5060*/  S2UR UR14, SR_CgaCtaId ;  /* 0x00000000000e79c3 */ /* 0x000e220000008800 */
[----:B------:R-:W-:Y:S01]  /*5070*/  UMOV UR5, 0x400 ;  /* 0x0000040000057882 */ /* 0x000fe20000000000 */
[----:B------:R-:W-:Y:S01]  /*5080*/  USHF.L.U32 UR11, UR11, 0x2, URZ ;  /* 0x000000020b0b7899 */ /* 0x000fe2000800063f */
[----:B------:R-:W-:Y:S01]  /*5090*/  STL [R1+0xd8], R50 ;  /* 0x0000d83201007387 */ /* 0x000fe20000100800 */
[----:B-1----:R-:W-:Y:S01]  /*50a0*/  ISETP.GT.U32.AND P1, PT, R60, 0x7f, PT ;  /* 0x0000007f3c00780c */ /* 0x002fe20003f24070 */
[----:B------:R-:W-:Y:S02]  /*50b0*/  UIADD3 UR5, UR5, 0x3480, URZ ;  /* 0x0000348005057890 */ /* 0x000fe4000fffe03f */
[----:B------:R-:W-:Y:S10]  /*50c0*/  STL [R1+0xd4], R49 ;  /* 0x0000d43101007387 */ /* 0x000ff40000100800 */
[----:B------:R-:W1:Y:S08]  /*50d0*/  @!P1 LDC R30, c[0x0][0x10] ;  /* 0x00000400ff1e9b82 */ /* 0x000e700000000800 */
[----:B------:R-:W3:Y:S01]  /*50e0*/  @!P1 LDC.64 R32, c[0x0][0x260] ;  /* 0x00009800ff209b82 */ /* 0x000ee20000000a00 */
[----:B0-----:R-:W-:Y:S01]  /*50f0*/  ULEA UR5, UR14, UR5, 0x18 ;  /* 0x000000050e057291 */ /* 0x001fe2000f8ec03f */
[----:B------:R-:W-:Y:S01]  /*5100*/  STL [R1+0xd0], R47 ;  /* 0x0000d02f01007387 */ /* 0x000fe20000100800 */
[----:B------:R-:W-:Y:S01]  /*5110*/  ULOP3.LUT UR11, UR11, 0xc, URZ, 0xc0, !UPT ;  /* 0x0000000c0b0b7892 */ /* 0x000fe2000f8ec03f */
[----:B------:R-:W-:-:S02]  /*5120*/  ULDC.64 UR14, c[0x0][0x210] ;  /* 0x00008400000e7ab9 */ /* 0x000fc40000000a00 */
[----:B-----5:R-:W-:Y:S04]  /*5130*/  STL [R1+0xcc], R2 ;  /* 0x0000cc0201007387 */ /* 0x020fe80000100800 */
[----:B------:R-:W-:Y:S04]  /*5140*/  STL [R1+0xc8], R46 ;  /* 0x0000c82e01007387 */ /* 0x000fe80000100800 */
[----:B------:R-:W-:Y:S01]  /*5150*/  STL [R1+0xc4], R45 ;  /* 0x0000c42d01007387 */ /* 0x000fe20000100800 */
[----:B-1----:R-:W-:Y:S01]  /*5160*/  @!P1 IMAD R30, R30, R31, UR6 ;  /* 0x000000061e1e9e24 */ /* 0x002fe2000f8e021f */
[----:B------:R-:W-:-:S02]  /*5170*/  @!P1 LOP3.LUT R31, R60, 0x7fffffe0, RZ, 0xc0, !PT ;  /* 0x7fffffe03c1f9812 */ /* 0x000fc400078ec0ff */
[----:B------:R-:W-:Y:S02]  /*5180*/  STL [R1+0xc0], R29 ;  /* 0x0000c01d01007387 */ /* 0x000fe40000100800 */
[----:B------:R-:W-:Y:S02]  /*5190*/  @!P1 LEA R30, R30, R31, 0x7 ;  /* 0x0000001f1e1e9211 */ /* 0x000fe400078e38ff */
[----:B------:R-:W-:Y:S01]  /*51a0*/  STL [R1+0xbc], R28 ;  /* 0x0000bc1c01007387 */ /* 0x000fe20000100800 */
[----:B------:R-:W-:-:S04]  /*51b0*/  @!P1 LOP3.LUT R31, R60, 0x1f, RZ, 0xc0, !PT ;  /* 0x0000001f3c1f9812 */ /* 0x000fc800078ec0ff */
[----:B------:R-:W-:-:S04]  /*51c0*/  @!P1 IADD3 R30, R30, R31, RZ ;  /* 0x0000001f1e1e9210 */ /* 0x000fc80007ffe0ff */
[----:B------:R-:W-:-:S05]  /*51d0*/  @!P1 SHF.L.U32 R30, R30, 0x1, RZ ;  /* 0x000000011e1e9819 */ /* 0x000fca00000006ff */
[----:B---3--:R-:W-:-:S06]  /*51e0*/  @!P1 IMAD.WIDE.U32 R30, R30, 0x4, R32 ;  /* 0x000000041e1e9825 */ /* 0x008fcc00078e0020 */
[----:B------:R-:W3:Y:S01]  /*51f0*/  @!P1 LDG.E.64 R30, desc[UR12][R30.64] ;  /* 0x0000000c1e1e9981 */ /* 0x000ee2000c1e1b00 */
[----:B------:R-:W-:-:S06]  /*5200*/  HFMA2.MMA R32, -RZ, RZ, 0, 0 ;  /* 0x00000000ff207435 */ /* 0x000fcc00000001ff */
        /* <DEDUP_REMOVED lines=29> */
[----:B--2---:R-:W-:Y:S02]  /*53e0*/  IADD3 R30, R34, -UR11, RZ ;  /* 0x8000000b221e7c10 */ /* 0x004fe4000fffe0ff */
[----:B------:R-:W2:Y:S02]  /*53f0*/  LDL.LU R34, [R1+0x60] ;  /* 0x0000600001227983 */ /* 0x000ea40000300800 */
[----:B------:R-:W-:Y:S01]  /*5400*/  LEA R30, R30, UR5, 0x3 ;  /* 0x000000051e1e7c11 */ /* 0x000fe2000f8e18ff */
[----:B------:R-:W-:Y:S06]  /*5410*/  BAR.SYNC.DEFER_BLOCKING 0x0 ;  /* 0x0000000000007b1d */ /* 0x000fec0000010000 */
[----:B------:R-:W3:Y:S04]  /*5420*/  LDL.LU R31, [R1+0x3c] ;  /* 0x00003c00011f7983 */ /* 0x000ee80000300800 */
[----:B------:R-:W4:Y:S04]  /*5430*/  LDL.LU R50, [R1+0x54] ;  /* 0x0000540001327983 */ /* 0x000f280000300800 */
[----:B------:R-:W4:Y:S04]  /*5440*/  LDL.LU R49, [R1+0x4c] ;  /* 0x00004c0001317983 */ /* 0x000f280000300800 */
[----:B------:R-:W4:Y:S04]  /*5450*/  LDL.LU R47, [R1+0x44] ;  /* 0x00004400012f7983 */ /* 0x000f280000300800 */
[----:B------:R0:W1:Y:S04]  /*5460*/  LDS.64 R32, [R30] ;  /* 0x000000001e207984 */ /* 0x0000680000000a00 */
[----:B------:R-:W4:Y:S04]  /*5470*/  LDL.LU R2, [R1+0x5c] ;  /* 0x00005c0001027983 */ /* 0x000f280000300800 */
[----:B------:R-:W4:Y:S04]  /*5480*/  LDL.LU R46, [R1+0x40] ;  /* 0x00004000012e7983 */ /* 0x000f280000300800 */
[----:B------:R-:W4:Y:S04]  /*5490*/  LDL.LU R45, [R1+0x58] ;  /* 0x00005800012d7983 */ /* 0x000f280000300800 */
[----:B------:R-:W4:Y:S04]  /*54a0*/  LDL.LU R29, [R1+0x50] ;  /* 0x00005000011d7983 */ /* 0x000f280000300800 */
[----:B------:R-:W4:Y:S04]  /*54b0*/  LDL.LU R28, [R1+0x48] ;  /* 0x00004800011c7983 */ /* 0x000f280000300800 */
[----:B0-----:R-:W4:Y:S01]  /*54c0*/  LDL.LU R30, [R1+0x24] ;  /* 0x00002400011e7983 */ /* 0x001f220000300800 */
[C-C-:B-1----:R-:W-:Y:S01]  /*54d0*/  FFMA.FTZ R6, R0.reuse, R6, -R32.reuse ;  /* 0x0000000600067223 */ /* 0x142fe20000010820 */
[C-C-:B------:R-:W-:Y:S01]  /*54e0*/  FFMA.FTZ R41, R0.reuse, R41, -R32.reuse ;  /* 0x0000002900297223 */ /* 0x140fe20000010820 */
[C-C-:B------:R-:W-:Y:S01]  /*54f0*/  FFMA.FTZ R37, R0.reuse, R37, -R32.reuse ;  /* 0x0000002500257223 */ /* 0x140fe20000010820 */
[C-C-:B------:R-:W-:Y:S01]  /*5500*/  FFMA.FTZ R8, R0.reuse, R8, -R32.reuse ;  /* 0x0000000800087223 */ /* 0x140fe20000010820 */
[C-C-:B------:R-:W-:Y:S01]  /*5510*/  FFMA.FTZ R12, R0.reuse, R12, -R32.reuse ;  /* 0x0000000c000c7223 */ /* 0x140fe20000010820 */
[C-C-:B------:R-:W-:Y:S01]  /*5520*/  FFMA.FTZ R16, R0.reuse, R16, -R32.reuse ;  /* 0x0000001000107223 */ /* 0x140fe20000010820 */
[C-C-:B------:R-:W-:Y:S01]  /*5530*/  FFMA.FTZ R20, R0.reuse, R20, -R32.reuse ;  /* 0x0000001400147223 */ /* 0x140fe20000010820 */
[----:B------:R-:W-:-:S02]  /*5540*/  FFMA.FTZ R0, R0, R24, -R32 ;  /* 0x0000001800007223 */ /* 0x000fc40000010820 */
[----:B------:R-:W4:Y:S01]  /*5550*/  LDL.LU R24, [R1+0x38] ;  /* 0x0000380001187983 */ /* 0x000f220000300800 */
[C-C-:B------:R-:W-:Y:S01]  /*5560*/  FFMA.FTZ R44, R3.reuse, R44, -R32.reuse ;  /* 0x0000002c032c7223 */ /* 0x140fe20000010820 */
[C-C-:B------:R-:W-:Y:S01]  /*5570*/  FFMA.FTZ R43, R4.reuse, R43, -R32.reuse ;  /* 0x0000002b042b7223 */ /* 0x140fe20000010820 */
[C-C-:B------:R-:W-:Y:S01]  /*5580*/  FFMA.FTZ R40, R3.reuse, R40, -R32.reuse ;  /* 0x0000002803287223 */ /* 0x140fe20000010820 */
[----:B------:R-:W4:Y:S01]  /*5590*/  LDL.LU R61, [R1+0x20] ;  /* 0x00002000013d7983 */ /* 0x000f220000300800 */
[C-C-:B------:R-:W-:Y:S01]  /*55a0*/  FFMA.FTZ R36, R3.reuse, R36, -R32.reuse ;  /* 0x0000002403247223 */ /* 0x140fe20000010820 */
[C-C-:B------:R-:W-:Y:S01]  /*55b0*/  FFMA.FTZ R9, R3.reuse, R9, -R32.reuse ;  /* 0x0000000903097223 */ /* 0x140fe20000010820 */
[C-C-:B------:R-:W-:Y:S01]  /*55c0*/  FFMA.FTZ R13, R3.reuse, R13, -R32.reuse ;  /* 0x0000000d030d7223 */ /* 0x140fe20000010820 */
[----:B------:R-:W4:Y:S01]  /*55d0*/  LDL.LU R60, [R1+0x14] ;  /* 0x00001400013c7983 */ /* 0x000f220000300800 */
        /* <DEDUP_REMOVED lines=17> */
[----:B------:R-:W-:Y:S01]  /*56f0*/  FFMA.FTZ R5, R5, R27, -R32 ;  /* 0x0000001b05057223 */ /* 0x000fe20000010820 */
[----:B--2---:R-:W-:-:S02]  /*5700*/  FFMA.FTZ R6, R34, -R33, R6 ;  /* 0x8000002122067223 */ /* 0x004fc40000010006 */
[----:B------:R-:W2:Y:S04]  /*5710*/  LDL.LU R34, [R1+0x10] ;  /* 0x0000100001227983 */ /* 0x000ea80000300800 */
[----:B------:R-:W2:Y:S01]  /*5720*/  LDL.LU R32, [R1+0xc] ;  /* 0x00000c0001207983 */ /* 0x000ea20000300800 */
[----:B---3--:R-:W-:-:S03]  /*5730*/  FFMA.FTZ R44, R31, -R33, R44 ;  /* 0x800000211f2c7223 */ /* 0x008fc6000001002c */
[----:B------:R-:W3:Y:S01]  /*5740*/  LDL.LU R31, [R1+0x8] ;  /* 0x00000800011f7983 */ /* 0x000ee20000300800 */
[----:B----4-:R-:W-:-:S03]  /*5750*/  FFMA.FTZ R43, R50, -R33, R43 ;  /* 0x80000021322b7223 */ /* 0x010fc6000001002b */
[----:B------:R-:W4:Y:S01]  /*5760*/  LDL.LU R50, [R1+0xd8] ;  /* 0x0000d80001327983 */ /* 0x000f220000300800 */
[----:B------:R-:W-:-:S03]  /*5770*/  FFMA.FTZ R42, R49, -R33, R42 ;  /* 0x80000021312a7223 */ /* 0x000fc6000001002a */
        /* <DEDUP_REMOVED lines=10> */
[----:B------:R0:W5:Y:S01]  /*5820*/  LDL.LU R29, [R1+0xc0] ;  /* 0x0000c000011d7983 */ /* 0x0001620000300800 */
[----:B------:R-:W-:-:S03]  /*5830*/  FFMA.FTZ R36, R28, -R33, R36 ;  /* 0x800000211c247223 */ /* 0x000fc60000010024 */
[----:B------:R0:W5:Y:S01]  /*5840*/  LDL.LU R28, [R1+0xbc] ;  /* 0x0000bc00011c7983 */ /* 0x0001620000300800 */
[----:B------:R-:W-:-:S03]  /*5850*/  FFMA.FTZ R7, R30, -R33, R7 ;  /* 0x800000211e077223 */ /* 0x000fc60000010007 */
[----:B------:R-:W4:Y:S01]  /*5860*/  LDL.LU R30, [R1+0x78] ;  /* 0x00007800011e7983 */ /* 0x000f220000300800 */
[----:B------:R-:W-:-:S03]  /*5870*/  FFMA.FTZ R35, R24, -R33, R35 ;  /* 0x8000002118237223 */ /* 0x000fc60000010023 */
[----:B------:R-:W4:Y:S01]  /*5880*/  LDL.LU R24, [R1+0xa0] ;  /* 0x0000a00001187983 */ /* 0x000f220000300800 */
[----:B--2---:R-:W-:-:S03]  /*5890*/  FFMA.FTZ R10, R34, -R33, R10 ;  /* 0x80000021220a7223 */ /* 0x004fc6000001000a */
[----:B------:R-:W2:Y:S01]  /*58a0*/  LDL.LU R34, [R1+0x98] ;  /* 0x0000980001227983 */ /* 0x000ea20000300800 */
[----:B------:R-:W-:-:S03]  /*58b0*/  FFMA.FTZ R11, R32, -R33, R11 ;  /* 0x80000021200b7223 */ /* 0x000fc6000001000b */
[----:B------:R-:W2:Y:S01]  /*58c0*/  LDL.LU R32, [R1+0x9c] ;  /* 0x00009c0001207983 */ /* 0x000ea20000300800 */
[----:B---3--:R-:W-:-:S03]  /*58d0*/  FFMA.FTZ R12, R31, -R33, R12 ;  /* 0x800000211f0c7223 */ /* 0x008fc6000001000c */
[----:B------:R-:W3:Y:S01]  /*58e0*/  LDL.LU R31, [R1+0x90] ;  /* 0x00009000011f7983 */ /* 0x000ee20000300800 */
        /* <DEDUP_REMOVED lines=12> */
[-C--:B----4-:R-:W-:Y:S01]  /*59b0*/  FFMA.FTZ R23, R50, -R33.reuse, R23 ;  /* 0x8000002132177223 */ /* 0x090fe20000010017 */
[-C--:B------:R-:W-:Y:S01]  /*59c0*/  FFMA.FTZ R0, R49, -R33.reuse, R0 ;  /* 0x8000002131007223 */ /* 0x080fe20000010000 */
[----:B------:R-:W-:Y:S01]  /*59d0*/  FFMA.FTZ R3, R47, -R33, R3 ;  /* 0x800000212f037223 */ /* 0x000fe20000010003 */
[C---:B------:R-:W-:Y:S01]  /*59e0*/  FMUL.FTZ R43, R2.reuse, R43 ;  /* 0x0000002b022b7220 */ /* 0x040fe20000410000 */
[----:B------:R-:W-:Y:S01]  /*59f0*/  FMUL.FTZ R42, R2, R42 ;  /* 0x0000002a022a7220 */ /* 0x000fe20000410000 */
[----:B------:R-:W-:-:S04]  /*5a00*/  FFMA.FTZ R46, R46, -R33, R4 ;  /* 0x800000212e2e7223 */ /* 0x000fc80000010004 */
[----:B------:R-:W-:Y:S01]  /*5a10*/  F2FP.F16.F32.PACK_AB R42, R42, R43 ;  /* 0x0000002b2a2a723e */ /* 0x000fe200000000ff */
[----:B------:R-:W-:Y:S01]  /*5a20*/  FFMA.FTZ R33, R45, -R33, R5 ;  /* 0x800000212d217223 */ /* 0x000fe20000010005 */
[C---:B------:R-:W-:Y:S01]  /*5a30*/  FMUL.FTZ R6, R2.reuse, R6 ;  /* 0x0000000602067220 */ /* 0x040fe20000410000 */
[C---:B------:R-:W-:Y:S01]  /*5a40*/  FMUL.FTZ R44, R2.reuse, R44 ;  /* 0x0000002c022c7220 */ /* 0x040fe20000410000 */
[C---:B------:R-:W-:Y:S01]  /*5a50*/  FMUL.FTZ R41, R2.reuse, R41 ;  /* 0x0000002902297220 */ /* 0x040fe20000410000 */
[C---:B------:R-:W-:Y:S01]  /*5a60*/  FMUL.FTZ R40, R2.reuse, R40 ;  /* 0x0000002802287220 */ /* 0x040fe20000410000 */
[----:B------:R-:W-:Y:S01]  /*5a70*/  FMUL.FTZ R39, R2, R39 ;  /* 0x0000002702277220 */ /* 0x000fe20000410000 */
[----:B------:R-:W-:Y:S02]  /*5a80*/  IADD3 R4, P1, R30, UR14, RZ ;  /* 0x0000000e1e047c10 */ /* 0x000fe4000ff3e0ff */
[----:B------:R-:W4:Y:S01]  /*5a90*/  LDL.LU R30, [R1+0x94] ;  /* 0x00009400011e7983 */ /* 0x000f220000300800 */
[C---:B------:R-:W-:Y:S01]  /*5aa0*/  FMUL.FTZ R38, R2.reuse, R38 ;  /* 0x0000002602267220 */ /* 0x040fe20000410000 */
[----:B------:R-:W-:-:S02]  /*5ab0*/  FMUL.FTZ R37, R2, R37 ;  /* 0x0000002502257220 */ /* 0x000fc40000410000 */
[----:B------:R-:W4:Y:S01]  /*5ac0*/  LDL.LU R43, [R1+0x88] ;  /* 0x00008800012b7983 */ /* 0x000f220000300800 */
        /* <DEDUP_REMOVED lines=23> */
[----:B------:R-:W-:Y:S01]  /*5c40*/  FMUL.FTZ R33, R2, R33 ;  /* 0x0000002102217220 */ /* 0x000fe20000410000 */
[----:B--2---:R-:W-:-:S02]  /*5c50*/  IADD3 R2, P1, R34, UR14, RZ ;  /* 0x0000000e22027c10 */ /* 0x004fc4000ff3e0ff */
[----:B------:R-:W2:Y:S01]  /*5c60*/  LDL.LU R34, [R1+0x8c] ;  /* 0x00008c0001227983 */ /* 0x000ea20000300800 */
[----:B------:R-:W-:Y:S02]  /*5c70*/  F2FP.F16.F32.PACK_AB R6, R44, R6 ;  /* 0x000000062c06723e */ /* 0x000fe400000000ff */
[----:B------:R-:W-:Y:S02]  /*5c80*/  PRMT R25, R42, 0x7632, R25 ;  /* 0x000076322a197816 */ /* 0x000fe40000000019 */
[----:B------:R-:W-:Y:S01]  /*5c90*/  PRMT R3, R6, 0x7632, R3 ;  /* 0x0000763206037816 */ /* 0x000fe20000000003 */
[----:B------:R1:W-:Y:S01]  /*5ca0*/  STG.E.U16 desc[UR12][R4.64], R6 ;  /* 0x0000000604007986 */ /* 0x0003e2000c10150c */
[----:B------:R-:W-:Y:S02]  /*5cb0*/  F2FP.F16.F32.PACK_AB R40, R40, R41 ;  /* 0x000000292828723e */ /* 0x000fe400000000ff */
[----:B------:R-:W-:Y:S01]  /*5cc0*/  F2FP.F16.F32.PACK_AB R38, R38, R39 ;  /* 0x000000272626723e */ /* 0x000fe200000000ff */
[----:B------:R0:W-:Y:S01]  /*5cd0*/  STG.E.U16 desc[UR12][R4.64+0x2], R3 ;  /* 0x0000020304007986 */ /* 0x0001e2000c10150c */
[----:B------:R-:W-:-:S03]  /*5ce0*/  F2FP.F16.F32.PACK_AB R36, R36, R37 ;  /* 0x000000252424723e */ /* 0x000fc600000000ff */
[----:B------:R-:W-:Y:S01]  /*5cf0*/  STG.E.U16 desc[UR12][R4.64+0x4], R42 ;  /* 0x0000042a04007986 */ /* 0x000fe2000c10150c */
[----:B------:R-:W-:-:S03]  /*5d00*/  PRMT R26, R40, 0x7632, R26 ;  /* 0x00007632281a7816 */ /* 0x000fc6000000001a */
[----:B------:R3:W-:Y:S01]  /*5d10*/  STG.E.U16 desc[UR12][R4.64+0x6], R25 ;  /* 0x0000061904007986 */ /* 0x0007e2000c10150c */
[----:B-1----:R-:W-:Y:S02]  /*5d20*/  PRMT R6, R38, 0x7632, R6 ;  /* 0x0000763226067816 */ /* 0x002fe40000000006 */
[----:B0-----:R-:W-:Y:S02]  /*5d30*/  IADD3.X R3, R32, UR15, RZ, P1, !PT ;  /* 0x0000000f20037c10 */ /* 0x001fe40008ffe4ff */
[----:B------:R-:W2:Y:S01]  /*5d40*/  LDL.LU R32, [R1+0x80] ;  /* 0x0000800001207983 */ /* 0x000ea20000300800 */
[----:B------:R-:W-:Y:S02]  /*5d50*/  PRMT R27, R36, 0x7632, R27 ;  /* 0x00007632241b7816 */ /* 0x000fe4000000001b */
[----:B---3--:R-:W-:Y:S02]  /*5d60*/  IADD3 R4, P1, R31, UR14, RZ ;  /* 0x0000000e1f047c10 */ /* 0x008fe4000ff3e0ff */
[----:B------:R-:W3:Y:S01]  /*5d70*/  LDL.LU R31, [R1+0x84] ;  /* 0x00008400011f7983 */ /* 0x000ee20000300800 */
[----:B------:R-:W-:-:S02]  /*5d80*/  F2FP.F16.F32.PACK_AB R7, R7, R35 ;  /* 0x000000230707723e */ /* 0x000fc400000000ff */
[----:B------:R-:W-:Y:S01]  /*5d90*/  F2FP.F16.F32.PACK_AB R8, R9, R8 ;  /* 0x000000080908723e */ /* 0x000fe200000000ff */
[----:B------:R-:W-:Y:S04]  /*5da0*/  STG.E.U16 desc[UR12][R2.64], R40 ;  /* 0x0000002802007986 */ /* 0x000fe8000c10150c */
[----:B------:R-:W-:Y:S04]  /*5db0*/  STG.E.U16 desc[UR12][R2.64+0x2], R26 ;  /* 0x0000021a02007986 */ /* 0x000fe8000c10150c */
[----:B------:R-:W-:Y:S01]  /*5dc0*/  STG.E.U16 desc[UR12][R2.64+0x4], R38 ;  /* 0x0000042602007986 */ /* 0x000fe2000c10150c */
[----:B----4-:R-:W-:-:S03]  /*5dd0*/  IADD3.X R5, R30, UR15, RZ, P1, !PT ;  /* 0x0000000f1e057c10 */ /* 0x010fc60008ffe4ff */
[----:B------:R0:W-:Y:S04]  /*5de0*/  STG.E.U16 desc[UR12][R2.64+0x6], R6 ;  /* 0x0000060602007986 */ /* 0x0001e8000c10150c */
[----:B------:R-:W4:Y:S01]  /*5df0*/  LDL.LU R30, [R1+0x74] ;  /* 0x00007400011e7983 */ /* 0x000f220000300800 */
[----:B------:R-:W-:-:S03]  /*5e00*/  PRMT R9, R7, 0x7632, R9 ;  /* 0x0000763207097816 */ /* 0x000fc60000000009 */
[----:B------:R1:W-:Y:S01]  /*5e10*/  STG.E.U16 desc[UR12][R4.64+0x2], R27 ;  /* 0x0000021b04007986 */ /* 0x0003e2000c10150c */
[----:B------:R-:W-:Y:S02]  /*5e20*/  F2FP.F16.F32.PACK_AB R10, R11, R10 ;  /* 0x0000000a0b0a723e */ /* 0x000fe400000000ff */
[----:B0-----:R-:W-:Y:S02]  /*5e30*/  IADD3 R2, P1, R43, UR14, RZ ;  /* 0x0000000e2b027c10 */ /* 0x001fe4000ff3e0ff */
[----:B------:R-:W-:Y:S01]  /*5e40*/  PRMT R11, R8, 0x7632, R11 ;  /* 0x00007632080b7816 */ /* 0x000fe2000000000b */
[----:B-1----:R-:W4:Y:S04]  /*5e50*/  LDL.LU R27, [R1+0x7c] ;  /* 0x00007c00011b7983 */ /* 0x002f280000300800 */
[----:B------:R-:W4:Y:S04]  /*5e60*/  LDL.LU R26, [R1+0x70] ;  /* 0x00007000011a7983 */ /* 0x000f280000300800 */
[----:B------:R-:W-:Y:S04]  /*5e70*/  STG.E.U16 desc[UR12][R4.64], R36 ;  /* 0x0000002404007986 */ /* 0x000fe8000c10150c */
[----:B------:R0:W-:Y:S04]  /*5e80*/  STG.E.U16 desc[UR12][R4.64+0x4], R7 ;  /* 0x0000040704007986 */ /* 0x0001e8000c10150c */
[----:B------:R-:W-:Y:S04]  /*5e90*/  STG.E.U16 desc[UR12][R4.64+0x6], R9 ;  /* 0x0000060904007986 */ /* 0x000fe8000c10150c */
[----:B------:R-:W4:Y:S01]  /*5ea0*/  LDL.LU R25, [R1+0x6c] ;  /* 0x00006c0001197983 */ /* 0x000f220000300800 */
[----:B0-----:R-:W-:-:S02]  /*5eb0*/  PRMT R7, R10, 0x7632, R7 ;  /* 0x000076320a077816 */ /* 0x001fc40000000007 */
[----:B--2---:R-:W-:-:S05]  /*5ec0*/  IADD3.X R3, R34, UR15, RZ, P1, !PT ;  /* 0x0000000f22037c10 */ /* 0x004fca0008ffe4ff */
[----:B------:R0:W-:Y:S04]  /*5ed0*/  STG.E.U16 desc[UR12][R2.64+0x2], R11 ;  /* 0x0000020b02007986 */ /* 0x0001e8000c10150c */
[----:B------:R1:W-:Y:S04]  /*5ee0*/  STG.E.U16 desc[UR12][R2.64+0x4], R10 ;  /* 0x0000040a02007986 */ /* 0x0003e8000c10150c */
[----:B0-----:R-:W2:Y:S04]  /*5ef0*/  LDL.LU R11, [R1+0x64] ;  /* 0x00006400010b7983 */ /* 0x001ea80000300800 */
[----:B-1----:R-:W2:Y:S01]  /*5f00*/  LDL.LU R10, [R1+0x68] ;  /* 0x00006800010a7983 */ /* 0x002ea20000300800 */
[----:B------:R-:W-:-:S02]  /*5f10*/  F2FP.F16.F32.PACK_AB R12, R13, R12 ;  /* 0x0000000c0d0c723e */ /* 0x000fc400000000ff */
[----:B------:R-:W-:Y:S02]  /*5f20*/  IADD3 R4, P1, R32, UR14, RZ ;  /* 0x0000000e20047c10 */ /* 0x000fe4000ff3e0ff */
[----:B------:R-:W-:Y:S01]  /*5f30*/  F2FP.F16.F32.PACK_AB R14, R15, R14 ;  /* 0x0000000e0f0e723e */ /* 0x000fe200000000ff */
[----:B------:R-:W-:Y:S01]  /*5f40*/  STG.E.U16 desc[UR12][R2.64], R8 ;  /* 0x0000000802007986 */ /* 0x000fe2000c10150c */
[----:B------:R-:W-:-:S03]  /*5f50*/  PRMT R9, R12, 0x7632, R9 ;  /* 0x000076320c097816 */ /* 0x000fc60000000009 */
[----:B------:R0:W-:Y:S01]  /*5f60*/  STG.E.U16 desc[UR12][R2.64+0x6], R7 ;  /* 0x0000060702007986 */ /* 0x0001e2000c10150c */
[----:B---3--:R-:W-:Y:S02]  /*5f70*/  IADD3.X R5, R31, UR15, RZ, P1, !PT ;  /* 0x0000000f1f057c10 */ /* 0x008fe40008ffe4ff */
[----:B------:R-:W-:Y:S02]  /*5f80*/  F2FP.F16.F32.PACK_AB R16, R17, R16 ;  /* 0x000000101110723e */ /* 0x000fe400000000ff */
[----:B------:R-:W-:Y:S01]  /*5f90*/  F2FP.F16.F32.PACK_AB R18, R19, R18 ;  /* 0x000000121312723e */ /* 0x000fe200000000ff */
[----:B------:R-:W-:Y:S01]  /*5fa0*/  STG.E.U16 desc[UR12][R4.64], R12 ;  /* 0x0000000c04007986 */ /* 0x000fe2000c10150c */
[----:B0-----:R-:W-:-:S03]  /*5fb0*/  PRMT R3, R14, 0x7632, R3 ;  /* 0x000076320e037816 */ /* 0x001fc60000000003 */
[----:B------:R-:W-:Y:S01]  /*5fc0*/  STG.E.U16 desc[UR12][R4.64+0x2], R9 ;  /* 0x0000020904007986 */ /* 0x000fe2000c10150c */
[----:B------:R-:W-:-:S03]  /*5fd0*/  PRMT R8, R16, 0x7632, R8 ;  /* 0x0000763210087816 */ /* 0x000fc60000000008 */
[----:B------:R-:W-:Y:S01]  /*5fe0*/  STG.E.U16 desc[UR12][R4.64+0x4], R14 ;  /* 0x0000040e04007986 */ /* 0x000fe2000c10150c */
[----:B------:R-:W-:-:S03]  /*5ff0*/  F2FP.F16.F32.PACK_AB R20, R21, R20 ;  /* 0x000000141514723e */ /* 0x000fc600000000ff */
[----:B------:R0:W-:Y:S01]  /*6000*/  STG.E.U16 desc[UR12][R4.64+0x6], R3 ;  /* 0x0000060304007986 */ /* 0x0001e2000c10150c */
[----:B----4-:R-:W-:Y:S02]  /*6010*/  IADD3 R6, P1, R30, UR14, RZ ;  /* 0x0000000e1e067c10 */ /* 0x010fe4000ff3e0ff */
[----:B------:R-:W-:Y:S02]  /*6020*/  F2FP.F16.F32.PACK_AB R22, R23, R22 ;  /* 0x000000161716723e */ /* 0x000fe400000000ff */
[----:B0-----:R-:W-:Y:S02]  /*6030*/  PRMT R5, R18, 0x7632, R5 ;  /* 0x0000763212057816 */ /* 0x001fe40000000005 */
[----:B------:R-:W-:Y:S02]  /*6040*/  IADD3.X R7, R27, UR15, RZ, P1, !PT ;  /* 0x0000000f1b077c10 */ /* 0x000fe40008ffe4ff */
[----:B------:R-:W-:-:S03]  /*6050*/  IADD3 R2, P1, R26, UR14, RZ ;  /* 0x0000000e1a027c10 */ /* 0x000fc6000ff3e0ff */
[----:B------:R-:W-:Y:S01]  /*6060*/  STG.E.U16 desc[UR12][R6.64], R16 ;  /* 0x0000001006007986 */ /* 0x000fe2000c10150c */
[----:B------:R-:W-:-:S03]  /*6070*/  F2FP.F16.F32.PACK_AB R0, R24, R0 ;  /* 0x000000001800723e */ /* 0x000fc600000000ff */
[----:B------:R0:W-:Y:S01]  /*6080*/  STG.E.U16 desc[UR12][R6.64+0x2], R8 ;  /* 0x0000020806007986 */ /* 0x0001e2000c10150c */
[----:B------:R-:W-:-:S03]  /*6090*/  F2FP.F16.F32.PACK_AB R33, R33, R46 ;  /* 0x0000002e2121723e */ /* 0x000fc600000000ff */
[----:B------:R-:W-:Y:S04]  /*60a0*/  STG.E.U16 desc[UR12][R6.64+0x4], R18 ;  /* 0x0000041206007986 */ /* 0x000fe8000c10150c */
[----:B------:R1:W-:Y:S01]  /*60b0*/  STG.E.U16 desc[UR12][R6.64+0x6], R5 ;  /* 0x0000060506007986 */ /* 0x0003e2000c10150c */
[----:B------:R-:W-:Y:S02]  /*60c0*/  IADD3.X R3, R25, UR15, RZ, P1, !PT ;  /* 0x0000000f19037c10 */ /* 0x000fe40008ffe4ff */
[----:B0-----:R-:W-:Y:S02]  /*60d0*/  PRMT R8, R22, 0x7632, R8 ;  /* 0x0000763216087816 */ /* 0x001fe40000000008 */
[----:B-1----:R-:W-:Y:S01]  /*60e0*/  PRMT R7, R20, 0x7632, R7 ;  /* 0x0000763214077816 */ /* 0x002fe20000000007 */
[----:B------:R-:W-:Y:S01]  /*60f0*/  STG.E.U16 desc[UR12][R2.64], R20 ;  /* 0x0000001402007986 */ /* 0x000fe2000c10150c */
[----:B------:R-:W-:-:S03]  /*6100*/  PRMT R6, R33, 0x7632, R6 ;  /* 0x0000763221067816 */ /* 0x000fc60000000006 */
[----:B------:R-:W-:Y:S04]  /*6110*/  STG.E.U16 desc[UR12][R2.64+0x2], R7 ;  /* 0x0000020702007986 */ /* 0x000fe8000c10150c */
[----:B------:R-:W-:Y:S04]  /*6120*/  STG.E.U16 desc[UR12][R2.64+0x4], R22 ;  /* 0x0000041602007986 */ /* 0x000fe8000c10150c */
[----:B------:R0:W-:Y:S02]  /*6130*/  STG.E.U16 desc[UR12][R2.64+0x6], R8 ;  /* 0x0000060802007986 */ /* 0x0001e4000c10150c */
[----:B0-----:R-:W-:Y:S01]  /*6140*/  PRMT R3, R0, 0x7632, R3 ;  /* 0x0000763200037816 */ /* 0x001fe20000000003 */
[----:B------:R-:W-:Y:S01]  /*6150*/  ULOP3.LUT UR4, UR4, 0x1, URZ, 0x3c, !UPT ;  /* 0x0000000104047892 */ /* 0x000fe2000f8e3c3f */
[----:B------:R-:W-:Y:S01]  /*6160*/  UMOV UR5, UR10 ;  /* 0x0000000a00057c82 */ /* 0x000fe20008000000 */
[----:B------:R-:W-:Y:S01]  /*6170*/  UMOV UR11, UR9 ;  /* 0x00000009000b7c82 */ /* 0x000fe20008000000 */
[----:B--2---:R-:W-:-:S04]  /*6180*/  IADD3 R4, P1, R11, UR14, RZ ;  /* 0x0000000e0b047c10 */ /* 0x004fc8000ff3e0ff */
[----:B------:R-:W-:-:S05]  /*6190*/  IADD3.X R5, R10, UR15, RZ, P1, !PT ;  /* 0x0000000f0a057c10 */ /* 0x000fca0008ffe4ff */
[----:B------:R2:W-:Y:S04]  /*61a0*/  STG.E.U16 desc[UR12][R4.64], R0 ;  /* 0x0000000004007986 */ /* 0x0005e8000c10150c */
[----:B------:R2:W-:Y:S04]  /*61b0*/  STG.E.U16 desc[UR12][R4.64+0x2], R3 ;  /* 0x0000020304007986 */ /* 0x0005e8000c10150c */
[----:B------:R2:W-:Y:S04]  /*61c0*/  STG.E.U16 desc[UR12][R4.64+0x4], R33 ;  /* 0x0000042104007986 */ /* 0x0005e8000c10150c */
[----:B------:R2:W-:Y:S01]  /*61d0*/  STG.E.U16 desc[UR12][R4.64+0x6], R6 ;  /* 0x0000060604007986 */ /* 0x0005e2000c10150c */
[----:B------:R-:W-:Y:S05]  /*61e0*/  @!P0 BRA `(.L_x_2293) ;  /* 0xffffffa000c88947 */ /* 0x000fea000383ffff */
.L_x_2281:
        /* <DEDUP_REMOVED lines=10> */
[----:B------:R-:W0:Y:S01]  /*6290*/  LDC.64 R14, c[0x0][0x258] ;  /* 0x00009600ff0e7b82 */ /* 0x000e220000000a00 */
[----:B------:R-:W1:Y:S01]  /*62a0*/  S2R R56, SR_TID.X ;  /* 0x0000000000387919 */ /* 0x000e620000002100 */
[----:B--2---:R-:W-:Y:S01]  /*62b0*/  HFMA2.MMA R5, -RZ, RZ, 0, 1.1920928955078125e-06 ;  /* 0x00000014ff057435 */ /* 0x004fe200000001ff */
        /* <DEDUP_REMOVED lines=43> */
.L_x_2310:
        /* <DEDUP_REMOVED lines=45> */
.L_x_2297:
[----:B------:R-:W-:Y:S05]  /*6840*/  BSYNC B1 ;  /* 0x0000000000017941 */ /* 0x000fea0003800000 */
.L_x_2296:
        /* <DEDUP_REMOVED lines=21> */
.L_x_2300:
[----:B------:R-:W2:Y:S04]  /*69a0*/  LDG.E.64 R16, desc[UR12][R14.64+-0x32000] ;  /* 0xfce0000c0e107981 */ /* 0x000ea8000c1e1b00 */
[----:B------:R-:W3:Y:S04]  /*69b0*/  LDG.E.64 R18, desc[UR12][R14.64+-0x19000] ;  /* 0xfe70000c0e127981 */ /* 0x000ee8000c1e1b00 */
[----:B------:R-:W4:Y:S04]  /*69c0*/  LDG.E.64 R20, desc[UR12][R14.64] ;  /* 0x0000000c0e147981 */ /* 0x000f28000c1e1b00 */
        /* <DEDUP_REMOVED lines=52> */
.L_x_2299:
[----:B------:R-:W-:Y:S05]  /*6d10*/  BSYNC B1 ;  /* 0x0000000000017941 */ /* 0x000fea0003800000 */
.L_x_2298:
        /* <DEDUP_REMOVED lines=11> */
[----:B------:R-:W4:Y:S04]  /*6dd0*/  LDG.E.64 R26, desc[UR12][R14.64+0x4b000] ;  /* 0x04b0000c0e1a7981 */ /* 0x000f28000c1e1b00 */
[----:B-----5:R-:W4:Y:S04]  /*6de0*/  LDG.E.64 R28, desc[UR12][R14.64+0x64000] ;  /* 0x0640000c0e1c7981 */ /* 0x020f28000c1e1b00 */
        /* <DEDUP_REMOVED lines=22> */
.L_x_2302:
[----:B------:R-:W-:Y:S05]  /*6f50*/  BSYNC B1 ;  /* 0x0000000000017941 */ /* 0x000fea0003800000 */
.L_x_2301:
        /* <DEDUP_REMOVED lines=15> */
.L_x_2295:
[----:B------:R-:W-:Y:S05]  /*7050*/  BSYNC B0 ;  /* 0x0000000000007941 */ /* 0x000fea0003800000 */
.L_x_2294:
        /* <DEDUP_REMOVED lines=50> */
.L_x_2319:
        /* <DEDUP_REMOVED lines=28> */
[----:B-----5:R-:W-:Y:S01]  /*7540*/  MOV R29, 0xffff ;  /* 0x0000ffff001d7802 */ /* 0x020fe20000000f00 */
        /* <DEDUP_REMOVED lines=17> */
.L_x_2329:
        /* <DEDUP_REMOVED lines=41> */
.L_x_2339:
[----:B--2---:R-:W-:Y:S01]  /*78f0*/  FADD.FTZ R15, R14, R30 ;  /* 0x0000001e0e0f7221 */ /* 0x004fe20000010000 */
[----:B------:R-:W-:-:S04]  /*7900*/  @!P1 F2FP.F16.F32.PACK_AB R14, RZ, R24 ;  /* 0x00000018ff0e923e */ /* 0x000fc800000000ff */
[----:B------:R-:W-:Y:S01]  /*7910*/  @!P1 F2FP.F16.F32.PACK_AB R15, RZ, R15 ;  /* 0x0000000fff0f923e */ /* 0x000fe200000000ff */
[----:B------:R3:W-:Y:S03]  /*7920*/  @!P1 STG.E.U16 desc[UR12][R16.64+0x50], R14 ;  /* 0x0000500e10009986 */ /* 0x0007e6000c10150c */
[----:B------:R-:W-:Y:S02]  /*7930*/  PRMT R20, R15, 0x7610, R20 ;  /* 0x000076100f147816 */ /* 0x000fe40000000014 */
[----:B------:R-:W-:-:S03]  /*7940*/  LEA.HI R15, R56, 0x3c, RZ, 0x1c ;  /* 0x0000003c380f7811 */ /* 0x000fc600078fe0ff */
[----:B------:R3:W-:Y:S04]  /*7950*/  @!P1 STG.E.U16 desc[UR12][R18.64+0x50], R20 ;  /* 0x0000501412009986 */ /* 0x0007e8000c10150c */
.L_x_2305:
[----:B------:R-:W-:Y:S05]  /*7960*/  BSYNC B0 ;  /* 0x0000000000007941 */ /* 0x000fea0003800000 */
.L_x_2304:
        /* <DEDUP_REMOVED lines=38> */
[----:B-----5:R-:W-:Y:S02]  /*7bd0*/  MOV R29, 0xffff ;  /* 0x0000ffff001d7802 */ /* 0x020fe40000000f00 */
        /* <DEDUP_REMOVED lines=22> */
[----:B------:R-:W3:Y:S01]  /*7d40*/  SHFL.BFLY PT, R30, R17, 0x4, 0x101f ;  /* 0x0c901f00111e7f89 */ /* 0x000ee200000e0000 */
        /* <DEDUP_REMOVED lines=15> */
[----:B------:R-:W-:Y:S01]  /*7e40*/  FADD.FTZ R14, R17, R30 ;  /* 0x0000001e110e7221 */ /* 0x000fe20000010000 */
        /* <DEDUP_REMOVED lines=16> */
[----:B------:R-:W4:Y:S01]  /*7f50*/  SHFL.BFLY PT, R30, R14, 0x2, 0x101f ;  /* 0x0c501f000e1e7f89 */ /* 0x000f2200000e0000 */
        /* <DEDUP_REMOVED lines=15> */
[----:B------:R-:W-:Y:S01]  /*8050*/  FADD.FTZ R17, R14, R30 ;  /* 0x0000001e0e117221 */ /* 0x000fe20000010000 */
[----:B------:R-:W-:Y:S02]  /*8060*/  MOV R14, 0xffff ;  /* 0x0000ffff000e7802 */ /* 0x000fe40000000f00 */
[----:B------:R-:W4:Y:S04]  /*8070*/  SHFL.BFLY PT, R23, R38, 0x2, 0x101f ;  /* 0x0c501f0026177f89 */ /* 0x000f2800000e0000 */
[----:B------:R-:W4:Y:S01]  /*8080*/  SHFL.BFLY PT, R24, R37, 0x2, 0x101f ;  /* 0x0c501f0025187f89 */ /* 0x000f2200000e0000 */
[----:B0-----:R-:W-:Y:S01]  /*8090*/  FADD.FTZ R42, R42, R41 ;  /* 0x000000292a2a7221 */ /* 0x001fe20000010000 */
[----:B------:R-:W-:-:S02]  /*80a0*/  IADD3 R41, R15, R6, RZ ;  /* 0x000000060f297210 */ /* 0x000fc40007ffe0ff */
[----:B------:R-:W0:Y:S01]  /*80b0*/  SHFL.BFLY PT, R14, R17, 0x1, 0x101f ;  /* 0x0c301f00110e7f89 */ /* 0x000e2200000e0000 */
[----:B---3--:R-:W-:Y:S01]  /*80c0*/  FADD.FTZ R16, R16, R19 ;  /* 0x0000001310107221 */ /* 0x008fe20000010000 */
[----:B-1----:R-:W-:Y:S02]  /*80d0*/  FADD.FTZ R31, R31, R20 ;  /* 0x000000141f1f7221 */ /* 0x002fe40000010000 */
[----:B------:R-:W1:Y:S02]  /*80e0*/  SHFL.BFLY PT, R43, R42, 0x2, 0x101f ;  /* 0x0c501f002a2b7f89 */ /* 0x000e6400000e0000 */
[----:B------:R-:W-:Y:S01]  /*80f0*/  @!P0 F2FP.F16.F32.PACK_AB R30, RZ, R16 ;  /* 0x00000010ff1e823e */ /* 0x000fe200000000ff */
[----:B--2---:R-:W-:Y:S01]  /*8100*/  FADD.FTZ R35, R35, R18 ;  /* 0x0000001223237221 */ /* 0x004fe20000010000 */
[----:B------:R-:W2:Y:S01]  /*8110*/  SHFL.BFLY PT, R32, R31, 0x2, 0x101f ;  /* 0x0c501f001f207f89 */ /* 0x000ea200000e0000 */
[----:B------:R-:W3:Y:S01]  /*8120*/  @!P0 LDC.64 R18, c[0x0][0x220] ;  /* 0x00008800ff128b82 */ /* 0x000ee20000000a00 */
[----:B----4-:R-:W-:-:S02]  /*8130*/  FADD.FTZ R36, R36, R21 ;  /* 0x0000001524247221 */ /* 0x010fc40000010000 */
[----:B------:R-:W4:Y:S01]  /*8140*/  SHFL.BFLY PT, R34, R35, 0x1, 0x101f ;  /* 0x0c301f0023227f89 */ /* 0x000f2200000e0000 */
[----:B------:R-:W-:-:S03]  /*8150*/  FADD.FTZ R38, R38, R23 ;  /* 0x0000001726267221 */ /* 0x000fc60000010000 */
[----:B------:R-:W4:Y:S01]  /*8160*/  SHFL.BFLY PT, R33, R36, 0x1, 0x101f ;  /* 0x0c301f0024217f89 */ /* 0x000f2200000e0000 */
[----:B------:R-:W4:Y:S01]  /*8170*/  @!P0 LDC.64 R22, c[0x0][0x220] ;  /* 0x00008800ff168b82 */ /* 0x000f220000000a00 */
[----:B------:R-:W-:Y:S02]  /*8180*/  FADD.FTZ R37, R37, R24 ;  /* 0x0000001825257221 */ /* 0x000fe40000010000 */
[----:B------:R-:W4:Y:S01]  /*8190*/  SHFL.BFLY PT, R39, R38, 0x1, 0x101f ;  /* 0x0c301f0026277f89 */ /* 0x000f2200000e0000 */
[----:B0-----:R-:W-:-:S03]  /*81a0*/  FADD.FTZ R44, R17, R14 ;  /* 0x0000000e112c7221 */ /* 0x001fc60000010000 */
[----:B------:R-:W0:Y:S01]  /*81b0*/  SHFL.BFLY PT, R40, R37, 0x1, 0x101f ;  /* 0x0c301f0025287f89 */ /* 0x000e2200000e0000 */
[----:B------:R-:W0:Y:S01]  /*81c0*/  @!P0 LDC.64 R24, c[0x0][0x218] ;  /* 0x00008600ff188b82 */ /* 0x000e220000000a00 */
[----:B------:R-:W-:Y:S01]  /*81d0*/  @!P0 F2FP.F16.F32.PACK_AB R44, RZ, R44 ;  /* 0x0000002cff2c823e */ /* 0x000fe200000000ff */
[----:B-1----:R-:W-:Y:S01]  /*81e0*/  FADD.FTZ R42, R42, R43 ;  /* 0x0000002b2a2a7221 */ /* 0x002fe20000010000 */
[----:B--2---:R-:W-:-:S05]  /*81f0*/  FADD.FTZ R31, R31, R32 ;  /* 0x000000201f1f7221 */ /* 0x004fca0000010000 */
[----:B------:R-:W1:Y:S01]  /*8200*/  @!P0 LDC.64 R20, c[0x0][0x218] ;  /* 0x00008600ff148b82 */ /* 0x000e620000000a00 */
[----:B---3--:R-:W-:-:S04]  /*8210*/  @!P0 IMAD.WIDE R18, R41, 0x2, R18 ;  /* 0x0000000229128825 */ /* 0x008fc800078e0212 */
[----:B----4-:R-:W-:Y:S01]  /*8220*/  FADD.FTZ R34, R35, R34 ;  /* 0x0000002223227221 */ /* 0x010fe20000010000 */
[----:B------:R-:W-:Y:S01]  /*8230*/  MOV R35, 0xffff ;  /* 0x0000ffff00237802 */ /* 0x000fe20000000f00 */
[----:B------:R-:W-:Y:S01]  /*8240*/  FADD.FTZ R33, R36, R33 ;  /* 0x0000002124217221 */ /* 0x000fe20000010000 */
[----:B------:R-:W2:Y:S01]  /*8250*/  @!P0 LDC.64 R16, c[0x0][0x218] ;  /* 0x00008600ff108b82 */ /* 0x000ea20000000a00 */
[----:B------:R-:W-:-:S03]  /*8260*/  @!P0 IMAD.WIDE R22, R41, 0x2, R22 ;  /* 0x0000000229168825 */ /* 0x000fc600078e0216 */
[----:B------:R-:W3:Y:S01]  /*8270*/  SHFL.BFLY PT, R35, R42, 0x1, 0x101f ;  /* 0x0c301f002a237f89 */ /* 0x000ee200000e0000 */
[----:B------:R-:W-:Y:S01]  /*8280*/  FADD.FTZ R38, R38, R39 ;  /* 0x0000002726267221 */ /* 0x000fe20000010000 */
[----:B0-----:R-:W-:Y:S02]  /*8290*/  FADD.FTZ R37, R37, R40 ;  /* 0x0000002825257221 */ /* 0x001fe40000010000 */
[----:B------:R-:W0:Y:S01]  /*82a0*/  @!P0 LDC.64 R14, c[0x0][0x220] ;  /* 0x00008800ff0e8b82 */ /* 0x000e220000000a00 */
[----:B------:R-:W-:Y:S01]  /*82b0*/  @!P0 IMAD.WIDE R24, R41, 0x2, R24 ;  /* 0x0000000229188825 */ /* 0x000fe200078e0218 */
[----:B------:R-:W-:-:S04]  /*82c0*/  @!P0 F2FP.F16.F32.PACK_AB R26, RZ, R38 ;  /* 0x00000026ff1a823e */ /* 0x000fc800000000ff */
[----:B------:R4:W-:Y:S01]  /*82d0*/  @!P0 STG.E.U16 desc[UR12][R24.64], R30 ;  /* 0x0000001e18008986 */ /* 0x0009e2000c10150c */
[----:B-1----:R-:W-:-:S03]  /*82e0*/  @!P0 IMAD.WIDE R20, R41, 0x2, R20 ;  /* 0x0000000229148825 */ /* 0x002fc600078e0214 */
[----:B------:R1:W-:Y:S01]  /*82f0*/  @!P0 STG.E.U16 desc[UR12][R22.64], R44 ;  /* 0x0000002c16008986 */ /* 0x0003e2000c10150c */
[----:B--2---:R-:W-:Y:S01]  /*8300*/  @!P0 IMAD.WIDE R16, R41, 0x2, R16 ;  /* 0x0000000229108825 */ /* 0x004fe200078e0210 */
[----:B----4-:R-:W-:-:S03]  /*8310*/  @!P0 F2FP.F16.F32.PACK_AB R25, RZ, R33 ;  /* 0x00000021ff19823e */ /* 0x010fc600000000ff */
[----:B---3--:R-:W-:Y:S01]  /*8320*/  FADD.FTZ R35, R42, R35 ;  /* 0x000000232a237221 */ /* 0x008fe20000010000 */
[----:B------:R-:W-:Y:S02]  /*8330*/  MOV R30, 0xffff ;  /* 0x0000ffff001e7802 */ /* 0x000fe40000000f00 */
[----:B-1----:R-:W-:Y:S02]  /*8340*/  @!P0 F2FP.F16.F32.PACK_AB R23, RZ, R34 ;  /* 0x00000022ff17823e */ /* 0x002fe400000000ff */
[----:B------:R-:W-:Y:S01]  /*8350*/  @!P0 F2FP.F16.F32.PACK_AB R33, RZ, R37 ;  /* 0x00000025ff21823e */ /* 0x000fe200000000ff */
[----:B0-----:R-:W-:Y:S01]  /*8360*/  @!P0 IMAD.WIDE R14, R41, 0x2, R14 ;  /* 0x00000002290e8825 */ /* 0x001fe200078e020e */
[----:B------:R0:W1:Y:S04]  /*8370*/  SHFL.BFLY PT, R30, R31, 0x1, 0x101f ;  /* 0x0c301f001f1e7f89 */ /* 0x00006800000e0000 */
[----:B------:R0:W-:Y:S04]  /*8380*/  @!P0 STG.E.U16 desc[UR12][R20.64+0x28], R23 ;  /* 0x0000281714008986 */ /* 0x0001e8000c10150c */
[----:B------:R0:W-:Y:S04]  /*8390*/  @!P0 STG.E.U16 desc[UR12][R18.64+0x28], R25 ;  /* 0x0000281912008986 */ /* 0x0001e8000c10150c */
[----:B------:R0:W-:Y:S04]  /*83a0*/  @!P0 STG.E.U16 desc[UR12][R16.64+0x50], R26 ;  /* 0x0000501a10008986 */ /* 0x0001e8000c10150c */
[----:B------:R0:W-:Y:S02]  /*83b0*/  @!P0 STG.E.U16 desc[UR12][R14.64+0x50], R33 ;  /* 0x000050210e008986 */ /* 0x0001e4000c10150c */
.L_x_2373:
        /* <DEDUP_REMOVED lines=9> */
.L_x_2303:
        /* <DEDUP_REMOVED lines=8> */
.L_x_2306:
[----:B-----5:R-:W-:Y:S01]  /*84d0*/  HFMA2.MMA R28, -RZ, RZ, 0, 4.76837158203125e-07 ;  /* 0x00000008ff1c7435 */ /* 0x020fe200000001ff */
[----:B-1----:R-:W-:Y:S02]  /*84e0*/  MOV R29, R14 ;  /* 0x0000000e001d7202 */ /* 0x002fe40000000f00 */
[----:B------:R-:W-:Y:S02]  /*84f0*/  MOV R27, 0x101f ;  /* 0x0000101f001b7802 */ /* 0x000fe40000000f00 */
[----:B------:R-:W-:-:S07]  /*8500*/  MOV R26, 0xffff ;  /* 0x0000ffff001a7802 */ /* 0x000fce0000000f00 */
[----:B0-2---:R-:W-:Y:S05]  /*8510*/  WARPSYNC.COLLECTIVE R26, `(.L_x_2311) ;  /* 0x000000001a087348 */ /* 0x005fea0003c00000 */
[----:B------:R1:W3:Y:S02]  /*8520*/  SHFL.BFLY P2, R30, R29, R28, R27 ;  /* 0x0c00001c1d1e7389 */ /* 0x0002e4000004001b */
[----:B0123--:R-:W-:Y:S01]  /*8530*/  ENDCOLLECTIVE ;  /* 0x000000000000791b */ /* 0x00ffe20003800000 */
.L_x_2311:
[----:B------:R-:W-:Y:S02]  /*8540*/  MOV R29, R15 ;  /* 0x0000000f001d7202 */ /* 0x000fe40000000f00 */
[----:B------:R-:W-:-:S07]  /*8550*/  MOV R17, R30 ;  /* 0x0000001e00117202 */ /* 0x000fce0000000f00 */
[----:B------:R-:W-:Y:S05]  /*8560*/  WARPSYNC.COLLECTIVE R26, `(.L_x_2312) ;  /* 0x000000001a087348 */ /* 0x000fea0003c00000 */
[----:B------:R0:W1:Y:S02]  /*8570*/  SHFL.BFLY P2, R30, R29, R28, R27 ;  /* 0x0c00001c1d1e7389 */ /* 0x000064000004001b */
[----:B01----:R-:W-:Y:S01]  /*8580*/  ENDCOLLECTIVE ;  /* 0x000000000000791b */ /* 0x003fe20003800000 */
.L_x_2312:
[----:B------:R-:W-:Y:S01]  /*8590*/  FADD.FTZ R17, R17, R14 ;  /* 0x0000000e11117221 */ /* 0x000fe20000010000 */
[----:B------:R-:W-:-:S04]  /*85a0*/  HFMA2.MMA R28, -RZ, RZ, 0, 2.384185791015625e-07 ;  /* 0x00000004ff1c7435 */ /* 0x000fc800000001ff */
[----:B------:R-:W-:Y:S02]  /*85b0*/  MOV R29, R17 ;  /* 0x00000011001d7202 */ /* 0x000fe40000000f00 */
[----:B------:R-:W-:-:S07]  /*85c0*/  MOV R16, R30 ;  /* 0x0000001e00107202 */ /* 0x000fce0000000f00 */
[----:B------:R-:W-:Y:S05]  /*85d0*/  WARPSYNC.COLLECTIVE R26, `(.L_x_2313) ;  /* 0x000000001a087348 */ /* 0x000fea0003c00000 */
[----:B------:R0:W1:Y:S02]  /*85e0*/  SHFL.BFLY P2, R30, R29, R28, R27 ;  /* 0x0c00001c1d1e7389 */ /* 0x000064000004001b */
[----:B01----:R-:W-:Y:S01]  /*85f0*/  ENDCOLLECTIVE ;  /* 0x000000000000791b */ /* 0x003fe20003800000 */
.L_x_2313:
[----:B------:R-:W-:-:S05]  /*8600*/  FADD.FTZ R16, R16, R15 ;  /* 0x0000000f10107221 */ /* 0x000fca0000010000 */
[----:B------:R-:W-:Y:S02]  /*8610*/  MOV R29, R16 ;  /* 0x00000010001d7202 */ /* 0x000fe40000000f00 */
[----:B------:R-:W-:-:S07]  /*8620*/  MOV R18, R30 ;  /* 0x0000001e00127202 */ /* 0x000fce0000000f00 */
[----:B------:R-:W-:Y:S05]  /*8630*/  WARPSYNC.COLLECTIVE R26, `(.L_x_2314) ;  /* 0x000000001a087348 */ /* 0x000fea0003c00000 */
[----:B------:R0:W1:Y:S02]  /*8640*/  SHFL.BFLY P2, R30, R29, R28, R27 ;  /* 0x0c00001c1d1e7389 */ /* 0x000064000004001b */
[----:B01----:R-:W-:Y:S01]  /*8650*/  ENDCOLLECTIVE ;  /* 0x000000000000791b */ /* 0x003fe20003800000 */
.L_x_2314:
[----:B------:R-:W-:Y:S01]  /*8660*/  FADD.FTZ R18, R17, R18 ;  /* 0x0000001211127221 */ /* 0x000fe20000010000 */
[----:B------:R-:W-:-:S04]  /*8670*/  HFMA2.MMA R28, -RZ, RZ, 0, 1.1920928955078125e-07 ;  /* 0x00000002ff1c7435 */ /* 0x000fc800000001ff */
[----:B------:R-:W-:Y:S02]  /*8680*/  MOV R29, R18 ;  /* 0x00000012001d7202 */ /* 0x000fe40000000f00 */
[----:B------:R-:W-:-:S07]  /*8690*/  MOV R19, R30 ;  /* 0x0000001e00137202 */ /* 0x000fce0000000f00 */
[----:B------:R-:W-:Y:S05]  /*86a0*/  WARPSYNC.COLLECTIVE R26, `(.L_x_2315) ;  /* 0x000000001a087348 */ /* 0x000fea0003c00000 */
[----:B------:R0:W1:Y:S02]  /*86b0*/  SHFL.BFLY P2, R30, R29, R28, R27 ;  /* 0x0c00001c1d1e7389 */ /* 0x000064000004001b */
[----:B01----:R-:W-:Y:S01]  /*86c0*/  ENDCOLLECTIVE ;  /* 0x000000000000791b */ /* 0x003fe20003800000 */
.L_x_2315:
[----:B------:R-:W-:-:S05]  /*86d0*/  FADD.FTZ R19, R16, R19 ;  /* 0x0000001310137221 */ /* 0x000fca0000010000 */
[----:B------:R-:W-:Y:S02]  /*86e0*/  MOV R29, R19 ;  /* 0x00000013001d7202 */ /* 0x000fe40000000f00 */
[----:B------:R-:W-:-:S07]  /*86f0*/  MOV R21, R30 ;  /* 0x0000001e00157202 */ /* 0x000fce0000000f00 */
[----:B------:R-:W-:Y:S05]  /*8700*/  WARPSYNC.COLLECTIVE R26, `(.L_x_2316) ;  /* 0x000000001a087348 */ /* 0x000fea0003c00000 */
[----:B------:R0:W1:Y:S02]  /*8710*/  SHFL.BFLY P2, R30, R29, R28, R27 ;  /* 0x0c00001c1d1e7389 */ /* 0x000064000004001b */
[----:B01----:R-:W-:Y:S01]  /*8720*/  ENDCOLLECTIVE ;  /* 0x000000000000791b */ /* 0x003fe20003800000 */
.L_x_2316:
[----:B------:R-:W-:Y:S01]  /*8730*/  FADD.FTZ R21, R18, R21 ;  /* 0x0000001512157221 */ /* 0x000fe20000010000 */
[----:B------:R-:W-:-:S04]  /*8740*/  HFMA2.MMA R28, -RZ, RZ, 0, 5.9604644775390625e-08 ;  /* 0x00000001ff1c7435 */ /* 0x000fc800000001ff */
[----:B------:R-:W-:Y:S02]  /*8750*/  MOV R29, R21 ;  /* 0x00000015001d7202 */ /* 0x000fe40000000f00 */
[----:B------:R-:W-:-:S07]  /*8760*/  MOV R14, R30 ;  /* 0x0000001e000e7202 */ /* 0x000fce0000000f00 */
[----:B------:R-:W-:Y:S05]  /*8770*/  WARPSYNC.COLLECTIVE R26, `(.L_x_2317) ;  /* 0x000000001a087348 */ /* 0x000fea0003c00000 */
[----:B------:R0:W1:Y:S02]  /*8780*/  SHFL.BFLY P2, R30, R29, R28, R27 ;  /* 0x0c00001c1d1e7389 */ /* 0x000064000004001b */
[----:B01----:R-:W-:Y:S01]  /*8790*/  ENDCOLLECTIVE ;  /* 0x000000000000791b */ /* 0x003fe20003800000 */
.L_x_2317:
[----:B------:R-:W-:-:S05]  /*87a0*/  FADD.FTZ R14, R19, R14 ;  /* 0x0000000e130e7221 */ /* 0x000fca0000010000 */
[----:B------:R-:W-:Y:S02]  /*87b0*/  MOV R29, R14 ;  /* 0x0000000e001d7202 */ /* 0x000fe40000000f00 */
[----:B------:R-:W-:-:S07]  /*87c0*/  MOV R20, R30 ;  /* 0x0000001e00147202 */ /* 0x000fce0000000f00 */
[----:B------:R-:W-:Y:S05]  /*87d0*/  WARPSYNC.COLLECTIVE R26, `(.L_x_2318) ;  /* 0x000000001a087348 */ /* 0x000fea0003c00000 */
[----:B------:R0:W1:Y:S02]  /*87e0*/  SHFL.BFLY P2, R30, R29, R28, R27 ;  /* 0x0c00001c1d1e7389 */ /* 0x000064000004001b */
[----:B01----:R-:W-:Y:S01]  /*87f0*/  ENDCOLLECTIVE ;  /* 0x000000000000791b */ /* 0x003fe20003800000 */
.L_x_2318:
[----:B------:R-:W-:Y:S01]  /*8800*/  FADD.FTZ R20, R21, R20 ;  /* 0x0000001415147221 */ /* 0x000fe20000010000 */
[----:B------:R-:W-:Y:S06]  /*8810*/  BRA `(.L_x_2319) ;  /* 0xffffffe800d87947 */ /* 0x000fec000383ffff */
.L_x_2307:
[----:B-----5:R-:W-:Y:S01]  /*8820*/  HFMA2.MMA R28, -RZ, RZ, 0, 4.76837158203125e-07 ;  /* 0x00000008ff1c7435 */ /* 0x020fe200000001ff */
[----:B------:R-:W-:Y:S01]  /*8830*/  BSSY B1, `(.L_x_2320) ;  /* 0x0000007000017945 */ /* 0x000fe20003800000 */
[----:B-1----:R-:W-:Y:S02]  /*8840*/  MOV R29, R14 ;  /* 0x0000000e001d7202 */ /* 0x002fe40000000f00 */
[----:B------:R-:W-:Y:S02]  /*8850*/  MOV R27, 0x101f ;  /* 0x0000101f001b7802 */ /* 0x000fe40000000f00 */
[----:B------:R-:W-:-:S07]  /*8860*/  MOV R26, 0xffff ;  /* 0x0000ffff001a7802 */ /* 0x000fce0000000f00 */
[----:B0-2---:R-:W-:Y:S05]  /*8870*/  WARPSYNC.COLLECTIVE R26, `(.L_x_2321) ;  /* 0x000000001a087348 */ /* 0x005fea0003c00000 */
[----:B------:R1:W3:Y:S02]  /*8880*/  SHFL.BFLY P2, R30, R29, R28, R27 ;  /* 0x0c00001c1d1e7389 */ /* 0x0002e4000004001b */
[----:B0123--:R-:W-:Y:S01]  /*8890*/  ENDCOLLECTIVE ;  /* 0x000000000000791b */ /* 0x00ffe20003800000 */
.L_x_2321:
[----:B------:R-:W-:Y:S05]  /*88a0*/  BSYNC B1 ;  /* 0x0000000000017941 */ /* 0x000fea0003800000 */
.L_x_2320:
        /* <DEDUP_REMOVED lines=8> */
.L_x_2322:
[----:B------:R-:W-:Y:S01]  /*8930*/  FADD.FTZ R21, R21, R14 ;  /* 0x0000000e15157221 */ /* 0x000fe20000010000 */
[----:B------:R-:W-:-:S04]  /*8940*/  HFMA2.MMA R28, -RZ, RZ, 0, 2.384185791015625e-07 ;  /* 0x00000004ff1c7435 */ /* 0x000fc800000001ff */
[----:B------:R-:W-:Y:S02]  /*8950*/  MOV R29, R21 ;  /* 0x00000015001d7202 */ /* 0x000fe40000000f00 */
[----:B------:R-:W-:-:S07]  /*8960*/  MOV R20, R30 ;  /* 0x0000001e00147202 */ /* 0x000fce0000000f00 */
[----:B------:R-:W-:Y:S05]  /*8970*/  WARPSYNC.COLLECTIVE R26, `(.L_x_2323) ;  /* 0x000000001a087348 */ /* 0x000fea0003c00000 */
[----:B------:R0:W1:Y:S02]  /*8980*/  SHFL.BFLY P2, R30, R29, R28, R27 ;  /* 0x0c00001c1d1e7389 */ /* 0x000064000004001b */
[----:B01----:R-:W-:Y:S01]  /*8990*/  ENDCOLLECTIVE ;  /* 0x000000000000791b */ /* 0x003fe20003800000 */
.L_x_2323:
[----:B------:R-:W-:-:S05]  /*89a0*/  FADD.FTZ R20, R20, R15 ;  /* 0x0000000f14147221 */ /* 0x000fca0000010000 */
[----:B------:R-:W-:Y:S02]  /*89b0*/  MOV R29, R20 ;  /* 0x00000014001d7202 */ /* 0x000fe40000000f00 */
[----:B------:R-:W-:-:S07]  /*89c0*/  MOV R22, R30 ;  /* 0x0000001e00167202 */ /* 0x000fce0000000f00 */
[----:B------:R-:W-:Y:S05]  /*89d0*/  WARPSYNC.COLLECTIVE R26, `(.L_x_2324) ;  /* 0x000000001a087348 */ /* 0x000fea0003c00000 */
[----:B------:R0:W1:Y:S02]  /*89e0*/  SHFL.BFLY P2, R30, R29, R28, R27 ;  /* 0x0c00001c1d1e7389 */ /* 0x000064000004001b */
[----:B01----:R-:W-:Y:S01]  /*89f0*/  ENDCOLLECTIVE ;  /* 0x000000000000791b */ /* 0x003fe20003800000 */
.L_x_2324:
[----:B------:R-:W-:Y:S01]  /*8a00*/  FADD.FTZ R22, R21, R22 ;  /* 0x0000001615167221 */ /* 0x000fe20000010000 */
[----:B------:R-:W-:-:S04]  /*8a10*/  HFMA2.MMA R28, -RZ, RZ, 0, 1.1920928955078125e-07 ;  /* 0x00000002ff1c7435 */ /* 0x000fc800000001ff */
[----:B------:R-:W-:Y:S02]  /*8a20*/  MOV R29, R22 ;  /* 0x00000016001d7202 */ /* 0x000fe40000000f00 */
[----:B------:R-:W-:-:S07]  /*8a30*/  MOV R23, R30 ;  /* 0x0000001e00177202 */ /* 0x000fce0000000f00 */
[----:B------:R-:W-:Y:S05]  /*8a40*/  WARPSYNC.COLLECTIVE R26, `(.L_x_2325) ;  /* 0x000000001a087348 */ /* 0x000fea0003c00000 */
[----:B------:R0:W1:Y:S02]  /*8a50*/  SHFL.BFLY P2, R30, R29, R28, R27 ;  /* 0x0c00001c1d1e7389 */ /* 0x000064000004001b */
[----:B01----:R-:W-:Y:S01]  /*8a60*/  ENDCOLLECTIVE ;  /* 0x000000000000791b */ /* 0x003fe20003800000 */
.L_x_2325:
[----:B------:R-:W-:-:S05]  /*8a70*/  FADD.FTZ R23, R20, R23 ;  /* 0x0000001714177221 */ /* 0x000fca0000010000 */
[----:B------:R-:W-:Y:S02]  /*8a80*/  MOV R29, R23 ;  /* 0x00000017001d7202 */ /* 0x000fe40000000f00 */
[----:B------:R-:W-:-:S07]  /*8a90*/  MOV R25, R30 ;  /* 0x0000001e00197202 */ /* 0x000fce0000000f00 */
[----:B------:R-:W-:Y:S05]  /*8aa0*/  WARPSYNC.COLLECTIVE R26, `(.L_x_2326) ;  /* 0x000000001a087348 */ /* 0x000fea0003c00000 */
[----:B------:R0:W1:Y:S02]  /*8ab0*/  SHFL.BFLY P2, R30, R29, R28, R27 ;  /* 0x0c00001c1d1e7389 */ /* 0x000064000004001b */
[----:B01----:R-:W-:Y:S01]  /*8ac0*/  ENDCOLLECTIVE ;  /* 0x000000000000791b */ /* 0x003fe20003800000 */
.L_x_2326:
[----:B------:R-:W-:Y:S01]  /*8ad0*/  FADD.FTZ R25, R22, R25 ;  /* 0x0000001916197221 */ /* 0x000fe20000010000 */
[----:B------:R-:W-:-:S04]  /*8ae0*/  HFMA2.MMA R28, -RZ, RZ, 0, 5.9604644775390625e-08 ;  /* 0x00000001ff1c7435 */ /* 0x000fc800000001ff */
[----:B------:R-:W-:Y:S02]  /*8af0*/  MOV R29, R25 ;  /* 0x00000019001d7202 */ /* 0x000fe40000000f00 */
[----:B------:R-:W-:-:S07]  /*8b00*/  MOV R14, R30 ;  /* 0x0000001e000e7202 */ /* 0x000fce0000000f00 */
[----:B------:R-:W-:Y:S05]  /*8b10*/  WARPSYNC.COLLECTIVE R26, `(.L_x_2327) ;  /* 0x000000001a087348 */ /* 0x000fea0003c00000 */
[----:B------:R0:W1:Y:S02]  /*8b20*/  SHFL.BFLY P2, R30, R29, R28, R27 ;  /* 0x0c00001c1d1e7389 */ /* 0x000064000004001b */
[----:B01----:R-:W-:Y:S01]  /*8b30*/  ENDCOLLECTIVE ;  /* 0x000000000000791b */ /* 0x003fe20003800000 */
.L_x_2327:
[----:B------:R-:W-:-:S05]  /*8b40*/  FADD.FTZ R14, R23, R14 ;  /* 0x0000000e170e7221 */ /* 0x000fca0000010000 */
[----:B------:R-:W-:Y:S02]  /*8b50*/  MOV R29, R14 ;  /* 0x0000000e001d7202 */ /* 0x000fe40000000f00 */
[----:B------:R-:W-:-:S07]  /*8b60*/  MOV R24, R30 ;  /* 0x0000001e00187202 */ /* 0x000fce0000000f00 */
[----:B------:R-:W-:Y:S05]  /*8b70*/  WARPSYNC.COLLECTIVE R26, `(.L_x_2328) ;  /* 0x000000001a087348 */ /* 0x000fea0003c00000 */
[----:B------:R0:W1:Y:S02]  /*8b80*/  SHFL.BFLY P2, R30, R29, R28, R27 ;  /* 0x0c00001c1d1e7389 */ /* 0x000064000004001b */
[----:B01----:R-:W-:Y:S01]  /*8b90*/  ENDCOLLECTIVE ;  /* 0x000000000000791b */ /* 0x003fe20003800000 */
.L_x_2328:
[----:B------:R-:W-:Y:S01]  /*8ba0*/  FADD.FTZ R24, R25, R24 ;  /* 0x0000001819187221 */ /* 0x000fe20000010000 */
[----:B------:R-:W-:Y:S06]  /*8bb0*/  BRA `(.L_x_2329) ;  /* 0xffffffe800a87947 */ /* 0x000fec000383ffff */
.L_x_2308:
        /* <DEDUP_REMOVED lines=8> */
.L_x_2331:
[----:B------:R-:W-:Y:S05]  /*8c40*/  BSYNC B1 ;  /* 0x0000000000017941 */ /* 0x000fea0003800000 */
.L_x_2330:
        /* <DEDUP_REMOVED lines=8> */
.L_x_2332:
[----:B------:R-:W-:Y:S01]  /*8cd0*/  FADD.FTZ R21, R21, R14 ;  /* 0x0000000e15157221 */ /* 0x000fe20000010000 */
[----:B------:R-:W-:-:S04]  /*8ce0*/  HFMA2.MMA R28, -RZ, RZ, 0, 2.384185791015625e-07 ;  /* 0x00000004ff1c7435 */ /* 0x000fc800000001ff */
[----:B------:R-:W-:Y:S02]  /*8cf0*/  MOV R29, R21 ;  /* 0x00000015001d7202 */ /* 0x000fe40000000f00 */
[----:B------:R-:W-:-:S07]  /*8d00*/  MOV R20, R30 ;  /* 0x0000001e00147202 */ /* 0x000fce0000000f00 */
[----:B------:R-:W-:Y:S05]  /*8d10*/  WARPSYNC.COLLECTIVE R26, `(.L_x_2333) ;  /* 0x000000001a087348 */ /* 0x000fea0003c00000 */
[----:B------:R0:W1:Y:S02]  /*8d20*/  SHFL.BFLY P2, R30, R29, R28, R27 ;  /* 0x0c00001c1d1e7389 */ /* 0x000064000004001b */
[----:B01----:R-:W-:Y:S01]  /*8d30*/  ENDCOLLECTIVE ;  /* 0x000000000000791b */ /* 0x003fe20003800000 */
.L_x_2333:
[----:B------:R-:W-:-:S05]  /*8d40*/  FADD.FTZ R20, R20, R15 ;  /* 0x0000000f14147221 */ /* 0x000fca0000010000 */
[----:B------:R-:W-:Y:S02]  /*8d50*/  MOV R29, R20 ;  /* 0x00000014001d7202 */ /* 0x000fe40000000f00 */
[----:B------:R-:W-:-:S07]  /*8d60*/  MOV R22, R30 ;  /* 0x0000001e00167202 */ /* 0x000fce0000000f00 */
[----:B------:R-:W-:Y:S05]  /*8d70*/  WARPSYNC.COLLECTIVE R26, `(.L_x_2334) ;  /* 0x000000001a087348 */ /* 0x000fea0003c00000 */
[----:B------:R0:W1:Y:S02]  /*8d80*/  SHFL.BFLY P2, R30, R29, R28, R27 ;  /* 0x0c00001c1d1e7389 */ /* 0x000064000004001b */
[----:B01----:R-:W-:Y:S01]  /*8d90*/  ENDCOLLECTIVE ;  /* 0x000000000000791b */ /* 0x003fe20003800000 */
.L_x_2334:
[----:B------:R-:W-:Y:S01]  /*8da0*/  FADD.FTZ R22, R21, R22 ;  /* 0x0000001615167221 */ /* 0x000fe20000010000 */
[----:B------:R-:W-:-:S04]  /*8db0*/  HFMA2.MMA R28, -RZ, RZ, 0, 1.1920928955078125e-07 ;  /* 0x00000002ff1c7435 */ /* 0x000fc800000001ff */
[----:B------:R-:W-:Y:S02]  /*8dc0*/  MOV R29, R22 ;  /* 0x00000016001d7202 */ /* 0x000fe40000000f00 */
[----:B------:R-:W-:-:S07]  /*8dd0*/  MOV R23, R30 ;  /* 0x0000001e00177202 */ /* 0x000fce0000000f00 */
[----:B------:R-:W-:Y:S05]  /*8de0*/  WARPSYNC.COLLECTIVE R26, `(.L_x_2335) ;  /* 0x000000001a087348 */ /* 0x000fea0003c00000 */
[----:B------:R0:W1:Y:S02]  /*8df0*/  SHFL.BFLY P2, R30, R29, R28, R27 ;  /* 0x0c00001c1d1e7389 */ /* 0x000064000004001b */
[----:B01----:R-:W-:Y:S01]  /*8e00*/  ENDCOLLECTIVE ;  /* 0x000000000000791b */ /* 0x003fe20003800000 */
.L_x_2335:
[----:B------:R-:W-:-:S05]  /*8e10*/  FADD.FTZ R23, R20, R23 ;  /* 0x0000001714177221 */ /* 0x000fca0000010000 */
[----:B------:R-:W-:Y:S02]  /*8e20*/  MOV R29, R23 ;  /* 0x00000017001d7202 */ /* 0x000fe40000000f00 */
[----:B------:R-:W-:-:S07]  /*8e30*/  MOV R25, R30 ;  /* 0x0000001e00197202 */ /* 0x000fce0000000f00 */
[----:B------:R-:W-:Y:S05]  /*8e40*/  WARPSYNC.COLLECTIVE R26, `(.L_x_2336) ;  /* 0x000000001a087348 */ /* 0x000fea0003c00000 */
[----:B------:R0:W1:Y:S02]  /*8e50*/  SHFL.BFLY P2, R30, R29, R28, R27 ;  /* 0x0c00001c1d1e7389 */ /* 0x000064000004001b */
[----:B01----:R-:W-:Y:S01]  /*8e60*/  ENDCOLLECTIVE ;  /* 0x000000000000791b */ /* 0x003fe20003800000 */
.L_x_2336:
[----:B------:R-:W-:Y:S01]  /*8e70*/  FADD.FTZ R25, R22, R25 ;  /* 0x0000001916197221 */ /* 0x000fe20000010000 */
[----:B------:R-:W-:-:S04]  /*8e80*/  HFMA2.MMA R28, -RZ, RZ, 0, 5.9604644775390625e-08 ;  /* 0x00000001ff1c7435 */ /* 0x000fc800000001ff */
[----:B------:R-:W-:Y:S02]  /*8e90*/  MOV R29, R25 ;  /* 0x00000019001d7202 */ /* 0x000fe40000000f00 */
[----:B------:R-:W-:-:S07]  /*8ea0*/  MOV R14, R30 ;  /* 0x0000001e000e7202 */ /* 0x000fce0000000f00 */
[----:B------:R-:W-:Y:S05]  /*8eb0*/  WARPSYNC.COLLECTIVE R26, `(.L_x_2337) ;  /* 0x000000001a087348 */ /* 0x000fea0003c00000 */
[----:B------:R0:W1:Y:S02]  /*8ec0*/  SHFL.BFLY P2, R30, R29, R28, R27 ;  /* 0x0c00001c1d1e7389 */ /* 0x000064000004001b */
[----:B01----:R-:W-:Y:S01]  /*8ed0*/  ENDCOLLECTIVE ;  /* 0x000000000000791b */ /* 0x003fe20003800000 */
.L_x_2337:
[----:B------:R-:W-:-:S05]  /*8ee0*/  FADD.FTZ R14, R23, R14 ;  /* 0x0000000e170e7221 */ /* 0x000fca0000010000 */
[----:B------:R-:W-:Y:S02]  /*8ef0*/  MOV R29, R14 ;  /* 0x0000000e001d7202 */ /* 0x000fe40000000f00 */
[----:B------:R-:W-:-:S07]  /*8f00*/  MOV R24, R30 ;  /* 0x0000001e00187202 */ /* 0x000fce0000000f00 */
[----:B------:R-:W-:Y:S05]  /*8f10*/  WARPSYNC.COLLECTIVE R26, `(.L_x_2338) ;  /* 0x000000001a087348 */ /* 0x000fea0003c00000 */
[----:B------:R0:W1:Y:S02]  /*8f20*/  SHFL.BFLY P2, R30, R29, R28, R27 ;  /* 0x0c00001c1d1e7389 */ /* 0x000064000004001b */
[----:B01----:R-:W-:Y:S01]  /*8f30*/  ENDCOLLECTIVE ;  /* 0x000000000000791b */ /* 0x003fe20003800000 */
.L_x_2338:
[----:B------:R-:W-:Y:S01]  /*8f40*/  FADD.FTZ R24, R25, R24 ;  /* 0x0000001819187221 */ /* 0x000fe20000010000 */
[----:B------:R-:W-:Y:S06]  /*8f50*/  BRA `(.L_x_2339) ;  /* 0xffffffe800647947 */ /* 0x000fec000383ffff */
.L_x_2309:
        /* <DEDUP_REMOVED lines=8> */
.L_x_2341:
[----:B------:R-:W-:Y:S05]  /*8fe0*/  BSYNC B0 ;  /* 0x0000000000007941 */ /* 0x000fea0003800000 */
.L_x_2340:
        /* <DEDUP_REMOVED lines=10> */
.L_x_2342:
        /* <DEDUP_REMOVED lines=17> */
.L_x_2343:
[----:B------:R-:W-:Y:S02]  /*91a0*/  MOV R29, R17 ;  /* 0x00000011001d7202 */ /* 0x000fe40000000f00 */
[----:B------:R-:W-:-:S07]  /*91b0*/  MOV R16, R30 ;  /* 0x0000001e00107202 */ /* 0x000fce0000000f00 */
[----:B------:R-:W-:Y:S05]  /*91c0*/  WARPSYNC.COLLECTIVE R26, `(.L_x_2344) ;  /* 0x000000001a087348 */ /* 0x000fea0003c00000 */
[----:B------:R0:W1:Y:S02]  /*91d0*/  SHFL.BFLY P2, R30, R29, R28, R27 ;  /* 0x0c00001c1d1e7389 */ /* 0x000064000004001b */
[----:B01----:R-:W-:Y:S01]  /*91e0*/  ENDCOLLECTIVE ;  /* 0x000000000000791b */ /* 0x003fe20003800000 */
.L_x_2344:
        /* <DEDUP_REMOVED lines=13> */
.L_x_2345:
[----:B------:R0:W1:Y:S04]  /*92c0*/  @!P0 LDS R37, [R22] ;  /* 0x0000000016258984 */ /* 0x0000680000000800 */
[----:B------:R0:W2:Y:S01]  /*92d0*/  @!P0 LDS R38, [R22+0x500] ;  /* 0x0005000016268984 */ /* 0x0000a20000000800 */
[----:B------:R-:W-:Y:S02]  /*92e0*/  MOV R29, R14 ;  /* 0x0000000e001d7202 */ /* 0x000fe40000000f00 */
[----:B------:R-:W-:-:S07]  /*92f0*/  MOV R16, R30 ;  /* 0x0000001e00107202 */ /* 0x000fce0000000f00 */
[----:B012---:R-:W-:Y:S05]  /*9300*/  WARPSYNC.COLLECTIVE R26, `(.L_x_2346) ;  /* 0x000000001a087348 */ /* 0x007fea0003c00000 */
[----:B------:R3:W4:Y:S02]  /*9310*/  SHFL.BFLY P2, R30, R29, R28, R27 ;  /* 0x0c00001c1d1e7389 */ /* 0x000724000004001b */
[----:B01234-:R-:W-:Y:S01]  /*9320*/  ENDCOLLECTIVE ;  /* 0x000000000000791b */ /* 0x01ffe20003800000 */
.L_x_2346:
        /* <DEDUP_REMOVED lines=9> */
.L_x_2347:
[----:B------:R-:W-:Y:S02]  /*93c0*/  MOV R29, R17 ;  /* 0x00000011001d7202 */ /* 0x000fe40000000f00 */
[----:B------:R-:W-:-:S07]  /*93d0*/  MOV R19, R30 ;  /* 0x0000001e00137202 */ /* 0x000fce0000000f00 */
[----:B------:R-:W-:Y:S05]  /*93e0*/  WARPSYNC.COLLECTIVE R26, `(.L_x_2348) ;  /* 0x000000001a087348 */ /* 0x000fea0003c00000 */
[----:B------:R0:W1:Y:S02]  /*93f0*/  SHFL.BFLY P2, R30, R29, R28, R27 ;  /* 0x0c00001c1d1e7389 */ /* 0x000064000004001b */
[----:B01----:R-:W-:Y:S01]  /*9400*/  ENDCOLLECTIVE ;  /* 0x000000000000791b */ /* 0x003fe20003800000 */
.L_x_2348:
[----:B------:R-:W-:Y:S01]  /*9410*/  FADD.FTZ R16, R16, R19 ;  /* 0x0000001310107221 */ /* 0x000fe20000010000 */
[----:B------:R-:W-:Y:S01]  /*9420*/  HFMA2.MMA R28, -RZ, RZ, 0, 4.76837158203125e-07 ;  /* 0x00000008ff1c7435 */ /* 0x000fe200000001ff */
[----:B------:R-:W-:Y:S02]  /*9430*/  MOV R29, R32 ;  /* 0x00000020001d7202 */ /* 0x000fe40000000f00 */
[----:B------:R-:W-:-:S08]  /*9440*/  MOV R14, R30 ;  /* 0x0000001e000e7202 */ /* 0x000fd00000000f00 */
[----:B------:R-:W-:Y:S05]  /*9450*/  WARPSYNC.COLLECTIVE R26, `(.L_x_2349) ;  /* 0x000000001a087348 */ /* 0x000fea0003c00000 */
[----:B------:R0:W1:Y:S02]  /*9460*/  SHFL.BFLY P2, R30, R29, R28, R27 ;  /* 0x0c00001c1d1e7389 */ /* 0x000064000004001b */
[----:B01----:R-:W-:Y:S01]  /*9470*/  ENDCOLLECTIVE ;  /* 0x000000000000791b */ /* 0x003fe20003800000 */
.L_x_2349:
[----:B------:R-:W-:Y:S01]  /*9480*/  FADD.FTZ R44, R17, R14 ;  /* 0x0000000e112c7221 */ /* 0x000fe20000010000 */
[----:B------:R-:W-:Y:S02]  /*9490*/  MOV R29, R34 ;  /* 0x00000022001d7202 */ /* 0x000fe40000000f00 */
[----:B------:R-:W-:-:S07]  /*94a0*/  MOV R31, R30 ;  /* 0x0000001e001f7202 */ /* 0x000fce0000000f00 */
[----:B------:R-:W-:Y:S05]  /*94b0*/  WARPSYNC.COLLECTIVE R26, `(.L_x_2350) ;  /* 0x000000001a087348 */ /* 0x000fea0003c00000 */
[----:B------:R0:W1:Y:S02]  /*94c0*/  SHFL.BFLY P2, R30, R29, R28, R27 ;  /* 0x0c00001c1d1e7389 */ /* 0x000064000004001b */
[----:B01----:R-:W-:Y:S01]  /*94d0*/  ENDCOLLECTIVE ;  /* 0x000000000000791b */ /* 0x003fe20003800000 */
.L_x_2350:
[----:B------:R-:W-:Y:S01]  /*94e0*/  FADD.FTZ R31, R31, R32 ;  /* 0x000000201f1f7221 */ /* 0x000fe20000010000 */
[----:B------:R-:W-:-:S04]  /*94f0*/  HFMA2.MMA R28, -RZ, RZ, 0, 2.384185791015625e-07 ;  /* 0x00000004ff1c7435 */ /* 0x000fc800000001ff */
[----:B------:R-:W-:Y:S02]  /*9500*/  MOV R29, R31 ;  /* 0x0000001f001d7202 */ /* 0x000fe40000000f00 */
[----:B------:R-:W-:-:S07]  /*9510*/  MOV R33, R30 ;  /* 0x0000001e00217202 */ /* 0x000fce0000000f00 */
[----:B------:R-:W-:Y:S05]  /*9520*/  WARPSYNC.COLLECTIVE R26, `(.L_x_2351) ;  /* 0x000000001a087348 */ /* 0x000fea0003c00000 */
[----:B------:R0:W1:Y:S02]  /*9530*/  SHFL.BFLY P2, R30, R29, R28, R27 ;  /* 0x0c00001c1d1e7389 */ /* 0x000064000004001b */
[----:B01----:R-:W-:Y:S01]  /*9540*/  ENDCOLLECTIVE ;  /* 0x000000000000791b */ /* 0x003fe20003800000 */
.L_x_2351:
[----:B------:R-:W-:-:S05]  /*9550*/  FADD.FTZ R33, R33, R34 ;  /* 0x0000002221217221 */ /* 0x000fca0000010000 */
[----:B------:R-:W-:Y:S02]  /*9560*/  MOV R29, R33 ;  /* 0x00000021001d7202 */ /* 0x000fe40000000f00 */
[----:B------:R-:W-:-:S07]  /*9570*/  MOV R20, R30 ;  /* 0x0000001e00147202 */ /* 0x000fce0000000f00 */
[----:B------:R-:W-:Y:S05]  /*9580*/  WARPSYNC.COLLECTIVE R26, `(.L_x_2352) ;  /* 0x000000001a087348 */ /* 0x000fea0003c00000 */
[----:B------:R0:W1:Y:S02]  /*9590*/  SHFL.BFLY P2, R30, R29, R28, R27 ;  /* 0x0c00001c1d1e7389 */ /* 0x000064000004001b */
[----:B01----:R-:W-:Y:S01]  /*95a0*/  ENDCOLLECTIVE ;  /* 0x000000000000791b */ /* 0x003fe20003800000 */
.L_x_2352:
[----:B------:R-:W-:Y:S01]  /*95b0*/  FADD.FTZ R35, R31, R20 ;  /* 0x000000141f237221 */ /* 0x000fe20000010000 */
[----:B------:R-:W-:-:S04]  /*95c0*/  HFMA2.MMA R28, -RZ, RZ, 0, 1.1920928955078125e-07 ;  /* 0x00000002ff1c7435 */ /* 0x000fc800000001ff */
[----:B------:R-:W-:Y:S02]  /*95d0*/  MOV R29, R35 ;  /* 0x00000023001d7202 */ /* 0x000fe40000000f00 */
[----:B------:R-:W-:-:S07]  /*95e0*/  MOV R36, R30 ;  /* 0x0000001e00247202 */ /* 0x000fce0000000f00 */
[----:B------:R-:W-:Y:S05]  /*95f0*/  WARPSYNC.COLLECTIVE R26, `(.L_x_2353) ;  /* 0x000000001a087348 */ /* 0x000fea0003c00000 */
[----:B------:R0:W1:Y:S02]  /*9600*/  SHFL.BFLY P2, R30, R29, R28, R27 ;  /* 0x0c00001c1d1e7389 */ /* 0x000064000004001b */
[----:B01----:R-:W-:Y:S01]  /*9610*/  ENDCOLLECTIVE ;  /* 0x000000000000791b */ /* 0x003fe20003800000 */
.L_x_2353:
[----:B------:R-:W-:-:S05]  /*9620*/  FADD.FTZ R36, R33, R36 ;  /* 0x0000002421247221 */ /* 0x000fca0000010000 */
[----:B------:R-:W-:Y:S02]  /*9630*/  MOV R29, R36 ;  /* 0x00000024001d7202 */ /* 0x000fe40000000f00 */
[----:B------:R-:W-:-:S07]  /*9640*/  MOV R18, R30 ;  /* 0x0000001e00127202 */ /* 0x000fce0000000f00 */
[----:B------:R-:W-:Y:S05]  /*9650*/  WARPSYNC.COLLECTIVE R26, `(.L_x_2354) ;  /* 0x000000001a087348 */ /* 0x000fea0003c00000 */
[----:B------:R0:W1:Y:S02]  /*9660*/  SHFL.BFLY P2, R30, R29, R28, R27 ;  /* 0x0c00001c1d1e7389 */ /* 0x000064000004001b */
[----:B01----:R-:W-:Y:S01]  /*9670*/  ENDCOLLECTIVE ;  /* 0x000000000000791b */ /* 0x003fe20003800000 */
.L_x_2354:
        /* <DEDUP_REMOVED lines=8> */
.L_x_2355:
[----:B------:R-:W-:Y:S01]  /*9700*/  FADD.FTZ R36, R36, R21 ;  /* 0x0000001524247221 */ /* 0x000fe20000010000 */
[----:B------:R-:W-:-:S04]  /*9710*/  HFMA2.MMA R21, -RZ, RZ, 0, 0 ;  /* 0x00000000ff157435 */ /* 0x000fc800000001ff */
[----:B------:R-:W-:Y:S02]  /*9720*/  MOV R29, R36 ;  /* 0x00000024001d7202 */ /* 0x000fe40000000f00 */
[----:B------:R-:W-:-:S07]  /*9730*/  MOV R34, R30 ;  /* 0x0000001e00227202 */ /* 0x000fce0000000f00 */
[----:B------:R-:W-:Y:S05]  /*9740*/  WARPSYNC.COLLECTIVE R26, `(.L_x_2356) ;  /* 0x000000001a087348 */ /* 0x000fea0003c00000 */
[----:B------:R0:W1:Y:S02]  /*9750*/  SHFL.BFLY P2, R30, R29, R28, R27 ;  /* 0x0c00001c1d1e7389 */ /* 0x000064000004001b */
[----:B01----:R-:W-:Y:S01]  /*9760*/  ENDCOLLECTIVE ;  /* 0x000000000000791b */ /* 0x003fe20003800000 */
.L_x_2356:
[----:B------:R-:W-:Y:S01]  /*9770*/  FADD.FTZ R34, R35, R34 ;  /* 0x0000002223227221 */ /* 0x000fe20000010000 */
[----:B------:R-:W-:Y:S01]  /*9780*/  HFMA2.MMA R28, -RZ, RZ, 0, 4.76837158203125e-07 ;  /* 0x00000008ff1c7435 */ /* 0x000fe200000001ff */
[----:B------:R-:W-:Y:S02]  /*9790*/  MOV R29, R24 ;  /* 0x00000018001d7202 */ /* 0x000fe40000000f00 */
[----:B------:R-:W-:-:S08]  /*97a0*/  MOV R33, R30 ;  /* 0x0000001e00217202 */ /* 0x000fd00000000f00 */
[----:B------:R-:W-:Y:S05]  /*97b0*/  WARPSYNC.COLLECTIVE R26, `(.L_x_2357) ;  /* 0x000000001a087348 */ /* 0x000fea0003c00000 */
[----:B------:R0:W1:Y:S02]  /*97c0*/  SHFL.BFLY P2, R30, R29, R28, R27 ;  /* 0x0c00001c1d1e7389 */ /* 0x000064000004001b */
[----:B01----:R-:W-:Y:S01]  /*97d0*/  ENDCOLLECTIVE ;  /* 0x000000000000791b */ /* 0x003fe20003800000 */
.L_x_2357:
[----:B------:R-:W-:Y:S01]  /*97e0*/  FADD.FTZ R33, R36, R33 ;  /* 0x0000002124217221 */ /* 0x000fe20000010000 */
[----:B------:R-:W-:Y:S02]  /*97f0*/  MOV R29, R23 ;  /* 0x00000017001d7202 */ /* 0x000fe40000000f00 */
[----:B------:R-:W-:-:S07]  /*9800*/  MOV R37, R30 ;  /* 0x0000001e00257202 */ /* 0x000fce0000000f00 */
[----:B------:R-:W-:Y:S05]  /*9810*/  WARPSYNC.COLLECTIVE R26, `(.L_x_2358) ;  /* 0x000000001a087348 */ /* 0x000fea0003c00000 */
[----:B------:R0:W1:Y:S02]  /*9820*/  SHFL.BFLY P2, R30, R29, R28, R27 ;  /* 0x0c00001c1d1e7389 */ /* 0x000064000004001b */
[----:B01----:R-:W-:Y:S01]  /*9830*/  ENDCOLLECTIVE ;  /* 0x000000000000791b */ /* 0x003fe20003800000 */
.L_x_2358:
        /* <DEDUP_REMOVED lines=8> */
.L_x_2359:
        /* <DEDUP_REMOVED lines=8> */
.L_x_2360:
        /* <DEDUP_REMOVED lines=10> */
.L_x_2361:
[----:B------:R0:W1:Y:S04]  /*99e0*/  @!P0 LDS R22, [R39] ;  /* 0x0000000027168984 */ /* 0x0000680000000800 */
[----:B------:R0:W2:Y:S01]  /*99f0*/  @!P0 LDS R20, [R39+0x500] ;  /* 0x0005000027148984 */ /* 0x0000a20000000800 */
[----:B------:R-:W-:Y:S02]  /*9a00*/  MOV R29, R37 ;  /* 0x00000025001d7202 */ /* 0x000fe40000000f00 */
[----:B------:R-:W-:-:S07]  /*9a10*/  MOV R23, R30 ;  /* 0x0000001e00177202 */ /* 0x000fce0000000f00 */
[----:B012---:R-:W-:Y:S05]  /*9a20*/  WARPSYNC.COLLECTIVE R26, `(.L_x_2362) ;  /* 0x000000001a087348 */ /* 0x007fea0003c00000 */
[----:B------:R3:W4:Y:S02]  /*9a30*/  SHFL.BFLY P2, R30, R29, R28, R27 ;  /* 0x0c00001c1d1e7389 */ /* 0x000724000004001b */
[----:B01234-:R-:W-:Y:S01]  /*9a40*/  ENDCOLLECTIVE ;  /* 0x000000000000791b */ /* 0x01ffe20003800000 */
.L_x_2362:
        /* <DEDUP_REMOVED lines=9> */
.L_x_2363:
        /* <DEDUP_REMOVED lines=9> */
.L_x_2364:
[----:B------:R-:W-:Y:S01]  /*9b70*/  FADD.FTZ R38, R38, R39 ;  /* 0x0000002726267221 */ /* 0x000fe20000010000 */
[----:B------:R-:W-:Y:S01]  /*9b80*/  HFMA2.MMA R28, -RZ, RZ, 0, 4.76837158203125e-07 ;  /* 0x00000008ff1c7435 */ /* 0x000fe200000001ff */
[----:B------:R-:W-:Y:S02]  /*9b90*/  MOV R29, R21 ;  /* 0x00000015001d7202 */ /* 0x000fe40000000f00 */
[----:B------:R-:W-:-:S08]  /*9ba0*/  MOV R40, R30 ;  /* 0x0000001e00287202 */ /* 0x000fd00000000f00 */
[----:B------:R-:W-:Y:S05]  /*9bb0*/  WARPSYNC.COLLECTIVE R26, `(.L_x_2365) ;  /* 0x000000001a087348 */ /* 0x000fea0003c00000 */
[----:B------:R0:W1:Y:S02]  /*9bc0*/  SHFL.BFLY P2, R30, R29, R28, R27 ;  /* 0x0c00001c1d1e7389 */ /* 0x000064000004001b */
[----:B01----:R-:W-:Y:S01]  /*9bd0*/  ENDCOLLECTIVE ;  /* 0x000000000000791b */ /* 0x003fe20003800000 */
.L_x_2365:
[----:B------:R-:W-:Y:S01]  /*9be0*/  FADD.FTZ R37, R37, R40 ;  /* 0x0000002825257221 */ /* 0x000fe20000010000 */
[----:B------:R-:W-:Y:S02]  /*9bf0*/  MOV R29, R18 ;  /* 0x00000012001d7202 */ /* 0x000fe40000000f00 */
[----:B------:R-:W-:-:S07]  /*9c00*/  MOV R42, R30 ;  /* 0x0000001e002a7202 */ /* 0x000fce0000000f00 */
[----:B------:R-:W-:Y:S05]  /*9c10*/  WARPSYNC.COLLECTIVE R26, `(.L_x_2366) ;  /* 0x000000001a087348 */ /* 0x000fea0003c00000 */
[----:B------:R0:W1:Y:S02]  /*9c20*/  SHFL.BFLY P2, R30, R29, R28, R27 ;  /* 0x0c00001c1d1e7389 */ /* 0x000064000004001b */
[----:B01----:R-:W-:Y:S01]  /*9c30*/  ENDCOLLECTIVE ;  /* 0x000000000000791b */ /* 0x003fe20003800000 */
.L_x_2366:
[----:B------:R-:W-:Y:S01]  /*9c40*/  FADD.FTZ R42, R42, R21 ;  /* 0x000000152a2a7221 */ /* 0x000fe20000010000 */
[----:B------:R-:W-:-:S04]  /*9c50*/  HFMA2.MMA R28, -RZ, RZ, 0, 2.384185791015625e-07 ;  /* 0x00000004ff1c7435 */ /* 0x000fc800000001ff */
[----:B------:R-:W-:Y:S02]  /*9c60*/  MOV R29, R42 ;  /* 0x0000002a001d7202 */ /* 0x000fe40000000f00 */
[----:B------:R-:W-:-:S07]  /*9c70*/  MOV R23, R30 ;  /* 0x0000001e00177202 */ /* 0x000fce0000000f00 */
[----:B------:R-:W-:Y:S05]  /*9c80*/  WARPSYNC.COLLECTIVE R26, `(.L_x_2367) ;  /* 0x000000001a087348 */ /* 0x000fea0003c00000 */
[----:B------:R0:W1:Y:S02]  /*9c90*/  SHFL.BFLY P2, R30, R29, R28, R27 ;  /* 0x0c00001c1d1e7389 */ /* 0x000064000004001b */
[----:B01----:R-:W-:Y:S01]  /*9ca0*/  ENDCOLLECTIVE ;  /* 0x000000000000791b */ /* 0x003fe20003800000 */
.L_x_2367:
        /* <DEDUP_REMOVED lines=8> */
.L_x_2368:
        /* <DEDUP_REMOVED lines=12> */
.L_x_2369:
        /* <DEDUP_REMOVED lines=13> */
.L_x_2370:
        /* <DEDUP_REMOVED lines=14> */
.L_x_2371:
        /* <DEDUP_REMOVED lines=11> */
.L_x_2372:
[----:B------:R-:W-:Y:S01]  /*a050*/  FADD.FTZ R35, R42, R35 ;  /* 0x000000232a237221 */ /* 0x000fe20000010000 */
[----:B------:R-:W-:Y:S06]  /*a060*/  BRA `(.L_x_2373) ;  /* 0xffffffe000d47947 */ /* 0x000fec000383ffff */
.L_x_2374:
        /* <DEDUP_REMOVED lines=9> */
.L_x_2666:


//--------------------- .text._ZN13group_norm_v218gn_bwd_cuda_kernelI6__halfLi320ELi3ELi16ELi80ELi1024ELb1ELb1ELi32ELi320ELi320ELi4ELb1ELi12ELb0ELb0ELNS_15WgradSyncMethodE3ENS_16CompileConditionILi900EEEEEvPT_S6_S6_PKS5_S8_S8_S8_PKfflPfPj --------------------------
	.section	.text._ZN13group_norm_v218gn_bwd_cuda_kernelI6__halfLi320ELi3ELi16ELi80ELi1024ELb1ELb1ELi32ELi320ELi320ELi4ELb1ELi12ELb0ELb0ELNS_15WgradSyncMethodE3ENS_16CompileConditionILi900EEEEEvPT_S6_S6_PKS5_S8_S8_S8_PKfflPfPj,"ax",@progbits
	.align	128
        .global         _ZN13group_norm_v218gn_bwd_cuda_kernelI6__halfLi320ELi3ELi16ELi80ELi1024ELb1ELb1ELi32ELi320ELi320ELi4ELb1ELi12ELb0ELb0ELNS_15WgradSyncMethodE3ENS_16CompileConditionILi900EEEEEvPT_S6_S6_PKS5_S8_S8_S8_PKfflPfPj
        .type           _ZN13group_norm_v218gn_bwd_cuda_kernelI6__halfLi320ELi3ELi16ELi80ELi1024ELb1ELb1ELi32ELi320ELi320ELi4ELb1ELi12ELb0ELb0ELNS_15WgradSyncMethodE3ENS_16CompileConditionILi900EEEEEvPT_S6_S6_PKS5_S8_S8_S8_PKfflPfPj,@function
        .size           _ZN13group_norm_v218gn_bwd_cuda_kernelI6__halfLi320ELi3ELi16ELi80ELi1024ELb1ELb1ELi32ELi320ELi320ELi4ELb1ELi12ELb0ELb0ELNS_15WgradSyncMethodE3ENS_16CompileConditionILi900EEEEEvPT_S6_S6_PKS5_S8_S8_S8_PKfflPfPj,(.L_x_2667 - _ZN13group_norm_v218gn_bwd_cuda_kernelI6__halfLi320ELi3ELi16ELi80ELi1024ELb1ELb1ELi32ELi320ELi320ELi4ELb1ELi12ELb0ELb0ELNS_15WgradSyncMethodE3ENS_16CompileConditionILi900EEEEEvPT_S6_S6_PKS5_S8_S8_S8_PKfflPfPj)
        .other          _ZN13group_norm_v218gn_bwd_cuda_kernelI6__halfLi320ELi3ELi16ELi80ELi1024ELb1ELb1ELi32ELi320ELi320ELi4ELb1ELi12ELb0ELb0ELNS_15WgradSyncMethodE3ENS_16CompileConditionILi900EEEEEvPT_S6_S6_PKS5_S8_S8_S8_PKfflPfPj,@"STO_CUDA_ENTRY STV_DEFAULT"
_ZN13group_norm_v218gn_bwd_cuda_kernelI6__halfLi320ELi3ELi16ELi80ELi1024ELb1ELb1ELi32ELi320ELi320ELi4ELb1ELi12ELb0ELb0ELNS_15WgradSyncMethodE3ENS_16CompileConditionILi900EEEEEvPT_S6_S6_PKS5_S8_S8_S8_PKfflPfPj:
.text._ZN13group_norm_v218gn_bwd_cuda_kernelI6__halfLi320ELi3ELi16ELi80ELi1024ELb1ELb1ELi32ELi320ELi320ELi4ELb1ELi12ELb0ELb0ELNS_15WgradSyncMethodE3ENS_16CompileConditionILi900EEEEEvPT_S6_S6_PKS5_S8_S8_S8_PKfflPfPj:
        /* <DEDUP_REMOVED lines=32> */
.L_x_2377:
[----:B------:R-:W2:Y:S04]  /*0200*/  LD.E.STRONG.GPU R0, desc[UR12][R2.64] ;  /* 0x0000000c02007980 */ /* 0x000ea8000c10f900 */
[----:B--2---:R-:W-:Y:S01]  /*0210*/  CCTL.IVALL ;  /* 0x00000000ff00798f */ /* 0x004fe20002000000 */
[----:B------:R-:W-:Y:S05]  /*0220*/  YIELD ;  /* 0x0000000000007946 */ /* 0x000fea0003800000 */
[----:B-----5:R-:W-:-:S04]  /*0230*/  LOP3.LUT R0, R0, R5, RZ, 0x3c, !PT ;  /* 0x0000000500007212 */ /* 0x020fc800078e3cff */
[----:B------:R-:W-:-:S13]  /*0240*/  ISETP.GT.AND P0, PT, R0, -0x1, PT ;  /* 0xffffffff0000780c */ /* 0x000fda0003f04270 */
[----:B------:R-:W-:Y:S05]  /*0250*/  @P0 BRA `(.L_x_2377) ;  /* 0xfffffffc00e80947 */ /* 0x000fea000383ffff */
.L_x_2376:
[----:B------:R-:W-:Y:S05]  /*0260*/  WARPSYNC.ALL ;  /* 0x0000000000007948 */ /* 0x000fea0003800000 */
[----:B------:R-:W-:Y:S06]  /*0270*/  BAR.SYNC.DEFER_BLOCKING 0x0 ;  /* 0x0000000000007b1d */ /* 0x000fec0000010000 */
[----:B------:R-:W-:Y:S05]  /*0280*/  BRA `(.L_x_2378) ;  /* 0x0000005c00d87947 */ /* 0x000fea0003800000 */
.L_x_2375:
        /* <DEDUP_REMOVED lines=40> */
.L_x_2390:
        /* <DEDUP_REMOVED lines=914> */
.L_x_2379:
        /* <DEDUP_REMOVED lines=210> */
.L_x_2381:
[----:B------:R-:W-:Y:S05]  /*4b50*/  BSYNC B0 ;  /* 0x0000000000007941 */ /* 0x000fea0003800000 */
.L_x_2380:
        /* <DEDUP_REMOVED lines=24> */
.L_x_2383:
[----:B------:R-:W-:Y:S05]  /*4ce0*/  BSYNC B0 ;  /* 0x0000000000007941 */ /* 0x000fea0003800000 */
.L_x_2382:
        /* <DEDUP_REMOVED lines=17> */
.L_x_2386:
[----:B------:R-:W2:Y:S04]  /*4e00*/  LD.E.STRONG.GPU R33, desc[UR12][R30.64] ;  /* 0x0000000c1e217980 */ /* 0x000ea8000c10f900 */
[----:B--2---:R-:W-:Y:S01]  /*4e10*/  CCTL.IVALL ;  /* 0x00000000ff00798f */ /* 0x004fe20002000000 */
[----:B------:R-:W-:Y:S05]  /*4e20*/  YIELD ;  /* 0x0000000000007946 */ /* 0x000fea0003800000 */
[----:B-----5:R-:W-:-:S04]  /*4e30*/  LOP3.LUT R33, R33, R32, RZ, 0x3c, !PT ;  /* 0x0000002021217212 */ /* 0x020fc800078e3cff */
[----:B------:R-:W-:-:S13]  /*4e40*/  ISETP.GT.AND P1, PT, R33, -0x1, PT ;  /* 0xffffffff2100780c */ /* 0x000fda0003f24270 */
[----:B------:R-:W-:Y:S05]  /*4e50*/  @P1 BRA `(.L_x_2386) ;  /* 0xfffffffc00e81947 */ /* 0x000fea000383ffff */
.L_x_2385:
[----:B------:R-:W-:Y:S05]  /*4e60*/  WARPSYNC.ALL ;  /* 0x0000000000007948 */ /* 0x000fea0003800000 */
[----:B------:R-:W-:Y:S06]  /*4e70*/  BAR.SYNC.DEFER_BLOCKING 0x0 ;  /* 0x0000000000007b1d */ /* 0x000fec0000010000 */
[----:B------:R-:W-:Y:S05]  /*4e80*/  BRA `(.L_x_2387) ;  /* 0x0000000000687947 */ /* 0x000fea0003800000 */
.L_x_2384:
        /* <DEDUP_REMOVED lines=18> */
.L_x_2389:
[----:B------:R-:W2:Y:S04]  /*4fb0*/  LD.E.STRONG.GPU R33, desc[UR12][R30.64] ;  /* 0x0000000c1e217980 */ /* 0x000ea8000c10f900 */
[----:B--2---:R-:W-:Y:S01]  /*4fc0*/  CCTL.IVALL ;  /* 0x00000000ff00798f */ /* 0x004fe20002000000 */
[----:B------:R-:W-:Y:S05]  /*4fd0*/  YIELD ;  /* 0x0000000000007946 */ /* 0x000fea0003800000 */
[----:B-----5:R-:W-:-:S04]  /*4fe0*/  LOP3.LUT R33, R33, R32, RZ, 0x3c, !PT ;  /* 0x0000002021217212 */ /* 0x020fc800078e3cff */
[----:B------:R-:W-:-:S13]  /*4ff0*/  ISETP.GT.AND P1, PT, R33, -0x1, PT ;  /* 0xffffffff2100780c */ /* 0x000fda0003f24270 */
[----:B------:R-:W-:Y:S05]  /*5000*/  @P1 BRA `(.L_x_2389) ;  /* 0xfffffffc00e81947 */ /* 0x000fea000383ffff */
.L_x_2388:
[----:B------:R-:W-:Y:S05]  /*5010*/  WARPSYNC.ALL ;  /* 0x0000000000007948 */ /* 0x000fea0003800000 */
[----:B------:R-:W-:Y:S06]  /*5020*/  BAR.SYNC.DEFER_BLOCKING 0x0 ;  /* 0x0000000000007b1d */ /* 0x000fec0000010000 */
.L_x_2387:
        /* <DEDUP_REMOVED lines=284> */
.L_x_2378:
        /* <DEDUP_REMOVED lines=56> */
.L_x_2407:
        /* <DEDUP_REMOVED lines=45> */
.L_x_2394:
[----:B------:R-:W-:Y:S05]  /*6840*/  BSYNC B1 ;  /* 0x0000000000017941 */ /* 0x000fea0003800000 */
.L_x_2393:
        /* <DEDUP_REMOVED lines=21> */
.L_x_2397:
        /* <DEDUP_REMOVED lines=55> */
.L_x_2396:
[----:B------:R-:W-:Y:S05]  /*6d10*/  BSYNC B1 ;  /* 0x0000000000017941 */ /* 0x000fea0003800000 */
.L_x_2395:
        /* <DEDUP_REMOVED lines=35> */
.L_x_2399:
[----:B------:R-:W-:Y:S05]  /*6f50*/  BSYNC B1 ;  /* 0x0000000000017941 */ /* 0x000fea0003800000 */
.L_x_2398:
        /* <DEDUP_REMOVED lines=15> */
.L_x_2392:
[----:B------:R-:W-:Y:S05]  /*7050*/  BSYNC B0 ;  /* 0x0000000000007941 */ /* 0x000fea0003800000 */
.L_x_2391:
        /* <DEDUP_REMOVED lines=50> */
.L_x_2416:
        /* <DEDUP_REMOVED lines=46> */
.L_x_2426:
        /* <DEDUP_REMOVED lines=41> */
.L_x_2436:
[----:B--2---:R-:W-:Y:S01]  /*78f0*/  FADD.FTZ R15, R14, R30 ;  /* 0x0000001e0e0f7221 */ /* 0x004fe20000010000 */
[----:B------:R-:W-:-:S04]  /*7900*/  @!P1 F2FP.F16.F32.PACK_AB R14, RZ, R24 ;  /* 0x00000018ff0e923e */ /* 0x000fc800000000ff */
[----:B------:R-:W-:Y:S01]  /*7910*/  @!P1 F2FP.F16.F32.PACK_AB R15, RZ, R15 ;  /* 0x0000000fff0f923e */ /* 0x000fe200000000ff */
[----:B------:R3:W-:Y:S03]  /*7920*/  @!P1 STG.E.U16 desc[UR12][R16.64+0x50], R14 ;  /* 0x0000500e10009986 */ /* 0x0007e6000c10150c */
[----:B------:R-:W-:Y:S02]  /*7930*/  PRMT R20, R15, 0x7610, R20 ;  /* 0x000076100f147816 */ /* 0x000fe40000000014 */
[----:B------:R-:W-:-:S03]  /*7940*/  LEA.HI R15, R56, 0x3c, RZ, 0x1c ;  /* 0x0000003c380f7811 */ /* 0x000fc600078fe0ff */
[----:B------:R3:W-:Y:S04]  /*7950*/  @!P1 STG.E.U16 desc[UR12][R18.64+0x50], R20 ;  /* 0x0000501412009986 */ /* 0x0007e8000c10150c */
.L_x_2402:
[----:B------:R-:W-:Y:S05]  /*7960*/  BSYNC B0 ;  /* 0x0000000000007941 */ /* 0x000fea0003800000 */
.L_x_2401:
        /* <DEDUP_REMOVED lines=165> */
.L_x_2470:
        /* <DEDUP_REMOVED lines=9> */
.L_x_2400:
        /* <DEDUP_REMOVED lines=8> */
.L_x_2403:
[----:B-----5:R-:W-:Y:S01]  /*84d0*/  HFMA2.MMA R28, -RZ, RZ, 0, 4.76837158203125e-07 ;  /* 0x00000008ff1c7435 */ /* 0x020fe200000001ff */
[----:B-1----:R-:W-:Y:S02]  /*84e0*/  MOV R29, R14 ;  /* 0x0000000e001d7202 */ /* 0x002fe40000000f00 */
[----:B------:R-:W-:Y:S02]  /*84f0*/  MOV R27, 0x101f ;  /* 0x0000101f001b7802 */ /* 0x000fe40000000f00 */
[----:B------:R-:W-:-:S07]  /*8500*/  MOV R26, 0xffff ;  /* 0x0000ffff001a7802 */ /* 0x000fce0000000f00 */
[----:B0-2---:R-:W-:Y:S05]  /*8510*/  WARPSYNC.COLLECTIVE R26, `(.L_x_2408) ;  /* 0x000000001a087348 */ /* 0x005fea0003c00000 */
[----:B------:R1:W3:Y:S02]  /*8520*/  SHFL.BFLY P2, R30, R29, R28, R27 ;  /* 0x0c00001c1d1e7389 */ /* 0x0002e4000004001b */
[----:B0123--:R-:W-:Y:S01]  /*8530*/  ENDCOLLECTIVE ;  /* 0x000000000000791b */ /* 0x00ffe20003800000 */
.L_x_2408:
[----:B------:R-:W-:Y:S02]  /*8540*/  MOV R29, R15 ;  /* 0x0000000f001d7202 */ /* 0x000fe40000000f00 */
[----:B------:R-:W-:-:S07]  /*8550*/  MOV R17, R30 ;  /* 0x0000001e00117202 */ /* 0x000fce0000000f00 */
[----:B------:R-:W-:Y:S05]  /*8560*/  WARPSYNC.COLLECTIVE R26, `(.L_x_2409) ;  /* 0x000000001a087348 */ /* 0x000fea0003c00000 */
[----:B------:R0:W1:Y:S02]  /*8570*/  SHFL.BFLY P2, R30, R29, R28, R27 ;  /* 0x0c00001c1d1e7389 */ /* 0x000064000004001b */
[----:B01----:R-:W-:Y:S01]  /*8580*/  ENDCOLLECTIVE ;  /* 0x000000000000791b */ /* 0x003fe20003800000 */
.L_x_2409:
[----:B------:R-:W-:Y:S01]  /*8590*/  FADD.FTZ R17, R17, R14 ;  /* 0x0000000e11117221 */ /* 0x000fe20000010000 */
[----:B------:R-:W-:-:S04]  /*85a0*/  HFMA2.MMA R28, -RZ, RZ, 0, 2.384185791015625e-07 ;  /* 0x00000004ff1c7435 */ /* 0x000fc800000001ff */
[----:B------:R-:W-:Y:S02]  /*85b0*/  MOV R29, R17 ;  /* 0x00000011001d7202 */ /* 0x000fe40000000f00 */
[----:B------:R-:W-:-:S07]  /*85c0*/  MOV R16, R30 ;  /* 0x0000001e00107202 */ /* 0x000fce0000000f00 */
[----:B------:R-:W-:Y:S05]  /*85d0*/  WARPSYNC.COLLECTIVE R26, `(.L_x_2410) ;  /* 0x000000001a087348 */ /* 0x000fea0003c00000 */
[----:B------:R0:W1:Y:S02]  /*85e0*/  SHFL.BFLY P2, R30, R29, R28, R27 ;  /* 0x0c00001c1d1e7389 */ /* 0x000064000004001b */
[----:B01----:R-:W-:Y:S01]  /*85f0*/  ENDCOLLECTIVE ;  /* 0x000000000000791b */ /* 0x003fe20003800000 */
.L_x_2410:
[----:B------:R-:W-:-:S05]  /*8600*/  FADD.FTZ R16, R16, R15 ;  /* 0x0000000f10107221 */ /* 0x000fca0000010000 */
[----:B------:R-:W-:Y:S02]  /*8610*/  MOV R29, R16 ;  /* 0x00000010001d7202 */ /* 0x000fe40000000f00 */
[----:B------:R-:W-:-:S07]  /*8620*/  MOV R18, R30 ;  /* 0x0000001e00127202 */ /* 0x000fce0000000f00 */
[----:B------:R-:W-:Y:S05]  /*8630*/  WARPSYNC.COLLECTIVE R26, `(.L_x_2411) ;  /* 0x000000001a087348 */ /* 0x000fea0003c00000 */
[----:B------:R0:W1:Y:S02]  /*8640*/  SHFL.BFLY P2, R30, R29, R28, R27 ;  /* 0x0c00001c1d1e7389 */ /* 0x000064000004001b */
[----:B01----:R-:W-:Y:S01]  /*8650*/  ENDCOLLECTIVE ;  /* 0x000000000000791b */ /* 0x003fe20003800000 */
.L_x_2411:
[----:B------:R-:W-:Y:S01]  /*8660*/  FADD.FTZ R18, R17, R18 ;  /* 0x0000001211127221 */ /* 0x000fe20000010000 */
[----:B------:R-:W-:-:S04]  /*8670*/  HFMA2.MMA R28, -RZ, RZ, 0, 1.1920928955078125e-07 ;  /* 0x00000002ff1c7435 */ /* 0x000fc800000001ff */
[----:B------:R-:W-:Y:S02]  /*8680*/  MOV R29, R18 ;  /* 0x00000012001d7202 */ /* 0x000fe40000000f00 */
[----:B------:R-:W-:-:S07]  /*8690*/  MOV R19, R30 ;  /* 0x0000001e00137202 */ /* 0x000fce0000000f00 */
[----:B------:R-:W-:Y:S05]  /*86a0*/  WARPSYNC.COLLECTIVE R26, `(.L_x_2412) ;  /* 0x000000001a087348 */ /* 0x000fea0003c00000 */
[----:B------:R0:W1:Y:S02]  /*86b0*/  SHFL.BFLY P2, R30, R29, R28, R27 ;  /* 0x0c00001c1d1e7389 */ /* 0x000064000004001b */
[----:B01----:R-:W-:Y:S01]  /*86c0*/  ENDCOLLECTIVE ;  /* 0x000000000000791b */ /* 0x003fe20003800000 */
.L_x_2412:
[----:B------:R-:W-:-:S05]  /*86d0*/  FADD.FTZ R19, R16, R19 ;  /* 0x0000001310137221 */ /* 0x000fca0000010000 */
[----:B------:R-:W-:Y:S02]  /*86e0*/  MOV R29, R19 ;  /* 0x00000013001d7202 */ /* 0x000fe40000000f00 */
[----:B------:R-:W-:-:S07]  /*86f0*/  MOV R21, R30 ;  /* 0x0000001e00157202 */ /* 0x000fce0000000f00 */
[----:B------:R-:W-:Y:S05]  /*8700*/  WARPSYNC.COLLECTIVE R26, `(.L_x_2413) ;  /* 0x000000001a087348 */ /* 0x000fea0003c00000 */
[----:B------:R0:W1:Y:S02]  /*8710*/  SHFL.BFLY P2, R30, R29, R28, R27 ;  /* 0x0c00001c1d1e7389 */ /* 0x000064000004001b */
[----:B01----:R-:W-:Y:S01]  /*8720*/  ENDCOLLECTIVE ;  /* 0x000000000000791b */ /* 0x003fe20003800000 */
.L_x_2413:
[----:B------:R-:W-:Y:S01]  /*8730*/  FADD.FTZ R21, R18, R21 ;  /* 0x0000001512157221 */ /* 0x000fe20000010000 */
[----:B------:R-:W-:-:S04]  /*8740*/  HFMA2.MMA R28, -RZ, RZ, 0, 5.9604644775390625e-08 ;  /* 0x00000001ff1c7435 */ /* 0x000fc800000001ff */
[----:B------:R-:W-:Y:S02]  /*8750*/  MOV R29, R21 ;  /* 0x00000015001d7202 */ /* 0x000fe40000000f00 */
[----:B------:R-:W-:-:S07]  /*8760*/  MOV R14, R30 ;  /* 0x0000001e000e7202 */ /* 0x000fce0000000f00 */
[----:B------:R-:W-:Y:S05]  /*8770*/  WARPSYNC.COLLECTIVE R26, `(.L_x_2414) ;  /* 0x000000001a087348 */ /* 0x000fea0003c00000 */
[----:B------:R0:W1:Y:S02]  /*8780*/  SHFL.BFLY P2, R30, R29, R28, R27 ;  /* 0x0c00001c1d1e7389 */ /* 0x000064000004001b */
[----:B01----:R-:W-:Y:S01]  /*8790*/  ENDCOLLECTIVE ;  /* 0x000000000000791b */ /* 0x003fe20003800000 */
.L_x_2414:
[----:B------:R-:W-:-:S05]  /*87a0*/  FADD.FTZ R14, R19, R14 ;  /* 0x0000000e130e7221 */ /* 0x000fca0000010000 */
[----:B------:R-:W-:Y:S02]  /*87b0*/  MOV R29, R14 ;  /* 0x0000000e001d7202 */ /* 0x000fe40000000f00 */
[----:B------:R-:W-:-:S07]  /*87c0*/  MOV R20, R30 ;  /* 0x0000001e00147202 */ /* 0x000fce0000000f00 */
[----:B------:R-:W-:Y:S05]  /*87d0*/  WARPSYNC.COLLECTIVE R26, `(.L_x_2415) ;  /* 0x000000001a087348 */ /* 0x000fea0003c00000 */
[----:B------:R0:W1:Y:S02]  /*87e0*/  SHFL.BFLY P2, R30, R29, R28, R27 ;  /* 0x0c00001c1d1e7389 */ /* 0x000064000004001b */
[----:B01----:R-:W-:Y:S01]  /*87f0*/  ENDCOLLECTIVE ;  /* 0x000000000000791b */ /* 0x003fe20003800000 */
.L_x_2415:
[----:B------:R-:W-:Y:S01]  /*8800*/  FADD.FTZ R20, R21, R20 ;  /* 0x0000001415147221 */ /* 0x000fe20000010000 */
[----:B------:R-:W-:Y:S06]  /*8810*/  BRA `(.L_x_2416) ;  /* 0xffffffe800d87947 */ /* 0x000fec000383ffff */
.L_x_2404:
        /* <DEDUP_REMOVED lines=8> */
.L_x_2418:
[----:B------:R-:W-:Y:S05]  /*88a0*/  BSYNC B1 ;  /* 0x0000000000017941 */ /* 0x000fea0003800000 */
.L_x_2417:
        /* <DEDUP_REMOVED lines=8> */
.L_x_2419:
[----:B------:R-:W-:Y:S01]  /*8930*/  FADD.FTZ R21, R21, R14 ;  /* 0x0000000e15157221 */ /* 0x000fe20000010000 */
[----:B------:R-:W-:-:S04]  /*8940*/  HFMA2.MMA R28, -RZ, RZ, 0, 2.384185791015625e-07 ;  /* 0x00000004ff1c7435 */ /* 0x000fc800000001ff */
[----:B------:R-:W-:Y:S02]  /*8950*/  MOV R29, R21 ;  /* 0x00000015001d7202 */ /* 0x000fe40000000f00 */
[----:B------:R-:W-:-:S07]  /*8960*/  MOV R20, R30 ;  /* 0x0000001e00147202 */ /* 0x000fce0000000f00 */
[----:B------:R-:W-:Y:S05]  /*8970*/  WARPSYNC.COLLECTIVE R26, `(.L_x_2420) ;  /* 0x000000001a087348 */ /* 0x000fea0003c00000 */
[----:B------:R0:W1:Y:S02]  /*8980*/  SHFL.BFLY P2, R30, R29, R28, R27 ;  /* 0x0c00001c1d1e7389 */ /* 0x000064000004001b */
[----:B01----:R-:W-:Y:S01]  /*8990*/  ENDCOLLECTIVE ;  /* 0x000000000000791b */ /* 0x003fe20003800000 */
.L_x_2420:
[----:B------:R-:W-:-:S05]  /*89a0*/  FADD.FTZ R20, R20, R15 ;  /* 0x0000000f14147221 */ /* 0x000fca0000010000 */
[----:B------:R-:W-:Y:S02]  /*89b0*/  MOV R29, R20 ;  /* 0x00000014001d7202 */ /* 0x000fe40000000f00 */
[----:B------:R-:W-:-:S07]  /*89c0*/  MOV R22, R30 ;  /* 0x0000001e00167202 */ /* 0x000fce0000000f00 */
[----:B------:R-:W-:Y:S05]  /*89d0*/  WARPSYNC.COLLECTIVE R26, `(.L_x_2421) ;  /* 0x000000001a087348 */ /* 0x000fea0003c00000 */
[----:B------:R0:W1:Y:S02]  /*89e0*/  SHFL.BFLY P2, R30, R29, R28, R27 ;  /* 0x0c00001c1d1e7389 */ /* 0x000064000004001b */
[----:B01----:R-:W-:Y:S01]  /*89f0*/  ENDCOLLECTIVE ;  /* 0x000000000000791b */ /* 0x003fe20003800000 */
.L_x_2421:
[----:B------:R-:W-:Y:S01]  /*8a00*/  FADD.FTZ R22, R21, R22 ;  /* 0x0000001615167221 */ /* 0x000fe20000010000 */
[----:B------:R-:W-:-:S04]  /*8a10*/  HFMA2.MMA R28, -RZ, RZ, 0, 1.1920928955078125e-07 ;  /* 0x00000002ff1c7435 */ /* 0x000fc800000001ff */
[----:B------:R-:W-:Y:S02]  /*8a20*/  MOV R29, R22 ;  /* 0x00000016001d7202 */ /* 0x000fe40000000f00 */
[----:B------:R-:W-:-:S07]  /*8a30*/  MOV R23, R30 ;  /* 0x0000001e00177202 */ /* 0x000fce0000000f00 */
[----:B------:R-:W-:Y:S05]  /*8a40*/  WARPSYNC.COLLECTIVE R26, `(.L_x_2422) ;  /* 0x000000001a087348 */ /* 0x000fea0003c00000 */
[----:B------:R0:W1:Y:S02]  /*8a50*/  SHFL.BFLY P2, R30, R29, R28, R27 ;  /* 0x0c00001c1d1e7389 */ /* 0x000064000004001b */
[----:B01----:R-:W-:Y:S01]  /*8a60*/  ENDCOLLECTIVE ;  /* 0x000000000000791b */ /* 0x003fe20003800000 */
.L_x_2422:
[----:B------:R-:W-:-:S05]  /*8a70*/  FADD.FTZ R23, R20, R23 ;  /* 0x0000001714177221 */ /* 0x000fca0000010000 */
[----:B------:R-:W-:Y:S02]  /*8a80*/  MOV R29, R23 ;  /* 0x00000017001d7202 */ /* 0x000fe40000000f00 */
[----:B------:R-:W-:-:S07]  /*8a90*/  MOV R25, R30 ;  /* 0x0000001e00197202 */ /* 0x000fce0000000f00 */
[----:B------:R-:W-:Y:S05]  /*8aa0*/  WARPSYNC.COLLECTIVE R26, `(.L_x_2423) ;  /* 0x000000001a087348 */ /* 0x000fea0003c00000 */
[----:B------:R0:W1:Y:S02]  /*8ab0*/  SHFL.BFLY P2, R30, R29, R28, R27 ;  /* 0x0c00001c1d1e7389 */ /* 0x000064000004001b */
[----:B01----:R-:W-:Y:S01]  /*8ac0*/  ENDCOLLECTIVE ;  /* 0x000000000000791b */ /* 0x003fe20003800000 */
.L_x_2423:
[----:B------:R-:W-:Y:S01]  /*8ad0*/  FADD.FTZ R25, R22, R25 ;  /* 0x0000001916197221 */ /* 0x000fe20000010000 */
[----:B------:R-:W-:-:S04]  /*8ae0*/  HFMA2.MMA R28, -RZ, RZ, 0, 5.9604644775390625e-08 ;  /* 0x00000001ff1c7435 */ /* 0x000fc800000001ff */
[----:B------:R-:W-:Y:S02]  /*8af0*/  MOV R29, R25 ;  /* 0x00000019001d7202 */ /* 0x000fe40000000f00 */
[----:B------:R-:W-:-:S07]  /*8b00*/  MOV R14, R30 ;  /* 0x0000001e000e7202 */ /* 0x000fce0000000f00 */
[----:B------:R-:W-:Y:S05]  /*8b10*/  WARPSYNC.COLLECTIVE R26, `(.L_x_2424) ;  /* 0x000000001a087348 */ /* 0x000fea0003c00000 */
[----:B------:R0:W1:Y:S02]  /*8b20*/  SHFL.BFLY P2, R30, R29, R28, R27 ;  /* 0x0c00001c1d1e7389 */ /* 0x000064000004001b */
[----:B01----:R-:W-:Y:S01]  /*8b30*/  ENDCOLLECTIVE ;  /* 0x000000000000791b */ /* 0x003fe20003800000 */
.L_x_2424:
[----:B------:R-:W-:-:S05]  /*8b40*/  FADD.FTZ R14, R23, R14 ;  /* 0x0000000e170e7221 */ /* 0x000fca0000010000 */
[----:B------:R-:W-:Y:S02]  /*8b50*/  MOV R29, R14 ;  /* 0x0000000e001d7202 */ /* 0x000fe40000000f00 */
[----:B------:R-:W-:-:S07]  /*8b60*/  MOV R24, R30 ;  /* 0x0000001e00187202 */ /* 0x000fce0000000f00 */
[----:B------:R-:W-:Y:S05]  /*8b70*/  WARPSYNC.COLLECTIVE R26, `(.L_x_2425) ;  /* 0x000000001a087348 */ /* 0x000fea0003c00000 */
[----:B------:R0:W1:Y:S02]  /*8b80*/  SHFL.BFLY P2, R30, R29, R28, R27 ;  /* 0x0c00001c1d1e7389 */ /* 0x000064000004001b */
[----:B01----:R-:W-:Y:S01]  /*8b90*/  ENDCOLLECTIVE ;  /* 0x000000000000791b */ /* 0x003fe20003800000 */
.L_x_2425:
[----:B------:R-:W-:Y:S01]  /*8ba0*/  FADD.FTZ R24, R25, R24 ;  /* 0x0000001819187221 */ /* 0x000fe20000010000 */
[----:B------:R-:W-:Y:S06]  /*8bb0*/  BRA `(.L_x_2426) ;  /* 0xffffffe800a87947 */ /* 0x000fec000383ffff */
.L_x_2405:
        /* <DEDUP_REMOVED lines=8> */
.L_x_2428:
[----:B------:R-:W-:Y:S05]  /*8c40*/  BSYNC B1 ;  /* 0x0000000000017941 */ /* 0x000fea0003800000 */
.L_x_2427:
        /* <DEDUP_REMOVED lines=8> */
.L_x_2429:
[----:B------:R-:W-:Y:S01]  /*8cd0*/  FADD.FTZ R21, R21, R14 ;  /* 0x0000000e15157221 */ /* 0x000fe20000010000 */
[----:B------:R-:W-:-:S04]  /*8ce0*/  HFMA2.MMA R28, -RZ, RZ, 0, 2.384185791015625e-07 ;  /* 0x00000004ff1c7435 */ /* 0x000fc800000001ff */
[----:B------:R-:W-:Y:S02]  /*8cf0*/  MOV R29, R21 ;  /* 0x00000015001d7202 */ /* 0x000fe40000000f00 */
[----:B------:R-:W-:-:S07]  /*8d00*/  MOV R20, R30 ;  /* 0x0000001e00147202 */ /* 0x000fce0000000f00 */
[----:B------:R-:W-:Y:S05]  /*8d10*/  WARPSYNC.COLLECTIVE R26, `(.L_x_2430) ;  /* 0x000000001a087348 */ /* 0x000fea0003c00000 */
[----:B------:R0:W1:Y:S02]  /*8d20*/  SHFL.BFLY P2, R30, R29, R28, R27 ;  /* 0x0c00001c1d1e7389 */ /* 0x000064000004001b */
[----:B01----:R-:W-:Y:S01]  /*8d30*/  ENDCOLLECTIVE ;  /* 0x000000000000791b */ /* 0x003fe20003800000 */
.L_x_2430:
[----:B------:R-:W-:-:S05]  /*8d40*/  FADD.FTZ R20, R20, R15 ;  /* 0x0000000f14147221 */ /* 0x000fca0000010000 */
[----:B------:R-:W-:Y:S02]  /*8d50*/  MOV R29, R20 ;  /* 0x00000014001d7202 */ /* 0x000fe40000000f00 */
[----:B------:R-:W-:-:S07]  /*8d60*/  MOV R22, R30 ;  /* 0x0000001e00167202 */ /* 0x000fce0000000f00 */
[----:B------:R-:W-:Y:S05]  /*8d70*/  WARPSYNC.COLLECTIVE R26, `(.L_x_2431) ;  /* 0x000000001a087348 */ /* 0x000fea0003c00000 */
[----:B------:R0:W1:Y:S02]  /*8d80*/  SHFL.BFLY P2, R30, R29, R28, R27 ;  /* 0x0c00001c1d1e7389 */ /* 0x000064000004001b */
[----:B01----:R-:W-:Y:S01]  /*8d90*/  ENDCOLLECTIVE ;  /* 0x000000000000791b */ /* 0x003fe20003800000 */
.L_x_2431:
[----:B------:R-:W-:Y:S01]  /*8da0*/  FADD.FTZ R22, R21, R22 ;  /* 0x0000001615167221 */ /* 0x000fe20000010000 */
[----:B------:R-:W-:-:S04]  /*8db0*/  HFMA2.MMA R28, -RZ, RZ, 0, 1.1920928955078125e-07 ;  /* 0x00000002ff1c7435 */ /* 0x000fc800000001ff */
[----:B------:R-:W-:Y:S02]  /*8dc0*/  MOV R29, R22 ;  /* 0x00000016001d7202 */ /* 0x000fe40000000f00 */
[----:B------:R-:W-:-:S07]  /*8dd0*/  MOV R23, R30 ;  /* 0x0000001e00177202 */ /* 0x000fce0000000f00 */
[----:B------:R-:W-:Y:S05]  /*8de0*/  WARPSYNC.COLLECTIVE R26, `(.L_x_2432) ;  /* 0x000000001a087348 */ /* 0x000fea0003c00000 */
[----:B------:R0:W1:Y:S02]  /*8df0*/  SHFL.BFLY P2, R30, R29, R28, R27 ;  /* 0x0c00001c1d1e7389 */ /* 0x000064000004001b */
[----:B01----:R-:W-:Y:S01]  /*8e00*/  ENDCOLLECTIVE ;  /* 0x000000000000791b */ /* 0x003fe20003800000 */
.L_x_2432:
[----:B------:R-:W-:-:S05]  /*8e10*/  FADD.FTZ R23, R20, R23 ;  /* 0x0000001714177221 */ /* 0x000fca0000010000 */
[----:B------:R-:W-:Y:S02]  /*8e20*/  MOV R29, R23 ;  /* 0x00000017001d7202 */ /* 0x000fe40000000f00 */
[----:B------:R-:W-:-:S07]  /*8e30*/  MOV R25, R30 ;  /* 0x0000001e00197202 */ /* 0x000fce0000000f00 */
[----:B------:R-:W-:Y:S05]  /*8e40*/  WARPSYNC.COLLECTIVE R26, `(.L_x_2433) ;  /* 0x000000001a087348 */ /* 0x000fea0003c00000 */
[----:B------:R0:W1:Y:S02]  /*8e50*/  SHFL.BFLY P2, R30, R29, R28, R27 ;  /* 0x0c00001c1d1e7389 */ /* 0x000064000004001b */
[----:B01----:R-:W-:Y:S01]  /*8e60*/  ENDCOLLECTIVE ;  /* 0x000000000000791b */ /* 0x003fe20003800000 */
.L_x_2433:
[----:B------:R-:W-:Y:S01]  /*8e70*/  FADD.FTZ R25, R22, R25 ;  /* 0x0000001916197221 */ /* 0x000fe20000010000 */
[----:B------:R-:W-:-:S04]  /*8e80*/  HFMA2.MMA R28, -RZ, RZ, 0, 5.9604644775390625e-08 ;  /* 0x00000001ff1c7435 */ /* 0x000fc800000001ff */
[----:B------:R-:W-:Y:S02]  /*8e90*/  MOV R29, R25 ;  /* 0x00000019001d7202 */ /* 0x000fe40000000f00 */
[----:B------:R-:W-:-:S07]  /*8ea0*/  MOV R14, R30 ;  /* 0x0000001e000e7202 */ /* 0x000fce0000000f00 */
[----:B------:R-:W-:Y:S05]  /*8eb0*/  WARPSYNC.COLLECTIVE R26, `(.L_x_2434) ;  /* 0x000000001a087348 */ /* 0x000fea0003c00000 */
[----:B------:R0:W1:Y:S02]  /*8ec0*/  SHFL.BFLY P2, R30, R29, R28, R27 ;  /* 0x0c00001c1d1e7389 */ /* 0x000064000004001b */
[----:B01----:R-:W-:Y:S01]  /*8ed0*/  ENDCOLLECTIVE ;  /* 0x000000000000791b */ /* 0x003fe20003800000 */
.L_x_2434:
[----:B------:R-:W-:-:S05]  /*8ee0*/  FADD.FTZ R14, R23, R14 ;  /* 0x0000000e170e7221 */ /* 0x000fca0000010000 */
[----:B------:R-:W-:Y:S02]  /*8ef0*/  MOV R29, R14 ;  /* 0x0000000e001d7202 */ /* 0x000fe40000000f00 */
[----:B------:R-:W-:-:S07]  /*8f00*/  MOV R24, R30 ;  /* 0x0000001e00187202 */ /* 0x000fce0000000f00 */
[----:B------:R-:W-:Y:S05]  /*8f10*/  WARPSYNC.COLLECTIVE R26, `(.L_x_2435) ;  /* 0x000000001a087348 */ /* 0x000fea0003c00000 */
[----:B------:R0:W1:Y:S02]  /*8f20*/  SHFL.BFLY P2, R30, R29, R28, R27 ;  /* 0x0c00001c1d1e7389 */ /* 0x000064000004001b */
[----:B01----:R-:W-:Y:S01]  /*8f30*/  ENDCOLLECTIVE ;  /* 0x000000000000791b */ /* 0x003fe20003800000 */
.L_x_2435:
[----:B------:R-:W-:Y:S01]  /*8f40*/  FADD.FTZ R24, R25, R24 ;  /* 0x0000001819187221 */ /* 0x000fe20000010000 */
[----:B------:R-:W-:Y:S06]  /*8f50*/  BRA `(.L_x_2436) ;  /* 0xffffffe800647947 */ /* 0x000fec000383ffff */
.L_x_2406:
        /* <DEDUP_REMOVED lines=8> */
.L_x_2438:
[----:B------:R-:W-:Y:S05]  /*8fe0*/  BSYNC B0 ;  /* 0x0000000000007941 */ /* 0x000fea0003800000 */
.L_x_2437:
        /* <DEDUP_REMOVED lines=10> */
.L_x_2439:
        /* <DEDUP_REMOVED lines=17> */
.L_x_2440:
[----:B------:R-:W-:Y:S02]  /*91a0*/  MOV R29, R17 ;  /* 0x00000011001d7202 */ /* 0x000fe40000000f00 */
[----:B------:R-:W-:-:S07]  /*91b0*/  MOV R16, R30 ;  /* 0x0000001e00107202 */ /* 0x000fce0000000f00 */
[----:B------:R-:W-:Y:S05]  /*91c0*/  WARPSYNC.COLLECTIVE R26, `(.L_x_2441) ;  /* 0x000000001a087348 */ /* 0x000fea0003c00000 */
[----:B------:R0:W1:Y:S02]  /*91d0*/  SHFL.BFLY P2, R30, R29, R28, R27 ;  /* 0x0c00001c1d1e7389 */ /* 0x000064000004001b */
[----:B01----:R-:W-:Y:S01]  /*91e0*/  ENDCOLLECTIVE ;  /* 0x000000000000791b */ /* 0x003fe20003800000 */
.L_x_2441:
        /* <DEDUP_REMOVED lines=13> */
.L_x_2442:
[----:B------:R0:W1:Y:S04]  /*92c0*/  @!P0 LDS R37, [R22] ;  /* 0x0000000016258984 */ /* 0x0000680000000800 */
[----:B------:R0:W2:Y:S01]  /*92d0*/  @!P0 LDS R38, [R22+0x500] ;  /* 0x0005000016268984 */ /* 0x0000a20000000800 */
[----:B------:R-:W-:Y:S02]  /*92e0*/  MOV R29, R14 ;  /* 0x0000000e001d7202 */ /* 0x000fe40000000f00 */
[----:B------:R-:W-:-:S07]  /*92f0*/  MOV R16, R30 ;  /* 0x0000001e00107202 */ /* 0x000fce0000000f00 */
[----:B012---:R-:W-:Y:S05]  /*9300*/  WARPSYNC.COLLECTIVE R26, `(.L_x_2443) ;  /* 0x000000001a087348 */ /* 0x007fea0003c00000 */
[----:B------:R3:W4:Y:S02]  /*9310*/  SHFL.BFLY P2, R30, R29, R28, R27 ;  /* 0x0c00001c1d1e7389 */ /* 0x000724000004001b */
[----:B01234-:R-:W-:Y:S01]  /*9320*/  ENDCOLLECTIVE ;  /* 0x000000000000791b */ /* 0x01ffe20003800000 */
.L_x_2443:
        /* <DEDUP_REMOVED lines=9> */
.L_x_2444:
[----:B------:R-:W-:Y:S02]  /*93c0*/  MOV R29, R17 ;  /* 0x00000011001d7202 */ /* 0x000fe40000000f00 */
[----:B------:R-:W-:-:S07]  /*93d0*/  MOV R19, R30 ;  /* 0x0000001e00137202 */ /* 0x000fce0000000f00 */
[----:B------:R-:W-:Y:S05]  /*93e0*/  WARPSYNC.COLLECTIVE R26, `(.L_x_2445) ;  /* 0x000000001a087348 */ /* 0x000fea0003c00000 */
[----:B------:R0:W1:Y:S02]  /*93f0*/  SHFL.BFLY P2, R30, R29, R28, R27 ;  /* 0x0c00001c1d1e7389 */ /* 0x000064000004001b */
[----:B01----:R-:W-:Y:S01]  /*9400*/  ENDCOLLECTIVE ;  /* 0x000000000000791b */ /* 0x003fe20003800000 */
.L_x_2445:
[----:B------:R-:W-:Y:S01]  /*9410*/  FADD.FTZ R16, R16, R19 ;  /* 0x0000001310107221 */ /* 0x000fe20000010000 */
[----:B------:R-:W-:Y:S01]  /*9420*/  HFMA2.MMA R28, -RZ, RZ, 0, 4.76837158203125e-07 ;  /* 0x00000008ff1c7435 */ /* 0x000fe200000001ff */
[----:B------:R-:W-:Y:S02]  /*9430*/  MOV R29, R32 ;  /* 0x00000020001d7202 */ /* 0x000fe40000000f00 */
[----:B------:R-:W-:-:S08]  /*9440*/  MOV R14, R30 ;  /* 0x0000001e000e7202 */ /* 0x000fd00000000f00 */
[----:B------:R-:W-:Y:S05]  /*9450*/  WARPSYNC.COLLECTIVE R26, `(.L_x_2446) ;  /* 0x000000001a087348 */ /* 0x000fea0003c00000 */
[----:B------:R0:W1:Y:S02]  /*9460*/  SHFL.BFLY P2, R30, R29, R28, R27 ;  /* 0x0c00001c1d1e7389 */ /* 0x000064000004001b */
[----:B01----:R-:W-:Y:S01]  /*9470*/  ENDCOLLECTIVE ;  /* 0x000000000000791b */ /* 0x003fe20003800000 */
.L_x_2446:
[----:B------:R-:W-:Y:S01]  /*9480*/  FADD.FTZ R44, R17, R14 ;  /* 0x0000000e112c7221 */ /* 0x000fe20000010000 */
[----:B------:R-:W-:Y:S02]  /*9490*/  MOV R29, R34 ;  /* 0x00000022001d7202 */ /* 0x000fe40000000f00 */
[----:B------:R-:W-:-:S07]  /*94a0*/  MOV R31, R30 ;  /* 0x0000001e001f7202 */ /* 0x000fce0000000f00 */
[----:B------:R-:W-:Y:S05]  /*94b0*/  WARPSYNC.COLLECTIVE R26, `(.L_x_2447) ;  /* 0x000000001a087348 */ /* 0x000fea0003c00000 */
[----:B------:R0:W1:Y:S02]  /*94c0*/  SHFL.BFLY P2, R30, R29, R28, R27 ;  /* 0x0c00001c1d1e7389 */ /* 0x000064000004001b */
[----:B01----:R-:W-:Y:S01]  /*94d0*/  ENDCOLLECTIVE ;  /* 0x000000000000791b */ /* 0x003fe20003800000 */
.L_x_2447:
[----:B------:R-:W-:Y:S01]  /*94e0*/  FADD.FTZ R31, R31, R32 ;  /* 0x000000201f1f7221 */ /* 0x000fe20000010000 */
[----:B------:R-:W-:-:S04]  /*94f0*/  HFMA2.MMA R28, -RZ, RZ, 0, 2.384185791015625e-07 ;  /* 0x00000004ff1c7435 */ /* 0x000fc800000001ff */
[----:B------:R-:W-:Y:S02]  /*9500*/  MOV R29, R31 ;  /* 0x0000001f001d7202 */ /* 0x000fe40000000f00 */
[----:B------:R-:W-:-:S07]  /*9510*/  MOV R33, R30 ;  /* 0x0000001e00217202 */ /* 0x000fce0000000f00 */
[----:B------:R-:W-:Y:S05]  /*9520*/  WARPSYNC.COLLECTIVE R26, `(.L_x_2448) ;  /* 0x000000001a087348 */ /* 0x000fea0003c00000 */
[----:B------:R0:W1:Y:S02]  /*9530*/  SHFL.BFLY P2, R30, R29, R28, R27 ;  /* 0x0c00001c1d1e7389 */ /* 0x000064000004001b */
[----:B01----:R-:W-:Y:S01]  /*9540*/  ENDCOLLECTIVE ;  /* 0x000000000000791b */ /* 0x003fe20003800000 */
.L_x_2448:
[----:B------:R-:W-:-:S05]  /*9550*/  FADD.FTZ R33, R33, R34 ;  /* 0x0000002221217221 */ /* 0x000fca0000010000 */
[----:B------:R-:W-:Y:S02]  /*9560*/  MOV R29, R33 ;  /* 0x00000021001d7202 */ /* 0x000fe40000000f00 */
[----:B------:R-:W-:-:S07]  /*9570*/  MOV R20, R30 ;  /* 0x0000001e00147202 */ /* 0x000fce0000000f00 */
[----:B------:R-:W-:Y:S05]  /*9580*/  WARPSYNC.COLLECTIVE R26, `(.L_x_2449) ;  /* 0x000000001a087348 */ /* 0x000fea0003c00000 */
[----:B------:R0:W1:Y:S02]  /*9590*/  SHFL.BFLY P2, R30, R29, R28, R27 ;  /* 0x0c00001c1d1e7389 */ /* 0x000064000004001b */
[----:B01----:R-:W-:Y:S01]  /*95a0*/  ENDCOLLECTIVE ;  /* 0x000000000000791b */ /* 0x003fe20003800000 */
.L_x_2449:
[----:B------:R-:W-:Y:S01]  /*95b0*/  FADD.FTZ R35, R31, R20 ;  /* 0x000000141f237221 */ /* 0x000fe20000010000 */
[----:B------:R-:W-:-:S04]  /*95c0*/  HFMA2.MMA R28, -RZ, RZ, 0, 1.1920928955078125e-07 ;  /* 0x00000002ff1c7435 */ /* 0x000fc800000001ff */
[----:B------:R-:W-:Y:S02]  /*95d0*/  MOV R29, R35 ;  /* 0x00000023001d7202 */ /* 0x000fe40000000f00 */
[----:B------:R-:W-:-:S07]  /*95e0*/  MOV R36, R30 ;  /* 0x0000001e00247202 */ /* 0x000fce0000000f00 */
[----:B------:R-:W-:Y:S05]  /*95f0*/  WARPSYNC.COLLECTIVE R26, `(.L_x_2450) ;  /* 0x000000001a087348 */ /* 0x000fea0003c00000 */
[----:B------:R0:W1:Y:S02]  /*9600*/  SHFL.BFLY P2, R30, R29, R28, R27 ;  /* 0x0c00001c1d1e7389 */ /* 0x000064000004001b */
[----:B01----:R-:W-:Y:S01]  /*9610*/  ENDCOLLECTIVE ;  /* 0x000000000000791b */ /* 0x003fe20003800000 */
.L_x_2450:
[----:B------:R-:W-:-:S05]  /*9620*/  FADD.FTZ R36, R33, R36 ;  /* 0x0000002421247221 */ /* 0x000fca0000010000 */
[----:B------:R-:W-:Y:S02]  /*9630*/  MOV R29, R36 ;  /* 0x00000024001d7202 */ /* 0x000fe40000000f00 */
[----:B------:R-:W-:-:S07]  /*9640*/  MOV R18, R30 ;  /* 0x0000001e00127202 */ /* 0x000fce0000000f00 */
[----:B------:R-:W-:Y:S05]  /*9650*/  WARPSYNC.COLLECTIVE R26, `(.L_x_2451) ;  /* 0x000000001a087348 */ /* 0x000fea0003c00000 */
[----:B------:R0:W1:Y:S02]  /*9660*/  SHFL.BFLY P2, R30, R29, R28, R27 ;  /* 0x0c00001c1d1e7389 */ /* 0x000064000004001b */
[----:B01----:R-:W-:Y:S01]  /*9670*/  ENDCOLLECTIVE ;  /* 0x000000000000791b */ /* 0x003fe20003800000 */
.L_x_2451:
        /* <DEDUP_REMOVED lines=8> */
.L_x_2452:
[----:B------:R-:W-:Y:S01]  /*9700*/  FADD.FTZ R36, R36, R21 ;  /* 0x0000001524247221 */ /* 0x000fe20000010000 */
[----:B------:R-:W-:-:S04]  /*9710*/  HFMA2.MMA R21, -RZ, RZ, 0, 0 ;  /* 0x00000000ff157435 */ /* 0x000fc800000001ff */
[----:B------:R-:W-:Y:S02]  /*9720*/  MOV R29, R36 ;  /* 0x00000024001d7202 */ /* 0x000fe40000000f00 */
[----:B------:R-:W-:-:S07]  /*9730*/  MOV R34, R30 ;  /* 0x0000001e00227202 */ /* 0x000fce0000000f00 */
[----:B------:R-:W-:Y:S05]  /*9740*/  WARPSYNC.COLLECTIVE R26, `(.L_x_2453) ;  /* 0x000000001a087348 */ /* 0x000fea0003c00000 */
[----:B------:R0:W1:Y:S02]  /*9750*/  SHFL.BFLY P2, R30, R29, R28, R27 ;  /* 0x0c00001c1d1e7389 */ /* 0x000064000004001b */
[----:B01----:R-:W-:Y:S01]  /*9760*/  ENDCOLLECTIVE ;  /* 0x000000000000791b */ /* 0x003fe20003800000 */
.L_x_2453:
[----:B------:R-:W-:Y:S01]  /*9770*/  FADD.FTZ R34, R35, R34 ;  /* 0x0000002223227221 */ /* 0x000fe20000010000 */
[----:B------:R-:W-:Y:S01]  /*9780*/  HFMA2.MMA R28, -RZ, RZ, 0, 4.76837158203125e-07 ;  /* 0x00000008ff1c7435 */ /* 0x000fe200000001ff */
[----:B------:R-:W-:Y:S02]  /*9790*/  MOV R29, R24 ;  /* 0x00000018001d7202 */ /* 0x000fe40000000f00 */
[----:B------:R-:W-:-:S08]  /*97a0*/  MOV R33, R30 ;  /* 0x0000001e00217202 */ /* 0x000fd00000000f00 */
[----:B------:R-:W-:Y:S05]  /*97b0*/  WARPSYNC.COLLECTIVE R26, `(.L_x_2454) ;  /* 0x000000001a087348 */ /* 0x000fea0003c00000 */
[----:B------:R0:W1:Y:S02]  /*97c0*/  SHFL.BFLY P2, R30, R29, R28, R27 ;  /* 0x0c00001c1d1e7389 */ /* 0x000064000004001b */
[----:B01----:R-:W-:Y:S01]  /*97d0*/  ENDCOLLECTIVE ;  /* 0x000000000000791b */ /* 0x003fe20003800000 */
.L_x_2454:
[----:B------:R-:W-:Y:S01]  /*97e0*/  FADD.FTZ R33, R36, R33 ;  /* 0x0000002124217221 */ /* 0x000fe20000010000 */
[----:B------:R-:W-:Y:S02]  /*97f0*/  MOV R29, R23 ;  /* 0x00000017001d7202 */ /* 0x000fe40000000f00 */
[----:B------:R-:W-:-:S07]  /*9800*/  MOV R37, R30 ;  /* 0x0000001e00257202 */ /* 0x000fce0000000f00 */
[----:B------:R-:W-:Y:S05]  /*9810*/  WARPSYNC.COLLECTIVE R26, `(.L_x_2455) ;  /* 0x000000001a087348 */ /* 0x000fea0003c00000 */
[----:B------:R0:W1:Y:S02]  /*9820*/  SHFL.BFLY P2, R30, R29, R28, R27 ;  /* 0x0c00001c1d1e7389 */ /* 0x000064000004001b */
[----:B01----:R-:W-:Y:S01]  /*9830*/  ENDCOLLECTIVE ;  /* 0x000000000000791b */ /* 0x003fe20003800000 */
.L_x_2455:
        /* <DEDUP_REMOVED lines=8> */
.L_x_2456:
        /* <DEDUP_REMOVED lines=8> */
.L_x_2457:
        /* <DEDUP_REMOVED lines=10> */
.L_x_2458:
[----:B------:R0:W1:Y:S04]  /*99e0*/  @!P0 LDS R22, [R39] ;  /* 0x0000000027168984 */ /* 0x0000680000000800 */
[----:B------:R0:W2:Y:S01]  /*99f0*/  @!P0 LDS R20, [R39+0x500] ;  /* 0x0005000027148984 */ /* 0x0000a20000000800 */
[----:B------:R-:W-:Y:S02]  /*9a00*/  MOV R29, R37 ;  /* 0x00000025001d7202 */ /* 0x000fe40000000f00 */
[----:B------:R-:W-:-:S07]  /*9a10*/  MOV R23, R30 ;  /* 0x0000001e00177202 */ /* 0x000fce0000000f00 */
[----:B012---:R-:W-:Y:S05]  /*9a20*/  WARPSYNC.COLLECTIVE R26, `(.L_x_2459) ;  /* 0x000000001a087348 */ /* 0x007fea0003c00000 */
[----:B------:R3:W4:Y:S02]  /*9a30*/  SHFL.BFLY P2, R30, R29, R28, R27 ;  /* 0x0c00001c1d1e7389 */ /* 0x000724000004001b */
[----:B01234-:R-:W-:Y:S01]  /*9a40*/  ENDCOLLECTIVE ;  /* 0x000000000000791b */ /* 0x01ffe20003800000 */
.L_x_2459:
        /* <DEDUP_REMOVED lines=9> */
.L_x_2460:
        /* <DEDUP_REMOVED lines=9> */
.L_x_2461:
[----:B------:R-:W-:Y:S01]  /*9b70*/  FADD.FTZ R38, R38, R39 ;  /* 0x0000002726267221 */ /* 0x000fe20000010000 */
[----:B------:R-:W-:Y:S01]  /*9b80*/  HFMA2.MMA R28, -RZ, RZ, 0, 4.76837158203125e-07 ;  /* 0x00000008ff1c7435 */ /* 0x000fe200000001ff */
[----:B------:R-:W-:Y:S02]  /*9b90*/  MOV R29, R21 ;  /* 0x00000015001d7202 */ /* 0x000fe40000000f00 */
[----:B------:R-:W-:-:S08]  /*9ba0*/  MOV R40, R30 ;  /* 0x0000001e00287202 */ /* 0x000fd00000000f00 */
[----:B------:R-:W-:Y:S05]  /*9bb0*/  WARPSYNC.COLLECTIVE R26, `(.L_x_2462) ;  /* 0x000000001a087348 */ /* 0x000fea0003c00000 */
[----:B------:R0:W1:Y:S02]  /*9bc0*/  SHFL.BFLY P2, R30, R29, R28, R27 ;  /* 0x0c00001c1d1e7389 */ /* 0x000064000004001b */
[----:B01----:R-:W-:Y:S01]  /*9bd0*/  ENDCOLLECTIVE ;  /* 0x000000000000791b */ /* 0x003fe20003800000 */
.L_x_2462:
[----:B------:R-:W-:Y:S01]  /*9be0*/  FADD.FTZ R37, R37, R40 ;  /* 0x0000002825257221 */ /* 0x000fe20000010000 */
[----:B------:R-:W-:Y:S02]  /*9bf0*/  MOV R29, R18 ;  /* 0x00000012001d7202 */ /* 0x000fe40000000f00 */
[----:B------:R-:W-:-:S07]  /*9c00*/  MOV R42, R30 ;  /* 0x0000001e002a7202 */ /* 0x000fce0000000f00 */
[----:B------:R-:W-:Y:S05]  /*9c10*/  WARPSYNC.COLLECTIVE R26, `(.L_x_2463) ;  /* 0x000000001a087348 */ /* 0x000fea0003c00000 */
[----:B------:R0:W1:Y:S02]  /*9c20*/  SHFL.BFLY P2, R30, R29, R28, R27 ;  /* 0x0c00001c1d1e7389 */ /* 0x000064000004001b */
[----:B01----:R-:W-:Y:S01]  /*9c30*/  ENDCOLLECTIVE ;  /* 0x000000000000791b */ /* 0x003fe20003800000 */
.L_x_2463:
[----:B------:R-:W-:Y:S01]  /*9c40*/  FADD.FTZ R42, R42, R21 ;  /* 0x000000152a2a7221 */ /* 0x000fe20000010000 */
[----:B------:R-:W-:-:S04]  /*9c50*/  HFMA2.MMA R28, -RZ, RZ, 0, 2.384185791015625e-07 ;  /* 0x00000004ff1c7435 */ /* 0x000fc800000001ff */
[----:B------:R-:W-:Y:S02]  /*9c60*/  MOV R29, R42 ;  /* 0x0000002a001d7202 */ /* 0x000fe40000000f00 */
[----:B------:R-:W-:-:S07]  /*9c70*/  MOV R23, R30 ;  /* 0x0000001e00177202 */ /* 0x000fce0000000f00 */
[----:B------:R-:W-:Y:S05]  /*9c80*/  WARPSYNC.COLLECTIVE R26, `(.L_x_2464) ;  /* 0x000000001a087348 */ /* 0x000fea0003c00000 */
[----:B------:R0:W1:Y:S02]  /*9c90*/  SHFL.BFLY P2, R30, R29, R28, R27 ;  /* 0x0c00001c1d1e7389 */ /* 0x000064000004001b */
[----:B01----:R-:W-:Y:S01]  /*9ca0*/  ENDCOLLECTIVE ;  /* 0x000000000000791b */ /* 0x003fe20003800000 */
.L_x_2464:
        /* <DEDUP_REMOVED lines=8> */
.L_x_2465:
        /* <DEDUP_REMOVED lines=12> */
.L_x_2466:
        /* <DEDUP_REMOVED lines=13> */
.L_x_2467:
        /* <DEDUP_REMOVED lines=14> */
.L_x_2468:
        /* <DEDUP_REMOVED lines=11> */
.L_x_2469:
[----:B------:R-:W-:Y:S01]  /*a050*/  FADD.FTZ R35, R42, R35 ;  /* 0x000000232a237221 */ /* 0x000fe20000010000 */
[----:B------:R-:W-:Y:S06]  /*a060*/  BRA `(.L_x_2470) ;  /* 0xffffffe000d47947 */ /* 0x000fec000383ffff */
.L_x_2471:
        /* <DEDUP_REMOVED lines=9> */
.L_x_2667:


//--------------------- .text._ZN13group_norm_v214gn_cuda_kernelI6__halfLi320ELi3ELi32ELi40ELi1024ELb0ELi16ELi320ELi320ELi4ELb1ELi5ELb0ELb0ENS_16CompileConditionILi900EEEEEvPT_PKS4_S7_S7_flPfS8_Pj --------------------------
	.section	.text._ZN13group_norm_v214gn_cuda_kernelI6__halfLi320ELi3ELi32ELi40ELi1024ELb0ELi16ELi320ELi320ELi4ELb1ELi5ELb0ELb0ENS_16CompileConditionILi900EEEEEvPT_PKS4_S7_S7_flPfS8_Pj,"ax",@progbits
	.align	128
        .global         _ZN13group_norm_v214gn_cuda_kernelI6__halfLi320ELi3ELi32ELi40ELi1024ELb0ELi16ELi320ELi320ELi4ELb1ELi5ELb0ELb0ENS_16CompileConditionILi900EEEEEvPT_PKS4_S7_S7_flPfS8_Pj
        .type           _ZN13group_norm_v214gn_cuda_kernelI6__halfLi320ELi3ELi32ELi40ELi1024ELb0ELi16ELi320ELi320ELi4ELb1ELi5ELb0ELb0ENS_16CompileConditionILi900EEEEEvPT_PKS4_S7_S7_flPfS8_Pj,@function
        .size           _ZN13group_norm_v214gn_cuda_kernelI6__halfLi320ELi3ELi32ELi40ELi1024ELb0ELi16ELi320ELi320ELi4ELb1ELi5ELb0ELb0ENS_16CompileConditionILi900EEEEEvPT_PKS4_S7_S7_flPfS8_Pj,(.L_x_2668 - _ZN13group_norm_v214gn_cuda_kernelI6__halfLi320ELi3ELi32ELi40ELi1024ELb0ELi16ELi320ELi320ELi4ELb1ELi5ELb0ELb0ENS_16CompileConditionILi900EEEEEvPT_PKS4_S7_S7_flPfS8_Pj)
        .other          _ZN13group_norm_v214gn_cuda_kernelI6__halfLi320ELi3ELi32ELi40ELi1024ELb0ELi16ELi320ELi320ELi4ELb1ELi5ELb0ELb0ENS_16CompileConditionILi900EEEEEvPT_PKS4_S7_S7_flPfS8_Pj,@"STO_CUDA_ENTRY STV_DEFAULT"
_ZN13group_norm_v214gn_cuda_kernelI6__halfLi320ELi3ELi32ELi40ELi1024ELb0ELi16ELi320ELi320ELi4ELb1ELi5ELb0ELb0ENS_16CompileConditionILi900EEEEEvPT_PKS4_S7_S7_flPfS8_Pj:
.text._ZN13group_norm_v214gn_cuda_kernelI6__halfLi320ELi3ELi32ELi40ELi1024ELb0ELi16ELi320ELi320ELi4ELb1ELi5ELb0ELb0ENS_16CompileConditionILi900EEEEEvPT_PKS4_S7_S7_flPfS8_Pj:
        /* <DEDUP_REMOVED lines=17> */
[----:B-1----:R-:W-:Y:S01]  /*0110*/  LEA R6, R8, R3, 0x18 ;  /* 0x0000000308067211 */ /* 0x002fe200078ec0ff */
[----:B------:R-:W-:-:S03]  /*0120*/  HFMA2.MMA R8, -RZ, RZ, 0, 0 ;  /* 0x00000000ff087435 */ /* 0x000fc600000001ff */
[----:B------:R-:W-:-:S05]  /*0130*/  SHF.R.U32.HI R7, RZ, 0x6, R7 ;  /* 0x00000006ff077819 */ /* 0x000fca0000011607 */
[----:B------:R-:W-:-:S04]  /*0140*/  IMAD R3, R7, -0x50, R2 ;  /* 0xffffffb007037824 */ /* 0x000fc800078e0202 */
[----:B------:R-:W-:-:S05]  /*0150*/  IMAD R6, R3, 0x28, R6 ;  /* 0x0000002803067824 */ /* 0x000fca00078e0206 */
[----:B--2---:R-:W-:-:S07]  /*0160*/  LEA R6, R7, R6, 0x3 ;  /* 0x0000000607067211 */ /* 0x004fce00078e18ff */
.L_x_2480:
[----:B0-----:R-:W-:Y:S01]  /*0170*/  IMAD.WIDE.U32 R10, R2, -0x33333333, RZ ;  /* 0xcccccccd020a7825 */ /* 0x001fe200078e00ff */
        /* <DEDUP_REMOVED lines=9> */
[----:B------:R-:W-:Y:S01]  /*0210*/  SHF.R.U64 R9, R5, 0x2, R8 ;  /* 0x0000000205097819 */ /* 0x000fe20000001208 */
[----:B------:R-:W1:Y:S01]  /*0220*/  LDC.64 R22, c[0x0][0x228] ;  /* 0x00008a00ff167b82 */ /* 0x000e620000000a00 */
[----:B------:R-:W-:Y:S01]  /*0230*/  IADD3 R3, R3, R11, RZ ;  /* 0x0000000b03037210 */ /* 0x000fe20007ffe0ff */
[----:B------:R-:W-:Y:S01]  /*0240*/  IMAD R10, R10, 0x140000, RZ ;  /* 0x001400000a0a7824 */ /* 0x000fe200078e02ff */
[----:B------:R-:W-:-:S03]  /*0250*/  LEA R16, R7, R28, 0x2 ;  /* 0x0000001c07107211 */ /* 0x000fc600078e10ff */
[----:B------:R-:W-:Y:S01]  /*0260*/  IMAD R11, R3, 0x500, RZ ;  /* 0x00000500030b7824 */ /* 0x000fe200078e02ff */
[----:B------:R-:W-:-:S03]  /*0270*/  SHF.R.S32.HI R17, RZ, 0x1f, R16 ;  /* 0x0000001fff117819 */ /* 0x000fc60000011410 */
[----:B------:R-:W-:-:S05]  /*0280*/  IMAD.WIDE.U32 R20, R9, 0x140000, R16 ;  /* 0x0014000009147825 */ /* 0x000fca00078e0010 */
[----:B------:R-:W-:Y:S02]  /*0290*/  IADD3 R15, R21, R10, RZ ;  /* 0x0000000a150f7210 */ /* 0x000fe40007ffe0ff */
[----:B------:R-:W-:-:S04]  /*02a0*/  IADD3 R3, P0, R11, R20, RZ ;  /* 0x000000140b037210 */ /* 0x000fc80007f1e0ff */
[----:B------:R-:W-:Y:S02]  /*02b0*/  IADD3.X R12, RZ, R15, RZ, P0, !PT ;  /* 0x0000000fff0c7210 */ /* 0x000fe400007fe4ff */
[----:B------:R-:W-:-:S04]  /*02c0*/  LEA R18, P0, R3, UR6, 0x1 ;  /* 0x0000000603127c11 */ /* 0x000fc8000f8008ff */
[----:B------:R-:W-:Y:S02]  /*02d0*/  LEA.HI.X R19, R3, UR7, R12, 0x1, P0 ;  /* 0x0000000703137c11 */ /* 0x000fe400080f0c0c */
[----:B------:R-:W-:-:S04]  /*02e0*/  IADD3 R12, R11, 0x1400, RZ ;  /* 0x000014000b0c7810 */ /* 0x000fc80007ffe0ff */
[----:B------:R-:W2:Y:S01]  /*02f0*/  LDG.E.64.CONSTANT R18, desc[UR8][R18.64] ;  /* 0x0000000812127981 */ /* 0x000ea2000c1e9b00 */
        /* <DEDUP_REMOVED lines=8> */
[----:B------:R-:W-:-:S04]  /*0380*/  LEA R58, P0, R3, UR6, 0x1 ;  /* 0x00000006033a7c11 */ /* 0x000fc8000f8008ff */
[----:B------:R-:W-:Y:S01]  /*0390*/  LEA.HI.X R59, R3, UR7, R14, 0x1, P0 ;  /* 0x00000007033b7c11 */ /* 0x000fe200080f0c0e */
[----:B------:R-:W-:-:S05]  /*03a0*/  VIADD R14, R11, 0x3c00 ;  /* 0x00003c000b0e7836 */ /* 0x000fca0000000000 */
[----:B------:R-:W4:Y:S01]  /*03b0*/  LDG.E.64.CONSTANT R58, desc[UR8][R58.64] ;  /* 0x000000083a3a7981 */ /* 0x000f22000c1e9b00 */
[----:B------:R-:W-:-:S04]  /*03c0*/  IADD3 R20, P0, R14, R20, RZ ;  /* 0x000000140e147210 */ /* 0x000fc80007f1e0ff */
[----:B------:R-:W-:Y:S02]  /*03d0*/  IADD3.X R3, RZ, R15, RZ, P0, !PT ;  /* 0x0000000fff037210 */ /* 0x000fe400007fe4ff */
        /* <DEDUP_REMOVED lines=9> */
[----:B------:R-:W-:Y:S01]  /*0470*/  CS2R R44, SRZ ;  /* 0x00000000002c7805 */ /* 0x000fe2000001ff00 */
[----:B--2---:R-:W-:-:S02]  /*0480*/  HADD2.F32 R3, -RZ, R18.H0_H0 ;  /* 0x20000012ff037230 */ /* 0x004fc40000004100 */
[----:B------:R-:W-:Y:S02]  /*0490*/  HADD2.F32 R15, -RZ, R18.H1_H1 ;  /* 0x30000012ff0f7230 */ /* 0x000fe40000004100 */
[--C-:B------:R-:W-:Y:S02]  /*04a0*/  HADD2.F32 R17, -RZ, R19.reuse.H0_H0 ;  /* 0x20000013ff117230 */ /* 0x100fe40000004100 */
[----:B------:R-:W-:Y:S01]  /*04b0*/  FFMA.FTZ R18, R3, R3, RZ ;  /* 0x0000000303127223 */ /* 0x000fe200000100ff */
[----:B------:R-:W-:Y:S01]  /*04c0*/  FADD.FTZ R16, RZ, R3 ;  /* 0x00000003ff107221 */ /* 0x000fe20000010000 */
[----:B------:R-:W-:Y:S02]  /*04d0*/  HADD2.F32 R19, -RZ, R19.H1_H1 ;  /* 0x30000013ff137230 */ /* 0x000fe40000004100 */
[----:B------:R-:W-:Y:S01]  /*04e0*/  FFMA.FTZ R18, R15, R15, R18 ;  /* 0x0000000f0f127223 */ /* 0x000fe20000010012 */
[----:B------:R-:W-:-:S03]  /*04f0*/  FADD.FTZ R16, R16, R15 ;  /* 0x0000000f10107221 */ /* 0x000fc60000010000 */
[----:B------:R-:W-:Y:S01]  /*0500*/  FFMA.FTZ R18, R17, R17, R18 ;  /* 0x0000001111127223 */ /* 0x000fe20000010012 */
[----:B------:R-:W-:Y:S01]  /*0510*/  FADD.FTZ R16, R16, R17 ;  /* 0x0000001110107221 */ /* 0x000fe20000010000 */
[--C-:B---3--:R-:W-:Y:S02]  /*0520*/  HADD2.F32 R21, -RZ, R50.reuse.H0_H0 ;  /* 0x20000032ff157230 */ /* 0x108fe40000004100 */
[----:B------:R-:W-:Y:S01]  /*0530*/  FFMA.FTZ R18, R19, R19, R18 ;  /* 0x0000001313127223 */ /* 0x000fe20000010012 */
[----:B------:R-:W-:Y:S01]  /*0540*/  FADD.FTZ R16, R16, R19 ;  /* 0x0000001310107221 */ /* 0x000fe20000010000 */
[----:B------:R-:W-:Y:S02]  /*0550*/  HADD2.F32 R47, -RZ, R50.H1_H1 ;  /* 0x30000032ff2f7230 */ /* 0x000fe40000004100 */
[----:B------:R-:W-:Y:S01]  /*0560*/  FFMA.FTZ R18, R21, R21, R18 ;  /* 0x0000001515127223 */ /* 0x000fe20000010012 */
[----:B------:R-:W-:Y:S01]  /*0570*/  FADD.FTZ R16, R16, R21 ;  /* 0x0000001510107221 */ /* 0x000fe20000010000 */
[----:B------:R-:W-:-:S02]  /*0580*/  HADD2.F32 R49, -RZ, R51.H0_H0 ;  /* 0x20000033ff317230 */ /* 0x000fc40000004100 */
[----:B------:R-:W-:Y:S01]  /*0590*/  FFMA.FTZ R18, R47, R47, R18 ;  /* 0x0000002f2f127223 */ /* 0x000fe20000010012 */
[----:B------:R-:W-:Y:S01]  /*05a0*/  FADD.FTZ R16, R16, R47 ;  /* 0x0000002f10107221 */ /* 0x000fe20000010000 */
[----:B------:R-:W-:Y:S02]  /*05b0*/  HADD2.F32 R51, -RZ, R51.H1_H1 ;  /* 0x30000033ff337230 */ /* 0x000fe40000004100 */
[----:B------:R-:W-:Y:S01]  /*05c0*/  FFMA.FTZ R18, R49, R49, R18 ;  /* 0x0000003131127223 */ /* 0x000fe20000010012 */
[----:B------:R-:W-:Y:S01]  /*05d0*/  FADD.FTZ R16, R16, R49 ;  /* 0x0000003110107221 */ /* 0x000fe20000010000 */
[--C-:B----4-:R-:W-:Y:S02]  /*05e0*/  HADD2.F32 R53, -RZ, R58.reuse.H0_H0 ;  /* 0x2000003aff357230 */ /* 0x110fe40000004100 */
[----:B------:R-:W-:Y:S01]  /*05f0*/  FFMA.FTZ R18, R51, R51, R18 ;  /* 0x0000003333127223 */ /* 0x000fe20000010012 */
[----:B------:R-:W-:Y:S01]  /*0600*/  FADD.FTZ R16, R16, R51 ;  /* 0x0000003310107221 */ /* 0x000fe20000010000 */
[----:B------:R-:W-:-:S02]  /*0610*/  HADD2.F32 R55, -RZ, R58.H1_H1 ;  /* 0x3000003aff377230 */ /* 0x000fc40000004100 */
[----:B------:R-:W-:Y:S01]  /*0620*/  FFMA.FTZ R18, R53, R53, R18 ;  /* 0x0000003535127223 */ /* 0x000fe20000010012 */
[----:B------:R-:W-:Y:S01]  /*0630*/  FADD.FTZ R16, R16, R53 ;  /* 0x0000003510107221 */ /* 0x000fe20000010000 */
[--C-:B------:R-:W-:Y:S02]  /*0640*/  HADD2.F32 R57, -RZ, R59.reuse.H0_H0 ;  /* 0x2000003bff397230 */ /* 0x100fe40000004100 */
        /* <DEDUP_REMOVED lines=11> */
[--C-:B------:R-:W-:Y:S02]  /*0700*/  HADD2.F32 R16, -RZ, R27.reuse.H0_H0 ;  /* 0x2000001bff107230 */ /* 0x100fe40000004100 */
[----:B------:R-:W-:Y:S01]  /*0710*/  FFMA.FTZ R31, R18, R18, R31 ;  /* 0x00000012121f7223 */ /* 0x000fe2000001001f */
[----:B------:R-:W-:Y:S01]  /*0720*/  FADD.FTZ R29, R29, R18 ;  /* 0x000000121d1d7221 */ /* 0x000fe20000010000 */
[----:B------:R-:W-:-:S02]  /*0730*/  HADD2.F32 R20, -RZ, R27.H1_H1 ;  /* 0x3000001bff147230 */ /* 0x000fc40000004100 */
        /* <DEDUP_REMOVED lines=8> */
[----:B0-----:R-:W-:Y:S01]  /*07c0*/  SHF.L.U32 R26, R5, 0x3, RZ ;  /* 0x00000003051a7819 */ /* 0x001fe200000006ff */
[----:B------:R-:W-:Y:S01]  /*07d0*/  IMAD.SHL.U32 R42, R2, 0x8, RZ ;  /* 0x00000008022a7824 */ /* 0x000fe200078e00ff */
[----:B------:R-:W-:Y:S02]  /*07e0*/  MOV R40, 0x400 ;  /* 0x0000040000287802 */ /* 0x000fe40000000f00 */
        /* <DEDUP_REMOVED lines=11> */
[----:B-1----:R-:W-:Y:S02]  /*08a0*/  LEA R40, R29, R40, 0x18 ;  /* 0x000000281d287211 */ /* 0x002fe400078ec0ff */
[----:B------:R-:W-:Y:S02]  /*08b0*/  IADD3 R29, R27, 0x8, RZ ;  /* 0x000000081b1d7810 */ /* 0x000fe40007ffe0ff */
[----:B------:R-:W-:Y:S02]  /*08c0*/  SHF.R.S32.HI R35, RZ, 0x1f, R30 ;  /* 0x0000001fff237819 */ /* 0x000fe4000001141e */
[----:B------:R-:W-:Y:S02]  /*08d0*/  SHF.R.S32.HI R26, RZ, 0x1f, R29 ;  /* 0x0000001fff1a7819 */ /* 0x000fe4000001141d */
[----:B------:R-:W-:-:S02]  /*08e0*/  SHF.R.S32.HI R37, RZ, 0x1f, R32 ;  /* 0x0000001fff257819 */ /* 0x000fc40000011420 */
[----:B------:R-:W-:Y:S02]  /*08f0*/  LEA.HI R29, R26, R29, RZ, 0x2 ;  /* 0x0000001d1a1d7211 */ /* 0x000fe400078f10ff */
[----:B------:R-:W-:Y:S02]  /*0900*/  LEA.HI R26, R33, R28, RZ, 0x2 ;  /* 0x0000001c211a7211 */ /* 0x000fe400078f10ff */
[----:B------:R-:W-:Y:S02]  /*0910*/  LEA.HI R28, R35, R30, RZ, 0x2 ;  /* 0x0000001e231c7211 */ /* 0x000fe400078f10ff */
[----:B------:R-:W-:Y:S02]  /*0920*/  LEA.HI R30, R37, R32, RZ, 0x2 ;  /* 0x00000020251e7211 */ /* 0x000fe400078f10ff */
[----:B------:R-:W-:Y:S02]  /*0930*/  SHF.R.S32.HI R32, RZ, 0x1f, R27 ;  /* 0x0000001fff207819 */ /* 0x000fe4000001141b */
[----:B------:R-:W-:-:S02]  /*0940*/  IADD3 R34, R27, 0x18, RZ ;  /* 0x000000181b227810 */ /* 0x000fc40007ffe0ff */
[C---:B------:R-:W-:Y:S02]  /*0950*/  IADD3 R36, R27.reuse, 0x1c, RZ ;  /* 0x0000001c1b247810 */ /* 0x040fe40007ffe0ff */
[----:B------:R-:W-:Y:S02]  /*0960*/  IADD3 R38, R27, 0x20, RZ ;  /* 0x000000201b267810 */ /* 0x000fe40007ffe0ff */
[----:B------:R-:W-:Y:S02]  /*0970*/  LEA.HI R33, R32, R27, RZ, 0x2 ;  /* 0x0000001b20217211 */ /* 0x000fe400078f10ff */
[----:B------:R-:W-:Y:S02]  /*0980*/  SHF.R.S32.HI R35, RZ, 0x1f, R34 ;  /* 0x0000001fff237819 */ /* 0x000fe40000011422 */
[----:B------:R-:W-:Y:S02]  /*0990*/  SHF.R.S32.HI R37, RZ, 0x1f, R36 ;  /* 0x0000001fff257819 */ /* 0x000fe40000011424 */
[----:B------:R-:W-:-:S02]  /*09a0*/  SHF.R.S32.HI R39, RZ, 0x1f, R38 ;  /* 0x0000001fff277819 */ /* 0x000fc40000011426 */
[----:B------:R-:W-:Y:S02]  /*09b0*/  SHF.R.S32.HI R33, RZ, 0x2, R33 ;  /* 0x00000002ff217819 */ /* 0x000fe40000011421 */
[----:B------:R-:W-:Y:S02]  /*09c0*/  LEA.HI R32, R35, R34, RZ, 0x2 ;  /* 0x0000002223207211 */ /* 0x000fe400078f10ff */
[----:B------:R-:W-:Y:S01]  /*09d0*/  LEA.HI R34, R37, R36, RZ, 0x2 ;  /* 0x0000002425227211 */ /* 0x000fe200078f10ff */
[----:B------:R-:W-:Y:S01]  /*09e0*/  IMAD R33, R33, 0x28, R40 ;  /* 0x0000002821217824 */ /* 0x000fe200078e0228 */
[----:B------:R-:W-:Y:S02]  /*09f0*/  LEA.HI R36, R39, R38, RZ, 0x2 ;  /* 0x0000002627247211 */ /* 0x000fe400078f10ff */
[----:B------:R-:W-:Y:S02]  /*0a00*/  IADD3 R38, R27, 0x24, RZ ;  /* 0x000000241b267810 */ /* 0x000fe40007ffe0ff */
[----:B------:R-:W-:-:S02]  /*0a10*/  SHF.R.S32.HI R31, RZ, 0x2, R31 ;  /* 0x00000002ff1f7819 */ /* 0x000fc4000001141f */
        /* <DEDUP_REMOVED lines=23> */
[C---:B------:R-:W-:Y:S01]  /*0b90*/  IADD3 R37, R42.reuse, R39, RZ ;  /* 0x000000272a257210 */ /* 0x040fe20007ffe0ff */
[----:B------:R-:W4:Y:S01]  /*0ba0*/  LDS.64 R34, [R35] ;  /* 0x0000000023227984 */ /* 0x000f220000000a00 */
[----:B------:R-:W-:Y:S01]  /*0bb0*/  SHF.R.S32.HI R45, RZ, 0x2, R36 ;  /* 0x00000002ff2d7819 */ /* 0x000fe20000011424 */
[----:B------:R-:W-:Y:S01]  /*0bc0*/  IMAD R43, R43, 0x28, R40 ;  /* 0x000000282b2b7824 */ /* 0x000fe200078e0228 */
[----:B------:R-:W-:-:S02]  /*0bd0*/  IADD3 R39, R42, R41, RZ ;  /* 0x000000292a277210 */ /* 0x000fc40007ffe0ff */
[----:B------:R-:W4:Y:S01]  /*0be0*/  LDS.64 R36, [R37] ;  /* 0x0000000025247984 */ /* 0x000f220000000a00 */
[----:B------:R-:W-:Y:S01]  /*0bf0*/  SHF.R.S32.HI R44, RZ, 0x2, R38 ;  /* 0x00000002ff2c7819 */ /* 0x000fe20000011426 */
[--C-:B------:R-:W-:Y:S01]  /*0c00*/  IMAD R45, R45, 0x28, R40.reuse ;  /* 0x000000282d2d7824 */ /* 0x100fe200078e0228 */
[----:B------:R-:W-:Y:S01]  /*0c10*/  IADD3 R41, R42, R43, RZ ;  /* 0x0000002b2a297210 */ /* 0x000fe20007ffe0ff */
[----:B------:R-:W4:Y:S02]  /*0c20*/  LDS.64 R38, [R39] ;  /* 0x0000000027267984 */ /* 0x000f240000000a00 */
[----:B------:R-:W-:Y:S01]  /*0c30*/  IMAD R44, R44, 0x28, R40 ;  /* 0x000000282c2c7824 */ /* 0x000fe200078e0228 */
[C---:B------:R-:W-:Y:S02]  /*0c40*/  IADD3 R43, R42.reuse, R45, RZ ;  /* 0x0000002d2a2b7210 */ /* 0x040fe40007ffe0ff */
[----:B------:R-:W4:Y:S01]  /*0c50*/  LDS.64 R40, [R41] ;  /* 0x0000000029287984 */ /* 0x000f220000000a00 */
[----:B------:R-:W-:-:S03]  /*0c60*/  IMAD.IADD R44, R42, 0x1, R44 ;  /* 0x000000012a2c7824 */ /* 0x000fc600078e022c */
        /* <DEDUP_REMOVED lines=22> */
.L_x_2473:
[----:B------:R-:W-:Y:S05]  /*0dd0*/  BSYNC B0 ;  /* 0x0000000000007941 */ /* 0x000fea0003800000 */
.L_x_2472:
        /* <DEDUP_REMOVED lines=21> */
.L_x_2475:
[----:B------:R-:W-:Y:S05]  /*0f30*/  BSYNC B0 ;  /* 0x0000000000007941 */ /* 0x000fea0003800000 */
.L_x_2474:
[----:B------:R-:W-:Y:S01]  /*0f40*/  BAR.SYNC.DEFER_BLOCKING 0x0 ;  /* 0x0000000000007b1d */ /* 0x000fe20000010000 */
[C---:B------:R-:W-:Y:S02]  /*0f50*/  ISETP.NE.AND P0, PT, R2.reuse, RZ, PT ;  /* 0x000000ff0200720c */ /* 0x040fe40003f05270 */
[----:B------:R-:W-:-:S11]  /*0f60*/  ISETP.GT.U32.AND P1, PT, R2, 0xff, PT ;  /* 0x000000ff0200780c */ /* 0x000fd60003f24070 */
        /* <DEDUP_REMOVED lines=10> */
.L_x_2477:
[----:B------:R-:W2:Y:S04]  /*1010*/  LD.E.STRONG.GPU R28, desc[UR8][R26.64] ;  /* 0x000000081a1c7980 */ /* 0x000ea8000c10f900 */
[----:B--2---:R-:W-:Y:S01]  /*1020*/  CCTL.IVALL ;  /* 0x00000000ff00798f */ /* 0x004fe20002000000 */
[----:B------:R-:W-:Y:S05]  /*1030*/  YIELD ;  /* 0x0000000000007946 */ /* 0x000fea0003800000 */
[----:B-----5:R-:W-:-:S04]  /*1040*/  LOP3.LUT R28, R28, R29, RZ, 0x3c, !PT ;  /* 0x0000001d1c1c7212 */ /* 0x020fc800078e3cff */
[----:B------:R-:W-:-:S13]  /*1050*/  ISETP.GT.AND P0, PT, R28, -0x1, PT ;  /* 0xffffffff1c00780c */ /* 0x000fda0003f04270 */
[----:B------:R-:W-:Y:S05]  /*1060*/  @P0 BRA `(.L_x_2477) ;  /* 0xfffffffc00e80947 */ /* 0x000fea000383ffff */
.L_x_2476:
[----:B------:R-:W-:Y:S05]  /*1070*/  WARPSYNC.ALL ;  /* 0x0000000000007948 */ /* 0x000fea0003800000 */
[----:B------:R-:W1:Y:S01]  /*1080*/  @!P1 LDC R31, c[0x0][0x10] ;  /* 0x00000400ff1f9b82 */ /* 0x000e620000000800 */
[----:B0-----:R-:W-:-:S07]  /*1090*/  @!P1 SHF.L.U32 R27, R2, 0x1, RZ ;  /* 0x00000001021b9819 */ /* 0x001fce00000006ff */
[----:B------:R-:W-:Y:S01]  /*10a0*/  BAR.SYNC.DEFER_BLOCKING 0x0 ;  /* 0x0000000000007b1d */ /* 0x000fe20000010000 */
[----:B------:R-:W-:-:S07]  /*10b0*/  @!P1 LOP3.LUT R27, R27, 0x7fffffc0, RZ, 0xc0, !PT ;  /* 0x7fffffc01b1b9812 */ /* 0x000fce00078ec0ff */
[----:B------:R-:W0:Y:S01]  /*10c0*/  @!P1 LDC.64 R28, c[0x0][0x248] ;  /* 0x00009200ff1c9b82 */ /* 0x000e220000000a00 */
[C---:B------:R-:W-:Y:S01]  /*10d0*/  LOP3.LUT P0, RZ, R2.reuse, 0xffffff1f, RZ, 0xc0, !PT ;  /* 0xffffff1f02ff7812 */ /* 0x040fe2000780c0ff */
[----:B------:R-:W-:Y:S01]  /*10e0*/  ULDC.64 UR12, c[0x0][0x240] ;  /* 0x00009000000c7ab9 */ /* 0x000fe20000000a00 */
[----:B-1----:R-:W-:Y:S01]  /*10f0*/  @!P1 IMAD R26, R31, UR4, R0 ;  /* 0x000000041f1a9c24 */ /* 0x002fe2000f8e0200 */
[----:B------:R-:W-:-:S04]  /*1100*/  @!P1 LOP3.LUT R31, R2, 0x1f, RZ, 0xc0, !PT ;  /* 0x0000001f021f9812 */ /* 0x000fc800078ec0ff */
[----:B------:R-:W-:-:S04]  /*1110*/  @!P1 LEA R26, R26, R27, 0x9 ;  /* 0x0000001b1a1a9211 */ /* 0x000fc800078e48ff */
[----:B------:R-:W-:-:S04]  /*1120*/  @!P1 IADD3 R26, R26, R31, RZ ;  /* 0x0000001f1a1a9210 */ /* 0x000fc80007ffe0ff */
[----:B------:R-:W-:-:S04]  /*1130*/  @!P1 SHF.L.U32 R27, R26, 0x1, RZ ;  /* 0x000000011a1b9819 */ /* 0x000fc800000006ff */
        /* <DEDUP_REMOVED lines=66> */
.L_x_2479:
[----:B------:R-:W-:Y:S05]  /*1560*/  BSYNC B0 ;  /* 0x0000000000007941 */ /* 0x000fea0003800000 */
.L_x_2478:
[----:B------:R-:W1:Y:S01]  /*1570*/  S2UR UR7, SR_CgaCtaId ;  /* 0x00000000000779c3 */ /* 0x000e620000008800 */
[----:B0-----:R-:W-:Y:S01]  /*1580*/  SHF.L.U32 R26, R5, 0x3, RZ ;  /* 0x00000003051a7819 */ /* 0x001fe200000006ff */
[----:B------:R-:W-:Y:S01]  /*1590*/  IMAD R7, R46, 0x50, R7 ;  /* 0x000000502e077824 */ /* 0x000fe200078e0207 */
[----:B------:R-:W-:Y:S01]  /*15a0*/  UMOV UR6, 0x400 ;  /* 0x0000040000067882 */ /* 0x000fe20000000000 */
[----:B------:R-:W-:Y:S01]  /*15b0*/  ULOP3.LUT UR4, UR4, 0x1, URZ, 0x3c, !UPT ;  /* 0x0000000104047892 */ /* 0x000fe2000f8e3c3f */
[----:B------:R-:W-:Y:S01]  /*15c0*/  LOP3.LUT R26, R26, 0x18, RZ, 0xc0, !PT ;  /* 0x000000181a1a7812 */ /* 0x000fe200078ec0ff */
[----:B------:R-:W-:Y:S01]  /*15d0*/  UIADD3 UR6, UR6, 0xc80, URZ ;  /* 0x00000c8006067890 */ /* 0x000fe2000fffe03f */
[----:B------:R-:W-:Y:S02]  /*15e0*/  SHF.L.U32 R28, R7, 0x2, RZ ;  /* 0x00000002071c7819 */ /* 0x000fe400000006ff */
[----:B------:R-:W-:Y:S02]  /*15f0*/  IADD3 R7, RZ, -R26, RZ ;  /* 0x8000001aff077210 */ /* 0x000fe40007ffe0ff */
[----:B------:R-:W-:Y:S01]  /*1600*/  SHF.R.S32.HI R29, RZ, 0x1f, R28 ;  /* 0x0000001fff1d7819 */ /* 0x000fe2000001141c */
[----:B------:R-:W-:Y:S01]  /*1610*/  IMAD.WIDE.U32 R26, R28, -0x33333333, RZ ;  /* 0xcccccccd1c1a7825 */ /* 0x000fe200078e00ff */
[----:B------:R-:W-:-:S03]  /*1620*/  MOV R26, R7 ;  /* 0x00000007001a7202 */ /* 0x000fc60000000f00 */
[----:B------:R-:W-:Y:S01]  /*1630*/  IMAD.WIDE.U32 R28, R9, 0x140000, R28 ;  /* 0x00140000091c7825 */ /* 0x000fe200078e001c */
[----:B------:R-:W-:-:S04]  /*1640*/  LEA.HI R26, R27, R26, RZ, 0x1b ;  /* 0x0000001a1b1a7211 */ /* 0x000fc800078fd8ff */
[----:B------:R-:W-:Y:S02]  /*1650*/  IADD3 R31, R10, R29, RZ ;  /* 0x0000001d0a1f7210 */ /* 0x000fe40007ffe0ff */
[-C--:B------:R-:W-:Y:S01]  /*1660*/  IADD3 R11, P1, R11, R28.reuse, RZ ;  /* 0x0000001c0b0b7210 */ /* 0x080fe20007f3e0ff */
[----:B-1----:R-:W-:Y:S01]  /*1670*/  ULEA UR6, UR7, UR6, 0x18 ;  /* 0x0000000607067291 */ /* 0x002fe2000f8ec03f */
[-C--:B------:R-:W-:Y:S02]  /*1680*/  IADD3 R7, P0, R12, R28.reuse, RZ ;  /* 0x0000001c0c077210 */ /* 0x080fe40007f1e0ff */
[-C--:B------:R-:W-:Y:S02]  /*1690*/  IADD3.X R30, RZ, R31.reuse, RZ, P1, !PT ;  /* 0x0000001fff1e7210 */ /* 0x080fe40000ffe4ff */
[----:B------:R-:W-:Y:S02]  /*16a0*/  IADD3.X R32, RZ, R31, RZ, P0, !PT ;  /* 0x0000001fff207210 */ /* 0x000fe400007fe4ff */
[----:B------:R-:W-:Y:S01]  /*16b0*/  LEA R26, R26, UR6, 0x3 ;  /* 0x000000061a1a7c11 */ /* 0x000fe2000f8e18ff */
[----:B------:R-:W-:Y:S01]  /*16c0*/  ULDC.64 UR6, c[0x0][0x210] ;  /* 0x0000840000067ab9 */ /* 0x000fe20000000a00 */
[----:B------:R-:W-:-:S02]  /*16d0*/  IADD3 R9, P1, R13, R28, RZ ;  /* 0x0000001c0d097210 */ /* 0x000fc40007f3e0ff */
[----:B------:R-:W-:Y:S02]  /*16e0*/  LEA R12, P2, R11, UR6, 0x1 ;  /* 0x000000060b0c7c11 */ /* 0x000fe4000f8408ff */
[----:B------:R-:W0:Y:S01]  /*16f0*/  LDS.64 R26, [R26] ;  /* 0x000000001a1a7984 */ /* 0x000e220000000a00 */
[----:B------:R-:W-:Y:S02]  /*1700*/  LEA R10, P3, R7, UR6, 0x1 ;  /* 0x00000006070a7c11 */ /* 0x000fe4000f8608ff */
[----:B------:R-:W-:Y:S02]  /*1710*/  IADD3 R29, P0, R14, R28, RZ ;  /* 0x0000001c0e1d7210 */ /* 0x000fe40007f1e0ff */
[----:B------:R-:W-:Y:S02]  /*1720*/  LEA.HI.X R13, R11, UR7, R30, 0x1, P2 ;  /* 0x000000070b0d7c11 */ /* 0x000fe400090f0c1e */
[----:B------:R-:W-:Y:S02]  /*1730*/  LEA.HI.X R11, R7, UR7, R32, 0x1, P3 ;  /* 0x00000007070b7c11 */ /* 0x000fe400098f0c20 */
[----:B------:R-:W-:-:S02]  /*1740*/  IADD3.X R14, RZ, R31, RZ, P1, !PT ;  /* 0x0000001fff0e7210 */ /* 0x000fc40000ffe4ff */
[----:B------:R-:W-:Y:S02]  /*1750*/  IADD3.X R32, RZ, R31, RZ, P0, !PT ;  /* 0x0000001fff207210 */ /* 0x000fe400007fe4ff */
[----:B------:R-:W-:Y:S02]  /*1760*/  LEA R30, P1, R9, UR6, 0x1 ;  /* 0x00000006091e7c11 */ /* 0x000fe4000f8208ff */
[----:B------:R-:W-:Y:S01]  /*1770*/  LEA R28, P0, R29, UR6, 0x1 ;  /* 0x000000061d1c7c11 */ /* 0x000fe2000f8008ff */
[----:B------:R-:W-:Y:S01]  /*1780*/  ULDC UR6, c[0x0][0x230] ;  /* 0x00008c0000067ab9 */ /* 0x000fe20000000800 */
[----:B------:R-:W-:Y:S02]  /*1790*/  LEA.HI.X R31, R9, UR7, R14, 0x1, P1 ;  /* 0x00000007091f7c11 */ /* 0x000fe400088f0c0e */
[----:B------:R-:W-:Y:S02]  /*17a0*/  LEA.HI.X R29, R29, UR7, R32, 0x1, P0 ;  /* 0x000000071d1d7c11 */ /* 0x000fe400080f0c20 */
        /* <DEDUP_REMOVED lines=10> */
[--C-:B------:R-:W-:Y:S01]  /*1850*/  FADD.FTZ R36, R19, -R26.reuse ;  /* 0x8000001a13247221 */ /* 0x100fe20000010000 */
[--C-:B------:R-:W-:Y:S01]  /*1860*/  FADD.FTZ R56, R18, -R26.reuse ;  /* 0x8000001a12387221 */ /* 0x100fe20000010000 */
[--C-:B------:R-:W-:Y:S01]  /*1870*/  FADD.FTZ R34, R17, -R26.reuse ;  /* 0x8000001a11227221 */ /* 0x100fe20000010000 */
[----:B------:R-:W-:Y:S01]  /*1880*/  FADD.FTZ R20, R20, -R26 ;  /* 0x8000001a14147221 */ /* 0x000fe20000010000 */
[----:B-----5:R-:W-:-:S02]  /*1890*/  HADD2.F32 R18, -RZ, R24.H0_H0 ;  /* 0x20000018ff127230 */ /* 0x020fc40000004100 */
[--C-:B------:R-:W-:Y:S01]  /*18a0*/  FADD.FTZ R32, R15, -R26.reuse ;  /* 0x8000001a0f207221 */ /* 0x100fe20000010000 */
[--C-:B------:R-:W-:Y:S02]  /*18b0*/  HADD2.F32 R19, -RZ, R22.reuse.H0_H0 ;  /* 0x20000016ff137230 */ /* 0x100fe40000004100 */
[--C-:B------:R-:W-:Y:S01]  /*18c0*/  FADD.FTZ R40, R47, -R26.reuse ;  /* 0x8000001a2f287221 */ /* 0x100fe20000010000 */
[--C-:B------:R-:W-:Y:S01]  /*18d0*/  FADD.FTZ R42, R49, -R26.reuse ;  /* 0x8000001a312a7221 */ /* 0x100fe20000010000 */
[--C-:B------:R-:W-:Y:S01]  /*18e0*/  FADD.FTZ R44, R51, -R26.reuse ;  /* 0x8000001a332c7221 */ /* 0x100fe20000010000 */
[--C-:B------:R-:W-:Y:S01]  /*18f0*/  FADD.FTZ R48, R55, -R26.reuse ;  /* 0x8000001a37307221 */ /* 0x100fe20000010000 */
[--C-:B------:R-:W-:Y:S01]  /*1900*/  FADD.FTZ R50, R57, -R26.reuse ;  /* 0x8000001a39327221 */ /* 0x100fe20000010000 */
[--C-:B------:R-:W-:Y:S01]  /*1910*/  FADD.FTZ R52, R59, -R26.reuse ;  /* 0x8000001a3b347221 */ /* 0x100fe20000010000 */
[----:B------:R-:W-:Y:S01]  /*1920*/  FADD.FTZ R58, R16, -R26 ;  /* 0x8000001a103a7221 */ /* 0x000fe20000010000 */
[----:B------:R-:W-:-:S02]  /*1930*/  HADD2.F32 R22, -RZ, R22.H1_H1 ;  /* 0x30000016ff167230 */ /* 0x000fc40000004100 */
        /* <DEDUP_REMOVED lines=20> */
[----:B------:R-:W-:-:S02]  /*1a80*/  HADD2.F32 R19, -RZ, R24.H1_H1 ;  /* 0x30000018ff137230 */ /* 0x000fc40000004100 */
[--C-:B------:R-:W-:Y:S02]  /*1a90*/  HADD2.F32 R27, -RZ, R25.reuse.H0_H0 ;  /* 0x20000019ff1b7230 */ /* 0x100fe40000004100 */
[----:B------:R-:W-:Y:S02]  /*1aa0*/  HADD2.F32 R24, -RZ, R25.H1_H1 ;  /* 0x30000019ff187230 */ /* 0x000fe40000004100 */
[--C-:B------:R-:W-:Y:S01]  /*1ab0*/  FFMA.FTZ R21, R32, R19, R22.reuse ;  /* 0x0000001320157223 */ /* 0x100fe20000010016 */
[--C-:B------:R-:W-:Y:S02]  /*1ac0*/  HADD2.F32 R18, -RZ, R23.reuse.H0_H0 ;  /* 0x20000017ff127230 */ /* 0x100fe40000004100 */
[C-C-:B------:R-:W-:Y:S01]  /*1ad0*/  FFMA.FTZ R32, R19.reuse, R33, R22.reuse ;  /* 0x0000002113207223 */ /* 0x140fe20000010016 */
[----:B------:R-:W-:Y:S02]  /*1ae0*/  HADD2.F32 R26, -RZ, R23.H1_H1 ;  /* 0x30000017ff1a7230 */ /* 0x000fe40000004100 */
[----:B------:R-:W-:Y:S01]  /*1af0*/  FFMA.FTZ R23, R19, R40, R22 ;  /* 0x0000002813177223 */ /* 0x000fe20000010016 */
[----:B------:R-:W-:Y:S01]  /*1b00*/  F2FP.F16.F32.PACK_AB R20, R21, R20 ;  /* 0x000000141514723e */ /* 0x000fe200000000ff */
[--C-:B------:R-:W-:Y:S01]  /*1b10*/  FFMA.FTZ R14, R14, R27, R18.reuse ;  /* 0x0000001b0e0e7223 */ /* 0x100fe20000010012 */
[----:B------:R-:W-:Y:S01]  /*1b20*/  FFMA.FTZ R16, R27, R16, R18 ;  /* 0x000000101b107223 */ /* 0x000fe20000010012 */
[--C-:B------:R-:W-:Y:S01]  /*1b30*/  FFMA.FTZ R9, R9, R24, R26.reuse ;  /* 0x0000001809097223 */ /* 0x100fe2000001001a */
[C---:B------:R-:W-:Y:S01]  /*1b40*/  FFMA.FTZ R7, R24.reuse, R7, R26 ;  /* 0x0000000718077223 */ /* 0x040fe2000001001a */
[C-C-:B------:R-:W-:Y:S01]  /*1b50*/  FFMA.FTZ R35, R27.reuse, R35, R18.reuse ;  /* 0x000000231b237223 */ /* 0x140fe20000010012 */
[----:B------:R-:W-:Y:S01]  /*1b60*/  FFMA.FTZ R39, R27, R39, R18 ;  /* 0x000000271b277223 */ /* 0x000fe20000010012 */
[C---:B------:R-:W-:Y:S01]  /*1b70*/  FFMA.FTZ R18, R24.reuse, R15, R26 ;  /* 0x0000000f18127223 */ /* 0x040fe2000001001a */
[----:B------:R-:W-:Y:S01]  /*1b80*/  F2FP.F16.F32.PACK_AB R14, R9, R14 ;  /* 0x0000000e090e723e */ /* 0x000fe200000000ff */
[----:B------:R-:W-:Y:S01]  /*1b90*/  FFMA.FTZ R22, R19, R37, R22 ;  /* 0x0000002513167223 */ /* 0x000fe20000010016 */
[----:B------:R-:W-:Y:S01]  /*1ba0*/  F2FP.F16.F32.PACK_AB R38, R23, R38 ;  /* 0x000000261726723e */ /* 0x000fe200000000ff */
[----:B------:R-:W-:Y:S01]  /*1bb0*/  FFMA.FTZ R24, R24, R41, R26 ;  /* 0x0000002918187223 */ /* 0x000fe2000001001a */
[----:B------:R-:W-:Y:S01]  /*1bc0*/  PRMT R9, R20, 0x7632, R9 ;  /* 0x0000763214097816 */ /* 0x000fe20000000009 */
[----:B------:R-:W-:Y:S01]  /*1bd0*/  STG.E.U16 desc[UR8][R12.64], R20 ;  /* 0x000000140c007986 */ /* 0x000fe2000c101508 */
[----:B------:R-:W-:-:S02]  /*1be0*/  PRMT R15, R14, 0x7632, R15 ;  /* 0x000076320e0f7816 */ /* 0x000fc4000000000f */
[----:B------:R-:W-:Y:S01]  /*1bf0*/  F2FP.F16.F32.PACK_AB R16, R7, R16 ;  /* 0x000000100710723e */ /* 0x000fe200000000ff */
[----:B------:R0:W-:Y:S01]  /*1c00*/  STG.E.U16 desc[UR8][R12.64+0x2], R9 ;  /* 0x000002090c007986 */ /* 0x0001e2000c101508 */
[----:B------:R-:W-:Y:S02]  /*1c10*/  PRMT R7, R38, 0x7632, R7 ;  /* 0x0000763226077816 */ /* 0x000fe40000000007 */
[----:B------:R-:W-:Y:S01]  /*1c20*/  F2FP.F16.F32.PACK_AB R3, R32, R3 ;  /* 0x000000032003723e */ /* 0x000fe200000000ff */
[----:B------:R1:W-:Y:S01]  /*1c30*/  STG.E.U16 desc[UR8][R12.64+0x4], R14 ;  /* 0x0000040e0c007986 */ /* 0x0003e2000c101508 */
[----:B------:R-:W-:Y:S02]  /*1c40*/  F2FP.F16.F32.PACK_AB R35, R18, R35 ;  /* 0x000000231223723e */ /* 0x000fe400000000ff */
[----:B------:R-:W-:Y:S01]  /*1c50*/  F2FP.F16.F32.PACK_AB R17, R22, R17 ;  /* 0x000000111611723e */ /* 0x000fe200000000ff */
[----:B------:R2:W-:Y:S01]  /*1c60*/  STG.E.U16 desc[UR8][R12.64+0x6], R15 ;  /* 0x0000060f0c007986 */ /* 0x0005e2000c101508 */
[----:B------:R-:W-:-:S03]  /*1c70*/  F2FP.F16.F32.PACK_AB R39, R24, R39 ;  /* 0x000000271827723e */ /* 0x000fc600000000ff */
[----:B------:R3:W-:Y:S01]  /*1c80*/  STG.E.U16 desc[UR8][R10.64+0x2], R7 ;  /* 0x000002070a007986 */ /* 0x0007e2000c101508 */
[----:B0-----:R-:W-:Y:S02]  /*1c90*/  PRMT R9, R35, 0x7632, R9 ;  /* 0x0000763223097816 */ /* 0x001fe40000000009 */
[----:B-1----:R-:W-:Y:S01]  /*1ca0*/  PRMT R14, R17, 0x7632, R14 ;  /* 0x00007632110e7816 */ /* 0x002fe2000000000e */
[----:B------:R0:W-:Y:S01]  /*1cb0*/  STG.E.U16 desc[UR8][R10.64], R38 ;  /* 0x000000260a007986 */ /* 0x0001e2000c101508 */
[----:B--2---:R-:W-:-:S03]  /*1cc0*/  PRMT R13, R16, 0x7632, R13 ;  /* 0x00007632100d7816 */ /* 0x004fc6000000000d */
[----:B------:R0:W-:Y:S01]  /*1cd0*/  STG.E.U16 desc[UR8][R10.64+0x4], R16 ;  /* 0x000004100a007986 */ /* 0x0001e2000c101508 */
[----:B------:R-:W-:Y:S02]  /*1ce0*/  PRMT R15, R3, 0x7632, R15 ;  /* 0x00007632030f7816 */ /* 0x000fe4000000000f */
[----:B---3--:R-:W-:Y:S01]  /*1cf0*/  PRMT R7, R39, 0x7632, R7 ;  /* 0x0000763227077816 */ /* 0x008fe20000000007 */
        /* <DEDUP_REMOVED lines=11> */
.L_x_2481:
        /* <DEDUP_REMOVED lines=13> */
.L_x_2668:


//--------------------- .text._ZN13group_norm_v214gn_cuda_kernelI6__halfLi320ELi1ELi32ELi40ELi1024ELb0ELi32ELi320ELi320ELi4ELb1ELi4ELb0ELb0ENS_16CompileConditionILi900EEEEEvPT_PKS4_S7_S7_flPfS8_Pj --------------------------
	.section	.text._ZN13group_norm_v214gn_cuda_kernelI6__halfLi320ELi1ELi32ELi40ELi1024ELb0ELi32ELi320ELi320ELi4ELb1ELi4ELb0ELb0ENS_16CompileConditionILi900EEEEEvPT_PKS4_S7_S7_flPfS8_Pj,"ax",@progbits
	.align	128
        .global         _ZN13group_norm_v214gn_cuda_kernelI6__halfLi320ELi1ELi32ELi40ELi1024ELb0ELi32ELi320ELi320ELi4ELb1ELi4ELb0ELb0ENS_16CompileConditionILi900EEEEEvPT_PKS4_S7_S7_flPfS8_Pj
        .type           _ZN13group_norm_v214gn_cuda_kernelI6__halfLi320ELi1ELi32ELi40ELi1024ELb0ELi32ELi320ELi320ELi4ELb1ELi4ELb0ELb0ENS_16CompileConditionILi900EEEEEvPT_PKS4_S7_S7_flPfS8_Pj,@function
        .size           _ZN13group_norm_v214gn_cuda_kernelI6__halfLi320ELi1ELi32ELi40ELi1024ELb0ELi32ELi320ELi320ELi4ELb1ELi4ELb0ELb0ENS_16CompileConditionILi900EEEEEvPT_PKS4_S7_S7_flPfS8_Pj,(.L_x_2669 - _ZN13group_norm_v214gn_cuda_kernelI6__halfLi320ELi1ELi32ELi40ELi1024ELb0ELi32ELi320ELi320ELi4ELb1ELi4ELb0ELb0ENS_16CompileConditionILi900EEEEEvPT_PKS4_S7_S7_flPfS8_Pj)
        .other          _ZN13group_norm_v214gn_cuda_kernelI6__halfLi320ELi1ELi32ELi40ELi1024ELb0ELi32ELi320ELi320ELi4ELb1ELi4ELb0ELb0ENS_16CompileConditionILi900EEEEEvPT_PKS4_S7_S7_flPfS8_Pj,@"STO_CUDA_ENTRY STV_DEFAULT"
_ZN13group_norm_v214gn_cuda_kernelI6__halfLi320ELi1ELi32ELi40ELi1024ELb0ELi32ELi320ELi320ELi4ELb1ELi4ELb0ELb0ENS_16CompileConditionILi900EEEEEvPT_PKS4_S7_S7_flPfS8_Pj:
.text._ZN13group_norm_v214gn_cuda_kernelI6__halfLi320ELi1ELi32ELi40ELi1024ELb0ELi32ELi320ELi320ELi4ELb1ELi4ELb0ELb0ENS_16CompileConditionILi900EEEEEvPT_PKS4_S7_S7_flPfS8_Pj:
        /* <DEDUP_REMOVED lines=29> */
[----:B------:R-:W-:-:S02]  /*01d0*/  LOP3.LUT R4, R6, 0x1f, RZ, 0xc0, !PT ;  /* 0x0000001f06047812 */ /* 0x000fc400078ec0ff */
[----:B------:R-:W-:Y:S02]  /*01e0*/  IADD3 R9, R7, R16, RZ ;  /* 0x0000001007097210 */ /* 0x000fe40007ffe0ff */
[C---:B------:R-:W-:Y:S01]  /*01f0*/  LEA R6, R5.reuse, R0, 0x2 ;  /* 0x0000000005067211 */ /* 0x040fe200078e10ff */
[----:B------:R-:W-:Y:S01]  /*0200*/  IMAD R5, R5, 0x28, R28 ;  /* 0x0000002805057824 */ /* 0x000fe200078e021c */
[----:B------:R-:W-:Y:S01]  /*0210*/  IADD3 R10, RZ, -R16, RZ ;  /* 0x80000010ff0a7210 */ /* 0x000fe20007ffe0ff */
[----:B------:R-:W-:Y:S01]  /*0220*/  IMAD R9, R9, 0x28, -R0 ;  /* 0x0000002809097824 */ /* 0x000fe200078e0a00 */
[----:B------:R-:W-:Y:S01]  /*0230*/  SHF.L.U32 R11, R7, 0x5, RZ ;  /* 0x00000005070b7819 */ /* 0x000fe200000006ff */
[----:B------:R-:W-:Y:S01]  /*0240*/  IMAD.WIDE.U32 R6, R6, -0x33333333, RZ ;  /* 0xcccccccd06067825 */ /* 0x000fe200078e00ff */
[----:B------:R-:W-:Y:S02]  /*0250*/  MOV R6, R10 ;  /* 0x0000000a00067202 */ /* 0x000fe40000000f00 */
[----:B------:R-:W-:-:S02]  /*0260*/  LEA R5, R8, R5, 0x3 ;  /* 0x0000000508057211 */ /* 0x000fc400078e18ff */
[----:B------:R-:W-:Y:S02]  /*0270*/  LEA.HI R20, R7, R6, RZ, 0x1b ;  /* 0x0000000607147211 */ /* 0x000fe400078fd8ff */
[C---:B------:R-:W-:Y:S02]  /*0280*/  LOP3.LUT R7, R9.reuse, 0x4, RZ, 0xfc, !PT ;  /* 0x0000000409077812 */ /* 0x040fe400078efcff */
[C---:B------:R-:W-:Y:S02]  /*0290*/  IADD3 R14, R9.reuse, 0x14, RZ ;  /* 0x00000014090e7810 */ /* 0x040fe40007ffe0ff */
[C---:B------:R-:W-:Y:S02]  /*02a0*/  IADD3 R8, R9.reuse, 0x8, RZ ;  /* 0x0000000809087810 */ /* 0x040fe40007ffe0ff */
[C---:B------:R-:W-:Y:S02]  /*02b0*/  IADD3 R10, R9.reuse, 0xc, RZ ;  /* 0x0000000c090a7810 */ /* 0x040fe40007ffe0ff */
[----:B------:R-:W-:-:S02]  /*02c0*/  IADD3 R12, R9, 0x10, RZ ;  /* 0x00000010090c7810 */ /* 0x000fc40007ffe0ff */
[C---:B------:R-:W-:Y:S02]  /*02d0*/  IADD3 R18, R9.reuse, 0x18, RZ ;  /* 0x0000001809127810 */ /* 0x040fe40007ffe0ff */
[C---:B------:R-:W-:Y:S02]  /*02e0*/  IADD3 R21, R9.reuse, 0x1c, RZ ;  /* 0x0000001c09157810 */ /* 0x040fe40007ffe0ff */
[C---:B------:R-:W-:Y:S02]  /*02f0*/  IADD3 R22, R9.reuse, 0x20, RZ ;  /* 0x0000002009167810 */ /* 0x040fe40007ffe0ff */
[----:B------:R-:W-:Y:S02]  /*0300*/  SHF.R.S32.HI R0, RZ, 0x2, R9 ;  /* 0x00000002ff007819 */ /* 0x000fe40000011409 */
[----:B------:R-:W-:Y:S02]  /*0310*/  IADD3 R24, R9, 0x24, RZ ;  /* 0x0000002409187810 */ /* 0x000fe40007ffe0ff */
[----:B------:R-:W-:Y:S01]  /*0320*/  SHF.R.S32.HI R7, RZ, 0x2, R7 ;  /* 0x00000002ff077819 */ /* 0x000fe20000011407 */
[----:B------:R-:W-:Y:S01]  /*0330*/  IMAD R0, R0, 0x28, R28 ;  /* 0x0000002800007824 */ /* 0x000fe200078e021c */
[----:B------:R-:W-:-:S02]  /*0340*/  SHF.R.S32.HI R15, RZ, 0x2, R14 ;  /* 0x00000002ff0f7819 */ /* 0x000fc4000001140e */
[----:B------:R-:W-:Y:S02]  /*0350*/  LOP3.LUT R4, R11, 0xffffffe0, R4, 0xe2, !PT ;  /* 0xffffffe00b047812 */ /* 0x000fe400078ee204 */
[----:B------:R-:W-:Y:S01]  /*0360*/  SHF.R.S32.HI R9, RZ, 0x2, R8 ;  /* 0x00000002ff097819 */ /* 0x000fe20000011408 */
[----:B------:R-:W-:Y:S01]  /*0370*/  IMAD R8, R7, 0x28, R28 ;  /* 0x0000002807087824 */ /* 0x000fe200078e021c */
[----:B------:R-:W-:Y:S02]  /*0380*/  SHF.L.U32 R6, R3, 0x3, RZ ;  /* 0x0000000303067819 */ /* 0x000fe400000006ff */
        /* <DEDUP_REMOVED lines=17> */
[----:B------:R-:W-:-:S02]  /*04a0*/  IADD3 R7, R15, R8, RZ ;  /* 0x000000080f077210 */ /* 0x000fc40007ffe0ff */
[----:B------:R-:W-:Y:S02]  /*04b0*/  IADD3 R16, R16, R3, RZ ;  /* 0x0000000310107210 */ /* 0x000fe40007ffe0ff */
[C---:B------:R-:W-:Y:S02]  /*04c0*/  IADD3 R8, R15.reuse, R10, RZ ;  /* 0x0000000a0f087210 */ /* 0x040fe40007ffe0ff */
[C---:B------:R-:W-:Y:S01]  /*04d0*/  IADD3 R11, R15.reuse, R18, RZ ;  /* 0x000000120f0b7210 */ /* 0x040fe20007ffe0ff */
[----:B------:R-:W-:Y:S01]  /*04e0*/  HFMA2.MMA R18, -RZ, RZ, 0, 0 ;  /* 0x00000000ff127435 */ /* 0x000fe200000001ff */
[C---:B------:R-:W-:Y:S02]  /*04f0*/  IADD3 R9, R15.reuse, R12, RZ ;  /* 0x0000000c0f097210 */ /* 0x040fe40007ffe0ff */
[----:B------:R-:W-:Y:S02]  /*0500*/  IADD3 R10, R15, R14, RZ ;  /* 0x0000000e0f0a7210 */ /* 0x000fe40007ffe0ff */
[----:B------:R-:W-:-:S02]  /*0510*/  IADD3 R6, R0, R15, RZ ;  /* 0x0000000f00067210 */ /* 0x000fc40007ffe0ff */
[C---:B------:R-:W-:Y:S02]  /*0520*/  IADD3 R12, R15.reuse, R22, RZ ;  /* 0x000000160f0c7210 */ /* 0x040fe40007ffe0ff */
[C---:B------:R-:W-:Y:S02]  /*0530*/  IADD3 R13, R15.reuse, R24, RZ ;  /* 0x000000180f0d7210 */ /* 0x040fe40007ffe0ff */
[C---:B------:R-:W-:Y:S02]  /*0540*/  IADD3 R14, R15.reuse, R26, RZ ;  /* 0x0000001a0f0e7210 */ /* 0x040fe40007ffe0ff */
[----:B------:R-:W-:Y:S02]  /*0550*/  IADD3 R15, R15, R28, RZ ;  /* 0x0000001c0f0f7210 */ /* 0x000fe40007ffe0ff */
[----:B------:R-:W-:Y:S02]  /*0560*/  ISETP.EQ.OR.EX P0, PT, RZ, UR7, P0, P1 ;  /* 0x00000007ff007c0c */ /* 0x000fe40008702710 */
[----:B------:R-:W-:-:S02]  /*0570*/  SHF.R.S32.HI R19, RZ, 0x1f, R16 ;  /* 0x0000001fff137819 */ /* 0x000fc40000011410 */
[----:B------:R-:W-:-:S09]  /*0580*/  LEA R20, R20, UR5, 0x3 ;  /* 0x0000000514147c11 */ /* 0x000fd2000f8e18ff */
.L_x_2488:
[----:B0-----:R-:W0:Y:S01]  /*0590*/  S2UR UR12, SR_CTAID.X ;  /* 0x00000000000c79c3 */ /* 0x001e220000002500 */
[----:B------:R-:W-:Y:S01]  /*05a0*/  IMAD.WIDE.U32 R22, R3, -0x33333333, RZ ;  /* 0xcccccccd03167825 */ /* 0x000fe200078e00ff */
[----:B------:R-:W-:Y:S01]  /*05b0*/  LOP3.LUT R21, R2, 0x3, RZ, 0xc0, !PT ;  /* 0x0000000302157812 */ /* 0x000fe200078ec0ff */
[----:B------:R-:W-:Y:S01]  /*05c0*/  ULDC.64 UR10, c[0x0][0x228] ;  /* 0x00008a00000a7ab9 */ /* 0x000fe20000000a00 */
[----:B------:R-:W-:Y:S02]  /*05d0*/  MOV R53, RZ ;  /* 0x000000ff00357202 */ /* 0x000fe40000000f00 */
[----:B------:R-:W-:-:S05]  /*05e0*/  SHF.R.U32.HI R22, RZ, 0x6, R23 ;  /* 0x00000006ff167819 */ /* 0x000fca0000011617 */
[----:B------:R-:W-:-:S04]  /*05f0*/  IMAD R52, R22, -0x50, R3 ;  /* 0xffffffb016347824 */ /* 0x000fc800078e0203 */
[----:B------:R-:W-:Y:S02]  /*0600*/  IMAD R52, R21, 0x50, R52 ;  /* 0x0000005015347824 */ /* 0x000fe400078e0234 */
[----:B------:R-:W-:-:S03]  /*0610*/  IMAD R21, R18, 0x140000, RZ ;  /* 0x0014000012157824 */ /* 0x000fc600078e02ff */
[----:B------:R-:W-:Y:S01]  /*0620*/  SHF.L.U32 R52, R52, 0x2, RZ ;  /* 0x0000000234347819 */ /* 0x000fe200000006ff */
[----:B0-----:R-:W-:-:S04]  /*0630*/  USHF.L.U32 UR6, UR12, 0x5, URZ ;  /* 0x000000050c067899 */ /* 0x001fc8000800063f */
[----:B------:R-:W-:Y:S01]  /*0640*/  IMAD.WIDE.U32 R36, R17, 0x140000, R52 ;  /* 0x0014000011247825 */ /* 0x000fe200078e0034 */
[----:B------:R-:W-:-:S06]  /*0650*/  ULOP3.LUT UR6, UR6, 0x3e0, URZ, 0xc0, !UPT ;  /* 0x000003e006067892 */ /* 0x000fcc000f8ec03f */
[----:B------:R-:W-:Y:S01]  /*0660*/  IADD3 R0, R22, UR6, RZ ;  /* 0x0000000616007c10 */ /* 0x000fe2000fffe0ff */
[----:B------:R-:W-:-:S04]  /*0670*/  ULDC.64 UR6, c[0x0][0x218] ;  /* 0x0000860000067ab9 */ /* 0x000fc80000000a00 */
[----:B------:R-:W-:Y:S01]  /*0680*/  IMAD R35, R0, 0x500, RZ ;  /* 0x0000050000237824 */ /* 0x000fe200078e02ff */
[----:B------:R-:W-:-:S04]  /*0690*/  IADD3 R0, R37, R21, RZ ;  /* 0x0000001525007210 */ /* 0x000fc80007ffe0ff */
        /* <DEDUP_REMOVED lines=55> */
[----:B------:R-:W-:Y:S01]  /*0a10*/  IADD3.X R91, R52, UR11, RZ, P3, !PT ;  /* 0x0000000b345b7c10 */ /* 0x000fe20009ffe4ff */
[--C-:B--2---:R-:W-:Y:S02]  /*0a20*/  HADD2.F32 R0, -RZ, R58.reuse.H0_H0 ;  /* 0x2000003aff007230 */ /* 0x104fe40000004100 */
        /* <DEDUP_REMOVED lines=12> */
[----:B------:R-:W-:Y:S01]  /*0af0*/  HADD2.F32 R61, -RZ, R38.H1_H1 ;  /* 0x30000026ff3d7230 */ /* 0x000fe20000004100 */
[----:B------:R-:W-:Y:S01]  /*0b00*/  CS2R R56, SRZ ;  /* 0x0000000000387805 */ /* 0x000fe2000001ff00 */
        /* <DEDUP_REMOVED lines=20> */
[----:B-----5:R-:W-:-:S02]  /*0c50*/  HADD2.F32 R67, -RZ, R42.H0_H0 ;  /* 0x2000002aff437230 */ /* 0x020fc40000004100 */
        /* <DEDUP_REMOVED lines=94> */
.L_x_2483:
[----:B------:R-:W-:Y:S05]  /*1240*/  BSYNC B0 ;  /* 0x0000000000007941 */ /* 0x000fea0003800000 */
.L_x_2482:
        /* <DEDUP_REMOVED lines=22> */
[----:B------:R-:W-:Y:S01]  /*13b0*/  @!P1 IADD3 R46, R46, R49, RZ ;  /* 0x000000312e2e9210 */ /* 0x000fe20007ffe0ff */
[----:B----4-:R-:W-:-:S03]  /*13c0*/  FADD.FTZ R39, R39, R44 ;  /* 0x0000002c27277221 */ /* 0x010fc60000010000 */
[----:B------:R-:W-:Y:S02]  /*13d0*/  @!P1 SHF.L.U32 R45, R46, 0x1, RZ ;  /* 0x000000012e2d9819 */ /* 0x000fe400000006ff */
[----:B------:R0:W-:Y:S03]  /*13e0*/  @!P2 STG.E.64 desc[UR8][R42.64], R38 ;  /* 0x000000262a00a986 */ /* 0x0001e6000c101b08 */
        /* <DEDUP_REMOVED lines=10> */
.L_x_2485:
[----:B------:R-:W2:Y:S04]  /*1490*/  LD.E.STRONG.GPU R38, desc[UR8][R88.64] ;  /* 0x0000000858267980 */ /* 0x000ea8000c10f900 */
[----:B--2---:R-:W-:Y:S01]  /*14a0*/  CCTL.IVALL ;  /* 0x00000000ff00798f */ /* 0x004fe20002000000 */
[----:B------:R-:W-:Y:S05]  /*14b0*/  YIELD ;  /* 0x0000000000007946 */ /* 0x000fea0003800000 */
[----:B-----5:R-:W-:-:S04]  /*14c0*/  LOP3.LUT R38, R38, R39, RZ, 0x3c, !PT ;  /* 0x0000002726267212 */ /* 0x020fc800078e3cff */
[----:B------:R-:W-:-:S13]  /*14d0*/  ISETP.GT.AND P2, PT, R38, -0x1, PT ;  /* 0xffffffff2600780c */ /* 0x000fda0003f44270 */
[----:B------:R-:W-:Y:S05]  /*14e0*/  @P2 BRA `(.L_x_2485) ;  /* 0xfffffffc00e82947 */ /* 0x000fea000383ffff */
.L_x_2484:
[----:B------:R-:W-:Y:S05]  /*14f0*/  WARPSYNC.ALL ;  /* 0x0000000000007948 */ /* 0x000fea0003800000 */
[----:B------:R-:W-:Y:S06]  /*1500*/  BAR.SYNC.DEFER_BLOCKING 0x0 ;  /* 0x0000000000007b1d */ /* 0x000fec0000010000 */
[----:B0-----:R0:W5:Y:S04]  /*1510*/  LDG.E.64.CONSTANT R38, desc[UR8][R92.64] ;  /* 0x000000085c267981 */ /* 0x001168000c1e9b00 */
[----:B------:R-:W2:Y:S04]  /*1520*/  @!P1 LDG.E.64 R42, desc[UR8][R40.64] ;  /* 0x00000008282a9981 */ /* 0x000ea8000c1e1b00 */
[----:B------:R0:W5:Y:S01]  /*1530*/  LDG.E.64.CONSTANT R40, desc[UR8][R90.64] ;  /* 0x000000085a287981 */ /* 0x000162000c1e9b00 */
[----:B------:R-:W-:Y:S01]  /*1540*/  HFMA2.MMA R44, -RZ, RZ, 0, 0 ;  /* 0x00000000ff2c7435 */ /* 0x000fe200000001ff */
[----:B------:R-:W-:Y:S05]  /*1550*/  BSSY B0, `(.L_x_2486) ;  /* 0x000002a000007945 */ /* 0x000fea0003800000 */
[----:B--2---:R-:W-:Y:S01]  /*1560*/  @!P1 FADD.FTZ R44, RZ, R42 ;  /* 0x0000002aff2c9221 */ /* 0x004fe20000010000 */
[----:B------:R-:W-:Y:S01]  /*1570*/  MOV R42, RZ ;  /* 0x000000ff002a7202 */ /* 0x000fe20000000f00 */
[----:B------:R-:W-:-:S03]  /*1580*/  @!P1 FADD.FTZ R42, RZ, R43 ;  /* 0x0000002bff2a9221 */ /* 0x000fc60000010000 */
[----:B------:R-:W1:Y:S04]  /*1590*/  SHFL.BFLY PT, R45, R44, 0x10, 0x1f ;  /* 0x0e001f002c2d7f89 */ /* 0x000e6800000e0000 */
[----:B------:R-:W2:Y:S01]  /*15a0*/  SHFL.BFLY PT, R43, R42, 0x10, 0x1f ;  /* 0x0e001f002a2b7f89 */ /* 0x000ea200000e0000 */
[----:B-1----:R-:W-:-:S05]  /*15b0*/  FADD.FTZ R45, R45, R44 ;  /* 0x0000002c2d2d7221 */ /* 0x002fca0000010000 */
[----:B------:R-:W1:Y:S01]  /*15c0*/  SHFL.BFLY PT, R46, R45, 0x8, 0x1f ;  /* 0x0d001f002d2e7f89 */ /* 0x000e6200000e0000 */
[----:B--2---:R-:W-:-:S05]  /*15d0*/  FADD.FTZ R43, R43, R42 ;  /* 0x0000002a2b2b7221 */ /* 0x004fca0000010000 */
        /* <DEDUP_REMOVED lines=13> */
[----:B------:R-:W-:Y:S01]  /*16b0*/  LOP3.LUT P1, RZ, R3, 0xffffff1f, RZ, 0xc0, !PT ;  /* 0xffffff1f03ff7812 */ /* 0x000fe2000782c0ff */
[----:B-1----:R-:W-:-:S12]  /*16c0*/  FADD.FTZ R42, R44, R51 ;  /* 0x000000332c2a7221 */ /* 0x002fd80000010000 */
[----:B------:R-:W-:Y:S01]  /*16d0*/  @!P1 FMUL.FTZ R42, R42, 2.4414062863797880709e-05 ;  /* 0x37cccccd2a2a9820 */ /* 0x000fe20000410000 */
[----:B--2---:R-:W-:-:S03]  /*16e0*/  FADD.FTZ R50, R45, R50 ;  /* 0x000000322d327221 */ /* 0x004fc60000010000 */
[----:B------:R-:W-:Y:S01]  /*16f0*/  @!P1 FMUL.FTZ R43, R42, R42 ;  /* 0x0000002a2a2b9220 */ /* 0x000fe20000410000 */
[----:B------:R-:W-:-:S03]  /*1700*/  @!P1 SHF.R.U32.HI R46, RZ, 0x2, R3 ;  /* 0x00000002ff2e9819 */ /* 0x000fc60000011603 */
[----:B------:R-:W-:Y:S01]  /*1710*/  @!P1 FFMA.FTZ R43, R50, 2.4414062863797880709e-05, -R43 ;  /* 0x37cccccd322b9823 */ /* 0x000fe2000001082b */
[----:B------:R-:W-:-:S04]  /*1720*/  @!P1 LOP3.LUT R46, R46, 0x3ffffff8, RZ, 0xc0, !PT ;  /* 0x3ffffff82e2e9812 */ /* 0x000fc800078ec0ff */
[----:B------:R-:W-:-:S05]  /*1730*/  @!P1 FMNMX.FTZ R43, RZ, R43, !PT ;  /* 0x0000002bff2b9209 */ /* 0x000fca0007810000 */
[----:B------:R0:W-:Y:S01]  /*1740*/  @!P1 STS.64 [R46+UR5], R42 ;  /* 0x0000002a2e009988 */ /* 0x0001e20008000a05 */
[----:B------:R-:W-:Y:S06]  /*1750*/  BAR.SYNC.DEFER_BLOCKING 0x0 ;  /* 0x0000000000007b1d */ /* 0x000fec0000010000 */
[----:B------:R-:W-:Y:S05]  /*1760*/  @P0 BRA `(.L_x_2487) ;  /* 0x0000000000200947 */ /* 0x000fea0003800000 */
[----:B0-----:R-:W-:Y:S01]  /*1770*/  LEA R42, R3, UR5, 0x3 ;  /* 0x00000005032a7c11 */ /* 0x001fe2000f8e18ff */
[----:B------:R-:W-:Y:S01]  /*1780*/  ULDC.64 UR6, c[0x0][0x240] ;  /* 0x0000900000067ab9 */ /* 0x000fe20000000a00 */
[----:B------:R-:W-:-:S04]  /*1790*/  LEA R45, P1, R17, R16, 0x5 ;  /* 0x00000010112d7211 */ /* 0x000fc800078228ff */
[----:B------:R-:W0:Y:S01]  /*17a0*/  LDS.64 R42, [R42] ;  /* 0x000000002a2a7984 */ /* 0x000e220000000a00 */
[----:B------:R-:W-:Y:S02]  /*17b0*/  LEA.HI.X R46, R17, R19, R18, 0x5, P1 ;  /* 0x00000013112e7211 */ /* 0x000fe400008f2c12 */
[----:B------:R-:W-:-:S04]  /*17c0*/  LEA R44, P1, R45, UR6, 0x3 ;  /* 0x000000062d2c7c11 */ /* 0x000fc8000f8218ff */
[----:B------:R-:W-:-:S05]  /*17d0*/  LEA.HI.X R45, R45, UR7, R46, 0x3, P1 ;  /* 0x000000072d2d7c11 */ /* 0x000fca00088f1c2e */
[----:B0-----:R1:W-:Y:S04]  /*17e0*/  STG.E.64 desc[UR8][R44.64], R42 ;  /* 0x0000002a2c007986 */ /* 0x0013e8000c101b08 */
.L_x_2487:
[----:B------:R-:W-:Y:S05]  /*17f0*/  BSYNC B0 ;  /* 0x0000000000007941 */ /* 0x000fea0003800000 */
.L_x_2486:
[----:B01----:R-:W0:Y:S01]  /*1800*/  LDS.64 R42, [R20] ;  /* 0x00000000142a7984 */ /* 0x003e220000000a00 */
[----:B------:R-:W-:Y:S01]  /*1810*/  ULDC.64 UR6, c[0x0][0x210] ;  /* 0x0000840000067ab9 */ /* 0x000fe20000000a00 */
[--C-:B-----5:R-:W-:Y:S01]  /*1820*/  HADD2.F32 R90, -RZ, R38.reuse.H0_H0 ;  /* 0x20000026ff5a7230 */ /* 0x120fe20000004100 */
[----:B------:R-:W-:Y:S01]  /*1830*/  LEA R48, P1, R21, UR6, 0x1 ;  /* 0x0000000615307c11 */ /* 0x000fe2000f8208ff */
[----:B------:R-:W-:Y:S01]  /*1840*/  HADD2.F32 R51, -RZ, R38.H1_H1 ;  /* 0x30000026ff337230 */ /* 0x000fe20000004100 */
[----:B------:R-:W-:Y:S01]  /*1850*/  LEA R46, P2, R23, UR6, 0x1 ;  /* 0x00000006172e7c11 */ /* 0x000fe2000f8408ff */
[----:B------:R-:W-:Y:S01]  /*1860*/  HADD2.F32 R53, -RZ, R40.H1_H1 ;  /* 0x30000028ff357230 */ /* 0x000fe20000004100 */
[----:B------:R-:W-:Y:S01]  /*1870*/  LEA R44, P3, R25, UR6, 0x1 ;  /* 0x00000006192c7c11 */ /* 0x000fe2000f8608ff */
[----:B------:R-:W-:Y:S01]  /*1880*/  HADD2.F32 R57, -RZ, R39.H0_H0 ;  /* 0x20000027ff397230 */ /* 0x000fe20000004100 */
[----:B------:R-:W-:Y:S01]  /*1890*/  LEA.HI.X R49, R21, UR7, R22, 0x1, P1 ;  /* 0x0000000715317c11 */ /* 0x000fe200088f0c16 */
[----:B------:R-:W-:Y:S01]  /*18a0*/  HADD2.F32 R38, -RZ, R41.H0_H0 ;  /* 0x20000029ff267230 */ /* 0x000fe20000004100 */
[----:B------:R-:W-:Y:S01]  /*18b0*/  LEA.HI.X R47, R23, UR7, R24, 0x1, P2 ;  /* 0x00000007172f7c11 */ /* 0x000fe200090f0c18 */
[----:B------:R-:W-:Y:S01]  /*18c0*/  HADD2.F32 R39, -RZ, R39.H1_H1 ;  /* 0x30000027ff277230 */ /* 0x000fe20000004100 */
[----:B------:R-:W-:Y:S01]  /*18d0*/  LEA R22, P1, R27, UR6, 0x1 ;  /* 0x000000061b167c11 */ /* 0x000fe2000f8208ff */
[----:B------:R-:W-:Y:S01]  /*18e0*/  HADD2.F32 R41, -RZ, R41.H1_H1 ;  /* 0x30000029ff297230 */ /* 0x000fe20000004100 */
[----:B------:R-:W-:Y:S01]  /*18f0*/  LEA R24, P2, R29, UR6, 0x1 ;  /* 0x000000061d187c11 */ /* 0x000fe2000f8408ff */
[----:B------:R-:W-:Y:S01]  /*1900*/  ULOP3.LUT UR4, UR4, 0x1, URZ, 0x3c, !UPT ;  /* 0x0000000104047892 */ /* 0x000fe2000f8e3c3f */
[----:B------:R-:W-:-:S02]  /*1910*/  LEA.HI.X R45, R25, UR7, R26, 0x1, P3 ;  /* 0x00000007192d7c11 */ /* 0x000fc400098f0c1a */
[----:B------:R-:W-:Y:S02]  /*1920*/  LEA.HI.X R23, R27, UR7, R28, 0x1, P1 ;  /* 0x000000071b177c11 */ /* 0x000fe400088f0c1c */
[----:B------:R-:W-:Y:S02]  /*1930*/  LEA.HI.X R25, R29, UR7, R30, 0x1, P2 ;  /* 0x000000071d197c11 */ /* 0x000fe400090f0c1e */
[----:B------:R-:W-:Y:S02]  /*1940*/  LEA R28, P3, R31, UR6, 0x1 ;  /* 0x000000061f1c7c11 */ /* 0x000fe4000f8608ff */
[----:B------:R-:W-:Y:S02]  /*1950*/  LEA R26, P1, R33, UR6, 0x1 ;  /* 0x00000006211a7c11 */ /* 0x000fe4000f8208ff */
[----:B------:R-:W-:Y:S01]  /*1960*/  LEA R30, P2, R35, UR6, 0x1 ;  /* 0x00000006231e7c11 */ /* 0x000fe2000f8408ff */
[----:B------:R-:W-:Y:S01]  /*1970*/  ULDC UR6, c[0x0][0x230] ;  /* 0x00008c0000067ab9 */ /* 0x000fe20000000800 */
[----:B------:R-:W-:-:S02]  /*1980*/  LEA.HI.X R29, R31, UR7, R32, 0x1, P3 ;  /* 0x000000071f1d7c11 */ /* 0x000fc400098f0c20 */
[----:B------:R-:W-:Y:S02]  /*1990*/  LEA.HI.X R31, R35, UR7, R36, 0x1, P2 ;  /* 0x00000007231f7c11 */ /* 0x000fe400090f0c24 */
[----:B------:R-:W-:Y:S01]  /*19a0*/  LEA.HI.X R27, R33, UR7, R34, 0x1, P1 ;  /* 0x00000007211b7c11 */ /* 0x000fe200088f0c22 */
[----:B------:R-:W-:Y:S01]  /*19b0*/  HADD2.F32 R33, -RZ, R40.H0_H0 ;  /* 0x20000028ff217230 */ /* 0x000fe20000004100 */
[----:B------:R-:W-:-:S04]  /*19c0*/  IADD3 R17, P1, R17, 0x1, RZ ;  /* 0x0000000111117810 */ /* 0x000fc80007f3e0ff */
[----:B------:R-:W-:Y:S01]  /*19d0*/  IADD3.X R18, RZ, R18, RZ, P1, !PT ;  /* 0x00000012ff127210 */ /* 0x000fe20000ffe4ff */
[----:B0-----:R-:W-:Y:S01]  /*19e0*/  FADD.FTZ R21, R43, UR6 ;  /* 0x000000062b157e21 */ /* 0x001fe20008010000 */
[--C-:B------:R-:W-:Y:S01]  /*19f0*/  FADD.FTZ R0, R0, -R42.reuse ;  /* 0x8000002a00007221 */ /* 0x100fe20000010000 */
[--C-:B------:R-:W-:Y:S01]  /*1a00*/  FADD.FTZ R37, R37, -R42.reuse ;  /* 0x8000002a25257221 */ /* 0x100fe20000010000 */
        /* <DEDUP_REMOVED lines=35> */
[----:B------:R-:W-:Y:S01]  /*1c40*/  FFMA.FTZ R0, R0, R90, R33 ;  /* 0x0000005a00007223 */ /* 0x000fe20000010021 */
        /* <DEDUP_REMOVED lines=10> */
[--C-:B------:R-:W-:Y:S01]  /*1cf0*/  FFMA.FTZ R58, R58, R57, R38.reuse ;  /* 0x000000393a3a7223 */ /* 0x100fe20000010026 */
[----:B------:R-:W-:Y:S01]  /*1d00*/  FFMA.FTZ R59, R59, R39, R41 ;  /* 0x000000273b3b7223 */ /* 0x000fe20000010029 */
[C-C-:B------:R-:W-:Y:S01]  /*1d10*/  FFMA.FTZ R62, R57.reuse, R62, R38.reuse ;  /* 0x0000003e393e7223 */ /* 0x140fe20000010026 */
[C-C-:B------:R-:W-:Y:S01]  /*1d20*/  FFMA.FTZ R65, R57.reuse, R65, R38.reuse ;  /* 0x0000004139417223 */ /* 0x140fe20000010026 */
[C-C-:B------:R-:W-:Y:S01]  /*1d30*/  FFMA.FTZ R69, R57.reuse, R69, R38.reuse ;  /* 0x0000004539457223 */ /* 0x140fe20000010026 */
[C-C-:B------:R-:W-:Y:S01]  /*1d40*/  FFMA.FTZ R32, R57.reuse, R32, R38.reuse ;  /* 0x0000002039207223 */ /* 0x140fe20000010026 */
[C-C-:B------:R-:W-:Y:S01]  /*1d50*/  FFMA.FTZ R36, R57.reuse, R36, R38.reuse ;  /* 0x0000002439247223 */ /* 0x140fe20000010026 */
[C-C-:B------:R-:W-:Y:S01]  /*1d60*/  FFMA.FTZ R52, R57.reuse, R52, R38.reuse ;  /* 0x0000003439347223 */ /* 0x140fe20000010026 */
[----:B------:R-:W-:Y:S01]  /*1d70*/  FFMA.FTZ R56, R57, R56, R38 ;  /* 0x0000003839387223 */ /* 0x000fe20000010026 */
[----:B------:R-:W-:Y:S01]  /*1d80*/  FADD.FTZ R42, R87, -R42 ;  /* 0x8000002a572a7221 */ /* 0x000fe20000010000 */
[C---:B------:R-:W-:Y:S01]  /*1d90*/  FFMA.FTZ R60, R90.reuse, R60, R33 ;  /* 0x0000003c5a3c7223 */ /* 0x040fe20000010021 */
        /* <DEDUP_REMOVED lines=18> */
[C---:B------:R-:W-:Y:S01]  /*1ec0*/  FFMA.FTZ R92, R90.reuse, R92, R33 ;  /* 0x0000005c5a5c7223 */ /* 0x040fe20000010021 */
[--C-:B------:R-:W-:Y:S01]  /*1ed0*/  FFMA.FTZ R37, R51, R66, R53.reuse ;  /* 0x0000004233257223 */ /* 0x100fe20000010035 */
[----:B------:R-:W-:Y:S01]  /*1ee0*/  F2FP.F16.F32.PACK_AB R60, R61, R60 ;  /* 0x0000003c3d3c723e */ /* 0x000fe200000000ff */
[--C-:B------:R-:W-:Y:S01]  /*1ef0*/  FFMA.FTZ R70, R51, R70, R53.reuse ;  /* 0x0000004633467223 */ /* 0x100fe20000010035 */
[----:B------:R-:W-:Y:S01]  /*1f00*/  F2FP.F16.F32.PACK_AB R62, R57, R62 ;  /* 0x0000003e393e723e */ /* 0x000fe200000000ff */
[C-C-:B------:R-:W-:Y:S01]  /*1f10*/  FFMA.FTZ R74, R51.reuse, R74, R53.reuse ;  /* 0x0000004a334a7223 */ /* 0x140fe20000010035 */
[C-C-:B------:R-:W-:Y:S01]  /*1f20*/  FFMA.FTZ R43, R51.reuse, R78, R53.reuse ;  /* 0x0000004e332b7223 */ /* 0x140fe20000010035 */
[C-C-:B------:R-:W-:Y:S01]  /*1f30*/  FFMA.FTZ R82, R51.reuse, R82, R53.reuse ;  /* 0x0000005233527223 */ /* 0x140fe20000010035 */
[----:B------:R-:W-:Y:S01]  /*1f40*/  FFMA.FTZ R86, R51, R86, R53 ;  /* 0x0000005633567223 */ /* 0x000fe20000010035 */
[C---:B------:R-:W-:Y:S01]  /*1f50*/  FFMA.FTZ R68, R39.reuse, R68, R41 ;  /* 0x0000004427447223 */ /* 0x040fe20000010029 */
[----:B------:R-:W-:Y:S01]  /*1f60*/  FFMA.FTZ R67, R90, R67, R33 ;  /* 0x000000435a437223 */ /* 0x000fe20000010021 */
[C-C-:B------:R-:W-:Y:S01]  /*1f70*/  FFMA.FTZ R72, R39.reuse, R72, R41.reuse ;  /* 0x0000004827487223 */ /* 0x140fe20000010029 */
[C-C-:B------:R-:W-:Y:S01]  /*1f80*/  FFMA.FTZ R55, R39.reuse, R76, R41.reuse ;  /* 0x0000004c27377223 */ /* 0x140fe20000010029 */
[C-C-:B------:R-:W-:Y:S01]  /*1f90*/  FFMA.FTZ R53, R39.reuse, R80, R41.reuse ;  /* 0x0000005027357223 */ /* 0x140fe20000010029 */
[C-C-:B------:R-:W-:Y:S01]  /*1fa0*/  FFMA.FTZ R51, R39.reuse, R84, R41.reuse ;  /* 0x0000005427337223 */ /* 0x140fe20000010029 */
[--C-:B------:R-:W-:Y:S01]  /*1fb0*/  FFMA.FTZ R39, R39, R42, R41.reuse ;  /* 0x0000002a27277223 */ /* 0x100fe20000010029 */
[----:B------:R-:W-:Y:S01]  /*1fc0*/  PRMT R38, R0, 0x7632, R38 ;  /* 0x0000763200267816 */ /* 0x000fe20000000026 */
[----:B------:R0:W-:Y:S01]  /*1fd0*/  STG.E.U16 desc[UR8][R48.64], R0 ;  /* 0x0000000030007986 */ /* 0x0001e2000c101508 */
[----:B------:R-:W-:Y:S01]  /*1fe0*/  PRMT R40, R58, 0x7632, R40 ;  /* 0x000076323a287816 */ /* 0x000fe20000000028 */
[C---:B------:R-:W-:Y:S01]  /*1ff0*/  FMUL.FTZ R35, R21.reuse, R71 ;  /* 0x0000004715237220 */ /* 0x040fe20000410000 */
[----:B------:R-:W-:Y:S01]  /*2000*/  PRMT R41, R60, 0x7632, R41 ;  /* 0x000076323c297816 */ /* 0x000fe20000000029 */
[----:B------:R-:W-:Y:S01]  /*2010*/  FMUL.FTZ R34, R21, R34 ;  /* 0x0000002215227220 */ /* 0x000fe20000410000 */
[----:B------:R-:W-:Y:S01]  /*2020*/  F2FP.F16.F32.PACK_AB R37, R37, R92 ;  /* 0x0000005c2525723e */ /* 0x000fe200000000ff */
[--C-:B------:R-:W-:Y:S01]  /*2030*/  FFMA.FTZ R35, R90, R35, R33.reuse ;  /* 0x000000235a237223 */ /* 0x100fe20000010021 */
[----:B------:R-:W-:Y:S01]  /*2040*/  F2FP.F16.F32.PACK_AB R65, R68, R65 ;  /* 0x000000414441723e */ /* 0x000fe200000000ff */
[----:B------:R1:W-:Y:S01]  /*2050*/  STG.E.U16 desc[UR8][R48.64+0x2], R38 ;  /* 0x0000022630007986 */ /* 0x0003e2000c101508 */
[----:B------:R-:W-:Y:S01]  /*2060*/  F2FP.F16.F32.PACK_AB R67, R70, R67 ;  /* 0x000000434643723e */ /* 0x000fe200000000ff */
[--C-:B------:R-:W-:Y:S01]  /*2070*/  FFMA.FTZ R34, R90, R34, R33.reuse ;  /* 0x000000225a227223 */ /* 0x100fe20000010021 */
[----:B------:R-:W-:Y:S01]  /*2080*/  F2FP.F16.F32.PACK_AB R69, R72, R69 ;  /* 0x000000454845723e */ /* 0x000fe200000000ff */
[----:B------:R-:W-:Y:S01]  /*2090*/  STG.E.U16 desc[UR8][R48.64+0x4], R58 ;  /* 0x0000043a30007986 */ /* 0x000fe2000c101508 */
[----:B0-----:R-:W-:Y:S01]  /*20a0*/  PRMT R0, R62, 0x7632, R0 ;  /* 0x000076323e007816 */ /* 0x001fe20000000000 */
[C---:B------:R-:W-:Y:S01]  /*20b0*/  FMUL.FTZ R50, R21.reuse, R50 ;  /* 0x0000003215327220 */ /* 0x040fe20000410000 */
[----:B------:R-:W-:Y:S01]  /*20c0*/  FMUL.FTZ R54, R21, R54 ;  /* 0x0000003615367220 */ /* 0x000fe20000410000 */
[----:B------:R0:W-:Y:S01]  /*20d0*/  STG.E.U16 desc[UR8][R48.64+0x6], R40 ;  /* 0x0000062830007986 */ /* 0x0001e2000c101508 */
[----:B------:R-:W-:Y:S01]  /*20e0*/  F2FP.F16.F32.PACK_AB R35, R74, R35 ;  /* 0x000000234a23723e */ /* 0x000fe200000000ff */
[C-C-:B------:R-:W-:Y:S01]  /*20f0*/  FFMA.FTZ R21, R90.reuse, R50, R33.reuse ;  /* 0x000000325a157223 */ /* 0x140fe20000010021 */
[----:B------:R-:W-:Y:S01]  /*2100*/  F2FP.F16.F32.PACK_AB R32, R55, R32 ;  /* 0x000000203720723e */ /* 0x000fe200000000ff */
[----:B------:R-:W-:Y:S01]  /*2110*/  STG.E.U16 desc[UR8][R46.64], R60 ;  /* 0x0000003c2e007986 */ /* 0x000fe2000c101508 */
[----:B-1----:R-:W-:Y:S01]  /*2120*/  PRMT R38, R37, 0x7632, R38 ;  /* 0x0000763225267816 */ /* 0x002fe20000000026 */
[----:B------:R-:W-:Y:S01]  /*2130*/  FFMA.FTZ R33, R90, R54, R33 ;  /* 0x000000365a217223 */ /* 0x000fe20000010021 */
[----:B------:R-:W-:Y:S01]  /*2140*/  F2FP.F16.F32.PACK_AB R34, R43, R34 ;  /* 0x000000222b22723e */ /* 0x000fe200000000ff */
[----:B------:R-:W-:Y:S01]  /*2150*/  STG.E.U16 desc[UR8][R46.64+0x2], R41 ;  /* 0x000002292e007986 */ /* 0x000fe2000c101508 */
[----:B------:R-:W-:Y:S01]  /*2160*/  F2FP.F16.F32.PACK_AB R36, R53, R36 ;  /* 0x000000243524723e */ /* 0x000fe200000000ff */
[----:B------:R-:W-:Y:S01]  /*2170*/  ULDC.64 UR6, c[0x0][0x238] ;  /* 0x00008e0000067ab9 */ /* 0x000fe20000000a00 */
[----:B------:R-:W-:Y:S01]  /*2180*/  F2FP.F16.F32.PACK_AB R21, R82, R21 ;  /* 0x000000155215723e */ /* 0x000fe200000000ff */
[----:B------:R-:W-:Y:S01]  /*2190*/  STG.E.U16 desc[UR8][R46.64+0x4], R62 ;  /* 0x0000043e2e007986 */ /* 0x000fe2000c101508 */
[----:B0-----:R-:W-:-:S02]  /*21a0*/  PRMT R40, R65, 0x7632, R40 ;  /* 0x0000763241287816 */ /* 0x001fc40000000028 */
[----:B------:R-:W-:Y:S01]  /*21b0*/  F2FP.F16.F32.PACK_AB R51, R51, R52 ;  /* 0x000000343333723e */ /* 0x000fe200000000ff */
[----:B------:R0:W-:Y:S01]  /*21c0*/  STG.E.U16 desc[UR8][R46.64+0x6], R0 ;  /* 0x000006002e007986 */ /* 0x0001e2000c101508 */
[----:B------:R-:W-:Y:S02]  /*21d0*/  F2FP.F16.F32.PACK_AB R33, R86, R33 ;  /* 0x000000215621723e */ /* 0x000fe400000000ff */
[----:B------:R-:W-:Y:S01]  /*21e0*/  F2FP.F16.F32.PACK_AB R39, R39, R56 ;  /* 0x000000382727723e */ /* 0x000fe200000000ff */
[----:B------:R1:W-:Y:S01]  /*21f0*/  STG.E.U16 desc[UR8][R44.64], R37 ;  /* 0x000000252c007986 */ /* 0x0003e2000c101508 */
[----:B------:R-:W-:-:S03]  /*2200*/  ISETP.GE.U32.AND P1, PT, R17, UR6, PT ;  /* 0x0000000611007c0c */ /* 0x000fc6000bf26070 */
[----:B------:R2:W-:Y:S01]  /*2210*/  STG.E.U16 desc[UR8][R44.64+0x2], R38 ;  /* 0x000002262c007986 */ /* 0x0005e2000c101508 */
[----:B------:R-:W-:Y:S02]  /*2220*/  ISETP.GE.AND.EX P1, PT, R18, UR7, PT, P1 ;  /* 0x0000000712007c0c */ /* 0x000fe4000bf26310 */
[----:B0-----:R-:W-:Y:S01]  /*2230*/  PRMT R0, R67, 0x7632, R0 ;  /* 0x0000763243007816 */ /* 0x001fe20000000000 */
[----:B------:R-:W-:Y:S01]  /*2240*/  STG.E.U16 desc[UR8][R44.64+0x4], R65 ;  /* 0x000004412c007986 */ /* 0x000fe2000c101508 */
[----:B-1----:R-:W-:-:S03]  /*2250*/  PRMT R37, R69, 0x7632, R37 ;  /* 0x0000763245257816 */ /* 0x002fc60000000025 */
[----:B------:R-:W-:Y:S01]  /*2260*/  STG.E.U16 desc[UR8][R44.64+0x6], R40 ;  /* 0x000006282c007986 */ /* 0x000fe2000c101508 */
[----:B--2---:R-:W-:-:S03]  /*2270*/  PRMT R38, R32, 0x7632, R38 ;  /* 0x0000763220267816 */ /* 0x004fc60000000026 */
[----:B------:R-:W-:Y:S04]  /*2280*/  STG.E.U16 desc[UR8][R22.64], R67 ;  /* 0x0000004316007986 */ /* 0x000fe8000c101508 */
[----:B------:R0:W-:Y:S04]  /*2290*/  STG.E.U16 desc[UR8][R22.64+0x2], R0 ;  /* 0x0000020016007986 */ /* 0x0001e8000c101508 */
[----:B------:R-:W-:Y:S04]  /*22a0*/  STG.E.U16 desc[UR8][R22.64+0x4], R69 ;  /* 0x0000044516007986 */ /* 0x000fe8000c101508 */
[----:B------:R1:W-:Y:S01]  /*22b0*/  STG.E.U16 desc[UR8][R22.64+0x6], R37 ;  /* 0x0000062516007986 */ /* 0x0003e2000c101508 */
[----:B0-----:R-:W-:-:S03]  /*22c0*/  PRMT R0, R34, 0x7632, R0 ;  /* 0x0000763222007816 */ /* 0x001fc60000000000 */
[----:B------:R-:W-:Y:S04]  /*22d0*/  STG.E.U16 desc[UR8][R24.64], R35 ;  /* 0x0000002318007986 */ /* 0x000fe8000c101508 */
[----:B------:R-:W-:Y:S01]  /*22e0*/  STG.E.U16 desc[UR8][R24.64+0x4], R32 ;  /* 0x0000042018007986 */ /* 0x000fe2000c101508 */
[----:B-1----:R-:W-:-:S03]  /*22f0*/  PRMT R23, R35, 0x7632, R23 ;  /* 0x0000763223177816 */ /* 0x002fc60000000017 */
[----:B------:R-:W-:Y:S01]  /*2300*/  STG.E.U16 desc[UR8][R24.64+0x6], R38 ;  /* 0x0000062618007986 */ /* 0x000fe2000c101508 */
[----:B------:R-:W-:-:S03]  /*2310*/  PRMT R22, R36, 0x7632, R22 ;  /* 0x0000763224167816 */ /* 0x000fc60000000016 */
[----:B------:R0:W-:Y:S04]  /*2320*/  STG.E.U16 desc[UR8][R24.64+0x2], R23 ;  /* 0x0000021718007986 */ /* 0x0001e8000c101508 */
[----:B------:R1:W-:Y:S04]  /*2330*/  STG.E.U16 desc[UR8][R28.64+0x2], R0 ;  /* 0x000002001c007986 */ /* 0x0003e8000c101508 */
[----:B------:R2:W-:Y:S01]  /*2340*/  STG.E.U16 desc[UR8][R28.64+0x6], R22 ;  /* 0x000006161c007986 */ /* 0x0005e2000c101508 */
[----:B0-----:R-:W-:-:S03]  /*2350*/  PRMT R23, R21, 0x7632, R23 ;  /* 0x0000763215177816 */ /* 0x001fc60000000017 */
[----:B------:R0:W-:Y:S01]  /*2360*/  STG.E.U16 desc[UR8][R28.64], R34 ;  /* 0x000000221c007986 */ /* 0x0001e2000c101508 */
[----:B------:R-:W-:Y:S02]  /*2370*/  PRMT R24, R51, 0x7632, R24 ;  /* 0x0000763233187816 */ /* 0x000fe40000000018 */
[----:B-1----:R-:W-:Y:S01]  /*2380*/  PRMT R0, R33, 0x7632, R0 ;  /* 0x0000763221007816 */ /* 0x002fe20000000000 */
        /* <DEDUP_REMOVED lines=12> */
.L_x_2489:
        /* <DEDUP_REMOVED lines=11> */
.L_x_2669:


//--------------------- .text._ZN13group_norm_v214gn_cuda_kernelI6__halfLi320ELi3ELi32ELi40ELi1024ELb0ELi32ELi320ELi320ELi4ELb1ELi10ELb0ELb0ENS_16CompileConditionILi900EEEEEvPT_PKS4_S7_S7_flPfS8_Pj --------------------------
	.section	.text._ZN13group_norm_v214gn_cuda_kernelI6__halfLi320ELi3ELi32ELi40ELi1024ELb0ELi32ELi320ELi320ELi4ELb1ELi10ELb0ELb0ENS_16CompileConditionILi900EEEEEvPT_PKS4_S7_S7_flPfS8_Pj,"ax",@progbits
	.align	128
        .global         _ZN13group_norm_v214gn_cuda_kernelI6__halfLi320ELi3ELi32ELi40ELi1024ELb0ELi32ELi320ELi320ELi4ELb1ELi10ELb0ELb0ENS_16CompileConditionILi900EEEEEvPT_PKS4_S7_S7_flPfS8_Pj
        .type           _ZN13group_norm_v214gn_cuda_kernelI6__halfLi320ELi3ELi32ELi40ELi1024ELb0ELi32ELi320ELi320ELi4ELb1ELi10ELb0ELb0ENS_16CompileConditionILi900EEEEEvPT_PKS4_S7_S7_flPfS8_Pj,@function
        .size           _ZN13group_norm_v214gn_cuda_kernelI6__halfLi320ELi3ELi32ELi40ELi1024ELb0ELi32ELi320ELi320ELi4ELb1ELi10ELb0ELb0ENS_16CompileConditionILi900EEEEEvPT_PKS4_S7_S7_flPfS8_Pj,(.L_x_2670 - _ZN13group_norm_v214gn_cuda_kernelI6__halfLi320ELi3ELi32ELi40ELi1024ELb0ELi32ELi320ELi320ELi4ELb1ELi10ELb0ELb0ENS_16CompileConditionILi900EEEEEvPT_PKS4_S7_S7_flPfS8_Pj)
        .other          _ZN13group_norm_v214gn_cuda_kernelI6__halfLi320ELi3ELi32ELi40ELi1024ELb0ELi32ELi320ELi320ELi4ELb1ELi10ELb0ELb0ENS_16CompileConditionILi900EEEEEvPT_PKS4_S7_S7_flPfS8_Pj,@"STO_CUDA_ENTRY STV_DEFAULT"
_ZN13group_norm_v214gn_cuda_kernelI6__halfLi320ELi3ELi32ELi40ELi1024ELb0ELi32ELi320ELi320ELi4ELb1ELi10ELb0ELb0ENS_16CompileConditionILi900EEEEEvPT_PKS4_S7_S7_flPfS8_Pj:
.text._ZN13group_norm_v214gn_cuda_kernelI6__halfLi320ELi3ELi32ELi40ELi1024ELb0ELi32ELi320ELi320ELi4ELb1ELi10ELb0ELb0ENS_16CompileConditionILi900EEEEEvPT_PKS4_S7_S7_flPfS8_Pj:
        /* <DEDUP_REMOVED lines=23> */
.L_x_2498:
[----:B-1----:R-:W-:Y:S01]  /*0170*/  IMAD.WIDE.U32 R2, R21, -0x33333333, RZ ;  /* 0xcccccccd15027825 */ /* 0x002fe200078e00ff */
[----:B------:R-:W-:Y:S01]  /*0180*/  ULOP3.LUT UR13, UR9, 0x3, URZ, 0xc0, !UPT ;  /* 0x00000003090d7892 */ /* 0x000fe2000f8ec03f */
[----:B------:R-:W-:Y:S01]  /*0190*/  SHF.L.U32 R0, R20, 0x5, RZ ;  /* 0x0000000514007819 */ /* 0x000fe200000006ff */
[----:B------:R-:W-:Y:S01]  /*01a0*/  USHF.R.U64 UR16, UR9, 0x2, UR5 ;  /* 0x0000000209107899 */ /* 0x000fe20008001205 */
[----:B------:R-:W0:Y:S01]  /*01b0*/  LDC.64 R42, c[0x0][0x228] ;  /* 0x00008a00ff2a7b82 */ /* 0x000e220000000a00 */
[----:B------:R-:W-:Y:S01]  /*01c0*/  SHF.R.U32.HI R2, RZ, 0x6, R3 ;  /* 0x00000006ff027819 */ /* 0x000fe20000011603 */
[----:B------:R-:W-:Y:S01]  /*01d0*/  UIMAD UR8, UR13, 0x140, URZ ;  /* 0x000001400d0878a4 */ /* 0x000fe2000f8e023f */
[----:B------:R-:W-:Y:S01]  /*01e0*/  LOP3.LUT R0, R0, 0x3e0, RZ, 0xc0, !PT ;  /* 0x000003e000007812 */ /* 0x000fe200078ec0ff */
[----:B------:R-:W-:Y:S01]  /*01f0*/  USHF.R.U32.HI UR6, URZ, 0x2, UR5 ;  /* 0x000000023f067899 */ /* 0x000fe20008011605 */
[----:B------:R-:W-:Y:S01]  /*0200*/  MOV R27, UR16 ;  /* 0x00000010001b7c02 */ /* 0x000fe20008000f00 */
[----:B------:R-:W-:Y:S01]  /*0210*/  IMAD R16, R2, -0x50, R21 ;  /* 0xffffffb002107824 */ /* 0x000fe200078e0215 */
[----:B------:R-:W-:Y:S01]  /*0220*/  IADD3 R0, R0, R2, RZ ;  /* 0x0000000200007210 */ /* 0x000fe20007ffe0ff */
[----:B------:R-:W-:Y:S01]  /*0230*/  UIMAD UR11, UR6, 0x140000, URZ ;  /* 0x00140000060b78a4 */ /* 0x000fe2000f8e023f */
[----:B------:R-:W-:-:S02]  /*0240*/  ULDC.64 UR18, c[0x0][0x218] ;  /* 0x0000860000127ab9 */ /* 0x000fc40000000a00 */
        /* <DEDUP_REMOVED lines=59> */
[--C-:B--2---:R-:W-:Y:S02]  /*0600*/  HADD2.F32 R3, -RZ, R40.reuse.H0_H0 ;  /* 0x20000028ff037230 */ /* 0x104fe40000004100 */
[----:B------:R-:W-:-:S02]  /*0610*/  HADD2.F32 R19, -RZ, R40.H1_H1 ;  /* 0x30000028ff137230 */ /* 0x000fc40000004100 */
        /* <DEDUP_REMOVED lines=71> */
[----:B------:R-:W-:Y:S01]  /*0a90*/  HADD2.F32 R44, -RZ, R36.H1_H1 ;  /* 0x30000024ff2c7230 */ /* 0x000fe20000004100 */
[----:B------:R-:W-:Y:S01]  /*0aa0*/  MOV R36, RZ ;  /* 0x000000ff00247202 */ /* 0x000fe20000000f00 */
        /* <DEDUP_REMOVED lines=21> */
[----:B------:R-:W-:Y:S01]  /*0c00*/  FADD.FTZ R30, R30, R39 ;  /* 0x000000271e1e7221 */ /* 0x000fe20000010000 */
[----:B------:R-:W-:-:S04]  /*0c10*/  HFMA2.MMA R32, -RZ, RZ, 0, 0 ;  /* 0x00000000ff207435 */ /* 0x000fc800000001ff */
        /* <DEDUP_REMOVED lines=44> */
[----:B------:R-:W-:-:S03]  /*0ee0*/  IMAD R32, R35, 0x28, R36 ;  /* 0x0000002823207824 */ /* 0x000fc600078e0224 */
[----:B------:R-:W-:Y:S02]  /*0ef0*/  SHF.R.S32.HI R34, RZ, 0x2, R34 ;  /* 0x00000002ff227819 */ /* 0x000fe40000011422 */
[----:B------:R-:W-:Y:S01]  /*0f00*/  IADD3 R56, R37, R32, RZ ;  /* 0x0000002025387210 */ /* 0x000fe20007ffe0ff */
[----:B--2---:R-:W-:Y:S01]  /*0f10*/  FADD.FTZ R30, R33, R30 ;  /* 0x0000001e211e7221 */ /* 0x004fe20000010000 */
[----:B------:R-:W-:Y:S01]  /*0f20*/  FADD.FTZ R54, R54, R31 ;  /* 0x0000001f36367221 */ /* 0x000fe20000010000 */
[----:B------:R-:W-:Y:S02]  /*0f30*/  IMAD R34, R34, 0x28, R36 ;  /* 0x0000002822227824 */ /* 0x000fe400078e0224 */
[----:B------:R0:W1:Y:S03]  /*0f40*/  LDS.64 R32, [R56] ;  /* 0x0000000038207984 */ /* 0x0000660000000a00 */
[----:B------:R-:W-:-:S02]  /*0f50*/  IADD3 R34, R37, R34, RZ ;  /* 0x0000002225227210 */ /* 0x000fc40007ffe0ff */
[----:B0-----:R-:W-:-:S04]  /*0f60*/  IADD3 R56, R52, 0x24, RZ ;  /* 0x0000002434387810 */ /* 0x001fc80007ffe0ff */
[----:B------:R-:W0:Y:S01]  /*0f70*/  LDS.64 R34, [R34] ;  /* 0x0000000022227984 */ /* 0x000e220000000a00 */
[----:B-1----:R-:W-:Y:S01]  /*0f80*/  FADD.FTZ R31, R30, R32 ;  /* 0x000000201e1f7221 */ /* 0x002fe20000010000 */
[----:B------:R-:W-:Y:S01]  /*0f90*/  FADD.FTZ R32, R54, R33 ;  /* 0x0000002136207221 */ /* 0x000fe20000010000 */
[C---:B------:R-:W-:Y:S02]  /*0fa0*/  IADD3 R30, R52.reuse, 0x14, RZ ;  /* 0x00000014341e7810 */ /* 0x040fe40007ffe0ff */
[----:B------:R-:W-:Y:S01]  /*0fb0*/  IADD3 R54, R52, 0x20, RZ ;  /* 0x0000002034367810 */ /* 0x000fe20007ffe0ff */
[----:B0-----:R-:W-:Y:S01]  /*0fc0*/  FADD.FTZ R33, R31, R34 ;  /* 0x000000221f217221 */ /* 0x001fe20000010000 */
[----:B------:R-:W-:Y:S01]  /*0fd0*/  FADD.FTZ R32, R32, R35 ;  /* 0x0000002320207221 */ /* 0x000fe20000010000 */
[----:B------:R-:W-:Y:S02]  /*0fe0*/  SHF.R.S32.HI R31, RZ, 0x1f, R30 ;  /* 0x0000001fff1f7819 */ /* 0x000fe4000001141e */
[----:B------:R-:W-:-:S02]  /*0ff0*/  IADD3 R35, R52, 0x18, RZ ;  /* 0x0000001834237810 */ /* 0x000fc40007ffe0ff */
[----:B------:R-:W-:Y:S02]  /*1000*/  LEA.HI R31, R31, R30, RZ, 0x2 ;  /* 0x0000001e1f1f7211 */ /* 0x000fe400078f10ff */
[----:B------:R-:W-:Y:S02]  /*1010*/  SHF.R.S32.HI R30, RZ, 0x1f, R35 ;  /* 0x0000001fff1e7819 */ /* 0x000fe40000011423 */
[----:B------:R-:W-:Y:S02]  /*1020*/  IADD3 R34, R52, 0x1c, RZ ;  /* 0x0000001c34227810 */ /* 0x000fe40007ffe0ff */
[----:B------:R-:W-:Y:S02]  /*1030*/  LEA.HI R35, R30, R35, RZ, 0x2 ;  /* 0x000000231e237211 */ /* 0x000fe400078f10ff */
[----:B------:R-:W-:Y:S02]  /*1040*/  SHF.R.S32.HI R30, RZ, 0x1f, R34 ;  /* 0x0000001fff1e7819 */ /* 0x000fe40000011422 */
[----:B------:R-:W-:-:S02]  /*1050*/  SHF.R.S32.HI R31, RZ, 0x2, R31 ;  /* 0x00000002ff1f7819 */ /* 0x000fc4000001141f */
[----:B------:R-:W-:Y:S02]  /*1060*/  LEA.HI R34, R30, R34, RZ, 0x2 ;  /* 0x000000221e227211 */ /* 0x000fe400078f10ff */
[----:B------:R-:W-:Y:S01]  /*1070*/  SHF.R.S32.HI R35, RZ, 0x2, R35 ;  /* 0x00000002ff237819 */ /* 0x000fe20000011423 */
[----:B------:R-:W-:Y:S01]  /*1080*/  IMAD R30, R31, 0x28, R36 ;  /* 0x000000281f1e7824 */ /* 0x000fe200078e0224 */
[----:B------:R-:W-:Y:S02]  /*1090*/  SHF.R.S32.HI R31, RZ, 0x1f, R54 ;  /* 0x0000001fff1f7819 */ /* 0x000fe40000011436 */
[----:B------:R-:W-:Y:S01]  /*10a0*/  SHF.R.S32.HI R34, RZ, 0x2, R34 ;  /* 0x00000002ff227819 */ /* 0x000fe20000011422 */
[--C-:B------:R-:W-:Y:S01]  /*10b0*/  IMAD R58, R35, 0x28, R36.reuse ;  /* 0x00000028233a7824 */ /* 0x100fe200078e0224 */
[----:B------:R-:W-:Y:S02]  /*10c0*/  LEA.HI R52, R31, R54, RZ, 0x2 ;  /* 0x000000361f347211 */ /* 0x000fe400078f10ff */
[----:B------:R-:W-:Y:S01]  /*10d0*/  IADD3 R30, R37, R30, RZ ;  /* 0x0000001e251e7210 */ /* 0x000fe20007ffe0ff */
[----:B------:R-:W-:Y:S01]  /*10e0*/  IMAD R34, R34, 0x28, R36 ;  /* 0x0000002822227824 */ /* 0x000fe200078e0224 */
[----:B------:R-:W-:-:S02]  /*10f0*/  SHF.R.S32.HI R31, RZ, 0x1f, R56 ;  /* 0x0000001fff1f7819 */ /* 0x000fc40000011438 */
[----:B------:R-:W-:Y:S02]  /*1100*/  SHF.R.S32.HI R52, RZ, 0x2, R52 ;  /* 0x00000002ff347819 */ /* 0x000fe40000011434 */
[----:B------:R-:W-:Y:S02]  /*1110*/  LEA.HI R54, R31, R56, RZ, 0x2 ;  /* 0x000000381f367211 */ /* 0x000fe400078f10ff */
[----:B------:R-:W0:Y:S01]  /*1120*/  LDS.64 R30, [R30] ;  /* 0x000000001e1e7984 */ /* 0x000e220000000a00 */
[----:B------:R-:W-:Y:S01]  /*1130*/  IMAD R52, R52, 0x28, R36 ;  /* 0x0000002834347824 */ /* 0x000fe200078e0224 */
[----:B------:R-:W-:Y:S02]  /*1140*/  SHF.R.S32.HI R54, RZ, 0x2, R54 ;  /* 0x00000002ff367819 */ /* 0x000fe40000011436 */
[C---:B------:R-:W-:Y:S02]  /*1150*/  IADD3 R58, R37.reuse, R58, RZ ;  /* 0x0000003a253a7210 */ /* 0x040fe40007ffe0ff */
[C---:B------:R-:W-:Y:S01]  /*1160*/  IADD3 R56, R37.reuse, R34, RZ ;  /* 0x0000002225387210 */ /* 0x040fe20007ffe0ff */
        /* <DEDUP_REMOVED lines=17> */
.L_x_2491:
[----:B------:R-:W-:Y:S05]  /*1280*/  BSYNC B0 ;  /* 0x0000000000007941 */ /* 0x000fea0003800000 */
.L_x_2490:
        /* <DEDUP_REMOVED lines=22> */
.L_x_2493:
[----:B------:R-:W-:Y:S05]  /*13f0*/  BSYNC B0 ;  /* 0x0000000000007941 */ /* 0x000fea0003800000 */
.L_x_2492:
[----:B------:R-:W-:Y:S01]  /*1400*/  BAR.SYNC.DEFER_BLOCKING 0x0 ;  /* 0x0000000000007b1d */ /* 0x000fe20000010000 */
[C---:B------:R-:W-:Y:S02]  /*1410*/  ISETP.NE.AND P0, PT, R21.reuse, RZ, PT ;  /* 0x000000ff1500720c */ /* 0x040fe40003f05270 */
[----:B------:R-:W-:-:S11]  /*1420*/  ISETP.GT.U32.AND P1, PT, R21, 0xff, PT ;  /* 0x000000ff1500780c */ /* 0x000fd60003f24070 */
[----:B------:R-:W-:Y:S05]  /*1430*/  @P0 BRA `(.L_x_2494) ;  /* 0x0000000000400947 */ /* 0x000fea0003800000 */
[----:B0-----:R-:W0:Y:S01]  /*1440*/  LDC.64 R30, c[0x0][0x250] ;  /* 0x00009400ff1e7b82 */ /* 0x001e220000000a00 */
        /* <DEDUP_REMOVED lines=9> */
.L_x_2495:
[----:B------:R-:W2:Y:S04]  /*14e0*/  LD.E.STRONG.GPU R32, desc[UR14][R30.64] ;  /* 0x0000000e1e207980 */ /* 0x000ea8000c10f900 */
[----:B--2---:R-:W-:Y:S01]  /*14f0*/  CCTL.IVALL ;  /* 0x00000000ff00798f */ /* 0x004fe20002000000 */
[----:B------:R-:W-:Y:S05]  /*1500*/  YIELD ;  /* 0x0000000000007946 */ /* 0x000fea0003800000 */
[----:B-----5:R-:W-:-:S04]  /*1510*/  LOP3.LUT R32, R32, R33, RZ, 0x3c, !PT ;  /* 0x0000002120207212 */ /* 0x020fc800078e3cff */
[----:B------:R-:W-:-:S13]  /*1520*/  ISETP.GT.AND P0, PT, R32, -0x1, PT ;  /* 0xffffffff2000780c */ /* 0x000fda0003f04270 */
[----:B------:R-:W-:Y:S05]  /*1530*/  @P0 BRA `(.L_x_2495) ;  /* 0xfffffffc00e80947 */ /* 0x000fea000383ffff */
.L_x_2494:
[----:B------:R-:W-:Y:S05]  /*1540*/  WARPSYNC.ALL ;  /* 0x0000000000007948 */ /* 0x000fea0003800000 */
[----:B0-----:R-:W0:Y:S01]  /*1550*/  @!P1 LDC R32, c[0x0][0x10] ;  /* 0x00000400ff209b82 */ /* 0x001e220000000800 */
[----:B------:R-:W-:-:S07]  /*1560*/  MOV R33, UR4 ;  /* 0x0000000400217c02 */ /* 0x000fce0008000f00 */
[----:B------:R-:W-:Y:S01]  /*1570*/  BAR.SYNC.DEFER_BLOCKING 0x0 ;  /* 0x0000000000007b1d */ /* 0x000fe20000010000 */
[----:B------:R-:W-:-:S07]  /*1580*/  @!P1 LOP3.LUT R35, R21, 0x1f, RZ, 0xc0, !PT ;  /* 0x0000001f15239812 */ /* 0x000fce00078ec0ff */
[----:B------:R-:W1:Y:S01]  /*1590*/  @!P1 LDC.64 R30, c[0x0][0x248] ;  /* 0x00009200ff1e9b82 */ /* 0x000e620000000a00 */
[C---:B------:R-:W-:Y:S01]  /*15a0*/  LOP3.LUT P0, RZ, R21.reuse, 0xffffff1f, RZ, 0xc0, !PT ;  /* 0xffffff1f15ff7812 */ /* 0x040fe2000780c0ff */
[----:B------:R-:W-:Y:S01]  /*15b0*/  ULDC.64 UR18, c[0x0][0x240] ;  /* 0x0000900000127ab9 */ /* 0x000fe20000000a00 */
[----:B0-----:R-:W-:Y:S01]  /*15c0*/  @!P1 IMAD R32, R32, R33, UR7 ;  /* 0x0000000720209e24 */ /* 0x001fe2000f8e0221 */
[----:B------:R-:W-:-:S04]  /*15d0*/  @!P1 LOP3.LUT R33, R21, 0x7fffffe0, RZ, 0xc0, !PT ;  /* 0x7fffffe015219812 */ /* 0x000fc800078ec0ff */
[----:B------:R-:W-:-:S04]  /*15e0*/  @!P1 LEA R32, R32, R33, 0x8 ;  /* 0x0000002120209211 */ /* 0x000fc800078e40ff */
[----:B------:R-:W-:-:S04]  /*15f0*/  @!P1 IADD3 R32, R32, R35, RZ ;  /* 0x0000002320209210 */ /* 0x000fc80007ffe0ff */
[----:B------:R-:W-:-:S05]  /*1600*/  @!P1 SHF.L.U32 R33, R32, 0x1, RZ ;  /* 0x0000000120219819 */ /* 0x000fca00000006ff */
[----:B-1----:R-:W-:-:S06]  /*1610*/  @!P1 IMAD.WIDE.U32 R30, R33, 0x4, R30 ;  /* 0x00000004211e9825 */ /* 0x002fcc00078e001e */
[----:B------:R-:W2:Y:S01]  /*1620*/  @!P1 LDG.E.64 R30, desc[UR14][R30.64] ;  /* 0x0000000e1e1e9981 */ /* 0x000ea2000c1e1b00 */
[----:B------:R-:W-:Y:S01]  /*1630*/  CS2R R32, SRZ ;  /* 0x0000000000207805 */ /* 0x000fe2000001ff00 */
[----:B------:R-:W-:Y:S01]  /*1640*/  BSSY B0, `(.L_x_2496) ;  /* 0x000003a000007945 */ /* 0x000fe20003800000 */
[----:B------:R-:W0:Y:S01]  /*1650*/  @!P0 S2R R54, SR_CgaCtaId ;  /* 0x0000000000368919 */ /* 0x000e220000008800 */
[----:B--2---:R-:W-:Y:S01]  /*1660*/  @!P1 FADD.FTZ R33, RZ, R30 ;  /* 0x0000001eff219221 */ /* 0x004fe20000010000 */
[----:B------:R-:W-:Y:S01]  /*1670*/  @!P1 FADD.FTZ R32, RZ, R31 ;  /* 0x0000001fff209221 */ /* 0x000fe20000010000 */
        /* <DEDUP_REMOVED lines=10> */
[----:B------:R-:W2:Y:S01]  /*1720*/  SHFL.BFLY PT, R52, R36, 0x4, 0x1f ;  /* 0x0c801f0024347f89 */ /* 0x000ea200000e0000 */
[----:B-1----:R-:W-:Y:S01]  /*1730*/  FADD.FTZ R31, R37, R30 ;  /* 0x0000001e251f7221 */ /* 0x002fe20000010000 */
[----:B------:R-:W-:Y:S01]  /*1740*/  @!P0 SHF.R.U32.HI R37, RZ, 0x2, R21 ;  /* 0x00000002ff258819 */ /* 0x000fe20000011615 */
[----:B--2---:R-:W-:-:S03]  /*1750*/  FADD.FTZ R52, R36, R52 ;  /* 0x0000003424347221 */ /* 0x004fc60000010000 */
[----:B------:R-:W1:Y:S04]  /*1760*/  SHFL.BFLY PT, R30, R31, 0x2, 0x1f ;  /* 0x0c401f001f1e7f89 */ /* 0x000e6800000e0000 */
[----:B------:R-:W2:Y:S01]  /*1770*/  SHFL.BFLY PT, R33, R52, 0x2, 0x1f ;  /* 0x0c401f0034217f89 */ /* 0x000ea200000e0000 */
[----:B-1----:R-:W-:Y:S01]  /*1780*/  FADD.FTZ R32, R31, R30 ;  /* 0x0000001e1f207221 */ /* 0x002fe20000010000 */
[----:B--2---:R-:W-:-:S04]  /*1790*/  FADD.FTZ R33, R52, R33 ;  /* 0x0000002134217221 */ /* 0x004fc80000010000 */
[----:B------:R-:W1:Y:S04]  /*17a0*/  SHFL.BFLY PT, R35, R32, 0x1, 0x1f ;  /* 0x0c201f0020237f89 */ /* 0x000e6800000e0000 */
[----:B------:R-:W2:Y:S01]  /*17b0*/  SHFL.BFLY PT, R34, R33, 0x1, 0x1f ;  /* 0x0c201f0021227f89 */ /* 0x000ea200000e0000 */
[----:B-1----:R-:W-:Y:S01]  /*17c0*/  FADD.FTZ R30, R32, R35 ;  /* 0x00000023201e7221 */ /* 0x002fe20000010000 */
[----:B------:R-:W-:Y:S02]  /*17d0*/  @!P0 MOV R35, 0x400 ;  /* 0x0000040000238802 */ /* 0x000fe40000000f00 */
[----:B------:R-:W-:Y:S01]  /*17e0*/  @!P0 LOP3.LUT R32, R37, 0x3ffffff8, RZ, 0xc0, !PT ;  /* 0x3ffffff825208812 */ /* 0x000fe200078ec0ff */
[----:B------:R-:W-:Y:S01]  /*17f0*/  @!P0 FMUL.FTZ R30, R30, 2.4414062863797880709e-05 ;  /* 0x37cccccd1e1e8820 */ /* 0x000fe20000410000 */
[----:B--2---:R-:W-:Y:S01]  /*1800*/  FADD.FTZ R36, R33, R34 ;  /* 0x0000002221247221 */ /* 0x004fe20000010000 */
[----:B------:R-:W-:-:S02]  /*1810*/  @!P0 IADD3 R34, R35, 0xc80, RZ ;  /* 0x00000c8023228810 */ /* 0x000fc40007ffe0ff */
[----:B------:R-:W-:Y:S02]  /*1820*/  @!P0 FMUL.FTZ R31, R30, R30 ;  /* 0x0000001e1e1f8220 */ /* 0x000fe40000410000 */
[----:B0-----:R-:W-:Y:S02]  /*1830*/  @!P0 LEA R35, R54, R34, 0x18 ;  /* 0x0000002236238211 */ /* 0x001fe400078ec0ff */
[----:B------:R-:W-:Y:S02]  /*1840*/  @!P0 FFMA.FTZ R31, R36, 2.4414062863797880709e-05, -R31 ;  /* 0x37cccccd241f8823 */ /* 0x000fe4000001081f */
[----:B------:R-:W-:-:S03]  /*1850*/  @!P0 IADD3 R32, R32, R35, RZ ;  /* 0x0000002320208210 */ /* 0x000fc60007ffe0ff */
        /* <DEDUP_REMOVED lines=24> */
.L_x_2497:
[----:B------:R-:W-:Y:S05]  /*19e0*/  BSYNC B0 ;  /* 0x0000000000007941 */ /* 0x000fea0003800000 */
.L_x_2496:
[----:B------:R-:W1:Y:S01]  /*19f0*/  S2UR UR12, SR_CgaCtaId ;  /* 0x00000000000c79c3 */ /* 0x000e620000008800 */
[----:B0-----:R-:W-:Y:S01]  /*1a00*/  MOV R31, UR13 ;  /* 0x0000000d001f7c02 */ /* 0x001fe20008000f00 */
[----:B------:R-:W-:Y:S01]  /*1a10*/  USHF.L.U32 UR6, UR9, 0x3, URZ ;  /* 0x0000000309067899 */ /* 0x000fe2000800063f */
[----:B------:R-:W-:Y:S01]  /*1a20*/  MOV R35, UR16 ;  /* 0x0000001000237c02 */ /* 0x000fe20008000f00 */
[----:B------:R-:W-:Y:S01]  /*1a30*/  UMOV UR8, 0x400 ;  /* 0x0000040000087882 */ /* 0x000fe20000000000 */
[----:B------:R-:W-:Y:S01]  /*1a40*/  ULOP3.LUT UR4, UR4, 0x1, URZ, 0x3c, !UPT ;  /* 0x0000000104047892 */ /* 0x000fe2000f8e3c3f */
[----:B------:R-:W-:Y:S01]  /*1a50*/  IMAD R16, R31, 0x50, R16 ;  /* 0x000000501f107824 */ /* 0x000fe200078e0210 */
[----:B------:R-:W-:Y:S02]  /*1a60*/  ULOP3.LUT UR6, UR6, 0x18, URZ, 0xc0, !UPT ;  /* 0x0000001806067892 */ /* 0x000fe4000f8ec03f */
[----:B------:R-:W-:Y:S02]  /*1a70*/  UIADD3 UR8, UR8, 0xc80, URZ ;  /* 0x00000c8008087890 */ /* 0x000fe4000fffe03f */
[----:B------:R-:W-:-:S02]  /*1a80*/  SHF.L.U32 R32, R16, 0x2, RZ ;  /* 0x0000000210207819 */ /* 0x000fc400000006ff */
[----:B------:R-:W-:Y:S01]  /*1a90*/  IADD3 R16, RZ, -UR6, RZ ;  /* 0x80000006ff107c10 */ /* 0x000fe2000fffe0ff */
[----:B------:R-:W-:Y:S01]  /*1aa0*/  ULDC UR6, c[0x0][0x230] ;  /* 0x00008c0000067ab9 */ /* 0x000fe20000000800 */
[----:B------:R-:W-:Y:S01]  /*1ab0*/  SHF.R.S32.HI R33, RZ, 0x1f, R32 ;  /* 0x0000001fff217819 */ /* 0x000fe20000011420 */
[----:B------:R-:W-:Y:S01]  /*1ac0*/  IMAD.WIDE.U32 R30, R32, -0x33333333, RZ ;  /* 0xcccccccd201e7825 */ /* 0x000fe200078e00ff */
[----:B------:R-:W-:-:S03]  /*1ad0*/  MOV R30, R16 ;  /* 0x00000010001e7202 */ /* 0x000fc60000000f00 */
[----:B------:R-:W-:Y:S01]  /*1ae0*/  IMAD.WIDE.U32 R32, R35, 0x140000, R32 ;  /* 0x0014000023207825 */ /* 0x000fe200078e0020 */
[----:B------:R-:W-:Y:S01]  /*1af0*/  LEA.HI R30, R31, R30, RZ, 0x1b ;  /* 0x0000001e1f1e7211 */ /* 0x000fe200078fd8ff */
[----:B-1----:R-:W-:Y:S01]  /*1b00*/  ULEA UR8, UR12, UR8, 0x18 ;  /* 0x000000080c087291 */ /* 0x002fe2000f8ec03f */
[-C--:B------:R-:W-:Y:S02]  /*1b10*/  IADD3 R16, P0, R14, R32.reuse, RZ ;  /* 0x000000200e107210 */ /* 0x080fe40007f1e0ff */
[----:B------:R-:W-:Y:S01]  /*1b20*/  IADD3 R14, R33, UR11, RZ ;  /* 0x0000000b210e7c10 */ /* 0x000fe2000fffe0ff */
[----:B------:R-:W-:Y:S01]  /*1b30*/  ULDC.64 UR12, c[0x0][0x210] ;  /* 0x00008400000c7ab9 */ /* 0x000fe20000000a00 */
[----:B------:R-:W-:Y:S02]  /*1b40*/  IADD3 R8, P4, R8, R32, RZ ;  /* 0x0000002008087210 */ /* 0x000fe40007f9e0ff */
[----:B------:R-:W-:Y:S02]  /*1b50*/  LEA R30, R30, UR8, 0x3 ;  /* 0x000000081e1e7c11 */ /* 0x000fe4000f8e18ff */
[----:B------:R-:W-:-:S02]  /*1b60*/  IADD3.X R33, RZ, R14, RZ, P0, !PT ;  /* 0x0000000eff217210 */ /* 0x000fc400007fe4ff */
[----:B------:R-:W-:Y:S02]  /*1b70*/  LEA R34, P1, R16, UR12, 0x1 ;  /* 0x0000000c10227c11 */ /* 0x000fe4000f8208ff */
[----:B------:R-:W0:Y:S01]  /*1b80*/  LDS.64 R30, [R30] ;  /* 0x000000001e1e7984 */ /* 0x000e220000000a00 */
[-C--:B------:R-:W-:Y:S02]  /*1b90*/  IADD3 R0, P0, R0, R32.reuse, RZ ;  /* 0x0000002000007210 */ /* 0x080fe40007f1e0ff */
[----:B------:R-:W-:Y:S02]  /*1ba0*/  LEA.HI.X R35, R16, UR13, R33, 0x1, P1 ;  /* 0x0000000d10237c11 */ /* 0x000fe400088f0c21 */
[-C--:B------:R-:W-:Y:S02]  /*1bb0*/  IADD3 R33, P3, R12, R32.reuse, RZ ;  /* 0x000000200c217210 */ /* 0x080fe40007f7e0ff */
[----:B------:R-:W-:Y:S02]  /*1bc0*/  IADD3 R12, P1, R2, R32, RZ ;  /* 0x00000020020c7210 */ /* 0x000fe40007f3e0ff */
[----:B------:R-:W-:-:S02]  /*1bd0*/  IADD3.X R2, RZ, R14, RZ, P3, !PT ;  /* 0x0000000eff027210 */ /* 0x000fc40001ffe4ff */
[C---:B------:R-:W-:Y:S02]  /*1be0*/  LEA R36, P6, R33.reuse, UR12, 0x1 ;  /* 0x0000000c21247c11 */ /* 0x040fe4000f8c08ff */
[-C--:B------:R-:W-:Y:S01]  /*1bf0*/  IADD3 R16, P2, R4, R32.reuse, RZ ;  /* 0x0000002004107210 */ /* 0x080fe20007f5e0ff */
[--C-:B-----5:R-:W-:Y:S01]  /*1c00*/  HADD2.F32 R4, -RZ, R26.reuse.H0_H0 ;  /* 0x2000001aff047230 */ /* 0x120fe20000004100 */
[-C--:B------:R-:W-:Y:S01]  /*1c10*/  IADD3 R6, P3, R6, R32.reuse, RZ ;  /* 0x0000002006067210 */ /* 0x080fe20007f7e0ff */
[----:B------:R-:W-:Y:S01]  /*1c20*/  HADD2.F32 R26, -RZ, R26.H1_H1 ;  /* 0x3000001aff1a7230 */ /* 0x000fe20000004100 */
[----:B------:R-:W-:Y:S02]  /*1c30*/  IADD3 R10, P5, R10, R32, RZ ;  /* 0x000000200a0a7210 */ /* 0x000fe40007fbe0ff */
[----:B------:R-:W-:Y:S01]  /*1c40*/  LEA.HI.X R37, R33, UR13, R2, 0x1, P6 ;  /* 0x0000000d21257c11 */ /* 0x000fe2000b0f0c02 */
[--C-:B------:R-:W-:Y:S02]  /*1c50*/  HADD2.F32 R2, -RZ, R24.reuse.H0_H0 ;  /* 0x20000018ff027230 */ /* 0x100fe40000004100 */
        /* <DEDUP_REMOVED lines=23> */
[C---:B0-----:R-:W-:Y:S01]  /*1dd0*/  FMUL.FTZ R49, R31.reuse, R54 ;  /* 0x000000361f317220 */ /* 0x041fe20000410000 */
[C---:B------:R-:W-:Y:S01]  /*1de0*/  FMUL.FTZ R13, R31.reuse, R56 ;  /* 0x000000381f0d7220 */ /* 0x040fe20000410000 */
[C---:B------:R-:W-:Y:S01]  /*1df0*/  FMUL.FTZ R57, R31.reuse, R28 ;  /* 0x0000001c1f397220 */ /* 0x040fe20000410000 */
[----:B------:R-:W-:Y:S01]  /*1e00*/  FMUL.FTZ R3, R32, R31 ;  /* 0x0000001f20037220 */ /* 0x000fe20000410000 */
[C---:B------:R-:W-:Y:S01]  /*1e10*/  FMUL.FTZ R5, R31.reuse, R52 ;  /* 0x000000341f057220 */ /* 0x040fe20000410000 */
[C---:B------:R-:W-:Y:S01]  /*1e20*/  FMUL.FTZ R43, R31.reuse, R58 ;  /* 0x0000003a1f2b7220 */ /* 0x040fe20000410000 */
[C---:B------:R-:W-:Y:S01]  /*1e30*/  FMUL.FTZ R33, R31.reuse, R60 ;  /* 0x0000003c1f217220 */ /* 0x040fe20000410000 */
[----:B------:R-:W-:Y:S01]  /*1e40*/  FMUL.FTZ R54, R31, R46 ;  /* 0x0000002e1f367220 */ /* 0x000fe20000410000 */
[C-C-:B------:R-:W-:Y:S01]  /*1e50*/  FFMA.FTZ R46, R4.reuse, R13, R2.reuse ;  /* 0x0000000d042e7223 */ /* 0x140fe20000010002 */
[C-C-:B------:R-:W-:Y:S01]  /*1e60*/  FFMA.FTZ R32, R4.reuse, R57, R2.reuse ;  /* 0x0000003904207223 */ /* 0x140fe20000010002 */
[--C-:B------:R-:W-:Y:S01]  /*1e70*/  FFMA.FTZ R28, R3, R4, R2.reuse ;  /* 0x00000004031c7223 */ /* 0x100fe20000010002 */
[C-C-:B------:R-:W-:Y:S01]  /*1e80*/  FFMA.FTZ R52, R4.reuse, R5, R2.reuse ;  /* 0x0000000504347223 */ /* 0x140fe20000010002 */
[C-C-:B------:R-:W-:Y:S01]  /*1e90*/  FFMA.FTZ R49, R4.reuse, R49, R2.reuse ;  /* 0x0000003104317223 */ /* 0x140fe20000010002 */
[C-C-:B------:R-:W-:Y:S01]  /*1ea0*/  FFMA.FTZ R43, R4.reuse, R43, R2.reuse ;  /* 0x0000002b042b7223 */ /* 0x140fe20000010002 */
[C-C-:B------:R-:W-:Y:S01]  /*1eb0*/  FFMA.FTZ R33, R4.reuse, R33, R2.reuse ;  /* 0x0000002104217223 */ /* 0x140fe20000010002 */
[----:B------:R-:W-:Y:S01]  /*1ec0*/  FFMA.FTZ R13, R4, R54, R2 ;  /* 0x00000036040d7223 */ /* 0x000fe20000010002 */
[-C--:B------:R-:W-:Y:S01]  /*1ed0*/  IADD3.X R57, RZ, R14.reuse, RZ, P4, !PT ;  /* 0x0000000eff397210 */ /* 0x080fe200027fe4ff */
[--C-:B------:R-:W-:Y:S01]  /*1ee0*/  FADD.FTZ R58, R17, -R30.reuse ;  /* 0x8000001e113a7221 */ /* 0x100fe20000010000 */
[----:B------:R-:W-:Y:S01]  /*1ef0*/  IADD3.X R3, RZ, R14, RZ, P5, !PT ;  /* 0x0000000eff037210 */ /* 0x000fe20002ffe4ff */
[--C-:B------:R-:W-:Y:S01]  /*1f00*/  FADD.FTZ R54, R9, -R30.reuse ;  /* 0x8000001e09367221 */ /* 0x100fe20000010000 */
[----:B------:R-:W-:Y:S01]  /*1f10*/  LEA R4, P4, R10, UR12, 0x1 ;  /* 0x0000000c0a047c11 */ /* 0x000fe2000f8808ff */
[----:B------:R-:W-:Y:S01]  /*1f20*/  HADD2.F32 R17, -RZ, R27.H0_H0 ;  /* 0x2000001bff117230 */ /* 0x000fe20000004100 */
[----:B------:R-:W-:Y:S01]  /*1f30*/  LEA R2, P5, R8, UR12, 0x1 ;  /* 0x0000000c08027c11 */ /* 0x000fe2000f8a08ff */
[----:B------:R-:W-:Y:S01]  /*1f40*/  FMUL.FTZ R9, R31, R58 ;  /* 0x0000003a1f097220 */ /* 0x000fe20000410000 */
[----:B------:R-:W-:Y:S01]  /*1f50*/  LEA.HI.X R5, R10, UR13, R3, 0x1, P4 ;  /* 0x0000000d0a057c11 */ /* 0x000fe2000a0f0c03 */
[--C-:B------:R-:W-:Y:S01]  /*1f60*/  FADD.FTZ R10, R11, -R30.reuse ;  /* 0x8000001e0b0a7221 */ /* 0x100fe20000010000 */
[----:B------:R-:W-:Y:S01]  /*1f70*/  LEA.HI.X R3, R8, UR13, R57, 0x1, P5 ;  /* 0x0000000d08037c11 */ /* 0x000fe2000a8f0c39 */
[----:B------:R-:W-:Y:S01]  /*1f80*/  FADD.FTZ R8, R19, -R30 ;  /* 0x8000001e13087221 */ /* 0x000fe20000010000 */
[----:B------:R-:W-:-:S02]  /*1f90*/  HADD2.F32 R57, -RZ, R24.H1_H1 ;  /* 0x30000018ff397230 */ /* 0x000fc40000004100 */
[----:B------:R-:W-:Y:S01]  /*1fa0*/  FMUL.FTZ R10, R31, R10 ;  /* 0x0000000a1f0a7220 */ /* 0x000fe20000410000 */
[--C-:B------:R-:W-:Y:S01]  /*1fb0*/  FADD.FTZ R24, R7, -R30.reuse ;  /* 0x8000001e07187221 */ /* 0x100fe20000010000 */
[----:B------:R-:W-:Y:S01]  /*1fc0*/  FMUL.FTZ R8, R31, R8 ;  /* 0x000000081f087220 */ /* 0x000fe20000410000 */
[--C-:B------:R-:W-:Y:S01]  /*1fd0*/  FADD.FTZ R60, R15, -R30.reuse ;  /* 0x8000001e0f3c7221 */ /* 0x100fe20000010000 */
[--C-:B------:R-:W-:Y:S01]  /*1fe0*/  FFMA.FTZ R11, R26, R10, R57.reuse ;  /* 0x0000000a1a0b7223 */ /* 0x100fe20000010039 */
[--C-:B------:R-:W-:Y:S01]  /*1ff0*/  FADD.FTZ R56, R41, -R30.reuse ;  /* 0x8000001e29387221 */ /* 0x100fe20000010000 */
[----:B------:R-:W-:Y:S01]  /*2000*/  FFMA.FTZ R7, R8, R26, R57 ;  /* 0x0000001a08077223 */ /* 0x000fe20000010039 */
[--C-:B------:R-:W-:Y:S01]  /*2010*/  FADD.FTZ R48, R48, -R30.reuse ;  /* 0x8000001e30307221 */ /* 0x100fe20000010000 */
[--C-:B------:R-:W-:Y:S01]  /*2020*/  FADD.FTZ R50, R50, -R30.reuse ;  /* 0x8000001e32327221 */ /* 0x100fe20000010000 */
[----:B------:R-:W-:Y:S01]  /*2030*/  F2FP.F16.F32.PACK_AB R52, R11, R52 ;  /* 0x000000340b34723e */ /* 0x000fe200000000ff */
[--C-:B------:R-:W-:Y:S01]  /*2040*/  FADD.FTZ R38, R38, -R30.reuse ;  /* 0x8000001e26267221 */ /* 0x100fe20000010000 */
[----:B------:R-:W-:Y:S01]  /*2050*/  F2FP.F16.F32.PACK_AB R7, R7, R28 ;  /* 0x0000001c0707723e */ /* 0x000fe200000000ff */
[----:B------:R-:W-:Y:S01]  /*2060*/  HADD2.F32 R28, -RZ, R25.H0_H0 ;  /* 0x20000019ff1c7230 */ /* 0x000fe20000004100 */
[----:B------:R-:W-:Y:S01]  /*2070*/  IADD3.X R11, RZ, R14, RZ, P3, !PT ;  /* 0x0000000eff0b7210 */ /* 0x000fe20001ffe4ff */
[----:B------:R-:W-:Y:S01]  /*2080*/  FADD.FTZ R30, R39, -R30 ;  /* 0x8000001e271e7221 */ /* 0x000fe20000010000 */
[----:B------:R-:W-:Y:S01]  /*2090*/  LEA R8, P3, R6, UR12, 0x1 ;  /* 0x0000000c06087c11 */ /* 0x000fe2000f8608ff */
[----:B------:R-:W-:-:S02]  /*20a0*/  HADD2.F32 R27, -RZ, R27.H1_H1 ;  /* 0x3000001bff1b7230 */ /* 0x000fc40000004100 */
[--C-:B------:R-:W-:Y:S01]  /*20b0*/  FFMA.FTZ R19, R9, R17, R28.reuse ;  /* 0x0000001109137223 */ /* 0x100fe2000001001c */
[----:B------:R-:W-:Y:S01]  /*20c0*/  PRMT R15, R7, 0x7610, R15 ;  /* 0x00007610070f7816 */ /* 0x000fe2000000000f */
[----:B------:R-:W-:Y:S01]  /*20d0*/  HADD2.F32 R25, -RZ, R25.H1_H1 ;  /* 0x30000019ff197230 */ /* 0x000fe20000004100 */
[----:B------:R-:W-:Y:S01]  /*20e0*/  LEA.HI.X R9, R6, UR13, R11, 0x1, P3 ;  /* 0x0000000d06097c11 */ /* 0x000fe200098f0c0b */
[----:B------:R-:W-:Y:S01]  /*20f0*/  FMUL.FTZ R60, R31, R60 ;  /* 0x0000003c1f3c7220 */ /* 0x000fe20000410000 */
[----:B------:R-:W-:Y:S01]  /*2100*/  IADD3.X R11, RZ, R14, RZ, P2, !PT ;  /* 0x0000000eff0b7210 */ /* 0x000fe200017fe4ff */
[----:B------:R0:W-:Y:S01]  /*2110*/  STG.E.U16 desc[UR14][R34.64], R15 ;  /* 0x0000000f22007986 */ /* 0x0001e2000c10150e */
[----:B------:R-:W-:Y:S01]  /*2120*/  LEA R6, P2, R16, UR12, 0x1 ;  /* 0x0000000c10067c11 */ /* 0x000fe2000f8408ff */
[----:B------:R-:W-:Y:S01]  /*2130*/  FFMA.FTZ R60, R60, R27, R25 ;  /* 0x0000001b3c3c7223 */ /* 0x000fe20000010019 */
[----:B------:R-:W-:Y:S01]  /*2140*/  PRMT R41, R7, 0x7632, R41 ;  /* 0x0000763207297816 */ /* 0x000fe20000000029 */
[C---:B------:R-:W-:Y:S01]  /*2150*/  FMUL.FTZ R54, R31.reuse, R54 ;  /* 0x000000361f367220 */ /* 0x040fe20000410000 */
[----:B------:R-:W-:Y:S01]  /*2160*/  LEA.HI.X R7, R16, UR13, R11, 0x1, P2 ;  /* 0x0000000d10077c11 */ /* 0x000fe200090f0c0b */
[C---:B------:R-:W-:Y:S01]  /*2170*/  FMUL.FTZ R23, R31.reuse, R23 ;  /* 0x000000171f177220 */ /* 0x040fe20000410000 */
[-C--:B------:R-:W-:Y:S01]  /*2180*/  IADD3.X R39, RZ, R14.reuse, RZ, P0, !PT ;  /* 0x0000000eff277210 */ /* 0x080fe200007fe4ff */
[C---:B------:R-:W-:Y:S01]  /*2190*/  FMUL.FTZ R47, R31.reuse, R47 ;  /* 0x0000002f1f2f7220 */ /* 0x040fe20000410000 */
[----:B------:R-:W-:Y:S01]  /*21a0*/  IADD3.X R11, RZ, R14, RZ, P1, !PT ;  /* 0x0000000eff0b7210 */ /* 0x000fe20000ffe4ff */
[C---:B------:R-:W-:Y:S01]  /*21b0*/  FMUL.FTZ R53, R31.reuse, R53 ;  /* 0x000000351f357220 */ /* 0x040fe20000410000 */
[----:B------:R-:W-:Y:S01]  /*21c0*/  LEA R14, P0, R12, UR12, 0x1 ;  /* 0x0000000c0c0e7c11 */ /* 0x000fe2000f8008ff */
[C---:B------:R-:W-:Y:S01]  /*21d0*/  FMUL.FTZ R61, R31.reuse, R61 ;  /* 0x0000003d1f3d7220 */ /* 0x040fe20000410000 */
[----:B------:R-:W-:Y:S01]  /*21e0*/  LEA R10, P1, R0, UR12, 0x1 ;  /* 0x0000000c000a7c11 */ /* 0x000fe2000f8208ff */
[C---:B------:R-:W-:Y:S01]  /*21f0*/  FMUL.FTZ R24, R31.reuse, R24 ;  /* 0x000000181f187220 */ /* 0x040fe20000410000 */
[----:B0-----:R-:W-:Y:S01]  /*2200*/  LEA.HI.X R15, R12, UR13, R11, 0x1, P0 ;  /* 0x0000000d0c0f7c11 */ /* 0x001fe200080f0c0b */
[C---:B------:R-:W-:Y:S01]  /*2210*/  FMUL.FTZ R56, R31.reuse, R56 ;  /* 0x000000381f387220 */ /* 0x040fe20000410000 */
[----:B------:R-:W-:Y:S01]  /*2220*/  LEA.HI.X R11, R0, UR13, R39, 0x1, P1 ;  /* 0x0000000d000b7c11 */ /* 0x000fe200088f0c27 */
        /* <DEDUP_REMOVED lines=10> */
[----:B------:R-:W-:Y:S01]  /*22d0*/  FFMA.FTZ R39, R17, R39, R28 ;  /* 0x0000002711277223 */ /* 0x000fe2000001001c */
[----:B------:R-:W-:Y:S01]  /*22e0*/  F2FP.F16.F32.PACK_AB R19, R60, R19 ;  /* 0x000000133c13723e */ /* 0x000fe200000000ff */
[C---:B------:R-:W-:Y:S01]  /*22f0*/  FFMA.FTZ R17, R27.reuse, R24, R25 ;  /* 0x000000181b117223 */ /* 0x040fe20000010019 */
[C---:B------:R-:W-:Y:S01]  /*2300*/  FFMA.FTZ R56, R26.reuse, R56, R57 ;  /* 0x000000381a387223 */ /* 0x040fe20000010039 */
        /* <DEDUP_REMOVED lines=11> */
[----:B------:R-:W-:Y:S01]  /*23c0*/  PRMT R12, R19, 0x7632, R12 ;  /* 0x00007632130c7816 */ /* 0x000fe2000000000c */
[----:B------:R-:W-:Y:S01]  /*23d0*/  FFMA.FTZ R16, R27, R16, R25 ;  /* 0x000000101b107223 */ /* 0x000fe20000010019 */
[----:B------:R-:W-:Y:S01]  /*23e0*/  F2FP.F16.F32.PACK_AB R54, R17, R54 ;  /* 0x000000361136723e */ /* 0x000fe200000000ff */
[----:B------:R0:W-:Y:S01]  /*23f0*/  STG.E.U16 desc[UR14][R34.64+0x4], R19 ;  /* 0x0000041322007986 */ /* 0x0001e2000c10150e */
[----:B------:R-:W-:Y:S01]  /*2400*/  F2FP.F16.F32.PACK_AB R49, R56, R49 ;  /* 0x000000313831723e */ /* 0x000fe200000000ff */
[----:B------:R-:W-:Y:S01]  /*2410*/  FFMA.FTZ R58, R26, R58, R57 ;  /* 0x0000003a1a3a7223 */ /* 0x000fe20000010039 */
[----:B------:R-:W-:Y:S01]  /*2420*/  F2FP.F16.F32.PACK_AB R0, R0, R23 ;  /* 0x000000170000723e */ /* 0x000fe200000000ff */
[----:B------:R1:W-:Y:S01]  /*2430*/  STG.E.U16 desc[UR14][R34.64+0x6], R12 ;  /* 0x0000060c22007986 */ /* 0x0003e2000c10150e */
[----:B------:R-:W-:Y:S01]  /*2440*/  PRMT R17, R52, 0x7632, R17 ;  /* 0x0000763234117816 */ /* 0x000fe20000000011 */
[----:B------:R-:W-:Y:S01]  /*2450*/  FFMA.FTZ R60, R27, R60, R25 ;  /* 0x0000003c1b3c7223 */ /* 0x000fe20000010019 */
[----:B------:R-:W-:Y:S01]  /*2460*/  PRMT R24, R54, 0x7632, R24 ;  /* 0x0000763236187816 */ /* 0x000fe20000000018 */
[----:B------:R2:W-:Y:S01]  /*2470*/  STG.E.U16 desc[UR14][R34.64+0x2], R41 ;  /* 0x0000022922007986 */ /* 0x0005e2000c10150e */
[----:B------:R-:W-:Y:S01]  /*2480*/  F2FP.F16.F32.PACK_AB R31, R31, R46 ;  /* 0x0000002e1f1f723e */ /* 0x000fe200000000ff */
[----:B------:R-:W-:Y:S01]  /*2490*/  FFMA.FTZ R22, R26, R22, R57 ;  /* 0x000000161a167223 */ /* 0x000fe20000010039 */
[----:B------:R-:W-:Y:S01]  /*24a0*/  F2FP.F16.F32.PACK_AB R16, R16, R47 ;  /* 0x0000002f1010723e */ /* 0x000fe200000000ff */
[C---:B------:R-:W-:Y:S01]  /*24b0*/  FFMA.FTZ R40, R27.reuse, R40, R25 ;  /* 0x000000281b287223 */ /* 0x040fe20000010019 */
[----:B0-----:R-:W-:Y:S01]  /*24c0*/  PRMT R19, R0, 0x7632, R19 ;  /* 0x0000763200137816 */ /* 0x001fe20000000013 */
[----:B------:R-:W-:Y:S01]  /*24d0*/  STG.E.U16 desc[UR14][R36.64], R52 ;  /* 0x0000003424007986 */ /* 0x000fe2000c10150e */
[----:B------:R-:W-:Y:S01]  /*24e0*/  F2FP.F16.F32.PACK_AB R43, R58, R43 ;  /* 0x0000002b3a2b723e */ /* 0x000fe200000000ff */
[----:B------:R-:W-:Y:S01]  /*24f0*/  FFMA.FTZ R48, R27, R48, R25 ;  /* 0x000000301b307223 */ /* 0x000fe20000010019 */
[----:B-1----:R-:W-:Y:S01]  /*2500*/  PRMT R12, R49, 0x7632, R12 ;  /* 0x00007632310c7816 */ /* 0x002fe2000000000c */
[----:B------:R0:W-:Y:S01]  /*2510*/  STG.E.U16 desc[UR14][R36.64+0x2], R17 ;  /* 0x0000021124007986 */ /* 0x0001e2000c10150e */
[----:B------:R-:W-:Y:S01]  /*2520*/  F2FP.F16.F32.PACK_AB R53, R60, R53 ;  /* 0x000000353c35723e */ /* 0x000fe200000000ff */
[--C-:B--2---:R-:W-:Y:S01]  /*2530*/  FFMA.FTZ R41, R26, R44, R57.reuse ;  /* 0x0000002c1a297223 */ /* 0x104fe20000010039 */
[----:B------:R-:W-:Y:S01]  /*2540*/  F2FP.F16.F32.PACK_AB R22, R22, R33 ;  /* 0x000000211616723e */ /* 0x000fe200000000ff */
[----:B------:R-:W-:Y:S01]  /*2550*/  STG.E.U16 desc[UR14][R36.64+0x4], R54 ;  /* 0x0000043624007986 */ /* 0x000fe2000c10150e */
[----:B------:R-:W-:Y:S01]  /*2560*/  F2FP.F16.F32.PACK_AB R40, R40, R61 ;  /* 0x0000003d2828723e */ /* 0x000fe200000000ff */
[----:B------:R-:W-:Y:S01]  /*2570*/  FFMA.FTZ R26, R26, R50, R57 ;  /* 0x000000321a1a7223 */ /* 0x000fe20000010039 */
[----:B------:R-:W-:Y:S01]  /*2580*/  FFMA.FTZ R30, R27, R30, R25 ;  /* 0x0000001e1b1e7223 */ /* 0x000fe20000010019 */
[----:B------:R-:W-:Y:S01]  /*2590*/  STG.E.U16 desc[UR14][R36.64+0x6], R24 ;  /* 0x0000061824007986 */ /* 0x000fe2000c10150e */
[----:B------:R-:W-:Y:S01]  /*25a0*/  F2FP.F16.F32.PACK_AB R32, R41, R32 ;  /* 0x000000202920723e */ /* 0x000fe200000000ff */
[----:B------:R-:W-:Y:S01]  /*25b0*/  UIADD3 UR6, UP0, UR9, 0xa, URZ ;  /* 0x0000000a09067890 */ /* 0x000fe2000ff1e03f */
[----:B------:R-:W-:Y:S01]  /*25c0*/  F2FP.F16.F32.PACK_AB R29, R48, R29 ;  /* 0x0000001d301d723e */ /* 0x000fe200000000ff */
[----:B------:R-:W-:Y:S01]  /*25d0*/  STG.E.U16 desc[UR14][R4.64], R49 ;  /* 0x0000003104007986 */ /* 0x000fe2000c10150e */
[----:B0-----:R-:W-:Y:S01]  /*25e0*/  PRMT R17, R16, 0x7632, R17 ;  /* 0x0000763210117816 */ /* 0x001fe20000000011 */
[----:B------:R-:W-:Y:S01]  /*25f0*/  UIADD3.X UR5, URZ, UR5, URZ, UP0, !UPT ;  /* 0x000000053f057290 */ /* 0x000fe200087fe43f */
[----:B------:R-:W-:Y:S01]  /*2600*/  F2FP.F16.F32.PACK_AB R13, R26, R13 ;  /* 0x0000000d1a0d723e */ /* 0x000fe200000000ff */
[----:B------:R-:W-:Y:S01]  /*2610*/  STG.E.U16 desc[UR14][R4.64+0x2], R12 ;  /* 0x0000020c04007986 */ /* 0x000fe2000c10150e */
[----:B------:R-:W-:Y:S01]  /*2620*/  F2FP.F16.F32.PACK_AB R30, R30, R39 ;  /* 0x000000271e1e723e */ /* 0x000fe200000000ff */
[----:B------:R-:W-:-:S02]  /*2630*/  UISETP.GE.U32.AND UP0, UPT, UR6, UR17, UPT ;  /* 0x000000110600728c */ /* 0x000fc4000bf06070 */
[----:B------:R0:W-:Y:S01]  /*2640*/  STG.E.U16 desc[UR14][R4.64+0x4], R0 ;  /* 0x0000040004007986 */ /* 0x0001e2000c10150e */
[----:B------:R-:W-:Y:S01]  /*2650*/  UMOV UR9, UR6 ;  /* 0x0000000600097c82 */ /* 0x000fe20008000000 */
[----:B------:R-:W-:Y:S02]  /*2660*/  UISETP.GE.AND.EX UP0, UPT, UR5, UR10, UPT, UP0 ;  /* 0x0000000a0500728c */ /* 0x000fe4000bf06300 */
[----:B------:R1:W-:Y:S04]  /*2670*/  STG.E.U16 desc[UR14][R4.64+0x6], R19 ;  /* 0x0000061304007986 */ /* 0x0003e8000c10150e */
[----:B------:R-:W-:Y:S01]  /*2680*/  STG.E.U16 desc[UR14][R2.64], R31 ;  /* 0x0000001f02007986 */ /* 0x000fe2000c10150e */
[----:B------:R-:W-:-:S03]  /*2690*/  PLOP3.LUT P0, PT, PT, PT, UP0, 0x80, 0x0 ;  /* 0x000000000000781c */ /* 0x000fc60003f0f008 */
[----:B------:R-:W-:Y:S01]  /*26a0*/  STG.E.U16 desc[UR14][R2.64+0x4], R16 ;  /* 0x0000041002007986 */ /* 0x000fe2000c10150e */
[----:B0-----:R-:W-:Y:S02]  /*26b0*/  PRMT R0, R53, 0x7632, R0 ;  /* 0x0000763235007816 */ /* 0x001fe40000000000 */
[----:B-1----:R-:W-:Y:S01]  /*26c0*/  PRMT R5, R31, 0x7632, R5 ;  /* 0x000076321f057816 */ /* 0x002fe20000000005 */
[----:B------:R-:W-:Y:S01]  /*26d0*/  STG.E.U16 desc[UR14][R2.64+0x6], R17 ;  /* 0x0000061102007986 */ /* 0x000fe2000c10150e */
[----:B------:R-:W-:-:S03]  /*26e0*/  PRMT R4, R43, 0x7632, R4 ;  /* 0x000076322b047816 */ /* 0x000fc60000000004 */
[----:B------:R0:W-:Y:S04]  /*26f0*/  STG.E.U16 desc[UR14][R2.64+0x2], R5 ;  /* 0x0000020502007986 */ /* 0x0001e8000c10150e */
[----:B------:R-:W-:Y:S04]  /*2700*/  STG.E.U16 desc[UR14][R8.64], R43 ;  /* 0x0000002b08007986 */ /* 0x000fe8000c10150e */
[----:B------:R-:W-:Y:S01]  /*2710*/  STG.E.U16 desc[UR14][R8.64+0x2], R4 ;  /* 0x0000020408007986 */ /* 0x000fe2000c10150e */
[----:B0-----:R-:W-:-:S03]  /*2720*/  PRMT R3, R22, 0x7632, R3 ;  /* 0x0000763216037816 */ /* 0x001fc60000000003 */
[----:B------:R-:W-:Y:S01]  /*2730*/  STG.E.U16 desc[UR14][R8.64+0x4], R53 ;  /* 0x0000043508007986 */ /* 0x000fe2000c10150e */
[----:B------:R-:W-:Y:S02]  /*2740*/  PRMT R2, R40, 0x7632, R2 ;  /* 0x0000763228027816 */ /* 0x000fe40000000002 */
[----:B------:R-:W-:Y:S01]  /*2750*/  PRMT R5, R13, 0x7632, R5 ;  /* 0x000076320d057816 */ /* 0x000fe20000000005 */
        /* <DEDUP_REMOVED lines=10> */
[----:B------:R-:W-:-:S03]  /*2800*/  PRMT R2, R30, 0x7632, R2 ;  /* 0x000076321e027816 */ /* 0x000fc60000000002 */
[----:B------:R1:W-:Y:S04]  /*2810*/  STG.E.U16 desc[UR14][R14.64+0x2], R7 ;  /* 0x000002070e007986 */ /* 0x0003e8000c10150e */
[----:B------:R1:W-:Y:S04]  /*2820*/  STG.E.U16 desc[UR14][R10.64], R13 ;  /* 0x0000000d0a007986 */ /* 0x0003e8000c10150e */
[----:B------:R1:W-:Y:S04]  /*2830*/  STG.E.U16 desc[UR14][R10.64+0x2], R5 ;  /* 0x000002050a007986 */ /* 0x0003e8000c10150e */
[----:B------:R1:W-:Y:S04]  /*2840*/  STG.E.U16 desc[UR14][R10.64+0x4], R30 ;  /* 0x0000041e0a007986 */ /* 0x0003e8000c10150e */
[----:B------:R1:W-:Y:S01]  /*2850*/  STG.E.U16 desc[UR14][R10.64+0x6], R2 ;  /* 0x000006020a007986 */ /* 0x0003e2000c10150e */
[----:B------:R-:W-:Y:S05]  /*2860*/  @!P0 BRA `(.L_x_2498) ;  /* 0xffffffd800408947 */ /* 0x000fea000383ffff */
[----:B------:R-:W-:Y:S05]  /*2870*/  EXIT ;  /* 0x000000000000794d */ /* 0x000fea0003800000 */
.L_x_2499:
        /* <DEDUP_REMOVED lines=16> */
.L_x_2670:


//--------------------- .text._ZN13group_norm_v214gn_cuda_kernelI6__halfLi320ELi1ELi32ELi40ELi1024ELb0ELi64ELi320ELi320ELi4ELb1ELi9ELb0ELb0ENS_16CompileConditionILi900EEEEEvPT_PKS4_S7_S7_flPfS8_Pj --------------------------
	.section	.text._ZN13group_norm_v214gn_cuda_kernelI6__halfLi320ELi1ELi32ELi40ELi1024ELb0ELi64ELi320ELi320ELi4ELb1ELi9ELb0ELb0ENS_16CompileConditionILi900EEEEEvPT_PKS4_S7_S7_flPfS8_Pj,"ax",@progbits
	.align	128
        .global         _ZN13group_norm_v214gn_cuda_kernelI6__halfLi320ELi1ELi32ELi40ELi1024ELb0ELi64ELi320ELi320ELi4ELb1ELi9ELb0ELb0ENS_16CompileConditionILi900EEEEEvPT_PKS4_S7_S7_flPfS8_Pj
        .type           _ZN13group_norm_v214gn_cuda_kernelI6__halfLi320ELi1ELi32ELi40ELi1024ELb0ELi64ELi320ELi320ELi4ELb1ELi9ELb0ELb0ENS_16CompileConditionILi900EEEEEvPT_PKS4_S7_S7_flPfS8_Pj,@function
        .size           _ZN13group_norm_v214gn_cuda_kernelI6__halfLi320ELi1ELi32ELi40ELi1024ELb0ELi64ELi320ELi320ELi4ELb1ELi9ELb0ELb0ENS_16CompileConditionILi900EEEEEvPT_PKS4_S7_S7_flPfS8_Pj,(.L_x_2671 - _ZN13group_norm_v214gn_cuda_kernelI6__halfLi320ELi1ELi32ELi40ELi1024ELb0ELi64ELi320ELi320ELi4ELb1ELi9ELb0ELb0ENS_16CompileConditionILi900EEEEEvPT_PKS4_S7_S7_flPfS8_Pj)
        .other          _ZN13group_norm_v214gn_cuda_kernelI6__halfLi320ELi1ELi32ELi40ELi1024ELb0ELi64ELi320ELi320ELi4ELb1ELi9ELb0ELb0ENS_16CompileConditionILi900EEEEEvPT_PKS4_S7_S7_flPfS8_Pj,@"STO_CUDA_ENTRY STV_DEFAULT"
_ZN13group_norm_v214gn_cuda_kernelI6__halfLi320ELi1ELi32ELi40ELi1024ELb0ELi64ELi320ELi320ELi4ELb1ELi9ELb0ELb0ENS_16CompileConditionILi900EEEEEvPT_PKS4_S7_S7_flPfS8_Pj:
.text._ZN13group_norm_v214gn_cuda_kernelI6__halfLi320ELi1ELi32ELi40ELi1024ELb0ELi64ELi320ELi320ELi4ELb1ELi9ELb0ELb0ENS_16CompileConditionILi900EEEEEvPT_PKS4_S7_S7_flPfS8_Pj:
        /* <DEDUP_REMOVED lines=15> */
[----:B------:R-:W-:Y:S02]  /*00f0*/  ISETP.EQ.U32.AND P2, PT, RZ, UR10, PT ;  /* 0x0000000aff007c0c */ /* 0x000fe4000bf42070 */
[----:B------:R-:W-:Y:S02]  /*0100*/  MOV R55, RZ ;  /* 0x000000ff00377202 */ /* 0x000fe40000000f00 */
[----:B------:R-:W-:Y:S01]  /*0110*/  MOV R54, UR8 ;  /* 0x0000000800367c02 */ /* 0x000fe20008000f00 */
[----:B-1----:R-:W-:-:S02]  /*0120*/  ULEA UR6, UR5, UR4, 0x18 ;  /* 0x0000000405067291 */ /* 0x002fc4000f8ec03f */
[----:B------:R-:W-:-:S04]  /*0130*/  UIADD3 UR4, UR4, 0xc80, URZ ;  /* 0x00000c8004047890 */ /* 0x000fc8000fffe03f */
[----:B------:R-:W-:Y:S01]  /*0140*/  MOV R5, UR6 ;  /* 0x0000000600057c02 */ /* 0x000fe20008000f00 */
[----:B0-----:R-:W-:Y:S01]  /*0150*/  IMAD.WIDE.U32 R2, R58, -0x33333333, RZ ;  /* 0xcccccccd3a027825 */ /* 0x001fe200078e00ff */
[----:B------:R-:W-:Y:S01]  /*0160*/  SHF.R.U32.HI R0, RZ, 0x2, R58 ;  /* 0x00000002ff007819 */ /* 0x000fe2000001163a */
        /* <DEDUP_REMOVED lines=10> */
[--C-:B------:R-:W-:Y:S01]  /*0210*/  IMAD R0, R3, -0x50, R58.reuse ;  /* 0xffffffb003007824 */ /* 0x100fe200078e023a */
[----:B------:R-:W-:Y:S02]  /*0220*/  IADD3 R2, R2, R3, RZ ;  /* 0x0000000302027210 */ /* 0x000fe40007ffe0ff */
[----:B------:R-:W-:Y:S01]  /*0230*/  LOP3.LUT P0, RZ, R4, 0xf, RZ, 0xc0, !PT ;  /* 0x0000000f04ff7812 */ /* 0x000fe2000780c0ff */
[----:B------:R-:W-:Y:S01]  /*0240*/  IMAD R0, R0, 0x28, R5 ;  /* 0x0000002800007824 */ /* 0x000fe200078e0205 */
[----:B------:R-:W-:Y:S01]  /*0250*/  ISETP.NE.AND P1, PT, R4, RZ, PT ;  /* 0x000000ff0400720c */ /* 0x000fe20003f25270 */
[----:B------:R-:W-:Y:S01]  /*0260*/  IMAD R51, R2, 0x500, RZ ;  /* 0x0000050002337824 */ /* 0x000fe200078e02ff */
[----:B------:R-:W-:-:S02]  /*0270*/  SHF.R.U32.HI R50, RZ, 0x1, R58 ;  /* 0x00000001ff327819 */ /* 0x000fc4000001163a */
[----:B------:R-:W-:Y:S02]  /*0280*/  ISETP.GT.U32.OR P0, PT, R58, 0x7, P0 ;  /* 0x000000073a00780c */ /* 0x000fe40000704470 */
[----:B------:R-:W-:Y:S02]  /*0290*/  LEA R56, R3, R0, 0x3 ;  /* 0x0000000003387211 */ /* 0x000fe400078e18ff */
[----:B------:R-:W-:Y:S02]  /*02a0*/  SEL R52, R52, 0x7ffffff1, P1 ;  /* 0x7ffffff134347807 */ /* 0x000fe40000800000 */
[----:B------:R-:W-:Y:S02]  /*02b0*/  LOP3.LUT R50, R50, 0x7ffffff8, RZ, 0xc0, !PT ;  /* 0x7ffffff832327812 */ /* 0x000fe400078ec0ff */
[----:B------:R-:W-:Y:S02]  /*02c0*/  MOV R154, UR6 ;  /* 0x00000006009a7c02 */ /* 0x000fe40008000f00 */
[----:B------:R-:W-:-:S02]  /*02d0*/  MOV R155, UR7 ;  /* 0x00000007009b7c02 */ /* 0x000fc40008000f00 */
[----:B------:R-:W-:Y:S02]  /*02e0*/  LEA R49, R58, UR4, 0x3 ;  /* 0x000000043a317c11 */ /* 0x000fe4000f8e18ff */
        /* <DEDUP_REMOVED lines=14> */
[----:B------:R-:W-:Y:S02]  /*03d0*/  IADD3 R34, R51, 0x12c00, RZ ;  /* 0x00012c0033227810 */ /* 0x000fe40007ffe0ff */
[----:B------:R-:W-:Y:S01]  /*03e0*/  ISETP.EQ.OR.EX P0, PT, RZ, UR11, P0, P2 ;  /* 0x0000000bff007c0c */ /* 0x000fe20008702720 */
[----:B------:R-:W-:-:S12]  /*03f0*/  ULDC.64 UR10, c[0x0][0x208] ;  /* 0x00008200000a7ab9 */ /* 0x000fd80000000a00 */
.L_x_2510:
[----:B--2---:R-:W-:Y:S01]  /*0400*/  IMAD.WIDE.U32 R2, R58, -0x33333333, RZ ;  /* 0xcccccccd3a027825 */ /* 0x004fe200078e00ff */
[----:B------:R-:W-:Y:S01]  /*0410*/  LOP3.LUT R64, R54, 0x3, RZ, 0xc0, !PT ;  /* 0x0000000336407812 */ /* 0x000fe200078ec0ff */
        /* <DEDUP_REMOVED lines=27> */
[----:B---3--:R-:W3:Y:S01]  /*05d0*/  LDG.E.64.CONSTANT R72, desc[UR10][R72.64] ;  /* 0x0000000a48487981 */ /* 0x008ee2000c1e9b00 */
        /* <DEDUP_REMOVED lines=99> */
[----:B------:R-:W5:Y:S04]  /*0c10*/  LDG.E.64.CONSTANT R68, desc[UR10][R68.64] ;  /* 0x0000000a44447981 */ /* 0x000f68000c1e9b00 */
[----:B------:R-:W5:Y:S01]  /*0c20*/  LDG.E.64.CONSTANT R66, desc[UR10][R66.64] ;  /* 0x0000000a42427981 */ /* 0x000f62000c1e9b00 */
[----:B------:R-:W-:Y:S01]  /*0c30*/  ISETP.GT.U32.AND P1, PT, R58, 0x1f, PT ;  /* 0x0000001f3a00780c */ /* 0x000fe20003f24070 */
[----:B------:R-:W-:Y:S01]  /*0c40*/  BSSY B0, `(.L_x_2500) ;  /* 0x0000127000007945 */ /* 0x000fe20003800000 */
[----:B------:R-:W-:-:S04]  /*0c50*/  SHF.L.U32 R153, R54, 0x3, RZ ;  /* 0x0000000336997819 */ /* 0x000fc800000006ff */
[----:B------:R-:W-:Y:S01]  /*0c60*/  LOP3.LUT R153, R153, 0x18, RZ, 0xc0, !PT ;  /* 0x0000001899997812 */ /* 0x000fe200078ec0ff */
        /* <DEDUP_REMOVED lines=201> */
[----:B------:R-:W-:Y:S02]  /*1900*/  LOP3.LUT R88, R88, 0x18, RZ, 0xc0, !PT ;  /* 0x0000001858587812 */ /* 0x000fe400078ec0ff */
[C---:B------:R-:W-:Y:S02]  /*1910*/  IADD3 R74, R151.reuse, 0x4, RZ ;  /* 0x00000004974a7810 */ /* 0x040fe40007ffe0ff */
[C---:B------:R-:W-:Y:S02]  /*1920*/  IADD3 R76, R151.reuse, 0x8, RZ ;  /* 0x00000008974c7810 */ /* 0x040fe40007ffe0ff */
[----:B------:R-:W-:Y:S02]  /*1930*/  SHF.R.S32.HI R75, RZ, 0x1f, R74 ;  /* 0x0000001fff4b7819 */ /* 0x000fe4000001144a */
[----:B------:R-:W-:Y:S02]  /*1940*/  IADD3 R78, R151, 0x10, RZ ;  /* 0x00000010974e7810 */ /* 0x000fe40007ffe0ff */
[----:B------:R-:W-:-:S02]  /*1950*/  LEA.HI R81, R75, R74, RZ, 0x2 ;  /* 0x0000004a4b517211 */ /* 0x000fc400078f10ff */
[C---:B------:R-:W-:Y:S02]  /*1960*/  IADD3 R74, R151.reuse, 0xc, RZ ;  /* 0x0000000c974a7810 */ /* 0x040fe40007ffe0ff */
[C---:B------:R-:W-:Y:S02]  /*1970*/  IADD3 R80, R151.reuse, 0x14, RZ ;  /* 0x0000001497507810 */ /* 0x040fe40007ffe0ff */
[----:B------:R-:W-:Y:S02]  /*1980*/  SHF.R.S32.HI R75, RZ, 0x1f, R76 ;  /* 0x0000001fff4b7819 */ /* 0x000fe4000001144c */
[----:B------:R-:W-:Y:S02]  /*1990*/  SHF.R.S32.HI R79, RZ, 0x1f, R78 ;  /* 0x0000001fff4f7819 */ /* 0x000fe4000001144e */
[----:B------:R-:W-:Y:S02]  /*19a0*/  SHF.R.S32.HI R83, RZ, 0x1f, R80 ;  /* 0x0000001fff537819 */ /* 0x000fe40000011450 */
[----:B------:R-:W-:-:S02]  /*19b0*/  IADD3 R82, R151, 0x18, RZ ;  /* 0x0000001897527810 */ /* 0x000fc40007ffe0ff */
[----:B-1----:R-:W-:Y:S02]  /*19c0*/  LEA R86, R77, R86, 0x18 ;  /* 0x000000564d567211 */ /* 0x002fe400078ec0ff */
[----:B------:R-:W-:Y:S02]  /*19d0*/  SHF.R.S32.HI R77, RZ, 0x1f, R74 ;  /* 0x0000001fff4d7819 */ /* 0x000fe4000001144a */
[----:B------:R-:W-:Y:S02]  /*19e0*/  LEA.HI R75, R75, R76, RZ, 0x2 ;  /* 0x0000004c4b4b7211 */ /* 0x000fe400078f10ff */
[----:B------:R-:W-:Y:S02]  /*19f0*/  LEA.HI R74, R77, R74, RZ, 0x2 ;  /* 0x0000004a4d4a7211 */ /* 0x000fe400078f10ff */
[----:B------:R-:W-:Y:S02]  /*1a00*/  LEA.HI R77, R79, R78, RZ, 0x2 ;  /* 0x0000004e4f4d7211 */ /* 0x000fe400078f10ff */
[----:B------:R-:W-:-:S02]  /*1a10*/  LEA.HI R76, R83, R80, RZ, 0x2 ;  /* 0x00000050534c7211 */ /* 0x000fc400078f10ff */
[----:B------:R-:W-:Y:S02]  /*1a20*/  IADD3 R83, R151, 0x1c, RZ ;  /* 0x0000001c97537810 */ /* 0x000fe40007ffe0ff */
[----:B------:R-:W-:Y:S02]  /*1a30*/  SHF.R.S32.HI R79, RZ, 0x1f, R82 ;  /* 0x0000001fff4f7819 */ /* 0x000fe40000011452 */
[----:B------:R-:W-:Y:S02]  /*1a40*/  SHF.R.S32.HI R80, RZ, 0x1f, R151 ;  /* 0x0000001fff507819 */ /* 0x000fe40000011497 */
[----:B------:R-:W-:Y:S02]  /*1a50*/  SHF.R.S32.HI R84, RZ, 0x1f, R83 ;  /* 0x0000001fff547819 */ /* 0x000fe40000011453 */
[----:B------:R-:W-:Y:S02]  /*1a60*/  LEA.HI R78, R79, R82, RZ, 0x2 ;  /* 0x000000524f4e7211 */ /* 0x000fe400078f10ff */
[----:B------:R-:W-:-:S02]  /*1a70*/  LEA.HI R79, R80, R151, RZ, 0x2 ;  /* 0x00000097504f7211 */ /* 0x000fc400078f10ff */
[----:B------:R-:W-:Y:S02]  /*1a80*/  LEA.HI R80, R84, R83, RZ, 0x2 ;  /* 0x0000005354507211 */ /* 0x000fe400078f10ff */
[C---:B------:R-:W-:Y:S02]  /*1a90*/  IADD3 R84, R151.reuse, 0x24, RZ ;  /* 0x0000002497547810 */ /* 0x040fe40007ffe0ff */
[----:B------:R-:W-:Y:S02]  /*1aa0*/  SHF.R.S32.HI R79, RZ, 0x2, R79 ;  /* 0x00000002ff4f7819 */ /* 0x000fe4000001144f */
[----:B------:R-:W-:Y:S02]  /*1ab0*/  SHF.R.S32.HI R83, RZ, 0x1f, R84 ;  /* 0x0000001fff537819 */ /* 0x000fe40000011454 */
[----:B------:R-:W-:Y:S01]  /*1ac0*/  IADD3 R85, R151, 0x20, RZ ;  /* 0x0000002097557810 */ /* 0x000fe20007ffe0ff */
[----:B------:R-:W-:Y:S01]  /*1ad0*/  IMAD R79, R79, 0x28, R86 ;  /* 0x000000284f4f7824 */ /* 0x000fe200078e0256 */
[----:B------:R-:W-:-:S02]  /*1ae0*/  SHF.R.S32.HI R81, RZ, 0x2, R81 ;  /* 0x00000002ff517819 */ /* 0x000fc40000011451 */
[----:B------:R-:W-:Y:S02]  /*1af0*/  LEA.HI R84, R83, R84, RZ, 0x2 ;  /* 0x0000005453547211 */ /* 0x000fe400078f10ff */
[----:B------:R-:W-:Y:S01]  /*1b00*/  SHF.R.S32.HI R82, RZ, 0x1f, R85 ;  /* 0x0000001fff527819 */ /* 0x000fe20000011455 */
[--C-:B------:R-:W-:Y:S01]  /*1b10*/  IMAD R81, R81, 0x28, R86.reuse ;  /* 0x0000002851517824 */ /* 0x100fe200078e0256 */
[----:B------:R-:W-:Y:S02]  /*1b20*/  SHF.R.S32.HI R83, RZ, 0x2, R75 ;  /* 0x00000002ff537819 */ /* 0x000fe4000001144b */
[----:B------:R-:W-:Y:S02]  /*1b30*/  IADD3 R75, R79, R88, RZ ;  /* 0x000000584f4b7210 */ /* 0x000fe40007ffe0ff */
[----:B------:R-:W-:Y:S01]  /*1b40*/  LEA.HI R82, R82, R85, RZ, 0x2 ;  /* 0x0000005552527211 */ /* 0x000fe200078f10ff */
[----:B------:R-:W-:Y:S01]  /*1b50*/  IMAD R83, R83, 0x28, R86 ;  /* 0x0000002853537824 */ /* 0x000fe200078e0256 */
[----:B------:R-:W-:-:S02]  /*1b60*/  SHF.R.S32.HI R79, RZ, 0x2, R74 ;  /* 0x00000002ff4f7819 */ /* 0x000fc4000001144a */
[----:B------:R-:W-:Y:S01]  /*1b70*/  SHF.R.S32.HI R85, RZ, 0x2, R77 ;  /* 0x00000002ff557819 */ /* 0x000fe2000001144d */
[----:B------:R-:W0:Y:S01]  /*1b80*/  LDS.64 R74, [R75] ;  /* 0x000000004b4a7984 */ /* 0x000e220000000a00 */
[C---:B------:R-:W-:Y:S01]  /*1b90*/  IADD3 R77, R88.reuse, R81, RZ ;  /* 0x00000051584d7210 */ /* 0x040fe20007ffe0ff */
[--C-:B------:R-:W-:Y:S01]  /*1ba0*/  IMAD R81, R79, 0x28, R86.reuse ;  /* 0x000000284f517824 */ /* 0x100fe200078e0256 */
[C---:B------:R-:W-:Y:S01]  /*1bb0*/  IADD3 R79, R88.reuse, R83, RZ ;  /* 0x00000053584f7210 */ /* 0x040fe20007ffe0ff */
[----:B------:R-:W-:Y:S01]  /*1bc0*/  IMAD R85, R85, 0x28, R86 ;  /* 0x0000002855557824 */ /* 0x000fe200078e0256 */
[----:B------:R-:W-:Y:S02]  /*1bd0*/  SHF.R.S32.HI R87, RZ, 0x2, R76 ;  /* 0x00000002ff577819 */ /* 0x000fe4000001144c */
[----:B------:R-:W1:Y:S01]  /*1be0*/  LDS.64 R76, [R77] ;  /* 0x000000004d4c7984 */ /* 0x000e620000000a00 */
[C---:B------:R-:W-:Y:S02]  /*1bf0*/  IADD3 R81, R88.reuse, R81, RZ ;  /* 0x0000005158517210 */ /* 0x040fe40007ffe0ff */
[----:B------:R-:W-:Y:S01]  /*1c00*/  SHF.R.S32.HI R89, RZ, 0x2, R78 ;  /* 0x00000002ff597819 */ /* 0x000fe2000001144e */
[----:B------:R-:W-:Y:S01]  /*1c10*/  IMAD R87, R87, 0x28, R86 ;  /* 0x0000002857577824 */ /* 0x000fe200078e0256 */
[----:B------:R-:W2:Y:S01]  /*1c20*/  LDS.64 R78, [R79] ;  /* 0x000000004f4e7984 */ /* 0x000ea20000000a00 */
[----:B------:R-:W-:-:S02]  /*1c30*/  IADD3 R83, R88, R85, RZ ;  /* 0x0000005558537210 */ /* 0x000fc40007ffe0ff */
[----:B------:R-:W-:Y:S01]  /*1c40*/  SHF.R.S32.HI R91, RZ, 0x2, R80 ;  /* 0x00000002ff5b7819 */ /* 0x000fe20000011450 */
[----:B------:R-:W-:Y:S01]  /*1c50*/  IMAD R89, R89, 0x28, R86 ;  /* 0x0000002859597824 */ /* 0x000fe200078e0256 */
[----:B------:R-:W3:Y:S01]  /*1c60*/  LDS.64 R80, [R81] ;  /* 0x0000000051507984 */ /* 0x000ee20000000a00 */
[C---:B------:R-:W-:Y:S02]  /*1c70*/  IADD3 R85, R88.reuse, R87, RZ ;  /* 0x0000005758557210 */ /* 0x040fe40007ffe0ff */
[----:B------:R-:W-:Y:S01]  /*1c80*/  SHF.R.S32.HI R93, RZ, 0x2, R82 ;  /* 0x00000002ff5d7819 */ /* 0x000fe20000011452 */
[----:B------:R-:W-:Y:S01]  /*1c90*/  IMAD R91, R91, 0x28, R86 ;  /* 0x000000285b5b7824 */ /* 0x000fe200078e0256 */
[----:B------:R-:W4:Y:S01]  /*1ca0*/  LDS.64 R82, [R83] ;  /* 0x0000000053527984 */ /* 0x000f220000000a00 */
[----:B------:R-:W-:Y:S02]  /*1cb0*/  SHF.R.S32.HI R151, RZ, 0x2, R84 ;  /* 0x00000002ff977819 */ /* 0x000fe40000011454 */
[C---:B------:R-:W-:Y:S01]  /*1cc0*/  IADD3 R87, R88.reuse, R89, RZ ;  /* 0x0000005958577210 */ /* 0x040fe20007ffe0ff */
[----:B------:R-:W4:Y:S01]  /*1cd0*/  LDS.64 R84, [R85] ;  /* 0x0000000055547984 */ /* 0x000f220000000a00 */
[--C-:B------:R-:W-:Y:S01]  /*1ce0*/  IMAD R93, R93, 0x28, R86.reuse ;  /* 0x000000285d5d7824 */ /* 0x100fe200078e0256 */
[----:B------:R-:W-:Y:S01]  /*1cf0*/  IADD3 R89, R88, R91, RZ ;  /* 0x0000005b58597210 */ /* 0x000fe20007ffe0ff */
[----:B------:R-:W-:-:S02]  /*1d00*/  IMAD R151, R151, 0x28, R86 ;  /* 0x0000002897977824 */ /* 0x000fc400078e0256 */
[----:B------:R-:W4:Y:S01]  /*1d10*/  LDS.64 R86, [R87] ;  /* 0x0000000057567984 */ /* 0x000f220000000a00 */
[C---:B------:R-:W-:Y:S02]  /*1d20*/  IADD3 R90, R88.reuse, R93, RZ ;  /* 0x0000005d585a7210 */ /* 0x040fe40007ffe0ff */
[----:B------:R-:W-:Y:S02]  /*1d30*/  IADD3 R92, R88, R151, RZ ;  /* 0x00000097585c7210 */ /* 0x000fe40007ffe0ff */
[----:B------:R-:W4:Y:S04]  /*1d40*/  LDS.64 R88, [R89] ;  /* 0x0000000059587984 */ /* 0x000f280000000a00 */
[----:B------:R-:W4:Y:S01]  /*1d50*/  LDS.64 R90, [R90] ;  /* 0x000000005a5a7984 */ /* 0x000f220000000a00 */
[----:B0-----:R-:W-:Y:S01]  /*1d60*/  FADD.FTZ R151, RZ, R74 ;  /* 0x0000004aff977221 */ /* 0x001fe20000010000 */
[----:B------:R-:W-:-:S02]  /*1d70*/  FADD.FTZ R74, RZ, R75 ;  /* 0x0000004bff4a7221 */ /* 0x000fc40000010000 */
        /* <DEDUP_REMOVED lines=19> */
.L_x_2501:
[----:B------:R-:W-:Y:S05]  /*1eb0*/  BSYNC B0 ;  /* 0x0000000000007941 */ /* 0x000fea0003800000 */
.L_x_2500:
        /* <DEDUP_REMOVED lines=20> */
.L_x_2503:
[----:B------:R-:W-:Y:S05]  /*2000*/  BSYNC B0 ;  /* 0x0000000000007941 */ /* 0x000fea0003800000 */
.L_x_2502:
[----:B------:R-:W-:Y:S01]  /*2010*/  BAR.SYNC.DEFER_BLOCKING 0x0 ;  /* 0x0000000000007b1d */ /* 0x000fe20000010000 */
[----:B---3--:R-:W-:-:S05]  /*2020*/  CS2R R76, SRZ ;  /* 0x00000000004c7805 */ /* 0x008fca000001ff00 */
[----:B------:R-:W-:Y:S05]  /*2030*/  @P3 BRA `(.L_x_2504) ;  /* 0x0000000000283947 */ /* 0x000fea0003800000 */
[----:B------:R-:W-:Y:S06]  /*2040*/  MEMBAR.ALL.GPU ;  /* 0x0000000000007992 */ /* 0x000fec000000a000 */
[----:B------:R-:W-:-:S00]  /*2050*/  ERRBAR ;  /* 0x00000000000079ab */ /* 0x000fc00000000000 */
[----:B------:R-:W-:Y:S06]  /*2060*/  CGAERRBAR ;  /* 0x00000000000075ab */ /* 0x000fec0000000000 */
[----:B------:R3:W5:Y:S02]  /*2070*/  ATOM.E.ADD.STRONG.GPU PT, R74, desc[UR10][R154.64], R52 ;  /* 0x000000349a4a798a */ /* 0x00076400081ee1ca */
.L_x_2505:
[----:B0-----:R-:W4:Y:S04]  /*2080*/  LD.E.STRONG.GPU R75, desc[UR10][R154.64] ;  /* 0x0000000a9a4b7980 */ /* 0x001f28000c10f900 */
[----:B----4-:R-:W-:Y:S01]  /*2090*/  CCTL.IVALL ;  /* 0x00000000ff00798f */ /* 0x010fe20002000000 */
[----:B------:R-:W-:Y:S05]  /*20a0*/  YIELD ;  /* 0x0000000000007946 */ /* 0x000fea0003800000 */
[----:B-----5:R-:W-:-:S04]  /*20b0*/  LOP3.LUT R75, R75, R74, RZ, 0x3c, !PT ;  /* 0x0000004a4b4b7212 */ /* 0x020fc800078e3cff */
[----:B------:R-:W-:-:S13]  /*20c0*/  ISETP.GT.AND P2, PT, R75, -0x1, PT ;  /* 0xffffffff4b00780c */ /* 0x000fda0003f44270 */
[----:B------:R-:W-:Y:S05]  /*20d0*/  @P2 BRA `(.L_x_2505) ;  /* 0xfffffffc00e82947 */ /* 0x000fea000383ffff */
.L_x_2504:
[----:B------:R-:W-:Y:S05]  /*20e0*/  WARPSYNC.ALL ;  /* 0x0000000000007948 */ /* 0x000fea0003800000 */
[----:B------:R-:W-:Y:S06]  /*20f0*/  BAR.SYNC.DEFER_BLOCKING 0x0 ;  /* 0x0000000000007b1d */ /* 0x000fec0000010000 */
[----:B------:R-:W-:Y:S04]  /*2100*/  BSSY B0, `(.L_x_2506) ;  /* 0x000000e000007945 */ /* 0x000fe80003800000 */
[----:B------:R-:W-:Y:S05]  /*2110*/  @P1 BRA `(.L_x_2507) ;  /* 0x0000000000301947 */ /* 0x000fea0003800000 */
[----:B------:R-:W4:Y:S01]  /*2120*/  LDC R76, c[0x0][0x10] ;  /* 0x00000400ff4c7b82 */ /* 0x000f220000000800 */
[C---:B------:R-:W-:Y:S02]  /*2130*/  LOP3.LUT R77, R58.reuse, 0x7ffffff0, RZ, 0xc0, !PT ;  /* 0x7ffffff03a4d7812 */ /* 0x040fe400078ec0ff */
[----:B------:R-:W-:-:S05]  /*2140*/  LOP3.LUT R79, R58, 0xf, RZ, 0xc0, !PT ;  /* 0x0000000f3a4f7812 */ /* 0x000fca00078ec0ff */
[----:B0-----:R-:W0:Y:S01]  /*2150*/  LDC.64 R74, c[0x0][0x248] ;  /* 0x00009200ff4a7b82 */ /* 0x001e220000000a00 */
[----:B----4-:R-:W-:-:S05]  /*2160*/  IMAD R76, R76, R55, UR8 ;  /* 0x000000084c4c7e24 */ /* 0x010fca000f8e0237 */
[----:B------:R-:W-:-:S04]  /*2170*/  LEA R76, R76, R77, 0x7 ;  /* 0x0000004d4c4c7211 */ /* 0x000fc800078e38ff */
[----:B------:R-:W-:-:S04]  /*2180*/  IADD3 R76, R76, R79, RZ ;  /* 0x0000004f4c4c7210 */ /* 0x000fc80007ffe0ff */
[----:B------:R-:W-:-:S05]  /*2190*/  SHF.L.U32 R77, R76, 0x1, RZ ;  /* 0x000000014c4d7819 */ /* 0x000fca00000006ff */
[----:B0-----:R-:W-:-:S06]  /*21a0*/  IMAD.WIDE.U32 R74, R77, 0x4, R74 ;  /* 0x000000044d4a7825 */ /* 0x001fcc00078e004a */
[----:B------:R-:W4:Y:S02]  /*21b0*/  LDG.E.64 R74, desc[UR10][R74.64] ;  /* 0x0000000a4a4a7981 */ /* 0x000f24000c1e1b00 */
[----:B----4-:R-:W-:Y:S01]  /*21c0*/  FADD.FTZ R77, RZ, R74 ;  /* 0x0000004aff4d7221 */ /* 0x010fe20000010000 */
[----:B------:R-:W-:-:S07]  /*21d0*/  FADD.FTZ R76, RZ, R75 ;  /* 0x0000004bff4c7221 */ /* 0x000fce0000010000 */
.L_x_2507:
[----:B------:R-:W-:Y:S05]  /*21e0*/  BSYNC B0 ;  /* 0x0000000000007941 */ /* 0x000fea0003800000 */
.L_x_2506:
[----:B------:R-:W4:Y:S01]  /*21f0*/  SHFL.BFLY PT, R74, R77, 0x8, 0x1f ;  /* 0x0d001f004d4a7f89 */ /* 0x000f2200000e0000 */
[----:B------:R-:W-:Y:S01]  /*2200*/  LOP3.LUT P1, RZ, R58, 0xffffff8f, RZ, 0xc0, !PT ;  /* 0xffffff8f3aff7812 */ /* 0x000fe2000782c0ff */
[----:B------:R-:W-:Y:S02]  /*2210*/  BSSY B0, `(.L_x_2508) ;  /* 0x0000020000007945 */ /* 0x000fe40003800000 */
[----:B0-----:R-:W0:Y:S01]  /*2220*/  SHFL.BFLY PT, R75, R76, 0x8, 0x1f ;  /* 0x0d001f004c4b7f89 */ /* 0x001e2200000e0000 */
[----:B----4-:R-:W-:Y:S01]  /*2230*/  FADD.FTZ R74, R74, R77 ;  /* 0x0000004d4a4a7221 */ /* 0x010fe20000010000 */
[----:B0-----:R-:W-:-:S04]  /*2240*/  FADD.FTZ R75, R75, R76 ;  /* 0x0000004c4b4b7221 */ /* 0x001fc80000010000 */
[----:B------:R-:W0:Y:S04]  /*2250*/  SHFL.BFLY PT, R79, R74, 0x4, 0x1f ;  /* 0x0c801f004a4f7f89 */ /* 0x000e2800000e0000 */
[----:B------:R-:W4:Y:S01]  /*2260*/  SHFL.BFLY PT, R78, R75, 0x4, 0x1f ;  /* 0x0c801f004b4e7f89 */ /* 0x000f2200000e0000 */
[----:B0-----:R-:W-:Y:S01]  /*2270*/  FADD.FTZ R79, R74, R79 ;  /* 0x0000004f4a4f7221 */ /* 0x001fe20000010000 */
[----:B----4-:R-:W-:-:S04]  /*2280*/  FADD.FTZ R78, R75, R78 ;  /* 0x0000004e4b4e7221 */ /* 0x010fc80000010000 */
[----:B--2---:R-:W0:Y:S04]  /*2290*/  SHFL.BFLY PT, R80, R79, 0x2, 0x1f ;  /* 0x0c401f004f507f89 */ /* 0x004e2800000e0000 */
[----:B-1----:R-:W1:Y:S01]  /*22a0*/  SHFL.BFLY PT, R81, R78, 0x2, 0x1f ;  /* 0x0c401f004e517f89 */ /* 0x002e6200000e0000 */
[----:B0-----:R-:W-:Y:S01]  /*22b0*/  FADD.FTZ R80, R79, R80 ;  /* 0x000000504f507221 */ /* 0x001fe20000010000 */
[----:B-1----:R-:W-:-:S04]  /*22c0*/  FADD.FTZ R81, R78, R81 ;  /* 0x000000514e517221 */ /* 0x002fc80000010000 */
[----:B------:R-:W0:Y:S04]  /*22d0*/  SHFL.BFLY PT, R77, R80, 0x1, 0x1f ;  /* 0x0c201f00504d7f89 */ /* 0x000e2800000e0000 */
[----:B------:R-:W1:Y:S01]  /*22e0*/  SHFL.BFLY PT, R76, R81, 0x1, 0x1f ;  /* 0x0c201f00514c7f89 */ /* 0x000e6200000e0000 */
[----:B0-----:R-:W-:-:S04]  /*22f0*/  @!P1 FADD.FTZ R74, R80, R77 ;  /* 0x0000004d504a9221 */ /* 0x001fc80000010000 */
[----:B------:R-:W-:Y:S01]  /*2300*/  @!P1 FMUL.FTZ R74, R74, 2.4414062863797880709e-05 ;  /* 0x37cccccd4a4a9820 */ /* 0x000fe20000410000 */
[----:B-1----:R-:W-:-:S03]  /*2310*/  @!P1 FADD.FTZ R76, R81, R76 ;  /* 0x0000004c514c9221 */ /* 0x002fc60000010000 */
[----:B------:R-:W-:-:S04]  /*2320*/  @!P1 FMUL.FTZ R75, R74, R74 ;  /* 0x0000004a4a4b9220 */ /* 0x000fc80000410000 */
[----:B------:R-:W-:-:S05]  /*2330*/  @!P1 FFMA.FTZ R75, R76, 2.4414062863797880709e-05, -R75 ;  /* 0x37cccccd4c4b9823 */ /* 0x000fca000001084b */
[----:B------:R-:W-:-:S05]  /*2340*/  @!P1 FMNMX.FTZ R75, RZ, R75, !PT ;  /* 0x0000004bff4b9209 */ /* 0x000fca0007810000 */
[----:B------:R0:W-:Y:S01]  /*2350*/  @!P1 STS.64 [R50+UR4], R74 ;  /* 0x0000004a32009988 */ /* 0x0001e20008000a04 */
[----:B------:R-:W-:Y:S06]  /*2360*/  BAR.SYNC.DEFER_BLOCKING 0x0 ;  /* 0x0000000000007b1d */ /* 0x000fec0000010000 */
[----:B------:R-:W-:Y:S05]  /*2370*/  @P0 BRA `(.L_x_2509) ;  /* 0x0000000000240947 */ /* 0x000fea0003800000 */
[----:B0-----:R-:W0:Y:S01]  /*2380*/  LDS.64 R74, [R49] ;  /* 0x00000000314a7984 */ /* 0x001e220000000a00 */
        /* <DEDUP_REMOVED lines=8> */
.L_x_2509:
[----:B------:R-:W-:Y:S05]  /*2410*/  BSYNC B0 ;  /* 0x0000000000007941 */ /* 0x000fea0003800000 */
.L_x_2508:
[----:B------:R-:W2:Y:S01]  /*2420*/  S2UR UR6, SR_CgaCtaId ;  /* 0x00000000000679c3 */ /* 0x000ea20000008800 */
[----:B------:R-:W-:Y:S01]  /*2430*/  IMAD R62, R64, 0x50, R63 ;  /* 0x00000050403e7824 */ /* 0x000fe200078e023f */
[----:B------:R-:W-:Y:S01]  /*2440*/  UMOV UR5, 0x400 ;  /* 0x0000040000057882 */ /* 0x000fe20000000000 */
[----:B------:R-:W-:Y:S01]  /*2450*/  IADD3 R153, RZ, -R153, RZ ;  /* 0x80000099ff997210 */ /* 0x000fe20007ffe0ff */
[----:B------:R-:W-:Y:S01]  /*2460*/  UIADD3 UR5, UR5, 0xc80, URZ ;  /* 0x00000c8005057890 */ /* 0x000fe2000fffe03f */
[----:B-----5:R-:W-:Y:S01]  /*2470*/  HADD2.F32 R82, -RZ, R68.H0_H0 ;  /* 0x20000044ff527230 */ /* 0x020fe20000004100 */
[----:B------:R-:W-:Y:S01]  /*2480*/  SHF.L.U32 R62, R62, 0x2, RZ ;  /* 0x000000023e3e7819 */ /* 0x000fe200000006ff */
[----:B------:R-:W-:Y:S01]  /*2490*/  HADD2.F32 R61, -RZ, R66.H0_H0 ;  /* 0x20000042ff3d7230 */ /* 0x000fe20000004100 */
[----:B------:R-:W-:Y:S01]  /*24a0*/  LOP3.LUT R55, R55, 0x1, RZ, 0x3c, !PT ;  /* 0x0000000137377812 */ /* 0x000fe200078e3cff */
[----:B------:R-:W-:Y:S02]  /*24b0*/  HADD2.F32 R93, -RZ, R69.H1_H1 ;  /* 0x30000045ff5d7230 */ /* 0x000fe40000004100 */
[----:B------:R-:W-:Y:S01]  /*24c0*/  IMAD.WIDE.U32 R62, R62, -0x33333333, RZ ;  /* 0xcccccccd3e3e7825 */ /* 0x000fe200078e00ff */
[----:B------:R-:W-:-:S04]  /*24d0*/  MOV R62, R153 ;  /* 0x00000099003e7202 */ /* 0x000fc80000000f00 */
[----:B------:R-:W-:Y:S01]  /*24e0*/  LEA.HI R62, R63, R62, RZ, 0x1b ;  /* 0x0000003e3f3e7211 */ /* 0x000fe200078fd8ff */
[----:B--2---:R-:W-:-:S03]  /*24f0*/  ULEA UR5, UR6, UR5, 0x18 ;  /* 0x0000000506057291 */ /* 0x004fc6000f8ec03f */
[----:B------:R-:W-:-:S03]  /*2500*/  ULDC.64 UR6, c[0x0][0x210] ;  /* 0x0000840000067ab9 */ /* 0x000fc60000000a00 */
[----:B------:R-:W-:Y:S01]  /*2510*/  LEA R62, R62, UR5, 0x3 ;  /* 0x000000053e3e7c11 */ /* 0x000fe2000f8e18ff */
[----:B------:R-:W-:-:S05]  /*2520*/  ULDC UR5, c[0x0][0x230] ;  /* 0x00008c0000057ab9 */ /* 0x000fca0000000800 */
[----:B------:R-:W2:Y:S02]  /*2530*/  LDS.64 R62, [R62] ;  /* 0x000000003e3e7984 */ /* 0x000ea40000000a00 */
[----:B--2---:R-:W-:Y:S01]  /*2540*/  FADD.FTZ R63, R63, UR5 ;  /* 0x000000053f3f7e21 */ /* 0x004fe20008010000 */
[--C-:B------:R-:W-:Y:S01]  /*2550*/  FADD.FTZ R0, R0, -R62.reuse ;  /* 0x8000003e00007221 */ /* 0x100fe20000010000 */
[--C-:B------:R-:W-:Y:S01]  /*2560*/  FADD.FTZ R71, R71, -R62.reuse ;  /* 0x8000003e47477221 */ /* 0x100fe20000010000 */
[--C-:B------:R-:W-:Y:S01]  /*2570*/  FADD.FTZ R96, R96, -R62.reuse ;  /* 0x8000003e60607221 */ /* 0x100fe20000010000 */
[--C-:B------:R-:W-:Y:S01]  /*2580*/  FADD.FTZ R73, R73, -R62.reuse ;  /* 0x8000003e49497221 */ /* 0x100fe20000010000 */
[--C-:B------:R-:W-:Y:S01]  /*2590*/  FADD.FTZ R107, R107, -R62.reuse ;  /* 0x8000003e6b6b7221 */ /* 0x100fe20000010000 */
[----:B------:R-:W2:Y:S01]  /*25a0*/  MUFU.RSQ R63, R63 ;  /* 0x0000003f003f7308 */ /* 0x000ea20000001400 */
        /* <DEDUP_REMOVED lines=10> */
[--C-:B-1----:R-:W-:Y:S01]  /*2650*/  FADD.FTZ R76, R97, -R62.reuse ;  /* 0x8000003e614c7221 */ /* 0x102fe20000010000 */
        /* <DEDUP_REMOVED lines=39> */
[--C-:B0-----:R-:W-:Y:S01]  /*28d0*/  FADD.FTZ R74, R147, -R62.reuse ;  /* 0x8000003e934a7221 */ /* 0x101fe20000010000 */
        /* <DEDUP_REMOVED lines=8> */
[----:B--2---:R-:W-:Y:S01]  /*2960*/  FMUL.FTZ R0, R0, R63 ;  /* 0x0000003f00007220 */ /* 0x004fe20000410000 */
        /* <DEDUP_REMOVED lines=78> */
[----:B------:R-:W-:-:S02]  /*2e50*/  HADD2.F32 R99, -RZ, R68.H1_H1 ;  /* 0x30000044ff637230 */ /* 0x000fc40000004100 */
[----:B------:R-:W-:Y:S01]  /*2e60*/  FFMA.FTZ R61, R82, R81, R61 ;  /* 0x00000051523d7223 */ /* 0x000fe2000001003d */
[----:B------:R-:W-:Y:S01]  /*2e70*/  HADD2.F32 R101, -RZ, R66.H1_H1 ;  /* 0x30000042ff657230 */ /* 0x000fe20000004100 */
[----:B------:R-:W-:Y:S01]  /*2e80*/  IADD3 R62, P1, R33, UR6, RZ ;  /* 0x00000006213e7c10 */ /* 0x000fe2000ff3e0ff */
[----:B------:R-:W-:Y:S02]  /*2e90*/  HADD2.F32 R82, -RZ, R69.H0_H0 ;  /* 0x20000045ff527230 */ /* 0x000fe40000004100 */
[--C-:B------:R-:W-:Y:S02]  /*2ea0*/  HADD2.F32 R96, -RZ, R67.reuse.H0_H0 ;  /* 0x20000043ff607230 */ /* 0x100fe40000004100 */
[--C-:B------:R-:W-:Y:S01]  /*2eb0*/  FFMA.FTZ R156, R70, R99, R101.reuse ;  /* 0x00000063469c7223 */ /* 0x100fe20000010065 */
[----:B------:R-:W-:Y:S02]  /*2ec0*/  HADD2.F32 R97, -RZ, R67.H1_H1 ;  /* 0x30000043ff617230 */ /* 0x000fe40000004100 */
[C-C-:B------:R-:W-:Y:S01]  /*2ed0*/  FFMA.FTZ R68, R99.reuse, R103, R101.reuse ;  /* 0x0000006763447223 */ /* 0x140fe20000010065 */
[----:B------:R-:W-:Y:S01]  /*2ee0*/  FFMA.FTZ R89, R99, R106, R101 ;  /* 0x0000006a63597223 */ /* 0x000fe20000010065 */
[--C-:B------:R-:W-:Y:S01]  /*2ef0*/  FFMA.FTZ R65, R65, R82, R96.reuse ;  /* 0x0000005241417223 */ /* 0x100fe20000010060 */
[----:B------:R-:W-:Y:S01]  /*2f00*/  F2FP.F16.F32.PACK_AB R33, R156, R63 ;  /* 0x0000003f9c21723e */ /* 0x000fe200000000ff */
        /* <DEDUP_REMOVED lines=16> */
[----:B------:R-:W-:Y:S01]  /*3010*/  IADD3.X R63, R32, UR7, RZ, P1, !PT ;  /* 0x00000007203f7c10 */ /* 0x000fe20008ffe4ff */
[C-C-:B------:R-:W-:Y:S01]  /*3020*/  FFMA.FTZ R103, R93.reuse, R104, R97.reuse ;  /* 0x000000685d677223 */ /* 0x140fe20000010061 */
[----:B------:R-:W-:Y:S01]  /*3030*/  F2FP.F16.F32.PACK_AB R82, R102, R65 ;  /* 0x000000416652723e */ /* 0x000fe200000000ff */
[--C-:B------:R-:W-:Y:S01]  /*3040*/  FFMA.FTZ R108, R93, R108, R97.reuse ;  /* 0x0000006c5d6c7223 */ /* 0x100fe20000010061 */
[----:B------:R-:W-:Y:S01]  /*3050*/  IADD3 R32, P1, R31, UR6, RZ ;  /* 0x000000061f207c10 */ /* 0x000fe2000ff3e0ff */
[----:B------:R0:W-:Y:S01]  /*3060*/  STG.E.U16 desc[UR10][R62.64], R33 ;  /* 0x000000213e007986 */ /* 0x0001e2000c10150a */
[----:B------:R-:W-:Y:S01]  /*3070*/  PRMT R96, R33, 0x7632, R96 ;  /* 0x0000763221607816 */ /* 0x000fe20000000060 */
[----:B------:R-:W-:Y:S01]  /*3080*/  FFMA.FTZ R112, R93, R112, R97 ;  /* 0x000000705d707223 */ /* 0x000fe20000010061 */
[----:B------:R-:W-:Y:S01]  /*3090*/  PRMT R31, R82, 0x7632, R31 ;  /* 0x00007632521f7816 */ /* 0x000fe2000000001f */
[----:B------:R-:W-:Y:S01]  /*30a0*/  STG.E.U16 desc[UR10][R62.64+0x4], R82 ;  /* 0x000004523e007986 */ /* 0x000fe2000c10150a */
[----:B------:R-:W-:Y:S01]  /*30b0*/  F2FP.F16.F32.PACK_AB R72, R103, R72 ;  /* 0x000000486748723e */ /* 0x000fe200000000ff */
[----:B------:R-:W-:Y:S01]  /*30c0*/  FFMA.FTZ R87, R99, R110, R101 ;  /* 0x0000006e63577223 */ /* 0x000fe20000010065 */
[----:B------:R-:W-:Y:S01]  /*30d0*/  F2FP.F16.F32.PACK_AB R68, R68, R79 ;  /* 0x0000004f4444723e */ /* 0x000fe200000000ff */
[----:B------:R1:W-:Y:S01]  /*30e0*/  STG.E.U16 desc[UR10][R62.64+0x6], R31 ;  /* 0x0000061f3e007986 */ /* 0x0003e2000c10150a */
[----:B------:R-:W-:Y:S01]  /*30f0*/  F2FP.F16.F32.PACK_AB R105, R108, R105 ;  /* 0x000000696c69723e */ /* 0x000fe200000000ff */
[----:B------:R-:W-:Y:S01]  /*3100*/  FFMA.FTZ R116, R93, R116, R97 ;  /* 0x000000745d747223 */ /* 0x000fe20000010061 */
[----:B------:R-:W-:Y:S01]  /*3110*/  PRMT R79, R68, 0x7632, R79 ;  /* 0x00007632444f7816 */ /* 0x000fe2000000004f */
[----:B------:R2:W-:Y:S01]  /*3120*/  STG.E.U16 desc[UR10][R62.64+0x2], R96 ;  /* 0x000002603e007986 */ /* 0x0005e2000c10150a */
[----:B0-----:R-:W-:Y:S01]  /*3130*/  IADD3.X R33, R30, UR7, RZ, P1, !PT ;  /* 0x000000071e217c10 */ /* 0x001fe20008ffe4ff */
[----:B------:R-:W-:Y:S01]  /*3140*/  FFMA.FTZ R85, R99, R114, R101 ;  /* 0x0000007263557223 */ /* 0x000fe20000010065 */
[----:B------:R-:W-:Y:S01]  /*3150*/  IADD3 R30, P1, R29, UR6, RZ ;  /* 0x000000061d1e7c10 */ /* 0x000fe2000ff3e0ff */
[----:B------:R-:W-:Y:S01]  /*3160*/  FFMA.FTZ R120, R93, R120, R97 ;  /* 0x000000785d787223 */ /* 0x000fe20000010061 */
[----:B------:R-:W-:Y:S01]  /*3170*/  PRMT R29, R72, 0x7632, R29 ;  /* 0x00007632481d7816 */ /* 0x000fe2000000001d */
[----:B------:R-:W-:Y:S01]  /*3180*/  STG.E.U16 desc[UR10][R32.64], R68 ;  /* 0x0000004420007986 */ /* 0x000fe2000c10150a */
[----:B------:R-:W-:Y:S01]  /*3190*/  F2FP.F16.F32.PACK_AB R84, R89, R84 ;  /* 0x000000545954723e */ /* 0x000fe200000000ff */
[----:B------:R-:W-:Y:S01]  /*31a0*/  FFMA.FTZ R83, R99, R118, R101 ;  /* 0x0000007663537223 */ /* 0x000fe20000010065 */
[----:B-1----:R-:W-:Y:S01]  /*31b0*/  IADD3.X R31, R28, UR7, RZ, P1, !PT ;  /* 0x000000071c1f7c10 */ /* 0x002fe20008ffe4ff */
[----:B------:R0:W-:Y:S01]  /*31c0*/  STG.E.U16 desc[UR10][R32.64+0x6], R29 ;  /* 0x0000061d20007986 */ /* 0x0001e2000c10150a */
[----:B------:R-:W-:Y:S01]  /*31d0*/  IADD3 R28, P1, R27, UR6, RZ ;  /* 0x000000061b1c7c10 */ /* 0x000fe2000ff3e0ff */
[----:B------:R-:W-:Y:S01]  /*31e0*/  FFMA.FTZ R124, R93, R124, R97 ;  /* 0x0000007c5d7c7223 */ /* 0x000fe20000010061 */
[----:B------:R-:W-:Y:S01]  /*31f0*/  PRMT R27, R105, 0x7632, R27 ;  /* 0x00007632691b7816 */ /* 0x000fe2000000001b */
[----:B------:R-:W-:Y:S01]  /*3200*/  STG.E.U16 desc[UR10][R32.64+0x2], R79 ;  /* 0x0000024f20007986 */ /* 0x000fe2000c10150a */
[----:B------:R-:W-:Y:S01]  /*3210*/  F2FP.F16.F32.PACK_AB R109, R112, R109 ;  /* 0x0000006d706d723e */ /* 0x000fe200000000ff */
[----:B------:R-:W-:Y:S01]  /*3220*/  FFMA.FTZ R69, R99, R122, R101 ;  /* 0x0000007a63457223 */ /* 0x000fe20000010065 */
[----:B--2---:R-:W-:Y:S01]  /*3230*/  PRMT R63, R84, 0x7632, R63 ;  /* 0x00007632543f7816 */ /* 0x004fe2000000003f */
[----:B------:R1:W-:Y:S01]  /*3240*/  STG.E.U16 desc[UR10][R32.64+0x4], R72 ;  /* 0x0000044820007986 */ /* 0x0003e2000c10150a */
[----:B------:R-:W-:Y:S01]  /*3250*/  F2FP.F16.F32.PACK_AB R86, R87, R86 ;  /* 0x000000565756723e */ /* 0x000fe200000000ff */
[----:B------:R-:W-:Y:S01]  /*3260*/  FFMA.FTZ R128, R93, R128, R97 ;  /* 0x000000805d807223 */ /* 0x000fe20000010061 */
[----:B------:R-:W-:Y:S01]  /*3270*/  F2FP.F16.F32.PACK_AB R113, R116, R113 ;  /* 0x000000717471723e */ /* 0x000fe200000000ff */
[----:B------:R2:W-:Y:S01]  /*3280*/  STG.E.U16 desc[UR10][R30.64+0x6], R27 ;  /* 0x0000061b1e007986 */ /* 0x0005e2000c10150a */
[----:B0-----:R-:W-:Y:S01]  /*3290*/  IADD3.X R29, R26, UR7, RZ, P1, !PT ;  /* 0x000000071a1d7c10 */ /* 0x001fe20008ffe4ff */
[----:B------:R-:W-:Y:S01]  /*32a0*/  FFMA.FTZ R67, R99, R126, R101 ;  /* 0x0000007e63437223 */ /* 0x000fe20000010065 */
[----:B------:R-:W-:Y:S01]  /*32b0*/  IADD3 R26, P1, R25, UR6, RZ ;  /* 0x00000006191a7c10 */ /* 0x000fe2000ff3e0ff */
[----:B------:R-:W-:Y:S01]  /*32c0*/  STG.E.U16 desc[UR10][R30.64], R84 ;  /* 0x000000541e007986 */ /* 0x000fe2000c10150a */
[----:B------:R-:W-:Y:S01]  /*32d0*/  PRMT R25, R109, 0x7632, R25 ;  /* 0x000076326d197816 */ /* 0x000fe20000000019 */
[----:B------:R-:W-:Y:S01]  /*32e0*/  FFMA.FTZ R132, R93, R132, R97 ;  /* 0x000000845d847223 */ /* 0x000fe20000010061 */
[----:B------:R-:W-:Y:S01]  /*32f0*/  F2FP.F16.F32.PACK_AB R85, R85, R88 ;  /* 0x000000585555723e */ /* 0x000fe200000000ff */
[----:B------:R-:W-:Y:S01]  /*3300*/  STG.E.U16 desc[UR10][R30.64+0x2], R63 ;  /* 0x0000023f1e007986 */ /* 0x000fe2000c10150a */
[----:B-1----:R-:W-:Y:S01]  /*3310*/  PRMT R33, R86, 0x7632, R33 ;  /* 0x0000763256217816 */ /* 0x002fe20000000021 */
[----:B------:R-:W-:Y:S01]  /*3320*/  FFMA.FTZ R130, R99, R130, R101 ;  /* 0x0000008263827223 */ /* 0x000fe20000010065 */
[----:B------:R-:W-:Y:S01]  /*3330*/  F2FP.F16.F32.PACK_AB R117, R120, R117 ;  /* 0x000000757875723e */ /* 0x000fe200000000ff */
[----:B------:R0:W-:Y:S01]  /*3340*/  STG.E.U16 desc[UR10][R30.64+0x4], R105 ;  /* 0x000004691e007986 */ /* 0x0001e2000c10150a */
[----:B--2---:R-:W-:Y:S01]  /*3350*/  IADD3.X R27, R24, UR7, RZ, P1, !PT ;  /* 0x00000007181b7c10 */ /* 0x004fe20008ffe4ff */
[----:B------:R-:W-:Y:S01]  /*3360*/  FFMA.FTZ R136, R93, R136, R97 ;  /* 0x000000885d887223 */ /* 0x000fe20000010061 */
[----:B------:R-:W-:Y:S01]  /*3370*/  IADD3 R24, P1, R23, UR6, RZ ;  /* 0x0000000617187c10 */ /* 0x000fe2000ff3e0ff */
[----:B------:R1:W-:Y:S01]  /*3380*/  STG.E.U16 desc[UR10][R28.64+0x6], R25 ;  /* 0x000006191c007986 */ /* 0x0003e2000c10150a */
[----:B------:R-:W-:Y:S01]  /*3390*/  PRMT R23, R113, 0x7632, R23 ;  /* 0x0000763271177816 */ /* 0x000fe20000000017 */
[----:B------:R-:W-:Y:S01]  /*33a0*/  FFMA.FTZ R81, R99, R134, R101 ;  /* 0x0000008663517223 */ /* 0x000fe20000010065 */
[----:B------:R-:W-:Y:S01]  /*33b0*/  F2FP.F16.F32.PACK_AB R83, R83, R90 ;  /* 0x0000005a5353723e */ /* 0x000fe200000000ff */
[----:B------:R-:W-:Y:S01]  /*33c0*/  STG.E.U16 desc[UR10][R28.64], R86 ;  /* 0x000000561c007986 */ /* 0x000fe2000c10150a */
[----:B------:R-:W-:Y:S01]  /*33d0*/  F2FP.F16.F32.PACK_AB R121, R124, R121 ;  /* 0x000000797c79723e */ /* 0x000fe200000000ff */
[----:B------:R-:W-:Y:S01]  /*33e0*/  FFMA.FTZ R140, R93, R140, R97 ;  /* 0x0000008c5d8c7223 */ /* 0x000fe20000010061 */
[----:B------:R-:W-:Y:S01]  /*33f0*/  F2FP.F16.F32.PACK_AB R69, R69, R92 ;  /* 0x0000005c4545723e */ /* 0x000fe200000000ff */
[----:B------:R-:W-:Y:S01]  /*3400*/  STG.E.U16 desc[UR10][R28.64+0x2], R33 ;  /* 0x000002211c007986 */ /* 0x000fe2000c10150a */
[----:B0-----:R-:W-:Y:S01]  /*3410*/  PRMT R31, R85, 0x7632, R31 ;  /* 0x00007632551f7816 */ /* 0x001fe2000000001f */
[----:B------:R-:W-:Y:S01]  /*3420*/  FFMA.FTZ R138, R99, R138, R101 ;  /* 0x0000008a638a7223 */ /* 0x000fe20000010065 */
[----:B------:R-:W-:Y:S01]  /*3430*/  F2FP.F16.F32.PACK_AB R125, R128, R125 ;  /* 0x0000007d807d723e */ /* 0x000fe200000000ff */
[----:B------:R0:W-:Y:S01]  /*3440*/  STG.E.U16 desc[UR10][R28.64+0x4], R109 ;  /* 0x0000046d1c007986 */ /* 0x0001e2000c10150a */
[----:B-1----:R-:W-:Y:S01]  /*3450*/  IADD3.X R25, R22, UR7, RZ, P1, !PT ;  /* 0x0000000716197c10 */ /* 0x002fe20008ffe4ff */
[----:B------:R-:W-:Y:S01]  /*3460*/  FFMA.FTZ R144, R93, R144, R97 ;  /* 0x000000905d907223 */ /* 0x000fe20000010061 */
[----:B------:R-:W-:Y:S01]  /*3470*/  IADD3 R22, P1, R21, UR6, RZ ;  /* 0x0000000615167c10 */ /* 0x000fe2000ff3e0ff */
[----:B------:R1:W-:Y:S01]  /*3480*/  STG.E.U16 desc[UR10][R26.64+0x6], R23 ;  /* 0x000006171a007986 */ /* 0x0003e2000c10150a */
[----:B------:R-:W-:Y:S01]  /*3490*/  PRMT R21, R117, 0x7632, R21 ;  /* 0x0000763275157816 */ /* 0x000fe20000000015 */
[--C-:B------:R-:W-:Y:S01]  /*34a0*/  FFMA.FTZ R142, R99, R142, R101.reuse ;  /* 0x0000008e638e7223 */ /* 0x100fe20000010065 */
[----:B------:R-:W-:Y:S01]  /*34b0*/  F2FP.F16.F32.PACK_AB R67, R67, R78 ;  /* 0x0000004e4343723e */ /* 0x000fe200000000ff */
[----:B------:R-:W-:Y:S01]  /*34c0*/  STG.E.U16 desc[UR10][R26.64], R85 ;  /* 0x000000551a007986 */ /* 0x000fe2000c10150a */
[----:B------:R-:W-:Y:S01]  /*34d0*/  F2FP.F16.F32.PACK_AB R129, R132, R129 ;  /* 0x000000818481723e */ /* 0x000fe200000000ff */
[----:B------:R-:W-:Y:S01]  /*34e0*/  FFMA.FTZ R66, R99, R145, R101 ;  /* 0x0000009163427223 */ /* 0x000fe20000010065 */
[----:B------:R-:W-:Y:S01]  /*34f0*/  F2FP.F16.F32.PACK_AB R77, R130, R77 ;  /* 0x0000004d824d723e */ /* 0x000fe200000000ff */
[----:B------:R-:W-:Y:S01]  /*3500*/  STG.E.U16 desc[UR10][R26.64+0x2], R31 ;  /* 0x0000021f1a007986 */ /* 0x000fe2000c10150a */
[----:B0-----:R-:W-:Y:S01]  /*3510*/  PRMT R29, R83, 0x7632, R29 ;  /* 0x00007632531d7816 */ /* 0x001fe2000000001d */
[C-C-:B------:R-:W-:Y:S01]  /*3520*/  FFMA.FTZ R91, R99.reuse, R91, R101.reuse ;  /* 0x0000005b635b7223 */ /* 0x140fe20000010065 */
[----:B------:R-:W-:Y:S01]  /*3530*/  F2FP.F16.F32.PACK_AB R133, R136, R133 ;  /* 0x000000858885723e */ /* 0x000fe200000000ff */
[----:B------:R0:W-:Y:S01]  /*3540*/  STG.E.U16 desc[UR10][R26.64+0x4], R113 ;  /* 0x000004711a007986 */ /* 0x0001e2000c10150a */
[----:B-1----:R-:W-:Y:S01]  /*3550*/  IADD3.X R23, R20, UR7, RZ, P1, !PT ;  /* 0x0000000714177c10 */ /* 0x002fe20008ffe4ff */
        /* <DEDUP_REMOVED lines=23> */
[----:B------:R-:W-:-:S02]  /*36d0*/  F2FP.F16.F32.PACK_AB R94, R101, R94 ;  /* 0x0000005e655e723e */ /* 0x000fc400000000ff */
[----:B------:R-:W-:Y:S01]  /*36e0*/  F2FP.F16.F32.PACK_AB R66, R66, R71 ;  /* 0x000000474242723e */ /* 0x000fe200000000ff */
[----:B------:R-:W-:Y:S01]  /*36f0*/  STG.E.U16 desc[UR10][R22.64+0x2], R27 ;  /* 0x0000021b16007986 */ /* 0x000fe2000c10150a */
[----:B0-----:R-:W-:Y:S02]  /*3700*/  PRMT R25, R67, 0x7632, R25 ;  /* 0x0000763243197816 */ /* 0x001fe40000000019 */
[----:B------:R-:W-:Y:S01]  /*3710*/  F2FP.F16.F32.PACK_AB R64, R91, R64 ;  /* 0x000000405b40723e */ /* 0x000fe200000000ff */
[----:B------:R0:W-:Y:S01]  /*3720*/  STG.E.U16 desc[UR10][R22.64+0x4], R121 ;  /* 0x0000047916007986 */ /* 0x0001e2000c10150a */
[----:B-1----:R-:W-:Y:S02]  /*3730*/  IADD3.X R19, R16, UR7, RZ, P1, !PT ;  /* 0x0000000710137c10 */ /* 0x002fe40008ffe4ff */
[----:B------:R-:W-:Y:S01]  /*3740*/  IADD3 R16, P1, R15, UR6, RZ ;  /* 0x000000060f107c10 */ /* 0x000fe2000ff3e0ff */
[----:B------:R1:W-:Y:S01]  /*3750*/  STG.E.U16 desc[UR10][R20.64+0x6], R17 ;  /* 0x0000061114007986 */ /* 0x0003e2000c10150a */
[----:B------:R-:W-:-:S02]  /*3760*/  PRMT R15, R129, 0x7632, R15 ;  /* 0x00007632810f7816 */ /* 0x000fc4000000000f */
[----:B------:R-:W-:Y:S01]  /*3770*/  F2FP.F16.F32.PACK_AB R74, R99, R74 ;  /* 0x0000004a634a723e */ /* 0x000fe200000000ff */
[----:B------:R-:W-:Y:S01]  /*3780*/  STG.E.U16 desc[UR10][R20.64], R67 ;  /* 0x0000004314007986 */ /* 0x000fe2000c10150a */
[----:B------:R-:W-:Y:S02]  /*3790*/  F2FP.F16.F32.PACK_AB R0, R95, R0 ;  /* 0x000000005f00723e */ /* 0x000fe400000000ff */
[----:B------:R-:W-:Y:S01]  /*37a0*/  F2FP.F16.F32.PACK_AB R65, R65, R98 ;  /* 0x000000624141723e */ /* 0x000fe200000000ff */
[----:B------:R-:W-:Y:S01]  /*37b0*/  STG.E.U16 desc[UR10][R20.64+0x2], R25 ;  /* 0x0000021914007986 */ /* 0x000fe2000c10150a */
[----:B0-----:R-:W-:Y:S02]  /*37c0*/  PRMT R23, R77, 0x7632, R23 ;  /* 0x000076324d177816 */ /* 0x001fe40000000017 */
[----:B------:R-:W-:Y:S01]  /*37d0*/  F2FP.F16.F32.PACK_AB R61, R70, R61 ;  /* 0x0000003d463d723e */ /* 0x000fe200000000ff */
[----:B------:R0:W-:Y:S01]  /*37e0*/  STG.E.U16 desc[UR10][R20.64+0x4], R125 ;  /* 0x0000047d14007986 */ /* 0x0001e2000c10150a */
[----:B-1----:R-:W-:-:S02]  /*37f0*/  IADD3.X R17, R14, UR7, RZ, P1, !PT ;  /* 0x000000070e117c10 */ /* 0x002fc40008ffe4ff */
[----:B------:R-:W-:Y:S01]  /*3800*/  IADD3 R14, P1, R13, UR6, RZ ;  /* 0x000000060d0e7c10 */ /* 0x000fe2000ff3e0ff */
[----:B------:R1:W-:Y:S01]  /*3810*/  STG.E.U16 desc[UR10][R18.64+0x6], R15 ;  /* 0x0000060f12007986 */ /* 0x0003e2000c10150a */
[----:B------:R-:W-:Y:S02]  /*3820*/  PRMT R13, R133, 0x7632, R13 ;  /* 0x00007632850d7816 */ /* 0x000fe4000000000d */
[----:B------:R-:W-:Y:S01]  /*3830*/  F2FP.F16.F32.PACK_AB R93, R93, R152 ;  /* 0x000000985d5d723e */ /* 0x000fe200000000ff */
[----:B------:R-:W-:Y:S04]  /*3840*/  STG.E.U16 desc[UR10][R18.64], R77 ;  /* 0x0000004d12007986 */ /* 0x000fe8000c10150a */
[----:B------:R-:W-:Y:S01]  /*3850*/  STG.E.U16 desc[UR10][R18.64+0x2], R23 ;  /* 0x0000021712007986 */ /* 0x000fe2000c10150a */
[----:B0-----:R-:W-:-:S02]  /*3860*/  PRMT R21, R76, 0x7632, R21 ;  /* 0x000076324c157816 */ /* 0x001fc40000000015 */
[----:B-1----:R-:W-:Y:S01]  /*3870*/  IADD3.X R15, R12, UR7, RZ, P1, !PT ;  /* 0x000000070c0f7c10 */ /* 0x002fe20008ffe4ff */
[----:B------:R0:W-:Y:S01]  /*3880*/  STG.E.U16 desc[UR10][R18.64+0x4], R129 ;  /* 0x0000048112007986 */ /* 0x0001e2000c10150a */
[----:B------:R-:W-:Y:S02]  /*3890*/  IADD3 R12, P1, R11, UR6, RZ ;  /* 0x000000060b0c7c10 */ /* 0x000fe4000ff3e0ff */
[----:B------:R-:W-:Y:S01]  /*38a0*/  PRMT R11, R137, 0x7632, R11 ;  /* 0x00007632890b7816 */ /* 0x000fe2000000000b */
[----:B------:R1:W-:Y:S04]  /*38b0*/  STG.E.U16 desc[UR10][R16.64+0x6], R13 ;  /* 0x0000060d10007986 */ /* 0x0003e8000c10150a */
        /* <DEDUP_REMOVED lines=24> */
[----:B------:R-:W-:Y:S01]  /*3a40*/  STG.E.U16 desc[UR10][R10.64], R66 ;  /* 0x000000420a007986 */ /* 0x000fe2000c10150a */
[----:B0-----:R-:W-:-:S03]  /*3a50*/  PRMT R12, R64, 0x7632, R12 ;  /* 0x00007632400c7816 */ /* 0x001fc6000000000c */
[----:B------:R-:W-:Y:S01]  /*3a60*/  STG.E.U16 desc[UR10][R10.64+0x2], R14 ;  /* 0x0000020e0a007986 */ /* 0x000fe2000c10150a */
[----:B-1----:R-:W-:-:S03]  /*3a70*/  IADD3.X R7, R4, UR7, RZ, P1, !PT ;  /* 0x0000000704077c10 */ /* 0x002fc60008ffe4ff */
[----:B------:R0:W-:Y:S01]  /*3a80*/  STG.E.U16 desc[UR10][R10.64+0x4], R94 ;  /* 0x0000045e0a007986 */ /* 0x0001e2000c10150a */
[----:B------:R-:W-:-:S03]  /*3a90*/  IADD3 R4, P1, R3, UR6, RZ ;  /* 0x0000000603047c10 */ /* 0x000fc6000ff3e0ff */
        /* <DEDUP_REMOVED lines=9> */
[----:B------:R-:W-:Y:S02]  /*3b30*/  IADD3.X R5, R2, UR7, RZ, P1, !PT ;  /* 0x0000000702057c10 */ /* 0x000fe40008ffe4ff */
[----:B------:R-:W-:Y:S01]  /*3b40*/  PRMT R2, R61, 0x7632, R2 ;  /* 0x000076323d027816 */ /* 0x000fe20000000002 */
[----:B------:R2:W-:Y:S01]  /*3b50*/  STG.E.U16 desc[UR10][R6.64+0x2], R9 ;  /* 0x0000020906007986 */ /* 0x0005e2000c10150a */
[----:B-1----:R-:W-:Y:S02]  /*3b60*/  PRMT R0, R93, 0x7632, R0 ;  /* 0x000076325d007816 */ /* 0x002fe40000000000 */
        /* <DEDUP_REMOVED lines=10> */
.L_x_2511:
        /* <DEDUP_REMOVED lines=15> */
.L_x_2671:


//--------------------- .text._ZN13group_norm_v214gn_cuda_kernelI6__halfLi320ELi1ELi32ELi40ELi1024ELb0ELi128ELi320ELi320ELi4ELb1ELi18ELb0ELb0ENS_16CompileConditionILi900EEEEEvPT_PKS4_S7_S7_flPfS8_Pj --------------------------
	.section	.text._ZN13group_norm_v214gn_cuda_kernelI6__halfLi320ELi1ELi32ELi40ELi1024ELb0ELi128ELi320ELi320ELi4ELb1ELi18ELb0ELb0ENS_16CompileConditionILi900EEEEEvPT_PKS4_S7_S7_flPfS8_Pj,"ax",@progbits
	.align	128
        .global         _ZN13group_norm_v214gn_cuda_kernelI6__halfLi320ELi1ELi32ELi40ELi1024ELb0ELi128ELi320ELi320ELi4ELb1ELi18ELb0ELb0ENS_16CompileConditionILi900EEEEEvPT_PKS4_S7_S7_flPfS8_Pj
        .type           _ZN13group_norm_v214gn_cuda_kernelI6__halfLi320ELi1ELi32ELi40ELi1024ELb0ELi128ELi320ELi320ELi4ELb1ELi18ELb0ELb0ENS_16CompileConditionILi900EEEEEvPT_PKS4_S7_S7_flPfS8_Pj,@function
        .size           _ZN13group_norm_v214gn_cuda_kernelI6__halfLi320ELi1ELi32ELi40ELi1024ELb0ELi128ELi320ELi320ELi4ELb1ELi18ELb0ELb0ENS_16CompileConditionILi900EEEEEvPT_PKS4_S7_S7_flPfS8_Pj,(.L_x_2672 - _ZN13group_norm_v214gn_cuda_kernelI6__halfLi320ELi1ELi32ELi40ELi1024ELb0ELi128ELi320ELi320ELi4ELb1ELi18ELb0ELb0ENS_16CompileConditionILi900EEEEEvPT_PKS4_S7_S7_flPfS8_Pj)
        .other          _ZN13group_norm_v214gn_cuda_kernelI6__halfLi320ELi1ELi32ELi40ELi1024ELb0ELi128ELi320ELi320ELi4ELb1ELi18ELb0ELb0ENS_16CompileConditionILi900EEEEEvPT_PKS4_S7_S7_flPfS8_Pj,@"STO_CUDA_ENTRY STV_DEFAULT"
_ZN13group_norm_v214gn_cuda_kernelI6__halfLi320ELi1ELi32ELi40ELi1024ELb0ELi128ELi320ELi320ELi4ELb1ELi18ELb0ELb0ENS_16CompileConditionILi900EEEEEvPT_PKS4_S7_S7_flPfS8_Pj:
.text._ZN13group_norm_v214gn_cuda_kernelI6__halfLi320ELi1ELi32ELi40ELi1024ELb0ELi128ELi320ELi320ELi4ELb1ELi18ELb0ELb0ENS_16CompileConditionILi900EEEEEvPT_PKS4_S7_S7_flPfS8_Pj:
        /* <DEDUP_REMOVED lines=10> */
[----:B------:R-:W0:Y:S01]  /*00a0*/  S2R R0, SR_CTAID.X ;  /* 0x0000000000007919 */ /* 0x000e220000002500 */
[----:B------:R-:W-:Y:S01]  /*00b0*/  ULDC.64 UR8, c[0x0][0x240] ;  /* 0x0000900000087ab9 */ /* 0x000fe20000000a00 */
[----:B------:R-:W-:Y:S01]  /*00c0*/  UMOV UR10, UR4 ;  /* 0x00000004000a7c82 */ /* 0x000fe20008000000 */
[----:B------:R-:W-:Y:S01]  /*00d0*/  ISETP.EQ.U32.AND P1, PT, RZ, UR8, PT ;  /* 0x00000008ff007c0c */ /* 0x000fe2000bf22070 */
[----:B------:R-:W1:Y:S01]  /*00e0*/  S2R R2, SR_TID.X ;  /* 0x0000000000027919 */ /* 0x000e620000002100 */
[----:B------:R-:W-:Y:S01]  /*00f0*/  ULDC.64 UR6, c[0x0][0x250] ;  /* 0x0000940000067ab9 */ /* 0x000fe20000000a00 */
[----:B------:R-:W-:Y:S01]  /*0100*/  UMOV UR5, URZ ;  /* 0x0000003f00057c82 */ /* 0x000fe20008000000 */
[----:B------:R-:W-:Y:S01]  /*0110*/  ULEA UR6, UP0, UR10, UR6, 0x2 ;  /* 0x000000060a067291 */ /* 0x000fe2000f80103f */
[----:B------:R-:W-:Y:S01]  /*0120*/  UMOV UR4, URZ ;  /* 0x0000003f00047c82 */ /* 0x000fe20008000000 */
[----:B------:R-:W-:Y:S02]  /*0130*/  ULDC.64 UR14, c[0x0][0x208] ;  /* 0x00008200000e7ab9 */ /* 0x000fe40000000a00 */
[----:B------:R-:W-:Y:S01]  /*0140*/  ULEA.HI.X UR7, UR10, UR7, UR5, 0x2, UP0 ;  /* 0x000000070a077291 */ /* 0x000fe200080f1405 */
[----:B0-----:R-:W-:-:S04]  /*0150*/  LOP3.LUT P0, R0, R0, 0x7, RZ, 0xc0, !PT ;  /* 0x0000000700007812 */ /* 0x001fc8000780c0ff */
[----:B-1----:R-:W-:Y:S02]  /*0160*/  ISETP.GT.U32.OR P0, PT, R2, 0x7, P0 ;  /* 0x000000070200780c */ /* 0x002fe40000704470 */
[----:B------:R-:W-:Y:S02]  /*0170*/  SHF.R.U32.HI R2, RZ, 0x2, R2 ;  /* 0x00000002ff027819 */ /* 0x000fe40000011602 */
[----:B------:R-:W-:Y:S02]  /*0180*/  ISETP.EQ.OR.EX P0, PT, RZ, UR9, P0, P1 ;  /* 0x00000009ff007c0c */ /* 0x000fe40008702710 */
[----:B------:R-:W-:Y:S02]  /*0190*/  SHF.L.U32 R3, R2, 0x3, RZ ;  /* 0x0000000302037819 */ /* 0x000fe400000006ff */
[----:B------:R-:W-:Y:S02]  /*01a0*/  P2R R2, PR, RZ, 0x1 ;  /* 0x00000001ff027803 */ /* 0x000fe40000000000 */
[----:B------:R-:W-:-:S03]  /*01b0*/  LOP3.LUT R0, R3, 0xfffffff8, R0, 0xe2, !PT ;  /* 0xfffffff803007812 */ /* 0x000fc600078ee200 */
[----:B------:R0:W-:Y:S04]  /*01c0*/  STL [R1+0xb8], R2 ;  /* 0x0000b80201007387 */ /* 0x0001e80000100800 */
[----:B------:R0:W-:Y:S02]  /*01d0*/  STL [R1+0xbc], R0 ;  /* 0x0000bc0001007387 */ /* 0x0001e40000100800 */
.L_x_2518:
        /* <DEDUP_REMOVED lines=9> */
[----:B------:R-:W-:-:S02]  /*0270*/  UIMAD UR9, UR9, 0x140000, URZ ;  /* 0x00140000090978a4 */ /* 0x000fc4000f8e023f */
[----:B-1----:R-:W-:-:S04]  /*0280*/  USHF.L.U32 UR8, UR22, 0x7, URZ ;  /* 0x0000000716087899 */ /* 0x002fc8000800063f */
[----:B------:R-:W-:Y:S01]  /*0290*/  ULOP3.LUT UR8, UR8, 0x380, URZ, 0xc0, !UPT ;  /* 0x0000038008087892 */ /* 0x000fe2000f8ec03f */
[----:B0-----:R-:W-:-:S05]  /*02a0*/  IMAD.WIDE.U32 R2, R148, -0x33333333, RZ ;  /* 0xcccccccd94027825 */ /* 0x001fca00078e00ff */
[----:B------:R-:W-:-:S04]  /*02b0*/  SHF.R.U32.HI R2, RZ, 0x6, R3 ;  /* 0x00000006ff027819 */ /* 0x000fc80000011603 */
[C---:B------:R-:W-:Y:S01]  /*02c0*/  IADD3 R0, R2.reuse, UR8, RZ ;  /* 0x0000000802007c10 */ /* 0x040fe2000fffe0ff */
[----:B------:R-:W-:-:S05]  /*02d0*/  IMAD R145, R2, -0x50, R148 ;  /* 0xffffffb002917824 */ /* 0x000fca00078e0294 */
[----:B------:R-:W-:-:S04]  /*02e0*/  LEA R70, R145, UR18, 0x2 ;  /* 0x0000001291467c11 */ /* 0x000fc8000f8e10ff */
[----:B------:R-:W-:-:S03]  /*02f0*/  SHF.R.S32.HI R71, RZ, 0x1f, R70 ;  /* 0x0000001fff477819 */ /* 0x000fc60000011446 */
[----:B------:R-:W-:-:S04]  /*0300*/  IMAD.WIDE.U32 R60, R61, 0x140000, R70 ;  /* 0x001400003d3c7825 */ /* 0x000fc800078e0046 */
[----:B------:R-:W-:Y:S01]  /*0310*/  IMAD R71, R0, 0x500, RZ ;  /* 0x0000050000477824 */ /* 0x000fe200078e02ff */
[----:B------:R-:W-:-:S04]  /*0320*/  IADD3 R8, R61, UR9, RZ ;  /* 0x000000093d087c10 */ /* 0x000fc8000fffe0ff */
[C---:B------:R-:W-:Y:S02]  /*0330*/  IADD3 R2, P0, R71.reuse, R60, RZ ;  /* 0x0000003c47027210 */ /* 0x040fe40007f1e0ff */
[----:B------:R-:W-:Y:S02]  /*0340*/  IADD3 R4, R71, 0x1400, RZ ;  /* 0x0000140047047810 */ /* 0x000fe40007ffe0ff */
[----:B------:R-:W-:Y:S02]  /*0350*/  IADD3.X R3, RZ, R8, RZ, P0, !PT ;  /* 0x00000008ff037210 */ /* 0x000fe400007fe4ff */
[----:B------:R-:W-:Y:S01]  /*0360*/  LEA R16, P0, R2, UR12, 0x1 ;  /* 0x0000000c02107c11 */ /* 0x000fe2000f8008ff */
[----:B------:R0:W-:Y:S01]  /*0370*/  STL [R1+0x4c], R4 ;  /* 0x00004c0401007387 */ /* 0x0001e20000100800 */
[----:B------:R-:W-:Y:S02]  /*0380*/  IADD3 R0, P1, R4, R60, RZ ;  /* 0x0000003c04007210 */ /* 0x000fe40007f3e0ff */
[----:B------:R-:W-:-:S02]  /*0390*/  LEA.HI.X R17, R2, UR13, R3, 0x1, P0 ;  /* 0x0000000d02117c11 */ /* 0x000fc400080f0c03 */
[----:B------:R-:W-:Y:S02]  /*03a0*/  IADD3.X R3, RZ, R8, RZ, P1, !PT ;  /* 0x00000008ff037210 */ /* 0x000fe40000ffe4ff */
[C---:B------:R-:W-:Y:S02]  /*03b0*/  LEA R138, P0, R0.reuse, UR12, 0x1 ;  /* 0x0000000c008a7c11 */ /* 0x040fe4000f8008ff */
[----:B------:R-:W3:Y:S01]  /*03c0*/  LDG.E.64.CONSTANT R16, desc[UR14][R16.64] ;  /* 0x0000000e10107981 */ /* 0x000ee2000c1e9b00 */
[----:B0-----:R-:W-:Y:S02]  /*03d0*/  IADD3 R4, R71, 0x2800, RZ ;  /* 0x0000280047047810 */ /* 0x001fe40007ffe0ff */
[----:B------:R-:W-:Y:S02]  /*03e0*/  LEA.HI.X R139, R0, UR13, R3, 0x1, P0 ;  /* 0x0000000d008b7c11 */ /* 0x000fe400080f0c03 */
[----:B------:R-:W-:Y:S01]  /*03f0*/  IADD3 R0, P0, R4, R60, RZ ;  /* 0x0000003c04007210 */ /* 0x000fe20007f1e0ff */
[----:B------:R0:W-:Y:S04]  /*0400*/  STL [R1+0x44], R4 ;  /* 0x0000440401007387 */ /* 0x0001e80000100800 */
[----:B------:R-:W4:Y:S01]  /*0410*/  LDG.E.64.CONSTANT R138, desc[UR14][R138.64] ;  /* 0x0000000e8a8a7981 */ /* 0x000f22000c1e9b00 */
[----:B------:R-:W-:-:S02]  /*0420*/  IADD3.X R3, RZ, R8, RZ, P0, !PT ;  /* 0x00000008ff037210 */ /* 0x000fc400007fe4ff */
[C---:B------:R-:W-:Y:S02]  /*0430*/  LEA R136, P0, R0.reuse, UR12, 0x1 ;  /* 0x0000000c00887c11 */ /* 0x040fe4000f8008ff */
[----:B------:R-:W-:Y:S02]  /*0440*/  IADD3 R2, R71, 0x3c00, RZ ;  /* 0x00003c0047027810 */ /* 0x000fe40007ffe0ff */
[----:B------:R-:W-:Y:S02]  /*0450*/  LEA.HI.X R137, R0, UR13, R3, 0x1, P0 ;  /* 0x0000000d00897c11 */ /* 0x000fe400080f0c03 */
[----:B------:R-:W-:Y:S01]  /*0460*/  IADD3 R0, P0, R2, R60, RZ ;  /* 0x0000003c02007210 */ /* 0x000fe20007f1e0ff */
[----:B------:R1:W-:Y:S04]  /*0470*/  STL [R1+0x24], R2 ;  /* 0x0000240201007387 */ /* 0x0003e80000100800 */
[----:B------:R-:W5:Y:S01]  /*0480*/  LDG.E.64.CONSTANT R136, desc[UR14][R136.64] ;  /* 0x0000000e88887981 */ /* 0x000f62000c1e9b00 */
[----:B------:R-:W-:-:S02]  /*0490*/  IADD3.X R3, RZ, R8, RZ, P0, !PT ;  /* 0x00000008ff037210 */ /* 0x000fc400007fe4ff */
[C---:B------:R-:W-:Y:S02]  /*04a0*/  LEA R12, P0, R0.reuse, UR12, 0x1 ;  /* 0x0000000c000c7c11 */ /* 0x040fe4000f8008ff */
[----:B------:R-:W-:Y:S02]  /*04b0*/  IADD3 R165, R71, 0x5000, RZ ;  /* 0x0000500047a57810 */ /* 0x000fe40007ffe0ff */
[----:B------:R-:W-:Y:S02]  /*04c0*/  LEA.HI.X R13, R0, UR13, R3, 0x1, P0 ;  /* 0x0000000d000d7c11 */ /* 0x000fe400080f0c03 */
[----:B------:R-:W-:-:S04]  /*04d0*/  IADD3 R0, P0, R165, R60, RZ ;  /* 0x0000003ca5007210 */ /* 0x000fc80007f1e0ff */
[----:B------:R-:W2:Y:S01]  /*04e0*/  LDG.E.64.CONSTANT R12, desc[UR14][R12.64] ;  /* 0x0000000e0c0c7981 */ /* 0x000ea2000c1e9b00 */
[----:B------:R-:W-:Y:S02]  /*04f0*/  IADD3.X R3, RZ, R8, RZ, P0, !PT ;  /* 0x00000008ff037210 */ /* 0x000fe400007fe4ff */
[C---:B0-----:R-:W-:Y:S02]  /*0500*/  LEA R4, P0, R0.reuse, UR12, 0x1 ;  /* 0x0000000c00047c11 */ /* 0x041fe4000f8008ff */
[----:B------:R-:W-:Y:S02]  /*0510*/  IADD3 R164, R71, 0x6400, RZ ;  /* 0x0000640047a47810 */ /* 0x000fe40007ffe0ff */
[----:B------:R-:W-:Y:S02]  /*0520*/  LEA.HI.X R5, R0, UR13, R3, 0x1, P0 ;  /* 0x0000000d00057c11 */ /* 0x000fe400080f0c03 */
[----:B------:R-:W-:-:S04]  /*0530*/  IADD3 R0, P0, R164, R60, RZ ;  /* 0x0000003ca4007210 */ /* 0x000fc80007f1e0ff */
[----:B------:R-:W2:Y:S01]  /*0540*/  LDG.E.64.CONSTANT R4, desc[UR14][R4.64] ;  /* 0x0000000e04047981 */ /* 0x000ea2000c1e9b00 */
[----:B------:R-:W-:Y:S02]  /*0550*/  IADD3.X R3, RZ, R8, RZ, P0, !PT ;  /* 0x00000008ff037210 */ /* 0x000fe400007fe4ff */
[C---:B------:R-:W-:Y:S02]  /*0560*/  LEA R58, P0, R0.reuse, UR12, 0x1 ;  /* 0x0000000c003a7c11 */ /* 0x040fe4000f8008ff */
        /* <DEDUP_REMOVED lines=60> */
[C---:B------:R-:W-:Y:S02]  /*0930*/  IADD3 R152, R71.reuse, 0x14000, RZ ;  /* 0x0001400047987810 */ /* 0x040fe40007ffe0ff */
[----:B------:R-:W-:Y:S02]  /*0940*/  LEA.HI.X R19, R0, UR13, R3, 0x1, P0 ;  /* 0x0000000d00137c11 */ /* 0x000fe400080f0c03 */
[----:B------:R-:W-:Y:S02]  /*0950*/  IADD3 R6, P0, R152, R60, RZ ;  /* 0x0000003c98067210 */ /* 0x000fe40007f1e0ff */
[----:B-1----:R-:W-:-:S02]  /*0960*/  IADD3 R2, R71, 0x15400, RZ ;  /* 0x0001540047027810 */ /* 0x002fc40007ffe0ff */
[----:B------:R-:W2:Y:S01]  /*0970*/  LDG.E.64.CONSTANT R18, desc[UR14][R18.64] ;  /* 0x0000000e12127981 */ /* 0x000ea2000c1e9b00 */
[----:B------:R-:W-:Y:S02]  /*0980*/  IADD3.X R7, RZ, R8, RZ, P0, !PT ;  /* 0x00000008ff077210 */ /* 0x000fe400007fe4ff */
[C---:B------:R-:W-:Y:S01]  /*0990*/  LEA R14, P0, R6.reuse, UR12, 0x1 ;  /* 0x0000000c060e7c11 */ /* 0x040fe2000f8008ff */
[----:B------:R0:W-:Y:S01]  /*09a0*/  STL [R1+0x20], R2 ;  /* 0x0000200201007387 */ /* 0x0001e20000100800 */
[C---:B------:R-:W-:Y:S02]  /*09b0*/  IADD3 R0, R71.reuse, 0x16800, RZ ;  /* 0x0001680047007810 */ /* 0x040fe40007ffe0ff */
[----:B------:R-:W-:Y:S02]  /*09c0*/  LEA.HI.X R15, R6, UR13, R7, 0x1, P0 ;  /* 0x0000000d060f7c11 */ /* 0x000fe400080f0c07 */
[----:B------:R-:W-:Y:S01]  /*09d0*/  IADD3 R9, R71, 0x17c00, RZ ;  /* 0x00017c0047097810 */ /* 0x000fe20007ffe0ff */
[----:B------:R1:W-:Y:S04]  /*09e0*/  STL [R1+0x10], R0 ;  /* 0x0000100001007387 */ /* 0x0003e80000100800 */
[----:B------:R-:W2:Y:S01]  /*09f0*/  LDG.E.64.CONSTANT R14, desc[UR14][R14.64] ;  /* 0x0000000e0e0e7981 */ /* 0x000ea2000c1e9b00 */
[----:B0-----:R-:W-:-:S04]  /*0a00*/  IADD3 R2, P1, R2, R60, RZ ;  /* 0x0000003c02027210 */ /* 0x001fc80007f3e0ff */
[----:B------:R-:W-:Y:S02]  /*0a10*/  IADD3.X R3, RZ, R8, RZ, P1, !PT ;  /* 0x00000008ff037210 */ /* 0x000fe40000ffe4ff */
[----:B------:R-:W-:Y:S02]  /*0a20*/  LEA R10, P1, R2, UR12, 0x1 ;  /* 0x0000000c020a7c11 */ /* 0x000fe4000f8208ff */
[----:B-1----:R-:W-:Y:S02]  /*0a30*/  IADD3 R0, P2, R0, R60, RZ ;  /* 0x0000003c00007210 */ /* 0x002fe40007f5e0ff */
[----:B------:R-:W-:Y:S02]  /*0a40*/  LEA.HI.X R11, R2, UR13, R3, 0x1, P1 ;  /* 0x0000000d020b7c11 */ /* 0x000fe400088f0c03 */
[----:B------:R-:W-:Y:S02]  /*0a50*/  IADD3.X R7, RZ, R8, RZ, P2, !PT ;  /* 0x00000008ff077210 */ /* 0x000fe400017fe4ff */
[----:B------:R-:W-:-:S02]  /*0a60*/  LEA R6, P0, R0, UR12, 0x1 ;  /* 0x0000000c00067c11 */ /* 0x000fc4000f8008ff */
[----:B------:R-:W2:Y:S02]  /*0a70*/  LDG.E.64.CONSTANT R10, desc[UR14][R10.64] ;  /* 0x0000000e0a0a7981 */ /* 0x000ea4000c1e9b00 */
[----:B------:R-:W-:Y:S02]  /*0a80*/  LEA.HI.X R7, R0, UR13, R7, 0x1, P0 ;  /* 0x0000000d00077c11 */ /* 0x000fe400080f0c07 */
[----:B------:R-:W-:Y:S02]  /*0a90*/  IADD3 R3, P1, R9, R60, RZ ;  /* 0x0000003c09037210 */ /* 0x000fe40007f3e0ff */
[C---:B------:R-:W-:Y:S02]  /*0aa0*/  IADD3 R153, R71.reuse, 0x19000, RZ ;  /* 0x0001900047997810 */ /* 0x040fe40007ffe0ff */
[----:B------:R-:W-:Y:S01]  /*0ab0*/  IADD3 R151, R71, 0x1a400, RZ ;  /* 0x0001a40047977810 */ /* 0x000fe20007ffe0ff */
[----:B------:R-:W2:Y:S01]  /*0ac0*/  LDG.E.64.CONSTANT R6, desc[UR14][R6.64] ;  /* 0x0000000e06067981 */ /* 0x000ea2000c1e9b00 */
[----:B------:R-:W-:-:S02]  /*0ad0*/  IADD3.X R24, RZ, R8, RZ, P1, !PT ;  /* 0x00000008ff187210 */ /* 0x000fc40000ffe4ff */
[----:B------:R-:W-:Y:S02]  /*0ae0*/  LEA R2, P0, R3, UR12, 0x1 ;  /* 0x0000000c03027c11 */ /* 0x000fe4000f8008ff */
[-C--:B------:R-:W-:Y:S02]  /*0af0*/  IADD3 R20, P2, R153, R60.reuse, RZ ;  /* 0x0000003c99147210 */ /* 0x080fe40007f5e0ff */
[----:B------:R-:W-:Y:S01]  /*0b00*/  IADD3 R0, P3, R151, R60, RZ ;  /* 0x0000003c97007210 */ /* 0x000fe20007f7e0ff */
[----:B------:R0:W-:Y:S01]  /*0b10*/  STL [R1+0x48], R9 ;  /* 0x0000480901007387 */ /* 0x0001e20000100800 */
[----:B------:R-:W-:Y:S02]  /*0b20*/  LEA.HI.X R3, R3, UR13, R24, 0x1, P0 ;  /* 0x0000000d03037c11 */ /* 0x000fe400080f0c18 */
[----:B------:R-:W-:Y:S02]  /*0b30*/  IADD3.X R21, RZ, R8, RZ, P2, !PT ;  /* 0x00000008ff157210 */ /* 0x000fe400017fe4ff */
[----:B------:R-:W-:-:S02]  /*0b40*/  LEA R72, P1, R20, UR12, 0x1 ;  /* 0x0000000c14487c11 */ /* 0x000fc4000f8208ff */
[----:B------:R-:W-:Y:S01]  /*0b50*/  LEA R74, P0, R0, UR12, 0x1 ;  /* 0x0000000c004a7c11 */ /* 0x000fe2000f8008ff */
[----:B------:R-:W2:Y:S01]  /*0b60*/  LDG.E.64.CONSTANT R2, desc[UR14][R2.64] ;  /* 0x0000000e02027981 */ /* 0x000ea2000c1e9b00 */
[----:B0-----:R-:W-:Y:S02]  /*0b70*/  IADD3.X R9, RZ, R8, RZ, P3, !PT ;  /* 0x00000008ff097210 */ /* 0x001fe40001ffe4ff */
[----:B------:R-:W-:Y:S02]  /*0b80*/  LEA.HI.X R73, R20, UR13, R21, 0x1, P1 ;  /* 0x0000000d14497c11 */ /* 0x000fe400088f0c15 */
[----:B------:R-:W-:Y:S02]  /*0b90*/  LEA.HI.X R75, R0, UR13, R9, 0x1, P0 ;  /* 0x0000000d004b7c11 */ /* 0x000fe400080f0c09 */
[C---:B------:R-:W-:Y:S02]  /*0ba0*/  IADD3 R21, R71.reuse, 0x1f400, RZ ;  /* 0x0001f40047157810 */ /* 0x040fe40007ffe0ff */
[----:B------:R-:W-:Y:S01]  /*0bb0*/  IADD3 R9, R71, 0x1cc00, RZ ;  /* 0x0001cc0047097810 */ /* 0x000fe20007ffe0ff */
[----:B------:R-:W2:Y:S01]  /*0bc0*/  LDG.E.64.CONSTANT R72, desc[UR14][R72.64] ;  /* 0x0000000e48487981 */ /* 0x000ea2000c1e9b00 */
[----:B------:R-:W-:-:S02]  /*0bd0*/  IADD3 R66, P4, R21, R60, RZ ;  /* 0x0000003c15427210 */ /* 0x000fc40007f9e0ff */
[----:B------:R-:W-:Y:S01]  /*0be0*/  IADD3 R68, P1, R9, R60, RZ ;  /* 0x0000003c09447210 */ /* 0x000fe20007f3e0ff */
[----:B------:R-:W2:Y:S01]  /*0bf0*/  LDG.E.64.CONSTANT R74, desc[UR14][R74.64] ;  /* 0x0000000e4a4a7981 */ /* 0x000ea2000c1e9b00 */
[--C-:B---3--:R-:W-:Y:S02]  /*0c00*/  HADD2.F32 R0, -RZ, R16.reuse.H0_H0 ;  /* 0x20000010ff007230 */ /* 0x108fe40000004100 */
[----:B------:R-:W-:-:S03]  /*0c10*/  HADD2.F32 R144, -RZ, R16.H1_H1 ;  /* 0x30000010ff907230 */ /* 0x000fc60000004100 */
[----:B------:R-:W-:Y:S01]  /*0c20*/  FFMA.FTZ R21, R0, R0, RZ ;  /* 0x0000000000157223 */ /* 0x000fe200000100ff */
[----:B------:R-:W-:Y:S01]  /*0c30*/  FADD.FTZ R9, RZ, R0 ;  /* 0x00000000ff097221 */ /* 0x000fe20000010000 */
[--C-:B------:R-:W-:Y:S02]  /*0c40*/  HADD2.F32 R143, -RZ, R17.reuse.H0_H0 ;  /* 0x20000011ff8f7230 */ /* 0x100fe40000004100 */
[----:B------:R-:W-:Y:S01]  /*0c50*/  FFMA.FTZ R20, R144, R144, R21 ;  /* 0x0000009090147223 */ /* 0x000fe20000010015 */
[----:B------:R-:W-:Y:S01]  /*0c60*/  FADD.FTZ R16, R9, R144 ;  /* 0x0000009009107221 */ /* 0x000fe20000010000 */
[----:B------:R-:W-:Y:S02]  /*0c70*/  HADD2.F32 R142, -RZ, R17.H1_H1 ;  /* 0x30000011ff8e7230 */ /* 0x000fe40000004100 */
[----:B------:R-:W-:Y:S01]  /*0c80*/  FFMA.FTZ R17, R143, R143, R20 ;  /* 0x0000008f8f117223 */ /* 0x000fe20000010014 */
[----:B------:R-:W-:Y:S01]  /*0c90*/  FADD.FTZ R9, R16, R143 ;  /* 0x0000008f10097221 */ /* 0x000fe20000010000 */
[----:B----4-:R-:W-:-:S02]  /*0ca0*/  HADD2.F32 R141, -RZ, R138.H0_H0 ;  /* 0x2000008aff8d7230 */ /* 0x010fc40000004100 */
        /* <DEDUP_REMOVED lines=11> */
[--C-:B-----5:R-:W-:Y:S01]  /*0d60*/  HADD2.F32 R41, -RZ, R136.reuse.H0_H0 ;  /* 0x20000088ff297230 */ /* 0x120fe20000004100 */
[----:B------:R-:W-:Y:S01]  /*0d70*/  IADD3 R65, R71, 0x20800, RZ ;  /* 0x0002080047417810 */ /* 0x000fe20007ffe0ff */
[----:B------:R-:W-:Y:S01]  /*0d80*/  FFMA.FTZ R20, R139, R139, R20 ;  /* 0x0000008b8b147223 */ /* 0x000fe20000010014 */
[----:B------:R-:W-:Y:S01]  /*0d90*/  IADD3 R69, R71, 0x1b800, RZ ;  /* 0x0001b80047457810 */ /* 0x000fe20007ffe0ff */
[----:B------:R-:W-:Y:S01]  /*0da0*/  FADD.FTZ R16, R16, R139 ;  /* 0x0000008b10107221 */ /* 0x000fe20000010000 */
[----:B------:R-:W-:Y:S01]  /*0db0*/  HADD2.F32 R138, -RZ, R136.H1_H1 ;  /* 0x30000088ff8a7230 */ /* 0x000fe20000004100 */
[-C--:B------:R-:W-:Y:S01]  /*0dc0*/  IADD3 R65, P0, R65, R60.reuse, RZ ;  /* 0x0000003c41417210 */ /* 0x080fe20007f1e0ff */
[----:B------:R-:W-:Y:S01]  /*0dd0*/  FFMA.FTZ R17, R41, R41, R20 ;  /* 0x0000002929117223 */ /* 0x000fe20000010014 */
[----:B------:R-:W-:Y:S01]  /*0de0*/  IADD3 R69, P2, R69, R60, RZ ;  /* 0x0000003c45457210 */ /* 0x000fe20007f5e0ff */
[----:B------:R-:W-:Y:S01]  /*0df0*/  FADD.FTZ R9, R16, R41 ;  /* 0x0000002910097221 */ /* 0x000fe20000010000 */
[--C-:B------:R-:W-:Y:S01]  /*0e00*/  HADD2.F32 R40, -RZ, R137.reuse.H0_H0 ;  /* 0x20000089ff287230 */ /* 0x100fe20000004100 */
[----:B------:R-:W-:Y:S01]  /*0e10*/  IADD3.X R28, RZ, R8, RZ, P0, !PT ;  /* 0x00000008ff1c7210 */ /* 0x000fe200007fe4ff */
[----:B------:R-:W-:Y:S01]  /*0e20*/  FFMA.FTZ R17, R138, R138, R17 ;  /* 0x0000008a8a117223 */ /* 0x000fe20000010011 */
[----:B------:R-:W-:Y:S01]  /*0e30*/  IADD3.X R44, RZ, R8, RZ, P2, !PT ;  /* 0x00000008ff2c7210 */ /* 0x000fe200017fe4ff */
[----:B------:R-:W-:Y:S01]  /*0e40*/  FADD.FTZ R9, R9, R138 ;  /* 0x0000008a09097221 */ /* 0x000fe20000010000 */
[----:B------:R-:W-:Y:S01]  /*0e50*/  LEA R76, P0, R69, UR12, 0x1 ;  /* 0x0000000c454c7c11 */ /* 0x000fe2000f8008ff */
[----:B------:R-:W-:-:S02]  /*0e60*/  HADD2.F32 R137, -RZ, R137.H1_H1 ;  /* 0x30000089ff897230 */ /* 0x000fc40000004100 */
[----:B------:R-:W-:Y:S01]  /*0e70*/  FFMA.FTZ R16, R40, R40, R17 ;  /* 0x0000002828107223 */ /* 0x000fe20000010011 */
[--C-:B--2---:R-:W-:Y:S01]  /*0e80*/  HADD2.F32 R20, -RZ, R12.reuse.H0_H0 ;  /* 0x2000000cff147230 */ /* 0x104fe20000004100 */
[----:B------:R-:W-:Y:S01]  /*0e90*/  LEA.HI.X R77, R69, UR13, R44, 0x1, P0 ;  /* 0x0000000d454d7c11 */ /* 0x000fe200080f0c2c */
[----:B------:R-:W-:Y:S02]  /*0ea0*/  HADD2.F32 R136, -RZ, R12.H1_H1 ;  /* 0x3000000cff887230 */ /* 0x000fe40000004100 */
[----:B------:R-:W-:Y:S01]  /*0eb0*/  FADD.FTZ R12, R9, R40 ;  /* 0x00000028090c7221 */ /* 0x000fe20000010000 */
[----:B------:R-:W-:Y:S01]  /*0ec0*/  FFMA.FTZ R16, R137, R137, R16 ;  /* 0x0000008989107223 */ /* 0x000fe20000010010 */
[--C-:B------:R-:W-:Y:S02]  /*0ed0*/  HADD2.F32 R135, -RZ, R13.reuse.H0_H0 ;  /* 0x2000000dff877230 */ /* 0x100fe40000004100 */
[----:B------:R-:W-:Y:S01]  /*0ee0*/  FADD.FTZ R12, R12, R137 ;  /* 0x000000890c0c7221 */ /* 0x000fe20000010000 */
[----:B------:R-:W-:Y:S01]  /*0ef0*/  HADD2.F32 R134, -RZ, R13.H1_H1 ;  /* 0x3000000dff867230 */ /* 0x000fe20000004100 */
[----:B------:R-:W2:Y:S01]  /*0f00*/  LDG.E.64.CONSTANT R76, desc[UR14][R76.64] ;  /* 0x0000000e4c4c7981 */ /* 0x000ea2000c1e9b00 */
[----:B------:R-:W-:Y:S01]  /*0f10*/  FFMA.FTZ R13, R20, R20, R16 ;  /* 0x00000014140d7223 */ /* 0x000fe20000010010 */
[----:B------:R-:W-:Y:S01]  /*0f20*/  FADD.FTZ R9, R12, R20 ;  /* 0x000000140c097221 */ /* 0x000fe20000010000 */
[--C-:B------:R-:W-:Y:S01]  /*0f30*/  HADD2.F32 R133, -RZ, R4.reuse.H0_H0 ;  /* 0x20000004ff857230 */ /* 0x100fe20000004100 */
[----:B------:R-:W-:Y:S01]  /*0f40*/  IADD3.X R37, RZ, R8, RZ, P1, !PT ;  /* 0x00000008ff257210 */ /* 0x000fe20000ffe4ff */
[----:B------:R-:W-:Y:S01]  /*0f50*/  FFMA.FTZ R12, R136, R136, R13 ;  /* 0x00000088880c7223 */ /* 0x000fe2000001000d */
[----:B------:R-:W-:Y:S01]  /*0f60*/  HADD2.F32 R132, -RZ, R4.H1_H1 ;  /* 0x30000004ff847230 */ /* 0x000fe20000004100 */
[----:B------:R-:W-:Y:S01]  /*0f70*/  LEA R78, P0, R68, UR12, 0x1 ;  /* 0x0000000c444e7c11 */ /* 0x000fe2000f8008ff */
[----:B------:R-:W-:Y:S01]  /*0f80*/  FADD.FTZ R4, R9, R136 ;  /* 0x0000008809047221 */ /* 0x000fe20000010000 */
[----:B------:R-:W-:-:S02]  /*0f90*/  HADD2.F32 R131, -RZ, R5.H0_H0 ;  /* 0x20000005ff837230 */ /* 0x000fc40000004100 */
[----:B------:R-:W-:Y:S01]  /*0fa0*/  FFMA.FTZ R9, R135, R135, R12 ;  /* 0x0000008787097223 */ /* 0x000fe2000001000c */
[----:B------:R-:W-:Y:S01]  /*0fb0*/  HADD2.F32 R130, -RZ, R5.H1_H1 ;  /* 0x30000005ff827230 */ /* 0x000fe20000004100 */
[----:B------:R-:W-:Y:S01]  /*0fc0*/  LEA.HI.X R79, R68, UR13, R37, 0x1, P0 ;  /* 0x0000000d444f7c11 */ /* 0x000fe200080f0c25 */
[----:B------:R-:W-:Y:S01]  /*0fd0*/  FADD.FTZ R5, R4, R135 ;  /* 0x0000008704057221 */ /* 0x000fe20000010000 */
[----:B------:R-:W-:Y:S01]  /*0fe0*/  FFMA.FTZ R12, R134, R134, R9 ;  /* 0x00000086860c7223 */ /* 0x000fe20000010009 */
[----:B------:R-:W-:Y:S02]  /*0ff0*/  IADD3 R67, R71, 0x1e000, RZ ;  /* 0x0001e00047437810 */ /* 0x000fe40007ffe0ff */
[----:B------:R-:W-:Y:S01]  /*1000*/  FADD.FTZ R4, R5, R134 ;  /* 0x0000008605047221 */ /* 0x000fe20000010000 */
[----:B------:R-:W3:Y:S01]  /*1010*/  LDG.E.64.CONSTANT R78, desc[UR14][R78.64] ;  /* 0x0000000e4e4e7981 */ /* 0x000ee2000c1e9b00 */
[----:B------:R-:W-:Y:S01]  /*1020*/  FFMA.FTZ R9, R133, R133, R12 ;  /* 0x0000008585097223 */ /* 0x000fe2000001000c */
[----:B------:R-:W-:Y:S01]  /*1030*/  IADD3 R67, P5, R67, R60, RZ ;  /* 0x0000003c43437210 */ /* 0x000fe20007fbe0ff */
[----:B------:R-:W-:-:S02]  /*1040*/  FADD.FTZ R5, R4, R133 ;  /* 0x0000008504057221 */ /* 0x000fc40000010000 */
[----:B------:R-:W-:Y:S01]  /*1050*/  FFMA.FTZ R12, R132, R132, R9 ;  /* 0x00000084840c7223 */ /* 0x000fe20000010009 */
[----:B------:R-:W-:Y:S01]  /*1060*/  IADD3.X R36, RZ, R8, RZ, P5, !PT ;  /* 0x00000008ff247210 */ /* 0x000fe20002ffe4ff */
[----:B------:R-:W-:Y:S01]  /*1070*/  FADD.FTZ R4, R5, R132 ;  /* 0x0000008405047221 */ /* 0x000fe20000010000 */
[----:B------:R-:W-:Y:S01]  /*1080*/  LEA R80, P0, R67, UR12, 0x1 ;  /* 0x0000000c43507c11 */ /* 0x000fe2000f8008ff */
[----:B------:R-:W-:Y:S02]  /*1090*/  FFMA.FTZ R9, R131, R131, R12 ;  /* 0x0000008383097223 */ /* 0x000fe4000001000c */
[----:B------:R-:W-:Y:S01]  /*10a0*/  FADD.FTZ R5, R4, R131 ;  /* 0x0000008304057221 */ /* 0x000fe20000010000 */
[----:B------:R-:W-:Y:S01]  /*10b0*/  LEA.HI.X R81, R67, UR13, R36, 0x1, P0 ;  /* 0x0000000d43517c11 */ /* 0x000fe200080f0c24 */
[--C-:B------:R-:W-:Y:S02]  /*10c0*/  HADD2.F32 R129, -RZ, R58.reuse.H0_H0 ;  /* 0x2000003aff817230 */ /* 0x100fe40000004100 */
[----:B------:R-:W-:Y:S01]  /*10d0*/  FFMA.FTZ R12, R130, R130, R9 ;  /* 0x00000082820c7223 */ /* 0x000fe20000010009 */
[----:B------:R-:W-:Y:S01]  /*10e0*/  FADD.FTZ R4, R5, R130 ;  /* 0x0000008205047221 */ /* 0x000fe20000010000 */
[----:B------:R-:W-:Y:S01]  /*10f0*/  HADD2.F32 R128, -RZ, R58.H1_H1 ;  /* 0x3000003aff807230 */ /* 0x000fe20000004100 */
[----:B------:R-:W4:Y:S01]  /*1100*/  LDG.E.64.CONSTANT R80, desc[UR14][R80.64] ;  /* 0x0000000e50507981 */ /* 0x000f22000c1e9b00 */
[----:B------:R-:W-:Y:S01]  /*1110*/  FFMA.FTZ R9, R129, R129, R12 ;  /* 0x0000008181097223 */ /* 0x000fe2000001000c */
[----:B------:R-:W-:Y:S01]  /*1120*/  FADD.FTZ R5, R4, R129 ;  /* 0x0000008104057221 */ /* 0x000fe20000010000 */
[--C-:B------:R-:W-:Y:S01]  /*1130*/  HADD2.F32 R127, -RZ, R59.reuse.H0_H0 ;  /* 0x2000003bff7f7230 */ /* 0x100fe20000004100 */
[----:B------:R-:W-:Y:S01]  /*1140*/  IADD3.X R32, RZ, R8, RZ, P4, !PT ;  /* 0x00000008ff207210 */ /* 0x000fe200027fe4ff */
[----:B------:R-:W-:Y:S01]  /*1150*/  FFMA.FTZ R12, R128, R128, R9 ;  /* 0x00000080800c7223 */ /* 0x000fe20000010009 */
[----:B------:R-:W-:Y:S01]  /*1160*/  LEA R82, P0, R66, UR12, 0x1 ;  /* 0x0000000c42527c11 */ /* 0x000fe2000f8008ff */
[----:B------:R-:W-:Y:S01]  /*1170*/  FADD.FTZ R4, R5, R128 ;  /* 0x0000008005047221 */ /* 0x000fe20000010000 */
[----:B------:R-:W-:-:S02]  /*1180*/  HADD2.F32 R59, -RZ, R59.H1_H1 ;  /* 0x3000003bff3b7230 */ /* 0x000fc40000004100 */
[----:B------:R-:W-:Y:S01]  /*1190*/  FFMA.FTZ R12, R127, R127, R12 ;  /* 0x0000007f7f0c7223 */ /* 0x000fe2000001000c */
[----:B------:R-:W-:Y:S01]  /*11a0*/  LEA.HI.X R83, R66, UR13, R32, 0x1, P0 ;  /* 0x0000000d42537c11 */ /* 0x000fe200080f0c20 */
[----:B------:R-:W-:Y:S01]  /*11b0*/  FADD.FTZ R4, R4, R127 ;  /* 0x0000007f04047221 */ /* 0x000fe20000010000 */
[--C-:B------:R-:W-:Y:S02]  /*11c0*/  HADD2.F32 R58, -RZ, R54.reuse.H0_H0 ;  /* 0x20000036ff3a7230 */ /* 0x100fe40000004100 */
[----:B------:R-:W-:Y:S01]  /*11d0*/  FFMA.FTZ R9, R59, R59, R12 ;  /* 0x0000003b3b097223 */ /* 0x000fe2000001000c */
[----:B------:R-:W-:Y:S01]  /*11e0*/  FADD.FTZ R5, R4, R59 ;  /* 0x0000003b04057221 */ /* 0x000fe20000010000 */
[----:B------:R-:W-:Y:S01]  /*11f0*/  HADD2.F32 R57, -RZ, R54.H1_H1 ;  /* 0x30000036ff397230 */ /* 0x000fe20000004100 */
[----:B------:R-:W5:Y:S01]  /*1200*/  LDG.E.64.CONSTANT R82, desc[UR14][R82.64] ;  /* 0x0000000e52527981 */ /* 0x000f62000c1e9b00 */
[----:B------:R-:W-:Y:S01]  /*1210*/  FFMA.FTZ R12, R58, R58, R9 ;  /* 0x0000003a3a0c7223 */ /* 0x000fe20000010009 */
[----:B------:R-:W-:Y:S01]  /*1220*/  FADD.FTZ R4, R5, R58 ;  /* 0x0000003a05047221 */ /* 0x000fe20000010000 */
[--C-:B------:R-:W-:Y:S01]  /*1230*/  HADD2.F32 R56, -RZ, R55.reuse.H0_H0 ;  /* 0x20000037ff387230 */ /* 0x100fe20000004100 */
[----:B------:R-:W-:Y:S01]  /*1240*/  LEA R84, P0, R65, UR12, 0x1 ;  /* 0x0000000c41547c11 */ /* 0x000fe2000f8008ff */
[----:B------:R-:W-:Y:S01]  /*1250*/  FFMA.FTZ R9, R57, R57, R12 ;  /* 0x0000003939097223 */ /* 0x000fe2000001000c */
[----:B------:R-:W-:Y:S01]  /*1260*/  FADD.FTZ R5, R4, R57 ;  /* 0x0000003904057221 */ /* 0x000fe20000010000 */
[----:B------:R-:W-:Y:S01]  /*1270*/  HADD2.F32 R55, -RZ, R55.H1_H1 ;  /* 0x30000037ff377230 */ /* 0x000fe20000004100 */
[----:B------:R-:W-:Y:S01]  /*1280*/  LEA.HI.X R85, R65, UR13, R28, 0x1, P0 ;  /* 0x0000000d41557c11 */ /* 0x000fe200080f0c1c */
[----:B------:R-:W-:Y:S01]  /*1290*/  FFMA.FTZ R12, R56, R56, R9 ;  /* 0x00000038380c7223 */ /* 0x000fe20000010009 */
[----:B------:R-:W-:Y:S01]  /*12a0*/  FADD.FTZ R4, R5, R56 ;  /* 0x0000003805047221 */ /* 0x000fe20000010000 */
[--C-:B------:R-:W-:Y:S01]  /*12b0*/  HADD2.F32 R54, -RZ, R50.reuse.H0_H0 ;  /* 0x20000032ff367230 */ /* 0x100fe20000004100 */
[----:B------:R-:W-:Y:S01]  /*12c0*/  IADD3 R25, R71, 0x21c00, RZ ;  /* 0x00021c0047197810 */ /* 0x000fe20007ffe0ff */
[----:B------:R-:W-:Y:S01]  /*12d0*/  FFMA.FTZ R9, R55, R55, R12 ;  /* 0x0000003737097223 */ /* 0x000fe2000001000c */
[----:B------:R-:W-:Y:S01]  /*12e0*/  FADD.FTZ R5, R4, R55 ;  /* 0x0000003704057221 */ /* 0x000fe20000010000 */
[----:B------:R-:W-:Y:S01]  /*12f0*/  HADD2.F32 R53, -RZ, R50.H1_H1 ;  /* 0x30000032ff357230 */ /* 0x000fe20000004100 */
[----:B------:R-:W5:Y:S01]  /*1300*/  LDG.E.64.CONSTANT R84, desc[UR14][R84.64] ;  /* 0x0000000e54547981 */ /* 0x000f62000c1e9b00 */
[----:B------:R-:W-:Y:S01]  /*1310*/  FFMA.FTZ R12, R54, R54, R9 ;  /* 0x00000036360c7223 */ /* 0x000fe20000010009 */
[----:B------:R-:W-:Y:S01]  /*1320*/  IADD3 R64, P3, R25, R60, RZ ;  /* 0x0000003c19407210 */ /* 0x000fe20007f7e0ff */
[----:B------:R-:W-:Y:S01]  /*1330*/  FADD.FTZ R4, R5, R54 ;  /* 0x0000003605047221 */ /* 0x000fe20000010000 */
[----:B------:R-:W-:-:S02]  /*1340*/  HADD2.F32 R52, -RZ, R51.H0_H0 ;  /* 0x20000033ff347230 */ /* 0x000fc40000004100 */
[----:B------:R-:W-:Y:S01]  /*1350*/  FFMA.FTZ R9, R53, R53, R12 ;  /* 0x0000003535097223 */ /* 0x000fe2000001000c */
[----:B------:R-:W-:Y:S01]  /*1360*/  IADD3.X R13, RZ, R8, RZ, P3, !PT ;  /* 0x00000008ff0d7210 */ /* 0x000fe20001ffe4ff */
[----:B------:R-:W-:Y:S01]  /*1370*/  FADD.FTZ R5, R4, R53 ;  /* 0x0000003504057221 */ /* 0x000fe20000010000 */
[----:B------:R-:W-:Y:S01]  /*1380*/  LEA R86, P0, R64, UR12, 0x1 ;  /* 0x0000000c40567c11 */ /* 0x000fe2000f8008ff */
[----:B------:R-:W-:Y:S02]  /*1390*/  HADD2.F32 R51, -RZ, R51.H1_H1 ;  /* 0x30000033ff337230 */ /* 0x000fe40000004100 */
[----:B------:R-:W-:Y:S01]  /*13a0*/  FFMA.FTZ R12, R52, R52, R9 ;  /* 0x00000034340c7223 */ /* 0x000fe20000010009 */
[----:B------:R-:W-:Y:S01]  /*13b0*/  FADD.FTZ R4, R5, R52 ;  /* 0x0000003405047221 */ /* 0x000fe20000010000 */
[----:B------:R-:W-:Y:S01]  /*13c0*/  LEA.HI.X R87, R64, UR13, R13, 0x1, P0 ;  /* 0x0000000d40577c11 */ /* 0x000fe200080f0c0d */
[----:B------:R-:W-:Y:S01]  /*13d0*/  STL [R1+0x14], R44 ;  /* 0x0000142c01007387 */ /* 0x000fe20000100800 */
[----:B------:R-:W-:-:S02]  /*13e0*/  HADD2.F32 R50, -RZ, R46.H0_H0 ;  /* 0x2000002eff327230 */ /* 0x000fc40000004100 */
[----:B------:R-:W-:Y:S01]  /*13f0*/  FFMA.FTZ R9, R51, R51, R12 ;  /* 0x0000003333097223 */ /* 0x000fe2000001000c */
[----:B------:R-:W-:Y:S01]  /*1400*/  IADD3 R63, R71, 0x23000, RZ ;  /* 0x00023000473f7810 */ /* 0x000fe20007ffe0ff */
[----:B------:R-:W-:Y:S01]  /*1410*/  STL [R1+0x18], R37 ;  /* 0x0000182501007387 */ /* 0x000fe20000100800 */
[----:B------:R-:W-:Y:S01]  /*1420*/  FADD.FTZ R5, R4, R51 ;  /* 0x0000003304057221 */ /* 0x000fe20000010000 */
[----:B------:R-:W-:Y:S02]  /*1430*/  HADD2.F32 R49, -RZ, R46.H1_H1 ;  /* 0x3000002eff317230 */ /* 0x000fe40000004100 */
[----:B------:R-:W-:Y:S01]  /*1440*/  STL [R1+0x1c], R36 ;  /* 0x00001c2401007387 */ /* 0x000fe20000100800 */
[----:B------:R-:W-:-:S03]  /*1450*/  FFMA.FTZ R12, R50, R50, R9 ;  /* 0x00000032320c7223 */ /* 0x000fc60000010009 */
[----:B------:R-:W-:Y:S01]  /*1460*/  STL [R1+0x28], R32 ;  /* 0x0000282001007387 */ /* 0x000fe20000100800 */
[----:B------:R-:W-:Y:S01]  /*1470*/  IADD3 R63, P2, R63, R60, RZ ;  /* 0x0000003c3f3f7210 */ /* 0x000fe20007f5e0ff */
[----:B------:R-:W-:Y:S02]  /*1480*/  FADD.FTZ R4, R5, R50 ;  /* 0x0000003205047221 */ /* 0x000fe40000010000 */
[----:B------:R-:W-:Y:S04]  /*1490*/  STL [R1], R45 ;  /* 0x0000002d01007387 */ /* 0x000fe80000100800 */
[----:B------:R-:W5:Y:S01]  /*14a0*/  LDG.E.64.CONSTANT R86, desc[UR14][R86.64] ;  /* 0x0000000e56567981 */ /* 0x000f62000c1e9b00 */
[----:B------:R-:W-:-:S03]  /*14b0*/  HADD2.F32 R48, -RZ, R47.H0_H0 ;  /* 0x2000002fff307230 */ /* 0x000fc60000004100 */
[----:B------:R-:W-:Y:S01]  /*14c0*/  STL [R1+0x2c], R28 ;  /* 0x00002c1c01007387 */ /* 0x000fe20000100800 */
[----:B------:R-:W-:-:S03]  /*14d0*/  FFMA.FTZ R9, R49, R49, R12 ;  /* 0x0000003131097223 */ /* 0x000fc6000001000c */
[----:B------:R-:W-:Y:S01]  /*14e0*/  STL [R1+0x4], R41 ;  /* 0x0000042901007387 */ /* 0x000fe20000100800 */
[----:B------:R-:W-:-:S03]  /*14f0*/  LEA R88, P0, R63, UR12, 0x1 ;  /* 0x0000000c3f587c11 */ /* 0x000fc6000f8008ff */
[----:B------:R-:W-:Y:S01]  /*1500*/  STL [R1+0x8], R40 ;  /* 0x0000082801007387 */ /* 0x000fe20000100800 */
[----:B------:R-:W-:-:S03]  /*1510*/  FADD.FTZ R5, R4, R49 ;  /* 0x0000003104057221 */ /* 0x000fc60000010000 */
[----:B------:R-:W-:Y:S01]  /*1520*/  STL [R1+0xc], R20 ;  /* 0x00000c1401007387 */ /* 0x000fe20000100800 */
[----:B------:R-:W-:-:S03]  /*1530*/  HADD2.F32 R47, -RZ, R47.H1_H1 ;  /* 0x3000002fff2f7230 */ /* 0x000fc60000004100 */
[----:B------:R0:W-:Y:S01]  /*1540*/  STL [R1+0x30], R13 ;  /* 0x0000300d01007387 */ /* 0x0001e20000100800 */
[----:B------:R-:W-:Y:S01]  /*1550*/  FFMA.FTZ R12, R48, R48, R9 ;  /* 0x00000030300c7223 */ /* 0x000fe20000010009 */
[----:B------:R-:W-:Y:S01]  /*1560*/  FADD.FTZ R4, R5, R48 ;  /* 0x0000003005047221 */ /* 0x000fe20000010000 */
[----:B------:R-:W-:Y:S01]  /*1570*/  HADD2.F32 R46, -RZ, R42.H0_H0 ;  /* 0x2000002aff2e7230 */ /* 0x000fe20000004100 */
[----:B0-----:R-:W-:Y:S01]  /*1580*/  IADD3.X R13, RZ, R8, RZ, P2, !PT ;  /* 0x00000008ff0d7210 */ /* 0x001fe200017fe4ff */
[----:B------:R-:W-:-:S03]  /*1590*/  FFMA.FTZ R9, R47, R47, R12 ;  /* 0x0000002f2f097223 */ /* 0x000fc6000001000c */
[----:B------:R-:W-:Y:S01]  /*15a0*/  LEA.HI.X R89, R63, UR13, R13, 0x1, P0 ;  /* 0x0000000d3f597c11 */ /* 0x000fe200080f0c0d */
[----:B------:R-:W-:Y:S01]  /*15b0*/  FADD.FTZ R5, R4, R47 ;  /* 0x0000002f04057221 */ /* 0x000fe20000010000 */
[----:B------:R-:W-:Y:S01]  /*15c0*/  IADD3 R29, R71, 0x24400, RZ ;  /* 0x00024400471d7810 */ /* 0x000fe20007ffe0ff */
[----:B------:R-:W-:Y:S02]  /*15d0*/  HADD2.F32 R45, -RZ, R42.H1_H1 ;  /* 0x3000002aff2d7230 */ /* 0x000fe40000004100 */
[----:B------:R-:W-:Y:S01]  /*15e0*/  FFMA.FTZ R12, R46, R46, R9 ;  /* 0x0000002e2e0c7223 */ /* 0x000fe20000010009 */
[----:B------:R-:W5:Y:S01]  /*15f0*/  LDG.E.64.CONSTANT R88, desc[UR14][R88.64] ;  /* 0x0000000e58587981 */ /* 0x000f62000c1e9b00 */
[----:B------:R-:W-:Y:S01]  /*1600*/  IADD3 R62, P1, R29, R60, RZ ;  /* 0x0000003c1d3e7210 */ /* 0x000fe20007f3e0ff */
[----:B------:R-:W-:Y:S01]  /*1610*/  FADD.FTZ R4, R5, R46 ;  /* 0x0000002e05047221 */ /* 0x000fe20000010000 */
[--C-:B------:R-:W-:Y:S01]  /*1620*/  HADD2.F32 R44, -RZ, R43.reuse.H0_H0 ;  /* 0x2000002bff2c7230 */ /* 0x100fe20000004100 */
[----:B------:R0:W-:Y:S01]  /*1630*/  STL [R1+0x34], R13 ;  /* 0x0000340d01007387 */ /* 0x0001e20000100800 */
[----:B------:R-:W-:Y:S01]  /*1640*/  FFMA.FTZ R9, R45, R45, R12 ;  /* 0x0000002d2d097223 */ /* 0x000fe2000001000c */
[----:B------:R-:W-:Y:S01]  /*1650*/  LEA R90, P0, R62, UR12, 0x1 ;  /* 0x0000000c3e5a7c11 */ /* 0x000fe2000f8008ff */
[----:B------:R-:W-:Y:S01]  /*1660*/  FADD.FTZ R5, R4, R45 ;  /* 0x0000002d04057221 */ /* 0x000fe20000010000 */
[----:B------:R-:W-:-:S02]  /*1670*/  HADD2.F32 R43, -RZ, R43.H1_H1 ;  /* 0x3000002bff2b7230 */ /* 0x000fc40000004100 */
[----:B------:R-:W-:Y:S01]  /*1680*/  FFMA.FTZ R12, R44, R44, R9 ;  /* 0x0000002c2c0c7223 */ /* 0x000fe20000010009 */
[----:B0-----:R-:W-:Y:S01]  /*1690*/  IADD3.X R13, RZ, R8, RZ, P1, !PT ;  /* 0x00000008ff0d7210 */ /* 0x001fe20000ffe4ff */
[----:B------:R-:W-:Y:S01]  /*16a0*/  FADD.FTZ R4, R5, R44 ;  /* 0x0000002c05047221 */ /* 0x000fe20000010000 */
[--C-:B------:R-:W-:Y:S02]  /*16b0*/  HADD2.F32 R42, -RZ, R38.reuse.H0_H0 ;  /* 0x20000026ff2a7230 */ /* 0x100fe40000004100 */
[----:B------:R-:W-:Y:S01]  /*16c0*/  LEA.HI.X R91, R62, UR13, R13, 0x1, P0 ;  /* 0x0000000d3e5b7c11 */ /* 0x000fe200080f0c0d */
[----:B------:R-:W-:Y:S01]  /*16d0*/  FFMA.FTZ R9, R43, R43, R12 ;  /* 0x0000002b2b097223 */ /* 0x000fe2000001000c */
[----:B------:R-:W-:Y:S01]  /*16e0*/  IADD3 R61, R71, 0x25800, RZ ;  /* 0x00025800473d7810 */ /* 0x000fe20007ffe0ff */
[----:B------:R-:W-:Y:S01]  /*16f0*/  FADD.FTZ R5, R4, R43 ;  /* 0x0000002b04057221 */ /* 0x000fe20000010000 */
        /* <DEDUP_REMOVED lines=10> */
[----:B------:R-:W-:Y:S01]  /*17a0*/  IADD3 R33, R71, 0x26c00, RZ ;  /* 0x00026c0047217810 */ /* 0x000fe20007ffe0ff */
[----:B------:R-:W-:-:S02]  /*17b0*/  HADD2.F32 R39, -RZ, R39.H1_H1 ;  /* 0x30000027ff277230 */ /* 0x000fc40000004100 */
[----:B------:R-:W-:Y:S01]  /*17c0*/  FFMA.FTZ R12, R40, R40, R9 ;  /* 0x00000028280c7223 */ /* 0x000fe20000010009 */
[----:B0-----:R-:W-:Y:S01]  /*17d0*/  IADD3.X R13, RZ, R8, RZ, P5, !PT ;  /* 0x00000008ff0d7210 */ /* 0x001fe20002ffe4ff */
[----:B------:R-:W-:Y:S01]  /*17e0*/  FADD.FTZ R4, R5, R40 ;  /* 0x0000002805047221 */ /* 0x000fe20000010000 */
[----:B------:R-:W-:Y:S02]  /*17f0*/  IADD3 R60, P4, R33, R60, RZ ;  /* 0x0000003c213c7210 */ /* 0x000fe40007f9e0ff */
[----:B------:R-:W-:Y:S01]  /*1800*/  LEA.HI.X R93, R61, UR13, R13, 0x1, P0 ;  /* 0x0000000d3d5d7c11 */ /* 0x000fe200080f0c0d */
[--C-:B------:R-:W-:Y:S02]  /*1810*/  HADD2.F32 R38, -RZ, R34.reuse.H0_H0 ;  /* 0x20000022ff267230 */ /* 0x100fe40000004100 */
[----:B------:R-:W-:Y:S01]  /*1820*/  FFMA.FTZ R9, R39, R39, R12 ;  /* 0x0000002727097223 */ /* 0x000fe2000001000c */
[----:B------:R-:W-:Y:S01]  /*1830*/  FADD.FTZ R5, R4, R39 ;  /* 0x0000002704057221 */ /* 0x000fe20000010000 */
[----:B------:R0:W-:Y:S01]  /*1840*/  STL [R1+0x40], R13 ;  /* 0x0000400d01007387 */ /* 0x0001e20000100800 */
[----:B------:R-:W-:-:S03]  /*1850*/  HADD2.F32 R37, -RZ, R34.H1_H1 ;  /* 0x30000022ff257230 */ /* 0x000fc60000004100 */
[----:B------:R-:W5:Y:S01]  /*1860*/  LDG.E.64.CONSTANT R92, desc[UR14][R92.64] ;  /* 0x0000000e5c5c7981 */ /* 0x000f62000c1e9b00 */
[----:B------:R-:W-:Y:S01]  /*1870*/  FADD.FTZ R4, R5, R38 ;  /* 0x0000002605047221 */ /* 0x000fe20000010000 */
[--C-:B------:R-:W-:Y:S01]  /*1880*/  HADD2.F32 R36, -RZ, R35.reuse.H0_H0 ;  /* 0x20000023ff247230 */ /* 0x100fe20000004100 */
[----:B0-----:R-:W-:Y:S01]  /*1890*/  IADD3.X R13, RZ, R8, RZ, P4, !PT ;  /* 0x00000008ff0d7210 */ /* 0x001fe200027fe4ff */
[----:B------:R-:W-:Y:S01]  /*18a0*/  FFMA.FTZ R8, R38, R38, R9 ;  /* 0x0000002626087223 */ /* 0x000fe20000010009 */
[----:B------:R-:W-:Y:S01]  /*18b0*/  LEA R94, P0, R60, UR12, 0x1 ;  /* 0x0000000c3c5e7c11 */ /* 0x000fe2000f8008ff */
[----:B------:R-:W-:Y:S02]  /*18c0*/  FADD.FTZ R5, R4, R37 ;  /* 0x0000002504057221 */ /* 0x000fe40000010000 */
[----:B------:R-:W-:Y:S01]  /*18d0*/  FFMA.FTZ R9, R37, R37, R8 ;  /* 0x0000002525097223 */ /* 0x000fe20000010008 */
[----:B------:R-:W-:Y:S01]  /*18e0*/  HADD2.F32 R35, -RZ, R35.H1_H1 ;  /* 0x30000023ff237230 */ /* 0x000fe20000004100 */
[----:B------:R-:W-:Y:S01]  /*18f0*/  LEA.HI.X R95, R60, UR13, R13, 0x1, P0 ;  /* 0x0000000d3c5f7c11 */ /* 0x000fe200080f0c0d */
[----:B------:R-:W-:Y:S01]  /*1900*/  FADD.FTZ R4, R5, R36 ;  /* 0x0000002405047221 */ /* 0x000fe20000010000 */
[----:B------:R-:W-:Y:S01]  /*1910*/  FFMA.FTZ R8, R36, R36, R9 ;  /* 0x0000002424087223 */ /* 0x000fe20000010009 */
[----:B------:R-:W-:-:S02]  /*1920*/  HADD2.F32 R34, -RZ, R30.H0_H0 ;  /* 0x2000001eff227230 */ /* 0x000fc40000004100 */
[----:B------:R-:W-:Y:S01]  /*1930*/  FADD.FTZ R5, R4, R35 ;  /* 0x0000002304057221 */ /* 0x000fe20000010000 */
[----:B------:R-:W-:Y:S01]  /*1940*/  FFMA.FTZ R9, R35, R35, R8 ;  /* 0x0000002323097223 */ /* 0x000fe20000010008 */
[----:B------:R-:W-:Y:S01]  /*1950*/  HADD2.F32 R33, -RZ, R30.H1_H1 ;  /* 0x3000001eff217230 */ /* 0x000fe20000004100 */
[----:B------:R-:W5:Y:S01]  /*1960*/  LDG.E.64.CONSTANT R94, desc[UR14][R94.64] ;  /* 0x0000000e5e5e7981 */ /* 0x000f62000c1e9b00 */
[----:B------:R-:W-:Y:S01]  /*1970*/  FADD.FTZ R4, R5, R34 ;  /* 0x0000002205047221 */ /* 0x000fe20000010000 */
[----:B------:R-:W-:Y:S01]  /*1980*/  FFMA.FTZ R8, R34, R34, R9 ;  /* 0x0000002222087223 */ /* 0x000fe20000010009 */
[--C-:B------:R-:W-:Y:S02]  /*1990*/  HADD2.F32 R32, -RZ, R31.reuse.H0_H0 ;  /* 0x2000001fff207230 */ /* 0x100fe40000004100 */
[----:B------:R-:W-:Y:S01]  /*19a0*/  FADD.FTZ R5, R4, R33 ;  /* 0x0000002104057221 */ /* 0x000fe20000010000 */
[----:B------:R-:W-:Y:S01]  /*19b0*/  FFMA.FTZ R9, R33, R33, R8 ;  /* 0x0000002121097223 */ /* 0x000fe20000010008 */
[----:B------:R-:W-:-:S02]  /*19c0*/  HADD2.F32 R31, -RZ, R31.H1_H1 ;  /* 0x3000001fff1f7230 */ /* 0x000fc40000004100 */
[----:B------:R-:W-:Y:S01]  /*19d0*/  FADD.FTZ R4, R5, R32 ;  /* 0x0000002005047221 */ /* 0x000fe20000010000 */
[----:B------:R-:W-:Y:S01]  /*19e0*/  FFMA.FTZ R8, R32, R32, R9 ;  /* 0x0000002020087223 */ /* 0x000fe20000010009 */
[--C-:B------:R-:W-:Y:S02]  /*19f0*/  HADD2.F32 R30, -RZ, R26.reuse.H0_H0 ;  /* 0x2000001aff1e7230 */ /* 0x100fe40000004100 */
[----:B------:R-:W-:Y:S01]  /*1a00*/  FADD.FTZ R5, R4, R31 ;  /* 0x0000001f04057221 */ /* 0x000fe20000010000 */
[----:B------:R-:W-:Y:S01]  /*1a10*/  FFMA.FTZ R9, R31, R31, R8 ;  /* 0x0000001f1f097223 */ /* 0x000fe20000010008 */
[----:B------:R-:W-:Y:S02]  /*1a20*/  HADD2.F32 R29, -RZ, R26.H1_H1 ;  /* 0x3000001aff1d7230 */ /* 0x000fe40000004100 */
[----:B------:R-:W-:Y:S01]  /*1a30*/  FADD.FTZ R4, R5, R30 ;  /* 0x0000001e05047221 */ /* 0x000fe20000010000 */
[----:B------:R-:W-:Y:S01]  /*1a40*/  FFMA.FTZ R8, R30, R30, R9 ;  /* 0x0000001e1e087223 */ /* 0x000fe20000010009 */
[----:B------:R-:W-:-:S02]  /*1a50*/  HADD2.F32 R28, -RZ, R27.H0_H0 ;  /* 0x2000001bff1c7230 */ /* 0x000fc40000004100 */
[----:B------:R-:W-:Y:S01]  /*1a60*/  FADD.FTZ R5, R4, R29 ;  /* 0x0000001d04057221 */ /* 0x000fe20000010000 */
[----:B------:R-:W-:Y:S01]  /*1a70*/  FFMA.FTZ R9, R29, R29, R8 ;  /* 0x0000001d1d097223 */ /* 0x000fe20000010008 */
[----:B------:R-:W-:Y:S02]  /*1a80*/  HADD2.F32 R27, -RZ, R27.H1_H1 ;  /* 0x3000001bff1b7230 */ /* 0x000fe40000004100 */
        /* <DEDUP_REMOVED lines=38> */
[----:B------:R-:W-:Y:S01]  /*1cf0*/  HADD2.F32 R14, -RZ, R10.H0_H0 ;  /* 0x2000000aff0e7230 */ /* 0x000fe20000004100 */
[----:B------:R0:W-:Y:S01]  /*1d00*/  STL [R1+0x3c], R13 ;  /* 0x00003c0d01007387 */ /* 0x0001e20000100800 */
[----:B------:R-:W-:Y:S01]  /*1d10*/  FADD.FTZ R5, R4, R15 ;  /* 0x0000000f04057221 */ /* 0x000fe20000010000 */
[----:B------:R-:W-:Y:S01]  /*1d20*/  FFMA.FTZ R9, R15, R15, R8 ;  /* 0x0000000f0f097223 */ /* 0x000fe20000010008 */
[----:B------:R-:W-:-:S02]  /*1d30*/  HADD2.F32 R12, -RZ, R11.H0_H0 ;  /* 0x2000000bff0c7230 */ /* 0x000fc40000004100 */
[----:B------:R-:W-:Y:S01]  /*1d40*/  FADD.FTZ R4, R5, R14 ;  /* 0x0000000e05047221 */ /* 0x000fe20000010000 */
[----:B------:R-:W-:Y:S01]  /*1d50*/  FFMA.FTZ R8, R14, R14, R9 ;  /* 0x0000000e0e087223 */ /* 0x000fe20000010009 */
[----:B0-----:R-:W-:Y:S02]  /*1d60*/  HADD2.F32 R13, -RZ, R10.H1_H1 ;  /* 0x3000000aff0d7230 */ /* 0x001fe40000004100 */
[----:B------:R-:W-:-:S03]  /*1d70*/  HADD2.F32 R11, -RZ, R11.H1_H1 ;  /* 0x3000000bff0b7230 */ /* 0x000fc60000004100 */
[----:B------:R-:W-:Y:S01]  /*1d80*/  FFMA.FTZ R9, R13, R13, R8 ;  /* 0x0000000d0d097223 */ /* 0x000fe20000010008 */
[----:B------:R-:W-:-:S03]  /*1d90*/  FADD.FTZ R5, R4, R13 ;  /* 0x0000000d04057221 */ /* 0x000fc60000010000 */
        /* <DEDUP_REMOVED lines=50> */
[--C-:B--2---:R-:W-:Y:S02]  /*20c0*/  HADD2.F32 R75, -RZ, R76.reuse.H0_H0 ;  /* 0x2000004cff4b7230 */ /* 0x104fe40000004100 */
        /* <DEDUP_REMOVED lines=11> */
[----:B---3--:R-:W-:-:S02]  /*2180*/  HADD2.F32 R102, -RZ, R78.H0_H0 ;  /* 0x2000004eff667230 */ /* 0x008fc40000004100 */
        /* <DEDUP_REMOVED lines=11> */
[--C-:B----4-:R-:W-:Y:S02]  /*2240*/  HADD2.F32 R106, -RZ, R80.reuse.H0_H0 ;  /* 0x20000050ff6a7230 */ /* 0x110fe40000004100 */
        /* <DEDUP_REMOVED lines=11> */
[--C-:B-----5:R-:W-:Y:S02]  /*2300*/  HADD2.F32 R110, -RZ, R82.reuse.H0_H0 ;  /* 0x20000052ff6e7230 */ /* 0x120fe40000004100 */
        /* <DEDUP_REMOVED lines=11> */
[--C-:B------:R-:W-:Y:S01]  /*23c0*/  HADD2.F32 R114, -RZ, R84.reuse.H0_H0 ;  /* 0x20000054ff727230 */ /* 0x100fe20000004100 */
[----:B------:R-:W0:Y:S01]  /*23d0*/  S2R R80, SR_CgaCtaId ;  /* 0x0000000000507919 */ /* 0x000e220000008800 */
[----:B------:R-:W-:Y:S01]  /*23e0*/  FFMA.FTZ R77, R115, R115, R77 ;  /* 0x00000073734d7223 */ /* 0x000fe2000001004d */
[----:B------:R-:W-:Y:S01]  /*23f0*/  FADD.FTZ R76, R76, R115 ;  /* 0x000000734c4c7221 */ /* 0x000fe20000010000 */
[----:B------:R-:W-:Y:S01]  /*2400*/  HADD2.F32 R116, -RZ, R84.H1_H1 ;  /* 0x30000054ff747230 */ /* 0x000fe20000004100 */
[----:B------:R-:W1:Y:S01]  /*2410*/  LDC.64 R82, c[0x0][0x228] ;  /* 0x00008a00ff527b82 */ /* 0x000e620000000a00 */
        /* <DEDUP_REMOVED lines=14> */
[----:B------:R-:W-:Y:S02]  /*2500*/  HADD2.F32 R86, -RZ, R87.H0_H0 ;  /* 0x20000057ff567230 */ /* 0x000fe40000004100 */
[----:B------:R-:W-:-:S04]  /*2510*/  IMAD.WIDE.U32 R78, R148, -0x33333333, RZ ;  /* 0xcccccccd944e7825 */ /* 0x000fc800078e00ff */
[----:B------:R-:W-:Y:S01]  /*2520*/  FFMA.FTZ R77, R118, R118, R77 ;  /* 0x00000076764d7223 */ /* 0x000fe2000001004d */
[----:B------:R-:W-:Y:S01]  /*2530*/  FADD.FTZ R76, R76, R118 ;  /* 0x000000764c4c7221 */ /* 0x000fe20000010000 */
[----:B------:R-:W-:Y:S02]  /*2540*/  HADD2.F32 R119, -RZ, R87.H1_H1 ;  /* 0x30000057ff777230 */ /* 0x000fe40000004100 */
[----:B------:R-:W-:Y:S01]  /*2550*/  FFMA.FTZ R77, R86, R86, R77 ;  /* 0x00000056564d7223 */ /* 0x000fe2000001004d */
[----:B------:R-:W-:Y:S01]  /*2560*/  SHF.R.U32.HI R78, RZ, 0x6, R79 ;  /* 0x00000006ff4e7819 */ /* 0x000fe2000001164f */
[----:B------:R-:W-:Y:S01]  /*2570*/  FADD.FTZ R76, R76, R86 ;  /* 0x000000564c4c7221 */ /* 0x000fe20000010000 */
[----:B------:R-:W-:Y:S01]  /*2580*/  MOV R79, 0x400 ;  /* 0x00000400004f7802 */ /* 0x000fe20000000f00 */
[----:B------:R-:W-:Y:S02]  /*2590*/  HADD2.F32 R87, -RZ, R88.H0_H0 ;  /* 0x20000058ff577230 */ /* 0x000fe40000004100 */
[----:B------:R-:W-:Y:S01]  /*25a0*/  FFMA.FTZ R77, R119, R119, R77 ;  /* 0x00000077774d7223 */ /* 0x000fe2000001004d */
[----:B------:R-:W-:Y:S01]  /*25b0*/  FADD.FTZ R76, R76, R119 ;  /* 0x000000774c4c7221 */ /* 0x000fe20000010000 */
[----:B0-----:R-:W-:Y:S01]  /*25c0*/  LEA R79, R80, R79, 0x18 ;  /* 0x0000004f504f7211 */ /* 0x001fe200078ec0ff */
[----:B------:R-:W-:-:S02]  /*25d0*/  IMAD R80, R78, -0x50, R148 ;  /* 0xffffffb04e507824 */ /* 0x000fc400078e0294 */
[----:B------:R-:W-:Y:S01]  /*25e0*/  FFMA.FTZ R77, R87, R87, R77 ;  /* 0x00000057574d7223 */ /* 0x000fe2000001004d */
[----:B------:R-:W-:Y:S02]  /*25f0*/  HADD2.F32 R120, -RZ, R88.H1_H1 ;  /* 0x30000058ff787230 */ /* 0x000fe40000004100 */
[----:B------:R-:W-:Y:S01]  /*2600*/  FADD.FTZ R76, R76, R87 ;  /* 0x000000574c4c7221 */ /* 0x000fe20000010000 */
[----:B------:R-:W-:Y:S02]  /*2610*/  IMAD R79, R80, 0x28, R79 ;  /* 0x00000028504f7824 */ /* 0x000fe400078e024f */
[--C-:B------:R-:W-:Y:S02]  /*2620*/  HADD2.F32 R88, -RZ, R89.reuse.H0_H0 ;  /* 0x20000059ff587230 */ /* 0x100fe40000004100 */
[----:B------:R-:W-:Y:S01]  /*2630*/  FFMA.FTZ R77, R120, R120, R77 ;  /* 0x00000078784d7223 */ /* 0x000fe2000001004d */
[----:B------:R-:W-:Y:S01]  /*2640*/  FADD.FTZ R76, R76, R120 ;  /* 0x000000784c4c7221 */ /* 0x000fe20000010000 */
[----:B------:R-:W-:Y:S01]  /*2650*/  HADD2.F32 R121, -RZ, R89.H1_H1 ;  /* 0x30000059ff797230 */ /* 0x000fe20000004100 */
[----:B------:R-:W-:Y:S01]  /*2660*/  LEA R78, R78, R79, 0x3 ;  /* 0x0000004f4e4e7211 */ /* 0x000fe200078e18ff */
        /* <DEDUP_REMOVED lines=35> */
[----:B------:R-:W-:Y:S01]  /*28a0*/  ISETP.GT.U32.AND P0, PT, R148, 0x1f, PT ;  /* 0x0000001f9400780c */ /* 0x000fe20003f04070 */
[----:B------:R-:W-:Y:S02]  /*28b0*/  HADD2.F32 R95, -RZ, R95.H1_H1 ;  /* 0x3000005fff5f7230 */ /* 0x000fe40000004100 */
[----:B------:R-:W-:Y:S01]  /*28c0*/  FFMA.FTZ R77, R94, R94, R77 ;  /* 0x0000005e5e4d7223 */ /* 0x000fe2000001004d */
[----:B------:R-:W-:Y:S01]  /*28d0*/  FADD.FTZ R76, R76, R94 ;  /* 0x0000005e4c4c7221 */ /* 0x000fe20000010000 */
[----:B------:R-:W-:-:S02]  /*28e0*/  USHF.L.U32 UR17, UR10, 0x3, URZ ;  /* 0x000000030a117899 */ /* 0x000fc4000800063f */
[----:B------:R-:W-:Y:S01]  /*28f0*/  FFMA.FTZ R77, R95, R95, R77 ;  /* 0x0000005f5f4d7223 */ /* 0x000fe2000001004d */
[----:B------:R-:W-:Y:S01]  /*2900*/  FADD.FTZ R76, R76, R95 ;  /* 0x0000005f4c4c7221 */ /* 0x000fe20000010000 */
[----:B------:R-:W-:Y:S01]  /*2910*/  ULOP3.LUT UR21, UR17, 0x18, URZ, 0xc0, !UPT ;  /* 0x0000001811157892 */ /* 0x000fe2000f8ec03f */
[----:B------:R-:W-:Y:S03]  /*2920*/  BSSY B0, `(.L_x_2512) ;  /* 0x0000068000007945 */ /* 0x000fe60003800000 */
[----:B------:R0:W-:Y:S01]  /*2930*/  STS.64 [R78], R76 ;  /* 0x0000004c4e007388 */ /* 0x0001e20000000a00 */
[----:B------:R-:W-:-:S04]  /*2940*/  IMAD.WIDE R146, R70, 0x2, R146 ;  /* 0x0000000246927825 */ /* 0x000fc800078e0292 */
[----:B-1----:R-:W-:Y:S01]  /*2950*/  IMAD.WIDE R82, R70, 0x2, R82 ;  /* 0x0000000246527825 */ /* 0x002fe200078e0252 */
[----:B0-----:R-:W-:Y:S01]  /*2960*/  CS2R R76, SRZ ;  /* 0x00000000004c7805 */ /* 0x001fe2000001ff00 */
[----:B------:R-:W-:Y:S06]  /*2970*/  BAR.SYNC.DEFER_BLOCKING 0x0 ;  /* 0x0000000000007b1d */ /* 0x000fec0000010000 */
[----:B------:R-:W-:Y:S05]  /*2980*/  @P0 BRA `(.L_x_2513) ;  /* 0x0000000400840947 */ /* 0x000fea0003800000 */
[----:B------:R-:W0:Y:S01]  /*2990*/  S2R R77, SR_CgaCtaId ;  /* 0x00000000004d7919 */ /* 0x000e220000008800 */
[----:B------:R-:W-:Y:S01]  /*29a0*/  HFMA2.MMA R76, -RZ, RZ, 0, 2.384185791015625e-06 ;  /* 0x00000028ff4c7435 */ /* 0x000fe200000001ff */
        /* <DEDUP_REMOVED lines=65> */
[----:B------:R-:W-:Y:S02]  /*2dc0*/  SHF.R.S32.HI R70, RZ, 0x1f, R150 ;  /* 0x0000001fff467819 */ /* 0x000fe40000011496 */
[----:B------:R-:W-:Y:S02]  /*2dd0*/  SHF.R.S32.HI R149, RZ, 0x2, R149 ;  /* 0x00000002ff957819 */ /* 0x000fe40000011495 */
[----:B------:R-:W-:Y:S02]  /*2de0*/  LEA.HI R70, R70, R150, RZ, 0x2 ;  /* 0x0000009646467211 */ /* 0x000fe400078f10ff */
[----:B------:R-:W-:Y:S01]  /*2df0*/  SHF.R.S32.HI R150, RZ, 0x1f, R77 ;  /* 0x0000001fff967819 */ /* 0x000fe2000001144d */
[----:B------:R-:W-:Y:S01]  /*2e00*/  IMAD R149, R149, 0x28, R80 ;  /* 0x0000002895957824 */ /* 0x000fe200078e0250 */
[----:B------:R-:W-:-:S02]  /*2e10*/  SHF.R.S32.HI R70, RZ, 0x2, R70 ;  /* 0x00000002ff467819 */ /* 0x000fc40000011446 */
[----:B------:R-:W-:Y:S02]  /*2e20*/  LEA.HI R77, R150, R77, RZ, 0x2 ;  /* 0x0000004d964d7211 */ /* 0x000fe400078f10ff */
[C---:B------:R-:W-:Y:S01]  /*2e30*/  IADD3 R76, R81.reuse, R76, RZ ;  /* 0x0000004c514c7210 */ /* 0x040fe20007ffe0ff */
[--C-:B------:R-:W-:Y:S01]  /*2e40*/  IMAD R70, R70, 0x28, R80.reuse ;  /* 0x0000002846467824 */ /* 0x100fe200078e0250 */
[----:B------:R-:W-:Y:S02]  /*2e50*/  SHF.R.S32.HI R77, RZ, 0x2, R77 ;  /* 0x00000002ff4d7819 */ /* 0x000fe4000001144d */
[C---:B------:R-:W-:Y:S02]  /*2e60*/  IADD3 R148, R81.reuse, R148, RZ ;  /* 0x0000009451947210 */ /* 0x040fe40007ffe0ff */
[----:B------:R-:W-:Y:S01]  /*2e70*/  IADD3 R70, R81, R70, RZ ;  /* 0x0000004651467210 */ /* 0x000fe20007ffe0ff */
[----:B------:R-:W-:Y:S01]  /*2e80*/  IMAD R77, R77, 0x28, R80 ;  /* 0x000000284d4d7824 */ /* 0x000fe200078e0250 */
[----:B------:R-:W-:-:S04]  /*2e90*/  IADD3 R80, R81, R149, RZ ;  /* 0x0000009551507210 */ /* 0x000fc80007ffe0ff */
[----:B------:R-:W-:Y:S02]  /*2ea0*/  IADD3 R81, R81, R77, RZ ;  /* 0x0000004d51517210 */ /* 0x000fe40007ffe0ff */
[----:B------:R-:W0:Y:S02]  /*2eb0*/  LDS.64 R76, [R76] ;  /* 0x000000004c4c7984 */ /* 0x000e240000000a00 */
[----:B0-----:R-:W-:Y:S01]  /*2ec0*/  FADD.FTZ R76, R78, R76 ;  /* 0x0000004c4e4c7221 */ /* 0x001fe20000010000 */
[----:B------:R-:W-:Y:S02]  /*2ed0*/  FADD.FTZ R149, R79, R77 ;  /* 0x0000004d4f957221 */ /* 0x000fe40000010000 */
[----:B------:R-:W0:Y:S02]  /*2ee0*/  LDS.64 R78, [R148] ;  /* 0x00000000944e7984 */ /* 0x000e240000000a00 */
[----:B0-----:R-:W-:Y:S01]  /*2ef0*/  FADD.FTZ R78, R76, R78 ;  /* 0x0000004e4c4e7221 */ /* 0x001fe20000010000 */
[----:B------:R-:W-:Y:S01]  /*2f00*/  FADD.FTZ R149, R149, R79 ;  /* 0x0000004f95957221 */ /* 0x000fe20000010000 */
[----:B------:R-:W0:Y:S04]  /*2f10*/  LDS.64 R76, [R80] ;  /* 0x00000000504c7984 */ /* 0x000e280000000a00 */
[----:B------:R-:W-:Y:S01]  /*2f20*/  LDS.64 R80, [R81] ;  /* 0x0000000051507984 */ /* 0x000fe20000000a00 */
[----:B0-----:R-:W-:Y:S01]  /*2f30*/  FADD.FTZ R76, R78, R76 ;  /* 0x0000004c4e4c7221 */ /* 0x001fe20000010000 */
[----:B------:R-:W-:-:S02]  /*2f40*/  FADD.FTZ R77, R149, R77 ;  /* 0x0000004d954d7221 */ /* 0x000fc40000010000 */
[----:B------:R-:W0:Y:S02]  /*2f50*/  LDS.64 R78, [R70] ;  /* 0x00000000464e7984 */ /* 0x000e240000000a00 */
[----:B0-----:R-:W-:Y:S01]  /*2f60*/  FADD.FTZ R76, R76, R78 ;  /* 0x0000004e4c4c7221 */ /* 0x001fe20000010000 */
[----:B------:R-:W-:-:S03]  /*2f70*/  FADD.FTZ R77, R77, R79 ;  /* 0x0000004f4d4d7221 */ /* 0x000fc60000010000 */
[----:B------:R-:W-:Y:S01]  /*2f80*/  FADD.FTZ R76, R76, R80 ;  /* 0x000000504c4c7221 */ /* 0x000fe20000010000 */
[----:B------:R-:W-:-:S07]  /*2f90*/  FADD.FTZ R77, R77, R81 ;  /* 0x000000514d4d7221 */ /* 0x000fce0000010000 */
.L_x_2513:
[----:B------:R-:W-:Y:S05]  /*2fa0*/  BSYNC B0 ;  /* 0x0000000000007941 */ /* 0x000fea0003800000 */
.L_x_2512:
[----:B------:R-:W2:Y:S01]  /*2fb0*/  LDL R149, [R1+0xbc] ;  /* 0x0000bc0001957983 */ /* 0x000ea20000100800 */
[----:B------:R-:W0:Y:S03]  /*2fc0*/  S2R R148, SR_TID.X ;  /* 0x0000000000947919 */ /* 0x000e260000002100 */
[----:B------:R-:W1:Y:S04]  /*2fd0*/  SHFL.BFLY PT, R70, R76, 0x2, 0x1f ;  /* 0x0c401f004c467f89 */ /* 0x000e6800000e0000 */
[----:B------:R-:W3:Y:S01]  /*2fe0*/  SHFL.BFLY PT, R78, R77, 0x2, 0x1f ;  /* 0x0c401f004d4e7f89 */ /* 0x000ee200000e0000 */
[----:B------:R-:W4:Y:S01]  /*2ff0*/  S2R R81, SR_CTAID.Y ;  /* 0x0000000000517919 */ /* 0x000f220000002600 */
[----:B-1----:R-:W-:Y:S01]  /*3000*/  FADD.FTZ R76, R70, R76 ;  /* 0x0000004c464c7221 */ /* 0x002fe20000010000 */
[----:B0-----:R-:W-:-:S04]  /*3010*/  LOP3.LUT P0, RZ, R148, 0xffffffe3, RZ, 0xc0, !PT ;  /* 0xffffffe394ff7812 */ /* 0x001fc8000780c0ff */
[----:B------:R-:W0:Y:S01]  /*3020*/  SHFL.BFLY PT, R80, R76, 0x1, 0x1f ;  /* 0x0c201f004c507f89 */ /* 0x000e2200000e0000 */
[----:B---3--:R-:W-:Y:S01]  /*3030*/  FADD.FTZ R77, R78, R77 ;  /* 0x0000004d4e4d7221 */ /* 0x008fe20000010000 */
[----:B------:R-:W-:-:S07]  /*3040*/  ISETP.GT.U32.AND P1, PT, R148, 0x3f, PT ;  /* 0x0000003f9400780c */ /* 0x000fce0003f24070 */
[----:B------:R-:W4:Y:S08]  /*3050*/  @!P0 LDC R70, c[0x0][0x10] ;  /* 0x00000400ff468b82 */ /* 0x000f300000000800 */
[----:B------:R-:W1:Y:S01]  /*3060*/  @!P0 LDC.64 R78, c[0x0][0x248] ;  /* 0x00009200ff4e8b82 */ /* 0x000e620000000a00 */
[----:B0-----:R-:W-:Y:S01]  /*3070*/  FADD.FTZ R76, R76, R80 ;  /* 0x000000504c4c7221 */ /* 0x001fe20000010000 */
[----:B----4-:R-:W-:-:S05]  /*3080*/  @!P0 IMAD R70, R70, UR4, R81 ;  /* 0x0000000446468c24 */ /* 0x010fca000f8e0251 */
[----:B--2---:R-:W-:-:S04]  /*3090*/  @!P0 LEA R70, R70, R149, 0x6 ;  /* 0x0000009546468211 */ /* 0x004fc800078e30ff */
[----:B------:R-:W-:Y:S02]  /*30a0*/  @!P0 SHF.L.U32 R80, R70, 0x1, RZ ;  /* 0x0000000146508819 */ /* 0x000fe400000006ff */
[----:B------:R-:W0:Y:S03]  /*30b0*/  SHFL.BFLY PT, R70, R77, 0x1, 0x1f ;  /* 0x0c201f004d467f89 */ /* 0x000e2600000e0000 */
[----:B-1----:R-:W-:Y:S02]  /*30c0*/  @!P0 IMAD.WIDE.U32 R78, R80, 0x4, R78 ;  /* 0x00000004504e8825 */ /* 0x002fe400078e004e */
[----:B------:R-:W1:Y:S02]  /*30d0*/  @!P1 LDC R80, c[0x0][0x10] ;  /* 0x00000400ff509b82 */ /* 0x000e640000000800 */
[----:B0-----:R-:W-:Y:S01]  /*30e0*/  FADD.FTZ R77, R77, R70 ;  /* 0x000000464d4d7221 */ /* 0x001fe20000010000 */
[----:B-1----:R-:W-:-:S04]  /*30f0*/  @!P1 IMAD R70, R80, UR4, R81 ;  /* 0x0000000450469c24 */ /* 0x002fc8000f8e0251 */
[----:B------:R0:W-:Y:S01]  /*3100*/  @!P0 STG.E.64 desc[UR14][R78.64], R76 ;  /* 0x0000004c4e008986 */ /* 0x0001e2000c101b0e */
[----:B------:R-:W1:Y:S08]  /*3110*/  @!P1 LDC.64 R80, c[0x0][0x248] ;  /* 0x00009200ff509b82 */ /* 0x000e700000000a00 */
[----:B------:R-:W-:Y:S01]  /*3120*/  BAR.SYNC.DEFER_BLOCKING 0x0 ;  /* 0x0000000000007b1d */ /* 0x000fe20000010000 */
[----:B------:R-:W-:-:S02]  /*3130*/  ISETP.NE.AND P0, PT, R148, RZ, PT ;  /* 0x000000ff9400720c */ /* 0x000fc40003f05270 */
[----:B0-----:R-:W-:-:S04]  /*3140*/  @!P1 LOP3.LUT R76, R148, 0x7ffffff8, RZ, 0xc0, !PT ;  /* 0x7ffffff8944c9812 */ /* 0x001fc800078ec0ff */
[----:B------:R-:W-:Y:S02]  /*3150*/  @!P1 LEA R70, R70, R76, 0x6 ;  /* 0x0000004c46469211 */ /* 0x000fe400078e30ff */
[----:B------:R-:W-:-:S04]  /*3160*/  @!P1 LOP3.LUT R76, R148, 0x7, RZ, 0xc0, !PT ;  /* 0x00000007944c9812 */ /* 0x000fc800078ec0ff */
[----:B------:R-:W-:-:S04]  /*3170*/  @!P1 IADD3 R70, R70, R76, RZ ;  /* 0x0000004c46469210 */ /* 0x000fc80007ffe0ff */
[----:B------:R-:W-:-:S05]  /*3180*/  @!P1 SHF.L.U32 R70, R70, 0x1, RZ ;  /* 0x0000000146469819 */ /* 0x000fca00000006ff */
[----:B-1----:R-:W-:Y:S01]  /*3190*/  @!P1 IMAD.WIDE.U32 R80, R70, 0x4, R80 ;  /* 0x0000000446509825 */ /* 0x002fe200078e0050 */
        /* <DEDUP_REMOVED lines=10> */
.L_x_2515:
        /* <DEDUP_REMOVED lines=8> */
.L_x_2514:
[----:B------:R-:W-:Y:S05]  /*32c0*/  WARPSYNC.ALL ;  /* 0x0000000000007948 */ /* 0x000fea0003800000 */
[----:B------:R-:W-:Y:S06]  /*32d0*/  BAR.SYNC.DEFER_BLOCKING 0x0 ;  /* 0x0000000000007b1d */ /* 0x000fec0000010000 */
[----:B------:R-:W2:Y:S04]  /*32e0*/  LDL R76, [R1+0xb8] ;  /* 0x0000b800014c7983 */ /* 0x000ea80000100800 */
[----:B------:R-:W5:Y:S04]  /*32f0*/  LDG.E.64.CONSTANT R78, desc[UR14][R146.64] ;  /* 0x0000000e924e7981 */ /* 0x000f68000c1e9b00 */
[----:B------:R-:W3:Y:S01]  /*3300*/  @!P1 LDG.E.64 R80, desc[UR14][R80.64] ;  /* 0x0000000e50509981 */ /* 0x000ee2000c1e1b00 */
[----:B------:R-:W-:Y:S01]  /*3310*/  HFMA2.MMA R70, -RZ, RZ, 0, 0 ;  /* 0x00000000ff467435 */ /* 0x000fe200000001ff */
[----:B------:R-:W0:Y:S02]  /*3320*/  S2R R148, SR_TID.X ;  /* 0x0000000000947919 */ /* 0x000e240000002100 */
[----:B0-----:R-:W-:Y:S01]  /*3330*/  LOP3.LUT P0, RZ, R148, 0xffffffc7, RZ, 0xc0, !PT ;  /* 0xffffffc794ff7812 */ /* 0x001fe2000780c0ff */
[----:B------:R-:W-:Y:S01]  /*3340*/  BSSY B0, `(.L_x_2516) ;  /* 0x000002f000007945 */ /* 0x000fe20003800000 */
[----:B--2---:R-:W-:-:S02]  /*3350*/  ISETP.NE.AND P2, PT, R76, RZ, PT ;  /* 0x000000ff4c00720c */ /* 0x004fc40003f45270 */
[----:B------:R0:W5:Y:S01]  /*3360*/  LDG.E.64.CONSTANT R76, desc[UR14][R82.64] ;  /* 0x0000000e524c7981 */ /* 0x000162000c1e9b00 */
[----:B---3--:R-:W-:Y:S01]  /*3370*/  @!P1 FADD.FTZ R70, RZ, R80 ;  /* 0x00000050ff469221 */ /* 0x008fe20000010000 */
[----:B0-----:R-:W-:Y:S01]  /*3380*/  MOV R82, RZ ;  /* 0x000000ff00527202 */ /* 0x001fe20000000f00 */
        /* <DEDUP_REMOVED lines=11> */
[----:B------:R-:W2:Y:S01]  /*3440*/  SHFL.BFLY PT, R82, R81, 0x1, 0x1f ;  /* 0x0c201f0051527f89 */ /* 0x000ea200000e0000 */
[----:B0-----:R-:W-:Y:S01]  /*3450*/  FADD.FTZ R80, R80, R83 ;  /* 0x0000005350507221 */ /* 0x001fe20000010000 */
[----:B------:R-:W-:-:S03]  /*3460*/  @!P0 MOV R83, 0x400 ;  /* 0x0000040000538802 */ /* 0x000fc60000000f00 */
[----:B------:R-:W-:Y:S01]  /*3470*/  @!P0 FMUL.FTZ R80, R80, 2.4414062863797880709e-05 ;  /* 0x37cccccd50508820 */ /* 0x000fe20000410000 */
[----:B------:R-:W-:Y:S01]  /*3480*/  @!P0 IADD3 R83, R83, 0xc80, RZ ;  /* 0x00000c8053538810 */ /* 0x000fe20007ffe0ff */
[----:B--2---:R-:W-:Y:S02]  /*3490*/  FADD.FTZ R82, R81, R82 ;  /* 0x0000005251527221 */ /* 0x004fe40000010000 */
[----:B------:R-:W-:Y:S01]  /*34a0*/  @!P0 FMUL.FTZ R81, R80, R80 ;  /* 0x0000005050518220 */ /* 0x000fe20000410000 */
[----:B-1----:R-:W-:-:S03]  /*34b0*/  @!P0 LEA R70, R70, R83, 0x18 ;  /* 0x0000005346468211 */ /* 0x002fc600078ec0ff */
[----:B------:R-:W-:Y:S01]  /*34c0*/  @!P0 FFMA.FTZ R81, R82, 2.4414062863797880709e-05, -R81 ;  /* 0x37cccccd52518823 */ /* 0x000fe20000010851 */
[----:B------:R-:W-:-:S04]  /*34d0*/  @!P0 LOP3.LUT R82, R148, 0xfffffff8, RZ, 0xc0, !PT ;  /* 0xfffffff894528812 */ /* 0x000fc800078ec0ff */
[----:B------:R-:W-:Y:S02]  /*34e0*/  @!P0 IADD3 R70, R82, R70, RZ ;  /* 0x0000004652468210 */ /* 0x000fe40007ffe0ff */
[----:B------:R-:W-:-:S05]  /*34f0*/  @!P0 FMNMX.FTZ R81, RZ, R81, !PT ;  /* 0x00000051ff518209 */ /* 0x000fca0007810000 */
[----:B------:R0:W-:Y:S01]  /*3500*/  @!P0 STS.64 [R70], R80 ;  /* 0x0000005046008388 */ /* 0x0001e20000000a00 */
[----:B------:R-:W-:Y:S06]  /*3510*/  BAR.SYNC.DEFER_BLOCKING 0x0 ;  /* 0x0000000000007b1d */ /* 0x000fec0000010000 */
[----:B------:R-:W-:Y:S05]  /*3520*/  @P2 BRA `(.L_x_2517) ;  /* 0x0000000000402947 */ /* 0x000fea0003800000 */
[----:B------:R-:W1:Y:S01]  /*3530*/  S2UR UR13, SR_CgaCtaId ;  /* 0x00000000000d79c3 */ /* 0x000e620000008800 */
[----:B------:R-:W-:Y:S01]  /*3540*/  UMOV UR12, 0x400 ;  /* 0x00000400000c7882 */ /* 0x000fe20000000000 */
[----:B------:R-:W-:Y:S01]  /*3550*/  USHF.L.U64.HI UR8, UR10, 0x3, UR5 ;  /* 0x000000030a087899 */ /* 0x000fe20008010205 */
[----:B0-----:R-:W-:Y:S01]  /*3560*/  IADD3 R81, R148, UR21, RZ ;  /* 0x0000001594517c10 */ /* 0x001fe2000fffe0ff */
[----:B------:R-:W-:Y:S02]  /*3570*/  UIADD3 UR12, UR12, 0xc80, URZ ;  /* 0x00000c800c0c7890 */ /* 0x000fe4000fffe03f */
[----:B------:R-:W-:Y:S02]  /*3580*/  ULOP3.LUT UR18, UR17, 0xffffffe0, URZ, 0xc0, !UPT ;  /* 0xffffffe011127892 */ /* 0x000fe4000f8ec03f */
[----:B------:R-:W-:Y:S01]  /*3590*/  ULOP3.LUT UR8, UR8, 0x1fffffff, URZ, 0xc0, !UPT ;  /* 0x1fffffff08087892 */ /* 0x000fe2000f8ec03f */
[----:B------:R-:W-:-:S03]  /*35a0*/  ULDC.64 UR24, c[0x0][0x240] ;  /* 0x0000900000187ab9 */ /* 0x000fc60000000a00 */
[----:B------:R-:W-:-:S04]  /*35b0*/  IADD3 R70, P0, R81, UR18, RZ ;  /* 0x0000001251467c10 */ /* 0x000fc8000ff1e0ff */
[----:B------:R-:W-:Y:S02]  /*35c0*/  LEA.HI.X.SX32 R81, R81, UR8, 0x1, P0 ;  /* 0x0000000851517c11 */ /* 0x000fe400080f0eff */
[----:B------:R-:W-:-:S04]  /*35d0*/  LEA R80, P0, R70, UR24, 0x3 ;  /* 0x0000001846507c11 */ /* 0x000fc8000f8018ff */
[----:B------:R-:W-:Y:S01]  /*35e0*/  LEA.HI.X R81, R70, UR25, R81, 0x3, P0 ;  /* 0x0000001946517c11 */ /* 0x000fe200080f1c51 */
[----:B-1----:R-:W-:-:S06]  /*35f0*/  ULEA UR12, UR13, UR12, 0x18 ;  /* 0x0000000c0d0c7291 */ /* 0x002fcc000f8ec03f */
[----:B------:R-:W-:-:S06]  /*3600*/  LEA R82, R148, UR12, 0x3 ;  /* 0x0000000c94527c11 */ /* 0x000fcc000f8e18ff */
[----:B------:R-:W0:Y:S04]  /*3610*/  LDS.64 R82, [R82] ;  /* 0x0000000052527984 */ /* 0x000e280000000a00 */
[----:B0-----:R1:W-:Y:S02]  /*3620*/  STG.E.64 desc[UR14][R80.64], R82 ;  /* 0x0000005250007986 */ /* 0x0013e4000c101b0e */
.L_x_2517:
[----:B------:R-:W-:Y:S05]  /*3630*/  BSYNC B0 ;  /* 0x0000000000007941 */ /* 0x000fea0003800000 */
.L_x_2516:
[----:B0-----:R-:W-:Y:S01]  /*3640*/  MOV R70, UR16 ;  /* 0x0000001000467c02 */ /* 0x001fe20008000f00 */
[----:B------:R-:W2:Y:S01]  /*3650*/  LDL.LU R146, [R1+0x10] ;  /* 0x0000100001927983 */ /* 0x000ea20000300800 */
[----:B-1----:R-:W-:Y:S01]  /*3660*/  MOV R82, UR19 ;  /* 0x0000001300527c02 */ /* 0x002fe20008000f00 */
[----:B------:R-:W-:Y:S02]  /*3670*/  ULDC.64 UR12, c[0x0][0x210] ;  /* 0x00008400000c7ab9 */ /* 0x000fe40000000a00 */
[----:B------:R-:W-:Y:S01]  /*3680*/  IMAD R70, R70, 0x50, R145 ;  /* 0x0000005046467824 */ /* 0x000fe200078e0291 */
[----:B------:R-:W3:Y:S04]  /*3690*/  LDL.LU R147, [R1+0x20] ;  /* 0x0000200001937983 */ /* 0x000ee80000300800 */
[----:B------:R-:W-:Y:S01]  /*36a0*/  SHF.L.U32 R80, R70, 0x2, RZ ;  /* 0x0000000246507819 */ /* 0x000fe200000006ff */
[----:B------:R-:W4:Y:S03]  /*36b0*/  LDL.LU R148, [R1+0x24] ;  /* 0x0000240001947983 */ /* 0x000f260000300800 */
[--C-:B------:R-:W-:Y:S01]  /*36c0*/  SHF.R.S32.HI R81, RZ, 0x1f, R80.reuse ;  /* 0x0000001fff517819 */ /* 0x100fe20000011450 */
[----:B------:R-:W4:Y:S01]  /*36d0*/  LDL.LU R149, [R1+0x44] ;  /* 0x0000440001957983 */ /* 0x000f220000300800 */
[----:B------:R-:W-:Y:S01]  /*36e0*/  IADD3 R70, RZ, -UR21, RZ ;  /* 0x80000015ff467c10 */ /* 0x000fe2000fffe0ff */
[----:B------:R-:W-:-:S02]  /*36f0*/  IMAD.WIDE.U32 R82, R82, 0x140000, R80 ;  /* 0x0014000052527825 */ /* 0x000fc400078e0050 */
[----:B------:R-:W-:Y:S02]  /*3700*/  STL [R1+0x10c], R117 ;  /* 0x00010c7501007387 */ /* 0x000fe40000100800 */
[----:B------:R-:W-:Y:S02]  /*3710*/  IMAD.WIDE.U32 R80, R80, -0x33333333, RZ ;  /* 0xcccccccd50507825 */ /* 0x000fe400078e00ff */
[----:B------:R-:W-:Y:S01]  /*3720*/  STL [R1+0x108], R119 ;  /* 0x0001087701007387 */ /* 0x000fe20000100800 */
[----:B------:R-:W-:Y:S02]  /*3730*/  IADD3 R71, P0, R71, R82, RZ ;  /* 0x0000005247477210 */ /* 0x000fe40007f1e0ff */
[----:B------:R-:W-:Y:S01]  /*3740*/  IADD3 R150, R83, UR9, RZ ;  /* 0x0000000953967c10 */ /* 0x000fe2000fffe0ff */
[----:B------:R-:W-:Y:S01]  /*3750*/  STL [R1+0x104], R121 ;  /* 0x0001047901007387 */ /* 0x000fe20000100800 */
[----:B------:R-:W-:Y:S02]  /*3760*/  LEA.HI R80, R81, R70, RZ, 0x1b ;  /* 0x0000004651507211 */ /* 0x000fe400078fd8ff */
[----:B------:R-:W-:Y:S01]  /*3770*/  IADD3.X R81, RZ, R150, RZ, P0, !PT ;  /* 0x00000096ff517210 */ /* 0x000fe200007fe4ff */
[----:B------:R-:W-:Y:S01]  /*3780*/  STL [R1+0x100], R123 ;  /* 0x0001007b01007387 */ /* 0x000fe20000100800 */
[----:B------:R-:W-:-:S02]  /*3790*/  LEA R70, P0, R71, UR12, 0x1 ;  /* 0x0000000c47467c11 */ /* 0x000fc4000f8008ff */
[-C--:B------:R-:W-:Y:S01]  /*37a0*/  IADD3 R151, P1, R151, R82.reuse, RZ ;  /* 0x0000005297977210 */ /* 0x080fe20007f3e0ff */
[----:B------:R-:W-:Y:S01]  /*37b0*/  STL [R1+0xfc], R125 ;  /* 0x0000fc7d01007387 */ /* 0x000fe20000100800 */
[----:B------:R-:W-:Y:S02]  /*37c0*/  LEA.HI.X R71, R71, UR13, R81, 0x1, P0 ;  /* 0x0000000d47477c11 */ /* 0x000fe400080f0c51 */
[-C--:B------:R-:W-:Y:S01]  /*37d0*/  IADD3 R152, P2, R152, R82.reuse, RZ ;  /* 0x0000005298987210 */ /* 0x080fe20007f5e0ff */
[----:B------:R-:W-:Y:S01]  /*37e0*/  STL [R1+0xf8], R95 ;  /* 0x0000f85f01007387 */ /* 0x000fe20000100800 */
[-C--:B------:R-:W-:Y:S02]  /*37f0*/  IADD3 R145, P0, R153, R82.reuse, RZ ;  /* 0x0000005299917210 */ /* 0x080fe40007f1e0ff */
[----:B------:R-:W-:Y:S01]  /*3800*/  IADD3 R153, P3, R154, R82, RZ ;  /* 0x000000529a997210 */ /* 0x000fe20007f7e0ff */
[----:B------:R-:W-:Y:S01]  /*3810*/  STL [R1+0xe4], R69 ;  /* 0x0000e44501007387 */ /* 0x000fe20000100800 */
[----:B------:R-:W0:Y:S01]  /*3820*/  S2UR UR9, SR_CgaCtaId ;  /* 0x00000000000979c3 */ /* 0x000e220000008800 */
[----:B------:R-:W-:-:S02]  /*3830*/  P2R R81, PR, RZ, 0x2 ;  /* 0x00000002ff517803 */ /* 0x000fc40000000000 */
[----:B------:R-:W-:Y:S01]  /*3840*/  STL [R1+0xe0], R68 ;  /* 0x0000e04401007387 */ /* 0x000fe20000100800 */
[----:B------:R-:W-:Y:S01]  /*3850*/  UMOV UR8, 0x400 ;  /* 0x0000040000087882 */ /* 0x000fe20000000000 */
[----:B------:R-:W-:Y:S02]  /*3860*/  IADD3 R154, P1, R155, R82, RZ ;  /* 0x000000529b9a7210 */ /* 0x000fe40007f3e0ff */
        /* <DEDUP_REMOVED lines=8> */
[----:B------:R-:W-:Y:S04]  /*38f0*/  STL [R1+0xe8], R151 ;  /* 0x0000e89701007387 */ /* 0x000fe80000100800 */
[----:B------:R-:W-:Y:S01]  /*3900*/  STL [R1+0xec], R152 ;  /* 0x0000ec9801007387 */ /* 0x000fe20000100800 */
[----:B-1----:R-:W-:-:S03]  /*3910*/  IADD3.X R60, RZ, R150, RZ, P2, !PT ;  /* 0x00000096ff3c7210 */ /* 0x002fc600017fe4ff */
[----:B------:R-:W-:Y:S04]  /*3920*/  STL [R1+0xf0], R145 ;  /* 0x0000f09101007387 */ /* 0x000fe80000100800 */
[----:B------:R-:W-:Y:S04]  /*3930*/  STL [R1+0xf4], R153 ;  /* 0x0000f49901007387 */ /* 0x000fe80000100800 */
[----:B------:R-:W4:Y:S04]  /*3940*/  LDL.LU R119, [R1+0x48] ;  /* 0x0000480001777983 */ /* 0x000f280000300800 */
[----:B------:R-:W4:Y:S01]  /*3950*/  LDL.LU R117, [R1+0x4c] ;  /* 0x00004c0001757983 */ /* 0x000f220000300800 */
[-C--:B------:R-:W-:Y:S01]  /*3960*/  IADD3 R155, P4, R156, R82.reuse, RZ ;  /* 0x000000529c9b7210 */ /* 0x080fe20007f9e0ff */
[----:B------:R-:W-:Y:S01]  /*3970*/  UIADD3 UR8, UR8, 0xc80, URZ ;  /* 0x00000c8008087890 */ /* 0x000fe2000fffe03f */
[----:B------:R-:W-:Y:S01]  /*3980*/  IADD3 R156, P2, R157, R82, RZ ;  /* 0x000000529d9c7210 */ /* 0x000fe20007f5e0ff */
[----:B------:R1:W-:Y:S01]  /*3990*/  STL [R1+0xb4], R60 ;  /* 0x0000b43c01007387 */ /* 0x0003e20000100800 */
[-C--:B------:R-:W-:Y:S01]  /*39a0*/  IADD3.X R61, RZ, R150.reuse, RZ, P1, !PT ;  /* 0x00000096ff3d7210 */ /* 0x080fe20000ffe4ff */
[----:B0-----:R-:W-:Y:S01]  /*39b0*/  ULEA UR8, UR9, UR8, 0x18 ;  /* 0x0000000809087291 */ /* 0x001fe2000f8ec03f */
[----:B------:R-:W-:-:S02]  /*39c0*/  IADD3.X R62, RZ, R150, RZ, P4, !PT ;  /* 0x00000096ff3e7210 */ /* 0x000fc400027fe4ff */
[----:B------:R-:W-:-:S03]  /*39d0*/  IADD3.X R63, RZ, R150, RZ, P2, !PT ;  /* 0x00000096ff3f7210 */ /* 0x000fc600017fe4ff */
[----:B------:R-:W-:Y:S01]  /*39e0*/  LEA R80, R80, UR8, 0x3 ;  /* 0x0000000850507c11 */ /* 0x000fe2000f8e18ff */
[----:B------:R-:W-:Y:S01]  /*39f0*/  ULDC UR8, c[0x0][0x230] ;  /* 0x00008c0000087ab9 */ /* 0x000fe20000000800 */
[----:B-1----:R-:W-:Y:S02]  /*3a00*/  IADD3.X R60, RZ, R150, RZ, P3, !PT ;  /* 0x00000096ff3c7210 */ /* 0x002fe40001ffe4ff */
[-C--:B------:R-:W-:Y:S02]  /*3a10*/  IADD3 R157, P3, R158, R82.reuse, RZ ;  /* 0x000000529e9d7210 */ /* 0x080fe40007f7e0ff */
[-C--:B------:R-:W-:Y:S02]  /*3a20*/  IADD3 R158, P1, R159, R82.reuse, RZ ;  /* 0x000000529f9e7210 */ /* 0x080fe40007f3e0ff */
[----:B------:R-:W-:Y:S02]  /*3a30*/  IADD3 R159, P4, R160, R82, RZ ;  /* 0x00000052a09f7210 */ /* 0x000fe40007f9e0ff */
[----:B------:R-:W-:-:S02]  /*3a40*/  IADD3.X R64, RZ, R150, RZ, P3, !PT ;  /* 0x00000096ff407210 */ /* 0x000fc40001ffe4ff */
[----:B------:R-:W-:Y:S02]  /*3a50*/  IADD3.X R66, RZ, R150, RZ, P4, !PT ;  /* 0x00000096ff427210 */ /* 0x000fe400027fe4ff */
[-C--:B------:R-:W-:Y:S02]  /*3a60*/  IADD3 R160, P2, R161, R82.reuse, RZ ;  /* 0x00000052a1a07210 */ /* 0x080fe40007f5e0ff */
[----:B------:R-:W-:Y:S02]  /*3a70*/  IADD3 R161, P3, R162, R82, RZ ;  /* 0x00000052a2a17210 */ /* 0x000fe40007f7e0ff */
[----:B------:R-:W-:Y:S02]  /*3a80*/  IADD3.X R65, RZ, R150, RZ, P1, !PT ;  /* 0x00000096ff417210 */ /* 0x000fe40000ffe4ff */
[----:B------:R-:W-:Y:S02]  /*3a90*/  IADD3 R162, P1, R163, R82, RZ ;  /* 0x00000052a3a27210 */ /* 0x000fe40007f3e0ff */
[----:B------:R-:W-:-:S02]  /*3aa0*/  IADD3.X R67, RZ, R150, RZ, P2, !PT ;  /* 0x00000096ff437210 */ /* 0x000fc400017fe4ff */
[----:B------:R-:W-:Y:S02]  /*3ab0*/  IADD3 R163, P2, R164, R82, RZ ;  /* 0x00000052a4a37210 */ /* 0x000fe40007f5e0ff */
[----:B------:R-:W-:Y:S02]  /*3ac0*/  IADD3.X R68, RZ, R150, RZ, P3, !PT ;  /* 0x00000096ff447210 */ /* 0x000fe40001ffe4ff */
[----:B------:R-:W-:Y:S01]  /*3ad0*/  IADD3 R164, P3, R165, R82, RZ ;  /* 0x00000052a5a47210 */ /* 0x000fe20007f7e0ff */
[--C-:B-----5:R-:W-:Y:S01]  /*3ae0*/  HADD2.F32 R165, -RZ, R78.reuse.H0_H0 ;  /* 0x2000004effa57230 */ /* 0x120fe20000004100 */
[-C--:B------:R-:W-:Y:S01]  /*3af0*/  IADD3.X R69, RZ, R150.reuse, RZ, P1, !PT ;  /* 0x00000096ff457210 */ /* 0x080fe20000ffe4ff */
[----:B------:R-:W-:Y:S01]  /*3b00*/  HADD2.F32 R78, -RZ, R78.H1_H1 ;  /* 0x3000004eff4e7230 */ /* 0x000fe20000004100 */
[-C--:B------:R-:W-:Y:S02]  /*3b10*/  IADD3.X R151, RZ, R150.reuse, RZ, P2, !PT ;  /* 0x00000096ff977210 */ /* 0x080fe400017fe4ff */
[----:B------:R-:W-:-:S02]  /*3b20*/  IADD3.X R152, RZ, R150, RZ, P3, !PT ;  /* 0x00000096ff987210 */ /* 0x000fc40001ffe4ff */
[-C--:B--2---:R-:W-:Y:S02]  /*3b30*/  IADD3 R146, P1, R146, R82.reuse, RZ ;  /* 0x0000005292927210 */ /* 0x084fe40007f3e0ff */
[-C--:B---3--:R-:W-:Y:S02]  /*3b40*/  IADD3 R147, P2, R147, R82.reuse, RZ ;  /* 0x0000005293937210 */ /* 0x088fe40007f5e0ff */
[-C--:B----4-:R-:W-:Y:S02]  /*3b50*/  IADD3 R148, P3, R148, R82.reuse, RZ ;  /* 0x0000005294947210 */ /* 0x090fe40007f7e0ff */
[----:B------:R-:W-:Y:S02]  /*3b60*/  IADD3 R149, P4, R149, R82, RZ ;  /* 0x0000005295957210 */ /* 0x000fe40007f9e0ff */
[-C--:B------:R-:W-:Y:S02]  /*3b70*/  IADD3.X R145, RZ, R150.reuse, RZ, P3, !PT ;  /* 0x00000096ff917210 */ /* 0x080fe40001ffe4ff */
[----:B------:R-:W-:-:S02]  /*3b80*/  IADD3.X R153, RZ, R150, RZ, P4, !PT ;  /* 0x00000096ff997210 */ /* 0x000fc400027fe4ff */
[----:B------:R-:W-:Y:S02]  /*3b90*/  ISETP.NE.AND P4, PT, R81, RZ, PT ;  /* 0x000000ff5100720c */ /* 0x000fe40003f85270 */
[----:B------:R-:W0:Y:S02]  /*3ba0*/  LDS.64 R80, [R80] ;  /* 0x0000000050507984 */ /* 0x000e240000000a00 */
[----:B0-----:R-:W-:Y:S01]  /*3bb0*/  FADD.FTZ R81, R81, UR8 ;  /* 0x0000000851517e21 */ /* 0x001fe20008010000 */
[----:B------:R-:W-:-:S05]  /*3bc0*/  FADD.FTZ R144, R144, -R80 ;  /* 0x8000005090907221 */ /* 0x000fca0000010000 */
[----:B------:R-:W0:Y:S01]  /*3bd0*/  MUFU.RSQ R81, R81 ;  /* 0x0000005100517308 */ /* 0x000e220000001400 */
[-C--:B------:R-:W-:Y:S01]  /*3be0*/  IADD3 R83, P5, R119, R82.reuse, RZ ;  /* 0x0000005277537210 */ /* 0x080fe20007fbe0ff */
[--C-:B------:R-:W-:Y:S01]  /*3bf0*/  FADD.FTZ R141, R141, -R80.reuse ;  /* 0x800000508d8d7221 */ /* 0x100fe20000010000 */
[----:B------:R-:W2:Y:S01]  /*3c00*/  LDL.LU R119, [R1] ;  /* 0x0000000001777983 */ /* 0x000ea20000300800 */
[--C-:B------:R-:W-:Y:S01]  /*3c10*/  FADD.FTZ R140, R140, -R80.reuse ;  /* 0x800000508c8c7221 */ /* 0x100fe20000010000 */
[----:B------:R-:W-:Y:S01]  /*3c20*/  IADD3 R82, P6, R117, R82, RZ ;  /* 0x0000005275527210 */ /* 0x000fe20007fde0ff */
[----:B------:R-:W-:Y:S01]  /*3c30*/  FADD.FTZ R117, R0, -R80 ;  /* 0x8000005000757221 */ /* 0x000fe20000010000 */
[----:B------:R-:W3:Y:S01]  /*3c40*/  LDL.LU R121, [R1+0x4] ;  /* 0x0000040001797983 */ /* 0x000ee20000300800 */
[--C-:B------:R-:W-:Y:S02]  /*3c50*/  HADD2.F32 R0, -RZ, R76.reuse.H0_H0 ;  /* 0x2000004cff007230 */ /* 0x100fe40000004100 */
[----:B0-----:R-:W-:Y:S01]  /*3c60*/  FMUL.FTZ R144, R81, R144 ;  /* 0x0000009051907220 */ /* 0x001fe20000410000 */
[----:B------:R-:W-:Y:S01]  /*3c70*/  HADD2.F32 R76, -RZ, R76.H1_H1 ;  /* 0x3000004cff4c7230 */ /* 0x000fe20000004100 */
[----:B------:R-:W4:Y:S01]  /*3c80*/  LDL.LU R123, [R1+0x8] ;  /* 0x00000800017b7983 */ /* 0x000f220000300800 */
[----:B------:R-:W-:Y:S01]  /*3c90*/  FMUL.FTZ R117, R117, R81 ;  /* 0x0000005175757220 */ /* 0x000fe20000410000 */
[C---:B------:R-:W-:Y:S01]  /*3ca0*/  FMUL.FTZ R141, R81.reuse, R141 ;  /* 0x0000008d518d7220 */ /* 0x040fe20000410000 */
[----:B------:R-:W-:Y:S01]  /*3cb0*/  FMUL.FTZ R140, R81, R140 ;  /* 0x0000008c518c7220 */ /* 0x000fe20000410000 */
[----:B------:R-:W-:Y:S01]  /*3cc0*/  FFMA.FTZ R144, R144, R78, R76 ;  /* 0x0000004e90907223 */ /* 0x000fe2000001004c */
[--C-:B------:R-:W-:Y:S01]  /*3cd0*/  FFMA.FTZ R117, R117, R165, R0.reuse ;  /* 0x000000a575757223 */ /* 0x100fe20000010000 */
[----:B------:R-:W-:Y:S01]  /*3ce0*/  FFMA.FTZ R141, R165, R141, R0 ;  /* 0x0000008da58d7223 */ /* 0x000fe20000010000 */
[----:B------:R-:W-:-:S03]  /*3cf0*/  FFMA.FTZ R140, R78, R140, R76 ;  /* 0x0000008c4e8c7223 */ /* 0x000fc6000001004c */
[----:B------:R-:W-:Y:S01]  /*3d00*/  F2FP.F16.F32.PACK_AB R144, R144, R117 ;  /* 0x000000759090723e */ /* 0x000fe200000000ff */
[--C-:B------:R-:W-:Y:S01]  /*3d10*/  FADD.FTZ R117, R143, -R80.reuse ;  /* 0x800000508f757221 */ /* 0x100fe20000010000 */
[----:B------:R-:W-:Y:S01]  /*3d20*/  FADD.FTZ R143, R142, -R80 ;  /* 0x800000508e8f7221 */ /* 0x000fe20000010000 */
[----:B------:R-:W-:Y:S01]  /*3d30*/  F2FP.F16.F32.PACK_AB R140, R140, R141 ;  /* 0x0000008d8c8c723e */ /* 0x000fe200000000ff */
[----:B------:R-:W-:Y:S02]  /*3d40*/  HADD2.F32 R141, -RZ, R79.H0_H0 ;  /* 0x2000004fff8d7230 */ /* 0x000fe40000004100 */
[----:B------:R-:W-:Y:S02]  /*3d50*/  HADD2.F32 R142, -RZ, R77.H0_H0 ;  /* 0x2000004dff8e7230 */ /* 0x000fe40000004100 */
[C---:B------:R-:W-:Y:S01]  /*3d60*/  FMUL.FTZ R117, R81.reuse, R117 ;  /* 0x0000007551757220 */ /* 0x040fe20000410000 */
[----:B------:R-:W-:Y:S02]  /*3d70*/  HADD2.F32 R79, -RZ, R79.H1_H1 ;  /* 0x3000004fff4f7230 */ /* 0x000fe40000004100 */
[----:B------:R-:W-:Y:S01]  /*3d80*/  FMUL.FTZ R143, R81, R143 ;  /* 0x0000008f518f7220 */ /* 0x000fe20000410000 */
[----:B------:R-:W-:-:S02]  /*3d90*/  HADD2.F32 R77, -RZ, R77.H1_H1 ;  /* 0x3000004dff4d7230 */ /* 0x000fc40000004100 */
[--C-:B------:R-:W-:Y:S01]  /*3da0*/  FADD.FTZ R139, R139, -R80.reuse ;  /* 0x800000508b8b7221 */ /* 0x100fe20000010000 */
[--C-:B------:R-:W-:Y:S01]  /*3db0*/  FADD.FTZ R138, R138, -R80.reuse ;  /* 0x800000508a8a7221 */ /* 0x100fe20000010000 */
[----:B------:R-:W-:Y:S01]  /*3dc0*/  FADD.FTZ R137, R137, -R80 ;  /* 0x8000005089897221 */ /* 0x000fe20000010000 */
[----:B------:R-:W-:Y:S01]  /*3dd0*/  FFMA.FTZ R117, R117, R141, R142 ;  /* 0x0000008d75757223 */ /* 0x000fe2000001008e */
[--C-:B------:R-:W-:Y:S01]  /*3de0*/  FFMA.FTZ R143, R143, R79, R77.reuse ;  /* 0x0000004f8f8f7223 */ /* 0x100fe2000001004d */
[C---:B------:R-:W-:Y:S01]  /*3df0*/  FMUL.FTZ R139, R81.reuse, R139 ;  /* 0x0000008b518b7220 */ /* 0x040fe20000410000 */
[C---:B------:R-:W-:Y:S01]  /*3e00*/  FMUL.FTZ R138, R81.reuse, R138 ;  /* 0x0000008a518a7220 */ /* 0x040fe20000410000 */
[----:B------:R-:W-:Y:S02]  /*3e10*/  FMUL.FTZ R137, R81, R137 ;  /* 0x0000008951897220 */ /* 0x000fe40000410000 */
[--C-:B------:R-:W-:Y:S01]  /*3e20*/  FFMA.FTZ R139, R79, R139, R77.reuse ;  /* 0x0000008b4f8b7223 */ /* 0x100fe2000001004d */
[----:B------:R-:W-:Y:S01]  /*3e30*/  F2FP.F16.F32.PACK_AB R143, R143, R117 ;  /* 0x000000758f8f723e */ /* 0x000fe200000000ff */
[----:B------:R-:W-:Y:S01]  /*3e40*/  FFMA.FTZ R138, R78, R138, R76 ;  /* 0x0000008a4e8a7223 */ /* 0x000fe2000001004c */
[----:B------:R-:W-:Y:S01]  /*3e50*/  FFMA.FTZ R137, R79, R137, R77 ;  /* 0x000000894f897223 */ /* 0x000fe2000001004d */
[C---:B------:R-:W-:Y:S01]  /*3e60*/  PRMT R125, R144.reuse, 0x7610, R125 ;  /* 0x00007610907d7816 */ /* 0x040fe2000000007d */
[----:B------:R-:W4:Y:S01]  /*3e70*/  LDL.LU R117, [R1+0x10c] ;  /* 0x00010c0001757983 */ /* 0x000f220000300800 */
[----:B------:R-:W-:-:S02]  /*3e80*/  PRMT R95, R144, 0x7632, R95 ;  /* 0x00007632905f7816 */ /* 0x000fc4000000005f */
[----:B------:R-:W-:Y:S01]  /*3e90*/  PRMT R144, R143, 0x7610, R144 ;  /* 0x000076108f907816 */ /* 0x000fe20000000090 */
[----:B------:R0:W-:Y:S04]  /*3ea0*/  STG.E.U16 desc[UR14][R70.64], R125 ;  /* 0x0000007d46007986 */ /* 0x0001e8000c10150e */
[----:B------:R1:W-:Y:S04]  /*3eb0*/  STG.E.U16 desc[UR14][R70.64+0x2], R95 ;  /* 0x0000025f46007986 */ /* 0x0003e8000c10150e */
[----:B------:R1:W-:Y:S01]  /*3ec0*/  STG.E.U16 desc[UR14][R70.64+0x4], R144 ;  /* 0x0000049046007986 */ /* 0x0003e2000c10150e */
[--C-:B--2---:R-:W-:Y:S01]  /*3ed0*/  FADD.FTZ R119, R119, -R80.reuse ;  /* 0x8000005077777221 */ /* 0x104fe20000010000 */
[----:B---3--:R-:W-:-:S03]  /*3ee0*/  FADD.FTZ R121, R121, -R80 ;  /* 0x8000005079797221 */ /* 0x008fc60000010000 */
[----:B------:R-:W-:Y:S01]  /*3ef0*/  FMUL.FTZ R119, R81, R119 ;  /* 0x0000007751777220 */ /* 0x000fe20000410000 */
[----:B----4-:R-:W-:Y:S01]  /*3f00*/  FADD.FTZ R123, R123, -R80 ;  /* 0x800000507b7b7221 */ /* 0x010fe20000010000 */
[----:B------:R-:W-:Y:S02]  /*3f10*/  FMUL.FTZ R121, R81, R121 ;  /* 0x0000007951797220 */ /* 0x000fe40000410000 */
[----:B------:R-:W-:Y:S01]  /*3f20*/  FFMA.FTZ R119, R141, R119, R142 ;  /* 0x000000778d777223 */ /* 0x000fe2000001008e */
[----:B------:R-:W-:Y:S01]  /*3f30*/  FMUL.FTZ R123, R81, R123 ;  /* 0x0000007b517b7220 */ /* 0x000fe20000410000 */
[----:B------:R-:W-:-:S03]  /*3f40*/  FFMA.FTZ R121, R165, R121, R0 ;  /* 0x00000079a5797223 */ /* 0x000fc60000010000 */
[----:B------:R-:W-:Y:S01]  /*3f50*/  FFMA.FTZ R123, R141, R123, R142 ;  /* 0x0000007b8d7b7223 */ /* 0x000fe2000001008e */
[----:B------:R-:W-:Y:S02]  /*3f60*/  F2FP.F16.F32.PACK_AB R139, R139, R119 ;  /* 0x000000778b8b723e */ /* 0x000fe400000000ff */
[----:B------:R-:W2:Y:S01]  /*3f70*/  LDL.LU R119, [R1+0x108] ;  /* 0x0001080001777983 */ /* 0x000ea20000300800 */
[----:B------:R-:W-:Y:S02]  /*3f80*/  F2FP.F16.F32.PACK_AB R138, R138, R121 ;  /* 0x000000798a8a723e */ /* 0x000fe400000000ff */
[----:B------:R-:W-:Y:S01]  /*3f90*/  F2FP.F16.F32.PACK_AB R137, R137, R123 ;  /* 0x0000007b8989723e */ /* 0x000fe200000000ff */
[----:B------:R-:W3:Y:S04]  /*3fa0*/  LDL.LU R121, [R1+0x104] ;  /* 0x0001040001797983 */ /* 0x000ee80000300800 */
[----:B------:R-:W4:Y:S04]  /*3fb0*/  LDL.LU R123, [R1+0x100] ;  /* 0x00010000017b7983 */ /* 0x000f280000300800 */
[----:B0-----:R-:W4:Y:S04]  /*3fc0*/  LDL.LU R125, [R1+0xfc] ;  /* 0x0000fc00017d7983 */ /* 0x001f280000300800 */
[----:B-1----:R-:W4:Y:S04]  /*3fd0*/  LDL.LU R95, [R1+0xf8] ;  /* 0x0000f800015f7983 */ /* 0x002f280000300800 */
[----:B------:R-:W2:Y:S01]  /*3fe0*/  LDL.LU R144, [R1+0xc] ;  /* 0x00000c0001907983 */ /* 0x000ea20000300800 */
[--C-:B------:R-:W-:Y:S01]  /*3ff0*/  FADD.FTZ R133, R133, -R80.reuse ;  /* 0x8000005085857221 */ /* 0x100fe20000010000 */
[--C-:B------:R-:W-:Y:S01]  /*4000*/  FADD.FTZ R129, R129, -R80.reuse ;  /* 0x8000005081817221 */ /* 0x100fe20000010000 */
[--C-:B------:R-:W-:Y:S01]  /*4010*/  FADD.FTZ R58, R58, -R80.reuse ;  /* 0x800000503a3a7221 */ /* 0x100fe20000010000 */
[--C-:B------:R-:W-:Y:S01]  /*4020*/  FADD.FTZ R54, R54, -R80.reuse ;  /* 0x8000005036367221 */ /* 0x100fe20000010000 */
[----:B------:R-:W-:Y:S01]  /*4030*/  PRMT R143, R143, 0x7632, R143 ;  /* 0x000076328f8f7816 */ /* 0x000fe2000000008f */
[--C-:B------:R-:W-:Y:S01]  /*4040*/  FADD.FTZ R50, R50, -R80.reuse ;  /* 0x8000005032327221 */ /* 0x100fe20000010000 */
[C---:B------:R-:W-:Y:S01]  /*4050*/  FMUL.FTZ R133, R81.reuse, R133 ;  /* 0x0000008551857220 */ /* 0x040fe20000410000 */
[--C-:B------:R-:W-:Y:S01]  /*4060*/  FADD.FTZ R46, R46, -R80.reuse ;  /* 0x800000502e2e7221 */ /* 0x100fe20000010000 */
[C---:B------:R-:W-:Y:S01]  /*4070*/  FMUL.FTZ R129, R81.reuse, R129 ;  /* 0x0000008151817220 */ /* 0x040fe20000410000 */
[--C-:B------:R-:W-:Y:S01]  /*4080*/  FADD.FTZ R42, R42, -R80.reuse ;  /* 0x800000502a2a7221 */ /* 0x100fe20000010000 */
[C---:B------:R-:W-:Y:S01]  /*4090*/  FMUL.FTZ R58, R81.reuse, R58 ;  /* 0x0000003a513a7220 */ /* 0x040fe20000410000 */
[--C-:B------:R-:W-:Y:S01]  /*40a0*/  FADD.FTZ R38, R38, -R80.reuse ;  /* 0x8000005026267221 */ /* 0x100fe20000010000 */
[C---:B------:R-:W-:Y:S01]  /*40b0*/  FMUL.FTZ R54, R81.reuse, R54 ;  /* 0x0000003651367220 */ /* 0x040fe20000410000 */
[----:B------:R-:W-:Y:S01]  /*40c0*/  FADD.FTZ R34, R34, -R80 ;  /* 0x8000005022227221 */ /* 0x000fe20000010000 */
[----:B------:R-:W-:Y:S01]  /*40d0*/  FMUL.FTZ R50, R81, R50 ;  /* 0x0000003251327220 */ /* 0x000fe20000410000 */
[----:B------:R-:W-:Y:S01]  /*40e0*/  FFMA.FTZ R133, R165, R133, R0 ;  /* 0x00000085a5857223 */ /* 0x000fe20000010000 */
[----:B------:R0:W-:Y:S01]  /*40f0*/  STG.E.U16 desc[UR14][R70.64+0x6], R143 ;  /* 0x0000068f46007986 */ /* 0x0001e2000c10150e */
[----:B------:R-:W-:Y:S01]  /*4100*/  FADD.FTZ R30, R30, -R80 ;  /* 0x800000501e1e7221 */ /* 0x000fe20000010000 */
[----:B------:R-:W-:Y:S01]  /*4110*/  FMUL.FTZ R46, R81, R46 ;  /* 0x0000002e512e7220 */ /* 0x000fe20000410000 */
[----:B------:R-:W-:Y:S01]  /*4120*/  FFMA.FTZ R129, R165, R129, R0 ;  /* 0x00000081a5817223 */ /* 0x000fe20000010000 */
[--C-:B------:R-:W-:Y:S01]  /*4130*/  FADD.FTZ R26, R26, -R80.reuse ;  /* 0x800000501a1a7221 */ /* 0x100fe20000010000 */
[C---:B------:R-:W-:Y:S01]  /*4140*/  FMUL.FTZ R42, R81.reuse, R42 ;  /* 0x0000002a512a7220 */ /* 0x040fe20000410000 */
[--C-:B------:R-:W-:Y:S01]  /*4150*/  FADD.FTZ R22, R22, -R80.reuse ;  /* 0x8000005016167221 */ /* 0x100fe20000010000 */
[C---:B------:R-:W-:Y:S01]  /*4160*/  FMUL.FTZ R38, R81.reuse, R38 ;  /* 0x0000002651267220 */ /* 0x040fe20000410000 */
[----:B------:R-:W-:Y:S01]  /*4170*/  FADD.FTZ R18, R18, -R80 ;  /* 0x8000005012127221 */ /* 0x000fe20000010000 */
[----:B------:R-:W-:Y:S01]  /*4180*/  FMUL.FTZ R34, R81, R34 ;  /* 0x0000002251227220 */ /* 0x000fe20000410000 */
[C-C-:B0-----:R-:W-:Y:S01]  /*4190*/  FFMA.FTZ R71, R165.reuse, R58, R0.reuse ;  /* 0x0000003aa5477223 */ /* 0x141fe20000010000 */
[C-C-:B------:R-:W-:Y:S01]  /*41a0*/  FFMA.FTZ R58, R165.reuse, R54, R0.reuse ;  /* 0x00000036a53a7223 */ /* 0x140fe20000010000 */
[----:B------:R-:W-:Y:S01]  /*41b0*/  FFMA.FTZ R54, R165, R50, R0 ;  /* 0x00000032a5367223 */ /* 0x000fe20000010000 */
[----:B------:R-:W-:Y:S01]  /*41c0*/  FADD.FTZ R14, R14, -R80 ;  /* 0x800000500e0e7221 */ /* 0x000fe20000010000 */
[----:B------:R-:W-:Y:S01]  /*41d0*/  FMUL.FTZ R30, R81, R30 ;  /* 0x0000001e511e7220 */ /* 0x000fe20000410000 */
[----:B------:R-:W-:Y:S01]  /*41e0*/  STL [R1+0xa4], R133 ;  /* 0x0000a48501007387 */ /* 0x000fe20000100800 */
        /* <DEDUP_REMOVED lines=16> */
[--C-:B------:R-:W-:Y:S01]  /*42f0*/  FFMA.FTZ R34, R165, R30, R0.reuse ;  /* 0x0000001ea5227223 */ /* 0x100fe20000010000 */
[----:B------:R-:W-:Y:S01]  /*4300*/  FMUL.FTZ R10, R81, R10 ;  /* 0x0000000a510a7220 */ /* 0x000fe20000410000 */
[--C-:B------:R-:W-:Y:S01]  /*4310*/  FFMA.FTZ R30, R165, R26, R0.reuse ;  /* 0x0000001aa51e7223 */ /* 0x100fe20000010000 */
[----:B------:R-:W-:Y:S01]  /*4320*/  STL [R1+0x9c], R50 ;  /* 0x00009c3201007387 */ /* 0x000fe20000100800 */
[----:B------:R-:W-:Y:S01]  /*4330*/  FMUL.FTZ R6, R81, R6 ;  /* 0x0000000651067220 */ /* 0x000fe20000410000 */
[--C-:B------:R-:W-:Y:S01]  /*4340*/  FFMA.FTZ R26, R165, R22, R0.reuse ;  /* 0x00000016a51a7223 */ /* 0x100fe20000010000 */
[----:B------:R-:W-:Y:S01]  /*4350*/  FMUL.FTZ R2, R81, R2 ;  /* 0x0000000251027220 */ /* 0x000fe20000410000 */
[----:B------:R-:W-:Y:S01]  /*4360*/  STL [R1+0x98], R46 ;  /* 0x0000982e01007387 */ /* 0x000fe20000100800 */
[----:B------:R-:W-:Y:S01]  /*4370*/  FFMA.FTZ R22, R165, R18, R0 ;  /* 0x00000012a5167223 */ /* 0x000fe20000010000 */
[----:B------:R-:W-:Y:S01]  /*4380*/  FADD.FTZ R75, R75, -R80 ;  /* 0x800000504b4b7221 */ /* 0x000fe20000010000 */
[----:B------:R-:W-:Y:S01]  /*4390*/  FMUL.FTZ R73, R81, R73 ;  /* 0x0000004951497220 */ /* 0x000fe20000410000 */
[----:B------:R-:W-:Y:S01]  /*43a0*/  STL [R1+0x94], R42 ;  /* 0x0000942a01007387 */ /* 0x000fe20000100800 */
[C---:B------:R-:W-:Y:S01]  /*43b0*/  FFMA.FTZ R18, R165.reuse, R14, R0 ;  /* 0x0000000ea5127223 */ /* 0x040fe20000010000 */
[----:B------:R-:W-:Y:S01]  /*43c0*/  FADD.FTZ R102, R102, -R80 ;  /* 0x8000005066667221 */ /* 0x000fe20000010000 */
[C---:B------:R-:W-:Y:S01]  /*43d0*/  FFMA.FTZ R14, R165.reuse, R10, R0 ;  /* 0x0000000aa50e7223 */ /* 0x040fe20000010000 */
[----:B------:R-:W-:Y:S01]  /*43e0*/  STL [R1+0x90], R38 ;  /* 0x0000902601007387 */ /* 0x000fe20000100800 */
[----:B------:R-:W-:Y:S01]  /*43f0*/  FADD.FTZ R106, R106, -R80 ;  /* 0x800000506a6a7221 */ /* 0x000fe20000010000 */
[----:B------:R-:W-:-:S02]  /*4400*/  FFMA.FTZ R10, R165, R6, R0 ;  /* 0x00000006a50a7223 */ /* 0x000fc40000010000 */
[----:B------:R-:W-:Y:S01]  /*4410*/  STL [R1+0x8c], R34 ;  /* 0x00008c2201007387 */ /* 0x000fe20000100800 */
[--C-:B------:R-:W-:Y:S01]  /*4420*/  FFMA.FTZ R6, R165, R2, R0.reuse ;  /* 0x00000002a5067223 */ /* 0x100fe20000010000 */
[----:B------:R-:W-:Y:S02]  /*4430*/  FMUL.FTZ R75, R81, R75 ;  /* 0x0000004b514b7220 */ /* 0x000fe40000410000 */
[----:B------:R-:W-:Y:S01]  /*4440*/  STL [R1+0x88], R30 ;  /* 0x0000881e01007387 */ /* 0x000fe20000100800 */
[----:B------:R-:W-:Y:S01]  /*4450*/  FFMA.FTZ R2, R165, R73, R0 ;  /* 0x00000049a5027223 */ /* 0x000fe20000010000 */
[C---:B------:R-:W-:Y:S02]  /*4460*/  FMUL.FTZ R102, R81.reuse, R102 ;  /* 0x0000006651667220 */ /* 0x040fe40000410000 */
[----:B------:R-:W-:Y:S01]  /*4470*/  STL [R1+0x84], R26 ;  /* 0x0000841a01007387 */ /* 0x000fe20000100800 */
[----:B------:R-:W-:Y:S01]  /*4480*/  FADD.FTZ R110, R110, -R80 ;  /* 0x800000506e6e7221 */ /* 0x000fe20000010000 */
[----:B------:R-:W-:-:S02]  /*4490*/  FMUL.FTZ R106, R81, R106 ;  /* 0x0000006a516a7220 */ /* 0x000fc40000410000 */
[----:B------:R-:W-:Y:S01]  /*44a0*/  STL [R1+0x80], R22 ;  /* 0x0000801601007387 */ /* 0x000fe20000100800 */
[----:B------:R-:W-:-:S03]  /*44b0*/  FADD.FTZ R114, R114, -R80 ;  /* 0x8000005072727221 */ /* 0x000fc60000010000 */
[----:B------:R-:W-:Y:S01]  /*44c0*/  STL [R1+0x7c], R18 ;  /* 0x00007c1201007387 */ /* 0x000fe20000100800 */
[----:B------:R-:W-:-:S03]  /*44d0*/  FADD.FTZ R85, R85, -R80 ;  /* 0x8000005055557221 */ /* 0x000fc60000010000 */
[----:B------:R-:W-:Y:S01]  /*44e0*/  STL [R1+0x78], R14 ;  /* 0x0000780e01007387 */ /* 0x000fe20000100800 */
[----:B------:R-:W-:-:S03]  /*44f0*/  FMUL.FTZ R110, R81, R110 ;  /* 0x0000006e516e7220 */ /* 0x000fc60000410000 */
[----:B------:R0:W-:Y:S01]  /*4500*/  STL [R1+0x74], R10 ;  /* 0x0000740a01007387 */ /* 0x0001e20000100800 */
[----:B------:R-:W-:-:S03]  /*4510*/  FMUL.FTZ R114, R81, R114 ;  /* 0x0000007251727220 */ /* 0x000fc60000410000 */
[----:B------:R1:W-:Y:S01]  /*4520*/  STL [R1+0x70], R6 ;  /* 0x0000700601007387 */ /* 0x0003e20000100800 */
[----:B------:R-:W-:-:S03]  /*4530*/  FADD.FTZ R87, R87, -R80 ;  /* 0x8000005057577221 */ /* 0x000fc60000010000 */
[----:B------:R1:W-:Y:S01]  /*4540*/  STL [R1+0x6c], R2 ;  /* 0x00006c0201007387 */ /* 0x0003e20000100800 */
[--C-:B0-----:R-:W-:Y:S01]  /*4550*/  FFMA.FTZ R10, R165, R75, R0.reuse ;  /* 0x0000004ba50a7223 */ /* 0x101fe20000010000 */
[----:B------:R-:W-:Y:S01]  /*4560*/  FMUL.FTZ R85, R81, R85 ;  /* 0x0000005551557220 */ /* 0x000fe20000410000 */
[----:B-1----:R-:W-:Y:S01]  /*4570*/  FFMA.FTZ R6, R165, R102, R0 ;  /* 0x00000066a5067223 */ /* 0x002fe20000010000 */
[----:B------:R-:W-:Y:S01]  /*4580*/  FADD.FTZ R89, R89, -R80 ;  /* 0x8000005059597221 */ /* 0x000fe20000010000 */
[----:B------:R-:W-:Y:S01]  /*4590*/  FFMA.FTZ R2, R165, R106, R0 ;  /* 0x0000006aa5027223 */ /* 0x000fe20000010000 */
[----:B------:R0:W-:Y:S01]  /*45a0*/  STL [R1+0x68], R10 ;  /* 0x0000680a01007387 */ /* 0x0001e20000100800 */
[--C-:B------:R-:W-:Y:S01]  /*45b0*/  FADD.FTZ R91, R91, -R80.reuse ;  /* 0x800000505b5b7221 */ /* 0x100fe20000010000 */
[----:B------:R-:W-:Y:S02]  /*45c0*/  FADD.FTZ R93, R93, -R80 ;  /* 0x800000505d5d7221 */ /* 0x000fe40000010000 */
[----:B------:R1:W-:Y:S01]  /*45d0*/  STL [R1+0x64], R6 ;  /* 0x0000640601007387 */ /* 0x0003e20000100800 */
[C---:B------:R-:W-:Y:S01]  /*45e0*/  FMUL.FTZ R87, R81.reuse, R87 ;  /* 0x0000005751577220 */ /* 0x040fe20000410000 */
[----:B------:R-:W-:-:S02]  /*45f0*/  FMUL.FTZ R89, R81, R89 ;  /* 0x0000005951597220 */ /* 0x000fc40000410000 */
[----:B------:R1:W-:Y:S01]  /*4600*/  STL [R1+0x60], R2 ;  /* 0x0000600201007387 */ /* 0x0003e20000100800 */
[--C-:B0-----:R-:W-:Y:S01]  /*4610*/  FFMA.FTZ R10, R165, R110, R0.reuse ;  /* 0x0000006ea50a7223 */ /* 0x101fe20000010000 */
[----:B------:R-:W-:Y:S01]  /*4620*/  FMUL.FTZ R91, R81, R91 ;  /* 0x0000005b515b7220 */ /* 0x000fe20000410000 */
[--C-:B-1----:R-:W-:Y:S01]  /*4630*/  FFMA.FTZ R6, R165, R114, R0.reuse ;  /* 0x00000072a5067223 */ /* 0x102fe20000010000 */
[----:B------:R-:W-:Y:S01]  /*4640*/  FMUL.FTZ R93, R81, R93 ;  /* 0x0000005d515d7220 */ /* 0x000fe20000410000 */
[----:B------:R-:W-:Y:S01]  /*4650*/  FFMA.FTZ R2, R165, R85, R0 ;  /* 0x00000055a5027223 */ /* 0x000fe20000010000 */
[----:B------:R0:W-:Y:S01]  /*4660*/  STL [R1+0x5c], R10 ;  /* 0x00005c0a01007387 */ /* 0x0001e20000100800 */
[----:B------:R-:W-:-:S03]  /*4670*/  FADD.FTZ R132, R132, -R80 ;  /* 0x8000005084847221 */ /* 0x000fc60000010000 */
[----:B------:R1:W-:Y:S01]  /*4680*/  STL [R1+0x58], R6 ;  /* 0x0000580601007387 */ /* 0x0003e20000100800 */
[----:B------:R-:W-:-:S03]  /*4690*/  FADD.FTZ R128, R128, -R80 ;  /* 0x8000005080807221 */ /* 0x000fc60000010000 */
[----:B------:R1:W-:Y:S01]  /*46a0*/  STL [R1+0x54], R2 ;  /* 0x0000540201007387 */ /* 0x0003e20000100800 */
[C-C-:B0-----:R-:W-:Y:S01]  /*46b0*/  FFMA.FTZ R10, R165.reuse, R87, R0.reuse ;  /* 0x00000057a50a7223 */ /* 0x141fe20000010000 */
[----:B-1----:R-:W-:-:S04]  /*46c0*/  FFMA.FTZ R6, R165, R89, R0 ;  /* 0x00000059a5067223 */ /* 0x002fc80000010000 */
[----:B------:R-:W-:Y:S01]  /*46d0*/  STL [R1+0x50], R10 ;  /* 0x0000500a01007387 */ /* 0x000fe20000100800 */
[----:B------:R-:W-:Y:S01]  /*46e0*/  FFMA.FTZ R2, R165, R91, R0 ;  /* 0x0000005ba5027223 */ /* 0x000fe20000010000 */
[--C-:B------:R-:W-:Y:S02]  /*46f0*/  FADD.FTZ R57, R57, -R80.reuse ;  /* 0x8000005039397221 */ /* 0x100fe40000010000 */
[----:B------:R0:W-:Y:S01]  /*4700*/  STL [R1+0x4c], R6 ;  /* 0x00004c0601007387 */ /* 0x0001e20000100800 */
[--C-:B------:R-:W-:Y:S01]  /*4710*/  FADD.FTZ R53, R53, -R80.reuse ;  /* 0x8000005035357221 */ /* 0x100fe20000010000 */
[C---:B------:R-:W-:Y:S01]  /*4720*/  FMUL.FTZ R132, R81.reuse, R132 ;  /* 0x0000008451847220 */ /* 0x040fe20000410000 */
[----:B------:R-:W-:Y:S01]  /*4730*/  FMUL.FTZ R128, R81, R128 ;  /* 0x0000008051807220 */ /* 0x000fe20000410000 */
[----:B------:R1:W-:Y:S01]  /*4740*/  STL [R1+0x48], R2 ;  /* 0x0000480201007387 */ /* 0x0003e20000100800 */
[--C-:B------:R-:W-:Y:S01]  /*4750*/  FADD.FTZ R49, R49, -R80.reuse ;  /* 0x8000005031317221 */ /* 0x100fe20000010000 */
[----:B------:R-:W-:Y:S01]  /*4760*/  FMUL.FTZ R53, R81, R53 ;  /* 0x0000003551357220 */ /* 0x000fe20000410000 */
[----:B------:R-:W-:Y:S01]  /*4770*/  FADD.FTZ R45, R45, -R80 ;  /* 0x800000502d2d7221 */ /* 0x000fe20000010000 */
[C---:B------:R-:W-:Y:S01]  /*4780*/  FFMA.FTZ R30, R78.reuse, R132, R76 ;  /* 0x000000844e1e7223 */ /* 0x040fe2000001004c */
[----:B------:R-:W-:Y:S01]  /*4790*/  FADD.FTZ R41, R41, -R80 ;  /* 0x8000005029297221 */ /* 0x000fe20000010000 */
[----:B------:R-:W-:Y:S01]  /*47a0*/  FFMA.FTZ R26, R78, R128, R76 ;  /* 0x000000804e1a7223 */ /* 0x000fe2000001004c */
[--C-:B------:R-:W-:Y:S01]  /*47b0*/  FADD.FTZ R136, R136, -R80.reuse ;  /* 0x8000005088887221 */ /* 0x100fe20000010000 */
[--C-:B------:R-:W-:Y:S01]  /*47c0*/  FADD.FTZ R118, R118, -R80.reuse ;  /* 0x8000005076767221 */ /* 0x100fe20000010000 */
[C---:B------:R-:W-:Y:S01]  /*47d0*/  FMUL.FTZ R49, R81.reuse, R49 ;  /* 0x0000003151317220 */ /* 0x040fe20000410000 */
[----:B------:R-:W-:Y:S01]  /*47e0*/  FMUL.FTZ R45, R81, R45 ;  /* 0x0000002d512d7220 */ /* 0x000fe20000410000 */
[--C-:B------:R-:W-:Y:S01]  /*47f0*/  FADD.FTZ R25, R25, -R80.reuse ;  /* 0x8000005019197221 */ /* 0x100fe20000010000 */
[----:B------:R-:W-:Y:S01]  /*4800*/  FMUL.FTZ R41, R81, R41 ;  /* 0x0000002951297220 */ /* 0x000fe20000410000 */
[--C-:B------:R-:W-:Y:S01]  /*4810*/  FADD.FTZ R129, R59, -R80.reuse ;  /* 0x800000503b817221 */ /* 0x100fe20000010000 */
[--C-:B------:R-:W-:Y:S01]  /*4820*/  FADD.FTZ R21, R21, -R80.reuse ;  /* 0x8000005015157221 */ /* 0x100fe20000010000 */
[--C-:B------:R-:W-:Y:S01]  /*4830*/  FADD.FTZ R17, R17, -R80.reuse ;  /* 0x8000005011117221 */ /* 0x100fe20000010000 */
[--C-:B------:R-:W-:Y:S01]  /*4840*/  FADD.FTZ R13, R13, -R80.reuse ;  /* 0x800000500d0d7221 */ /* 0x100fe20000010000 */
[--C-:B------:R-:W-:Y:S01]  /*4850*/  FADD.FTZ R9, R9, -R80.reuse ;  /* 0x8000005009097221 */ /* 0x100fe20000010000 */
        /* <DEDUP_REMOVED lines=18> */
[--C-:B------:R-:W-:Y:S01]  /*4980*/  FADD.FTZ R126, R126, -R80.reuse ;  /* 0x800000507e7e7221 */ /* 0x100fe20000010000 */
[----:B------:R-:W-:Y:S01]  /*4990*/  FADD.FTZ R118, R15, -R80 ;  /* 0x800000500f767221 */ /* 0x000fe20000010000 */
        /* <DEDUP_REMOVED lines=17> */
[C---:B-1----:R-:W-:Y:S01]  /*4ab0*/  FMUL.FTZ R2, R81.reuse, R122 ;  /* 0x0000007a51027220 */ /* 0x042fe20000410000 */
        /* <DEDUP_REMOVED lines=12> */
[--C-:B------:R-:W-:Y:S01]  /*4b80*/  FADD.FTZ R71, R35, -R80.reuse ;  /* 0x8000005023477221 */ /* 0x100fe20000010000 */
[----:B--2---:R-:W-:-:S04]  /*4b90*/  FADD.FTZ R70, R144, -R80 ;  /* 0x8000005090467221 */ /* 0x004fc80000010000 */
[----:B------:R-:W-:-:S04]  /*4ba0*/  FMUL.FTZ R70, R81, R70 ;  /* 0x0000004651467220 */ /* 0x000fc80000410000 */
[C-C-:B------:R-:W-:Y:S01]  /*4bb0*/  FFMA.FTZ R70, R165.reuse, R70, R0.reuse ;  /* 0x00000046a5467223 */ /* 0x140fe20000010000 */
[----:B------:R-:W-:-:S05]  /*4bc0*/  FFMA.FTZ R0, R165, R93, R0 ;  /* 0x0000005da5007223 */ /* 0x000fca0000010000 */
[----:B------:R0:W-:Y:S02]  /*4bd0*/  STL [R1+0x44], R0 ;  /* 0x0000440001007387 */ /* 0x0001e40000100800 */
[----:B0-----:R-:W-:Y:S02]  /*4be0*/  FMUL.FTZ R0, R81, R57 ;  /* 0x0000003951007220 */ /* 0x001fe40000410000 */
[----:B------:R-:W-:Y:S02]  /*4bf0*/  STL [R1+0x24], R30 ;  /* 0x0000241e01007387 */ /* 0x000fe40000100800 */
[C-C-:B------:R-:W-:Y:S01]  /*4c00*/  FFMA.FTZ R22, R78.reuse, R0, R76.reuse ;  /* 0x000000004e167223 */ /* 0x140fe2000001004c */
[----:B------:R-:W-:Y:S01]  /*4c10*/  FFMA.FTZ R0, R78, R53, R76 ;  /* 0x000000354e007223 */ /* 0x000fe2000001004c */
[----:B------:R0:W-:Y:S01]  /*4c20*/  STL [R1+0x20], R26 ;  /* 0x0000201a01007387 */ /* 0x0001e20000100800 */
[--C-:B------:R-:W-:Y:S01]  /*4c30*/  FADD.FTZ R19, R119, -R80.reuse ;  /* 0x8000005077137221 */ /* 0x100fe20000010000 */
[----:B---3--:R-:W-:-:S02]  /*4c40*/  FADD.FTZ R15, R121, -R80 ;  /* 0x80000050790f7221 */ /* 0x008fc40000010000 */
[----:B------:R1:W-:Y:S01]  /*4c50*/  STL [R1+0x10], R22 ;  /* 0x0000101601007387 */ /* 0x0003e20000100800 */
[C-C-:B------:R-:W-:Y:S01]  /*4c60*/  FFMA.FTZ R57, R78.reuse, R136, R76.reuse ;  /* 0x000000884e397223 */ /* 0x140fe2000001004c */
[C---:B------:R-:W-:Y:S02]  /*4c70*/  FMUL.FTZ R121, R81.reuse, R59 ;  /* 0x0000003b51797220 */ /* 0x040fe40000410000 */
[----:B------:R2:W-:Y:S01]  /*4c80*/  STL [R1+0xc], R0 ;  /* 0x00000c0001007387 */ /* 0x0005e20000100800 */
[C-C-:B0-----:R-:W-:Y:S01]  /*4c90*/  FFMA.FTZ R26, R78.reuse, R49, R76.reuse ;  /* 0x000000314e1a7223 */ /* 0x141fe2000001004c */
[----:B------:R-:W-:Y:S01]  /*4ca0*/  FMUL.FTZ R119, R81, R58 ;  /* 0x0000003a51777220 */ /* 0x000fe20000410000 */
[C-C-:B-1----:R-:W-:Y:S01]  /*4cb0*/  FFMA.FTZ R22, R78.reuse, R45, R76.reuse ;  /* 0x0000002d4e167223 */ /* 0x142fe2000001004c */
[----:B------:R-:W-:Y:S01]  /*4cc0*/  IADD3.X R59, RZ, R150, RZ, P6, !PT ;  /* 0x00000096ff3b7210 */ /* 0x000fe200037fe4ff */
[--C-:B--2---:R-:W-:Y:S01]  /*4cd0*/  FFMA.FTZ R0, R78, R41, R76.reuse ;  /* 0x000000294e007223 */ /* 0x104fe2000001004c */
[----:B------:R-:W-:Y:S01]  /*4ce0*/  LEA R58, P3, R82, UR12, 0x1 ;  /* 0x0000000c523a7c11 */ /* 0x000fe2000f8608ff */
[----:B------:R0:W-:Y:S01]  /*4cf0*/  STL [R1+0x8], R26 ;  /* 0x0000081a01007387 */ /* 0x0001e20000100800 */
[C-C-:B------:R-:W-:Y:S01]  /*4d00*/  FFMA.FTZ R136, R78.reuse, R25, R76.reuse ;  /* 0x000000194e887223 */ /* 0x140fe2000001004c */
[----:B------:R-:W-:-:S02]  /*4d10*/  FFMA.FTZ R25, R78, R9, R76 ;  /* 0x000000094e197223 */ /* 0x000fc4000001004c */
[----:B------:R1:W-:Y:S01]  /*4d20*/  STL [R1+0x4], R22 ;  /* 0x0000041601007387 */ /* 0x0003e20000100800 */
[C-C-:B------:R-:W-:Y:S01]  /*4d30*/  FFMA.FTZ R165, R78.reuse, R37, R76.reuse ;  /* 0x000000254ea57223 */ /* 0x140fe2000001004c */
[C-C-:B------:R-:W-:Y:S01]  /*4d40*/  FFMA.FTZ R144, R78.reuse, R33, R76.reuse ;  /* 0x000000214e907223 */ /* 0x140fe2000001004c */
[C-C-:B------:R-:W-:Y:S01]  /*4d50*/  FFMA.FTZ R9, R78.reuse, R116, R76.reuse ;  /* 0x000000744e097223 */ /* 0x140fe2000001004c */
[----:B------:R2:W-:Y:S01]  /*4d60*/  STL [R1], R0 ;  /* 0x0000000001007387 */ /* 0x0005e20000100800 */
[----:B------:R-:W-:Y:S01]  /*4d70*/  F2FP.F16.F32.PACK_AB R57, R57, R70 ;  /* 0x000000463939723e */ /* 0x000fe200000000ff */
[C-C-:B0-----:R-:W-:Y:S01]  /*4d80*/  FFMA.FTZ R26, R78.reuse, R13, R76.reuse ;  /* 0x0000000d4e1a7223 */ /* 0x141fe2000001004c */
[--C-:B------:R-:W-:Y:S01]  /*4d90*/  FFMA.FTZ R13, R78, R109, R76.reuse ;  /* 0x0000006d4e0d7223 */ /* 0x100fe2000001004c */
[----:B------:R-:W-:Y:S01]  /*4da0*/  LEA.HI.X R59, R82, UR13, R59, 0x1, P3 ;  /* 0x0000000d523b7c11 */ /* 0x000fe200098f0c3b */
[C-C-:B-1----:R-:W-:Y:S01]  /*4db0*/  FFMA.FTZ R22, R78.reuse, R5, R76.reuse ;  /* 0x000000054e167223 */ /* 0x142fe2000001004c */
[C-C-:B------:R-:W-:Y:S01]  /*4dc0*/  FFMA.FTZ R5, R78.reuse, R120, R76.reuse ;  /* 0x000000784e057223 */ /* 0x140fe2000001004c */
[----:B------:R-:W-:Y:S01]  /*4dd0*/  LEA R70, P3, R149, UR12, 0x1 ;  /* 0x0000000c95467c11 */ /* 0x000fe2000f8608ff */
[C-C-:B--2---:R-:W-:Y:S01]  /*4de0*/  FFMA.FTZ R0, R78.reuse, R124, R76.reuse ;  /* 0x0000007c4e007223 */ /* 0x144fe2000001004c */
[----:B------:R-:W-:Y:S01]  /*4df0*/  FFMA.FTZ R76, R78, R126, R76 ;  /* 0x0000007e4e4c7223 */ /* 0x000fe2000001004c */
[--C-:B------:R-:W-:Y:S01]  /*4e00*/  FADD.FTZ R78, R11, -R80.reuse ;  /* 0x800000500b4e7221 */ /* 0x100fe20000010000 */
[----:B----4-:R-:W-:Y:S01]  /*4e10*/  FADD.FTZ R11, R123, -R80 ;  /* 0x800000507b0b7221 */ /* 0x010fe20000010000 */
[----:B------:R-:W-:Y:S01]  /*4e20*/  FMUL.FTZ R123, R81, R71 ;  /* 0x00000047517b7220 */ /* 0x000fe20000410000 */
[----:B------:R-:W-:-:S02]  /*4e30*/  LEA.HI.X R71, R149, UR13, R153, 0x1, P3 ;  /* 0x0000000d95477c11 */ /* 0x000fc400098f0c99 */
[----:B------:R-:W2:Y:S01]  /*4e40*/  LDL.LU R153, [R1+0xf4] ;  /* 0x0000f40001997983 */ /* 0x000ea20000300800 */
        /* <DEDUP_REMOVED lines=9> */
[----:B------:R-:W-:Y:S01]  /*4ee0*/  FMUL.FTZ R48, R81, R48 ;  /* 0x0000003051307220 */ /* 0x000fe20000410000 */
[--C-:B------:R-:W-:Y:S01]  /*4ef0*/  FADD.FTZ R55, R7, -R80.reuse ;  /* 0x8000005007377221 */ /* 0x100fe20000010000 */
[----:B------:R-:W-:Y:S01]  /*4f00*/  FMUL.FTZ R44, R81, R44 ;  /* 0x0000002c512c7220 */ /* 0x000fe20000410000 */
[--C-:B------:R-:W-:Y:S01]  /*4f10*/  FADD.FTZ R7, R125, -R80.reuse ;  /* 0x800000507d077221 */ /* 0x100fe20000010000 */
[C---:B------:R-:W-:Y:S01]  /*4f20*/  FMUL.FTZ R32, R81.reuse, R32 ;  /* 0x0000002051207220 */ /* 0x040fe20000410000 */
[----:B------:R-:W-:Y:S01]  /*4f30*/  FADD.FTZ R73, R130, -R80 ;  /* 0x8000005082497221 */ /* 0x000fe20000010000 */
[C---:B------:R-:W-:Y:S01]  /*4f40*/  FMUL.FTZ R125, R81.reuse, R72 ;  /* 0x00000048517d7220 */ /* 0x040fe20000410000 */
[C---:B------:R-:W-:Y:S01]  /*4f50*/  FMUL.FTZ R53, R81.reuse, R127 ;  /* 0x0000007f51357220 */ /* 0x040fe20000410000 */
[----:B------:R-:W-:Y:S01]  /*4f60*/  FMUL.FTZ R74, R81, R74 ;  /* 0x0000004a514a7220 */ /* 0x000fe20000410000 */
[----:B------:R-:W-:Y:S01]  /*4f70*/  LEA R72, P3, R148, UR12, 0x1 ;  /* 0x0000000c94487c11 */ /* 0x000fe2000f8608ff */
[----:B------:R-:W-:Y:S01]  /*4f80*/  FFMA.FTZ R49, R141, R48, R142 ;  /* 0x000000308d317223 */ /* 0x000fe2000001008e */
[----:B------:R-:W-:Y:S01]  /*4f90*/  FADD.FTZ R127, R51, -R80 ;  /* 0x80000050337f7221 */ /* 0x000fe20000010000 */
[----:B------:R-:W-:Y:S01]  /*4fa0*/  FFMA.FTZ R48, R141, R44, R142 ;  /* 0x0000002c8d307223 */ /* 0x000fe2000001008e */
[----:B------:R-:W-:Y:S01]  /*4fb0*/  FADD.FTZ R51, R3, -R80 ;  /* 0x8000005003337221 */ /* 0x000fe20000010000 */
[----:B------:R-:W-:Y:S01]  /*4fc0*/  FFMA.FTZ R44, R141, R32, R142 ;  /* 0x000000208d2c7223 */ /* 0x000fe2000001008e */
[----:B------:R-:W-:Y:S01]  /*4fd0*/  FMUL.FTZ R3, R81, R73 ;  /* 0x0000004951037220 */ /* 0x000fe20000410000 */
[--C-:B------:R-:W-:Y:S01]  /*4fe0*/  FADD.FTZ R131, R131, -R80.reuse ;  /* 0x8000005083837221 */ /* 0x100fe20000010000 */
[----:B------:R-:W-:Y:S01]  /*4ff0*/  FADD.FTZ R40, R40, -R80 ;  /* 0x8000005028287221 */ /* 0x000fe20000010000 */
[----:B------:R-:W-:Y:S01]  /*5000*/  FFMA.FTZ R32, R141, R74, R142 ;  /* 0x0000004a8d207223 */ /* 0x000fe2000001008e */
[----:B------:R-:W-:Y:S01]  /*5010*/  LEA.HI.X R73, R148, UR13, R145, 0x1, P3 ;  /* 0x0000000d94497c11 */ /* 0x000fe200098f0c91 */
[--C-:B------:R-:W-:Y:S01]  /*5020*/  FADD.FTZ R20, R20, -R80.reuse ;  /* 0x8000005014147221 */ /* 0x100fe20000010000 */
[----:B------:R-:W-:Y:S01]  /*5030*/  LEA R74, P3, R164, UR12, 0x1 ;  /* 0x0000000ca44a7c11 */ /* 0x000fe2000f8608ff */
[--C-:B------:R-:W-:Y:S01]  /*5040*/  FADD.FTZ R84, R84, -R80.reuse ;  /* 0x8000005054547221 */ /* 0x100fe20000010000 */
        /* <DEDUP_REMOVED lines=35> */
[----:B------:R-:W-:Y:S01]  /*5280*/  LEA.HI.X R75, R164, UR13, R152, 0x1, P3 ;  /* 0x0000000da44b7c11 */ /* 0x000fe200098f0c98 */
[----:B------:R-:W-:Y:S01]  /*5290*/  FMUL.FTZ R84, R81, R84 ;  /* 0x0000005451547220 */ /* 0x000fe20000410000 */
[----:B------:R-:W-:Y:S01]  /*52a0*/  LEA R80, P3, R163, UR12, 0x1 ;  /* 0x0000000ca3507c11 */ /* 0x000fe2000f8608ff */
[--C-:B------:R-:W-:Y:S01]  /*52b0*/  FFMA.FTZ R46, R141, R40, R142.reuse ;  /* 0x000000288d2e7223 */ /* 0x100fe2000001008e */
        /* <DEDUP_REMOVED lines=45> */
[----:B------:R-:W-:Y:S01]  /*5590*/  LEA.HI.X R81, R163, UR13, R151, 0x1, P3 ;  /* 0x0000000da3517c11 */ /* 0x000fe200098f0c97 */
[C-C-:B------:R-:W-:Y:S01]  /*55a0*/  FFMA.FTZ R53, R141.reuse, R53, R142.reuse ;  /* 0x000000358d357223 */ /* 0x140fe2000001008e */
[C---:B------:R-:W-:Y:S01]  /*55b0*/  LEA R84, P3, R162.reuse, UR12, 0x1 ;  /* 0x0000000ca2547c11 */ /* 0x040fe2000f8608ff */
[C-C-:B------:R-:W-:Y:S01]  /*55c0*/  FFMA.FTZ R38, R141.reuse, R16, R142.reuse ;  /* 0x000000108d267223 */ /* 0x140fe2000001008e */
[C-C-:B------:R-:W-:Y:S01]  /*55d0*/  FFMA.FTZ R16, R141.reuse, R86, R142.reuse ;  /* 0x000000568d107223 */ /* 0x140fe2000001008e */
[--C-:B------:R-:W-:Y:S01]  /*55e0*/  FFMA.FTZ R33, R141, R33, R142.reuse ;  /* 0x000000218d217223 */ /* 0x100fe2000001008e */
[----:B------:R-:W-:Y:S01]  /*55f0*/  LEA.HI.X R85, R162, UR13, R69, 0x1, P3 ;  /* 0x0000000da2557c11 */ /* 0x000fe200098f0c45 */
[----:B------:R-:W3:Y:S01]  /*5600*/  LDL.LU R145, [R1+0xf0] ;  /* 0x0000f00001917983 */ /* 0x000ee20000300800 */
[----:B------:R-:W-:Y:S01]  /*5610*/  LEA R86, P3, R161, UR12, 0x1 ;  /* 0x0000000ca1567c11 */ /* 0x000fe2000f8608ff */
[C-C-:B------:R-:W-:Y:S01]  /*5620*/  FFMA.FTZ R37, R141.reuse, R12, R142.reuse ;  /* 0x0000000c8d257223 */ /* 0x140fe2000001008e */
[C-C-:B------:R-:W-:Y:S01]  /*5630*/  FFMA.FTZ R12, R141.reuse, R88, R142.reuse ;  /* 0x000000588d0c7223 */ /* 0x140fe2000001008e */
[----:B------:R-:W-:Y:S01]  /*5640*/  FFMA.FTZ R45, R141, R36, R142 ;  /* 0x000000248d2d7223 */ /* 0x000fe2000001008e */
[----:B------:R-:W-:Y:S01]  /*5650*/  LEA.HI.X R87, R161, UR13, R68, 0x1, P3 ;  /* 0x0000000da1577c11 */ /* 0x000fe200098f0c44 */
[C-C-:B------:R-:W-:Y:S01]  /*5660*/  FFMA.FTZ R34, R141.reuse, R4, R142.reuse ;  /* 0x000000048d227223 */ /* 0x140fe2000001008e */
[C---:B------:R-:W-:Y:S01]  /*5670*/  LEA R88, P3, R160.reuse, UR12, 0x1 ;  /* 0x0000000ca0587c11 */ /* 0x040fe2000f8608ff */
[C-C-:B------:R-:W-:Y:S01]  /*5680*/  FFMA.FTZ R36, R141.reuse, R8, R142.reuse ;  /* 0x000000088d247223 */ /* 0x140fe2000001008e */
[C-C-:B------:R-:W-:Y:S01]  /*5690*/  FFMA.FTZ R8, R141.reuse, R90, R142.reuse ;  /* 0x0000005a8d087223 */ /* 0x140fe2000001008e */
[C-C-:B------:R-:W-:Y:S01]  /*56a0*/  FFMA.FTZ R52, R141.reuse, R29, R142.reuse ;  /* 0x0000001d8d347223 */ /* 0x140fe2000001008e */
[----:B------:R-:W-:Y:S01]  /*56b0*/  LEA.HI.X R89, R160, UR13, R67, 0x1, P3 ;  /* 0x0000000da0597c11 */ /* 0x000fe200098f0c43 */
[--C-:B------:R-:W-:Y:S01]  /*56c0*/  FFMA.FTZ R42, R141, R28, R142.reuse ;  /* 0x0000001c8d2a7223 */ /* 0x100fe2000001008e */
        /* <DEDUP_REMOVED lines=10> */
[C-C-:B------:R-:W-:Y:S01]  /*5770*/  FFMA.FTZ R28, R141.reuse, R108, R142.reuse ;  /* 0x0000006c8d1c7223 */ /* 0x140fe2000001008e */
[C-C-:B------:R-:W-:Y:S01]  /*5780*/  FFMA.FTZ R24, R141.reuse, R112, R142.reuse ;  /* 0x000000708d187223 */ /* 0x140fe2000001008e */
[----:B------:R-:W-:Y:S01]  /*5790*/  FFMA.FTZ R141, R141, R94, R142 ;  /* 0x0000005e8d8d7223 */ /* 0x000fe2000001008e */
[----:B------:R-:W-:Y:S01]  /*57a0*/  LEA.HI.X R93, R158, UR13, R65, 0x1, P3 ;  /* 0x0000000d9e5d7c11 */ /* 0x000fe200098f0c41 */
[----:B------:R-:W4:Y:S01]  /*57b0*/  LDL.LU R152, [R1+0xec] ;  /* 0x0000ec0001987983 */ /* 0x000f220000300800 */
[----:B------:R-:W-:-:S03]  /*57c0*/  LEA R94, P3, R157, UR12, 0x1 ;  /* 0x0000000c9d5e7c11 */ /* 0x000fc6000f8608ff */
[----:B------:R-:W3:Y:S01]  /*57d0*/  LDL.LU R151, [R1+0xe8] ;  /* 0x0000e80001977983 */ /* 0x000ee20000300800 */
        /* <DEDUP_REMOVED lines=8> */
[----:B------:R-:W3:Y:S04]  /*5860*/  LDL.LU R67, [R1+0xdc] ;  /* 0x0000dc0001437983 */ /* 0x000ee80000300800 */
[----:B------:R-:W3:Y:S01]  /*5870*/  LDL.LU R111, [R1+0x18] ;  /* 0x00001800016f7983 */ /* 0x000ee20000300800 */
[----:B------:R-:W-:-:S03]  /*5880*/  LEA.HI.X R99, R155, UR13, R62, 0x1, P3 ;  /* 0x0000000d9b637c11 */ /* 0x000fc600098f0c3e */
[----:B------:R-:W3:Y:S01]  /*5890*/  LDL.LU R110, [R1+0x1c] ;  /* 0x00001c00016e7983 */ /* 0x000ee20000300800 */
[----:B------:R-:W-:-:S03]  /*58a0*/  LEA R100, P3, R154, UR12, 0x1 ;  /* 0x0000000c9a647c11 */ /* 0x000fc6000f8608ff */
[----:B------:R-:W3:Y:S04]  /*58b0*/  LDL.LU R66, [R1+0xd8] ;  /* 0x0000d80001427983 */ /* 0x000ee80000300800 */
[----:B------:R-:W3:Y:S04]  /*58c0*/  LDL.LU R113, [R1+0x28] ;  /* 0x0000280001717983 */ /* 0x000ee80000300800 */
[----:B------:R-:W3:Y:S04]  /*58d0*/  LDL.LU R112, [R1+0x2c] ;  /* 0x00002c0001707983 */ /* 0x000ee80000300800 */
        /* <DEDUP_REMOVED lines=11> */
[----:B--2---:R-:W-:-:S04]  /*5990*/  LEA R102, P3, R153, UR12, 0x1 ;  /* 0x0000000c99667c11 */ /* 0x004fc8000f8608ff */
[----:B------:R-:W-:Y:S02]  /*59a0*/  LEA.HI.X R103, R153, UR13, R60, 0x1, P3 ;  /* 0x0000000d99677c11 */ /* 0x000fe400098f0c3c */
[----:B------:R-:W2:Y:S04]  /*59b0*/  LDL.LU R60, [R1+0xc0] ;  /* 0x0000c000013c7983 */ /* 0x000ea80000300800 */
[----:B------:R-:W4:Y:S04]  /*59c0*/  LDL.LU R161, [R1+0x24] ;  /* 0x0000240001a17983 */ /* 0x000f280000300800 */
[----:B------:R-:W4:Y:S01]  /*59d0*/  LDL.LU R164, [R1+0xa4] ;  /* 0x0000a40001a47983 */ /* 0x000f220000300800 */
[C-C-:B------:R-:W-:Y:S01]  /*59e0*/  FFMA.FTZ R130, R79.reuse, R130, R77.reuse ;  /* 0x000000824f827223 */ /* 0x140fe2000001004d */
[----:B------:R-:W-:Y:S01]  /*59f0*/  FFMA.FTZ R148, R79, R118, R77 ;  /* 0x000000764f947223 */ /* 0x000fe2000001004d */
[----:B------:R-:W-:Y:S01]  /*5a00*/  PRMT R118, R140, 0x7632, R118 ;  /* 0x000076328c767816 */ /* 0x000fe20000000076 */
[----:B------:R-:W3:Y:S02]  /*5a10*/  LDL.LU R159, [R1+0x20] ;  /* 0x00002000019f7983 */ /* 0x000ee40000300800 */
[----:B------:R-:W-:-:S02]  /*5a20*/  F2FP.F16.F32.PACK_AB R56, R130, R56 ;  /* 0x000000388238723e */ /* 0x000fc400000000ff */
[----:B------:R-:W-:Y:S01]  /*5a30*/  PRMT R130, R139, 0x7632, R130 ;  /* 0x000076328b827816 */ /* 0x000fe20000000082 */
[----:B------:R-:W3:Y:S04]  /*5a40*/  LDL.LU R162, [R1+0xac] ;  /* 0x0000ac0001a27983 */ /* 0x000ee80000300800 */
[----:B------:R-:W-:Y:S04]  /*5a50*/  STG.E.U16 desc[UR14][R58.64], R140 ;  /* 0x0000008c3a007986 */ /* 0x000fe8000c10150e */
[----:B------:R-:W-:Y:S04]  /*5a60*/  STG.E.U16 desc[UR14][R58.64+0x2], R118 ;  /* 0x000002763a007986 */ /* 0x000fe8000c10150e */
[----:B------:R-:W-:Y:S04]  /*5a70*/  STG.E.U16 desc[UR14][R58.64+0x4], R139 ;  /* 0x0000048b3a007986 */ /* 0x000fe8000c10150e */
[----:B------:R0:W-:Y:S04]  /*5a80*/  STG.E.U16 desc[UR14][R58.64+0x6], R130 ;  /* 0x000006823a007986 */ /* 0x0001e8000c10150e */
[----:B------:R-:W2:Y:S04]  /*5a90*/  LDL.LU R160, [R1+0x10] ;  /* 0x0000100001a07983 */ /* 0x000ea80000300800 */
[----:B------:R-:W2:Y:S01]  /*5aa0*/  LDL.LU R163, [R1+0xb0] ;  /* 0x0000b00001a37983 */ /* 0x000ea20000300800 */
[----:B0-----:R-:W-:-:S02]  /*5ab0*/  PRMT R58, R138, 0x7632, R58 ;  /* 0x000076328a3a7816 */ /* 0x001fc4000000003a */
[----:B------:R-:W-:Y:S01]  /*5ac0*/  PRMT R59, R137, 0x7632, R59 ;  /* 0x00007632893b7816 */ /* 0x000fe2000000003b */
[----:B------:R-:W-:Y:S04]  /*5ad0*/  STG.E.U16 desc[UR14][R70.64], R138 ;  /* 0x0000008a46007986 */ /* 0x000fe8000c10150e */
[----:B------:R0:W-:Y:S04]  /*5ae0*/  STG.E.U16 desc[UR14][R70.64+0x2], R58 ;  /* 0x0000023a46007986 */ /* 0x0001e8000c10150e */
[----:B------:R-:W-:Y:S04]  /*5af0*/  STG.E.U16 desc[UR14][R70.64+0x4], R137 ;  /* 0x0000048946007986 */ /* 0x000fe8000c10150e */
[----:B------:R-:W-:Y:S01]  /*5b00*/  STG.E.U16 desc[UR14][R70.64+0x6], R59 ;  /* 0x0000063b46007986 */ /* 0x000fe2000c10150e */
[----:B0-----:R-:W-:-:S03]  /*5b10*/  PRMT R58, R57, 0x7632, R58 ;  /* 0x00007632393a7816 */ /* 0x001fc6000000003a */
[----:B------:R4:W-:Y:S02]  /*5b20*/  STG.E.U16 desc[UR14][R72.64], R57 ;  /* 0x0000003948007986 */ /* 0x0009e4000c10150e */
[----:B----4-:R-:W-:Y:S02]  /*5b30*/  F2FP.F16.F32.PACK_AB R57, R161, R164 ;  /* 0x000000a4a139723e */ /* 0x010fe400000000ff */
[----:B------:R-:W4:Y:S04]  /*5b40*/  LDL.LU R161, [R1+0xc] ;  /* 0x00000c0001a17983 */ /* 0x000f280000300800 */
[----:B------:R-:W4:Y:S01]  /*5b50*/  LDL.LU R164, [R1+0xa8] ;  /* 0x0000a80001a47983 */ /* 0x000f220000300800 */
[----:B------:R-:W-:Y:S01]  /*5b60*/  FFMA.FTZ R3, R79, R3, R77 ;  /* 0x000000034f037223 */ /* 0x000fe2000001004d */
[----:B------:R-:W-:-:S02]  /*5b70*/  PRMT R59, R56, 0x7632, R59 ;  /* 0x00007632383b7816 */ /* 0x000fc4000000003b */
[----:B------:R3:W-:Y:S02]  /*5b80*/  STG.E.U16 desc[UR14][R72.64+0x4], R56 ;  /* 0x0000043848007986 */ /* 0x0007e4000c10150e */
[----:B------:R-:W-:Y:S02]  /*5b90*/  F2FP.F16.F32.PACK_AB R3, R3, R54 ;  /* 0x000000360303723e */ /* 0x000fe400000000ff */
[----:B------:R2:W-:Y:S01]  /*5ba0*/  STG.E.U16 desc[UR14][R72.64+0x6], R59 ;  /* 0x0000063b48007986 */ /* 0x0005e2000c10150e */
[----:B---3--:R-:W-:-:S03]  /*5bb0*/  F2FP.F16.F32.PACK_AB R56, R159, R162 ;  /* 0x000000a29f38723e */ /* 0x008fc600000000ff */
[----:B------:R-:W3:Y:S04]  /*5bc0*/  LDL.LU R159, [R1+0x8] ;  /* 0x00000800019f7983 */ /* 0x000ee80000300800 */
[----:B------:R-:W3:Y:S01]  /*5bd0*/  LDL.LU R162, [R1+0xa0] ;  /* 0x0000a00001a27983 */ /* 0x000ee20000300800 */
[----:B------:R-:W-:Y:S02]  /*5be0*/  PRMT R54, R57, 0x7632, R54 ;  /* 0x0000763239367816 */ /* 0x000fe40000000036 */
[----:B--2---:R-:W-:Y:S01]  /*5bf0*/  F2FP.F16.F32.PACK_AB R59, R160, R163 ;  /* 0x000000a3a03b723e */ /* 0x004fe200000000ff */
[----:B------:R-:W-:Y:S04]  /*5c00*/  STG.E.U16 desc[UR14][R72.64+0x2], R58 ;  /* 0x0000023a48007986 */ /* 0x000fe8000c10150e */
[----:B------:R-:W2:Y:S04]  /*5c10*/  LDL.LU R160, [R1+0x4] ;  /* 0x0000040001a07983 */ /* 0x000ea80000300800 */
[----:B------:R-:W2:Y:S04]  /*5c20*/  LDL.LU R163, [R1+0x9c] ;  /* 0x00009c0001a37983 */ /* 0x000ea80000300800 */
[----:B------:R0:W-:Y:S04]  /*5c30*/  STG.E.U16 desc[UR14][R74.64], R57 ;  /* 0x000000394a007986 */ /* 0x0001e8000c10150e */
[----:B------:R4:W-:Y:S01]  /*5c40*/  STG.E.U16 desc[UR14][R74.64+0x4], R3 ;  /* 0x000004034a007986 */ /* 0x0009e2000c10150e */
[----:B0-----:R-:W-:-:S02]  /*5c50*/  PRMT R57, R3, 0x7632, R57 ;  /* 0x0000763203397816 */ /* 0x001fc40000000039 */
[----:B----4-:R-:W-:Y:S02]  /*5c60*/  F2FP.F16.F32.PACK_AB R3, R161, R164 ;  /* 0x000000a4a103723e */ /* 0x010fe400000000ff */
[----:B------:R-:W4:Y:S04]  /*5c70*/  LDL.LU R161, [R1] ;  /* 0x0000000001a17983 */ /* 0x000f280000300800 */
[----:B------:R-:W4:Y:S01]  /*5c80*/  LDL.LU R164, [R1+0x98] ;  /* 0x0000980001a47983 */ /* 0x000f220000300800 */
[C-C-:B------:R-:W-:Y:S01]  /*5c90*/  FFMA.FTZ R129, R79.reuse, R129, R77.reuse ;  /* 0x000000814f817223 */ /* 0x140fe2000001004d */
[----:B------:R-:W-:-:S04]  /*5ca0*/  FFMA.FTZ R128, R79, R128, R77 ;  /* 0x000000804f807223 */ /* 0x000fc8000001004d */
[----:B------:R-:W-:Y:S01]  /*5cb0*/  F2FP.F16.F32.PACK_AB R53, R129, R53 ;  /* 0x000000358135723e */ /* 0x000fe200000000ff */
[----:B------:R0:W-:Y:S01]  /*5cc0*/  STG.E.U16 desc[UR14][R74.64+0x2], R54 ;  /* 0x000002364a007986 */ /* 0x0001e2000c10150e */
[----:B------:R-:W-:Y:S01]  /*5cd0*/  PRMT R58, R56, 0x7632, R58 ;  /* 0x00007632383a7816 */ /* 0x000fe2000000003a */
[----:B------:R-:W-:Y:S01]  /*5ce0*/  FFMA.FTZ R127, R79, R127, R77 ;  /* 0x0000007f4f7f7223 */ /* 0x000fe2000001004d */
[----:B------:R-:W-:Y:S01]  /*5cf0*/  PRMT R70, R53, 0x7632, R70 ;  /* 0x0000763235467816 */ /* 0x000fe20000000046 */
[----:B------:R1:W-:Y:S01]  /*5d00*/  STG.E.U16 desc[UR14][R74.64+0x6], R57 ;  /* 0x000006394a007986 */ /* 0x0003e2000c10150e */
[----:B------:R-:W-:-:S03]  /*5d10*/  F2FP.F16.F32.PACK_AB R52, R128, R52 ;  /* 0x000000348034723e */ /* 0x000fc600000000ff */
[----:B------:R3:W-:Y:S01]  /*5d20*/  STG.E.U16 desc[UR14][R80.64+0x4], R53 ;  /* 0x0000043550007986 */ /* 0x0007e2000c10150e */
[----:B0-----:R-:W-:-:S03]  /*5d30*/  PRMT R54, R59, 0x7632, R54 ;  /* 0x000076323b367816 */ /* 0x001fc60000000036 */
[----:B------:R0:W-:Y:S01]  /*5d40*/  STG.E.U16 desc[UR14][R80.64], R56 ;  /* 0x0000003850007986 */ /* 0x0001e2000c10150e */
[----:B-1----:R-:W-:-:S03]  /*5d50*/  PRMT R57, R3, 0x7632, R57 ;  /* 0x0000763203397816 */ /* 0x002fc60000000039 */
[----:B------:R1:W-:Y:S01]  /*5d60*/  STG.E.U16 desc[UR14][R80.64+0x2], R58 ;  /* 0x0000023a50007986 */ /* 0x0003e2000c10150e */
[----:B---3--:R-:W-:Y:S02]  /*5d70*/  PRMT R53, R3, 0x7610, R53 ;  /* 0x0000761003357816 */ /* 0x008fe40000000035 */
[----:B------:R-:W-:Y:S01]  /*5d80*/  F2FP.F16.F32.PACK_AB R3, R159, R162 ;  /* 0x000000a29f03723e */ /* 0x000fe200000000ff */
[----:B------:R-:W-:Y:S01]  /*5d90*/  STG.E.U16 desc[UR14][R80.64+0x6], R70 ;  /* 0x0000064650007986 */ /* 0x000fe2000c10150e */
[----:B------:R-:W-:Y:S02]  /*5da0*/  F2FP.F16.F32.PACK_AB R50, R127, R50 ;  /* 0x000000327f32723e */ /* 0x000fe400000000ff */
[----:B0-----:R-:W-:Y:S01]  /*5db0*/  PRMT R56, R52, 0x7632, R56 ;  /* 0x0000763234387816 */ /* 0x001fe20000000038 */
[----:B------:R0:W-:Y:S04]  /*5dc0*/  STG.E.U16 desc[UR14][R84.64+0x2], R54 ;  /* 0x0000023654007986 */ /* 0x0001e8000c10150e */
[----:B------:R3:W-:Y:S01]  /*5dd0*/  STG.E.U16 desc[UR14][R84.64+0x4], R52 ;  /* 0x0000043454007986 */ /* 0x0007e2000c10150e */
[----:B-1----:R-:W-:-:S03]  /*5de0*/  PRMT R58, R50, 0x7632, R58 ;  /* 0x00007632323a7816 */ /* 0x002fc6000000003a */
[----:B------:R-:W-:Y:S01]  /*5df0*/  STG.E.U16 desc[UR14][R84.64], R59 ;  /* 0x0000003b54007986 */ /* 0x000fe2000c10150e */
[----:B0-----:R-:W-:-:S03]  /*5e00*/  PRMT R54, R3, 0x7632, R54 ;  /* 0x0000763203367816 */ /* 0x001fc60000000036 */
[----:B------:R0:W-:Y:S01]  /*5e10*/  STG.E.U16 desc[UR14][R84.64+0x6], R56 ;  /* 0x0000063854007986 */ /* 0x0001e2000c10150e */
[----:B---3--:R-:W-:-:S03]  /*5e20*/  PRMT R52, R3, 0x7610, R52 ;  /* 0x0000761003347816 */ /* 0x008fc60000000034 */
[----:B------:R-:W3:Y:S01]  /*5e30*/  LDL.LU R162, [R1+0x94] ;  /* 0x0000940001a27983 */ /* 0x000ee20000300800 */
[----:B--2---:R-:W-:-:S03]  /*5e40*/  F2FP.F16.F32.PACK_AB R3, R160, R163 ;  /* 0x000000a3a003723e */ /* 0x004fc600000000ff */
[----:B------:R1:W-:Y:S01]  /*5e50*/  STG.E.U16 desc[UR14][R86.64+0x4], R50 ;  /* 0x0000043256007986 */ /* 0x0003e2000c10150e */
[----:B0-----:R-:W-:-:S03]  /*5e60*/  PRMT R56, R3, 0x7632, R56 ;  /* 0x0000763203387816 */ /* 0x001fc60000000038 */
[----:B------:R-:W2:Y:S01]  /*5e70*/  LDL.LU R163, [R1+0x90] ;  /* 0x0000900001a37983 */ /* 0x000ea20000300800 */
[----:B-1----:R-:W-:Y:S02]  /*5e80*/  PRMT R50, R3, 0x7610, R50 ;  /* 0x0000761003327816 */ /* 0x002fe40000000032 */
[----:B----4-:R-:W-:Y:S02]  /*5e90*/  F2FP.F16.F32.PACK_AB R3, R161, R164 ;  /* 0x000000a4a103723e */ /* 0x010fe400000000ff */
[----:B------:R-:W4:Y:S01]  /*5ea0*/  LDL.LU R164, [R1+0x8c] ;  /* 0x00008c0001a47983 */ /* 0x000f220000300800 */
[----:B---3--:R-:W-:-:S03]  /*5eb0*/  F2FP.F16.F32.PACK_AB R165, R165, R162 ;  /* 0x000000a2a5a5723e */ /* 0x008fc600000000ff */
[----:B------:R-:W3:Y:S01]  /*5ec0*/  LDL.LU R162, [R1+0x88] ;  /* 0x0000880001a27983 */ /* 0x000ee20000300800 */
[----:B--2---:R-:W-:-:S03]  /*5ed0*/  F2FP.F16.F32.PACK_AB R144, R144, R163 ;  /* 0x000000a39090723e */ /* 0x004fc600000000ff */
[----:B------:R-:W2:Y:S01]  /*5ee0*/  LDL.LU R163, [R1+0x84] ;  /* 0x0000840001a37983 */ /* 0x000ea20000300800 */
[----:B----4-:R-:W-:-:S03]  /*5ef0*/  F2FP.F16.F32.PACK_AB R143, R143, R164 ;  /* 0x000000a48f8f723e */ /* 0x010fc600000000ff */
        /* <DEDUP_REMOVED lines=37> */
[----:B----4-:R-:W-:Y:S02]  /*6150*/  F2FP.F16.F32.PACK_AB R5, R5, R164 ;  /* 0x000000a40505723e */ /* 0x010fe400000000ff */
[----:B------:R-:W4:Y:S01]  /*6160*/  LDL.LU R164, [R1+0x44] ;  /* 0x0000440001a47983 */ /* 0x000f220000300800 */
[----:B------:R-:W-:-:S04]  /*6170*/  LEA R110, P3, R66, UR12, 0x1 ;  /* 0x0000000c426e7c11 */ /* 0x000fc8000f8608ff */
[----:B------:R-:W-:Y:S02]  /*6180*/  LEA.HI.X R111, R66, UR13, R113, 0x1, P3 ;  /* 0x0000000d426f7c11 */ /* 0x000fe400098f0c71 */
[----:B------:R-:W-:Y:S01]  /*6190*/  LEA R66, P3, R65, UR12, 0x1 ;  /* 0x0000000c41427c11 */ /* 0x000fe2000f8608ff */
[C-C-:B------:R-:W-:Y:S01]  /*61a0*/  FFMA.FTZ R126, R79.reuse, R126, R77.reuse ;  /* 0x0000007e4f7e7223 */ /* 0x140fe2000001004d */
[--C-:B------:R-:W-:Y:S02]  /*61b0*/  FFMA.FTZ R125, R79, R125, R77.reuse ;  /* 0x0000007d4f7d7223 */ /* 0x100fe4000001004d */
[----:B------:R-:W-:Y:S02]  /*61c0*/  LEA.HI.X R67, R65, UR13, R112, 0x1, P3 ;  /* 0x0000000d41437c11 */ /* 0x000fe400098f0c70 */
[----:B------:R-:W-:Y:S02]  /*61d0*/  LEA R112, P3, R64, UR12, 0x1 ;  /* 0x0000000c40707c11 */ /* 0x000fe4000f8608ff */
[----:B------:R-:W-:Y:S01]  /*61e0*/  F2FP.F16.F32.PACK_AB R49, R126, R49 ;  /* 0x000000317e31723e */ /* 0x000fe200000000ff */
[----:B------:R-:W-:Y:S01]  /*61f0*/  FFMA.FTZ R124, R79, R124, R77 ;  /* 0x0000007c4f7c7223 */ /* 0x000fe2000001004d */
[----:B------:R-:W-:-:S02]  /*6200*/  LEA.HI.X R113, R64, UR13, R115, 0x1, P3 ;  /* 0x0000000d40717c11 */ /* 0x000fc400098f0c73 */
[----:B------:R-:W-:Y:S01]  /*6210*/  F2FP.F16.F32.PACK_AB R48, R125, R48 ;  /* 0x000000307d30723e */ /* 0x000fe200000000ff */
[----:B------:R-:W-:Y:S01]  /*6220*/  FFMA.FTZ R123, R79, R123, R77 ;  /* 0x0000007b4f7b7223 */ /* 0x000fe2000001004d */
[C---:B------:R-:W-:Y:S01]  /*6230*/  LEA R64, P3, R63.reuse, UR12, 0x1 ;  /* 0x0000000c3f407c11 */ /* 0x040fe2000f8608ff */
[----:B------:R0:W-:Y:S04]  /*6240*/  STG.E.U16 desc[UR14][R86.64], R53 ;  /* 0x0000003556007986 */ /* 0x0001e8000c10150e */
[----:B------:R-:W-:Y:S01]  /*6250*/  STG.E.U16 desc[UR14][R86.64+0x2], R57 ;  /* 0x0000023956007986 */ /* 0x000fe2000c10150e */
[----:B------:R-:W-:-:S03]  /*6260*/  LEA.HI.X R65, R63, UR13, R114, 0x1, P3 ;  /* 0x0000000d3f417c11 */ /* 0x000fc600098f0c72 */
[----:B------:R-:W-:Y:S01]  /*6270*/  STG.E.U16 desc[UR14][R86.64+0x6], R58 ;  /* 0x0000063a56007986 */ /* 0x000fe2000c10150e */
[----:B------:R-:W-:-:S03]  /*6280*/  LEA R114, P3, R62, UR12, 0x1 ;  /* 0x0000000c3e727c11 */ /* 0x000fc6000f8608ff */
[----:B------:R1:W-:Y:S01]  /*6290*/  STG.E.U16 desc[UR14][R88.64], R52 ;  /* 0x0000003458007986 */ /* 0x0003e2000c10150e */
[----:B0-----:R-:W-:Y:S01]  /*62a0*/  PRMT R53, R49, 0x7632, R53 ;  /* 0x0000763231357816 */ /* 0x001fe20000000035 */
[C-C-:B------:R-:W-:Y:S01]  /*62b0*/  FFMA.FTZ R122, R79.reuse, R122, R77.reuse ;  /* 0x0000007a4f7a7223 */ /* 0x140fe2000001004d */
[----:B------:R-:W-:Y:S01]  /*62c0*/  F2FP.F16.F32.PACK_AB R46, R124, R46 ;  /* 0x0000002e7c2e723e */ /* 0x000fe200000000ff */
[----:B------:R-:W-:Y:S01]  /*62d0*/  FFMA.FTZ R134, R79, R121, R77 ;  /* 0x000000794f867223 */ /* 0x000fe2000001004d */
[----:B------:R-:W-:Y:S01]  /*62e0*/  F2FP.F16.F32.PACK_AB R45, R123, R45 ;  /* 0x0000002d7b2d723e */ /* 0x000fe200000000ff */
[----:B------:R-:W-:Y:S01]  /*62f0*/  STG.E.U16 desc[UR14][R88.64+0x2], R54 ;  /* 0x0000023658007986 */ /* 0x000fe2000c10150e */
[----:B-1----:R-:W-:-:S03]  /*6300*/  PRMT R52, R48, 0x7632, R52 ;  /* 0x0000763230347816 */ /* 0x002fc60000000034 */
[----:B------:R0:W-:Y:S01]  /*6310*/  STG.E.U16 desc[UR14][R88.64+0x4], R49 ;  /* 0x0000043158007986 */ /* 0x0001e2000c10150e */
[----:B------:R-:W-:-:S03]  /*6320*/  LEA.HI.X R115, R62, UR13, R117, 0x1, P3 ;  /* 0x0000000d3e737c11 */ /* 0x000fc600098f0c75 */
[----:B------:R-:W-:Y:S01]  /*6330*/  STG.E.U16 desc[UR14][R88.64+0x6], R53 ;  /* 0x0000063558007986 */ /* 0x000fe2000c10150e */
[----:B------:R-:W-:-:S03]  /*6340*/  LEA R62, P3, R61, UR12, 0x1 ;  /* 0x0000000c3d3e7c11 */ /* 0x000fc6000f8608ff */
[----:B------:R1:W-:Y:S01]  /*6350*/  STG.E.U16 desc[UR14][R90.64], R50 ;  /* 0x000000325a007986 */ /* 0x0003e2000c10150e */
[----:B------:R-:W-:-:S03]  /*6360*/  F2FP.F16.F32.PACK_AB R44, R122, R44 ;  /* 0x0000002c7a2c723e */ /* 0x000fc600000000ff */
[----:B------:R-:W-:Y:S01]  /*6370*/  STG.E.U16 desc[UR14][R90.64+0x2], R56 ;  /* 0x000002385a007986 */ /* 0x000fe2000c10150e */
[----:B0-----:R-:W-:-:S03]  /*6380*/  PRMT R49, R3, 0x7632, R49 ;  /* 0x0000763203317816 */ /* 0x001fc60000000031 */
[----:B------:R0:W-:Y:S04]  /*6390*/  STG.E.U16 desc[UR14][R90.64+0x4], R48 ;  /* 0x000004305a007986 */ /* 0x0001e8000c10150e */
[----:B------:R-:W-:Y:S01]  /*63a0*/  STG.E.U16 desc[UR14][R90.64+0x6], R52 ;  /* 0x000006345a007986 */ /* 0x000fe2000c10150e */
[----:B-1----:R-:W-:-:S03]  /*63b0*/  PRMT R50, R46, 0x7632, R50 ;  /* 0x000076322e327816 */ /* 0x002fc60000000032 */
[----:B------:R1:W-:Y:S01]  /*63c0*/  STG.E.U16 desc[UR14][R92.64], R3 ;  /* 0x000000035c007986 */ /* 0x0003e2000c10150e */
[C-C-:B------:R-:W-:Y:S01]  /*63d0*/  FFMA.FTZ R135, R79.reuse, R120, R77.reuse ;  /* 0x000000784f877223 */ /* 0x140fe2000001004d */
[----:B------:R-:W-:Y:S01]  /*63e0*/  F2FP.F16.F32.PACK_AB R42, R134, R42 ;  /* 0x0000002a862a723e */ /* 0x000fe200000000ff */
[----:B------:R-:W-:Y:S01]  /*63f0*/  FFMA.FTZ R142, R79, R119, R77 ;  /* 0x000000774f8e7223 */ /* 0x000fe2000001004d */
[----:B------:R-:W-:Y:S01]  /*6400*/  LEA.HI.X R63, R61, UR13, R116, 0x1, P3 ;  /* 0x0000000d3d3f7c11 */ /* 0x000fe200098f0c74 */
[----:B------:R3:W-:Y:S01]  /*6410*/  STG.E.U16 desc[UR14][R92.64+0x2], R49 ;  /* 0x000002315c007986 */ /* 0x0007e2000c10150e */
[----:B0-----:R-:W-:Y:S02]  /*6420*/  PRMT R48, R165, 0x7632, R48 ;  /* 0x00007632a5307816 */ /* 0x001fe40000000030 */
[----:B-1----:R-:W-:Y:S01]  /*6430*/  PRMT R3, R45, 0x7632, R3 ;  /* 0x000076322d037816 */ /* 0x002fe20000000003 */
[----:B------:R0:W-:Y:S01]  /*6440*/  STG.E.U16 desc[UR14][R92.64+0x4], R46 ;  /* 0x0000042e5c007986 */ /* 0x0001e2000c10150e */
[----:B------:R-:W-:-:S03]  /*6450*/  LEA R116, P3, R60, UR12, 0x1 ;  /* 0x0000000c3c747c11 */ /* 0x000fc6000f8608ff */
[----:B------:R-:W-:Y:S01]  /*6460*/  STG.E.U16 desc[UR14][R92.64+0x6], R50 ;  /* 0x000006325c007986 */ /* 0x000fe2000c10150e */
[----:B---3--:R-:W-:-:S03]  /*6470*/  PRMT R49, R44, 0x7632, R49 ;  /* 0x000076322c317816 */ /* 0x008fc60000000031 */
[----:B------:R1:W-:Y:S01]  /*6480*/  STG.E.U16 desc[UR14][R94.64+0x4], R45 ;  /* 0x0000042d5e007986 */ /* 0x0003e2000c10150e */
[----:B------:R-:W-:-:S03]  /*6490*/  F2FP.F16.F32.PACK_AB R41, R135, R41 ;  /* 0x000000298729723e */ /* 0x000fc600000000ff */
[----:B------:R3:W-:Y:S01]  /*64a0*/  STG.E.U16 desc[UR14][R94.64+0x6], R3 ;  /* 0x000006035e007986 */ /* 0x0007e2000c10150e */
[----:B0-----:R-:W-:Y:S01]  /*64b0*/  PRMT R46, R144, 0x7632, R46 ;  /* 0x00007632902e7816 */ /* 0x001fe2000000002e */
[C-C-:B------:R-:W-:Y:S01]  /*64c0*/  FFMA.FTZ R149, R79.reuse, R78, R77.reuse ;  /* 0x0000004e4f957223 */ /* 0x140fe2000001004d */
[C-C-:B------:R-:W-:Y:S01]  /*64d0*/  FFMA.FTZ R55, R79.reuse, R55, R77.reuse ;  /* 0x000000374f377223 */ /* 0x140fe2000001004d */
[C-C-:B------:R-:W-:Y:S01]  /*64e0*/  FFMA.FTZ R51, R79.reuse, R51, R77.reuse ;  /* 0x000000334f337223 */ /* 0x140fe2000001004d */
[C-C-:B------:R-:W-:Y:S01]  /*64f0*/  FFMA.FTZ R47, R79.reuse, R47, R77.reuse ;  /* 0x0000002f4f2f7223 */ /* 0x140fe2000001004d */
[C---:B------:R-:W-:Y:S01]  /*6500*/  FFMA.FTZ R43, R79.reuse, R43, R77 ;  /* 0x0000002b4f2b7223 */ /* 0x040fe2000001004d */
[----:B-1----:R-:W-:Y:S01]  /*6510*/  PRMT R45, R42, 0x7632, R45 ;  /* 0x000076322a2d7816 */ /* 0x002fe2000000002d */
[C-C-:B------:R-:W-:Y:S01]  /*6520*/  FFMA.FTZ R39, R79.reuse, R39, R77.reuse ;  /* 0x000000274f277223 */ /* 0x140fe2000001004d */
[----:B------:R-:W-:Y:S01]  /*6530*/  FFMA.FTZ R35, R79, R35, R77 ;  /* 0x000000234f237223 */ /* 0x000fe2000001004d */
[----:B---3--:R-:W-:Y:S01]  /*6540*/  PRMT R3, R143, 0x7632, R3 ;  /* 0x000076328f037816 */ /* 0x008fe20000000003 */
        /* <DEDUP_REMOVED lines=9> */
[----:B------:R-:W-:Y:S01]  /*65e0*/  STG.E.U16 desc[UR14][R94.64], R165 ;  /* 0x000000a55e007986 */ /* 0x000fe2000c10150e */
[----:B------:R-:W-:-:S02]  /*65f0*/  LEA.HI.X R117, R60, UR13, R82, 0x1, P3 ;  /* 0x0000000d3c757c11 */ /* 0x000fc400098f0c52 */
[----:B------:R-:W-:Y:S01]  /*6600*/  IADD3.X R77, RZ, R150, RZ, P1, !PT ;  /* 0x00000096ff4d7210 */ /* 0x000fe20000ffe4ff */
[----:B------:R-:W-:Y:S01]  /*6610*/  STG.E.U16 desc[UR14][R94.64+0x2], R48 ;  /* 0x000002305e007986 */ /* 0x000fe2000c10150e */
[----:B------:R-:W-:Y:S02]  /*6620*/  F2FP.F16.F32.PACK_AB R38, R148, R38 ;  /* 0x000000269426723e */ /* 0x000fe400000000ff */
[----:B------:R-:W-:Y:S01]  /*6630*/  IADD3.X R61, RZ, R150, RZ, P2, !PT ;  /* 0x00000096ff3d7210 */ /* 0x000fe200017fe4ff */
[----:B------:R-:W-:Y:S01]  /*6640*/  STG.E.U16 desc[UR14][R96.64], R144 ;  /* 0x0000009060007986 */ /* 0x000fe2000c10150e */
[----:B------:R-:W-:Y:S02]  /*6650*/  LEA R60, P1, R147, UR12, 0x1 ;  /* 0x0000000c933c7c11 */ /* 0x000fe4000f8208ff */
[----:B------:R-:W-:Y:S01]  /*6660*/  LEA R78, P2, R146, UR12, 0x1 ;  /* 0x0000000c924e7c11 */ /* 0x000fe2000f8408ff */
[----:B------:R-:W-:Y:S01]  /*6670*/  STG.E.U16 desc[UR14][R96.64+0x2], R46 ;  /* 0x0000022e60007986 */ /* 0x000fe2000c10150e */
[----:B------:R-:W-:-:S03]  /*6680*/  PRMT R50, R136, 0x7632, R50 ;  /* 0x0000763288327816 */ /* 0x000fc60000000032 */
[----:B------:R0:W-:Y:S01]  /*6690*/  STG.E.U16 desc[UR14][R96.64+0x4], R44 ;  /* 0x0000042c60007986 */ /* 0x0001e2000c10150e */
[----:B------:R-:W-:-:S03]  /*66a0*/  PRMT R52, R132, 0x7632, R52 ;  /* 0x0000763284347816 */ /* 0x000fc60000000034 */
[----:B------:R-:W-:Y:S01]  /*66b0*/  STG.E.U16 desc[UR14][R96.64+0x6], R49 ;  /* 0x0000063160007986 */ /* 0x000fe2000c10150e */
[----:B------:R-:W-:-:S03]  /*66c0*/  LEA.HI.X R61, R147, UR13, R61, 0x1, P1 ;  /* 0x0000000d933d7c11 */ /* 0x000fc600088f0c3d */
[----:B------:R-:W-:Y:S04]  /*66d0*/  STG.E.U16 desc[UR14][R98.64], R143 ;  /* 0x0000008f62007986 */ /* 0x000fe8000c10150e */
[----:B------:R1:W-:Y:S01]  /*66e0*/  STG.E.U16 desc[UR14][R98.64+0x2], R3 ;  /* 0x0000020362007986 */ /* 0x0003e2000c10150e */
[----:B0-----:R-:W-:-:S03]  /*66f0*/  PRMT R44, R41, 0x7632, R44 ;  /* 0x00007632292c7816 */ /* 0x001fc6000000002c */
[----:B------:R0:W-:Y:S04]  /*6700*/  STG.E.U16 desc[UR14][R98.64+0x4], R42 ;  /* 0x0000042a62007986 */ /* 0x0001e8000c10150e */
[----:B------:R-:W-:Y:S01]  /*6710*/  STG.E.U16 desc[UR14][R98.64+0x6], R45 ;  /* 0x0000062d62007986 */ /* 0x000fe2000c10150e */
[----:B------:R-:W-:-:S03]  /*6720*/  LEA.HI.X R79, R146, UR13, R77, 0x1, P2 ;  /* 0x0000000d924f7c11 */ /* 0x000fc600090f0c4d */
[----:B------:R3:W-:Y:S01]  /*6730*/  STG.E.U16 desc[UR14][R100.64+0x4], R41 ;  /* 0x0000042964007986 */ /* 0x0007e2000c10150e */
[----:B-1----:R-:W-:Y:S02]  /*6740*/  PRMT R3, R133, 0x7632, R3 ;  /* 0x0000763285037816 */ /* 0x002fe40000000003 */
[----:B0-----:R-:W-:Y:S01]  /*6750*/  PRMT R42, R40, 0x7632, R42 ;  /* 0x00007632282a7816 */ /* 0x001fe2000000002a */
[----:B------:R-:W-:Y:S01]  /*6760*/  STG.E.U16 desc[UR14][R100.64], R136 ;  /* 0x0000008864007986 */ /* 0x000fe2000c10150e */
[----:B------:R-:W-:Y:S02]  /*6770*/  F2FP.F16.F32.PACK_AB R37, R149, R37 ;  /* 0x000000259525723e */ /* 0x000fe400000000ff */
[----:B------:R-:W-:Y:S01]  /*6780*/  IADD3.X R77, RZ, R150, RZ, P5, !PT ;  /* 0x00000096ff4d7210 */ /* 0x000fe20002ffe4ff */
[----:B------:R-:W-:Y:S01]  /*6790*/  STG.E.U16 desc[UR14][R100.64+0x2], R50 ;  /* 0x0000023264007986 */ /* 0x000fe2000c10150e */
[----:B---3--:R-:W-:-:S03]  /*67a0*/  PRMT R41, R38, 0x7632, R41 ;  /* 0x0000763226297816 */ /* 0x008fc60000000029 */
[----:B------:R-:W-:Y:S01]  /*67b0*/  STG.E.U16 desc[UR14][R100.64+0x6], R44 ;  /* 0x0000062c64007986 */ /* 0x000fe2000c10150e */
[----:B------:R-:W-:Y:S02]  /*67c0*/  LEA R82, P1, R83, UR12, 0x1 ;  /* 0x0000000c53527c11 */ /* 0x000fe4000f8208ff */
[----:B------:R-:W-:Y:S01]  /*67d0*/  F2FP.F16.F32.PACK_AB R36, R55, R36 ;  /* 0x000000243724723e */ /* 0x000fe200000000ff */
[----:B------:R-:W-:Y:S01]  /*67e0*/  STG.E.U16 desc[UR14][R102.64], R133 ;  /* 0x0000008566007986 */ /* 0x000fe2000c10150e */
[----:B------:R-:W-:-:S03]  /*67f0*/  LEA.HI.X R83, R83, UR13, R77, 0x1, P1 ;  /* 0x0000000d53537c11 */ /* 0x000fc600088f0c4d */
[----:B------:R0:W-:Y:S04]  /*6800*/  STG.E.U16 desc[UR14][R102.64+0x2], R3 ;  /* 0x0000020366007986 */ /* 0x0001e8000c10150e */
[----:B------:R1:W-:Y:S04]  /*6810*/  STG.E.U16 desc[UR14][R102.64+0x4], R40 ;  /* 0x0000042866007986 */ /* 0x0003e8000c10150e */
[----:B------:R-:W-:Y:S01]  /*6820*/  STG.E.U16 desc[UR14][R102.64+0x6], R42 ;  /* 0x0000062a66007986 */ /* 0x000fe2000c10150e */
[----:B------:R-:W-:-:S03]  /*6830*/  IADD3.X R77, RZ, R150, RZ, P4, !PT ;  /* 0x00000096ff4d7210 */ /* 0x000fc600027fe4ff */
[----:B------:R-:W-:Y:S01]  /*6840*/  STG.E.U16 desc[UR14][R104.64], R132 ;  /* 0x0000008468007986 */ /* 0x000fe2000c10150e */
[----:B0-----:R-:W-:-:S03]  /*6850*/  PRMT R3, R26, 0x7632, R3 ;  /* 0x000076321a037816 */ /* 0x001fc60000000003 */
[----:B------:R-:W-:Y:S01]  /*6860*/  STG.E.U16 desc[UR14][R104.64+0x2], R52 ;  /* 0x0000023468007986 */ /* 0x000fe2000c10150e */
[----:B-1----:R-:W-:-:S03]  /*6870*/  PRMT R40, R37, 0x7632, R40 ;  /* 0x0000763225287816 */ /* 0x002fc60000000028 */
[----:B------:R0:W-:Y:S04]  /*6880*/  STG.E.U16 desc[UR14][R104.64+0x4], R38 ;  /* 0x0000042668007986 */ /* 0x0001e8000c10150e */
[----:B------:R-:W-:Y:S01]  /*6890*/  STG.E.U16 desc[UR14][R104.64+0x6], R41 ;  /* 0x0000062968007986 */ /* 0x000fe2000c10150e */
[----:B------:R-:W-:-:S03]  /*68a0*/  IADD3.X R150, RZ, R150, RZ, P0, !PT ;  /* 0x00000096ff967210 */ /* 0x000fc600007fe4ff */
[----:B------:R1:W-:Y:S01]  /*68b0*/  STG.E.U16 desc[UR14][R60.64], R26 ;  /* 0x0000001a3c007986 */ /* 0x0003e2000c10150e */
[----:B------:R-:W-:Y:S02]  /*68c0*/  F2FP.F16.F32.PACK_AB R34, R51, R34 ;  /* 0x000000223322723e */ /* 0x000fe400000000ff */
[----:B0-----:R-:W-:Y:S01]  /*68d0*/  PRMT R38, R25, 0x7632, R38 ;  /* 0x0000763219267816 */ /* 0x001fe20000000026 */
[----:B------:R0:W-:Y:S01]  /*68e0*/  STG.E.U16 desc[UR14][R60.64+0x2], R3 ;  /* 0x000002033c007986 */ /* 0x0001e2000c10150e */
[----:B------:R-:W-:Y:S02]  /*68f0*/  LEA R118, P0, R145, UR12, 0x1 ;  /* 0x0000000c91767c11 */ /* 0x000fe4000f8008ff */
[----:B------:R-:W-:Y:S02]  /*6900*/  F2FP.F16.F32.PACK_AB R33, R47, R33 ;  /* 0x000000212f21723e */ /* 0x000fe400000000ff */
[----:B-1----:R-:W-:Y:S01]  /*6910*/  PRMT R26, R36, 0x7632, R26 ;  /* 0x00007632241a7816 */ /* 0x002fe2000000001a */
[----:B------:R-:W-:Y:S01]  /*6920*/  STG.E.U16 desc[UR14][R60.64+0x4], R37 ;  /* 0x000004253c007986 */ /* 0x000fe2000c10150e */
[----:B------:R-:W-:-:S03]  /*6930*/  LEA R120, P1, R151, UR12, 0x1 ;  /* 0x0000000c97787c11 */ /* 0x000fc6000f8208ff */
[----:B------:R1:W-:Y:S01]  /*6940*/  STG.E.U16 desc[UR14][R60.64+0x6], R40 ;  /* 0x000006283c007986 */ /* 0x0003e2000c10150e */
[----:B------:R-:W-:Y:S02]  /*6950*/  PRMT R41, R22, 0x7632, R41 ;  /* 0x0000763216297816 */ /* 0x000fe40000000029 */
[----:B0-----:R-:W-:Y:S01]  /*6960*/  PRMT R3, R34, 0x7632, R3 ;  /* 0x0000763222037816 */ /* 0x001fe20000000003 */
[----:B------:R-:W-:Y:S01]  /*6970*/  STG.E.U16 desc[UR14][R78.64], R25 ;  /* 0x000000194e007986 */ /* 0x000fe2000c10150e */
[----:B------:R-:W-:-:S03]  /*6980*/  LEA.HI.X R119, R145, UR13, R150, 0x1, P0 ;  /* 0x0000000d91777c11 */ /* 0x000fc600080f0c96 */
[----:B------:R-:W-:Y:S01]  /*6990*/  STG.E.U16 desc[UR14][R78.64+0x2], R38 ;  /* 0x000002264e007986 */ /* 0x000fe2000c10150e */
[----:B------:R-:W-:-:S03]  /*69a0*/  PRMT R59, R21, 0x7632, R59 ;  /* 0x00007632153b7816 */ /* 0x000fc6000000003b */
[----:B------:R-:W-:Y:S01]  /*69b0*/  STG.E.U16 desc[UR14][R78.64+0x4], R36 ;  /* 0x000004244e007986 */ /* 0x000fe2000c10150e */
[----:B------:R-:W-:-:S03]  /*69c0*/  LEA.HI.X R121, R151, UR13, R77, 0x1, P1 ;  /* 0x0000000d97797c11 */ /* 0x000fc600088f0c4d */
[----:B------:R-:W-:Y:S01]  /*69d0*/  STG.E.U16 desc[UR14][R78.64+0x6], R26 ;  /* 0x0000061a4e007986 */ /* 0x000fe2000c10150e */
[----:B------:R-:W-:-:S03]  /*69e0*/  F2FP.F16.F32.PACK_AB R32, R43, R32 ;  /* 0x000000202b20723e */ /* 0x000fc600000000ff */
[----:B------:R0:W-:Y:S01]  /*69f0*/  STG.E.U16 desc[UR14][R82.64], R22 ;  /* 0x0000001652007986 */ /* 0x0001e2000c10150e */
[----:B------:R-:W-:-:S03]  /*6a00*/  F2FP.F16.F32.PACK_AB R30, R39, R30 ;  /* 0x0000001e271e723e */ /* 0x000fc600000000ff */
[----:B------:R-:W-:Y:S01]  /*6a10*/  STG.E.U16 desc[UR14][R82.64+0x2], R41 ;  /* 0x0000022952007986 */ /* 0x000fe2000c10150e */
[----:B-1----:R-:W-:-:S03]  /*6a20*/  PRMT R60, R18, 0x7632, R60 ;  /* 0x00007632123c7816 */ /* 0x002fc6000000003c */
[----:B------:R-:W-:Y:S01]  /*6a30*/  STG.E.U16 desc[UR14][R82.64+0x4], R34 ;  /* 0x0000042252007986 */ /* 0x000fe2000c10150e */
[----:B0-----:R-:W-:-:S03]  /*6a40*/  PRMT R22, R33, 0x7632, R22 ;  /* 0x0000763221167816 */ /* 0x001fc60000000016 */
[----:B------:R0:W-:Y:S01]  /*6a50*/  STG.E.U16 desc[UR14][R82.64+0x6], R3 ;  /* 0x0000060352007986 */ /* 0x0001e2000c10150e */
[----:B------:R-:W-:-:S03]  /*6a60*/  PRMT R53, R17, 0x7632, R53 ;  /* 0x0000763211357816 */ /* 0x000fc60000000035 */
[----:B------:R-:W-:Y:S04]  /*6a70*/  STG.E.U16 desc[UR14][R118.64], R21 ;  /* 0x0000001576007986 */ /* 0x000fe8000c10150e */
[----:B------:R-:W-:Y:S04]  /*6a80*/  STG.E.U16 desc[UR14][R118.64+0x2], R59 ;  /* 0x0000023b76007986 */ /* 0x000fe8000c10150e */
[----:B------:R-:W-:Y:S01]  /*6a90*/  STG.E.U16 desc[UR14][R118.64+0x4], R33 ;  /* 0x0000042176007986 */ /* 0x000fe2000c10150e */
[----:B0-----:R-:W-:-:S03]  /*6aa0*/  PRMT R3, R32, 0x7632, R3 ;  /* 0x0000763220037816 */ /* 0x001fc60000000003 */
[----:B------:R-:W-:Y:S01]  /*6ab0*/  STG.E.U16 desc[UR14][R118.64+0x6], R22 ;  /* 0x0000061676007986 */ /* 0x000fe2000c10150e */
[----:B------:R-:W-:-:S03]  /*6ac0*/  F2FP.F16.F32.PACK_AB R29, R35, R29 ;  /* 0x0000001d231d723e */ /* 0x000fc600000000ff */
[----:B------:R0:W-:Y:S01]  /*6ad0*/  STG.E.U16 desc[UR14][R120.64], R18 ;  /* 0x0000001278007986 */ /* 0x0001e2000c10150e */
[----:B------:R-:W-:-:S03]  /*6ae0*/  F2FP.F16.F32.PACK_AB R28, R31, R28 ;  /* 0x0000001c1f1c723e */ /* 0x000fc600000000ff */
[----:B------:R-:W-:Y:S01]  /*6af0*/  STG.E.U16 desc[UR14][R120.64+0x2], R60 ;  /* 0x0000023c78007986 */ /* 0x000fe2000c10150e */
[----:B------:R-:W-:-:S03]  /*6b00*/  PRMT R54, R14, 0x7632, R54 ;  /* 0x000076320e367816 */ /* 0x000fc60000000036 */
        /* <DEDUP_REMOVED lines=32> */
[----:B------:R-:W-:Y:S01]  /*6d10*/  STG.E.U16 desc[UR14][R66.64], R9 ;  /* 0x0000000942007986 */ /* 0x000fe2000c10150e */
[----:B------:R-:W-:-:S03]  /*6d20*/  F2FP.F16.F32.PACK_AB R2, R2, R162 ;  /* 0x000000a20202723e */ /* 0x000fc600000000ff */
[----:B------:R-:W-:Y:S01]  /*6d30*/  STG.E.U16 desc[UR14][R66.64+0x2], R33 ;  /* 0x0000022142007986 */ /* 0x000fe2000c10150e */
[----:B------:R-:W-:-:S03]  /*6d40*/  F2FP.F16.F32.PACK_AB R8, R11, R8 ;  /* 0x000000080b08723e */ /* 0x000fc600000000ff */
[----:B------:R-:W-:Y:S01]  /*6d50*/  STG.E.U16 desc[UR14][R66.64+0x4], R20 ;  /* 0x0000041442007986 */ /* 0x000fe2000c10150e */
[----:B0-----:R-:W-:-:S03]  /*6d60*/  PRMT R3, R16, 0x7632, R3 ;  /* 0x0000763210037816 */ /* 0x001fc60000000003 */
[----:B------:R-:W-:Y:S01]  /*6d70*/  STG.E.U16 desc[UR14][R66.64+0x6], R10 ;  /* 0x0000060a42007986 */ /* 0x000fe2000c10150e */
[----:B--2---:R-:W-:-:S03]  /*6d80*/  F2FP.F16.F32.PACK_AB R0, R0, R163 ;  /* 0x000000a30000723e */ /* 0x004fc600000000ff */
[----:B------:R0:W-:Y:S01]  /*6d90*/  STG.E.U16 desc[UR14][R112.64], R6 ;  /* 0x0000000670007986 */ /* 0x0001e2000c10150e */
[----:B------:R-:W-:Y:S01]  /*6da0*/  F2FP.F16.F32.PACK_AB R4, R7, R4 ;  /* 0x000000040704723e */ /* 0x000fe200000000ff */
[----:B------:R-:W-:Y:S01]  /*6db0*/  UIADD3 UR10, UP0, UR10, 0x12, URZ ;  /* 0x000000120a0a7890 */ /* 0x000fe2000ff1e03f */
[----:B----4-:R-:W-:Y:S01]  /*6dc0*/  F2FP.F16.F32.PACK_AB R76, R76, R164 ;  /* 0x000000a44c4c723e */ /* 0x010fe200000000ff */
[----:B------:R-:W-:Y:S01]  /*6dd0*/  STG.E.U16 desc[UR14][R112.64+0x2], R56 ;  /* 0x0000023870007986 */ /* 0x000fe2000c10150e */
[----:B------:R-:W-:Y:S01]  /*6de0*/  F2FP.F16.F32.PACK_AB R131, R131, R141 ;  /* 0x0000008d8383723e */ /* 0x000fe200000000ff */
[----:B------:R-:W-:Y:S01]  /*6df0*/  UIADD3.X UR5, URZ, UR5, URZ, UP0, !UPT ;  /* 0x000000053f057290 */ /* 0x000fe200087fe43f */
[----:B------:R-:W-:Y:S01]  /*6e00*/  PRMT R57, R2, 0x7632, R57 ;  /* 0x0000763202397816 */ /* 0x000fe20000000039 */
[----:B------:R-:W-:Y:S01]  /*6e10*/  STG.E.U16 desc[UR14][R112.64+0x4], R16 ;  /* 0x0000041070007986 */ /* 0x000fe2000c10150e */
[----:B0-----:R-:W-:-:S03]  /*6e20*/  PRMT R6, R12, 0x7632, R6 ;  /* 0x000076320c067816 */ /* 0x001fc60000000006 */
[----:B------:R0:W-:Y:S01]  /*6e30*/  STG.E.U16 desc[UR14][R112.64+0x6], R3 ;  /* 0x0000060370007986 */ /* 0x0001e2000c10150e */
[----:B------:R-:W-:Y:S01]  /*6e40*/  PRMT R31, R0, 0x7632, R31 ;  /* 0x00007632001f7816 */ /* 0x000fe2000000001f */
[----:B------:R-:W-:Y:S02]  /*6e50*/  UISETP.GE.U32.AND UP0, UPT, UR10, UR20, UPT ;  /* 0x000000140a00728c */ /* 0x000fe4000bf06070 */
[----:B------:R1:W-:Y:S01]  /*6e60*/  STG.E.U16 desc[UR14][R64.64], R5 ;  /* 0x0000000540007986 */ /* 0x0003e2000c10150e */
[----:B------:R-:W-:-:S03]  /*6e70*/  PRMT R58, R76, 0x7632, R58 ;  /* 0x000076324c3a7816 */ /* 0x000fc6000000003a */
[----:B------:R-:W-:Y:S04]  /*6e80*/  STG.E.U16 desc[UR14][R64.64+0x2], R32 ;  /* 0x0000022040007986 */ /* 0x000fe8000c10150e */
[----:B------:R-:W-:Y:S01]  /*6e90*/  STG.E.U16 desc[UR14][R64.64+0x4], R12 ;  /* 0x0000040c40007986 */ /* 0x000fe2000c10150e */
[----:B0-----:R-:W-:-:S03]  /*6ea0*/  PRMT R3, R8, 0x7632, R3 ;  /* 0x0000763208037816 */ /* 0x001fc60000000003 */
[----:B------:R-:W-:Y:S01]  /*6eb0*/  STG.E.U16 desc[UR14][R64.64+0x6], R6 ;  /* 0x0000060640007986 */ /* 0x000fe2000c10150e */
[----:B-1----:R-:W-:-:S03]  /*6ec0*/  PRMT R5, R4, 0x7632, R5 ;  /* 0x0000763204057816 */ /* 0x002fc60000000005 */
[----:B------:R0:W-:Y:S01]  /*6ed0*/  STG.E.U16 desc[UR14][R114.64], R2 ;  /* 0x0000000272007986 */ /* 0x0001e2000c10150e */
[----:B------:R-:W-:-:S03]  /*6ee0*/  UISETP.GE.AND.EX UP0, UPT, UR5, UR11, UPT, UP0 ;  /* 0x0000000b0500728c */ /* 0x000fc6000bf06300 */
        /* <DEDUP_REMOVED lines=14> */
[----:B-1----:R-:W-:Y:S05]  /*6fd0*/  @!P0 BRA `(.L_x_2518) ;  /* 0xffffff9000808947 */ /* 0x002fea000383ffff */
[----:B------:R-:W-:Y:S05]  /*6fe0*/  EXIT ;  /* 0x000000000000794d */ /* 0x000fea0003800000 */
.L_x_2519:
        /* <DEDUP_REMOVED lines=9> */
.L_x_2672:


//--------------------- .text._ZN13group_norm_v214gn_cuda_kernelI6__halfLi320ELi2ELi32ELi40ELi1024ELb0ELi64ELi320ELi320ELi4ELb1ELi18ELb0ELb0ENS_16CompileConditionILi900EEEEEvPT_PKS4_S7_S7_flPfS8_Pj --------------------------
	.section	.text._ZN13group_norm_v214gn_cuda_kernelI6__halfLi320ELi2ELi32ELi40ELi1024ELb0ELi64ELi320ELi320ELi4ELb1ELi18ELb0ELb0ENS_16CompileConditionILi900EEEEEvPT_PKS4_S7_S7_flPfS8_Pj,"ax",@progbits
	.align	128
        .global         _ZN13group_norm_v214gn_cuda_kernelI6__halfLi320ELi2ELi32ELi40ELi1024ELb0ELi64ELi320ELi320ELi4ELb1ELi18ELb0ELb0ENS_16CompileConditionILi900EEEEEvPT_PKS4_S7_S7_flPfS8_Pj
        .type           _ZN13group_norm_v214gn_cuda_kernelI6__halfLi320ELi2ELi32ELi40ELi1024ELb0ELi64ELi320ELi320ELi4ELb1ELi18ELb0ELb0ENS_16CompileConditionILi900EEEEEvPT_PKS4_S7_S7_flPfS8_Pj,@function
        .size           _ZN13group_norm_v214gn_cuda_kernelI6__halfLi320ELi2ELi32ELi40ELi1024ELb0ELi64ELi320ELi320ELi4ELb1ELi18ELb0ELb0ENS_16CompileConditionILi900EEEEEvPT_PKS4_S7_S7_flPfS8_Pj,(.L_x_2673 - _ZN13group_norm_v214gn_cuda_kernelI6__halfLi320ELi2ELi32ELi40ELi1024ELb0ELi64ELi320ELi320ELi4ELb1ELi18ELb0ELb0ENS_16CompileConditionILi900EEEEEvPT_PKS4_S7_S7_flPfS8_Pj)
        .other          _ZN13group_norm_v214gn_cuda_kernelI6__halfLi320ELi2ELi32ELi40ELi1024ELb0ELi64ELi320ELi320ELi4ELb1ELi18ELb0ELb0ENS_16CompileConditionILi900EEEEEvPT_PKS4_S7_S7_flPfS8_Pj,@"STO_CUDA_ENTRY STV_DEFAULT"
_ZN13group_norm_v214gn_cuda_kernelI6__halfLi320ELi2ELi32ELi40ELi1024ELb0ELi64ELi320ELi320ELi4ELb1ELi18ELb0ELb0ENS_16CompileConditionILi900EEEEEvPT_PKS4_S7_S7_flPfS8_Pj:
.text._ZN13group_norm_v214gn_cuda_kernelI6__halfLi320ELi2ELi32ELi40ELi1024ELb0ELi64ELi320ELi320ELi4ELb1ELi18ELb0ELb0ENS_16CompileConditionILi900EEEEEvPT_PKS4_S7_S7_flPfS8_Pj:
        /* <DEDUP_REMOVED lines=24> */
.L_x_2528:
        /* <DEDUP_REMOVED lines=54> */
[----:B------:R-:W-:-:S03]  /*04e0*/  IADD3 R2, P0, R80, R24, RZ ;  /* 0x0000001850027210 */ /* 0x000fc60007f1e0ff */
[----:B------:R0:W-:Y:S01]  /*04f0*/  STL [R1+0x4], R4 ;  /* 0x0000040401007387 */ /* 0x0001e20000100800 */
[----:B------:R-:W-:Y:S02]  /*0500*/  IADD3.X R3, RZ, R0, RZ, P0, !PT ;  /* 0x00000000ff037210 */ /* 0x000fe400007fe4ff */
[----:B------:R-:W-:Y:S02]  /*0510*/  IADD3 R6, R41, 0x7800, RZ ;  /* 0x0000780029067810 */ /* 0x000fe40007ffe0ff */
[----:B0-----:R-:W-:-:S04]  /*0520*/  LEA R4, P0, R2, UR12, 0x1 ;  /* 0x0000000c02047c11 */ /* 0x001fc8000f8008ff */
        /* <DEDUP_REMOVED lines=63> */
[----:B------:R-:W4:Y:S01]  /*0920*/  LDG.E.64.CONSTANT R48, desc[UR14][R48.64] ;  /* 0x0000000e30307981 */ /* 0x000f22000c1e9b00 */
[----:B--2---:R-:W-:-:S03]  /*0930*/  IMAD.WIDE R44, R20, 0x2, R44 ;  /* 0x00000002142c7825 */ /* 0x004fc600078e022c */
[----:B------:R0:W-:Y:S01]  /*0940*/  STL [R1], R28 ;  /* 0x0000001c01007387 */ /* 0x0001e20000100800 */
[----:B---3--:R-:W-:-:S03]  /*0950*/  IMAD.WIDE R42, R20, 0x2, R42 ;  /* 0x00000002142a7825 */ /* 0x008fc600078e022a */
[----:B------:R-:W2:Y:S04]  /*0960*/  LDL R74, [R1+0x2c] ;  /* 0x00002c00014a7983 */ /* 0x000ea80000100800 */
[----:B------:R-:W5:Y:S04]  /*0970*/  LDG.E.64.CONSTANT R44, desc[UR14][R44.64] ;  /* 0x0000000e2c2c7981 */ /* 0x000f68000c1e9b00 */
[----:B------:R-:W5:Y:S01]  /*0980*/  LDG.E.64.CONSTANT R42, desc[UR14][R42.64] ;  /* 0x0000000e2a2a7981 */ /* 0x000f62000c1e9b00 */
[--C-:B----4-:R-:W-:Y:S02]  /*0990*/  HADD2.F32 R0, -RZ, R16.reuse.H0_H0 ;  /* 0x20000010ff007230 */ /* 0x110fe40000004100 */
        /* <DEDUP_REMOVED lines=22> */
[--C-:B------:R-:W-:Y:S02]  /*0b00*/  HADD2.F32 R67, -RZ, R84.reuse.H0_H0 ;  /* 0x20000054ff437230 */ /* 0x100fe40000004100 */
        /* <DEDUP_REMOVED lines=11> */
[----:B------:R-:W-:Y:S01]  /*0bc0*/  FADD.FTZ R13, R12, R89 ;  /* 0x000000590c0d7221 */ /* 0x000fe20000010000 */
[--C-:B------:R-:W-:Y:S02]  /*0bd0*/  HADD2.F32 R66, -RZ, R86.reuse.H0_H0 ;  /* 0x20000056ff427230 */ /* 0x100fe40000004100 */
[----:B------:R-:W-:-:S03]  /*0be0*/  HADD2.F32 R83, -RZ, R86.H1_H1 ;  /* 0x30000056ff537230 */ /* 0x000fc60000004100 */
        /* <DEDUP_REMOVED lines=50> */
[--C-:B0-----:R-:W-:Y:S02]  /*0f10*/  HADD2.F32 R28, -RZ, R27.reuse.H0_H0 ;  /* 0x2000001bff1c7230 */ /* 0x101fe40000004100 */
        /* <DEDUP_REMOVED lines=84> */
[----:B------:R-:W-:Y:S02]  /*1460*/  HADD2.F32 R55, -RZ, R47.H1_H1 ;  /* 0x3000002fff377230 */ /* 0x000fe40000004100 */
        /* <DEDUP_REMOVED lines=13> */
[----:B------:R-:W-:Y:S01]  /*1540*/  ISETP.GT.U32.AND P0, PT, R73, 0x1f, PT ;  /* 0x0000001f4900780c */ /* 0x000fe20003f04070 */
[----:B------:R-:W-:Y:S02]  /*1550*/  HADD2.F32 R58, -RZ, R49.H1_H1 ;  /* 0x30000031ff3a7230 */ /* 0x000fe40000004100 */
[----:B------:R-:W-:Y:S01]  /*1560*/  FFMA.FTZ R47, R56, R56, R47 ;  /* 0x00000038382f7223 */ /* 0x000fe2000001002f */
[----:B------:R-:W-:-:S03]  /*1570*/  FADD.FTZ R46, R46, R56 ;  /* 0x000000382e2e7221 */ /* 0x000fc60000010000 */
        /* <DEDUP_REMOVED lines=9> */
[----:B------:R-:W-:Y:S01]  /*1610*/  HFMA2.MMA R50, -RZ, RZ, 0, 2.384185791015625e-06 ;  /* 0x00000028ff327435 */ /* 0x000fe200000001ff */
[----:B------:R-:W-:Y:S02]  /*1620*/  MOV R51, 0x400 ;  /* 0x0000040000337802 */ /* 0x000fe40000000f00 */
[----:B------:R-:W-:-:S06]  /*1630*/  ULOP3.LUT UR6, UR6, 0x18, URZ, 0xc0, !UPT ;  /* 0x0000001806067892 */ /* 0x000fcc000f8ec03f */
[C---:B------:R-:W-:Y:S02]  /*1640*/  LEA.HI R46, R73.reuse, UR6, RZ, 0x1e ;  /* 0x00000006492e7c11 */ /* 0x040fe4000f8ff0ff */
[----:B------:R-:W-:-:S03]  /*1650*/  SHF.L.U32 R73, R73, 0x3, RZ ;  /* 0x0000000349497819 */ /* 0x000fc600000006ff */
[----:B------:R-:W-:Y:S01]  /*1660*/  IMAD R50, R46, R50, -UR8 ;  /* 0x800000082e327e24 */ /* 0x000fe2000f8e0232 */
[----:B------:R-:W-:-:S04]  /*1670*/  LOP3.LUT R73, R73, 0x18, RZ, 0xc0, !PT ;  /* 0x0000001849497812 */ /* 0x000fc800078ec0ff */
        /* <DEDUP_REMOVED lines=90> */
.L_x_2521:
[----:B------:R-:W-:Y:S05]  /*1c20*/  BSYNC B0 ;  /* 0x0000000000007941 */ /* 0x000fea0003800000 */
.L_x_2520:
        /* <DEDUP_REMOVED lines=23> */
.L_x_2523:
[----:B------:R-:W-:Y:S05]  /*1da0*/  BSYNC B0 ;  /* 0x0000000000007941 */ /* 0x000fea0003800000 */
.L_x_2522:
[----:B------:R-:W-:Y:S01]  /*1db0*/  BAR.SYNC.DEFER_BLOCKING 0x0 ;  /* 0x0000000000007b1d */ /* 0x000fe20000010000 */
[C---:B------:R-:W-:Y:S02]  /*1dc0*/  ISETP.NE.AND P0, PT, R73.reuse, RZ, PT ;  /* 0x000000ff4900720c */ /* 0x040fe40003f05270 */
[----:B------:R-:W-:-:S11]  /*1dd0*/  ISETP.GT.U32.AND P1, PT, R73, 0x7f, PT ;  /* 0x0000007f4900780c */ /* 0x000fd60003f24070 */
[----:B------:R-:W-:Y:S05]  /*1de0*/  @P0 BRA `(.L_x_2524) ;  /* 0x0000000000400947 */ /* 0x000fea0003800000 */
[----:B0-----:R-:W0:Y:S01]  /*1df0*/  LDC.64 R48, c[0x0][0x250] ;  /* 0x00009400ff307b82 */ /* 0x001e220000000a00 */
[----:B------:R-:W-:Y:S02]  /*1e00*/  MOV R46, UR7 ;  /* 0x00000007002e7c02 */ /* 0x000fe40008000f00 */
[----:B------:R-:W-:-:S03]  /*1e10*/  ISETP.NE.AND P0, PT, R77, RZ, PT ;  /* 0x000000ff4d00720c */ /* 0x000fc60003f05270 */
[----:B0-----:R-:W-:Y:S01]  /*1e20*/  IMAD.WIDE.U32 R46, R46, 0x4, R48 ;  /* 0x000000042e2e7825 */ /* 0x001fe200078e0030 */
[----:B------:R-:W-:-:S04]  /*1e30*/  MOV R48, 0x7ffffff1 ;  /* 0x7ffffff100307802 */ /* 0x000fc80000000f00 */
[----:B------:R-:W-:Y:S01]  /*1e40*/  SEL R48, R48, 0x1, !P0 ;  /* 0x0000000130307807 */ /* 0x000fe20004000000 */
[----:B------:R-:W-:Y:S06]  /*1e50*/  MEMBAR.ALL.GPU ;  /* 0x0000000000007992 */ /* 0x000fec000000a000 */
[----:B------:R-:W-:-:S00]  /*1e60*/  ERRBAR ;  /* 0x00000000000079ab */ /* 0x000fc00000000000 */
[----:B------:R-:W-:Y:S06]  /*1e70*/  CGAERRBAR ;  /* 0x00000000000075ab */ /* 0x000fec0000000000 */
[----:B------:R0:W5:Y:S02]  /*1e80*/  ATOM.E.ADD.STRONG.GPU PT, R48, desc[UR14][R46.64], R48 ;  /* 0x000000302e30798a */ /* 0x00016400081ee1ce */
.L_x_2525:
[----:B------:R-:W2:Y:S04]  /*1e90*/  LD.E.STRONG.GPU R49, desc[UR14][R46.64] ;  /* 0x0000000e2e317980 */ /* 0x000ea8000c10f900 */
[----:B--2---:R-:W-:Y:S01]  /*1ea0*/  CCTL.IVALL ;  /* 0x00000000ff00798f */ /* 0x004fe20002000000 */
[----:B------:R-:W-:Y:S05]  /*1eb0*/  YIELD ;  /* 0x0000000000007946 */ /* 0x000fea0003800000 */
[----:B-----5:R-:W-:-:S04]  /*1ec0*/  LOP3.LUT R49, R49, R48, RZ, 0x3c, !PT ;  /* 0x0000003031317212 */ /* 0x020fc800078e3cff */
[----:B------:R-:W-:-:S13]  /*1ed0*/  ISETP.GT.AND P0, PT, R49, -0x1, PT ;  /* 0xffffffff3100780c */ /* 0x000fda0003f04270 */
[----:B------:R-:W-:Y:S05]  /*1ee0*/  @P0 BRA `(.L_x_2525) ;  /* 0xfffffffc00e80947 */ /* 0x000fea000383ffff */
.L_x_2524:
[----:B------:R-:W-:Y:S05]  /*1ef0*/  WARPSYNC.ALL ;  /* 0x0000000000007948 */ /* 0x000fea0003800000 */
        /* <DEDUP_REMOVED lines=72> */
.L_x_2527:
[----:B------:R-:W-:Y:S05]  /*2380*/  BSYNC B0 ;  /* 0x0000000000007941 */ /* 0x000fea0003800000 */
.L_x_2526:
[----:B------:R-:W1:Y:S01]  /*2390*/  S2UR UR12, SR_CgaCtaId ;  /* 0x00000000000c79c3 */ /* 0x000e620000008800 */
[----:B0-----:R-:W-:Y:S01]  /*23a0*/  MOV R47, UR16 ;  /* 0x00000010002f7c02 */ /* 0x001fe20008000f00 */
[----:B------:R-:W-:Y:S01]  /*23b0*/  USHF.L.U32 UR6, UR9, 0x3, URZ ;  /* 0x0000000309067899 */ /* 0x000fe2000800063f */
[----:B------:R0:W-:Y:S03]  /*23c0*/  STL [R1+0x48], R52 ;  /* 0x0000483401007387 */ /* 0x0001e60000100800 */
[----:B------:R-:W-:Y:S01]  /*23d0*/  IMAD R48, R47, 0x50, R72 ;  /* 0x000000502f307824 */ /* 0x000fe200078e0248 */
[----:B------:R-:W-:Y:S01]  /*23e0*/  ULOP3.LUT UR6, UR6, 0x18, URZ, 0xc0, !UPT ;  /* 0x0000001806067892 */ /* 0x000fe2000f8ec03f */
[----:B------:R-:W-:-:S03]  /*23f0*/  UMOV UR8, 0x400 ;  /* 0x0000040000087882 */ /* 0x000fc60000000000 */
[----:B------:R-:W-:Y:S01]  /*2400*/  SHF.L.U32 R48, R48, 0x2, RZ ;  /* 0x0000000230307819 */ /* 0x000fe200000006ff */
[----:B------:R-:W-:Y:S01]  /*2410*/  UIADD3 UR8, UR8, 0xc80, URZ ;  /* 0x00000c8008087890 */ /* 0x000fe2000fffe03f */
[----:B------:R-:W-:Y:S01]  /*2420*/  IADD3 R49, RZ, -UR6, RZ ;  /* 0x80000006ff317c10 */ /* 0x000fe2000fffe0ff */
[----:B------:R-:W-:Y:S01]  /*2430*/  ULDC UR6, c[0x0][0x230] ;  /* 0x00008c0000067ab9 */ /* 0x000fe20000000800 */
[----:B0-----:R-:W2:Y:S01]  /*2440*/  LDL.LU R52, [R1+0x18] ;  /* 0x0000180001347983 */ /* 0x001ea20000300800 */
[----:B------:R-:W-:Y:S01]  /*2450*/  IMAD.WIDE.U32 R46, R48, -0x33333333, RZ ;  /* 0xcccccccd302e7825 */ /* 0x000fe200078e00ff */
[----:B------:R-:W-:Y:S02]  /*2460*/  MOV R50, UR17 ;  /* 0x0000001100327c02 */ /* 0x000fe40008000f00 */
[----:B------:R-:W-:Y:S02]  /*2470*/  STL [R1+0x44], R55 ;  /* 0x0000443701007387 */ /* 0x000fe40000100800 */
[----:B------:R-:W-:-:S02]  /*2480*/  LEA.HI R46, R47, R49, RZ, 0x1b ;  /* 0x000000312f2e7211 */ /* 0x000fc400078fd8ff */
[----:B------:R-:W-:Y:S01]  /*2490*/  STL [R1+0x40], R56 ;  /* 0x0000403801007387 */ /* 0x000fe20000100800 */
[----:B-1----:R-:W-:Y:S01]  /*24a0*/  ULEA UR8, UR12, UR8, 0x18 ;  /* 0x000000080c087291 */ /* 0x002fe2000f8ec03f */
[----:B------:R-:W-:Y:S02]  /*24b0*/  SHF.R.S32.HI R49, RZ, 0x1f, R48 ;  /* 0x0000001fff317819 */ /* 0x000fe40000011430 */
[----:B------:R0:W-:Y:S01]  /*24c0*/  STL [R1+0x3c], R58 ;  /* 0x00003c3a01007387 */ /* 0x0001e20000100800 */
[----:B-----5:R-:W-:Y:S01]  /*24d0*/  HADD2.F32 R73, -RZ, R44.H1_H1 ;  /* 0x3000002cff497230 */ /* 0x020fe20000004100 */
[----:B------:R-:W-:Y:S01]  /*24e0*/  ULDC.64 UR12, c[0x0][0x210] ;  /* 0x00008400000c7ab9 */ /* 0x000fe20000000a00 */
[----:B------:R-:W-:-:S06]  /*24f0*/  LEA R46, R46, UR8, 0x3 ;  /* 0x000000082e2e7c11 */ /* 0x000fcc000f8e18ff */
[----:B------:R-:W1:Y:S01]  /*2500*/  LDS.64 R46, [R46] ;  /* 0x000000002e2e7984 */ /* 0x000e620000000a00 */
[----:B------:R-:W-:-:S03]  /*2510*/  IMAD.WIDE.U32 R48, R50, 0x140000, R48 ;  /* 0x0014000032307825 */ /* 0x000fc600078e0030 */
[----:B0-----:R-:W3:Y:S01]  /*2520*/  LDL.LU R58, [R1+0x10] ;  /* 0x00001000013a7983 */ /* 0x001ee20000300800 */
[----:B------:R-:W-:-:S03]  /*2530*/  HADD2.F32 R50, -RZ, R44.H0_H0 ;  /* 0x2000002cff327230 */ /* 0x000fc60000004100 */
[----:B------:R0:W-:Y:S01]  /*2540*/  STL [R1+0x38], R38 ;  /* 0x0000382601007387 */ /* 0x0001e20000100800 */
[----:B------:R-:W-:-:S03]  /*2550*/  HADD2.F32 R44, -RZ, R42.H0_H0 ;  /* 0x2000002aff2c7230 */ /* 0x000fc60000004100 */
[----:B0-----:R-:W4:Y:S04]  /*2560*/  LDL.LU R38, [R1+0xc] ;  /* 0x00000c0001267983 */ /* 0x001f280000300800 */
[----:B------:R0:W-:Y:S04]  /*2570*/  STL [R1+0x34], R93 ;  /* 0x0000345d01007387 */ /* 0x0001e80000100800 */
[----:B0-----:R-:W2:Y:S04]  /*2580*/  LDL.LU R93, [R1+0x8] ;  /* 0x00000800015d7983 */ /* 0x001ea80000300800 */
[----:B------:R0:W-:Y:S01]  /*2590*/  STL [R1+0x30], R37 ;  /* 0x0000302501007387 */ /* 0x0001e20000100800 */
[----:B-1----:R-:W-:-:S06]  /*25a0*/  FADD.FTZ R47, R47, UR6 ;  /* 0x000000062f2f7e21 */ /* 0x002fcc0008010000 */
[----:B------:R-:W1:Y:S01]  /*25b0*/  MUFU.RSQ R47, R47 ;  /* 0x0000002f002f7308 */ /* 0x000e620000001400 */
[--C-:B------:R-:W-:Y:S01]  /*25c0*/  FADD.FTZ R0, R0, -R46.reuse ;  /* 0x8000002e00007221 */ /* 0x100fe20000010000 */
[----:B0-----:R-:W3:Y:S01]  /*25d0*/  LDL.LU R37, [R1+0x4] ;  /* 0x0000040001257983 */ /* 0x001ee20000300800 */
[--C-:B------:R-:W-:Y:S01]  /*25e0*/  FADD.FTZ R35, R35, -R46.reuse ;  /* 0x8000002e23237221 */ /* 0x100fe20000010000 */
[--C-:B------:R-:W-:Y:S01]  /*25f0*/  FADD.FTZ R34, R34, -R46.reuse ;  /* 0x8000002e22227221 */ /* 0x100fe20000010000 */
[--C-:B------:R-:W-:Y:S02]  /*2600*/  HADD2.F32 R72, -RZ, R45.reuse.H0_H0 ;  /* 0x2000002dff487230 */ /* 0x100fe40000004100 */
[----:B------:R-:W-:Y:S01]  /*2610*/  FADD.FTZ R36, R36, -R46 ;  /* 0x8000002e24247221 */ /* 0x000fe20000010000 */
[----:B------:R-:W-:Y:S01]  /*2620*/  HADD2.F32 R74, -RZ, R45.H1_H1 ;  /* 0x3000002dff4a7230 */ /* 0x000fe20000004100 */
[----:B------:R-:W-:Y:S01]  /*2630*/  IADD3 R41, P0, R41, R48, RZ ;  /* 0x0000003029297210 */ /* 0x000fe20007f1e0ff */
[----:B------:R-:W-:-:S02]  /*2640*/  HADD2.F32 R75, -RZ, R43.H0_H0 ;  /* 0x2000002bff4b7230 */ /* 0x000fc40000004100 */
[----:B------:R-:W-:Y:S02]  /*2650*/  HADD2.F32 R77, -RZ, R43.H1_H1 ;  /* 0x3000002bff4d7230 */ /* 0x000fe40000004100 */
[----:B------:R-:W-:Y:S02]  /*2660*/  HADD2.F32 R76, -RZ, R42.H1_H1 ;  /* 0x3000002aff4c7230 */ /* 0x000fe40000004100 */
[----:B-1----:R-:W-:Y:S01]  /*2670*/  FMUL.FTZ R0, R0, R47 ;  /* 0x0000002f00007220 */ /* 0x002fe20000410000 */
[C---:B------:R-:W-:Y:S01]  /*2680*/  FMUL.FTZ R35, R47.reuse, R35 ;  /* 0x000000232f237220 */ /* 0x040fe20000410000 */
[C---:B------:R-:W-:Y:S01]  /*2690*/  FMUL.FTZ R34, R47.reuse, R34 ;  /* 0x000000222f227220 */ /* 0x040fe20000410000 */
[----:B------:R-:W-:Y:S01]  /*26a0*/  FMUL.FTZ R36, R47, R36 ;  /* 0x000000242f247220 */ /* 0x000fe20000410000 */
[----:B------:R-:W-:Y:S01]  /*26b0*/  FFMA.FTZ R51, R0, R50, R44 ;  /* 0x0000003200337223 */ /* 0x000fe2000001002c */
[----:B------:R-:W-:Y:S01]  /*26c0*/  IADD3 R0, R49, UR11, RZ ;  /* 0x0000000b31007c10 */ /* 0x000fe2000fffe0ff */
[----:B------:R-:W-:Y:S01]  /*26d0*/  FFMA.FTZ R42, R35, R72, R75 ;  /* 0x00000048232a7223 */ /* 0x000fe2000001004b */
[----:B------:R-:W-:Y:S01]  /*26e0*/  IADD3 R49, P6, R82, R48, RZ ;  /* 0x0000003052317210 */ /* 0x000fe20007fde0ff */
[----:B------:R-:W-:Y:S01]  /*26f0*/  FFMA.FTZ R34, R34, R74, R77 ;  /* 0x0000004a22227223 */ /* 0x000fe2000001004d */
[----:B------:R-:W4:Y:S01]  /*2700*/  LDL.LU R82, [R1+0x14] ;  /* 0x0000140001527983 */ /* 0x000f220000300800 */
[----:B------:R-:W-:Y:S01]  /*2710*/  FFMA.FTZ R36, R36, R73, R76 ;  /* 0x0000004924247223 */ /* 0x000fe2000001004c */
[----:B------:R-:W-:-:S02]  /*2720*/  IADD3.X R35, RZ, R0, RZ, P0, !PT ;  /* 0x00000000ff237210 */ /* 0x000fc400007fe4ff */
[----:B------:R-:W-:Y:S02]  /*2730*/  F2FP.F16.F32.PACK_AB R42, R34, R42 ;  /* 0x0000002a222a723e */ /* 0x000fe400000000ff */
[C---:B------:R-:W-:Y:S02]  /*2740*/  LEA R34, P0, R41.reuse, UR12, 0x1 ;  /* 0x0000000c29227c11 */ /* 0x040fe4000f8008ff */
[----:B------:R-:W-:Y:S02]  /*2750*/  F2FP.F16.F32.PACK_AB R51, R36, R51 ;  /* 0x000000332433723e */ /* 0x000fe400000000ff */
[----:B------:R-:W-:Y:S01]  /*2760*/  LEA.HI.X R35, R41, UR13, R35, 0x1, P0 ;  /* 0x0000000d29237c11 */ /* 0x000fe200080f0c23 */
[----:B------:R-:W-:Y:S01]  /*2770*/  FADD.FTZ R67, R67, -R46 ;  /* 0x8000002e43437221 */ /* 0x000fe20000010000 */
[----:B------:R-:W-:Y:S02]  /*2780*/  IADD3 R41, P3, R80, R48, RZ ;  /* 0x0000003050297210 */ /* 0x000fe40007f7e0ff */
[----:B------:R-:W-:-:S02]  /*2790*/  PRMT R55, R51, 0x7610, R55 ;  /* 0x0000761033377816 */ /* 0x000fc40000000037 */
[----:B------:R-:W-:Y:S02]  /*27a0*/  PRMT R56, R51, 0x7632, R56 ;  /* 0x0000763233387816 */ /* 0x000fe40000000038 */
[C---:B------:R-:W-:Y:S02]  /*27b0*/  PRMT R51, R42.reuse, 0x7610, R51 ;  /* 0x000076102a337816 */ /* 0x040fe40000000033 */
[----:B------:R-:W-:Y:S01]  /*27c0*/  PRMT R42, R42, 0x7632, R42 ;  /* 0x000076322a2a7816 */ /* 0x000fe2000000002a */
[--C-:B------:R-:W-:Y:S01]  /*27d0*/  FADD.FTZ R66, R66, -R46.reuse ;  /* 0x8000002e42427221 */ /* 0x100fe20000010000 */
[-C--:B------:R-:W-:Y:S01]  /*27e0*/  IADD3 R36, P0, R78, R48.reuse, RZ ;  /* 0x000000304e247210 */ /* 0x080fe20007f1e0ff */
[----:B------:R-:W-:Y:S01]  /*27f0*/  FMUL.FTZ R67, R47, R67 ;  /* 0x000000432f437220 */ /* 0x000fe20000410000 */
[-C--:B------:R-:W-:Y:S01]  /*2800*/  IADD3 R78, P1, R79, R48.reuse, RZ ;  /* 0x000000304f4e7210 */ /* 0x080fe20007f3e0ff */
[--C-:B------:R-:W-:Y:S01]  /*2810*/  FADD.FTZ R65, R65, -R46.reuse ;  /* 0x8000002e41417221 */ /* 0x100fe20000010000 */
[----:B------:R-:W-:Y:S01]  /*2820*/  IADD3 R79, P2, R81, R48, RZ ;  /* 0x00000030514f7210 */ /* 0x000fe20007f5e0ff */
[----:B------:R-:W-:Y:S01]  /*2830*/  FADD.FTZ R63, R63, -R46 ;  /* 0x8000002e3f3f7221 */ /* 0x000fe20000010000 */
[----:B------:R-:W-:Y:S01]  /*2840*/  STG.E.U16 desc[UR14][R34.64], R55 ;  /* 0x0000003722007986 */ /* 0x000fe2000c10150e */
[C---:B------:R-:W-:Y:S01]  /*2850*/  FMUL.FTZ R66, R47.reuse, R66 ;  /* 0x000000422f427220 */ /* 0x040fe20000410000 */
[----:B------:R-:W-:-:S02]  /*2860*/  FMUL.FTZ R65, R47, R65 ;  /* 0x000000412f417220 */ /* 0x000fc40000410000 */
[----:B------:R-:W-:Y:S01]  /*2870*/  STG.E.U16 desc[UR14][R34.64+0x2], R56 ;  /* 0x0000023822007986 */ /* 0x000fe2000c10150e */
[----:B------:R-:W-:-:S03]  /*2880*/  FADD.FTZ R59, R59, -R46 ;  /* 0x8000002e3b3b7221 */ /* 0x000fc60000010000 */
[----:B------:R0:W-:Y:S01]  /*2890*/  STG.E.U16 desc[UR14][R34.64+0x4], R51 ;  /* 0x0000043322007986 */ /* 0x0001e2000c10150e */
[----:B------:R-:W-:-:S03]  /*28a0*/  FMUL.FTZ R63, R47, R63 ;  /* 0x0000003f2f3f7220 */ /* 0x000fc60000410000 */
[----:B------:R1:W-:Y:S01]  /*28b0*/  STG.E.U16 desc[UR14][R34.64+0x6], R42 ;  /* 0x0000062a22007986 */ /* 0x0003e2000c10150e */
[--C-:B------:R-:W-:Y:S01]  /*28c0*/  FADD.FTZ R30, R30, -R46.reuse ;  /* 0x8000002e1e1e7221 */ /* 0x100fe20000010000 */
[--C-:B------:R-:W-:Y:S01]  /*28d0*/  FADD.FTZ R26, R26, -R46.reuse ;  /* 0x8000002e1a1a7221 */ /* 0x100fe20000010000 */
[----:B------:R-:W-:Y:S01]  /*28e0*/  FADD.FTZ R22, R22, -R46 ;  /* 0x8000002e16167221 */ /* 0x000fe20000010000 */
[C---:B------:R-:W-:Y:S01]  /*28f0*/  FMUL.FTZ R59, R47.reuse, R59 ;  /* 0x0000003b2f3b7220 */ /* 0x040fe20000410000 */
[C---:B------:R-:W-:Y:S01]  /*2900*/  FMUL.FTZ R30, R47.reuse, R30 ;  /* 0x0000001e2f1e7220 */ /* 0x040fe20000410000 */
[C-C-:B0-----:R-:W-:Y:S01]  /*2910*/  FFMA.FTZ R51, R50.reuse, R66, R44.reuse ;  /* 0x0000004232337223 */ /* 0x141fe2000001002c */
[C-C-:B-1----:R-:W-:Y:S01]  /*2920*/  FFMA.FTZ R35, R50.reuse, R67, R44.reuse ;  /* 0x0000004332237223 */ /* 0x142fe2000001002c */
[----:B------:R-:W-:Y:S01]  /*2930*/  FFMA.FTZ R42, R50, R65, R44 ;  /* 0x00000041322a7223 */ /* 0x000fe2000001002c */
[C---:B------:R-:W-:Y:S01]  /*2940*/  FMUL.FTZ R26, R47.reuse, R26 ;  /* 0x0000001a2f1a7220 */ /* 0x040fe20000410000 */
[C---:B------:R-:W-:Y:S01]  /*2950*/  FMUL.FTZ R34, R47.reuse, R22 ;  /* 0x000000162f227220 */ /* 0x040fe20000410000 */
[--C-:B------:R-:W-:Y:S01]  /*2960*/  FADD.FTZ R18, R18, -R46.reuse ;  /* 0x8000002e12127221 */ /* 0x100fe20000010000 */
[--C-:B------:R-:W-:Y:S01]  /*2970*/  FADD.FTZ R14, R14, -R46.reuse ;  /* 0x8000002e0e0e7221 */ /* 0x100fe20000010000 */
[--C-:B------:R-:W-:Y:S01]  /*2980*/  FADD.FTZ R10, R10, -R46.reuse ;  /* 0x8000002e0a0a7221 */ /* 0x100fe20000010000 */
[--C-:B------:R-:W-:Y:S01]  /*2990*/  FADD.FTZ R6, R6, -R46.reuse ;  /* 0x8000002e06067221 */ /* 0x100fe20000010000 */
[--C-:B------:R-:W-:Y:S01]  /*29a0*/  FADD.FTZ R2, R2, -R46.reuse ;  /* 0x8000002e02027221 */ /* 0x100fe20000010000 */
[C---:B------:R-:W-:Y:S01]  /*29b0*/  FMUL.FTZ R18, R47.reuse, R18 ;  /* 0x000000122f127220 */ /* 0x040fe20000410000 */
[--C-:B------:R-:W-:Y:S01]  /*29c0*/  FADD.FTZ R70, R70, -R46.reuse ;  /* 0x8000002e46467221 */ /* 0x100fe20000010000 */
[----:B------:R-:W-:Y:S01]  /*29d0*/  FADD.FTZ R54, R54, -R46 ;  /* 0x8000002e36367221 */ /* 0x000fe20000010000 */
[C---:B------:R-:W-:Y:S01]  /*29e0*/  FMUL.FTZ R14, R47.reuse, R14 ;  /* 0x0000000e2f0e7220 */ /* 0x040fe20000410000 */
[C---:B------:R-:W-:Y:S01]  /*29f0*/  FMUL.FTZ R10, R47.reuse, R10 ;  /* 0x0000000a2f0a7220 */ /* 0x040fe20000410000 */
[C---:B------:R-:W-:Y:S01]  /*2a00*/  FMUL.FTZ R6, R47.reuse, R6 ;  /* 0x000000062f067220 */ /* 0x040fe20000410000 */
[C---:B------:R-:W-:Y:S01]  /*2a10*/  FMUL.FTZ R2, R47.reuse, R2 ;  /* 0x000000022f027220 */ /* 0x040fe20000410000 */
[C---:B------:R-:W-:Y:S01]  /*2a20*/  FMUL.FTZ R70, R47.reuse, R70 ;  /* 0x000000462f467220 */ /* 0x040fe20000410000 */
[----:B------:R-:W-:-:S03]  /*2a30*/  FMUL.FTZ R54, R47, R54 ;  /* 0x000000362f367220 */ /* 0x000fc60000410000 */
[----:B------:R-:W-:Y:S01]  /*2a40*/  FFMA.FTZ R22, R50, R70, R44 ;  /* 0x0000004632167223 */ /* 0x000fe2000001002c */
[----:B--2---:R-:W-:Y:S02]  /*2a50*/  IADD3 R43, P5, R93, R48, RZ ;  /* 0x000000305d2b7210 */ /* 0x004fe40007fbe0ff */
[----:B------:R-:W-:Y:S02]  /*2a60*/  IADD3.X R93, RZ, R0, RZ, P6, !PT ;  /* 0x00000000ff5d7210 */ /* 0x000fe400037fe4ff */
[----:B---3--:R-:W-:Y:S02]  /*2a70*/  IADD3 R45, P4, R37, R48, RZ ;  /* 0x00000030252d7210 */ /* 0x008fe40007f9e0ff */
[----:B------:R-:W-:Y:S02]  /*2a80*/  IADD3.X R37, RZ, R0, RZ, P3, !PT ;  /* 0x00000000ff257210 */ /* 0x000fe40001ffe4ff */
[----:B----4-:R-:W-:Y:S02]  /*2a90*/  IADD3 R80, P3, R38, R48, RZ ;  /* 0x0000003026507210 */ /* 0x010fe40007f7e0ff */
[----:B------:R-:W-:-:S02]  /*2aa0*/  IADD3.X R38, RZ, R0, RZ, P4, !PT ;  /* 0x00000000ff267210 */ /* 0x000fc400027fe4ff */
[----:B------:R-:W-:Y:S02]  /*2ab0*/  IADD3 R81, P4, R58, R48, RZ ;  /* 0x000000303a517210 */ /* 0x000fe40007f9e0ff */
[----:B------:R-:W-:Y:S02]  /*2ac0*/  IADD3.X R58, RZ, R0, RZ, P5, !PT ;  /* 0x00000000ff3a7210 */ /* 0x000fe40002ffe4ff */
[-C--:B------:R-:W-:Y:S02]  /*2ad0*/  IADD3 R82, P5, R82, R48.reuse, RZ ;  /* 0x0000003052527210 */ /* 0x080fe40007fbe0ff */
[----:B------:R-:W-:Y:S02]  /*2ae0*/  IADD3 R48, P6, R52, R48, RZ ;  /* 0x0000003034307210 */ /* 0x000fe40007fde0ff */
[----:B------:R-:W2:Y:S04]  /*2af0*/  LDL.LU R52, [R1+0x48] ;  /* 0x0000480001347983 */ /* 0x000ea80000300800 */
[----:B------:R-:W3:Y:S04]  /*2b00*/  LDL.LU R55, [R1+0x44] ;  /* 0x0000440001377983 */ /* 0x000ee80000300800 */
[----:B------:R-:W4:Y:S04]  /*2b10*/  LDL.LU R56, [R1+0x40] ;  /* 0x0000400001387983 */ /* 0x000f280000300800 */
[----:B------:R0:W-:Y:S04]  /*2b20*/  STL [R1+0x28], R35 ;  /* 0x0000282301007387 */ /* 0x0001e80000100800 */
[----:B------:R1:W-:Y:S01]  /*2b30*/  STL [R1+0x24], R51 ;  /* 0x0000243301007387 */ /* 0x0003e20000100800 */
[----:B0-----:R-:W-:-:S03]  /*2b40*/  FFMA.FTZ R35, R50, R63, R44 ;  /* 0x0000003f32237223 */ /* 0x001fc6000001002c */
[----:B------:R0:W-:Y:S01]  /*2b50*/  STL [R1+0x20], R42 ;  /* 0x0000202a01007387 */ /* 0x0001e20000100800 */
[----:B-1----:R-:W-:-:S03]  /*2b60*/  FFMA.FTZ R51, R50, R59, R44 ;  /* 0x0000003b32337223 */ /* 0x002fc6000001002c */
[----:B------:R1:W-:Y:S01]  /*2b70*/  STL [R1+0x1c], R35 ;  /* 0x00001c2301007387 */ /* 0x0003e20000100800 */
[C-C-:B0-----:R-:W-:Y:S01]  /*2b80*/  FFMA.FTZ R42, R50.reuse, R30, R44.reuse ;  /* 0x0000001e322a7223 */ /* 0x141fe2000001002c */
[C-C-:B------:R-:W-:Y:S01]  /*2b90*/  FFMA.FTZ R30, R50.reuse, R34, R44.reuse ;  /* 0x00000022321e7223 */ /* 0x140fe2000001002c */
[C-C-:B-1----:R-:W-:Y:S01]  /*2ba0*/  FFMA.FTZ R35, R50.reuse, R26, R44.reuse ;  /* 0x0000001a32237223 */ /* 0x142fe2000001002c */
[----:B------:R-:W-:Y:S04]  /*2bb0*/  STL [R1+0x18], R51 ;  /* 0x0000183301007387 */ /* 0x000fe80000100800 */
[----:B------:R-:W-:Y:S04]  /*2bc0*/  STL [R1+0x14], R42 ;  /* 0x0000142a01007387 */ /* 0x000fe80000100800 */
[----:B------:R-:W-:Y:S04]  /*2bd0*/  STL [R1+0x10], R35 ;  /* 0x0000102301007387 */ /* 0x000fe80000100800 */
[----:B------:R0:W-:Y:S01]  /*2be0*/  STL [R1+0xc], R30 ;  /* 0x00000c1e01007387 */ /* 0x0001e20000100800 */
[C-C-:B------:R-:W-:Y:S01]  /*2bf0*/  FFMA.FTZ R26, R50.reuse, R18, R44.reuse ;  /* 0x00000012321a7223 */ /* 0x140fe2000001002c */
[C-C-:B------:R-:W-:Y:S01]  /*2c00*/  FFMA.FTZ R18, R50.reuse, R14, R44.reuse ;  /* 0x0000000e32127223 */ /* 0x140fe2000001002c */
[----:B------:R-:W-:Y:S01]  /*2c10*/  FFMA.FTZ R14, R50, R10, R44 ;  /* 0x0000000a320e7223 */ /* 0x000fe2000001002c */
[----:B0-----:R-:W-:-:S02]  /*2c20*/  IADD3.X R30, RZ, R0, RZ, P6, !PT ;  /* 0x00000000ff1e7210 */ /* 0x001fc400037fe4ff */
[----:B------:R-:W-:Y:S01]  /*2c30*/  LEA R34, P6, R48, UR12, 0x1 ;  /* 0x0000000c30227c11 */ /* 0x000fe2000f8c08ff */
[----:B------:R-:W-:-:S03]  /*2c40*/  FFMA.FTZ R10, R50, R6, R44 ;  /* 0x00000006320a7223 */ /* 0x000fc6000001002c */
[----:B------:R-:W-:Y:S02]  /*2c50*/  LEA.HI.X R35, R48, UR13, R30, 0x1, P6 ;  /* 0x0000000d30237c11 */ /* 0x000fe4000b0f0c1e */
[C---:B------:R-:W-:Y:S01]  /*2c60*/  LEA R42, P6, R43.reuse, UR12, 0x1 ;  /* 0x0000000c2b2a7c11 */ /* 0x040fe2000f8c08ff */
[C-C-:B------:R-:W-:Y:S01]  /*2c70*/  FFMA.FTZ R6, R50.reuse, R2, R44.reuse ;  /* 0x0000000232067223 */ /* 0x140fe2000001002c */
[----:B------:R-:W-:Y:S02]  /*2c80*/  FFMA.FTZ R2, R50, R54, R44 ;  /* 0x0000003632027223 */ /* 0x000fe4000001002c */
[----:B------:R-:W-:Y:S02]  /*2c90*/  LEA.HI.X R43, R43, UR13, R58, 0x1, P6 ;  /* 0x0000000d2b2b7c11 */ /* 0x000fe4000b0f0c3a */
[C---:B------:R-:W-:Y:S01]  /*2ca0*/  LEA R44, P6, R45.reuse, UR12, 0x1 ;  /* 0x0000000c2d2c7c11 */ /* 0x040fe2000f8c08ff */
[----:B------:R-:W4:Y:S03]  /*2cb0*/  LDL.LU R58, [R1+0x3c] ;  /* 0x00003c00013a7983 */ /* 0x000f260000300800 */
[----:B------:R-:W-:-:S02]  /*2cc0*/  LEA.HI.X R45, R45, UR13, R38, 0x1, P6 ;  /* 0x0000000d2d2d7c11 */ /* 0x000fc4000b0f0c26 */
[C---:B------:R-:W-:Y:S01]  /*2cd0*/  LEA R48, P6, R49.reuse, UR12, 0x1 ;  /* 0x0000000c31307c11 */ /* 0x040fe2000f8c08ff */
[----:B------:R-:W4:Y:S03]  /*2ce0*/  LDL.LU R38, [R1+0x38] ;  /* 0x0000380001267983 */ /* 0x000f260000300800 */
[----:B------:R-:W-:Y:S02]  /*2cf0*/  LEA.HI.X R49, R49, UR13, R93, 0x1, P6 ;  /* 0x0000000d31317c11 */ /* 0x000fe4000b0f0c5d */
[C---:B------:R-:W-:Y:S01]  /*2d00*/  LEA R50, P6, R41.reuse, UR12, 0x1 ;  /* 0x0000000c29327c11 */ /* 0x040fe2000f8c08ff */
[----:B------:R-:W4:Y:S03]  /*2d10*/  LDL.LU R93, [R1+0x34] ;  /* 0x00003400015d7983 */ /* 0x000f260000300800 */
[----:B------:R-:W-:-:S02]  /*2d20*/  LEA.HI.X R51, R41, UR13, R37, 0x1, P6 ;  /* 0x0000000d29337c11 */ /* 0x000fc4000b0f0c25 */
[C---:B------:R-:W-:Y:S01]  /*2d30*/  LEA R66, P6, R40.reuse, UR12, 0x1 ;  /* 0x0000000c28427c11 */ /* 0x040fe2000f8c08ff */
[----:B------:R-:W4:Y:S03]  /*2d40*/  LDL.LU R37, [R1+0x30] ;  /* 0x0000300001257983 */ /* 0x000f260000300800 */
[----:B------:R-:W-:Y:S02]  /*2d50*/  LEA.HI.X R67, R40, UR13, R91, 0x1, P6 ;  /* 0x0000000d28437c11 */ /* 0x000fe4000b0f0c5b */
[----:B------:R-:W4:Y:S01]  /*2d60*/  LDL.LU R91, [R1] ;  /* 0x00000000015b7983 */ /* 0x000f220000300800 */
[--C-:B------:R-:W-:Y:S01]  /*2d70*/  FADD.FTZ R69, R69, -R46.reuse ;  /* 0x8000002e45457221 */ /* 0x100fe20000010000 */
[--C-:B------:R-:W-:Y:S01]  /*2d80*/  FADD.FTZ R68, R68, -R46.reuse ;  /* 0x8000002e44447221 */ /* 0x100fe20000010000 */
[--C-:B------:R-:W-:Y:S02]  /*2d90*/  FADD.FTZ R71, R71, -R46.reuse ;  /* 0x8000002e47477221 */ /* 0x100fe40000010000 */
[C---:B------:R-:W-:Y:S01]  /*2da0*/  FMUL.FTZ R69, R47.reuse, R69 ;  /* 0x000000452f457220 */ /* 0x040fe20000410000 */
[C---:B------:R-:W-:Y:S01]  /*2db0*/  FMUL.FTZ R68, R47.reuse, R68 ;  /* 0x000000442f447220 */ /* 0x040fe20000410000 */
[----:B------:R-:W-:Y:S01]  /*2dc0*/  FMUL.FTZ R71, R47, R71 ;  /* 0x000000472f477220 */ /* 0x000fe20000410000 */
[----:B------:R-:W-:Y:S01]  /*2dd0*/  LEA R40, P6, R39, UR12, 0x1 ;  /* 0x0000000c27287c11 */ /* 0x000fe2000f8c08ff */
        /* <DEDUP_REMOVED lines=15> */
[----:B------:R-:W-:Y:S01]  /*2ed0*/  FFMA.FTZ R71, R73, R71, R76 ;  /* 0x0000004749477223 */ /* 0x000fe2000001004c */
[----:B------:R-:W-:Y:S01]  /*2ee0*/  LEA.HI.X R41, R39, UR13, R92, 0x1, P6 ;  /* 0x0000000d27297c11 */ /* 0x000fe2000b0f0c5c */
[----:B------:R-:W-:Y:S01]  /*2ef0*/  FADD.FTZ R57, R57, -R46 ;  /* 0x8000002e39397221 */ /* 0x000fe20000010000 */
[----:B------:R-:W-:-:S02]  /*2f00*/  F2FP.F16.F32.PACK_AB R30, R68, R30 ;  /* 0x0000001e441e723e */ /* 0x000fc400000000ff */
[-C--:B------:R-:W-:Y:S02]  /*2f10*/  IADD3.X R39, RZ, R0.reuse, RZ, P4, !PT ;  /* 0x00000000ff277210 */ /* 0x080fe400027fe4ff */
[----:B------:R-:W-:Y:S01]  /*2f20*/  IADD3.X R54, RZ, R0, RZ, P5, !PT ;  /* 0x00000000ff367210 */ /* 0x000fe20002ffe4ff */
[C---:B------:R-:W-:Y:S01]  /*2f30*/  FMUL.FTZ R84, R47.reuse, R84 ;  /* 0x000000542f547220 */ /* 0x040fe20000410000 */
[C---:B------:R-:W-:Y:S01]  /*2f40*/  LEA R68, P4, R82.reuse, UR12, 0x1 ;  /* 0x0000000c52447c11 */ /* 0x040fe2000f8808ff */
        /* <DEDUP_REMOVED lines=15> */
[C---:B------:R-:W-:Y:S01]  /*3040*/  FFMA.FTZ R84, R73.reuse, R84, R76 ;  /* 0x0000005449547223 */ /* 0x040fe2000001004c */
[----:B------:R-:W-:Y:S01]  /*3050*/  LEA.HI.X R69, R82, UR13, R54, 0x1, P4 ;  /* 0x0000000d52457c11 */ /* 0x000fe2000a0f0c36 */
[--C-:B------:R-:W-:Y:S01]  /*3060*/  FFMA.FTZ R83, R73, R83, R76.reuse ;  /* 0x0000005349537223 */ /* 0x100fe2000001004c */
        /* <DEDUP_REMOVED lines=15> */
[-C--:B------:R-:W-:Y:S02]  /*3160*/  IADD3.X R59, RZ, R0.reuse, RZ, P2, !PT ;  /* 0x00000000ff3b7210 */ /* 0x080fe400017fe4ff */
[----:B------:R-:W-:Y:S01]  /*3170*/  LEA R64, P2, R79, UR12, 0x1 ;  /* 0x0000000c4f407c11 */ /* 0x000fe2000f8408ff */
[--C-:B------:R-:W-:Y:S01]  /*3180*/  FADD.FTZ R90, R90, -R46.reuse ;  /* 0x8000002e5a5a7221 */ /* 0x100fe20000010000 */
[----:B------:R-:W-:Y:S01]  /*3190*/  LEA.HI.X R63, R80, UR13, R57, 0x1, P3 ;  /* 0x0000000d503f7c11 */ /* 0x000fe200098f0c39 */
[--C-:B------:R-:W-:Y:S01]  /*31a0*/  FADD.FTZ R89, R89, -R46.reuse ;  /* 0x8000002e59597221 */ /* 0x100fe20000010000 */
        /* <DEDUP_REMOVED lines=23> */
[----:B------:R-:W-:Y:S01]  /*3320*/  IADD3.X R59, RZ, R0, RZ, P1, !PT ;  /* 0x00000000ff3b7210 */ /* 0x000fe20000ffe4ff */
[--C-:B--2---:R-:W-:Y:S01]  /*3330*/  FADD.FTZ R52, R52, -R46.reuse ;  /* 0x8000002e34347221 */ /* 0x104fe20000010000 */
[--C-:B---3--:R-:W-:Y:S01]  /*3340*/  FADD.FTZ R55, R55, -R46.reuse ;  /* 0x8000002e37377221 */ /* 0x108fe20000010000 */
[--C-:B----4-:R-:W-:Y:S01]  /*3350*/  FADD.FTZ R81, R56, -R46.reuse ;  /* 0x8000002e38517221 */ /* 0x110fe20000010000 */
[----:B------:R-:W-:Y:S01]  /*3360*/  FADD.FTZ R46, R58, -R46 ;  /* 0x8000002e3a2e7221 */ /* 0x000fe20000010000 */
[----:B------:R-:W-:-:S04]  /*3370*/  LEA R58, P1, R78, UR12, 0x1 ;  /* 0x0000000c4e3a7c11 */ /* 0x000fc8000f8208ff */
[----:B------:R-:W-:Y:S02]  /*3380*/  LEA.HI.X R59, R78, UR13, R59, 0x1, P1 ;  /* 0x0000000d4e3b7c11 */ /* 0x000fe400088f0c3b */
[----:B------:R-:W-:-:S04]  /*3390*/  LEA R60, P1, R37, UR12, 0x1 ;  /* 0x0000000c253c7c11 */ /* 0x000fc8000f8208ff */
[----:B------:R-:W-:Y:S02]  /*33a0*/  LEA.HI.X R61, R37, UR13, R91, 0x1, P1 ;  /* 0x0000000d253d7c11 */ /* 0x000fe400088f0c5b */
[----:B------:R-:W2:Y:S04]  /*33b0*/  LDL.LU R91, [R1+0x28] ;  /* 0x00002800015b7983 */ /* 0x000ea80000300800 */
[----:B------:R-:W3:Y:S04]  /*33c0*/  LDL.LU R82, [R1+0x24] ;  /* 0x0000240001527983 */ /* 0x000ee80000300800 */
[----:B------:R-:W4:Y:S01]  /*33d0*/  LDL.LU R92, [R1+0x20] ;  /* 0x00002000015c7983 */ /* 0x000f220000300800 */
[----:B------:R-:W-:-:S02]  /*33e0*/  LEA R56, P2, R38, UR12, 0x1 ;  /* 0x0000000c26387c11 */ /* 0x000fc4000f8408ff */
[----:B--2---:R-:W-:Y:S02]  /*33f0*/  F2FP.F16.F32.PACK_AB R84, R84, R91 ;  /* 0x0000005b5454723e */ /* 0x004fe400000000ff */
[----:B------:R-:W2:Y:S01]  /*3400*/  LDL.LU R91, [R1+0x1c] ;  /* 0x00001c00015b7983 */ /* 0x000ea20000300800 */
[----:B------:R-:W-:-:S03]  /*3410*/  LEA.HI.X R57, R38, UR13, R93, 0x1, P2 ;  /* 0x0000000d26397c11 */ /* 0x000fc600090f0c5d */
[----:B------:R-:W2:Y:S01]  /*3420*/  LDL.LU R93, [R1+0x18] ;  /* 0x00001800015d7983 */ /* 0x000ea20000300800 */
[----:B---3--:R-:W-:Y:S02]  /*3430*/  F2FP.F16.F32.PACK_AB R83, R83, R82 ;  /* 0x000000525353723e */ /* 0x008fe400000000ff */
[----:B----4-:R-:W-:Y:S01]  /*3440*/  F2FP.F16.F32.PACK_AB R39, R39, R92 ;  /* 0x0000005c2727723e */ /* 0x010fe200000000ff */
[----:B------:R-:W3:Y:S04]  /*3450*/  LDL.LU R82, [R1+0x14] ;  /* 0x0000140001527983 */ /* 0x000ee80000300800 */
[----:B------:R-:W4:Y:S01]  /*3460*/  LDL.LU R92, [R1+0x10] ;  /* 0x00001000015c7983 */ /* 0x000f220000300800 */
[C---:B------:R-:W-:Y:S01]  /*3470*/  FMUL.FTZ R90, R47.reuse, R90 ;  /* 0x0000005a2f5a7220 */ /* 0x040fe20000410000 */
[----:B------:R-:W-:Y:S01]  /*3480*/  FMUL.FTZ R89, R47, R89 ;  /* 0x000000592f597220 */ /* 0x000fe20000410000 */
[----:B------:R-:W-:-:S02]  /*3490*/  IADD3.X R0, RZ, R0, RZ, P0, !PT ;  /* 0x00000000ff007210 */ /* 0x000fc400007fe4ff */
[----:B------:R-:W-:Y:S01]  /*34a0*/  LEA R78, P0, R36, UR12, 0x1 ;  /* 0x0000000c244e7c11 */ /* 0x000fe2000f8008ff */
[----:B------:R-:W-:Y:S01]  /*34b0*/  FFMA.FTZ R90, R72, R90, R75 ;  /* 0x0000005a485a7223 */ /* 0x000fe2000001004b */
[----:B------:R-:W-:Y:S01]  /*34c0*/  FFMA.FTZ R89, R74, R89, R77 ;  /* 0x000000594a597223 */ /* 0x000fe2000001004d */
[C---:B------:R-:W-:Y:S01]  /*34d0*/  FMUL.FTZ R88, R47.reuse, R88 ;  /* 0x000000582f587220 */ /* 0x040fe20000410000 */
[C---:B------:R-:W-:Y:S01]  /*34e0*/  FMUL.FTZ R87, R47.reuse, R87 ;  /* 0x000000572f577220 */ /* 0x040fe20000410000 */
[--C-:B------:R-:W-:Y:S01]  /*34f0*/  LEA.HI.X R79, R36, UR13, R0.reuse, 0x1, P0 ;  /* 0x0000000d244f7c11 */ /* 0x100fe200080f0c00 */
[C---:B------:R-:W-:Y:S01]  /*3500*/  FMUL.FTZ R86, R47.reuse, R86 ;  /* 0x000000562f567220 */ /* 0x040fe20000410000 */
[----:B------:R-:W-:Y:S01]  /*3510*/  FMUL.FTZ R85, R47, R85 ;  /* 0x000000552f557220 */ /* 0x000fe20000410000 */
[----:B--2---:R-:W-:Y:S02]  /*3520*/  F2FP.F16.F32.PACK_AB R54, R54, R91 ;  /* 0x0000005b3636723e */ /* 0x004fe400000000ff */
[----:B------:R-:W2:Y:S01]  /*3530*/  LDL.LU R91, [R1+0xc] ;  /* 0x00000c00015b7983 */ /* 0x000ea20000300800 */
[----:B------:R-:W-:-:S02]  /*3540*/  PRMT R0, R22, 0x7632, R0 ;  /* 0x0000763216007816 */ /* 0x000fc40000000000 */
[----:B------:R-:W-:Y:S01]  /*3550*/  PRMT R36, R30, 0x7632, R36 ;  /* 0x000076321e247816 */ /* 0x000fe20000000024 */
[----:B------:R-:W-:Y:S01]  /*3560*/  FFMA.FTZ R88, R72, R88, R75 ;  /* 0x0000005848587223 */ /* 0x000fe2000001004b */
[----:B------:R-:W-:Y:S01]  /*3570*/  FFMA.FTZ R87, R74, R87, R77 ;  /* 0x000000574a577223 */ /* 0x000fe2000001004d */
[----:B------:R-:W-:Y:S01]  /*3580*/  F2FP.F16.F32.PACK_AB R89, R89, R90 ;  /* 0x0000005a5959723e */ /* 0x000fe200000000ff */
[----:B------:R-:W-:Y:S01]  /*3590*/  FFMA.FTZ R86, R72, R86, R75 ;  /* 0x0000005648567223 */ /* 0x000fe2000001004b */
[----:B------:R-:W-:Y:S01]  /*35a0*/  FFMA.FTZ R85, R74, R85, R77 ;  /* 0x000000554a557223 */ /* 0x000fe2000001004d */
[C---:B------:R-:W-:Y:S01]  /*35b0*/  FMUL.FTZ R76, R47.reuse, R76 ;  /* 0x0000004c2f4c7220 */ /* 0x040fe20000410000 */
[C---:B------:R-:W-:Y:S01]  /*35c0*/  FMUL.FTZ R80, R47.reuse, R80 ;  /* 0x000000502f507220 */ /* 0x040fe20000410000 */
[C---:B------:R-:W-:Y:S01]  /*35d0*/  FMUL.FTZ R32, R47.reuse, R32 ;  /* 0x000000202f207220 */ /* 0x040fe20000410000 */
[C---:B------:R-:W-:Y:S01]  /*35e0*/  FMUL.FTZ R31, R47.reuse, R31 ;  /* 0x0000001f2f1f7220 */ /* 0x040fe20000410000 */
[----:B------:R0:W-:Y:S01]  /*35f0*/  STG.E.U16 desc[UR14][R34.64], R22 ;  /* 0x0000001622007986 */ /* 0x0001e2000c10150e */
[C---:B------:R-:W-:Y:S01]  /*3600*/  FMUL.FTZ R28, R47.reuse, R28 ;  /* 0x0000001c2f1c7220 */ /* 0x040fe20000410000 */
[----:B------:R-:W-:-:S02]  /*3610*/  FMUL.FTZ R27, R47, R27 ;  /* 0x0000001b2f1b7220 */ /* 0x000fc40000410000 */
[----:B------:R1:W-:Y:S01]  /*3620*/  STG.E.U16 desc[UR14][R34.64+0x2], R0 ;  /* 0x0000020022007986 */ /* 0x0003e2000c10150e */
[----:B------:R-:W-:-:S03]  /*3630*/  F2FP.F16.F32.PACK_AB R87, R87, R88 ;  /* 0x000000585757723e */ /* 0x000fc600000000ff */
[----:B------:R-:W-:Y:S01]  /*3640*/  STG.E.U16 desc[UR14][R34.64+0x4], R30 ;  /* 0x0000041e22007986 */ /* 0x000fe2000c10150e */
[----:B------:R-:W-:-:S03]  /*3650*/  FFMA.FTZ R76, R72, R76, R75 ;  /* 0x0000004c484c7223 */ /* 0x000fc6000001004b */
[----:B------:R3:W-:Y:S01]  /*3660*/  STG.E.U16 desc[UR14][R34.64+0x6], R36 ;  /* 0x0000062422007986 */ /* 0x0007e2000c10150e */
[----:B0-----:R-:W-:Y:S01]  /*3670*/  PRMT R22, R89, 0x7632, R22 ;  /* 0x0000763259167816 */ /* 0x001fe20000000016 */
[----:B------:R-:W-:Y:S01]  /*3680*/  FFMA.FTZ R37, R74, R80, R77 ;  /* 0x000000504a257223 */ /* 0x000fe2000001004d */
[----:B------:R-:W-:Y:S02]  /*3690*/  F2FP.F16.F32.PACK_AB R85, R85, R86 ;  /* 0x000000565555723e */ /* 0x000fe400000000ff */
[----:B-1----:R-:W-:Y:S01]  /*36a0*/  PRMT R0, R83, 0x7632, R0 ;  /* 0x0000763253007816 */ /* 0x002fe20000000000 */
[----:B------:R-:W-:Y:S01]  /*36b0*/  FFMA.FTZ R32, R72, R32, R75 ;  /* 0x0000002048207223 */ /* 0x000fe2000001004b */
[----:B------:R-:W-:Y:S01]  /*36c0*/  FFMA.FTZ R31, R74, R31, R77 ;  /* 0x0000001f4a1f7223 */ /* 0x000fe2000001004d */
[----:B------:R-:W-:Y:S01]  /*36d0*/  FFMA.FTZ R28, R72, R28, R75 ;  /* 0x0000001c481c7223 */ /* 0x000fe2000001004b */
[----:B---3--:R-:W-:Y:S01]  /*36e0*/  PRMT R35, R84, 0x7632, R35 ;  /* 0x0000763254237816 */ /* 0x008fe20000000023 */
[----:B------:R-:W-:Y:S01]  /*36f0*/  FFMA.FTZ R27, R74, R27, R77 ;  /* 0x0000001b4a1b7223 */ /* 0x000fe2000001004d */
[C---:B------:R-:W-:Y:S01]  /*3700*/  FMUL.FTZ R24, R47.reuse, R24 ;  /* 0x000000182f187220 */ /* 0x040fe20000410000 */
[----:B------:R-:W-:Y:S01]  /*3710*/  FMUL.FTZ R23, R47, R23 ;  /* 0x000000172f177220 */ /* 0x000fe20000410000 */
[----:B------:R-:W-:Y:S01]  /*3720*/  STG.E.U16 desc[UR14][R42.64], R84 ;  /* 0x000000542a007986 */ /* 0x000fe2000c10150e */
[----:B------:R-:W-:Y:S01]  /*3730*/  PRMT R30, R87, 0x7632, R30 ;  /* 0x00007632571e7816 */ /* 0x000fe2000000001e */
[C---:B------:R-:W-:Y:S01]  /*3740*/  FMUL.FTZ R20, R47.reuse, R20 ;  /* 0x000000142f147220 */ /* 0x040fe20000410000 */
[----:B------:R-:W-:Y:S01]  /*3750*/  FMUL.FTZ R19, R47, R19 ;  /* 0x000000132f137220 */ /* 0x000fe20000410000 */
[----:B------:R-:W-:Y:S01]  /*3760*/  STG.E.U16 desc[UR14][R42.64+0x2], R35 ;  /* 0x000002232a007986 */ /* 0x000fe2000c10150e */
[----:B------:R-:W-:-:S03]  /*3770*/  PRMT R34, R85, 0x7632, R34 ;  /* 0x0000763255227816 */ /* 0x000fc60000000022 */
[----:B------:R-:W-:Y:S01]  /*3780*/  STG.E.U16 desc[UR14][R42.64+0x4], R89 ;  /* 0x000004592a007986 */ /* 0x000fe2000c10150e */
[----:B------:R-:W-:-:S03]  /*3790*/  F2FP.F16.F32.PACK_AB R37, R37, R76 ;  /* 0x0000004c2525723e */ /* 0x000fc600000000ff */
[----:B------:R0:W-:Y:S01]  /*37a0*/  STG.E.U16 desc[UR14][R42.64+0x6], R22 ;  /* 0x000006162a007986 */ /* 0x0001e2000c10150e */
[----:B------:R-:W-:-:S03]  /*37b0*/  F2FP.F16.F32.PACK_AB R33, R33, R93 ;  /* 0x0000005d2121723e */ /* 0x000fc600000000ff */
[----:B------:R1:W-:Y:S01]  /*37c0*/  STG.E.U16 desc[UR14][R44.64+0x2], R0 ;  /* 0x000002002c007986 */ /* 0x0003e2000c10150e */
[----:B------:R-:W-:Y:S01]  /*37d0*/  F2FP.F16.F32.PACK_AB R31, R31, R32 ;  /* 0x000000201f1f723e */ /* 0x000fe200000000ff */
[----:B------:R-:W-:Y:S01]  /*37e0*/  FFMA.FTZ R24, R72, R24, R75 ;  /* 0x0000001848187223 */ /* 0x000fe2000001004b */
[----:B------:R-:W-:Y:S01]  /*37f0*/  FFMA.FTZ R23, R74, R23, R77 ;  /* 0x000000174a177223 */ /* 0x000fe2000001004d */
[----:B------:R-:W-:Y:S02]  /*3800*/  F2FP.F16.F32.PACK_AB R27, R27, R28 ;  /* 0x0000001c1b1b723e */ /* 0x000fe400000000ff */
[----:B0-----:R-:W-:Y:S01]  /*3810*/  PRMT R22, R39, 0x7632, R22 ;  /* 0x0000763227167816 */ /* 0x001fe20000000016 */
[----:B------:R-:W-:Y:S01]  /*3820*/  FFMA.FTZ R20, R72, R20, R75 ;  /* 0x0000001448147223 */ /* 0x000fe2000001004b */
[----:B-1----:R-:W-:Y:S01]  /*3830*/  PRMT R0, R54, 0x7632, R0 ;  /* 0x0000763236007816 */ /* 0x002fe20000000000 */
[----:B------:R-:W-:Y:S01]  /*3840*/  FFMA.FTZ R19, R74, R19, R77 ;  /* 0x000000134a137223 */ /* 0x000fe2000001004d */
[----:B------:R-:W-:Y:S01]  /*3850*/  STG.E.U16 desc[UR14][R44.64], R83 ;  /* 0x000000532c007986 */ /* 0x000fe2000c10150e */
[C---:B------:R-:W-:Y:S01]  /*3860*/  FMUL.FTZ R16, R47.reuse, R16 ;  /* 0x000000102f107220 */ /* 0x040fe20000410000 */
[----:B------:R-:W-:-:S02]  /*3870*/  FMUL.FTZ R15, R47, R15 ;  /* 0x0000000f2f0f7220 */ /* 0x000fc40000410000 */
[----:B------:R-:W-:Y:S01]  /*3880*/  STG.E.U16 desc[UR14][R44.64+0x4], R87 ;  /* 0x000004572c007986 */ /* 0x000fe2000c10150e */
[C---:B------:R-:W-:Y:S01]  /*3890*/  FMUL.FTZ R12, R47.reuse, R12 ;  /* 0x0000000c2f0c7220 */ /* 0x040fe20000410000 */
[----:B------:R-:W-:Y:S02]  /*38a0*/  FMUL.FTZ R11, R47, R11 ;  /* 0x0000000b2f0b7220 */ /* 0x000fe40000410000 */
[----:B------:R0:W-:Y:S01]  /*38b0*/  STG.E.U16 desc[UR14][R44.64+0x6], R30 ;  /* 0x0000061e2c007986 */ /* 0x0001e2000c10150e */
[----:B------:R-:W-:-:S03]  /*38c0*/  F2FP.F16.F32.PACK_AB R29, R29, R82 ;  /* 0x000000521d1d723e */ /* 0x000fc600000000ff */
[----:B------:R-:W-:Y:S01]  /*38d0*/  STG.E.U16 desc[UR14][R48.64], R39 ;  /* 0x0000002730007986 */ /* 0x000fe2000c10150e */
[----:B----4-:R-:W-:-:S03]  /*38e0*/  F2FP.F16.F32.PACK_AB R25, R25, R92 ;  /* 0x0000005c1919723e */ /* 0x010fc600000000ff */
[----:B------:R1:W-:Y:S01]  /*38f0*/  STG.E.U16 desc[UR14][R48.64+0x2], R22 ;  /* 0x0000021630007986 */ /* 0x0003e2000c10150e */
[----:B------:R-:W-:-:S03]  /*3900*/  F2FP.F16.F32.PACK_AB R23, R23, R24 ;  /* 0x000000181717723e */ /* 0x000fc600000000ff */
[----:B------:R-:W-:Y:S01]  /*3910*/  STG.E.U16 desc[UR14][R48.64+0x4], R85 ;  /* 0x0000045530007986 */ /* 0x000fe2000c10150e */
[----:B0-----:R-:W-:-:S03]  /*3920*/  PRMT R30, R37, 0x7632, R30 ;  /* 0x00007632251e7816 */ /* 0x001fc6000000001e */
[----:B------:R0:W-:Y:S01]  /*3930*/  STG.E.U16 desc[UR14][R48.64+0x6], R34 ;  /* 0x0000062230007986 */ /* 0x0001e2000c10150e */
[----:B------:R-:W-:-:S03]  /*3940*/  FFMA.FTZ R16, R72, R16, R75 ;  /* 0x0000001048107223 */ /* 0x000fc6000001004b */
[----:B------:R3:W-:Y:S01]  /*3950*/  STG.E.U16 desc[UR14][R50.64+0x2], R0 ;  /* 0x0000020032007986 */ /* 0x0007e2000c10150e */
[----:B-1----:R-:W-:Y:S01]  /*3960*/  PRMT R22, R31, 0x7632, R22 ;  /* 0x000076321f167816 */ /* 0x002fe20000000016 */
[----:B------:R-:W-:Y:S01]  /*3970*/  FFMA.FTZ R15, R74, R15, R77 ;  /* 0x0000000f4a0f7223 */ /* 0x000fe2000001004d */
[----:B------:R-:W-:Y:S01]  /*3980*/  F2FP.F16.F32.PACK_AB R19, R19, R20 ;  /* 0x000000141313723e */ /* 0x000fe200000000ff */
[----:B------:R-:W-:Y:S01]  /*3990*/  FFMA.FTZ R12, R72, R12, R75 ;  /* 0x0000000c480c7223 */ /* 0x000fe2000001004b */
[----:B0-----:R-:W-:Y:S01]  /*39a0*/  PRMT R34, R33, 0x7632, R34 ;  /* 0x0000763221227816 */ /* 0x001fe20000000022 */
[----:B------:R-:W-:Y:S01]  /*39b0*/  FFMA.FTZ R11, R74, R11, R77 ;  /* 0x0000000b4a0b7223 */ /* 0x000fe2000001004d */
[----:B---3--:R-:W-:Y:S01]  /*39c0*/  PRMT R0, R27, 0x7632, R0 ;  /* 0x000076321b007816 */ /* 0x008fe20000000000 */
[----:B------:R-:W-:Y:S01]  /*39d0*/  STG.E.U16 desc[UR14][R50.64], R54 ;  /* 0x0000003632007986 */ /* 0x000fe2000c10150e */
[C---:B------:R-:W-:Y:S01]  /*39e0*/  FMUL.FTZ R8, R47.reuse, R8 ;  /* 0x000000082f087220 */ /* 0x040fe20000410000 */
[----:B------:R-:W-:Y:S01]  /*39f0*/  FMUL.FTZ R7, R47, R7 ;  /* 0x000000072f077220 */ /* 0x000fe20000410000 */
[----:B------:R-:W-:Y:S01]  /*3a00*/  PRMT R35, R29, 0x7632, R35 ;  /* 0x000076321d237816 */ /* 0x000fe20000000023 */
[----:B------:R-:W-:Y:S01]  /*3a10*/  STG.E.U16 desc[UR14][R50.64+0x4], R37 ;  /* 0x0000042532007986 */ /* 0x000fe2000c10150e */
[C---:B------:R-:W-:Y:S01]  /*3a20*/  FMUL.FTZ R4, R47.reuse, R4 ;  /* 0x000000042f047220 */ /* 0x040fe20000410000 */
[----:B------:R-:W-:-:S02]  /*3a30*/  FMUL.FTZ R3, R47, R3 ;  /* 0x000000032f037220 */ /* 0x000fc40000410000 */
[----:B------:R-:W-:Y:S01]  /*3a40*/  STG.E.U16 desc[UR14][R50.64+0x6], R30 ;  /* 0x0000061e32007986 */ /* 0x000fe2000c10150e */
[----:B------:R-:W-:-:S03]  /*3a50*/  F2FP.F16.F32.PACK_AB R17, R17, R26 ;  /* 0x0000001a1111723e */ /* 0x000fc600000000ff */
[----:B------:R-:W-:Y:S01]  /*3a60*/  STG.E.U16 desc[UR14][R68.64], R33 ;  /* 0x0000002144007986 */ /* 0x000fe2000c10150e */
[----:B------:R-:W-:-:S03]  /*3a70*/  F2FP.F16.F32.PACK_AB R15, R15, R16 ;  /* 0x000000100f0f723e */ /* 0x000fc600000000ff */
[----:B------:R-:W-:Y:S04]  /*3a80*/  STG.E.U16 desc[UR14][R68.64+0x2], R34 ;  /* 0x0000022244007986 */ /* 0x000fe8000c10150e */
[----:B------:R0:W-:Y:S04]  /*3a90*/  STG.E.U16 desc[UR14][R68.64+0x4], R31 ;  /* 0x0000041f44007986 */ /* 0x0001e8000c10150e */
[----:B------:R1:W-:Y:S01]  /*3aa0*/  STG.E.U16 desc[UR14][R68.64+0x6], R22 ;  /* 0x0000061644007986 */ /* 0x0003e2000c10150e */
[----:B------:R-:W-:-:S03]  /*3ab0*/  FFMA.FTZ R8, R72, R8, R75 ;  /* 0x0000000848087223 */ /* 0x000fc6000001004b */
[----:B------:R3:W-:Y:S01]  /*3ac0*/  STG.E.U16 desc[UR14][R70.64+0x6], R0 ;  /* 0x0000060046007986 */ /* 0x0007e2000c10150e */
[----:B------:R-:W-:Y:S01]  /*3ad0*/  FFMA.FTZ R7, R74, R7, R77 ;  /* 0x000000074a077223 */ /* 0x000fe2000001004d */
[----:B0-----:R-:W-:Y:S02]  /*3ae0*/  PRMT R31, R25, 0x7632, R31 ;  /* 0x00007632191f7816 */ /* 0x001fe4000000001f */
[----:B-1----:R-:W-:Y:S01]  /*3af0*/  PRMT R22, R23, 0x7632, R22 ;  /* 0x0000763217167816 */ /* 0x002fe20000000016 */
[----:B------:R-:W-:Y:S01]  /*3b00*/  FFMA.FTZ R4, R72, R4, R75 ;  /* 0x0000000448047223 */ /* 0x000fe2000001004b */
[----:B------:R-:W-:Y:S02]  /*3b10*/  F2FP.F16.F32.PACK_AB R11, R11, R12 ;  /* 0x0000000c0b0b723e */ /* 0x000fe400000000ff */
[----:B---3--:R-:W-:Y:S01]  /*3b20*/  PRMT R0, R19, 0x7632, R0 ;  /* 0x0000763213007816 */ /* 0x008fe20000000000 */
[----:B------:R-:W-:Y:S01]  /*3b30*/  FFMA.FTZ R3, R74, R3, R77 ;  /* 0x000000034a037223 */ /* 0x000fe2000001004d */
[----:B------:R0:W-:Y:S01]  /*3b40*/  STG.E.U16 desc[UR14][R70.64], R29 ;  /* 0x0000001d46007986 */ /* 0x0001e2000c10150e */
[C---:B------:R-:W-:Y:S01]  /*3b50*/  FMUL.FTZ R52, R47.reuse, R52 ;  /* 0x000000342f347220 */ /* 0x040fe20000410000 */
[----:B------:R-:W-:-:S02]  /*3b60*/  FMUL.FTZ R55, R47, R55 ;  /* 0x000000372f377220 */ /* 0x000fc40000410000 */
[----:B------:R-:W-:Y:S01]  /*3b70*/  STG.E.U16 desc[UR14][R70.64+0x2], R35 ;  /* 0x0000022346007986 */ /* 0x000fe2000c10150e */
[C---:B------:R-:W-:Y:S01]  /*3b80*/  FMUL.FTZ R81, R47.reuse, R81 ;  /* 0x000000512f517220 */ /* 0x040fe20000410000 */
[----:B------:R-:W-:Y:S02]  /*3b90*/  FMUL.FTZ R46, R47, R46 ;  /* 0x0000002e2f2e7220 */ /* 0x000fe40000410000 */
[----:B------:R-:W-:Y:S01]  /*3ba0*/  STG.E.U16 desc[UR14][R70.64+0x4], R27 ;  /* 0x0000041b46007986 */ /* 0x000fe2000c10150e */
[----:B------:R-:W-:-:S03]  /*3bb0*/  PRMT R16, R15, 0x7632, R16 ;  /* 0x000076320f107816 */ /* 0x000fc60000000010 */
[----:B------:R-:W-:Y:S01]  /*3bc0*/  STG.E.U16 desc[UR14][R62.64], R25 ;  /* 0x000000193e007986 */ /* 0x000fe2000c10150e */
[----:B0-----:R-:W-:-:S03]  /*3bd0*/  PRMT R29, R17, 0x7632, R29 ;  /* 0x00007632111d7816 */ /* 0x001fc6000000001d */
[----:B------:R-:W-:Y:S01]  /*3be0*/  STG.E.U16 desc[UR14][R62.64+0x2], R31 ;  /* 0x0000021f3e007986 */ /* 0x000fe2000c10150e */
[----:B------:R-:W-:-:S03]  /*3bf0*/  F2FP.F16.F32.PACK_AB R13, R13, R18 ;  /* 0x000000120d0d723e */ /* 0x000fc600000000ff */
[----:B------:R-:W-:Y:S01]  /*3c00*/  STG.E.U16 desc[UR14][R62.64+0x4], R23 ;  /* 0x000004173e007986 */ /* 0x000fe2000c10150e */
[----:B------:R-:W-:-:S03]  /*3c10*/  F2FP.F16.F32.PACK_AB R9, R9, R14 ;  /* 0x0000000e0909723e */ /* 0x000fc600000000ff */
[----:B------:R-:W-:Y:S01]  /*3c20*/  STG.E.U16 desc[UR14][R62.64+0x6], R22 ;  /* 0x000006163e007986 */ /* 0x000fe2000c10150e */
[----:B------:R-:W-:-:S03]  /*3c30*/  F2FP.F16.F32.PACK_AB R7, R7, R8 ;  /* 0x000000080707723e */ /* 0x000fc600000000ff */
[----:B------:R0:W-:Y:S01]  /*3c40*/  STG.E.U16 desc[UR14][R64.64+0x6], R0 ;  /* 0x0000060040007986 */ /* 0x0001e2000c10150e */
[----:B------:R-:W-:Y:S01]  /*3c50*/  FFMA.FTZ R52, R72, R52, R75 ;  /* 0x0000003448347223 */ /* 0x000fe2000001004b */
[----:B------:R-:W-:Y:S01]  /*3c60*/  FFMA.FTZ R55, R74, R55, R77 ;  /* 0x000000374a377223 */ /* 0x000fe2000001004d */
[----:B------:R-:W-:Y:S01]  /*3c70*/  F2FP.F16.F32.PACK_AB R3, R3, R4 ;  /* 0x000000040303723e */ /* 0x000fe200000000ff */
[----:B------:R-:W-:Y:S01]  /*3c80*/  FFMA.FTZ R81, R72, R81, R75 ;  /* 0x0000005148517223 */ /* 0x000fe2000001004b */
[----:B------:R-:W-:Y:S01]  /*3c90*/  FFMA.FTZ R46, R74, R46, R77 ;  /* 0x0000002e4a2e7223 */ /* 0x000fe2000001004d */
[----:B------:R-:W-:Y:S01]  /*3ca0*/  STG.E.U16 desc[UR14][R64.64+0x4], R19 ;  /* 0x0000041340007986 */ /* 0x000fe2000c10150e */
[----:B------:R-:W-:Y:S02]  /*3cb0*/  PRMT R39, R13, 0x7632, R39 ;  /* 0x000076320d277816 */ /* 0x000fe40000000027 */
[----:B0-----:R-:W-:Y:S02]  /*3cc0*/  PRMT R0, R11, 0x7632, R0 ;  /* 0x000076320b007816 */ /* 0x001fe40000000000 */
[----:B------:R-:W-:-:S02]  /*3cd0*/  PRMT R33, R9, 0x7632, R33 ;  /* 0x0000763209217816 */ /* 0x000fc40000000021 */
[----:B------:R-:W-:Y:S01]  /*3ce0*/  PRMT R8, R7, 0x7632, R8 ;  /* 0x0000763207087816 */ /* 0x000fe20000000008 */
[----:B------:R-:W-:Y:S01]  /*3cf0*/  UIADD3 UR6, UP0, UR9, 0x12, URZ ;  /* 0x0000001209067890 */ /* 0x000fe2000ff1e03f */
[----:B------:R-:W-:Y:S02]  /*3d00*/  F2FP.F16.F32.PACK_AB R5, R5, R10 ;  /* 0x0000000a0505723e */ /* 0x000fe400000000ff */
[----:B------:R-:W-:Y:S02]  /*3d10*/  F2FP.F16.F32.PACK_AB R6, R53, R6 ;  /* 0x000000063506723e */ /* 0x000fe400000000ff */
[----:B------:R-:W-:Y:S02]  /*3d20*/  F2FP.F16.F32.PACK_AB R52, R55, R52 ;  /* 0x000000343734723e */ /* 0x000fe400000000ff */
[----:B------:R-:W-:Y:S02]  /*3d30*/  F2FP.F16.F32.PACK_AB R2, R73, R2 ;  /* 0x000000024902723e */ /* 0x000fe400000000ff */
[----:B------:R-:W-:Y:S01]  /*3d40*/  F2FP.F16.F32.PACK_AB R46, R46, R81 ;  /* 0x000000512e2e723e */ /* 0x000fe200000000ff */
[----:B------:R-:W-:Y:S01]  /*3d50*/  UIADD3.X UR5, URZ, UR5, URZ, UP0, !UPT ;  /* 0x000000053f057290 */ /* 0x000fe200087fe43f */
[----:B------:R-:W-:Y:S01]  /*3d60*/  PRMT R20, R5, 0x7632, R20 ;  /* 0x0000763205147816 */ /* 0x000fe20000000014 */
[----:B------:R-:W-:Y:S01]  /*3d70*/  UISETP.GE.U32.AND UP0, UPT, UR6, UR18, UPT ;  /* 0x000000120600728c */ /* 0x000fe2000bf06070 */
[----:B------:R-:W-:-:S02]  /*3d80*/  PRMT R28, R6, 0x7632, R28 ;  /* 0x00007632061c7816 */ /* 0x000fc4000000001c */
[----:B------:R-:W-:Y:S02]  /*3d90*/  PRMT R4, R52, 0x7632, R4 ;  /* 0x0000763234047816 */ /* 0x000fe40000000004 */
[----:B------:R-:W-:Y:S01]  /*3da0*/  PRMT R30, R2, 0x7632, R30 ;  /* 0x00007632021e7816 */ /* 0x000fe2000000001e */
[----:B------:R-:W-:-:S06]  /*3db0*/  UISETP.GE.AND.EX UP0, UPT, UR5, UR10, UPT, UP0 ;  /* 0x0000000a0500728c */ /* 0x000fcc000bf06300 */
[----:B------:R-:W-:Y:S01]  /*3dc0*/  PLOP3.LUT P0, PT, PT, PT, UP0, 0x80, 0x0 ;  /* 0x000000000000781c */ /* 0x000fe20003f0f008 */
[----:B------:R-:W-:Y:S01]  /*3dd0*/  ULOP3.LUT UR4, UR4, 0x1, URZ, 0x3c, !UPT ;  /* 0x0000000104047892 */ /* 0x000fe2000f8e3c3f */
[----:B------:R-:W-:Y:S01]  /*3de0*/  UMOV UR9, UR6 ;  /* 0x0000000600097c82 */ /* 0x000fe20008000000 */
[----:B--2---:R-:W-:-:S04]  /*3df0*/  F2FP.F16.F32.PACK_AB R21, R21, R91 ;  /* 0x0000005b1515723e */ /* 0x004fc800000000ff */
[----:B------:R-:W-:Y:S01]  /*3e00*/  PRMT R32, R21, 0x7632, R32 ;  /* 0x0000763215207816 */ /* 0x000fe20000000020 */
[----:B------:R-:W-:Y:S04]  /*3e10*/  STG.E.U16 desc[UR14][R64.64], R21 ;  /* 0x0000001540007986 */ /* 0x000fe8000c10150e */
[----:B------:R-:W-:Y:S04]  /*3e20*/  STG.E.U16 desc[UR14][R64.64+0x2], R32 ;  /* 0x0000022040007986 */ /* 0x000fe8000c10150e */
[----:B------:R-:W-:Y:S04]  /*3e30*/  STG.E.U16 desc[UR14][R58.64], R17 ;  /* 0x000000113a007986 */ /* 0x000fe8000c10150e */
[----:B------:R-:W-:Y:S04]  /*3e40*/  STG.E.U16 desc[UR14][R58.64+0x2], R29 ;  /* 0x0000021d3a007986 */ /* 0x000fe8000c10150e */
[----:B------:R-:W-:Y:S04]  /*3e50*/  STG.E.U16 desc[UR14][R58.64+0x4], R15 ;  /* 0x0000040f3a007986 */ /* 0x000fe8000c10150e */
[----:B------:R-:W-:Y:S04]  /*3e60*/  STG.E.U16 desc[UR14][R58.64+0x6], R16 ;  /* 0x000006103a007986 */ /* 0x000fe8000c10150e */
[----:B------:R0:W-:Y:S04]  /*3e70*/  STG.E.U16 desc[UR14][R78.64+0x6], R0 ;  /* 0x000006004e007986 */ /* 0x0001e8000c10150e */
[----:B------:R-:W-:Y:S04]  /*3e80*/  STG.E.U16 desc[UR14][R78.64], R13 ;  /* 0x0000000d4e007986 */ /* 0x000fe8000c10150e */
[----:B------:R-:W-:Y:S01]  /*3e90*/  STG.E.U16 desc[UR14][R78.64+0x2], R39 ;  /* 0x000002274e007986 */ /* 0x000fe2000c10150e */
[----:B0-----:R-:W-:-:S03]  /*3ea0*/  PRMT R0, R3, 0x7632, R0 ;  /* 0x0000763203007816 */ /* 0x001fc60000000000 */
        /* <DEDUP_REMOVED lines=20> */
.L_x_2529:
        /* <DEDUP_REMOVED lines=9> */
.L_x_2673:


//--------------------- .text._ZN13group_norm_v214gn_cuda_kernelI6__halfLi320ELi3ELi32ELi40ELi1024ELb0ELi64ELi320ELi320ELi4ELb1ELi21ELb0ELb0ENS_16CompileConditionILi900EEEEEvPT_PKS4_S7_S7_flPfS8_Pj --------------------------
	.section	.text._ZN13group_norm_v214gn_cuda_kernelI6__halfLi320ELi3ELi32ELi40ELi1024ELb0ELi64ELi320ELi320ELi4ELb1ELi21ELb0ELb0ENS_16CompileConditionILi900EEEEEvPT_PKS4_S7_S7_flPfS8_Pj,"ax",@progbits
	.align	128
        .global         _ZN13group_norm_v214gn_cuda_kernelI6__halfLi320ELi3ELi32ELi40ELi1024ELb0ELi64ELi320ELi320ELi4ELb1ELi21ELb0ELb0ENS_16CompileConditionILi900EEEEEvPT_PKS4_S7_S7_flPfS8_Pj
        .type           _ZN13group_norm_v214gn_cuda_kernelI6__halfLi320ELi3ELi32ELi40ELi1024ELb0ELi64ELi320ELi320ELi4ELb1ELi21ELb0ELb0ENS_16CompileConditionILi900EEEEEvPT_PKS4_S7_S7_flPfS8_Pj,@function
        .size           _ZN13group_norm_v214gn_cuda_kernelI6__halfLi320ELi3ELi32ELi40ELi1024ELb0ELi64ELi320ELi320ELi4ELb1ELi21ELb0ELb0ENS_16CompileConditionILi900EEEEEvPT_PKS4_S7_S7_flPfS8_Pj,(.L_x_2674 - _ZN13group_norm_v214gn_cuda_kernelI6__halfLi320ELi3ELi32ELi40ELi1024ELb0ELi64ELi320ELi320ELi4ELb1ELi21ELb0ELb0ENS_16CompileConditionILi900EEEEEvPT_PKS4_S7_S7_flPfS8_Pj)
        .other          _ZN13group_norm_v214gn_cuda_kernelI6__halfLi320ELi3ELi32ELi40ELi1024ELb0ELi64ELi320ELi320ELi4ELb1ELi21ELb0ELb0ENS_16CompileConditionILi900EEEEEvPT_PKS4_S7_S7_flPfS8_Pj,@"STO_CUDA_ENTRY STV_DEFAULT"
_ZN13group_norm_v214gn_cuda_kernelI6__halfLi320ELi3ELi32ELi40ELi1024ELb0ELi64ELi320ELi320ELi4ELb1ELi21ELb0ELb0ENS_16CompileConditionILi900EEEEEvPT_PKS4_S7_S7_flPfS8_Pj:
.text._ZN13group_norm_v214gn_cuda_kernelI6__halfLi320ELi3ELi32ELi40ELi1024ELb0ELi64ELi320ELi320ELi4ELb1ELi21ELb0ELb0ENS_16CompileConditionILi900EEEEEvPT_PKS4_S7_S7_flPfS8_Pj:
        /* <DEDUP_REMOVED lines=12> */
[----:B------:R-:W-:Y:S01]  /*00c0*/  HFMA2.MMA R25, -RZ, RZ, 0, 0 ;  /* 0x00000000ff197435 */ /* 0x000fe200000001ff */
[----:B------:R-:W-:Y:S01]  /*00d0*/  MOV R36, R4 ;  /* 0x0000000400247202 */ /* 0x000fe20000000f00 */
        /* <DEDUP_REMOVED lines=10> */
.L_x_2538:
[----:B------:R-:W1:Y:S01]  /*0180*/  S2R R4, SR_TID.X ;  /* 0x0000000000047919 */ /* 0x000e620000002100 */
[C---:B------:R-:W-:Y:S01]  /*0190*/  LOP3.LUT R46, R36.reuse, 0x3, RZ, 0xc0, !PT ;  /* 0x00000003242e7812 */ /* 0x040fe200078ec0ff */
[----:B------:R-:W-:Y:S01]  /*01a0*/  ULDC.64 UR6, c[0x0][0x218] ;  /* 0x0000860000067ab9 */ /* 0x000fe20000000a00 */
[--C-:B------:R-:W-:Y:S01]  /*01b0*/  SHF.R.U32.HI R47, RZ, 0x2, R25.reuse ;  /* 0x00000002ff2f7819 */ /* 0x100fe20000011619 */
[----:B0-----:R-:W0:Y:S01]  /*01c0*/  S2R R0, SR_CTAID.X ;  /* 0x0000000000007919 */ /* 0x001e220000002500 */
[----:B------:R-:W-:Y:S01]  /*01d0*/  SHF.R.U64 R43, R36, 0x2, R25 ;  /* 0x00000002242b7819 */ /* 0x000fe20000001219 */
[----:B------:R-:W-:Y:S01]  /*01e0*/  IMAD R32, R46, 0x140, RZ ;  /* 0x000001402e207824 */ /* 0x000fe200078e02ff */
[----:B------:R-:W2:Y:S01]  /*01f0*/  LDC.64 R40, c[0x0][0x228] ;  /* 0x00008a00ff287b82 */ /* 0x000ea20000000a00 */
[----:B------:R-:W-:Y:S02]  /*0200*/  IMAD R47, R47, 0x140000, RZ ;  /* 0x001400002f2f7824 */ /* 0x000fe400078e02ff */
[----:B-1----:R-:W-:Y:S01]  /*0210*/  IMAD.WIDE.U32 R2, R4, -0x33333333, RZ ;  /* 0xcccccccd04027825 */ /* 0x002fe200078e00ff */
[----:B0-----:R-:W-:-:S04]  /*0220*/  SHF.L.U32 R0, R0, 0x6, RZ ;  /* 0x0000000600007819 */ /* 0x001fc800000006ff */
[----:B------:R-:W-:Y:S02]  /*0230*/  SHF.R.U32.HI R3, RZ, 0x6, R3 ;  /* 0x00000006ff037819 */ /* 0x000fe40000011603 */
[----:B------:R-:W-:-:S03]  /*0240*/  LOP3.LUT R0, R0, 0x3c0, RZ, 0xc0, !PT ;  /* 0x000003c000007812 */ /* 0x000fc600078ec0ff */
[----:B------:R-:W-:Y:S01]  /*0250*/  IMAD R58, R3, -0x50, R4 ;  /* 0xffffffb0033a7824 */ /* 0x000fe200078e0204 */
[----:B------:R-:W-:-:S04]  /*0260*/  IADD3 R0, R0, R3, RZ ;  /* 0x0000000300007210 */ /* 0x000fc80007ffe0ff */
[----:B------:R-:W-:Y:S01]  /*0270*/  LEA R26, R58, R32, 0x2 ;  /* 0x000000203a1a7211 */ /* 0x000fe200078e10ff */
[----:B------:R-:W-:-:S03]  /*0280*/  IMAD R37, R0, 0x500, RZ ;  /* 0x0000050000257824 */ /* 0x000fc600078e02ff */
[--C-:B------:R-:W-:Y:S02]  /*0290*/  SHF.R.S32.HI R27, RZ, 0x1f, R26.reuse ;  /* 0x0000001fff1b7819 */ /* 0x100fe4000001141a */
[----:B------:R-:W-:Y:S01]  /*02a0*/  IADD3 R4, R37, 0x1400, RZ ;  /* 0x0000140025047810 */ /* 0x000fe20007ffe0ff */
[----:B------:R-:W-:-:S05]  /*02b0*/  IMAD.WIDE.U32 R22, R43, 0x140000, R26 ;  /* 0x001400002b167825 */ /* 0x000fca00078e001a */
[----:B------:R-:W-:Y:S02]  /*02c0*/  IADD3 R0, R23, R47, RZ ;  /* 0x0000002f17007210 */ /* 0x000fe40007ffe0ff */
[----:B------:R-:W-:-:S04]  /*02d0*/  IADD3 R2, P0, R37, R22, RZ ;  /* 0x0000001625027210 */ /* 0x000fc80007f1e0ff */
[----:B------:R-:W-:Y:S02]  /*02e0*/  IADD3.X R3, RZ, R0, RZ, P0, !PT ;  /* 0x00000000ff037210 */ /* 0x000fe400007fe4ff */
[----:B------:R-:W-:-:S04]  /*02f0*/  LEA R38, P0, R2, UR6, 0x1 ;  /* 0x0000000602267c11 */ /* 0x000fc8000f8008ff */
[----:B------:R-:W-:Y:S02]  /*0300*/  LEA.HI.X R39, R2, UR7, R3, 0x1, P0 ;  /* 0x0000000702277c11 */ /* 0x000fe400080f0c03 */
[----:B------:R-:W-:-:S04]  /*0310*/  IADD3 R2, P0, R4, R22, RZ ;  /* 0x0000001604027210 */ /* 0x000fc80007f1e0ff */
[----:B------:R-:W3:Y:S01]  /*0320*/  LDG.E.64.CONSTANT R38, desc[UR8][R38.64] ;  /* 0x0000000826267981 */ /* 0x000ee2000c1e9b00 */
        /* <DEDUP_REMOVED lines=11> */
[----:B------:R-:W2:Y:S01]  /*03e0*/  LDG.E.64.CONSTANT R20, desc[UR8][R20.64] ;  /* 0x0000000814147981 */ /* 0x000ea2000c1e9b00 */
        /* <DEDUP_REMOVED lines=61> */
[----:B------:R-:W-:-:S03]  /*07c0*/  IADD3 R24, P0, R3, R22, RZ ;  /* 0x0000001603187210 */ /* 0x000fc60007f1e0ff */
[----:B------:R0:W-:Y:S01]  /*07d0*/  STL [R1], R4 ;  /* 0x0000000401007387 */ /* 0x0001e20000100800 */
[----:B------:R-:W-:Y:S02]  /*07e0*/  IADD3 R23, R37, 0x10400, RZ ;  /* 0x0001040025177810 */ /* 0x000fe40007ffe0ff */
[----:B0-----:R-:W-:Y:S02]  /*07f0*/  IADD3.X R4, RZ, R0, RZ, P0, !PT ;  /* 0x00000000ff047210 */ /* 0x001fe400007fe4ff */
[----:B------:R-:W-:-:S04]  /*0800*/  LEA R6, P0, R24, UR6, 0x1 ;  /* 0x0000000618067c11 */ /* 0x000fc8000f8008ff */
[----:B------:R-:W-:Y:S02]  /*0810*/  LEA.HI.X R7, R24, UR7, R4, 0x1, P0 ;  /* 0x0000000718077c11 */ /* 0x000fe400080f0c04 */
[----:B------:R-:W-:-:S04]  /*0820*/  IADD3 R23, P0, R23, R22, RZ ;  /* 0x0000001617177210 */ /* 0x000fc80007f1e0ff */
[----:B------:R-:W2:Y:S01]  /*0830*/  LDG.E.64.CONSTANT R6, desc[UR8][R6.64] ;  /* 0x0000000806067981 */ /* 0x000ea2000c1e9b00 */
[----:B------:R-:W-:-:S03]  /*0840*/  IADD3.X R2, RZ, R0, RZ, P0, !PT ;  /* 0x00000000ff027210 */ /* 0x000fc600007fe4ff */
[----:B------:R0:W-:Y:S04]  /*0850*/  STL [R1+0x48], R4 ;  /* 0x0000480401007387 */ /* 0x0001e80000100800 */
[----:B------:R1:W-:Y:S01]  /*0860*/  STL [R1+0x4c], R2 ;  /* 0x00004c0201007387 */ /* 0x0003e20000100800 */
[----:B0-----:R-:W-:-:S04]  /*0870*/  LEA R4, P0, R23, UR6, 0x1 ;  /* 0x0000000617047c11 */ /* 0x001fc8000f8008ff */
[----:B------:R-:W-:Y:S02]  /*0880*/  LEA.HI.X R5, R23, UR7, R2, 0x1, P0 ;  /* 0x0000000717057c11 */ /* 0x000fe400080f0c02 */
[----:B-1----:R-:W-:-:S04]  /*0890*/  IADD3 R2, R37, 0x11800, RZ ;  /* 0x0001180025027810 */ /* 0x002fc80007ffe0ff */
[----:B------:R-:W2:Y:S01]  /*08a0*/  LDG.E.64.CONSTANT R4, desc[UR8][R4.64] ;  /* 0x0000000804047981 */ /* 0x000ea2000c1e9b00 */
[----:B------:R-:W-:-:S04]  /*08b0*/  IADD3 R27, P0, R2, R22, RZ ;  /* 0x00000016021b7210 */ /* 0x000fc80007f1e0ff */
[----:B------:R-:W-:Y:S02]  /*08c0*/  IADD3.X R28, RZ, R0, RZ, P0, !PT ;  /* 0x00000000ff1c7210 */ /* 0x000fe400007fe4ff */
[----:B------:R-:W-:-:S04]  /*08d0*/  LEA R2, P0, R27, UR6, 0x1 ;  /* 0x000000061b027c11 */ /* 0x000fc8000f8008ff */
[----:B------:R-:W-:-:S06]  /*08e0*/  LEA.HI.X R3, R27, UR7, R28, 0x1, P0 ;  /* 0x000000071b037c11 */ /* 0x000fcc00080f0c1c */
[----:B------:R-:W2:Y:S04]  /*08f0*/  LDG.E.64.CONSTANT R2, desc[UR8][R2.64] ;  /* 0x0000000802027981 */ /* 0x000ea8000c1e9b00 */
[----:B------:R0:W-:Y:S04]  /*0900*/  STL [R1+0x8], R27 ;  /* 0x0000081b01007387 */ /* 0x0001e80000100800 */
[----:B------:R1:W-:Y:S01]  /*0910*/  STL [R1+0xe8], R28 ;  /* 0x0000e81c01007387 */ /* 0x0003e20000100800 */
[----:B0-----:R-:W-:Y:S01]  /*0920*/  IADD3 R27, R37, 0x12c00, RZ ;  /* 0x00012c00251b7810 */ /* 0x001fe20007ffe0ff */
[----:B-1----:R-:W0:Y:S03]  /*0930*/  LDC.64 R28, c[0x0][0x220] ;  /* 0x00008800ff1c7b82 */ /* 0x002e260000000a00 */
[----:B------:R-:W-:-:S04]  /*0940*/  IADD3 R22, P0, R27, R22, RZ ;  /* 0x000000161b167210 */ /* 0x000fc80007f1e0ff */
[----:B------:R-:W-:Y:S02]  /*0950*/  IADD3.X R0, RZ, R0, RZ, P0, !PT ;  /* 0x00000000ff007210 */ /* 0x000fe400007fe4ff */
[C---:B------:R-:W-:Y:S01]  /*0960*/  LEA R30, P0, R22.reuse, UR6, 0x1 ;  /* 0x00000006161e7c11 */ /* 0x040fe2000f8008ff */
[----:B------:R-:W-:Y:S03]  /*0970*/  STL [R1+0x10], R22 ;  /* 0x0000101601007387 */ /* 0x000fe60000100800 */
[----:B------:R-:W-:Y:S01]  /*0980*/  LEA.HI.X R31, R22, UR7, R0, 0x1, P0 ;  /* 0x00000007161f7c11 */ /* 0x000fe200080f0c00 */
[----:B------:R1:W-:Y:S01]  /*0990*/  STL [R1+0xec], R0 ;  /* 0x0000ec0001007387 */ /* 0x0003e20000100800 */
[----:B---3--:R-:W-:Y:S02]  /*09a0*/  HADD2.F32 R42, -RZ, R38.H1_H1 ;  /* 0x30000026ff2a7230 */ /* 0x008fe40000004100 */
[----:B----4-:R-:W-:-:S02]  /*09b0*/  HADD2.F32 R53, -RZ, R44.H1_H1 ;  /* 0x3000002cff357230 */ /* 0x010fc40000004100 */
[----:B------:R-:W-:Y:S01]  /*09c0*/  HADD2.F32 R54, -RZ, R45.H1_H1 ;  /* 0x3000002dff367230 */ /* 0x000fe20000004100 */
[----:B------:R-:W3:Y:S01]  /*09d0*/  LDG.E.64.CONSTANT R30, desc[UR8][R30.64] ;  /* 0x000000081e1e7981 */ /* 0x000ee2000c1e9b00 */
[----:B-1----:R-:W-:Y:S02]  /*09e0*/  HADD2.F32 R0, -RZ, R38.H0_H0 ;  /* 0x20000026ff007230 */ /* 0x002fe40000004100 */
[----:B0-----:R-:W-:-:S04]  /*09f0*/  IMAD.WIDE R28, R26, 0x2, R28 ;  /* 0x000000021a1c7825 */ /* 0x001fc800078e021c */
[----:B------:R-:W-:Y:S01]  /*0a00*/  FFMA.FTZ R22, R0, R0, RZ ;  /* 0x0000000000167223 */ /* 0x000fe200000100ff */
[----:B------:R-:W-:Y:S01]  /*0a10*/  FADD.FTZ R33, RZ, R0 ;  /* 0x00000000ff217221 */ /* 0x000fe20000010000 */
[----:B--2---:R-:W-:Y:S01]  /*0a20*/  IMAD.WIDE R26, R26, 0x2, R40 ;  /* 0x000000021a1a7825 */ /* 0x004fe200078e0228 */
[----:B------:R-:W5:Y:S03]  /*0a30*/  LDG.E.64.CONSTANT R28, desc[UR8][R28.64] ;  /* 0x000000081c1c7981 */ /* 0x000f66000c1e9b00 */
[----:B------:R-:W-:Y:S01]  /*0a40*/  FFMA.FTZ R22, R42, R42, R22 ;  /* 0x0000002a2a167223 */ /* 0x000fe20000010016 */
[----:B------:R-:W-:Y:S01]  /*0a50*/  FADD.FTZ R33, R33, R42 ;  /* 0x0000002a21217221 */ /* 0x000fe20000010000 */
[--C-:B------:R-:W-:Y:S02]  /*0a60*/  HADD2.F32 R41, -RZ, R39.reuse.H0_H0 ;  /* 0x20000027ff297230 */ /* 0x100fe40000004100 */
[----:B------:R-:W-:Y:S01]  /*0a70*/  HADD2.F32 R40, -RZ, R39.H1_H1 ;  /* 0x30000027ff287230 */ /* 0x000fe20000004100 */
[----:B------:R-:W5:Y:S02]  /*0a80*/  LDG.E.64.CONSTANT R26, desc[UR8][R26.64] ;  /* 0x000000081a1a7981 */ /* 0x000f64000c1e9b00 */
[----:B------:R-:W-:Y:S01]  /*0a90*/  FFMA.FTZ R22, R41, R41, R22 ;  /* 0x0000002929167223 */ /* 0x000fe20000010016 */
[----:B------:R-:W-:Y:S01]  /*0aa0*/  FADD.FTZ R33, R33, R41 ;  /* 0x0000002921217221 */ /* 0x000fe20000010000 */
[----:B------:R-:W-:-:S02]  /*0ab0*/  HADD2.F32 R39, -RZ, R44.H0_H0 ;  /* 0x2000002cff277230 */ /* 0x000fc40000004100 */
[----:B------:R-:W-:Y:S01]  /*0ac0*/  FFMA.FTZ R22, R40, R40, R22 ;  /* 0x0000002828167223 */ /* 0x000fe20000010016 */
[----:B------:R-:W-:-:S03]  /*0ad0*/  FADD.FTZ R33, R33, R40 ;  /* 0x0000002821217221 */ /* 0x000fc60000010000 */
[----:B------:R-:W-:Y:S01]  /*0ae0*/  FFMA.FTZ R44, R39, R39, R22 ;  /* 0x00000027272c7223 */ /* 0x000fe20000010016 */
[----:B------:R-:W-:Y:S01]  /*0af0*/  FADD.FTZ R33, R33, R39 ;  /* 0x0000002721217221 */ /* 0x000fe20000010000 */
[----:B------:R-:W-:Y:S02]  /*0b00*/  HADD2.F32 R38, -RZ, R45.H0_H0 ;  /* 0x2000002dff267230 */ /* 0x000fe40000004100 */
        /* <DEDUP_REMOVED lines=31> */
[----:B------:R-:W-:Y:S01]  /*0d00*/  STL [R1+0xb0], R55 ;  /* 0x0000b03701007387 */ /* 0x000fe20000100800 */
[----:B------:R-:W-:Y:S02]  /*0d10*/  HADD2.F32 R56, -RZ, R18.H1_H1 ;  /* 0x30000012ff387230 */ /* 0x000fe40000004100 */
[----:B------:R-:W-:Y:S01]  /*0d20*/  FFMA.FTZ R34, R20, R20, R34 ;  /* 0x0000001414227223 */ /* 0x000fe20000010022 */
[----:B------:R-:W-:Y:S01]  /*0d30*/  FADD.FTZ R33, R33, R20 ;  /* 0x0000001421217221 */ /* 0x000fe20000010000 */
[----:B------:R-:W-:Y:S04]  /*0d40*/  STL [R1+0xac], R52 ;  /* 0x0000ac3401007387 */ /* 0x000fe80000100800 */
[----:B------:R-:W-:Y:S01]  /*0d50*/  STL [R1+0xa8], R45 ;  /* 0x0000a82d01007387 */ /* 0x000fe20000100800 */
[----:B------:R-:W-:Y:S01]  /*0d60*/  FFMA.FTZ R34, R56, R56, R34 ;  /* 0x0000003838227223 */ /* 0x000fe20000010022 */
[----:B------:R-:W-:-:S02]  /*0d70*/  FADD.FTZ R33, R33, R56 ;  /* 0x0000003821217221 */ /* 0x000fc40000010000 */
[----:B------:R0:W-:Y:S01]  /*0d80*/  STL [R1+0xa4], R44 ;  /* 0x0000a42c01007387 */ /* 0x0001e20000100800 */
[--C-:B------:R-:W-:Y:S02]  /*0d90*/  HADD2.F32 R35, -RZ, R19.reuse.H1_H1 ;  /* 0x30000013ff237230 */ /* 0x100fe40000004100 */
[----:B0-----:R-:W-:Y:S02]  /*0da0*/  HADD2.F32 R44, -RZ, R19.H0_H0 ;  /* 0x20000013ff2c7230 */ /* 0x001fe40000004100 */
[----:B------:R-:W-:-:S03]  /*0db0*/  HADD2.F32 R19, -RZ, R16.H0_H0 ;  /* 0x20000010ff137230 */ /* 0x000fc60000004100 */
[----:B------:R-:W-:Y:S01]  /*0dc0*/  FFMA.FTZ R34, R44, R44, R34 ;  /* 0x0000002c2c227223 */ /* 0x000fe20000010022 */
[----:B------:R-:W-:-:S03]  /*0dd0*/  FADD.FTZ R33, R33, R44 ;  /* 0x0000002c21217221 */ /* 0x000fc60000010000 */
[----:B------:R-:W-:Y:S01]  /*0de0*/  FFMA.FTZ R34, R35, R35, R34 ;  /* 0x0000002323227223 */ /* 0x000fe20000010022 */
[----:B------:R-:W-:Y:S01]  /*0df0*/  FADD.FTZ R33, R33, R35 ;  /* 0x0000002321217221 */ /* 0x000fe20000010000 */
[----:B------:R-:W-:Y:S02]  /*0e00*/  HADD2.F32 R55, -RZ, R16.H1_H1 ;  /* 0x30000010ff377230 */ /* 0x000fe40000004100 */
[----:B------:R-:W-:Y:S01]  /*0e10*/  FFMA.FTZ R34, R19, R19, R34 ;  /* 0x0000001313227223 */ /* 0x000fe20000010022 */
[----:B------:R-:W-:Y:S01]  /*0e20*/  FADD.FTZ R33, R33, R19 ;  /* 0x0000001321217221 */ /* 0x000fe20000010000 */
[----:B------:R-:W-:Y:S01]  /*0e30*/  HADD2.F32 R18, -RZ, R17.H0_H0 ;  /* 0x20000011ff127230 */ /* 0x000fe20000004100 */
[----:B------:R-:W-:Y:S01]  /*0e40*/  STL [R1+0xa0], R44 ;  /* 0x0000a02c01007387 */ /* 0x000fe20000100800 */
[----:B------:R-:W-:Y:S01]  /*0e50*/  FFMA.FTZ R34, R55, R55, R34 ;  /* 0x0000003737227223 */ /* 0x000fe20000010022 */
[----:B------:R-:W-:Y:S02]  /*0e60*/  FADD.FTZ R33, R33, R55 ;  /* 0x0000003721217221 */ /* 0x000fe40000010000 */
[----:B------:R0:W-:Y:S01]  /*0e70*/  STL [R1+0x9c], R35 ;  /* 0x00009c2301007387 */ /* 0x0001e20000100800 */
[----:B------:R-:W-:Y:S01]  /*0e80*/  FFMA.FTZ R34, R18, R18, R34 ;  /* 0x0000001212227223 */ /* 0x000fe20000010022 */
[----:B------:R-:W-:-:S02]  /*0e90*/  FADD.FTZ R33, R33, R18 ;  /* 0x0000001221217221 */ /* 0x000fc40000010000 */
[----:B------:R1:W-:Y:S01]  /*0ea0*/  STL [R1+0x98], R18 ;  /* 0x0000981201007387 */ /* 0x0003e20000100800 */
[----:B0-----:R-:W-:Y:S02]  /*0eb0*/  HADD2.F32 R35, -RZ, R17.H1_H1 ;  /* 0x30000011ff237230 */ /* 0x001fe40000004100 */
[----:B-1----:R-:W-:-:S03]  /*0ec0*/  HADD2.F32 R18, -RZ, R14.H0_H0 ;  /* 0x2000000eff127230 */ /* 0x002fc60000004100 */
        /* <DEDUP_REMOVED lines=8> */
[----:B------:R-:W-:Y:S01]  /*0f50*/  HADD2.F32 R16, -RZ, R15.H1_H1 ;  /* 0x3000000fff107230 */ /* 0x000fe20000004100 */
[----:B------:R-:W-:Y:S01]  /*0f60*/  STL [R1+0x94], R35 ;  /* 0x0000942301007387 */ /* 0x000fe20000100800 */
[----:B------:R-:W-:Y:S01]  /*0f70*/  FFMA.FTZ R34, R17, R17, R34 ;  /* 0x0000001111227223 */ /* 0x000fe20000010022 */
[----:B------:R-:W-:-:S02]  /*0f80*/  FADD.FTZ R33, R33, R17 ;  /* 0x0000001121217221 */ /* 0x000fc40000010000 */
[----:B------:R0:W-:Y:S01]  /*0f90*/  STL [R1+0x90], R17 ;  /* 0x0000901101007387 */ /* 0x0001e20000100800 */
[----:B------:R-:W-:Y:S01]  /*0fa0*/  FFMA.FTZ R34, R16, R16, R34 ;  /* 0x0000001010227223 */ /* 0x000fe20000010022 */
[----:B------:R-:W-:Y:S01]  /*0fb0*/  FADD.FTZ R33, R33, R16 ;  /* 0x0000001021217221 */ /* 0x000fe20000010000 */
[--C-:B0-----:R-:W-:Y:S02]  /*0fc0*/  HADD2.F32 R17, -RZ, R50.reuse.H0_H0 ;  /* 0x20000032ff117230 */ /* 0x101fe40000004100 */
        /* <DEDUP_REMOVED lines=9> */
[----:B------:R0:W-:Y:S02]  /*1060*/  STL [R1+0x8c], R16 ;  /* 0x00008c1001007387 */ /* 0x0001e40000100800 */
[----:B------:R-:W-:Y:S01]  /*1070*/  FFMA.FTZ R34, R14, R14, R34 ;  /* 0x0000000e0e227223 */ /* 0x000fe20000010022 */
[----:B------:R-:W-:Y:S01]  /*1080*/  FADD.FTZ R33, R33, R14 ;  /* 0x0000000e21217221 */ /* 0x000fe20000010000 */
[----:B0-----:R-:W-:-:S02]  /*1090*/  HADD2.F32 R16, -RZ, R48.H0_H0 ;  /* 0x20000030ff107230 */ /* 0x001fc40000004100 */
[----:B------:R-:W-:Y:S01]  /*10a0*/  HADD2.F32 R48, -RZ, R48.H1_H1 ;  /* 0x30000030ff307230 */ /* 0x000fe20000004100 */
[----:B------:R0:W-:Y:S02]  /*10b0*/  STL [R1+0x88], R15 ;  /* 0x0000880f01007387 */ /* 0x0001e40000100800 */
[----:B------:R-:W-:Y:S01]  /*10c0*/  FFMA.FTZ R34, R16, R16, R34 ;  /* 0x0000001010227223 */ /* 0x000fe20000010022 */
[----:B------:R-:W-:Y:S01]  /*10d0*/  FADD.FTZ R33, R33, R16 ;  /* 0x0000001021217221 */ /* 0x000fe20000010000 */
[----:B------:R1:W-:Y:S02]  /*10e0*/  STL [R1+0x84], R14 ;  /* 0x0000840e01007387 */ /* 0x0003e40000100800 */
[----:B------:R-:W-:Y:S01]  /*10f0*/  FFMA.FTZ R34, R48, R48, R34 ;  /* 0x0000003030227223 */ /* 0x000fe20000010022 */
[----:B------:R-:W-:Y:S01]  /*1100*/  FADD.FTZ R33, R33, R48 ;  /* 0x0000003021217221 */ /* 0x000fe20000010000 */
[--C-:B0-----:R-:W-:Y:S02]  /*1110*/  HADD2.F32 R15, -RZ, R49.reuse.H0_H0 ;  /* 0x20000031ff0f7230 */ /* 0x101fe40000004100 */
[----:B-1----:R-:W-:-:S03]  /*1120*/  HADD2.F32 R14, -RZ, R49.H1_H1 ;  /* 0x30000031ff0e7230 */ /* 0x002fc60000004100 */
[----:B------:R-:W-:Y:S01]  /*1130*/  FFMA.FTZ R34, R15, R15, R34 ;  /* 0x0000000f0f227223 */ /* 0x000fe20000010022 */
[----:B------:R-:W-:Y:S01]  /*1140*/  FADD.FTZ R33, R33, R15 ;  /* 0x0000000f21217221 */ /* 0x000fe20000010000 */
[----:B------:R0:W-:Y:S02]  /*1150*/  STL [R1+0x80], R15 ;  /* 0x0000800f01007387 */ /* 0x0001e40000100800 */
[----:B------:R-:W-:Y:S01]  /*1160*/  FFMA.FTZ R34, R14, R14, R34 ;  /* 0x0000000e0e227223 */ /* 0x000fe20000010022 */
[----:B------:R-:W-:Y:S01]  /*1170*/  FADD.FTZ R33, R33, R14 ;  /* 0x0000000e21217221 */ /* 0x000fe20000010000 */
[----:B------:R1:W-:Y:S01]  /*1180*/  STL [R1+0x7c], R14 ;  /* 0x00007c0e01007387 */ /* 0x0003e20000100800 */
[--C-:B0-----:R-:W-:Y:S02]  /*1190*/  HADD2.F32 R15, -RZ, R12.reuse.H0_H0 ;  /* 0x2000000cff0f7230 */ /* 0x101fe40000004100 */
[----:B-1----:R-:W-:-:S03]  /*11a0*/  HADD2.F32 R14, -RZ, R12.H1_H1 ;  /* 0x3000000cff0e7230 */ /* 0x002fc60000004100 */
        /* <DEDUP_REMOVED lines=17> */
[----:B------:R1:W-:Y:S01]  /*12c0*/  STL [R1+0x70], R35 ;  /* 0x0000702301007387 */ /* 0x0003e20000100800 */
[----:B0-----:R-:W-:-:S02]  /*12d0*/  HADD2.F32 R44, -RZ, R11.H0_H0 ;  /* 0x2000000bff2c7230 */ /* 0x001fc40000004100 */
        /* <DEDUP_REMOVED lines=48> */
[----:B------:R-:W-:Y:S01]  /*15e0*/  HADD2.F32 R4, -RZ, R2.H1_H1 ;  /* 0x30000002ff047230 */ /* 0x000fe20000004100 */
[----:B------:R0:W-:Y:S01]  /*15f0*/  STL [R1+0x3c], R44 ;  /* 0x00003c2c01007387 */ /* 0x0001e20000100800 */
[----:B------:R-:W-:Y:S01]  /*1600*/  FFMA.FTZ R2, R5, R5, R34 ;  /* 0x0000000505027223 */ /* 0x000fe20000010022 */
[----:B------:R-:W-:Y:S02]  /*1610*/  FADD.FTZ R33, R33, R5 ;  /* 0x0000000521217221 */ /* 0x000fe40000010000 */
[----:B------:R1:W-:Y:S01]  /*1620*/  STL [R1+0x30], R35 ;  /* 0x0000302301007387 */ /* 0x0003e20000100800 */
[----:B------:R-:W-:Y:S01]  /*1630*/  FFMA.FTZ R2, R4, R4, R2 ;  /* 0x0000000404027223 */ /* 0x000fe20000010002 */
[----:B------:R-:W-:Y:S01]  /*1640*/  FADD.FTZ R33, R33, R4 ;  /* 0x0000000421217221 */ /* 0x000fe20000010000 */
[----:B0-----:R-:W-:-:S02]  /*1650*/  HADD2.F32 R44, -RZ, R3.H1_H1 ;  /* 0x30000003ff2c7230 */ /* 0x001fc40000004100 */
[----:B-1----:R-:W-:-:S05]  /*1660*/  HADD2.F32 R35, -RZ, R3.H0_H0 ;  /* 0x20000003ff237230 */ /* 0x002fca0000004100 */
[----:B------:R0:W-:Y:S01]  /*1670*/  STL [R1+0x2c], R35 ;  /* 0x00002c2301007387 */ /* 0x0001e20000100800 */
[----:B------:R-:W-:Y:S01]  /*1680*/  FFMA.FTZ R2, R35, R35, R2 ;  /* 0x0000002323027223 */ /* 0x000fe20000010002 */
[----:B------:R-:W-:Y:S02]  /*1690*/  FADD.FTZ R34, R33, R35 ;  /* 0x0000002321227221 */ /* 0x000fe40000010000 */
[----:B------:R1:W-:Y:S04]  /*16a0*/  STL [R1+0x28], R44 ;  /* 0x0000282c01007387 */ /* 0x0003e80000100800 */
[----:B0-----:R-:W2:Y:S01]  /*16b0*/  LDL R35, [R1+0xf0] ;  /* 0x0000f00001237983 */ /* 0x001ea20000100800 */
[----:B------:R-:W0:Y:S01]  /*16c0*/  S2R R45, SR_TID.X ;  /* 0x00000000002d7919 */ /* 0x000e220000002100 */
[----:B------:R-:W-:Y:S01]  /*16d0*/  FFMA.FTZ R33, R44, R44, R2 ;  /* 0x0000002c2c217223 */ /* 0x000fe20000010002 */
[----:B---3--:R-:W-:-:S02]  /*16e0*/  HADD2.F32 R3, -RZ, R30.H0_H0 ;  /* 0x2000001eff037230 */ /* 0x008fc40000004100 */
[----:B------:R-:W-:Y:S02]  /*16f0*/  HADD2.F32 R2, -RZ, R30.H1_H1 ;  /* 0x3000001eff027230 */ /* 0x000fe40000004100 */
[----:B------:R-:W-:Y:S01]  /*1700*/  FADD.FTZ R30, R34, R44 ;  /* 0x0000002c221e7221 */ /* 0x000fe20000010000 */
[--C-:B------:R-:W-:Y:S02]  /*1710*/  HADD2.F32 R49, -RZ, R31.reuse.H0_H0 ;  /* 0x2000001fff317230 */ /* 0x100fe40000004100 */
[----:B-1----:R-:W-:Y:S02]  /*1720*/  HADD2.F32 R44, -RZ, R31.H1_H1 ;  /* 0x3000001fff2c7230 */ /* 0x002fe40000004100 */
[----:B------:R-:W-:Y:S01]  /*1730*/  FFMA.FTZ R33, R3, R3, R33 ;  /* 0x0000000303217223 */ /* 0x000fe20000010021 */
[----:B------:R-:W-:Y:S01]  /*1740*/  FADD.FTZ R30, R30, R3 ;  /* 0x000000031e1e7221 */ /* 0x000fe20000010000 */
[----:B------:R-:W-:Y:S04]  /*1750*/  STL [R1+0x20], R49 ;  /* 0x0000203101007387 */ /* 0x000fe80000100800 */
[----:B------:R-:W-:Y:S01]  /*1760*/  STL [R1+0x14], R44 ;  /* 0x0000142c01007387 */ /* 0x000fe20000100800 */
[----:B------:R-:W-:Y:S01]  /*1770*/  FFMA.FTZ R33, R2, R2, R33 ;  /* 0x0000000202217223 */ /* 0x000fe20000010021 */
[----:B------:R-:W-:-:S03]  /*1780*/  FADD.FTZ R30, R30, R2 ;  /* 0x000000021e1e7221 */ /* 0x000fc60000010000 */
[----:B------:R-:W-:Y:S01]  /*1790*/  FFMA.FTZ R31, R49, R49, R33 ;  /* 0x00000031311f7223 */ /* 0x000fe20000010021 */
[----:B------:R-:W-:-:S03]  /*17a0*/  FADD.FTZ R30, R30, R49 ;  /* 0x000000311e1e7221 */ /* 0x000fc60000010000 */
[----:B------:R-:W-:Y:S01]  /*17b0*/  FFMA.FTZ R31, R44, R44, R31 ;  /* 0x0000002c2c1f7223 */ /* 0x000fe2000001001f */
[----:B------:R-:W-:Y:S01]  /*17c0*/  FADD.FTZ R30, R30, R44 ;  /* 0x0000002c1e1e7221 */ /* 0x000fe20000010000 */
[----:B0-----:R-:W-:Y:S01]  /*17d0*/  ISETP.GT.U32.AND P0, PT, R45, 0x1f, PT ;  /* 0x0000001f2d00780c */ /* 0x001fe20003f04070 */
[----:B------:R-:W-:Y:S03]  /*17e0*/  BSSY B0, `(.L_x_2530) ;  /* 0x0000067000007945 */ /* 0x000fe60003800000 */
[----:B--2---:R0:W-:Y:S02]  /*17f0*/  STS.64 [R35], R30 ;  /* 0x0000001e23007388 */ /* 0x0041e40000000a00 */
[----:B0-----:R-:W-:Y:S01]  /*1800*/  CS2R R30, SRZ ;  /* 0x00000000001e7805 */ /* 0x001fe2000001ff00 */
[----:B------:R-:W-:Y:S06]  /*1810*/  BAR.SYNC.DEFER_BLOCKING 0x0 ;  /* 0x0000000000007b1d */ /* 0x000fec0000010000 */
[----:B------:R-:W-:Y:S05]  /*1820*/  @P0 BRA `(.L_x_2531) ;  /* 0x0000000400880947 */ /* 0x000fea0003800000 */
[----:B------:R-:W0:Y:S01]  /*1830*/  S2R R31, SR_CgaCtaId ;  /* 0x00000000001f7919 */ /* 0x000e220000008800 */
[----:B------:R-:W-:Y:S02]  /*1840*/  SHF.L.U32 R30, R36, 0x3, RZ ;  /* 0x00000003241e7819 */ /* 0x000fe400000006ff */
[----:B------:R-:W-:Y:S02]  /*1850*/  MOV R35, 0x400 ;  /* 0x0000040000237802 */ /* 0x000fe40000000f00 */
[----:B------:R-:W-:Y:S02]  /*1860*/  LOP3.LUT R30, R30, 0x18, RZ, 0xc0, !PT ;  /* 0x000000181e1e7812 */ /* 0x000fe400078ec0ff */
[C---:B------:R-:W-:Y:S02]  /*1870*/  SHF.L.U32 R51, R45.reuse, 0x3, RZ ;  /* 0x000000032d337819 */ /* 0x040fe400000006ff */
[----:B------:R-:W-:Y:S02]  /*1880*/  LEA.HI R30, R45, R30, RZ, 0x1e ;  /* 0x0000001e2d1e7211 */ /* 0x000fe400078ff0ff */
[----:B------:R-:W-:-:S03]  /*1890*/  LOP3.LUT R51, R51, 0x18, RZ, 0xc0, !PT ;  /* 0x0000001833337812 */ /* 0x000fc600078ec0ff */
[----:B------:R-:W-:-:S05]  /*18a0*/  IMAD R34, R30, 0x28, -R32 ;  /* 0x000000281e227824 */ /* 0x000fca00078e0a20 */
        /* <DEDUP_REMOVED lines=90> */
.L_x_2531:
[----:B------:R-:W-:Y:S05]  /*1e50*/  BSYNC B0 ;  /* 0x0000000000007941 */ /* 0x000fea0003800000 */
.L_x_2530:
        /* <DEDUP_REMOVED lines=24> */
.L_x_2533:
[----:B------:R-:W-:Y:S05]  /*1fe0*/  BSYNC B0 ;  /* 0x0000000000007941 */ /* 0x000fea0003800000 */
.L_x_2532:
        /* <DEDUP_REMOVED lines=13> */
.L_x_2535:
[----:B------:R-:W2:Y:S04]  /*20c0*/  LD.E.STRONG.GPU R33, desc[UR8][R30.64] ;  /* 0x000000081e217980 */ /* 0x000ea8000c10f900 */
[----:B--2---:R-:W-:Y:S01]  /*20d0*/  CCTL.IVALL ;  /* 0x00000000ff00798f */ /* 0x004fe20002000000 */
[----:B------:R-:W-:Y:S05]  /*20e0*/  YIELD ;  /* 0x0000000000007946 */ /* 0x000fea0003800000 */
[----:B-----5:R-:W-:-:S04]  /*20f0*/  LOP3.LUT R33, R33, R32, RZ, 0x3c, !PT ;  /* 0x0000002021217212 */ /* 0x020fc800078e3cff */
[----:B------:R-:W-:-:S13]  /*2100*/  ISETP.GT.AND P0, PT, R33, -0x1, PT ;  /* 0xffffffff2100780c */ /* 0x000fda0003f04270 */
[----:B------:R-:W-:Y:S05]  /*2110*/  @P0 BRA `(.L_x_2535) ;  /* 0xfffffffc00e80947 */ /* 0x000fea000383ffff */
.L_x_2534:
[----:B------:R-:W-:Y:S05]  /*2120*/  WARPSYNC.ALL ;  /* 0x0000000000007948 */ /* 0x000fea0003800000 */
[----:B0-----:R-:W0:Y:S01]  /*2130*/  S2R R33, SR_CTAID.Y ;  /* 0x0000000000217919 */ /* 0x001e220000002600 */
        /* <DEDUP_REMOVED lines=71> */
.L_x_2537:
[----:B------:R-:W-:Y:S05]  /*25b0*/  BSYNC B0 ;  /* 0x0000000000007941 */ /* 0x000fea0003800000 */
.L_x_2536:
[----:B------:R-:W2:Y:S01]  /*25c0*/  LDL.LU R49, [R1+0x1c] ;  /* 0x00001c0001317983 */ /* 0x000ea20000300800 */
[----:B0-----:R-:W-:Y:S01]  /*25d0*/  SHF.L.U32 R33, R36, 0x3, RZ ;  /* 0x0000000324217819 */ /* 0x001fe200000006ff */
[----:B------:R-:W0:Y:S01]  /*25e0*/  S2UR UR7, SR_CgaCtaId ;  /* 0x00000000000779c3 */ /* 0x000e220000008800 */
[----:B------:R-:W-:Y:S01]  /*25f0*/  IMAD R32, R46, 0x50, R58 ;  /* 0x000000502e207824 */ /* 0x000fe200078e023a */
[----:B------:R-:W3:Y:S01]  /*2600*/  LDL.LU R51, [R1+0x34] ;  /* 0x0000340001337983 */ /* 0x000ee20000300800 */
[----:B------:R-:W-:Y:S01]  /*2610*/  UMOV UR6, 0x400 ;  /* 0x0000040000067882 */ /* 0x000fe20000000000 */
[----:B------:R-:W-:Y:S02]  /*2620*/  ULDC.64 UR12, c[0x0][0x210] ;  /* 0x00008400000c7ab9 */ /* 0x000fe40000000a00 */
[----:B------:R-:W4:Y:S04]  /*2630*/  LDL.LU R44, [R1+0x54] ;  /* 0x00005400012c7983 */ /* 0x000f280000300800 */
[----:B------:R1:W-:Y:S04]  /*2640*/  STL [R1+0x15c], R8 ;  /* 0x00015c0801007387 */ /* 0x0003e80000100800 */
[----:B-1----:R-:W4:Y:S04]  /*2650*/  LDL.LU R8, [R1+0x58] ;  /* 0x0000580001087983 */ /* 0x002f280000300800 */
        /* <DEDUP_REMOVED lines=9> */
[----:B-1----:R-:W4:Y:S01]  /*26f0*/  LDL.LU R36, [R1] ;  /* 0x0000000001247983 */ /* 0x002f220000300800 */
[----:B------:R-:W-:Y:S01]  /*2700*/  SHF.L.U32 R32, R32, 0x2, RZ ;  /* 0x0000000220207819 */ /* 0x000fe200000006ff */
[----:B------:R-:W-:Y:S01]  /*2710*/  UIADD3 UR6, UR6, 0xc80, URZ ;  /* 0x00000c8006067890 */ /* 0x000fe2000fffe03f */
[----:B------:R-:W-:Y:S01]  /*2720*/  LOP3.LUT R33, R33, 0x18, RZ, 0xc0, !PT ;  /* 0x0000001821217812 */ /* 0x000fe200078ec0ff */
[----:B-----5:R-:W-:-:S02]  /*2730*/  HADD2.F32 R58, -RZ, R28.H0_H0 ;  /* 0x2000001cff3a7230 */ /* 0x020fc40000004100 */
[----:B------:R-:W-:Y:S01]  /*2740*/  IMAD.WIDE.U32 R30, R32, -0x33333333, RZ ;  /* 0xcccccccd201e7825 */ /* 0x000fe200078e00ff */
[----:B------:R-:W-:Y:S01]  /*2750*/  IADD3 R33, RZ, -R33, RZ ;  /* 0x80000021ff217210 */ /* 0x000fe20007ffe0ff */
[----:B0-----:R-:W-:Y:S02]  /*2760*/  ULEA UR6, UR7, UR6, 0x18 ;  /* 0x0000000607067291 */ /* 0x001fe4000f8ec03f */
[----:B------:R-:W-:Y:S01]  /*2770*/  HADD2.F32 R28, -RZ, R28.H1_H1 ;  /* 0x3000001cff1c7230 */ /* 0x000fe20000004100 */
[----:B------:R-:W-:Y:S02]  /*2780*/  LEA.HI R30, R31, R33, RZ, 0x1b ;  /* 0x000000211f1e7211 */ /* 0x000fe400078fd8ff */
[--C-:B------:R-:W-:Y:S02]  /*2790*/  SHF.R.S32.HI R33, RZ, 0x1f, R32.reuse ;  /* 0x0000001fff217819 */ /* 0x100fe40000011420 */
[----:B------:R-:W-:Y:S01]  /*27a0*/  LEA R30, R30, UR6, 0x3 ;  /* 0x000000061e1e7c11 */ /* 0x000fe2000f8e18ff */
[----:B------:R-:W-:Y:S01]  /*27b0*/  ULDC UR6, c[0x0][0x230] ;  /* 0x00008c0000067ab9 */ /* 0x000fe20000000800 */
[----:B------:R-:W-:-:S04]  /*27c0*/  IMAD.WIDE.U32 R32, R43, 0x140000, R32 ;  /* 0x001400002b207825 */ /* 0x000fc800078e0020 */
[----:B------:R-:W0:Y:S01]  /*27d0*/  LDS.64 R30, [R30] ;  /* 0x000000001e1e7984 */ /* 0x000e220000000a00 */
[----:B------:R-:W-:Y:S02]  /*27e0*/  IADD3 R33, R47, R33, RZ ;  /* 0x000000212f217210 */ /* 0x000fe40007ffe0ff */
[----:B------:R-:W-:-:S04]  /*27f0*/  IADD3 R37, P0, R37, R32, RZ ;  /* 0x0000002025257210 */ /* 0x000fc80007f1e0ff */
[----:B------:R-:W-:Y:S02]  /*2800*/  IADD3.X R35, RZ, R33, RZ, P0, !PT ;  /* 0x00000021ff237210 */ /* 0x000fe400007fe4ff */
[----:B------:R-:W-:-:S04]  /*2810*/  LEA R34, P0, R37, UR12, 0x1 ;  /* 0x0000000c25227c11 */ /* 0x000fc8000f8008ff */
[----:B------:R-:W-:Y:S02]  /*2820*/  LEA.HI.X R35, R37, UR13, R35, 0x1, P0 ;  /* 0x0000000d25237c11 */ /* 0x000fe400080f0c23 */
[-C--:B------:R-:W-:Y:S01]  /*2830*/  IADD3 R43, P0, R59, R32.reuse, RZ ;  /* 0x000000203b2b7210 */ /* 0x080fe20007f1e0ff */
[--C-:B------:R-:W-:Y:S01]  /*2840*/  HADD2.F32 R59, -RZ, R26.reuse.H0_H0 ;  /* 0x2000001aff3b7230 */ /* 0x100fe20000004100 */
[----:B------:R-:W-:Y:S01]  /*2850*/  IADD3 R37, P1, R61, R32, RZ ;  /* 0x000000203d257210 */ /* 0x000fe20007f3e0ff */
[----:B------:R-:W-:Y:S02]  /*2860*/  HADD2.F32 R26, -RZ, R26.H1_H1 ;  /* 0x3000001aff1a7230 */ /* 0x000fe40000004100 */
[----:B------:R-:W-:Y:S04]  /*2870*/  STL [R1+0x24], R43 ;  /* 0x0000242b01007387 */ /* 0x000fe80000100800 */
[----:B------:R1:W-:Y:S01]  /*2880*/  STL [R1+0x18], R37 ;  /* 0x0000182501007387 */ /* 0x0003e20000100800 */
[----:B0-----:R-:W-:Y:S01]  /*2890*/  FADD.FTZ R45, R31, UR6 ;  /* 0x000000061f2d7e21 */ /* 0x001fe20008010000 */
[--C-:B------:R-:W-:Y:S01]  /*28a0*/  FADD.FTZ R0, R0, -R30.reuse ;  /* 0x8000001e00007221 */ /* 0x100fe20000010000 */
[--C-:B------:R-:W-:Y:S01]  /*28b0*/  FADD.FTZ R42, R42, -R30.reuse ;  /* 0x8000001e2a2a7221 */ /* 0x100fe20000010000 */
[--C-:B------:R-:W-:Y:S01]  /*28c0*/  FADD.FTZ R41, R41, -R30.reuse ;  /* 0x8000001e29297221 */ /* 0x100fe20000010000 */
[----:B------:R-:W-:-:S02]  /*28d0*/  FADD.FTZ R40, R40, -R30 ;  /* 0x8000001e28287221 */ /* 0x000fc40000010000 */
[----:B------:R-:W0:Y:S01]  /*28e0*/  MUFU.RSQ R45, R45 ;  /* 0x0000002d002d7308 */ /* 0x000e220000001400 */
[--C-:B------:R-:W-:Y:S01]  /*28f0*/  FADD.FTZ R22, R22, -R30.reuse ;  /* 0x8000001e16167221 */ /* 0x100fe20000010000 */
[----:B------:R-:W-:Y:S01]  /*2900*/  FADD.FTZ R21, R21, -R30 ;  /* 0x8000001e15157221 */ /* 0x000fe20000010000 */
[----:B0-----:R-:W-:Y:S01]  /*2910*/  FMUL.FTZ R0, R0, R45 ;  /* 0x0000002d00007220 */ /* 0x001fe20000410000 */
[----:B------:R-:W-:-:S03]  /*2920*/  FMUL.FTZ R42, R45, R42 ;  /* 0x0000002a2d2a7220 */ /* 0x000fc60000410000 */
[----:B------:R-:W-:Y:S01]  /*2930*/  FFMA.FTZ R0, R0, R58, R59 ;  /* 0x0000003a00007223 */ /* 0x000fe2000001003b */
[----:B------:R-:W-:-:S05]  /*2940*/  FFMA.FTZ R42, R42, R28, R26 ;  /* 0x0000001c2a2a7223 */ /* 0x000fca000001001a */
[----:B------:R-:W-:Y:S01]  /*2950*/  F2FP.F16.F32.PACK_AB R0, R42, R0 ;  /* 0x000000002a00723e */ /* 0x000fe200000000ff */
[----:B------:R-:W-:Y:S02]  /*2960*/  HADD2.F32 R42, -RZ, R29.H0_H0 ;  /* 0x2000001dff2a7230 */ /* 0x000fe40000004100 */
[--C-:B------:R-:W-:Y:S01]  /*2970*/  FADD.FTZ R20, R20, -R30.reuse ;  /* 0x8000001e14147221 */ /* 0x100fe20000010000 */
[--C-:B------:R-:W-:Y:S01]  /*2980*/  FADD.FTZ R19, R19, -R30.reuse ;  /* 0x8000001e13137221 */ /* 0x100fe20000010000 */
[--C-:B------:R-:W-:Y:S01]  /*2990*/  FADD.FTZ R18, R18, -R30.reuse ;  /* 0x8000001e12127221 */ /* 0x100fe20000010000 */
[----:B------:R-:W-:Y:S01]  /*29a0*/  FMUL.FTZ R22, R45, R22 ;  /* 0x000000162d167220 */ /* 0x000fe20000410000 */
[--C-:B------:R-:W-:Y:S01]  /*29b0*/  FADD.FTZ R17, R17, -R30.reuse ;  /* 0x8000001e11117221 */ /* 0x100fe20000010000 */
[C---:B------:R-:W-:Y:S01]  /*29c0*/  FMUL.FTZ R21, R45.reuse, R21 ;  /* 0x000000152d157220 */ /* 0x040fe20000410000 */
[--C-:B------:R-:W-:Y:S01]  /*29d0*/  FADD.FTZ R16, R16, -R30.reuse ;  /* 0x8000001e10107221 */ /* 0x100fe20000010000 */
[----:B------:R-:W-:Y:S01]  /*29e0*/  FMUL.FTZ R20, R45, R20 ;  /* 0x000000142d147220 */ /* 0x000fe20000410000 */
[--C-:B------:R-:W-:Y:S01]  /*29f0*/  FADD.FTZ R15, R15, -R30.reuse ;  /* 0x8000001e0f0f7221 */ /* 0x100fe20000010000 */
[----:B------:R-:W-:Y:S01]  /*2a00*/  FMUL.FTZ R19, R45, R19 ;  /* 0x000000132d137220 */ /* 0x000fe20000410000 */
[--C-:B------:R-:W-:Y:S01]  /*2a10*/  FADD.FTZ R13, R13, -R30.reuse ;  /* 0x8000001e0d0d7221 */ /* 0x100fe20000010000 */
[----:B------:R-:W-:Y:S01]  /*2a20*/  FMUL.FTZ R18, R45, R18 ;  /* 0x000000122d127220 */ /* 0x000fe20000410000 */
[C-C-:B------:R-:W-:Y:S01]  /*2a30*/  FFMA.FTZ R22, R58.reuse, R22, R59.reuse ;  /* 0x000000163a167223 */ /* 0x140fe2000001003b */
[--C-:B------:R-:W-:Y:S01]  /*2a40*/  FADD.FTZ R11, R11, -R30.reuse ;  /* 0x8000001e0b0b7221 */ /* 0x100fe20000010000 */
[----:B------:R-:W-:Y:S01]  /*2a50*/  FMUL.FTZ R17, R45, R17 ;  /* 0x000000112d117220 */ /* 0x000fe20000410000 */
[C-C-:B------:R-:W-:Y:S01]  /*2a60*/  FFMA.FTZ R21, R58.reuse, R21, R59.reuse ;  /* 0x000000153a157223 */ /* 0x140fe2000001003b */
[--C-:B------:R-:W-:Y:S01]  /*2a70*/  FADD.FTZ R9, R9, -R30.reuse ;  /* 0x8000001e09097221 */ /* 0x100fe20000010000 */
[C---:B------:R-:W-:Y:S01]  /*2a80*/  FMUL.FTZ R16, R45.reuse, R16 ;  /* 0x000000102d107220 */ /* 0x040fe20000410000 */
[C-C-:B------:R-:W-:Y:S01]  /*2a90*/  FFMA.FTZ R20, R58.reuse, R20, R59.reuse ;  /* 0x000000143a147223 */ /* 0x140fe2000001003b */
[----:B------:R-:W-:Y:S01]  /*2aa0*/  FMUL.FTZ R15, R45, R15 ;  /* 0x0000000f2d0f7220 */ /* 0x000fe20000410000 */
[C-C-:B------:R-:W-:Y:S01]  /*2ab0*/  FFMA.FTZ R19, R58.reuse, R19, R59.reuse ;  /* 0x000000133a137223 */ /* 0x140fe2000001003b */
[--C-:B------:R-:W-:Y:S01]  /*2ac0*/  FADD.FTZ R7, R7, -R30.reuse ;  /* 0x8000001e07077221 */ /* 0x100fe20000010000 */
[--C-:B------:R-:W-:Y:S01]  /*2ad0*/  FADD.FTZ R3, R3, -R30.reuse ;  /* 0x8000001e03037221 */ /* 0x100fe20000010000 */
[C---:B------:R-:W-:Y:S01]  /*2ae0*/  FMUL.FTZ R13, R45.reuse, R13 ;  /* 0x0000000d2d0d7220 */ /* 0x040fe20000410000 */
[C-C-:B------:R-:W-:Y:S01]  /*2af0*/  FFMA.FTZ R18, R58.reuse, R18, R59.reuse ;  /* 0x000000123a127223 */ /* 0x140fe2000001003b */
[----:B------:R-:W-:Y:S01]  /*2b00*/  FMUL.FTZ R11, R45, R11 ;  /* 0x0000000b2d0b7220 */ /* 0x000fe20000410000 */
[C-C-:B------:R-:W-:Y:S01]  /*2b10*/  FFMA.FTZ R17, R58.reuse, R17, R59.reuse ;  /* 0x000000113a117223 */ /* 0x140fe2000001003b */
[----:B------:R-:W-:Y:S01]  /*2b20*/  FADD.FTZ R5, R5, -R30 ;  /* 0x8000001e05057221 */ /* 0x000fe20000010000 */
[C---:B------:R-:W-:Y:S01]  /*2b30*/  FMUL.FTZ R9, R45.reuse, R9 ;  /* 0x000000092d097220 */ /* 0x040fe20000410000 */
[C-C-:B------:R-:W-:Y:S01]  /*2b40*/  FFMA.FTZ R16, R58.reuse, R16, R59.reuse ;  /* 0x000000103a107223 */ /* 0x140fe2000001003b */
[C-C-:B------:R-:W-:Y:S01]  /*2b50*/  FFMA.FTZ R15, R58.reuse, R15, R59.reuse ;  /* 0x0000000f3a0f7223 */ /* 0x140fe2000001003b */
[C---:B------:R-:W-:Y:S01]  /*2b60*/  FMUL.FTZ R7, R45.reuse, R7 ;  /* 0x000000072d077220 */ /* 0x040fe20000410000 */
[C-C-:B------:R-:W-:Y:S01]  /*2b70*/  FFMA.FTZ R13, R58.reuse, R13, R59.reuse ;  /* 0x0000000d3a0d7223 */ /* 0x140fe2000001003b */
[C-C-:B------:R-:W-:Y:S01]  /*2b80*/  FFMA.FTZ R11, R58.reuse, R11, R59.reuse ;  /* 0x0000000b3a0b7223 */ /* 0x140fe2000001003b */
[----:B------:R-:W-:Y:S01]  /*2b90*/  FMUL.FTZ R5, R45, R5 ;  /* 0x000000052d057220 */ /* 0x000fe20000410000 */
[C-C-:B------:R-:W-:Y:S01]  /*2ba0*/  FFMA.FTZ R9, R58.reuse, R9, R59.reuse ;  /* 0x000000093a097223 */ /* 0x140fe2000001003b */
[----:B------:R-:W-:-:S02]  /*2bb0*/  FFMA.FTZ R7, R58, R7, R59 ;  /* 0x000000073a077223 */ /* 0x000fc4000001003b */
[----:B------:R-:W-:Y:S01]  /*2bc0*/  FFMA.FTZ R5, R58, R5, R59 ;  /* 0x000000053a057223 */ /* 0x000fe2000001003b */
[-C--:B--2---:R-:W-:Y:S02]  /*2bd0*/  IADD3 R49, P4, R49, R32.reuse, RZ ;  /* 0x0000002031317210 */ /* 0x084fe40007f9e0ff */
[----:B---3--:R-:W-:-:S04]  /*2be0*/  IADD3 R51, P5, R51, R32, RZ ;  /* 0x0000002033337210 */ /* 0x008fc80007fbe0ff */
[----:B------:R-:W-:Y:S02]  /*2bf0*/  IADD3.X R61, RZ, R33, RZ, P5, !PT ;  /* 0x00000021ff3d7210 */ /* 0x000fe40002ffe4ff */
[-C--:B----4-:R-:W-:Y:S02]  /*2c00*/  IADD3 R44, P5, R44, R32.reuse, RZ ;  /* 0x000000202c2c7210 */ /* 0x090fe40007fbe0ff */
[----:B------:R-:W-:-:S04]  /*2c10*/  IADD3 R47, P6, R2, R32, RZ ;  /* 0x00000020022f7210 */ /* 0x000fc80007fde0ff */
[-C--:B------:R-:W-:Y:S02]  /*2c20*/  IADD3.X R2, RZ, R33.reuse, RZ, P6, !PT ;  /* 0x00000021ff027210 */ /* 0x080fe400037fe4ff */
[-C--:B------:R-:W-:Y:S01]  /*2c30*/  IADD3 R46, P3, R25, R32.reuse, RZ ;  /* 0x00000020192e7210 */ /* 0x080fe20007f7e0ff */
[----:B------:R-:W-:Y:S01]  /*2c40*/  HADD2.F32 R25, -RZ, R27.H0_H0 ;  /* 0x2000001bff197230 */ /* 0x000fe20000004100 */
[-C--:B------:R-:W-:Y:S02]  /*2c50*/  IADD3 R31, P2, R36, R32.reuse, RZ ;  /* 0x00000020241f7210 */ /* 0x080fe40007f5e0ff */
[-C--:B------:R-:W-:Y:S02]  /*2c60*/  IADD3.X R36, RZ, R33.reuse, RZ, P3, !PT ;  /* 0x00000021ff247210 */ /* 0x080fe40001ffe4ff */
[----:B-1----:R-:W-:Y:S02]  /*2c70*/  IADD3 R37, P3, R4, R32, RZ ;  /* 0x0000002004257210 */ /* 0x002fe40007f7e0ff */
[----:B------:R-:W-:-:S02]  /*2c80*/  IADD3.X R4, RZ, R33, RZ, P4, !PT ;  /* 0x00000021ff047210 */ /* 0x000fc400027fe4ff */
[-C--:B------:R-:W-:Y:S01]  /*2c90*/  IADD3 R43, P4, R6, R32.reuse, RZ ;  /* 0x00000020062b7210 */ /* 0x080fe20007f9e0ff */
[----:B------:R-:W-:Y:S01]  /*2ca0*/  HADD2.F32 R6, -RZ, R29.H1_H1 ;  /* 0x3000001dff067230 */ /* 0x000fe20000004100 */
[----:B------:R-:W-:Y:S01]  /*2cb0*/  IADD3 R32, P6, R8, R32, RZ ;  /* 0x0000002008207210 */ /* 0x000fe20007fde0ff */
[----:B------:R-:W-:Y:S02]  /*2cc0*/  HADD2.F32 R8, -RZ, R27.H1_H1 ;  /* 0x3000001bff087230 */ /* 0x000fe40000004100 */
[C---:B------:R-:W-:Y:S01]  /*2cd0*/  FMUL.FTZ R27, R45.reuse, R41 ;  /* 0x000000292d1b7220 */ /* 0x040fe20000410000 */
[----:B------:R-:W-:Y:S01]  /*2ce0*/  FMUL.FTZ R29, R45, R40 ;  /* 0x000000282d1d7220 */ /* 0x000fe20000410000 */
[----:B------:R-:W-:Y:S02]  /*2cf0*/  STL [R1+0x38], R6 ;  /* 0x0000380601007387 */ /* 0x000fe40000100800 */
[----:B------:R-:W-:Y:S01]  /*2d00*/  FFMA.FTZ R27, R27, R42, R25 ;  /* 0x0000002a1b1b7223 */ /* 0x000fe20000010019 */
[----:B------:R-:W-:Y:S01]  /*2d10*/  FFMA.FTZ R29, R29, R6, R8 ;  /* 0x000000061d1d7223 */ /* 0x000fe20000010008 */
[----:B------:R-:W-:Y:S01]  /*2d20*/  PRMT R40, R0, 0x7610, R40 ;  /* 0x0000761000287816 */ /* 0x000fe20000000028 */
[----:B------:R0:W-:Y:S03]  /*2d30*/  STL [R1+0x34], R8 ;  /* 0x0000340801007387 */ /* 0x0001e60000100800 */
[----:B------:R-:W-:-:S02]  /*2d40*/  F2FP.F16.F32.PACK_AB R27, R29, R27 ;  /* 0x0000001b1d1b723e */ /* 0x000fc400000000ff */
[----:B------:R-:W-:Y:S02]  /*2d50*/  PRMT R29, R0, 0x7632, R29 ;  /* 0x00007632001d7816 */ /* 0x000fe4000000001d */
[----:B------:R-:W-:Y:S01]  /*2d60*/  PRMT R0, R27, 0x7632, R0 ;  /* 0x000076321b007816 */ /* 0x000fe20000000000 */
[----:B0-----:R-:W2:Y:S04]  /*2d70*/  LDL.LU R8, [R1+0x15c] ;  /* 0x00015c0001087983 */ /* 0x001ea80000300800 */
[----:B------:R-:W3:Y:S01]  /*2d80*/  LDL.LU R6, [R1+0x158] ;  /* 0x0001580001067983 */ /* 0x000ee20000300800 */
[----:B------:R-:W-:-:S03]  /*2d90*/  FADD.FTZ R39, R39, -R30 ;  /* 0x8000001e27277221 */ /* 0x000fc60000010000 */
[----:B------:R-:W-:Y:S01]  /*2da0*/  STL [R1+0xb4], R22 ;  /* 0x0000b41601007387 */ /* 0x000fe20000100800 */
[----:B------:R-:W-:Y:S01]  /*2db0*/  FADD.FTZ R53, R53, -R30 ;  /* 0x8000001e35357221 */ /* 0x000fe20000010000 */
[C---:B------:R-:W-:Y:S02]  /*2dc0*/  FMUL.FTZ R39, R45.reuse, R39 ;  /* 0x000000272d277220 */ /* 0x040fe40000410000 */
[----:B------:R-:W-:Y:S04]  /*2dd0*/  STL [R1+0xb8], R21 ;  /* 0x0000b81501007387 */ /* 0x000fe80000100800 */
[----:B------:R0:W-:Y:S04]  /*2de0*/  STG.E.U16 desc[UR8][R34.64+0x6], R0 ;  /* 0x0000060022007986 */ /* 0x0001e8000c101508 */
[----:B------:R-:W-:Y:S04]  /*2df0*/  STL [R1+0xc0], R20 ;  /* 0x0000c01401007387 */ /* 0x000fe80000100800 */
[----:B------:R-:W-:Y:S01]  /*2e00*/  STL [R1+0xcc], R19 ;  /* 0x0000cc1301007387 */ /* 0x000fe20000100800 */
[----:B0-----:R-:W-:-:S03]  /*2e10*/  FMUL.FTZ R0, R45, R3 ;  /* 0x000000032d007220 */ /* 0x001fc60000410000 */
[----:B------:R-:W-:Y:S01]  /*2e20*/  STL [R1+0xdc], R18 ;  /* 0x0000dc1201007387 */ /* 0x000fe20000100800 */
[----:B------:R-:W-:-:S03]  /*2e30*/  FFMA.FTZ R3, R58, R39, R59 ;  /* 0x000000273a037223 */ /* 0x000fc6000001003b */
[----:B------:R0:W-:Y:S04]  /*2e40*/  STG.E.U16 desc[UR8][R34.64+0x2], R29 ;  /* 0x0000021d22007986 */ /* 0x0001e8000c101508 */
[----:B------:R-:W-:Y:S04]  /*2e50*/  STL [R1+0xe4], R17 ;  /* 0x0000e41101007387 */ /* 0x000fe80000100800 */
[----:B------:R-:W-:Y:S01]  /*2e60*/  STL [R1+0xe0], R16 ;  /* 0x0000e01001007387 */ /* 0x000fe20000100800 */
[----:B0-----:R-:W-:-:S03]  /*2e70*/  MOV R29, R25 ;  /* 0x00000019001d7202 */ /* 0x001fc60000000f00 */
[----:B------:R-:W-:Y:S01]  /*2e80*/  STL [R1+0xd8], R15 ;  /* 0x0000d80f01007387 */ /* 0x000fe20000100800 */
[----:B------:R-:W-:Y:S01]  /*2e90*/  FFMA.FTZ R25, R58, R0, R59 ;  /* 0x000000003a197223 */ /* 0x000fe2000001003b */
[----:B------:R-:W-:Y:S02]  /*2ea0*/  IADD3.X R0, RZ, R33, RZ, P6, !PT ;  /* 0x00000021ff007210 */ /* 0x000fe400037fe4ff */
[----:B------:R0:W-:Y:S04]  /*2eb0*/  STG.E.U16 desc[UR8][R34.64], R40 ;  /* 0x0000002822007986 */ /* 0x0001e8000c101508 */
[----:B------:R-:W-:Y:S04]  /*2ec0*/  STL [R1+0xd4], R13 ;  /* 0x0000d40d01007387 */ /* 0x000fe80000100800 */
[----:B------:R1:W-:Y:S01]  /*2ed0*/  STL [R1+0xd0], R11 ;  /* 0x0000d00b01007387 */ /* 0x0003e20000100800 */
[----:B0-----:R-:W-:-:S03]  /*2ee0*/  LEA R40, P6, R32, UR12, 0x1 ;  /* 0x0000000c20287c11 */ /* 0x001fc6000f8c08ff */
[----:B------:R0:W-:Y:S01]  /*2ef0*/  STL [R1+0xc8], R9 ;  /* 0x0000c80901007387 */ /* 0x0001e20000100800 */
[----:B------:R-:W-:-:S03]  /*2f00*/  LEA.HI.X R41, R32, UR13, R0, 0x1, P6 ;  /* 0x0000000d20297c11 */ /* 0x000fc6000b0f0c00 */
[----:B------:R-:W-:Y:S04]  /*2f10*/  STG.E.U16 desc[UR8][R34.64+0x4], R27 ;  /* 0x0000041b22007986 */ /* 0x000fe8000c101508 */
[----:B-1----:R-:W4:Y:S04]  /*2f20*/  LDL.LU R11, [R1+0x48] ;  /* 0x00004800010b7983 */ /* 0x002f280000300800 */
[----:B------:R-:W-:Y:S04]  /*2f30*/  STL [R1+0xc4], R7 ;  /* 0x0000c40701007387 */ /* 0x000fe80000100800 */
[----:B0-----:R-:W2:Y:S04]  /*2f40*/  LDL.LU R9, [R1+0x4c] ;  /* 0x00004c0001097983 */ /* 0x001ea80000300800 */
[----:B------:R-:W-:Y:S04]  /*2f50*/  STL [R1+0xbc], R5 ;  /* 0x0000bc0501007387 */ /* 0x000fe80000100800 */
[----:B------:R-:W-:Y:S04]  /*2f60*/  STL [R1+0xfc], R25 ;  /* 0x0000fc1901007387 */ /* 0x000fe80000100800 */
[----:B------:R0:W-:Y:S04]  /*2f70*/  STL [R1+0x13c], R40 ;  /* 0x00013c2801007387 */ /* 0x0001e80000100800 */
[----:B0-----:R-:W3:Y:S04]  /*2f80*/  LDL.LU R40, [R1+0x34] ;  /* 0x0000340001287983 */ /* 0x001ee80000300800 */
[----:B------:R0:W-:Y:S04]  /*2f90*/  STL [R1+0x138], R41 ;  /* 0x0001382901007387 */ /* 0x0001e80000100800 */
[----:B0-----:R-:W3:Y:S01]  /*2fa0*/  LDL.LU R41, [R1+0x38] ;  /* 0x0000380001297983 */ /* 0x001ee20000300800 */
[----:B------:R-:W-:-:S04]  /*2fb0*/  LEA R34, P6, R51, UR12, 0x1 ;  /* 0x0000000c33227c11 */ /* 0x000fc8000f8c08ff */
[----:B------:R-:W-:Y:S01]  /*2fc0*/  LEA.HI.X R35, R51, UR13, R61, 0x1, P6 ;  /* 0x0000000d33237c11 */ /* 0x000fe2000b0f0c3d */
[----:B------:R-:W-:Y:S01]  /*2fd0*/  STL [R1+0x128], R34 ;  /* 0x0001282201007387 */ /* 0x000fe20000100800 */
[C---:B------:R-:W-:Y:S01]  /*2fe0*/  LEA R20, P6, R49.reuse, UR12, 0x1 ;  /* 0x0000000c31147c11 */ /* 0x040fe2000f8c08ff */
[--C-:B------:R-:W-:Y:S01]  /*2ff0*/  FADD.FTZ R0, R38, -R30.reuse ;  /* 0x8000001e26007221 */ /* 0x100fe20000010000 */
[----:B------:R-:W-:Y:S01]  /*3000*/  FADD.FTZ R5, R54, -R30 ;  /* 0x8000001e36057221 */ /* 0x000fe20000010000 */
[----:B------:R0:W-:Y:S01]  /*3010*/  STL [R1+0x140], R34 ;  /* 0x0001402201007387 */ /* 0x0001e20000100800 */
[----:B------:R-:W-:Y:S02]  /*3020*/  LEA.HI.X R21, R49, UR13, R4, 0x1, P6 ;  /* 0x0000000d31157c11 */ /* 0x000fe4000b0f0c04 */
[C---:B------:R-:W-:Y:S01]  /*3030*/  LEA R18, P6, R47.reuse, UR12, 0x1 ;  /* 0x0000000c2f127c11 */ /* 0x040fe2000f8c08ff */
[----:B------:R1:W-:Y:S03]  /*3040*/  STL [R1+0x124], R35 ;  /* 0x0001242301007387 */ /* 0x0003e60000100800 */
[----:B------:R-:W-:Y:S01]  /*3050*/  LEA.HI.X R19, R47, UR13, R2, 0x1, P6 ;  /* 0x0000000d2f137c11 */ /* 0x000fe2000b0f0c02 */
[----:B------:R-:W3:Y:S01]  /*3060*/  LDL.LU R4, [R1+0x154] ;  /* 0x0001540001047983 */ /* 0x000ee20000300800 */
[C---:B------:R-:W-:Y:S01]  /*3070*/  LEA R16, P6, R46.reuse, UR12, 0x1 ;  /* 0x0000000c2e107c11 */ /* 0x040fe2000f8c08ff */
[C---:B------:R-:W-:Y:S01]  /*3080*/  FMUL.FTZ R0, R45.reuse, R0 ;  /* 0x000000002d007220 */ /* 0x040fe20000410000 */
[----:B0-----:R-:W-:Y:S01]  /*3090*/  MOV R34, R29 ;  /* 0x0000001d00227202 */ /* 0x001fe20000000f00 */
[----:B------:R-:W-:Y:S01]  /*30a0*/  STL [R1+0x120], R20 ;  /* 0x0001201401007387 */ /* 0x000fe20000100800 */
[----:B------:R-:W-:Y:S01]  /*30b0*/  LEA.HI.X R17, R46, UR13, R36, 0x1, P6 ;  /* 0x0000000d2e117c11 */ /* 0x000fe2000b0f0c24 */
[C---:B------:R-:W-:Y:S01]  /*30c0*/  FMUL.FTZ R5, R45.reuse, R5 ;  /* 0x000000052d057220 */ /* 0x040fe20000410000 */
[----:B-1----:R-:W-:Y:S01]  /*30d0*/  MOV R35, R42 ;  /* 0x0000002a00237202 */ /* 0x002fe20000000f00 */
[----:B------:R0:W-:Y:S01]  /*30e0*/  STL [R1+0x11c], R21 ;  /* 0x00011c1501007387 */ /* 0x0001e20000100800 */
[----:B------:R-:W-:Y:S01]  /*30f0*/  LEA R38, P6, R24, UR12, 0x1 ;  /* 0x0000000c18267c11 */ /* 0x000fe2000f8c08ff */
[----:B------:R-:W-:-:S02]  /*3100*/  FMUL.FTZ R7, R45, R53 ;  /* 0x000000352d077220 */ /* 0x000fc40000410000 */
[----:B------:R-:W3:Y:S01]  /*3110*/  LDL.LU R2, [R1+0x150] ;  /* 0x0001500001027983 */ /* 0x000ee20000300800 */
[----:B------:R-:W-:Y:S01]  /*3120*/  FFMA.FTZ R0, R35, R0, R34 ;  /* 0x0000000023007223 */ /* 0x000fe20000010022 */
[----:B------:R-:W-:Y:S02]  /*3130*/  FFMA.FTZ R7, R28, R7, R26 ;  /* 0x000000071c077223 */ /* 0x000fe4000001001a */
[----:B------:R-:W-:Y:S04]  /*3140*/  STL [R1+0x12c], R18 ;  /* 0x00012c1201007387 */ /* 0x000fe80000100800 */
[----:B------:R-:W-:Y:S04]  /*3150*/  STL [R1+0x144], R18 ;  /* 0x0001441201007387 */ /* 0x000fe80000100800 */
[----:B------:R-:W-:Y:S04]  /*3160*/  STL [R1+0x118], R19 ;  /* 0x0001181301007387 */ /* 0x000fe80000100800 */
[----:B------:R-:W-:Y:S01]  /*3170*/  STL [R1+0x130], R16 ;  /* 0x0001301001007387 */ /* 0x000fe20000100800 */
[----:B------:R-:W-:-:S03]  /*3180*/  F2FP.F16.F32.PACK_AB R3, R7, R3 ;  /* 0x000000030703723e */ /* 0x000fc600000000ff */
[----:B------:R-:W-:Y:S01]  /*3190*/  STL [R1+0x114], R17 ;  /* 0x0001141101007387 */ /* 0x000fe20000100800 */
[----:B------:R-:W-:-:S03]  /*31a0*/  IADD3.X R7, RZ, R33, RZ, P5, !PT ;  /* 0x00000021ff077210 */ /* 0x000fc60002ffe4ff */
[----:B------:R-:W-:Y:S01]  /*31b0*/  STL [R1+0x108], R38 ;  /* 0x0001082601007387 */ /* 0x000fe20000100800 */
[----:B------:R-:W-:Y:S01]  /*31c0*/  FADD.FTZ R50, R50, -R30 ;  /* 0x8000001e32327221 */ /* 0x000fe20000010000 */
[----:B------:R-:W-:-:S03]  /*31d0*/  LEA R42, P5, R43, UR12, 0x1 ;  /* 0x0000000c2b2a7c11 */ /* 0x000fc6000f8a08ff */
[----:B------:R-:W-:Y:S01]  /*31e0*/  FMUL.FTZ R50, R45, R50 ;  /* 0x000000322d327220 */ /* 0x000fe20000410000 */
[----:B----4-:R-:W-:Y:S02]  /*31f0*/  LEA.HI.X R39, R24, UR13, R11, 0x1, P6 ;  /* 0x0000000d18277c11 */ /* 0x010fe4000b0f0c0b */
[----:B------:R-:W-:-:S03]  /*3200*/  LEA R22, P6, R23, UR12, 0x1 ;  /* 0x0000000c17167c11 */ /* 0x000fc6000f8c08ff */
[----:B------:R-:W-:Y:S01]  /*3210*/  STL [R1+0x104], R39 ;  /* 0x0001042701007387 */ /* 0x000fe20000100800 */
[----:B--2---:R-:W-:-:S03]  /*3220*/  LEA.HI.X R23, R23, UR13, R9, 0x1, P6 ;  /* 0x0000000d17177c11 */ /* 0x004fc6000b0f0c09 */
[----:B------:R-:W2:Y:S04]  /*3230*/  LDL.LU R53, [R1+0xb0] ;  /* 0x0000b00001357983 */ /* 0x000ea80000300800 */
[----:B------:R-:W4:Y:S04]  /*3240*/  LDL.LU R51, [R1+0xac] ;  /* 0x0000ac0001337983 */ /* 0x000f280000300800 */
[----:B------:R-:W2:Y:S04]  /*3250*/  LDL.LU R32, [R1+0xa8] ;  /* 0x0000a80001207983 */ /* 0x000ea80000300800 */
[----:B------:R-:W4:Y:S04]  /*3260*/  LDL.LU R49, [R1+0xa4] ;  /* 0x0000a40001317983 */ /* 0x000f280000300800 */
[----:B0-----:R-:W4:Y:S04]  /*3270*/  LDL.LU R21, [R1+0xa0] ;  /* 0x0000a00001157983 */ /* 0x001f280000300800 */
[----:B------:R-:W-:Y:S01]  /*3280*/  STL [R1+0x10c], R22 ;  /* 0x00010c1601007387 */ /* 0x000fe20000100800 */
[----:B---3--:R-:W-:-:S05]  /*3290*/  FFMA.FTZ R5, R41, R5, R40 ;  /* 0x0000000529057223 */ /* 0x008fca0000010028 */
[----:B------:R-:W-:Y:S02]  /*32a0*/  F2FP.F16.F32.PACK_AB R0, R5, R0 ;  /* 0x000000000500723e */ /* 0x000fe400000000ff */
[----:B------:R-:W-:Y:S02]  /*32b0*/  IADD3.X R5, RZ, R33, RZ, P4, !PT ;  /* 0x00000021ff057210 */ /* 0x000fe400027fe4ff */
[C---:B------:R-:W-:Y:S01]  /*32c0*/  LEA R46, P4, R44.reuse, UR12, 0x1 ;  /* 0x0000000c2c2e7c11 */ /* 0x040fe2000f8808ff */
[----:B------:R-:W-:Y:S01]  /*32d0*/  STL [R1+0x100], R23 ;  /* 0x0001001701007387 */ /* 0x000fe20000100800 */
[----:B------:R-:W-:Y:S02]  /*32e0*/  LEA.HI.X R43, R43, UR13, R5, 0x1, P5 ;  /* 0x0000000d2b2b7c11 */ /* 0x000fe4000a8f0c05 */
[----:B------:R-:W-:Y:S01]  /*32f0*/  LEA.HI.X R47, R44, UR13, R7, 0x1, P4 ;  /* 0x0000000d2c2f7c11 */ /* 0x000fe2000a0f0c07 */
[----:B------:R-:W-:Y:S04]  /*3300*/  STL [R1+0x148], R3 ;  /* 0x0001480301007387 */ /* 0x000fe80000100800 */
[----:B------:R0:W-:Y:S04]  /*3310*/  STL [R1+0x14c], R0 ;  /* 0x00014c0001007387 */ /* 0x0001e80000100800 */
[----:B------:R-:W-:Y:S04]  /*3320*/  STL [R1+0x134], R47 ;  /* 0x0001342f01007387 */ /* 0x000fe80000100800 */
[----:B------:R-:W-:Y:S01]  /*3330*/  STL [R1+0x110], R43 ;  /* 0x0001102b01007387 */ /* 0x000fe20000100800 */
[----:B0-----:R-:W-:-:S03]  /*3340*/  FFMA.FTZ R0, R28, R50, R26 ;  /* 0x000000321c007223 */ /* 0x001fc6000001001a */
[----:B------:R-:W3:Y:S04]  /*3350*/  LDL.LU R29, [R1+0x9c] ;  /* 0x00009c00011d7983 */ /* 0x000ee80000300800 */
[----:B------:R-:W3:Y:S04]  /*3360*/  LDL.LU R24, [R1+0x98] ;  /* 0x0000980001187983 */ /* 0x000ee80000300800 */
[----:B------:R0:W-:Y:S04]  /*3370*/  STL [R1+0x78], R0 ;  /* 0x0000780001007387 */ /* 0x0001e80000100800 */
[----:B------:R-:W3:Y:S04]  /*3380*/  LDL.LU R18, [R1+0x94] ;  /* 0x0000940001127983 */ /* 0x000ee80000300800 */
[----:B------:R-:W3:Y:S04]  /*3390*/  LDL.LU R13, [R1+0x90] ;  /* 0x00009000010d7983 */ /* 0x000ee80000300800 */
[----:B------:R-:W3:Y:S01]  /*33a0*/  LDL.LU R16, [R1+0x8c] ;  /* 0x00008c0001107983 */ /* 0x000ee20000300800 */
[--C-:B------:R-:W-:Y:S01]  /*33b0*/  FADD.FTZ R48, R48, -R30.reuse ;  /* 0x8000001e30307221 */ /* 0x100fe20000010000 */
[--C-:B------:R-:W-:Y:S01]  /*33c0*/  FADD.FTZ R6, R6, -R30.reuse ;  /* 0x8000001e06067221 */ /* 0x100fe20000010000 */
[----:B------:R-:W-:Y:S01]  /*33d0*/  FADD.FTZ R8, R8, -R30 ;  /* 0x8000001e08087221 */ /* 0x000fe20000010000 */
[----:B------:R-:W3:Y:S01]  /*33e0*/  LDL.LU R11, [R1+0x88] ;  /* 0x00008800010b7983 */ /* 0x000ee20000300800 */
[C---:B------:R-:W-:Y:S01]  /*33f0*/  FMUL.FTZ R48, R45.reuse, R48 ;  /* 0x000000302d307220 */ /* 0x040fe20000410000 */
[----:B------:R-:W-:-:S03]  /*3400*/  FMUL.FTZ R6, R45, R6 ;  /* 0x000000062d067220 */ /* 0x000fc60000410000 */
[----:B0-----:R-:W-:Y:S01]  /*3410*/  FFMA.FTZ R0, R28, R48, R26 ;  /* 0x000000301c007223 */ /* 0x001fe2000001001a */
[----:B------:R-:W-:-:S04]  /*3420*/  FMUL.FTZ R8, R45, R8 ;  /* 0x000000082d087220 */ /* 0x000fc80000410000 */
[----:B------:R0:W-:Y:S01]  /*3430*/  STL [R1+0x60], R0 ;  /* 0x0000600001007387 */ /* 0x0001e20000100800 */
[----:B------:R-:W-:-:S03]  /*3440*/  FFMA.FTZ R23, R28, R8, R26 ;  /* 0x000000081c177223 */ /* 0x000fc6000001001a */
[----:B------:R-:W3:Y:S01]  /*3450*/  LDL.LU R9, [R1+0x84] ;  /* 0x0000840001097983 */ /* 0x000ee20000300800 */
[----:B------:R-:W-:-:S03]  /*3460*/  FADD.FTZ R55, R55, -R30 ;  /* 0x8000001e37377221 */ /* 0x000fc60000010000 */
[----:B------:R-:W3:Y:S01]  /*3470*/  LDL.LU R8, [R1+0x80] ;  /* 0x0000800001087983 */ /* 0x000ee20000300800 */
[----:B0-----:R-:W-:-:S03]  /*3480*/  FFMA.FTZ R0, R28, R6, R26 ;  /* 0x000000061c007223 */ /* 0x001fc6000001001a */
[----:B------:R-:W3:Y:S01]  /*3490*/  LDL.LU R7, [R1+0x7c] ;  /* 0x00007c0001077983 */ /* 0x000ee20000300800 */
[----:B------:R-:W-:-:S03]  /*34a0*/  FADD.FTZ R52, R52, -R30 ;  /* 0x8000001e34347221 */ /* 0x000fc60000010000 */
[----:B------:R0:W-:Y:S01]  /*34b0*/  STL [R1+0x4c], R0 ;  /* 0x00004c0001007387 */ /* 0x0001e20000100800 */
[----:B------:R-:W-:-:S03]  /*34c0*/  FMUL.FTZ R55, R45, R55 ;  /* 0x000000372d377220 */ /* 0x000fc60000410000 */
[----:B------:R-:W3:Y:S01]  /*34d0*/  LDL.LU R5, [R1+0x74] ;  /* 0x0000740001057983 */ /* 0x000ee20000300800 */
[----:B------:R-:W-:Y:S01]  /*34e0*/  FMUL.FTZ R52, R45, R52 ;  /* 0x000000342d347220 */ /* 0x000fe20000410000 */
[----:B------:R-:W-:-:S03]  /*34f0*/  FFMA.FTZ R17, R28, R55, R26 ;  /* 0x000000371c117223 */ /* 0x000fc6000001001a */
[----:B------:R-:W-:Y:S01]  /*3500*/  FFMA.FTZ R43, R28, R52, R26 ;  /* 0x000000341c2b7223 */ /* 0x000fe2000001001a */
[--C-:B--2---:R-:W-:Y:S02]  /*3510*/  FADD.FTZ R61, R32, -R30.reuse ;  /* 0x8000001e203d7221 */ /* 0x104fe40000010000 */
[----:B------:R-:W2:Y:S01]  /*3520*/  LDL.LU R32, [R1+0x18] ;  /* 0x0000180001207983 */ /* 0x000ea20000300800 */
[----:B----4-:R-:W-:-:S03]  /*3530*/  FADD.FTZ R59, R21, -R30 ;  /* 0x8000001e153b7221 */ /* 0x010fc60000010000 */
[----:B------:R-:W4:Y:S01]  /*3540*/  LDL.LU R21, [R1+0x24] ;  /* 0x0000240001157983 */ /* 0x000f220000300800 */
[----:B---3--:R-:W-:-:S03]  /*3550*/  FADD.FTZ R55, R13, -R30 ;  /* 0x8000001e0d377221 */ /* 0x008fc60000010000 */
[----:B------:R-:W3:Y:S01]  /*3560*/  LDL.LU R13, [R1+0x70] ;  /* 0x00007000010d7983 */ /* 0x000ee20000300800 */
[----:B------:R-:W-:-:S03]  /*3570*/  FADD.FTZ R52, R16, -R30 ;  /* 0x8000001e10347221 */ /* 0x000fc60000010000 */
[----:B------:R-:W2:Y:S01]  /*3580*/  LDL.LU R16, [R1+0x6c] ;  /* 0x00006c0001107983 */ /* 0x000ea20000300800 */
        /* <DEDUP_REMOVED lines=24> */
[----:B------:R-:W-:Y:S01]  /*3710*/  IADD3.X R2, RZ, R33, RZ, P3, !PT ;  /* 0x00000021ff027210 */ /* 0x000fe20001ffe4ff */
[--C-:B------:R-:W-:Y:S01]  /*3720*/  FADD.FTZ R3, R53, -R30.reuse ;  /* 0x8000001e35037221 */ /* 0x100fe20000010000 */
[----:B------:R-:W-:Y:S01]  /*3730*/  LEA R26, P3, R37, UR12, 0x1 ;  /* 0x0000000c251a7c11 */ /* 0x000fe2000f8608ff */
[--C-:B------:R-:W-:Y:S01]  /*3740*/  FADD.FTZ R53, R11, -R30.reuse ;  /* 0x8000001e0b357221 */ /* 0x100fe20000010000 */
[----:B------:R-:W-:Y:S01]  /*3750*/  FADD.FTZ R50, R9, -R30 ;  /* 0x8000001e09327221 */ /* 0x000fe20000010000 */
[----:B------:R-:W4:Y:S01]  /*3760*/  LDL.LU R11, [R1+0x68] ;  /* 0x00006800010b7983 */ /* 0x000f220000300800 */
[----:B------:R-:W-:Y:S01]  /*3770*/  LEA.HI.X R27, R37, UR13, R2, 0x1, P3 ;  /* 0x0000000d251b7c11 */ /* 0x000fe200098f0c02 */
[----:B0-----:R-:W-:-:S02]  /*3780*/  FADD.FTZ R0, R51, -R30 ;  /* 0x8000001e33007221 */ /* 0x001fc40000010000 */
[----:B------:R-:W4:Y:S01]  /*3790*/  LDL.LU R12, [R1+0x64] ;  /* 0x00006400010c7983 */ /* 0x000f220000300800 */
[----:B------:R-:W-:Y:S01]  /*37a0*/  IADD3.X R4, RZ, R33, RZ, P2, !PT ;  /* 0x00000021ff047210 */ /* 0x000fe200017fe4ff */
[--C-:B------:R-:W-:Y:S02]  /*37b0*/  FADD.FTZ R37, R7, -R30.reuse ;  /* 0x8000001e07257221 */ /* 0x100fe40000010000 */
[----:B------:R-:W4:Y:S01]  /*37c0*/  LDL.LU R9, [R1+0x5c] ;  /* 0x00005c0001097983 */ /* 0x000f220000300800 */
[----:B------:R-:W-:Y:S01]  /*37d0*/  LEA R14, P2, R31, UR12, 0x1 ;  /* 0x0000000c1f0e7c11 */ /* 0x000fe2000f8408ff */
[--C-:B------:R-:W-:Y:S02]  /*37e0*/  FADD.FTZ R51, R8, -R30.reuse ;  /* 0x8000001e08337221 */ /* 0x100fe40000010000 */
[----:B------:R-:W4:Y:S01]  /*37f0*/  LDL.LU R10, [R1+0x44] ;  /* 0x00004400010a7983 */ /* 0x000f220000300800 */
[----:B------:R-:W-:-:S03]  /*3800*/  FADD.FTZ R44, R5, -R30 ;  /* 0x8000001e052c7221 */ /* 0x000fc60000010000 */
[----:B------:R-:W4:Y:S01]  /*3810*/  LDL.LU R7, [R1+0x40] ;  /* 0x0000400001077983 */ /* 0x000f220000300800 */
[----:B------:R-:W-:-:S03]  /*3820*/  LEA.HI.X R15, R31, UR13, R4, 0x1, P2 ;  /* 0x0000000d1f0f7c11 */ /* 0x000fc600090f0c04 */
[----:B------:R-:W4:Y:S04]  /*3830*/  LDL.LU R8, [R1+0x3c] ;  /* 0x00003c0001087983 */ /* 0x000f280000300800 */
[----:B------:R-:W4:Y:S04]  /*3840*/  LDL.LU R5, [R1+0x30] ;  /* 0x0000300001057983 */ /* 0x000f280000300800 */
[----:B------:R-:W4:Y:S04]  /*3850*/  LDL.LU R6, [R1+0x2c] ;  /* 0x00002c0001067983 */ /* 0x000f280000300800 */
[----:B------:R-:W4:Y:S04]  /*3860*/  LDL.LU R2, [R1+0x28] ;  /* 0x0000280001027983 */ /* 0x000f280000300800 */
[----:B------:R-:W4:Y:S04]  /*3870*/  LDL.LU R4, [R1+0x20] ;  /* 0x0000200001047983 */ /* 0x000f280000300800 */
[----:B------:R-:W4:Y:S01]  /*3880*/  LDL.LU R28, [R1+0x14] ;  /* 0x00001400011c7983 */ /* 0x000f220000300800 */
[--C-:B------:R-:W-:Y:S01]  /*3890*/  FADD.FTZ R58, R49, -R30.reuse ;  /* 0x8000001e313a7221 */ /* 0x100fe20000010000 */
[----:B------:R-:W-:-:S02]  /*38a0*/  FADD.FTZ R57, R24, -R30 ;  /* 0x8000001e18397221 */ /* 0x000fc40000010000 */
[----:B------:R-:W4:Y:S04]  /*38b0*/  LDL.LU R48, [R1+0x8] ;  /* 0x0000080001307983 */ /* 0x000f280000300800 */
[----:B------:R-:W4:Y:S01]  /*38c0*/  LDL.LU R49, [R1+0xe8] ;  /* 0x0000e80001317983 */ /* 0x000f220000300800 */
[--C-:B------:R-:W-:Y:S01]  /*38d0*/  FADD.FTZ R54, R18, -R30.reuse ;  /* 0x8000001e12367221 */ /* 0x100fe20000010000 */
[--C-:B--2---:R-:W-:Y:S02]  /*38e0*/  FADD.FTZ R24, R16, -R30.reuse ;  /* 0x8000001e10187221 */ /* 0x104fe40000010000 */
[----:B------:R-:W2:Y:S04]  /*38f0*/  LDL.LU R16, [R1+0x10] ;  /* 0x0000100001107983 */ /* 0x000ea80000300800 */
[----:B------:R-:W2:Y:S01]  /*3900*/  LDL.LU R18, [R1+0xec] ;  /* 0x0000ec0001127983 */ /* 0x000ea20000300800 */
[--C-:B------:R-:W-:Y:S01]  /*3910*/  FADD.FTZ R56, R29, -R30.reuse ;  /* 0x8000001e1d387221 */ /* 0x100fe20000010000 */
[--C-:B---3--:R-:W-:Y:S01]  /*3920*/  FADD.FTZ R13, R13, -R30.reuse ;  /* 0x8000001e0d0d7221 */ /* 0x108fe20000010000 */
[----:B------:R-:W-:Y:S01]  /*3930*/  IADD3.X R31, RZ, R33, RZ, P1, !PT ;  /* 0x00000021ff1f7210 */ /* 0x000fe20000ffe4ff */
[----:B------:R-:W-:Y:S01]  /*3940*/  FMUL.FTZ R0, R45, R0 ;  /* 0x000000002d007220 */ /* 0x000fe20000410000 */
[--C-:B----4-:R-:W-:Y:S01]  /*3950*/  FADD.FTZ R11, R11, -R30.reuse ;  /* 0x8000001e0b0b7221 */ /* 0x110fe20000010000 */
        /* <DEDUP_REMOVED lines=10> */
[----:B------:R-:W-:-:S02]  /*3a00*/  LEA R30, P1, R32, UR12, 0x1 ;  /* 0x0000000c201e7c11 */ /* 0x000fc4000f8208ff */
[----:B------:R-:W-:Y:S02]  /*3a10*/  LEA R28, P2, R48, UR12, 0x1 ;  /* 0x0000000c301c7c11 */ /* 0x000fe4000f8408ff */
[----:B------:R-:W-:Y:S02]  /*3a20*/  LEA.HI.X R31, R32, UR13, R31, 0x1, P1 ;  /* 0x0000000d201f7c11 */ /* 0x000fe400088f0c1f */
[----:B------:R-:W-:Y:S02]  /*3a30*/  LEA.HI.X R29, R48, UR13, R49, 0x1, P2 ;  /* 0x0000000d301d7c11 */ /* 0x000fe400090f0c31 */
[----:B------:R-:W-:Y:S02]  /*3a40*/  IADD3.X R49, RZ, R33, RZ, P0, !PT ;  /* 0x00000021ff317210 */ /* 0x000fe400007fe4ff */
[----:B------:R-:W-:Y:S01]  /*3a50*/  LEA R48, P0, R21, UR12, 0x1 ;  /* 0x0000000c15307c11 */ /* 0x000fe2000f8008ff */
[----:B------:R-:W-:-:S03]  /*3a60*/  FMUL.FTZ R61, R45, R61 ;  /* 0x0000003d2d3d7220 */ /* 0x000fc60000410000 */
[----:B------:R-:W-:Y:S01]  /*3a70*/  LEA.HI.X R49, R21, UR13, R49, 0x1, P0 ;  /* 0x0000000d15317c11 */ /* 0x000fe200080f0c31 */
[C---:B------:R-:W-:Y:S01]  /*3a80*/  FMUL.FTZ R21, R45.reuse, R58 ;  /* 0x0000003a2d157220 */ /* 0x040fe20000410000 */
[C---:B------:R-:W-:Y:S01]  /*3a90*/  FMUL.FTZ R58, R45.reuse, R59 ;  /* 0x0000003b2d3a7220 */ /* 0x040fe20000410000 */
[----:B------:R-:W-:Y:S01]  /*3aa0*/  FMUL.FTZ R4, R45, R4 ;  /* 0x000000042d047220 */ /* 0x000fe20000410000 */
[----:B--2---:R-:W-:-:S04]  /*3ab0*/  LEA R32, P1, R16, UR12, 0x1 ;  /* 0x0000000c10207c11 */ /* 0x004fc8000f8208ff */
[----:B------:R-:W-:Y:S01]  /*3ac0*/  LEA.HI.X R33, R16, UR13, R18, 0x1, P1 ;  /* 0x0000000d10217c11 */ /* 0x000fe200088f0c12 */
[C---:B------:R-:W-:Y:S01]  /*3ad0*/  FMUL.FTZ R16, R45.reuse, R3 ;  /* 0x000000032d107220 */ /* 0x040fe20000410000 */
[C---:B------:R-:W-:Y:S01]  /*3ae0*/  FMUL.FTZ R3, R45.reuse, R56 ;  /* 0x000000382d037220 */ /* 0x040fe20000410000 */
[C---:B------:R-:W-:Y:S01]  /*3af0*/  FMUL.FTZ R56, R45.reuse, R57 ;  /* 0x000000392d387220 */ /* 0x040fe20000410000 */
[----:B------:R-:W-:Y:S01]  /*3b00*/  MOV R57, R0 ;  /* 0x0000000000397202 */ /* 0x000fe20000000f00 */
[C---:B------:R-:W-:Y:S01]  /*3b10*/  FMUL.FTZ R0, R45.reuse, R54 ;  /* 0x000000362d007220 */ /* 0x040fe20000410000 */
[C---:B------:R-:W-:Y:S01]  /*3b20*/  FMUL.FTZ R54, R45.reuse, R55 ;  /* 0x000000372d367220 */ /* 0x040fe20000410000 */
[----:B------:R-:W-:Y:S01]  /*3b30*/  MOV R55, R3 ;  /* 0x0000000300377202 */ /* 0x000fe20000000f00 */
[C---:B------:R-:W-:Y:S01]  /*3b40*/  FMUL.FTZ R3, R45.reuse, R52 ;  /* 0x000000342d037220 */ /* 0x040fe20000410000 */
[C---:B------:R-:W-:Y:S01]  /*3b50*/  FMUL.FTZ R18, R45.reuse, R50 ;  /* 0x000000322d127220 */ /* 0x040fe20000410000 */
[C---:B------:R-:W-:Y:S01]  /*3b60*/  FMUL.FTZ R52, R45.reuse, R53 ;  /* 0x000000352d347220 */ /* 0x040fe20000410000 */
[----:B------:R-:W-:Y:S01]  /*3b70*/  FMUL.FTZ R50, R45, R51 ;  /* 0x000000332d327220 */ /* 0x000fe20000410000 */
[----:B------:R-:W-:-:S02]  /*3b80*/  MOV R53, R35 ;  /* 0x0000002300357202 */ /* 0x000fc40000000f00 */
[----:B------:R-:W-:Y:S01]  /*3b90*/  MOV R51, R34 ;  /* 0x0000002200337202 */ /* 0x000fe20000000f00 */
[C---:B------:R-:W-:Y:S01]  /*3ba0*/  FMUL.FTZ R34, R45.reuse, R37 ;  /* 0x000000252d227220 */ /* 0x040fe20000410000 */
[----:B------:R-:W-:-:S03]  /*3bb0*/  FMUL.FTZ R37, R45, R44 ;  /* 0x0000002c2d257220 */ /* 0x000fc60000410000 */
[C-C-:B------:R-:W-:Y:S01]  /*3bc0*/  FFMA.FTZ R59, R53.reuse, R61, R51.reuse ;  /* 0x0000003d353b7223 */ /* 0x140fe20000010033 */
[----:B------:R-:W-:Y:S01]  /*3bd0*/  MOV R61, R57 ;  /* 0x00000039003d7202 */ /* 0x000fe20000000f00 */
[--C-:B------:R-:W-:Y:S01]  /*3be0*/  FFMA.FTZ R57, R53, R58, R51.reuse ;  /* 0x0000003a35397223 */ /* 0x100fe20000010033 */
[C---:B------:R-:W-:Y:S01]  /*3bf0*/  FMUL.FTZ R44, R45.reuse, R13 ;  /* 0x0000000d2d2c7220 */ /* 0x040fe20000410000 */
[----:B------:R-:W-:Y:S01]  /*3c00*/  MOV R58, R55 ;  /* 0x00000037003a7202 */ /* 0x000fe20000000f00 */
[----:B------:R-:W-:Y:S01]  /*3c10*/  FMUL.FTZ R13, R45, R24 ;  /* 0x000000182d0d7220 */ /* 0x000fe20000410000 */
[--C-:B------:R-:W-:Y:S01]  /*3c20*/  FFMA.FTZ R55, R53, R56, R51.reuse ;  /* 0x0000003835377223 */ /* 0x100fe20000010033 */
[C---:B------:R-:W-:Y:S01]  /*3c30*/  FMUL.FTZ R24, R45.reuse, R11 ;  /* 0x0000000b2d187220 */ /* 0x040fe20000410000 */
[----:B------:R-:W-:Y:S01]  /*3c40*/  MOV R56, R53 ;  /* 0x0000003500387202 */ /* 0x000fe20000000f00 */
[C---:B------:R-:W-:Y:S01]  /*3c50*/  FMUL.FTZ R11, R45.reuse, R12 ;  /* 0x0000000c2d0b7220 */ /* 0x040fe20000410000 */
[C---:B------:R-:W-:Y:S01]  /*3c60*/  FMUL.FTZ R12, R45.reuse, R9 ;  /* 0x000000092d0c7220 */ /* 0x040fe20000410000 */
[C---:B------:R-:W-:Y:S01]  /*3c70*/  FMUL.FTZ R9, R45.reuse, R10 ;  /* 0x0000000a2d097220 */ /* 0x040fe20000410000 */
[----:B------:R-:W-:Y:S01]  /*3c80*/  FMUL.FTZ R10, R45, R7 ;  /* 0x000000072d0a7220 */ /* 0x000fe20000410000 */
[--C-:B------:R-:W-:Y:S01]  /*3c90*/  FFMA.FTZ R35, R53, R16, R51.reuse ;  /* 0x0000001035237223 */ /* 0x100fe20000010033 */
[C---:B------:R-:W-:Y:S01]  /*3ca0*/  FMUL.FTZ R7, R45.reuse, R8 ;  /* 0x000000082d077220 */ /* 0x040fe20000410000 */
[C---:B------:R-:W-:Y:S01]  /*3cb0*/  FFMA.FTZ R53, R56.reuse, R54, R51 ;  /* 0x0000003638357223 */ /* 0x040fe20000010033 */
[C---:B------:R-:W-:Y:S01]  /*3cc0*/  FMUL.FTZ R8, R45.reuse, R5 ;  /* 0x000000052d087220 */ /* 0x040fe20000410000 */
[----:B------:R-:W-:Y:S01]  /*3cd0*/  MOV R54, R51 ;  /* 0x0000003300367202 */ /* 0x000fe20000000f00 */
[C---:B------:R-:W-:Y:S01]  /*3ce0*/  FMUL.FTZ R5, R45.reuse, R6 ;  /* 0x000000062d057220 */ /* 0x040fe20000410000 */
[C---:B------:R-:W-:Y:S01]  /*3cf0*/  FMUL.FTZ R6, R45.reuse, R2 ;  /* 0x000000022d067220 */ /* 0x040fe20000410000 */
[----:B------:R-:W-:Y:S01]  /*3d00*/  FMUL.FTZ R2, R45, R60 ;  /* 0x0000003c2d027220 */ /* 0x000fe20000410000 */
[----:B------:R-:W-:Y:S01]  /*3d10*/  MOV R60, R21 ;  /* 0x00000015003c7202 */ /* 0x000fe20000000f00 */
[----:B------:R-:W2:Y:S01]  /*3d20*/  LDL.LU R16, [R1+0xb4] ;  /* 0x0000b40001107983 */ /* 0x000ea20000300800 */
        /* <DEDUP_REMOVED lines=9> */
[----:B------:R-:W3:Y:S01]  /*3dc0*/  LDL.LU R21, [R1+0xb8] ;  /* 0x0000b80001157983 */ /* 0x000ee20000300800 */
[C-C-:B------:R-:W-:Y:S01]  /*3dd0*/  FFMA.FTZ R56, R41.reuse, R0, R40.reuse ;  /* 0x0000000029387223 */ /* 0x140fe20000010028 */
[C-C-:B------:R-:W-:Y:S01]  /*3de0*/  FFMA.FTZ R54, R41.reuse, R3, R40.reuse ;  /* 0x0000000329367223 */ /* 0x140fe20000010028 */
[C-C-:B------:R-:W-:Y:S01]  /*3df0*/  FFMA.FTZ R52, R41.reuse, R18, R40.reuse ;  /* 0x0000001229347223 */ /* 0x140fe20000010028 */
[----:B------:R-:W4:Y:S01]  /*3e00*/  LDL.LU R0, [R1+0x14c] ;  /* 0x00014c0001007983 */ /* 0x000f220000300800 */
[C-C-:B------:R-:W-:Y:S01]  /*3e10*/  FFMA.FTZ R50, R41.reuse, R34, R40.reuse ;  /* 0x0000002229327223 */ /* 0x140fe20000010028 */
[----:B------:R-:W-:-:S02]  /*3e20*/  FFMA.FTZ R61, R41, R61, R40 ;  /* 0x0000003d293d7223 */ /* 0x000fc40000010028 */
[----:B------:R-:W2:Y:S01]  /*3e30*/  LDL.LU R3, [R1+0x148] ;  /* 0x0001480001037983 */ /* 0x000ea20000300800 */
[C-C-:B------:R-:W-:Y:S01]  /*3e40*/  FFMA.FTZ R60, R41.reuse, R60, R40.reuse ;  /* 0x0000003c293c7223 */ /* 0x140fe20000010028 */
[C-C-:B------:R-:W-:Y:S01]  /*3e50*/  FFMA.FTZ R58, R41.reuse, R58, R40.reuse ;  /* 0x0000003a293a7223 */ /* 0x140fe20000010028 */
[C-C-:B------:R-:W-:Y:S01]  /*3e60*/  FFMA.FTZ R44, R41.reuse, R44, R40.reuse ;  /* 0x0000002c292c7223 */ /* 0x140fe20000010028 */
[----:B------:R-:W2:Y:S01]  /*3e70*/  LDL.LU R18, [R1+0x144] ;  /* 0x0001440001127983 */ /* 0x000ea20000300800 */
[C-C-:B------:R-:W-:Y:S01]  /*3e80*/  FFMA.FTZ R24, R41.reuse, R24, R40.reuse ;  /* 0x0000001829187223 */ /* 0x140fe20000010028 */
[C-C-:B------:R-:W-:Y:S01]  /*3e90*/  FFMA.FTZ R12, R41.reuse, R12, R40.reuse ;  /* 0x0000000c290c7223 */ /* 0x140fe20000010028 */
[C-C-:B------:R-:W-:Y:S01]  /*3ea0*/  FFMA.FTZ R10, R41.reuse, R10, R40.reuse ;  /* 0x0000000a290a7223 */ /* 0x140fe20000010028 */
[----:B------:R-:W4:Y:S01]  /*3eb0*/  LDL.LU R34, [R1+0x140] ;  /* 0x0001400001227983 */ /* 0x000f220000300800 */
[C-C-:B------:R-:W-:Y:S01]  /*3ec0*/  FFMA.FTZ R8, R41.reuse, R8, R40.reuse ;  /* 0x0000000829087223 */ /* 0x140fe20000010028 */
[C-C-:B------:R-:W-:Y:S01]  /*3ed0*/  FFMA.FTZ R6, R41.reuse, R6, R40.reuse ;  /* 0x0000000629067223 */ /* 0x140fe20000010028 */
[----:B------:R-:W-:-:S02]  /*3ee0*/  FFMA.FTZ R2, R41, R2, R40 ;  /* 0x0000000229027223 */ /* 0x000fc40000010028 */
[----:B------:R-:W3:Y:S04]  /*3ef0*/  LDL.LU R40, [R1+0x13c] ;  /* 0x00013c0001287983 */ /* 0x000ee80000300800 */
[----:B------:R-:W3:Y:S01]  /*3f00*/  LDL.LU R41, [R1+0x138] ;  /* 0x0001380001297983 */ /* 0x000ee20000300800 */
[----:B------:R-:W-:Y:S02]  /*3f10*/  F2FP.F16.F32.PACK_AB R61, R61, R35 ;  /* 0x000000233d3d723e */ /* 0x000fe400000000ff */
[----:B--2---:R-:W-:Y:S02]  /*3f20*/  PRMT R18, R3, 0x7632, R18 ;  /* 0x0000763203127816 */ /* 0x004fe40000000012 */
[----:B----4-:R-:W-:Y:S01]  /*3f30*/  PRMT R34, R0, 0x7610, R34 ;  /* 0x0000761000227816 */ /* 0x010fe20000000022 */
[----:B---3--:R0:W-:Y:S04]  /*3f40*/  STG.E.U16 desc[UR8][R40.64], R3 ;  /* 0x0000000328007986 */ /* 0x0081e8000c101508 */
[----:B------:R1:W-:Y:S04]  /*3f50*/  STG.E.U16 desc[UR8][R40.64+0x2], R18 ;  /* 0x0000021228007986 */ /* 0x0003e8000c101508 */
[----:B------:R2:W-:Y:S01]  /*3f60*/  STG.E.U16 desc[UR8][R40.64+0x4], R34 ;  /* 0x0000042228007986 */ /* 0x0005e2000c101508 */
[----:B0-----:R-:W-:-:S03]  /*3f70*/  F2FP.F16.F32.PACK_AB R3, R47, R16 ;  /* 0x000000102f03723e */ /* 0x001fc600000000ff */
[----:B------:R-:W3:Y:S04]  /*3f80*/  LDL.LU R47, [R1+0x134] ;  /* 0x00013400012f7983 */ /* 0x000ee80000300800 */
[----:B------:R-:W4:Y:S04]  /*3f90*/  LDL.LU R16, [R1+0x130] ;  /* 0x0001300001107983 */ /* 0x000f280000300800 */
[----:B-1----:R-:W3:Y:S04]  /*3fa0*/  LDL.LU R18, [R1+0x12c] ;  /* 0x00012c0001127983 */ /* 0x002ee80000300800 */
[----:B--2---:R-:W2:Y:S04]  /*3fb0*/  LDL.LU R34, [R1+0x128] ;  /* 0x0001280001227983 */ /* 0x004ea80000300800 */
[----:B------:R-:W2:Y:S01]  /*3fc0*/  LDL.LU R35, [R1+0x124] ;  /* 0x0001240001237983 */ /* 0x000ea20000300800 */
[----:B------:R-:W-:-:S05]  /*3fd0*/  PRMT R0, R0, 0x7632, R0 ;  /* 0x0000763200007816 */ /* 0x000fca0000000000 */
[----:B------:R0:W-:Y:S02]  /*3fe0*/  STG.E.U16 desc[UR8][R40.64+0x6], R0 ;  /* 0x0000060028007986 */ /* 0x0001e4000c101508 */
[----:B0-----:R-:W-:Y:S02]  /*3ff0*/  PRMT R0, R3, 0x7632, R0 ;  /* 0x0000763203007816 */ /* 0x001fe40000000000 */
[----:B------:R-:W4:Y:S04]  /*4000*/  LDL.LU R41, [R1+0xc0] ;  /* 0x0000c00001297983 */ /* 0x000f280000300800 */
[----:B--2---:R0:W-:Y:S02]  /*4010*/  STG.E.U16 desc[UR8][R34.64], R3 ;  /* 0x0000000322007986 */ /* 0x0041e4000c101508 */
[----:B0-----:R-:W-:-:S02]  /*4020*/  F2FP.F16.F32.PACK_AB R3, R20, R21 ;  /* 0x000000151403723e */ /* 0x001fc400000000ff */
[----:B------:R-:W2:Y:S04]  /*4030*/  LDL.LU R20, [R1+0x120] ;  /* 0x0001200001147983 */ /* 0x000ea80000300800 */
[----:B------:R-:W2:Y:S01]  /*4040*/  LDL.LU R21, [R1+0x11c] ;  /* 0x00011c0001157983 */ /* 0x000ea20000300800 */
[----:B------:R-:W-:Y:S02]  /*4050*/  PRMT R40, R61, 0x7632, R40 ;  /* 0x000076323d287816 */ /* 0x000fe40000000028 */
[----:B------:R-:W-:Y:S01]  /*4060*/  F2FP.F16.F32.PACK_AB R59, R60, R59 ;  /* 0x0000003b3c3b723e */ /* 0x000fe200000000ff */
[----:B------:R0:W-:Y:S04]  /*4070*/  STG.E.U16 desc[UR8][R34.64+0x2], R0 ;  /* 0x0000020022007986 */ /* 0x0001e8000c101508 */
[----:B------:R1:W-:Y:S04]  /*4080*/  STG.E.U16 desc[UR8][R34.64+0x4], R61 ;  /* 0x0000043d22007986 */ /* 0x0003e8000c101508 */
[----:B------:R-:W-:Y:S01]  /*4090*/  STG.E.U16 desc[UR8][R34.64+0x6], R40 ;  /* 0x0000062822007986 */ /* 0x000fe2000c101508 */
[----:B0-----:R-:W-:-:S03]  /*40a0*/  PRMT R0, R3, 0x7632, R0 ;  /* 0x0000763203007816 */ /* 0x001fc60000000000 */
[----:B-1----:R-:W3:Y:S04]  /*40b0*/  LDL.LU R61, [R1+0xdc] ;  /* 0x0000dc00013d7983 */ /* 0x002ee80000300800 */
[----:B------:R-:W3:Y:S04]  /*40c0*/  LDL.LU R60, [R1+0xcc] ;  /* 0x0000cc00013c7983 */ /* 0x000ee80000300800 */
[----:B--2---:R4:W-:Y:S02]  /*40d0*/  STG.E.U16 desc[UR8][R20.64], R3 ;  /* 0x0000000314007986 */ /* 0x0049e4000c101508 */
[----:B----4-:R-:W-:-:S02]  /*40e0*/  F2FP.F16.F32.PACK_AB R3, R19, R41 ;  /* 0x000000291303723e */ /* 0x010fc400000000ff */
[----:B------:R-:W3:Y:S01]  /*40f0*/  LDL.LU R19, [R1+0x118] ;  /* 0x0001180001137983 */ /* 0x000ee20000300800 */
[----:B------:R-:W-:-:S03]  /*4100*/  PRMT R34, R59, 0x7632, R34 ;  /* 0x000076323b227816 */ /* 0x000fc60000000022 */
[----:B------:R0:W-:Y:S04]  /*4110*/  STG.E.U16 desc[UR8][R20.64+0x2], R0 ;  /* 0x0000020014007986 */ /* 0x0001e8000c101508 */
[----:B------:R-:W-:Y:S04]  /*4120*/  STG.E.U16 desc[UR8][R20.64+0x4], R59 ;  /* 0x0000043b14007986 */ /* 0x000fe8000c101508 */
[----:B------:R-:W-:Y:S04]  /*4130*/  STG.E.U16 desc[UR8][R20.64+0x6], R34 ;  /* 0x0000062214007986 */ /* 0x000fe8000c101508 */
[----:B------:R-:W2:Y:S01]  /*4140*/  LDL.LU R40, [R1+0x78] ;  /* 0x0000780001287983 */ /* 0x000ea20000300800 */
[----:B0-----:R-:W-:-:S03]  /*4150*/  PRMT R0, R3, 0x7632, R0 ;  /* 0x0000763203007816 */ /* 0x001fc60000000000 */
[----:B------:R-:W2:Y:S04]  /*4160*/  LDL.LU R41, [R1+0xe4] ;  /* 0x0000e40001297983 */ /* 0x000ea80000300800 */
[----:B---3--:R0:W-:Y:S02]  /*4170*/  STG.E.U16 desc[UR8][R18.64], R3 ;  /* 0x0000000312007986 */ /* 0x0081e4000c101508 */
[----:B0-----:R-:W-:Y:S02]  /*4180*/  F2FP.F16.F32.PACK_AB R3, R17, R60 ;  /* 0x0000003c1103723e */ /* 0x001fe400000000ff */
[----:B------:R-:W3:Y:S01]  /*4190*/  LDL.LU R17, [R1+0x114] ;  /* 0x0001140001117983 */ /* 0x000ee20000300800 */
[----:B------:R-:W-:Y:S02]  /*41a0*/  F2FP.F16.F32.PACK_AB R57, R58, R57 ;  /* 0x000000393a39723e */ /* 0x000fe400000000ff */
[----:B------:R-:W-:Y:S01]  /*41b0*/  F2FP.F16.F32.PACK_AB R55, R56, R55 ;  /* 0x000000373837723e */ /* 0x000fe200000000ff */
        /* <DEDUP_REMOVED lines=8> */
[----:B---3--:R0:W-:Y:S04]  /*4240*/  STG.E.U16 desc[UR8][R16.64], R3 ;  /* 0x0000000310007986 */ /* 0x0081e8000c101508 */
[----:B------:R1:W-:Y:S04]  /*4250*/  STG.E.U16 desc[UR8][R16.64+0x2], R0 ;  /* 0x0000020010007986 */ /* 0x0003e8000c101508 */
[----:B------:R-:W-:Y:S01]  /*4260*/  STG.E.U16 desc[UR8][R16.64+0x4], R55 ;  /* 0x0000043710007986 */ /* 0x000fe2000c101508 */
[----:B0-----:R-:W-:-:S03]  /*4270*/  F2FP.F16.F32.PACK_AB R3, R43, R61 ;  /* 0x0000003d2b03723e */ /* 0x001fc600000000ff */
[----:B------:R-:W3:Y:S04]  /*4280*/  LDL.LU R43, [R1+0x110] ;  /* 0x00011000012b7983 */ /* 0x000ee80000300800 */
[----:B------:R-:W3:Y:S01]  /*4290*/  LDL.LU R61, [R1+0xd8] ;  /* 0x0000d800013d7983 */ /* 0x000ee20000300800 */
[----:B-1----:R-:W-:-:S03]  /*42a0*/  PRMT R0, R3, 0x7632, R0 ;  /* 0x0000763203007816 */ /* 0x002fc60000000000 */
[----:B------:R-:W-:Y:S04]  /*42b0*/  STG.E.U16 desc[UR8][R16.64+0x6], R18 ;  /* 0x0000061210007986 */ /* 0x000fe8000c101508 */
[----:B------:R2:W-:Y:S02]  /*42c0*/  STG.E.U16 desc[UR8][R46.64], R3 ;  /* 0x000000032e007986 */ /* 0x0005e4000c101508 */
[----:B--2---:R-:W-:Y:S02]  /*42d0*/  F2FP.F16.F32.PACK_AB R3, R40, R41 ;  /* 0x000000292803723e */ /* 0x004fe400000000ff */
[----:B------:R-:W2:Y:S01]  /*42e0*/  LDL.LU R41, [R1+0xd4] ;  /* 0x0000d40001297983 */ /* 0x000ea20000300800 */
[----:B------:R-:W-:Y:S02]  /*42f0*/  F2FP.F16.F32.PACK_AB R53, R54, R53 ;  /* 0x000000353635723e */ /* 0x000fe400000000ff */
[----:B------:R-:W-:Y:S01]  /*4300*/  F2FP.F16.F32.PACK_AB R51, R52, R51 ;  /* 0x000000333433723e */ /* 0x000fe200000000ff */
[----:B------:R-:W2:Y:S01]  /*4310*/  LDL.LU R40, [R1+0xd0] ;  /* 0x0000d00001287983 */ /* 0x000ea20000300800 */
[----:B------:R-:W-:-:S02]  /*4320*/  PRMT R16, R53, 0x7632, R16 ;  /* 0x0000763235107816 */ /* 0x000fc40000000010 */
[----:B------:R-:W-:Y:S01]  /*4330*/  PRMT R17, R3, 0x7632, R17 ;  /* 0x0000763203117816 */ /* 0x000fe20000000011 */
[----:B------:R0:W-:Y:S01]  /*4340*/  STG.E.U16 desc[UR8][R46.64+0x2], R0 ;  /* 0x000002002e007986 */ /* 0x0001e2000c101508 */
[----:B------:R-:W-:Y:S02]  /*4350*/  PRMT R18, R51, 0x7632, R18 ;  /* 0x0000763233127816 */ /* 0x000fe40000000012 */
[----:B------:R-:W-:Y:S01]  /*4360*/  PRMT R21, R3, 0x7610, R21 ;  /* 0x0000761003157816 */ /* 0x000fe20000000015 */
[----:B------:R-:W-:Y:S01]  /*4370*/  STG.E.U16 desc[UR8][R46.64+0x4], R53 ;  /* 0x000004352e007986 */ /* 0x000fe2000c101508 */
[----:B----4-:R-:W-:-:S03]  /*4380*/  F2FP.F16.F32.PACK_AB R3, R35, R60 ;  /* 0x0000003c2303723e */ /* 0x010fc600000000ff */
[----:B------:R-:W-:Y:S04]  /*4390*/  STG.E.U16 desc[UR8][R46.64+0x6], R16 ;  /* 0x000006102e007986 */ /* 0x000fe8000c101508 */
[----:B---3--:R1:W-:Y:S01]  /*43a0*/  STG.E.U16 desc[UR8][R42.64+0x2], R17 ;  /* 0x000002112a007986 */ /* 0x0083e2000c101508 */
[----:B0-----:R-:W-:-:S03]  /*43b0*/  F2FP.F16.F32.PACK_AB R0, R22, R61 ;  /* 0x0000003d1600723e */ /* 0x001fc600000000ff */
[----:B------:R0:W-:Y:S04]  /*43c0*/  STG.E.U16 desc[UR8][R42.64+0x6], R18 ;  /* 0x000006122a007986 */ /* 0x0001e8000c101508 */
[----:B------:R-:W3:Y:S01]  /*43d0*/  LDL.LU R22, [R1+0x10c] ;  /* 0x00010c0001167983 */ /* 0x000ee20000300800 */
[----:B-1----:R-:W-:-:S03]  /*43e0*/  PRMT R17, R0, 0x7610, R17 ;  /* 0x0000761000117816 */ /* 0x002fc60000000011 */
[----:B------:R-:W4:Y:S01]  /*43f0*/  LDL.LU R35, [R1+0xc8] ;  /* 0x0000c80001237983 */ /* 0x000f220000300800 */
[----:B0-----:R-:W-:Y:S02]  /*4400*/  PRMT R18, R0, 0x7632, R18 ;  /* 0x0000763200127816 */ /* 0x001fe40000000012 */
[----:B--2---:R-:W-:Y:S02]  /*4410*/  F2FP.F16.F32.PACK_AB R0, R38, R41 ;  /* 0x000000292600723e */ /* 0x004fe400000000ff */
[----:B------:R-:W2:Y:S04]  /*4420*/  LDL.LU R38, [R1+0x108] ;  /* 0x0001080001267983 */ /* 0x000ea80000300800 */
[----:B------:R-:W3:Y:S04]  /*4430*/  LDL.LU R60, [R1+0x4c] ;  /* 0x00004c00013c7983 */ /* 0x000ee80000300800 */
[----:B------:R-:W3:Y:S04]  /*4440*/  LDL.LU R61, [R1+0xc4] ;  /* 0x0000c400013d7983 */ /* 0x000ee80000300800 */
[----:B------:R-:W2:Y:S01]  /*4450*/  LDL.LU R41, [R1+0xbc] ;  /* 0x0000bc0001297983 */ /* 0x000ea20000300800 */
[----:B------:R-:W-:-:S02]  /*4460*/  F2FP.F16.F32.PACK_AB R45, R50, R45 ;  /* 0x0000002d322d723e */ /* 0x000fc400000000ff */
[----:B------:R-:W-:Y:S01]  /*4470*/  F2FP.F16.F32.PACK_AB R37, R44, R37 ;  /* 0x000000252c25723e */ /* 0x000fe200000000ff */
[----:B------:R-:W-:Y:S01]  /*4480*/  STG.E.U16 desc[UR8][R42.64], R21 ;  /* 0x000000152a007986 */ /* 0x000fe2000c101508 */
[----:B------:R-:W-:Y:S02]  /*4490*/  PRMT R16, R3, 0x7632, R16 ;  /* 0x0000763203107816 */ /* 0x000fe40000000010 */
[----:B------:R-:W-:Y:S01]  /*44a0*/  PRMT R19, R45, 0x7632, R19 ;  /* 0x000076322d137816 */ /* 0x000fe20000000013 */
        /* <DEDUP_REMOVED lines=10> */
[----:B------:R0:W-:Y:S01]  /*4550*/  STG.E.U16 desc[UR8][R14.64+0x6], R3 ;  /* 0x000006030e007986 */ /* 0x0001e2000c101508 */
[----:B------:R-:W-:-:S02]  /*4560*/  F2FP.F16.F32.PACK_AB R13, R24, R13 ;  /* 0x0000000d180d723e */ /* 0x000fc400000000ff */
[----:B------:R-:W-:Y:S02]  /*4570*/  F2FP.F16.F32.PACK_AB R11, R12, R11 ;  /* 0x0000000b0c0b723e */ /* 0x000fe400000000ff */
[----:B0-----:R-:W-:Y:S02]  /*4580*/  PRMT R15, R0, 0x7632, R15 ;  /* 0x00007632000f7816 */ /* 0x001fe4000000000f */
[----:B------:R-:W-:Y:S02]  /*4590*/  F2FP.F16.F32.PACK_AB R0, R39, R40 ;  /* 0x000000282700723e */ /* 0x000fe400000000ff */
[----:B------:R-:W-:Y:S02]  /*45a0*/  PRMT R17, R13, 0x7632, R17 ;  /* 0x000076320d117816 */ /* 0x000fe40000000011 */
[----:B------:R-:W-:Y:S01]  /*45b0*/  F2FP.F16.F32.PACK_AB R9, R10, R9 ;  /* 0x000000090a09723e */ /* 0x000fe200000000ff */
[----:B------:R-:W-:Y:S01]  /*45c0*/  STG.E.U16 desc[UR8][R30.64], R16 ;  /* 0x000000101e007986 */ /* 0x000fe2000c101508 */
[----:B------:R-:W-:-:S02]  /*45d0*/  PRMT R24, R0, 0x7610, R24 ;  /* 0x0000761000187816 */ /* 0x000fc40000000018 */
[----:B------:R-:W-:Y:S01]  /*45e0*/  PRMT R3, R0, 0x7632, R3 ;  /* 0x0000763200037816 */ /* 0x000fe20000000003 */
[----:B------:R-:W-:Y:S01]  /*45f0*/  STG.E.U16 desc[UR8][R30.64+0x2], R15 ;  /* 0x0000020f1e007986 */ /* 0x000fe2000c101508 */
[----:B------:R-:W-:-:S03]  /*4600*/  PRMT R12, R11, 0x7632, R12 ;  /* 0x000076320b0c7816 */ /* 0x000fc6000000000c */
[----:B------:R-:W-:Y:S04]  /*4610*/  STG.E.U16 desc[UR8][R30.64+0x4], R13 ;  /* 0x0000040d1e007986 */ /* 0x000fe8000c101508 */
[----:B------:R-:W-:Y:S04]  /*4620*/  STG.E.U16 desc[UR8][R30.64+0x6], R17 ;  /* 0x000006111e007986 */ /* 0x000fe8000c101508 */
[----:B------:R-:W-:Y:S04]  /*4630*/  STG.E.U16 desc[UR8][R48.64+0x2], R3 ;  /* 0x0000020330007986 */ /* 0x000fe8000c101508 */
[----:B------:R0:W-:Y:S04]  /*4640*/  STG.E.U16 desc[UR8][R48.64+0x4], R11 ;  /* 0x0000040b30007986 */ /* 0x0001e8000c101508 */
[----:B------:R-:W2:Y:S01]  /*4650*/  LDL.LU R39, [R1+0x104] ;  /* 0x0001040001277983 */ /* 0x000ea20000300800 */
[----:B----4-:R-:W-:-:S03]  /*4660*/  F2FP.F16.F32.PACK_AB R0, R23, R35 ;  /* 0x000000231700723e */ /* 0x010fc600000000ff */
[----:B------:R-:W4:Y:S01]  /*4670*/  LDL.LU R23, [R1+0x100] ;  /* 0x0001000001177983 */ /* 0x000f220000300800 */
[C---:B------:R-:W-:Y:S02]  /*4680*/  PRMT R19, R0.reuse, 0x7610, R19 ;  /* 0x0000761000137816 */ /* 0x040fe40000000013 */
[----:B------:R-:W-:Y:S02]  /*4690*/  PRMT R10, R0, 0x7632, R10 ;  /* 0x00007632000a7816 */ /* 0x000fe4000000000a */
[----:B---3--:R-:W-:-:S04]  /*46a0*/  F2FP.F16.F32.PACK_AB R0, R60, R61 ;  /* 0x0000003d3c00723e */ /* 0x008fc800000000ff */
[C---:B0-----:R-:W-:Y:S02]  /*46b0*/  PRMT R11, R0.reuse, 0x7610, R11 ;  /* 0x00007610000b7816 */ /* 0x041fe4000000000b */
[----:B------:R-:W-:Y:S02]  /*46c0*/  PRMT R3, R0, 0x7632, R3 ;  /* 0x0000763200037816 */ /* 0x000fe40000000003 */
[----:B--2---:R-:W-:Y:S02]  /*46d0*/  F2FP.F16.F32.PACK_AB R0, R25, R41 ;  /* 0x000000291900723e */ /* 0x004fe400000000ff */
[----:B------:R-:W2:Y:S01]  /*46e0*/  LDL.LU R25, [R1+0xfc] ;  /* 0x0000fc0001197983 */ /* 0x000ea20000300800 */
[----:B------:R-:W-:Y:S02]  /*46f0*/  F2FP.F16.F32.PACK_AB R5, R6, R5 ;  /* 0x000000050605723e */ /* 0x000fe400000000ff */
[C---:B------:R-:W-:Y:S02]  /*4700*/  PRMT R14, R0.reuse, 0x7610, R14 ;  /* 0x00007610000e7816 */ /* 0x040fe4000000000e */
[----:B------:R-:W-:-:S02]  /*4710*/  PRMT R6, R0, 0x7632, R6 ;  /* 0x0000763200067816 */ /* 0x000fc40000000006 */
[----:B------:R-:W-:Y:S02]  /*4720*/  PRMT R13, R9, 0x7632, R13 ;  /* 0x00007632090d7816 */ /* 0x000fe4000000000d */
[----:B--2---:R-:W-:Y:S02]  /*4730*/  F2FP.F16.F32.PACK_AB R0, R36, R25 ;  /* 0x000000192400723e */ /* 0x004fe400000000ff */
[----:B------:R-:W2:Y:S04]  /*4740*/  LDL.LU R36, [R1+0xf8] ;  /* 0x0000f80001247983 */ /* 0x000ea80000300800 */
[----:B------:R-:W3:Y:S01]  /*4750*/  LDL.LU R25, [R1+0xf4] ;  /* 0x0000f40001197983 */ /* 0x000ee20000300800 */
[----:B------:R-:W-:Y:S02]  /*4760*/  F2FP.F16.F32.PACK_AB R7, R8, R7 ;  /* 0x000000070807723e */ /* 0x000fe400000000ff */
[----:B------:R-:W-:Y:S01]  /*4770*/  F2FP.F16.F32.PACK_AB R2, R2, R4 ;  /* 0x000000040202723e */ /* 0x000fe200000000ff */
[----:B------:R-:W-:Y:S01]  /*4780*/  STG.E.U16 desc[UR8][R48.64], R24 ;  /* 0x0000001830007986 */ /* 0x000fe2000c101508 */
[----:B------:R-:W-:-:S03]  /*4790*/  PRMT R8, R7, 0x7632, R8 ;  /* 0x0000763207087816 */ /* 0x000fc60000000008 */
[----:B------:R-:W-:Y:S01]  /*47a0*/  STG.E.U16 desc[UR8][R48.64+0x6], R12 ;  /* 0x0000060c30007986 */ /* 0x000fe2000c101508 */
[----:B------:R-:W-:-:S03]  /*47b0*/  PRMT R16, R0, 0x7632, R16 ;  /* 0x0000763200107816 */ /* 0x000fc60000000010 */
[----:B------:R-:W-:Y:S04]  /*47c0*/  STG.E.U16 desc[UR8][R38.64], R19 ;  /* 0x0000001326007986 */ /* 0x000fe8000c101508 */
[----:B------:R-:W-:Y:S04]  /*47d0*/  STG.E.U16 desc[UR8][R38.64+0x2], R10 ;  /* 0x0000020a26007986 */ /* 0x000fe8000c101508 */
[----:B------:R0:W-:Y:S04]  /*47e0*/  STG.E.U16 desc[UR8][R38.64+0x4], R9 ;  /* 0x0000040926007986 */ /* 0x0001e8000c101508 */
[----:B------:R-:W-:Y:S04]  /*47f0*/  STG.E.U16 desc[UR8][R38.64+0x6], R13 ;  /* 0x0000060d26007986 */ /* 0x000fe8000c101508 */
[----:B----4-:R1:W-:Y:S01]  /*4800*/  STG.E.U16 desc[UR8][R22.64+0x2], R3 ;  /* 0x0000020316007986 */ /* 0x0103e2000c101508 */
        /* <DEDUP_REMOVED lines=18> */
[----:B----4-:R-:W-:Y:S05]  /*4930*/  @!P0 BRA `(.L_x_2538) ;  /* 0xffffffb800108947 */ /* 0x010fea000383ffff */
[----:B------:R-:W-:Y:S05]  /*4940*/  EXIT ;  /* 0x000000000000794d */ /* 0x000fea0003800000 */
.L_x_2539:
        /* <DEDUP_REMOVED lines=11> */
.L_x_2674:


//--------------------- .text._ZN13group_norm_v214gn_cuda_kernelI6__halfLi320ELi3ELi32ELi40ELi1024ELb0ELi64ELi320ELi320ELi4ELb1ELi27ELb0ELb0ENS_16CompileConditionILi900EEEEEvPT_PKS4_S7_S7_flPfS8_Pj --------------------------
	.section	.text._ZN13group_norm_v214gn_cuda_kernelI6__halfLi320ELi3ELi32ELi40ELi1024ELb0ELi64ELi320ELi320ELi4ELb1ELi27ELb0ELb0ENS_16CompileConditionILi900EEEEEvPT_PKS4_S7_S7_flPfS8_Pj,"ax",@progbits
	.align	128
        .global         _ZN13group_norm_v214gn_cuda_kernelI6__halfLi320ELi3ELi32ELi40ELi1024ELb0ELi64ELi320ELi320ELi4ELb1ELi27ELb0ELb0ENS_16CompileConditionILi900EEEEEvPT_PKS4_S7_S7_flPfS8_Pj
        .type           _ZN13group_norm_v214gn_cuda_kernelI6__halfLi320ELi3ELi32ELi40ELi1024ELb0ELi64ELi320ELi320ELi4ELb1ELi27ELb0ELb0ENS_16CompileConditionILi900EEEEEvPT_PKS4_S7_S7_flPfS8_Pj,@function
        .size           _ZN13group_norm_v214gn_cuda_kernelI6__halfLi320ELi3ELi32ELi40ELi1024ELb0ELi64ELi320ELi320ELi4ELb1ELi27ELb0ELb0ENS_16CompileConditionILi900EEEEEvPT_PKS4_S7_S7_flPfS8_Pj,(.L_x_2675 - _ZN13group_norm_v214gn_cuda_kernelI6__halfLi320ELi3ELi32ELi40ELi1024ELb0ELi64ELi320ELi320ELi4ELb1ELi27ELb0ELb0ENS_16CompileConditionILi900EEEEEvPT_PKS4_S7_S7_flPfS8_Pj)
        .other          _ZN13group_norm_v214gn_cuda_kernelI6__halfLi320ELi3ELi32ELi40ELi1024ELb0ELi64ELi320ELi320ELi4ELb1ELi27ELb0ELb0ENS_16CompileConditionILi900EEEEEvPT_PKS4_S7_S7_flPfS8_Pj,@"STO_CUDA_ENTRY STV_DEFAULT"
_ZN13group_norm_v214gn_cuda_kernelI6__halfLi320ELi3ELi32ELi40ELi1024ELb0ELi64ELi320ELi320ELi4ELb1ELi27ELb0ELb0ENS_16CompileConditionILi900EEEEEvPT_PKS4_S7_S7_flPfS8_Pj:
.text._ZN13group_norm_v214gn_cuda_kernelI6__halfLi320ELi3ELi32ELi40ELi1024ELb0ELi64ELi320ELi320ELi4ELb1ELi27ELb0ELb0ENS_16CompileConditionILi900EEEEEvPT_PKS4_S7_S7_flPfS8_Pj:
        /* <DEDUP_REMOVED lines=24> */
.L_x_2548:
        /* <DEDUP_REMOVED lines=461> */
.L_x_2541:
[----:B------:R-:W-:Y:S05]  /*1e50*/  BSYNC B0 ;  /* 0x0000000000007941 */ /* 0x000fea0003800000 */
.L_x_2540:
        /* <DEDUP_REMOVED lines=24> */
.L_x_2543:
[----:B------:R-:W-:Y:S05]  /*1fe0*/  BSYNC B0 ;  /* 0x0000000000007941 */ /* 0x000fea0003800000 */
.L_x_2542:
        /* <DEDUP_REMOVED lines=13> */
.L_x_2545:
[----:B------:R-:W2:Y:S04]  /*20c0*/  LD.E.STRONG.GPU R33, desc[UR8][R30.64] ;  /* 0x000000081e217980 */ /* 0x000ea8000c10f900 */
[----:B--2---:R-:W-:Y:S01]  /*20d0*/  CCTL.IVALL ;  /* 0x00000000ff00798f */ /* 0x004fe20002000000 */
[----:B------:R-:W-:Y:S05]  /*20e0*/  YIELD ;  /* 0x0000000000007946 */ /* 0x000fea0003800000 */
[----:B-----5:R-:W-:-:S04]  /*20f0*/  LOP3.LUT R33, R33, R32, RZ, 0x3c, !PT ;  /* 0x0000002021217212 */ /* 0x020fc800078e3cff */
[----:B------:R-:W-:-:S13]  /*2100*/  ISETP.GT.AND P0, PT, R33, -0x1, PT ;  /* 0xffffffff2100780c */ /* 0x000fda0003f04270 */
[----:B------:R-:W-:Y:S05]  /*2110*/  @P0 BRA `(.L_x_2545) ;  /* 0xfffffffc00e80947 */ /* 0x000fea000383ffff */
.L_x_2544:
        /* <DEDUP_REMOVED lines=73> */
.L_x_2547:
[----:B------:R-:W-:Y:S05]  /*25b0*/  BSYNC B0 ;  /* 0x0000000000007941 */ /* 0x000fea0003800000 */
.L_x_2546:
        /* <DEDUP_REMOVED lines=569> */
.L_x_2549:
        /* <DEDUP_REMOVED lines=11> */
.L_x_2675:


//--------------------- .text._ZN13group_norm_v214gn_cuda_kernelI6__halfLi320ELi3ELi16ELi80ELi1024ELb1ELi16ELi320ELi320ELi4ELb1ELi5ELb0ELb0ENS_16CompileConditionILi900EEEEEvPT_PKS4_S7_S7_flPfS8_Pj --------------------------
	.section	.text._ZN13group_norm_v214gn_cuda_kernelI6__halfLi320ELi3ELi16ELi80ELi1024ELb1ELi16ELi320ELi320ELi4ELb1ELi5ELb0ELb0ENS_16CompileConditionILi900EEEEEvPT_PKS4_S7_S7_flPfS8_Pj,"ax",@progbits
	.align	128
        .global         _ZN13group_norm_v214gn_cuda_kernelI6__halfLi320ELi3ELi16ELi80ELi1024ELb1ELi16ELi320ELi320ELi4ELb1ELi5ELb0ELb0ENS_16CompileConditionILi900EEEEEvPT_PKS4_S7_S7_flPfS8_Pj
        .type           _ZN13group_norm_v214gn_cuda_kernelI6__halfLi320ELi3ELi16ELi80ELi1024ELb1ELi16ELi320ELi320ELi4ELb1ELi5ELb0ELb0ENS_16CompileConditionILi900EEEEEvPT_PKS4_S7_S7_flPfS8_Pj,@function
        .size           _ZN13group_norm_v214gn_cuda_kernelI6__halfLi320ELi3ELi16ELi80ELi1024ELb1ELi16ELi320ELi320ELi4ELb1ELi5ELb0ELb0ENS_16CompileConditionILi900EEEEEvPT_PKS4_S7_S7_flPfS8_Pj,(.L_x_2676 - _ZN13group_norm_v214gn_cuda_kernelI6__halfLi320ELi3ELi16ELi80ELi1024ELb1ELi16ELi320ELi320ELi4ELb1ELi5ELb0ELb0ENS_16CompileConditionILi900EEEEEvPT_PKS4_S7_S7_flPfS8_Pj)
        .other          _ZN13group_norm_v214gn_cuda_kernelI6__halfLi320ELi3ELi16ELi80ELi1024ELb1ELi16ELi320ELi320ELi4ELb1ELi5ELb0ELb0ENS_16CompileConditionILi900EEEEEvPT_PKS4_S7_S7_flPfS8_Pj,@"STO_CUDA_ENTRY STV_DEFAULT"
_ZN13group_norm_v214gn_cuda_kernelI6__halfLi320ELi3ELi16ELi80ELi1024ELb1ELi16ELi320ELi320ELi4ELb1ELi5ELb0ELb0ENS_16CompileConditionILi900EEEEEvPT_PKS4_S7_S7_flPfS8_Pj:
.text._ZN13group_norm_v214gn_cuda_kernelI6__halfLi320ELi3ELi16ELi80ELi1024ELb1ELi16ELi320ELi320ELi4ELb1ELi5ELb0ELb0ENS_16CompileConditionILi900EEEEEvPT_PKS4_S7_S7_flPfS8_Pj:
        /* <DEDUP_REMOVED lines=20> */
[----:B------:R-:W-:Y:S01]  /*0140*/  IMAD R3, R3, 0x28, R6 ;  /* 0x0000002803037824 */ /* 0x000fe200078e0206 */
[----:B------:R-:W-:-:S04]  /*0150*/  HFMA2.MMA R6, -RZ, RZ, 0, 0 ;  /* 0x00000000ff067435 */ /* 0x000fc800000001ff */
[----:B--2---:R-:W-:-:S07]  /*0160*/  LEA R16, R7, R3, 0x3 ;  /* 0x0000000307107211 */ /* 0x004fce00078e18ff */
.L_x_2558:
[----:B------:R-:W-:Y:S01]  /*0170*/  IMAD.WIDE.U32 R8, R2, -0x33333333, RZ ;  /* 0xcccccccd02087825 */ /* 0x000fe200078e00ff */
[----:B-1----:R-:W-:Y:S01]  /*0180*/  LOP3.LUT R22, R5, 0x3, RZ, 0xc0, !PT ;  /* 0x0000000305167812 */ /* 0x002fe200078ec0ff */
[----:B------:R-:W-:Y:S01]  /*0190*/  ULDC.64 UR6, c[0x0][0x218] ;  /* 0x0000860000067ab9 */ /* 0x000fe20000000a00 */
[----:B------:R-:W-:Y:S02]  /*01a0*/  SHF.L.U32 R3, R4, 0x4, RZ ;  /* 0x0000000404037819 */ /* 0x000fe400000006ff */
[----:B------:R-:W-:Y:S01]  /*01b0*/  SHF.R.U32.HI R10, RZ, 0x6, R9 ;  /* 0x00000006ff0a7819 */ /* 0x000fe20000011609 */
[----:B------:R-:W-:Y:S01]  /*01c0*/  IMAD R46, R22, 0x140, RZ ;  /* 0x00000140162e7824 */ /* 0x000fe200078e02ff */
[----:B------:R-:W-:Y:S02]  /*01d0*/  LOP3.LUT R3, R3, 0x3f0, RZ, 0xc0, !PT ;  /* 0x000003f003037812 */ /* 0x000fe400078ec0ff */
[----:B------:R-:W-:Y:S01]  /*01e0*/  SHF.R.U32.HI R9, RZ, 0x2, R6 ;  /* 0x00000002ff097819 */ /* 0x000fe20000011606 */
[----:B------:R-:W-:Y:S01]  /*01f0*/  IMAD R7, R10, -0x50, R2 ;  /* 0xffffffb00a077824 */ /* 0x000fe200078e0202 */
[----:B------:R-:W-:-:S02]  /*0200*/  SHF.R.U64 R8, R5, 0x2, R6 ;  /* 0x0000000205087819 */ /* 0x000fc40000001206 */
[----:B------:R-:W-:Y:S01]  /*0210*/  IADD3 R3, R3, R10, RZ ;  /* 0x0000000a03037210 */ /* 0x000fe20007ffe0ff */
[----:B------:R-:W-:Y:S01]  /*0220*/  IMAD R9, R9, 0x140000, RZ ;  /* 0x0014000009097824 */ /* 0x000fe200078e02ff */
[----:B------:R-:W-:-:S03]  /*0230*/  LEA R20, R7, R46, 0x2 ;  /* 0x0000002e07147211 */ /* 0x000fc600078e10ff */
[----:B------:R-:W-:Y:S01]  /*0240*/  IMAD R14, R3, 0x500, RZ ;  /* 0x00000500030e7824 */ /* 0x000fe200078e02ff */
[----:B------:R-:W-:-:S04]  /*0250*/  SHF.R.S32.HI R21, RZ, 0x1f, R20 ;  /* 0x0000001fff157819 */ /* 0x000fc80000011414 */
        /* <DEDUP_REMOVED lines=19> */
[----:B------:R-:W-:Y:S01]  /*0390*/  IADD3 R26, P0, R11, R26, RZ ;  /* 0x0000001a0b1a7210 */ /* 0x000fe20007f1e0ff */
[----:B------:R-:W0:Y:S03]  /*03a0*/  LDC.64 R28, c[0x0][0x220] ;  /* 0x00008800ff1c7b82 */ /* 0x000e260000000a00 */
[----:B------:R-:W4:Y:S01]  /*03b0*/  LDG.E.64.CONSTANT R56, desc[UR8][R56.64] ;  /* 0x0000000838387981 */ /* 0x000f22000c1e9b00 */
[----:B------:R-:W-:Y:S02]  /*03c0*/  IADD3.X R3, RZ, R13, RZ, P0, !PT ;  /* 0x0000000dff037210 */ /* 0x000fe400007fe4ff */
[----:B------:R-:W-:-:S04]  /*03d0*/  LEA R30, P0, R26, UR6, 0x1 ;  /* 0x000000061a1e7c11 */ /* 0x000fc8000f8008ff */
[----:B------:R-:W-:Y:S02]  /*03e0*/  LEA.HI.X R31, R26, UR7, R3, 0x1, P0 ;  /* 0x000000071a1f7c11 */ /* 0x000fe400080f0c03 */
[----:B------:R-:W1:Y:S04]  /*03f0*/  LDC.64 R26, c[0x0][0x228] ;  /* 0x00008a00ff1a7b82 */ /* 0x000e680000000a00 */
[----:B------:R-:W4:Y:S01]  /*0400*/  LDG.E.64.CONSTANT R30, desc[UR8][R30.64] ;  /* 0x000000081e1e7981 */ /* 0x000f22000c1e9b00 */
[----:B0-----:R-:W-:-:S06]  /*0410*/  IMAD.WIDE R28, R20, 0x2, R28 ;  /* 0x00000002141c7825 */ /* 0x001fcc00078e021c */
[----:B------:R-:W5:Y:S01]  /*0420*/  LDG.E.64.CONSTANT R28, desc[UR8][R28.64] ;  /* 0x000000081c1c7981 */ /* 0x000f62000c1e9b00 */
[----:B-1----:R-:W-:-:S06]  /*0430*/  IMAD.WIDE R26, R20, 0x2, R26 ;  /* 0x00000002141a7825 */ /* 0x002fcc00078e021a */
[----:B------:R-:W5:Y:S01]  /*0440*/  LDG.E.64.CONSTANT R26, desc[UR8][R26.64] ;  /* 0x000000081a1a7981 */ /* 0x000f62000c1e9b00 */
[----:B------:R-:W-:Y:S01]  /*0450*/  ISETP.GT.U32.AND P0, PT, R2, 0xf, PT ;  /* 0x0000000f0200780c */ /* 0x000fe20003f04070 */
[----:B------:R-:W-:Y:S01]  /*0460*/  BSSY B0, `(.L_x_2550) ;  /* 0x00000f1000007945 */ /* 0x000fe20003800000 */
[----:B------:R-:W-:Y:S01]  /*0470*/  CS2R R48, SRZ ;  /* 0x0000000000307805 */ /* 0x000fe2000001ff00 */
[--C-:B--2---:R-:W-:Y:S02]  /*0480*/  HADD2.F32 R3, -RZ, R18.reuse.H0_H0 ;  /* 0x20000012ff037230 */ /* 0x104fe40000004100 */
        /* <DEDUP_REMOVED lines=51> */
[----:B------:R-:W-:Y:S02]  /*07c0*/  SHF.L.U32 R24, R5, 0x2, RZ ;  /* 0x0000000205187819 */ /* 0x000fe400000006ff */
[----:B------:R-:W-:Y:S02]  /*07d0*/  SHF.L.U32 R48, R2, 0x3, RZ ;  /* 0x0000000302307819 */ /* 0x000fe400000006ff */
[----:B0-----:R-:W-:Y:S02]  /*07e0*/  LOP3.LUT R31, R24, 0xc, RZ, 0xc0, !PT ;  /* 0x0000000c181f7812 */ /* 0x001fe400078ec0ff */
[----:B------:R-:W-:Y:S02]  /*07f0*/  MOV R24, 0x400 ;  /* 0x0000040000187802 */ /* 0x000fe40000000f00 */
[----:B------:R-:W-:Y:S02]  /*0800*/  LEA.HI R31, R2, R31, RZ, 0x1e ;  /* 0x0000001f021f7211 */ /* 0x000fe400078ff0ff */
[----:B------:R-:W-:-:S03]  /*0810*/  LOP3.LUT R48, R48, 0x18, RZ, 0xc0, !PT ;  /* 0x0000001830307812 */ /* 0x000fc600078ec0ff */
[----:B------:R-:W-:-:S05]  /*0820*/  IMAD R46, R31, 0x50, -R46 ;  /* 0x000000501f2e7824 */ /* 0x000fca00078e0a2e */
[----:B------:R-:W-:Y:S02]  /*0830*/  SHF.R.S32.HI R31, RZ, 0x1f, R46 ;  /* 0x0000001fff1f7819 */ /* 0x000fe4000001142e */
[----:B------:R-:W-:Y:S02]  /*0840*/  IADD3 R30, R46, 0x4, RZ ;  /* 0x000000042e1e7810 */ /* 0x000fe40007ffe0ff */
[----:B------:R-:W-:Y:S02]  /*0850*/  LEA.HI R31, R31, R46, RZ, 0x2 ;  /* 0x0000002e1f1f7211 */ /* 0x000fe400078f10ff */
[----:B------:R-:W-:Y:S02]  /*0860*/  SHF.R.S32.HI R33, RZ, 0x1f, R30 ;  /* 0x0000001fff217819 */ /* 0x000fe4000001141e */
[----:B------:R-:W-:Y:S02]  /*0870*/  SHF.R.S32.HI R31, RZ, 0x2, R31 ;  /* 0x00000002ff1f7819 */ /* 0x000fe4000001141f */
[----:B------:R-:W-:-:S02]  /*0880*/  LEA.HI R33, R33, R30, RZ, 0x2 ;  /* 0x0000001e21217211 */ /* 0x000fc400078f10ff */
[C---:B------:R-:W-:Y:S02]  /*0890*/  IADD3 R32, R46.reuse, 0x8, RZ ;  /* 0x000000082e207810 */ /* 0x040fe40007ffe0ff */
[----:B-1----:R-:W-:Y:S02]  /*08a0*/  LEA R24, R35, R24, 0x18 ;  /* 0x0000001823187211 */ /* 0x002fe400078ec0ff */
[----:B------:R-:W-:Y:S02]  /*08b0*/  SHF.R.S32.HI R33, RZ, 0x2, R33 ;  /* 0x00000002ff217819 */ /* 0x000fe40000011421 */
[----:B------:R-:W-:Y:S01]  /*08c0*/  SHF.R.S32.HI R35, RZ, 0x1f, R32 ;  /* 0x0000001fff237819 */ /* 0x000fe20000011420 */
[--C-:B------:R-:W-:Y:S01]  /*08d0*/  IMAD R31, R31, 0x28, R24.reuse ;  /* 0x000000281f1f7824 */ /* 0x100fe200078e0218 */
[----:B------:R-:W-:Y:S01]  /*08e0*/  IADD3 R44, R46, 0x18, RZ ;  /* 0x000000182e2c7810 */ /* 0x000fe20007ffe0ff */
[----:B------:R-:W-:Y:S01]  /*08f0*/  IMAD R33, R33, 0x28, R24 ;  /* 0x0000002821217824 */ /* 0x000fe200078e0218 */
[----:B------:R-:W-:-:S02]  /*0900*/  LEA.HI R35, R35, R32, RZ, 0x2 ;  /* 0x0000002023237211 */ /* 0x000fc400078f10ff */
[----:B------:R-:W-:Y:S02]  /*0910*/  IADD3 R31, R31, R48, RZ ;  /* 0x000000301f1f7210 */ /* 0x000fe40007ffe0ff */
[----:B------:R-:W-:Y:S02]  /*0920*/  IADD3 R32, R46, 0xc, RZ ;  /* 0x0000000c2e207810 */ /* 0x000fe40007ffe0ff */
[----:B------:R-:W-:Y:S02]  /*0930*/  IADD3 R33, R48, R33, RZ ;  /* 0x0000002130217210 */ /* 0x000fe40007ffe0ff */
[----:B------:R-:W0:Y:S01]  /*0940*/  LDS.64 R30, [R31] ;  /* 0x000000001f1e7984 */ /* 0x000e220000000a00 */
[----:B------:R-:W-:Y:S02]  /*0950*/  SHF.R.S32.HI R37, RZ, 0x1f, R32 ;  /* 0x0000001fff257819 */ /* 0x000fe40000011420 */
[----:B------:R-:W-:Y:S02]  /*0960*/  SHF.R.S32.HI R35, RZ, 0x2, R35 ;  /* 0x00000002ff237819 */ /* 0x000fe40000011423 */
[----:B------:R-:W-:-:S02]  /*0970*/  LEA.HI R37, R37, R32, RZ, 0x2 ;  /* 0x0000002025257211 */ /* 0x000fc400078f10ff */
[----:B------:R-:W1:Y:S01]  /*0980*/  LDS.64 R32, [R33] ;  /* 0x0000000021207984 */ /* 0x000e620000000a00 */
[----:B------:R-:W-:Y:S01]  /*0990*/  IMAD R35, R35, 0x28, R24 ;  /* 0x0000002823237824 */ /* 0x000fe200078e0218 */
[----:B------:R-:W-:Y:S02]  /*09a0*/  IADD3 R41, R46, 0x14, RZ ;  /* 0x000000142e297810 */ /* 0x000fe40007ffe0ff */
[----:B------:R-:W-:Y:S02]  /*09b0*/  SHF.R.S32.HI R43, RZ, 0x1f, R44 ;  /* 0x0000001fff2b7819 */ /* 0x000fe4000001142c */
[----:B------:R-:W-:Y:S02]  /*09c0*/  IADD3 R35, R48, R35, RZ ;  /* 0x0000002330237210 */ /* 0x000fe40007ffe0ff */
[C---:B------:R-:W-:Y:S02]  /*09d0*/  IADD3 R42, R46.reuse, 0x1c, RZ ;  /* 0x0000001c2e2a7810 */ /* 0x040fe40007ffe0ff */
[----:B------:R-:W-:-:S02]  /*09e0*/  IADD3 R39, R46, 0x10, RZ ;  /* 0x000000102e277810 */ /* 0x000fc40007ffe0ff */
[----:B------:R-:W2:Y:S01]  /*09f0*/  LDS.64 R34, [R35] ;  /* 0x0000000023227984 */ /* 0x000ea20000000a00 */
[----:B------:R-:W-:Y:S02]  /*0a00*/  SHF.R.S32.HI R37, RZ, 0x2, R37 ;  /* 0x00000002ff257819 */ /* 0x000fe40000011425 */
[----:B------:R-:W-:Y:S02]  /*0a10*/  SHF.R.S32.HI R38, RZ, 0x1f, R41 ;  /* 0x0000001fff267819 */ /* 0x000fe40000011429 */
[----:B------:R-:W-:Y:S01]  /*0a20*/  LEA.HI R44, R43, R44, RZ, 0x2 ;  /* 0x0000002c2b2c7211 */ /* 0x000fe200078f10ff */
[----:B------:R-:W-:Y:S01]  /*0a30*/  IMAD R37, R37, 0x28, R24 ;  /* 0x0000002825257824 */ /* 0x000fe200078e0218 */
[C---:B------:R-:W-:Y:S02]  /*0a40*/  IADD3 R47, R46.reuse, 0x20, RZ ;  /* 0x000000202e2f7810 */ /* 0x040fe40007ffe0ff */
[----:B------:R-:W-:Y:S02]  /*0a50*/  SHF.R.S32.HI R43, RZ, 0x1f, R42 ;  /* 0x0000001fff2b7819 */ /* 0x000fe4000001142a */
[----:B------:R-:W-:-:S02]  /*0a60*/  IADD3 R40, R46, 0x24, RZ ;  /* 0x000000242e287810 */ /* 0x000fc40007ffe0ff */
[----:B------:R-:W-:Y:S02]  /*0a70*/  SHF.R.S32.HI R36, RZ, 0x1f, R39 ;  /* 0x0000001fff247819 */ /* 0x000fe40000011427 */
[----:B------:R-:W-:Y:S02]  /*0a80*/  LEA.HI R41, R38, R41, RZ, 0x2 ;  /* 0x0000002926297211 */ /* 0x000fe400078f10ff */
[----:B------:R-:W-:Y:S02]  /*0a90*/  SHF.R.S32.HI R38, RZ, 0x1f, R47 ;  /* 0x0000001fff267819 */ /* 0x000fe4000001142f */
[----:B------:R-:W-:Y:S02]  /*0aa0*/  LEA.HI R42, R43, R42, RZ, 0x2 ;  /* 0x0000002a2b2a7211 */ /* 0x000fe400078f10ff */
[----:B------:R-:W-:Y:S02]  /*0ab0*/  SHF.R.S32.HI R43, RZ, 0x1f, R40 ;  /* 0x0000001fff2b7819 */ /* 0x000fe40000011428 */
[----:B------:R-:W-:-:S02]  /*0ac0*/  LEA.HI R39, R36, R39, RZ, 0x2 ;  /* 0x0000002724277211 */ /* 0x000fc400078f10ff */
[----:B------:R-:W-:Y:S02]  /*0ad0*/  IADD3 R45, R46, 0x28, RZ ;  /* 0x000000282e2d7810 */ /* 0x000fe40007ffe0ff */
[----:B------:R-:W-:Y:S02]  /*0ae0*/  LEA.HI R47, R38, R47, RZ, 0x2 ;  /* 0x0000002f262f7211 */ /* 0x000fe400078f10ff */
[----:B------:R-:W-:Y:S02]  /*0af0*/  IADD3 R37, R48, R37, RZ ;  /* 0x0000002530257210 */ /* 0x000fe40007ffe0ff */
[----:B------:R-:W-:Y:S02]  /*0b00*/  LEA.HI R38, R43, R40, RZ, 0x2 ;  /* 0x000000282b267211 */ /* 0x000fe400078f10ff */
[----:B------:R-:W-:Y:S02]  /*0b10*/  SHF.R.S32.HI R50, RZ, 0x1f, R45 ;  /* 0x0000001fff327819 */ /* 0x000fe4000001142d */
[----:B------:R-:W-:Y:S01]  /*0b20*/  SHF.R.S32.HI R43, RZ, 0x2, R39 ;  /* 0x00000002ff2b7819 */ /* 0x000fe20000011427 */
[----:B------:R-:W3:Y:S01]  /*0b30*/  LDS.64 R36, [R37] ;  /* 0x0000000025247984 */ /* 0x000ee20000000a00 */
[----:B------:R-:W-:-:S02]  /*0b40*/  LEA.HI R39, R50, R45, RZ, 0x2 ;  /* 0x0000002d32277211 */ /* 0x000fc400078f10ff */
        /* <DEDUP_REMOVED lines=9> */
[----:B------:R-:W-:Y:S01]  /*0be0*/  LEA.HI R40, R40, R49, RZ, 0x2 ;  /* 0x0000003128287211 */ /* 0x000fe200078f10ff */
[----:B------:R-:W0:Y:S01]  /*0bf0*/  LDS.64 R30, [R31] ;  /* 0x000000001f1e7984 */ /* 0x000e220000000a00 */
[----:B------:R-:W-:Y:S01]  /*0c00*/  SHF.R.S32.HI R49, RZ, 0x1f, R50 ;  /* 0x0000001fff317819 */ /* 0x000fe20000011432 */
[----:B--2---:R-:W-:Y:S01]  /*0c10*/  FADD.FTZ R33, R43, R34 ;  /* 0x000000222b217221 */ /* 0x004fe20000010000 */
[----:B------:R-:W-:Y:S01]  /*0c20*/  IADD3 R43, R46, 0x3c, RZ ;  /* 0x0000003c2e2b7810 */ /* 0x000fe20007ffe0ff */
[----:B------:R-:W-:Y:S01]  /*0c30*/  FADD.FTZ R32, R32, R35 ;  /* 0x0000002320207221 */ /* 0x000fe20000010000 */
[----:B------:R-:W-:Y:S02]  /*0c40*/  LEA.HI R49, R49, R50, RZ, 0x2 ;  /* 0x0000003231317211 */ /* 0x000fe400078f10ff */
[C---:B------:R-:W-:Y:S02]  /*0c50*/  IADD3 R45, R46.reuse, 0x34, RZ ;  /* 0x000000342e2d7810 */ /* 0x040fe40007ffe0ff */
[----:B------:R-:W-:-:S02]  /*0c60*/  IADD3 R52, R46, 0x38, RZ ;  /* 0x000000382e347810 */ /* 0x000fc40007ffe0ff */
[----:B------:R-:W-:Y:S02]  /*0c70*/  SHF.R.S32.HI R50, RZ, 0x1f, R43 ;  /* 0x0000001fff327819 */ /* 0x000fe4000001142b */
[----:B------:R-:W-:Y:S02]  /*0c80*/  SHF.R.S32.HI R34, RZ, 0x1f, R45 ;  /* 0x0000001fff227819 */ /* 0x000fe4000001142d */
[----:B------:R-:W-:Y:S02]  /*0c90*/  SHF.R.S32.HI R35, RZ, 0x1f, R52 ;  /* 0x0000001fff237819 */ /* 0x000fe40000011434 */
[----:B------:R-:W-:Y:S02]  /*0ca0*/  LEA.HI R43, R50, R43, RZ, 0x2 ;  /* 0x0000002b322b7211 */ /* 0x000fe400078f10ff */
[----:B------:R-:W-:Y:S02]  /*0cb0*/  IADD3 R50, R46, 0x40, RZ ;  /* 0x000000402e327810 */ /* 0x000fe40007ffe0ff */
[----:B------:R-:W-:-:S02]  /*0cc0*/  LEA.HI R34, R34, R45, RZ, 0x2 ;  /* 0x0000002d22227211 */ /* 0x000fc400078f10ff */
[----:B------:R-:W-:Y:S02]  /*0cd0*/  LEA.HI R52, R35, R52, RZ, 0x2 ;  /* 0x0000003423347211 */ /* 0x000fe400078f10ff */
[----:B------:R-:W-:Y:S01]  /*0ce0*/  SHF.R.S32.HI R35, RZ, 0x1f, R50 ;  /* 0x0000001fff237819 */ /* 0x000fe20000011432 */
[----:B---3--:R-:W-:Y:S01]  /*0cf0*/  FADD.FTZ R33, R33, R36 ;  /* 0x0000002421217221 */ /* 0x008fe20000010000 */
[----:B------:R-:W-:Y:S01]  /*0d00*/  IADD3 R45, R46, 0x44, RZ ;  /* 0x000000442e2d7810 */ /* 0x000fe20007ffe0ff */
[----:B------:R-:W-:Y:S01]  /*0d10*/  FADD.FTZ R32, R32, R37 ;  /* 0x0000002520207221 */ /* 0x000fe20000010000 */
[----:B------:R-:W-:Y:S02]  /*0d20*/  SHF.R.S32.HI R41, RZ, 0x2, R41 ;  /* 0x00000002ff297819 */ /* 0x000fe40000011429 */
[----:B------:R-:W-:Y:S02]  /*0d30*/  LEA.HI R50, R35, R50, RZ, 0x2 ;  /* 0x0000003223327211 */ /* 0x000fe400078f10ff */
[----:B------:R-:W-:Y:S01]  /*0d40*/  SHF.R.S32.HI R36, RZ, 0x1f, R45 ;  /* 0x0000001fff247819 */ /* 0x000fe2000001142d */
[----:B------:R-:W-:Y:S01]  /*0d50*/  IMAD R35, R41, 0x28, R24 ;  /* 0x0000002829237824 */ /* 0x000fe200078e0218 */
[----:B------:R-:W-:-:S02]  /*0d60*/  IADD3 R37, R46, 0x4c, RZ ;  /* 0x0000004c2e257810 */ /* 0x000fc40007ffe0ff */
[----:B------:R-:W-:Y:S02]  /*0d70*/  LEA.HI R45, R36, R45, RZ, 0x2 ;  /* 0x0000002d242d7211 */ /* 0x000fe400078f10ff */
[----:B------:R-:W-:Y:S01]  /*0d80*/  IADD3 R36, R46, 0x48, RZ ;  /* 0x000000482e247810 */ /* 0x000fe20007ffe0ff */
[----:B0-----:R-:W-:Y:S01]  /*0d90*/  FADD.FTZ R33, R33, R30 ;  /* 0x0000001e21217221 */ /* 0x001fe20000010000 */
[----:B------:R-:W-:Y:S01]  /*0da0*/  SHF.R.S32.HI R44, RZ, 0x2, R44 ;  /* 0x00000002ff2c7819 */ /* 0x000fe2000001142c */
[----:B------:R-:W-:Y:S01]  /*0db0*/  FADD.FTZ R54, R32, R31 ;  /* 0x0000001f20367221 */ /* 0x000fe20000010000 */
[----:B------:R-:W-:Y:S02]  /*0dc0*/  IADD3 R46, R48, R35, RZ ;  /* 0x00000023302e7210 */ /* 0x000fe40007ffe0ff */
[----:B------:R-:W-:Y:S01]  /*0dd0*/  SHF.R.S32.HI R41, RZ, 0x1f, R36 ;  /* 0x0000001fff297819 */ /* 0x000fe20000011424 */
[----:B------:R-:W-:Y:S01]  /*0de0*/  IMAD R44, R44, 0x28, R24 ;  /* 0x000000282c2c7824 */ /* 0x000fe200078e0218 */
[----:B------:R-:W-:Y:S01]  /*0df0*/  SHF.R.S32.HI R32, RZ, 0x1f, R37 ;  /* 0x0000001fff207819 */ /* 0x000fe20000011425 */
[----:B------:R0:W1:Y:S01]  /*0e00*/  LDS.64 R30, [R46] ;  /* 0x000000002e1e7984 */ /* 0x0000620000000a00 */
[----:B------:R-:W-:-:S02]  /*0e10*/  LEA.HI R41, R41, R36, RZ, 0x2 ;  /* 0x0000002429297211 */ /* 0x000fc400078f10ff */
[----:B------:R-:W-:Y:S02]  /*0e20*/  SHF.R.S32.HI R35, RZ, 0x2, R42 ;  /* 0x00000002ff237819 */ /* 0x000fe4000001142a */
[----:B------:R-:W-:Y:S02]  /*0e30*/  SHF.R.S32.HI R36, RZ, 0x2, R34 ;  /* 0x00000002ff247819 */ /* 0x000fe40000011422 */
[----:B------:R-:W-:Y:S02]  /*0e40*/  IADD3 R34, R48, R44, RZ ;  /* 0x0000002c30227210 */ /* 0x000fe40007ffe0ff */
[----:B------:R-:W-:Y:S01]  /*0e50*/  LEA.HI R37, R32, R37, RZ, 0x2 ;  /* 0x0000002520257211 */ /* 0x000fe200078f10ff */
[----:B------:R-:W-:Y:S01]  /*0e60*/  IMAD R36, R36, 0x28, R24 ;  /* 0x0000002824247824 */ /* 0x000fe200078e0218 */
[----:B------:R-:W-:Y:S01]  /*0e70*/  SHF.R.S32.HI R32, RZ, 0x2, R40 ;  /* 0x00000002ff207819 */ /* 0x000fe20000011428 */
[----:B------:R-:W-:Y:S01]  /*0e80*/  IMAD R40, R35, 0x28, R24 ;  /* 0x0000002823287824 */ /* 0x000fe200078e0218 */
[----:B------:R-:W-:Y:S01]  /*0e90*/  SHF.R.S32.HI R47, RZ, 0x2, R47 ;  /* 0x00000002ff2f7819 */ /* 0x000fe2000001142f */
[----:B------:R-:W2:Y:S01]  /*0ea0*/  LDS.64 R34, [R34] ;  /* 0x0000000022227984 */ /* 0x000ea20000000a00 */
[----:B------:R-:W-:Y:S01]  /*0eb0*/  SHF.R.S32.HI R38, RZ, 0x2, R38 ;  /* 0x00000002ff267819 */ /* 0x000fe20000011426 */
[----:B------:R-:W-:Y:S01]  /*0ec0*/  IMAD R32, R32, 0x28, R24 ;  /* 0x0000002820207824 */ /* 0x000fe200078e0218 */
[----:B------:R-:W-:-:S02]  /*0ed0*/  SHF.R.S32.HI R39, RZ, 0x2, R39 ;  /* 0x00000002ff277819 */ /* 0x000fc40000011427 */
[----:B0-----:R-:W-:Y:S01]  /*0ee0*/  IADD3 R46, R48, R40, RZ ;  /* 0x00000028302e7210 */ /* 0x001fe20007ffe0ff */
[--C-:B------:R-:W-:Y:S01]  /*0ef0*/  IMAD R40, R47, 0x28, R24.reuse ;  /* 0x000000282f287824 */ /* 0x100fe200078e0218 */
[----:B------:R-:W-:Y:S01]  /*0f00*/  SHF.R.S32.HI R43, RZ, 0x2, R43 ;  /* 0x00000002ff2b7819 */ /* 0x000fe2000001142b */
[--C-:B------:R-:W-:Y:S01]  /*0f10*/  IMAD R47, R38, 0x28, R24.reuse ;  /* 0x00000028262f7824 */ /* 0x100fe200078e0218 */
[----:B------:R-:W-:Y:S01]  /*0f20*/  SHF.R.S32.HI R49, RZ, 0x2, R49 ;  /* 0x00000002ff317819 */ /* 0x000fe20000011431 */
[--C-:B------:R-:W-:Y:S01]  /*0f30*/  IMAD R44, R39, 0x28, R24.reuse ;  /* 0x00000028272c7824 */ /* 0x100fe200078e0218 */
[C---:B------:R-:W-:Y:S01]  /*0f40*/  IADD3 R42, R48.reuse, R40, RZ ;  /* 0x00000028302a7210 */ /* 0x040fe20007ffe0ff */
[----:B------:R-:W0:Y:S01]  /*0f50*/  LDS.64 R38, [R46] ;  /* 0x000000002e267984 */ /* 0x000e220000000a00 */
[--C-:B------:R-:W-:Y:S01]  /*0f60*/  IMAD R40, R43, 0x28, R24.reuse ;  /* 0x000000282b287824 */ /* 0x100fe200078e0218 */
[----:B------:R-:W-:Y:S01]  /*0f70*/  IADD3 R47, R48, R47, RZ ;  /* 0x0000002f302f7210 */ /* 0x000fe20007ffe0ff */
[----:B------:R-:W-:Y:S01]  /*0f80*/  IMAD R49, R49, 0x28, R24 ;  /* 0x0000002831317824 */ /* 0x000fe200078e0218 */
[----:B------:R-:W-:Y:S01]  /*0f90*/  SHF.R.S32.HI R52, RZ, 0x2, R52 ;  /* 0x00000002ff347819 */ /* 0x000fe20000011434 */
[----:B------:R-:W3:Y:S01]  /*0fa0*/  LDS.64 R42, [R42] ;  /* 0x000000002a2a7984 */ /* 0x000ee20000000a00 */
[----:B------:R-:W-:-:S02]  /*0fb0*/  SHF.R.S32.HI R50, RZ, 0x2, R50 ;  /* 0x00000002ff327819 */ /* 0x000fc40000011432 */
[----:B------:R-:W-:Y:S01]  /*0fc0*/  SHF.R.S32.HI R45, RZ, 0x2, R45 ;  /* 0x00000002ff2d7819 */ /* 0x000fe2000001142d */
[----:B------:R-:W4:Y:S01]  /*0fd0*/  LDS.64 R46, [R47] ;  /* 0x000000002f2e7984 */ /* 0x000f220000000a00 */
[----:B------:R-:W-:Y:S01]  /*0fe0*/  SHF.R.S32.HI R41, RZ, 0x2, R41 ;  /* 0x00000002ff297819 */ /* 0x000fe20000011429 */
[--C-:B------:R-:W-:Y:S01]  /*0ff0*/  IMAD R52, R52, 0x28, R24.reuse ;  /* 0x0000002834347824 */ /* 0x100fe200078e0218 */
[----:B------:R-:W-:Y:S01]  /*1000*/  SHF.R.S32.HI R37, RZ, 0x2, R37 ;  /* 0x00000002ff257819 */ /* 0x000fe20000011425 */
[----:B------:R-:W-:Y:S02]  /*1010*/  IMAD R50, R50, 0x28, R24 ;  /* 0x0000002832327824 */ /* 0x000fe400078e0218 */
[----:B-1----:R-:W-:Y:S01]  /*1020*/  FADD.FTZ R33, R33, R30 ;  /* 0x0000001e21217221 */ /* 0x002fe20000010000 */
[C---:B------:R-:W-:Y:S01]  /*1030*/  IADD3 R30, R48.reuse, R44, RZ ;  /* 0x0000002c301e7210 */ /* 0x040fe20007ffe0ff */
[--C-:B------:R-:W-:Y:S01]  /*1040*/  IMAD R45, R45, 0x28, R24.reuse ;  /* 0x000000282d2d7824 */ /* 0x100fe200078e0218 */
[----:B------:R-:W-:Y:S01]  /*1050*/  IADD3 R32, R48, R32, RZ ;  /* 0x0000002030207210 */ /* 0x000fe20007ffe0ff */
[----:B------:R-:W-:-:S02]  /*1060*/  IMAD R41, R41, 0x28, R24 ;  /* 0x0000002829297824 */ /* 0x000fc400078e0218 */
[----:B------:R-:W-:Y:S01]  /*1070*/  FADD.FTZ R54, R54, R31 ;  /* 0x0000001f36367221 */ /* 0x000fe20000010000 */
[----:B------:R-:W-:Y:S01]  /*1080*/  IMAD R37, R37, 0x28, R24 ;  /* 0x0000002825257824 */ /* 0x000fe200078e0218 */
[----:B------:R-:W1:Y:S01]  /*1090*/  LDS.64 R30, [R30] ;  /* 0x000000001e1e7984 */ /* 0x000e620000000a00 */
[C---:B------:R-:W-:Y:S02]  /*10a0*/  IADD3 R49, R48.reuse, R49, RZ ;  /* 0x0000003130317210 */ /* 0x040fe40007ffe0ff */
[C---:B------:R-:W-:Y:S02]  /*10b0*/  IADD3 R36, R48.reuse, R36, RZ ;  /* 0x0000002430247210 */ /* 0x040fe40007ffe0ff */
[C---:B------:R-:W-:Y:S02]  /*10c0*/  IADD3 R52, R48.reuse, R52, RZ ;  /* 0x0000003430347210 */ /* 0x040fe40007ffe0ff */
[----:B------:R-:W-:Y:S01]  /*10d0*/  IADD3 R40, R48, R40, RZ ;  /* 0x0000002830287210 */ /* 0x000fe20007ffe0ff */
[----:B--2---:R-:W-:Y:S01]  /*10e0*/  FADD.FTZ R54, R54, R35 ;  /* 0x0000002336367221 */ /* 0x004fe20000010000 */
[----:B------:R-:W-:-:S02]  /*10f0*/  IADD3 R50, R48, R50, RZ ;  /* 0x0000003230327210 */ /* 0x000fc40007ffe0ff */
[C---:B------:R-:W-:Y:S02]  /*1100*/  IADD3 R44, R48.reuse, R45, RZ ;  /* 0x0000002d302c7210 */ /* 0x040fe40007ffe0ff */
[C---:B------:R-:W-:Y:S02]  /*1110*/  IADD3 R24, R48.reuse, R41, RZ ;  /* 0x0000002930187210 */ /* 0x040fe40007ffe0ff */
[----:B------:R-:W-:Y:S01]  /*1120*/  IADD3 R48, R48, R37, RZ ;  /* 0x0000002530307210 */ /* 0x000fe20007ffe0ff */
[----:B------:R-:W-:Y:S02]  /*1130*/  FADD.FTZ R37, R33, R34 ;  /* 0x0000002221257221 */ /* 0x000fe40000010000 */
[----:B------:R-:W2:Y:S01]  /*1140*/  LDS.64 R32, [R32] ;  /* 0x0000000020207984 */ /* 0x000ea20000000a00 */
[----:B0-----:R-:W-:Y:S01]  /*1150*/  FADD.FTZ R54, R54, R39 ;  /* 0x0000002736367221 */ /* 0x001fe20000010000 */
[----:B------:R-:W-:Y:S02]  /*1160*/  FADD.FTZ R41, R37, R38 ;  /* 0x0000002625297221 */ /* 0x000fe40000010000 */
[----:B------:R-:W0:Y:S02]  /*1170*/  LDS.64 R34, [R49] ;  /* 0x0000000031227984 */ /* 0x000e240000000a00 */
[----:B---3--:R-:W-:Y:S01]  /*1180*/  FADD.FTZ R45, R41, R42 ;  /* 0x0000002a292d7221 */ /* 0x008fe20000010000 */
[----:B------:R-:W-:Y:S01]  /*1190*/  FADD.FTZ R54, R54, R43 ;  /* 0x0000002b36367221 */ /* 0x000fe20000010000 */
[----:B------:R-:W3:Y:S02]  /*11a0*/  LDS.64 R36, [R36] ;  /* 0x0000000024247984 */ /* 0x000ee40000000a00 */
[----:B----4-:R-:W-:Y:S01]  /*11b0*/  FADD.FTZ R56, R45, R46 ;  /* 0x0000002e2d387221 */ /* 0x010fe20000010000 */
[----:B------:R-:W-:Y:S01]  /*11c0*/  FADD.FTZ R54, R54, R47 ;  /* 0x0000002f36367221 */ /* 0x000fe20000010000 */
[----:B------:R-:W4:Y:S04]  /*11d0*/  LDS.64 R38, [R52] ;  /* 0x0000000034267984 */ /* 0x000f280000000a00 */
[----:B------:R-:W4:Y:S04]  /*11e0*/  LDS.64 R40, [R40] ;  /* 0x0000000028287984 */ /* 0x000f280000000a00 */
[----:B------:R-:W4:Y:S01]  /*11f0*/  LDS.64 R42, [R50] ;  /* 0x00000000322a7984 */ /* 0x000f220000000a00 */
[----:B-1----:R-:W-:Y:S01]  /*1200*/  FADD.FTZ R30, R56, R30 ;  /* 0x0000001e381e7221 */ /* 0x002fe20000010000 */
[----:B------:R-:W-:-:S02]  /*1210*/  FADD.FTZ R54, R54, R31 ;  /* 0x0000001f36367221 */ /* 0x000fc40000010000 */
[----:B------:R-:W1:Y:S04]  /*1220*/  LDS.64 R44, [R44] ;  /* 0x000000002c2c7984 */ /* 0x000e680000000a00 */
[----:B------:R-:W1:Y:S04]  /*1230*/  LDS.64 R46, [R24] ;  /* 0x00000000182e7984 */ /* 0x000e680000000a00 */
[----:B------:R-:W1:Y:S01]  /*1240*/  LDS.64 R48, [R48] ;  /* 0x0000000030307984 */ /* 0x000e620000000a00 */
        /* <DEDUP_REMOVED lines=12> */
[----:B-1----:R-:W-:Y:S01]  /*1310*/  FADD.FTZ R31, R31, R44 ;  /* 0x0000002c1f1f7221 */ /* 0x002fe20000010000 */
[----:B------:R-:W-:-:S03]  /*1320*/  FADD.FTZ R54, R54, R45 ;  /* 0x0000002d36367221 */ /* 0x000fc60000010000 */
[----:B------:R-:W-:Y:S01]  /*1330*/  FADD.FTZ R31, R31, R46 ;  /* 0x0000002e1f1f7221 */ /* 0x000fe20000010000 */
[----:B------:R-:W-:-:S03]  /*1340*/  FADD.FTZ R54, R54, R47 ;  /* 0x0000002f36367221 */ /* 0x000fc60000010000 */
[----:B------:R-:W-:Y:S01]  /*1350*/  FADD.FTZ R48, R31, R48 ;  /* 0x000000301f307221 */ /* 0x000fe20000010000 */
[----:B------:R-:W-:-:S07]  /*1360*/  FADD.FTZ R49, R54, R49 ;  /* 0x0000003136317221 */ /* 0x000fce0000010000 */
.L_x_2551:
[----:B------:R-:W-:Y:S05]  /*1370*/  BSYNC B0 ;  /* 0x0000000000007941 */ /* 0x000fea0003800000 */
.L_x_2550:
        /* <DEDUP_REMOVED lines=21> */
.L_x_2553:
[----:B------:R-:W-:Y:S05]  /*14d0*/  BSYNC B0 ;  /* 0x0000000000007941 */ /* 0x000fea0003800000 */
.L_x_2552:
        /* <DEDUP_REMOVED lines=13> */
.L_x_2555:
[----:B------:R-:W2:Y:S04]  /*15b0*/  LD.E.STRONG.GPU R24, desc[UR8][R30.64] ;  /* 0x000000081e187980 */ /* 0x000ea8000c10f900 */
[----:B--2---:R-:W-:Y:S01]  /*15c0*/  CCTL.IVALL ;  /* 0x00000000ff00798f */ /* 0x004fe20002000000 */
[----:B------:R-:W-:Y:S05]  /*15d0*/  YIELD ;  /* 0x0000000000007946 */ /* 0x000fea0003800000 */
[----:B-----5:R-:W-:-:S04]  /*15e0*/  LOP3.LUT R24, R24, R33, RZ, 0x3c, !PT ;  /* 0x0000002118187212 */ /* 0x020fc800078e3cff */
[----:B------:R-:W-:-:S13]  /*15f0*/  ISETP.GT.AND P0, PT, R24, -0x1, PT ;  /* 0xffffffff1800780c */ /* 0x000fda0003f04270 */
[----:B------:R-:W-:Y:S05]  /*1600*/  @P0 BRA `(.L_x_2555) ;  /* 0xfffffffc00e80947 */ /* 0x000fea000383ffff */
.L_x_2554:
[----:B------:R-:W-:Y:S05]  /*1610*/  WARPSYNC.ALL ;  /* 0x0000000000007948 */ /* 0x000fea0003800000 */
[----:B0-----:R-:W0:Y:S01]  /*1620*/  @!P1 LDC R31, c[0x0][0x10] ;  /* 0x00000400ff1f9b82 */ /* 0x001e220000000800 */
[----:B------:R-:W-:-:S07]  /*1630*/  @!P1 SHF.L.U32 R30, R2, 0x1, RZ ;  /* 0x00000001021e9819 */ /* 0x000fce00000006ff */
[----:B------:R-:W-:Y:S01]  /*1640*/  BAR.SYNC.DEFER_BLOCKING 0x0 ;  /* 0x0000000000007b1d */ /* 0x000fe20000010000 */
[----:B------:R-:W-:-:S07]  /*1650*/  @!P1 LOP3.LUT R35, R2, 0x1f, RZ, 0xc0, !PT ;  /* 0x0000001f02239812 */ /* 0x000fce00078ec0ff */
[----:B------:R-:W1:Y:S01]  /*1660*/  @!P1 LDC.64 R32, c[0x0][0x248] ;  /* 0x00009200ff209b82 */ /* 0x000e620000000a00 */
[----:B------:R-:W-:Y:S01]  /*1670*/  HFMA2.MMA R34, -RZ, RZ, 0, 0 ;  /* 0x00000000ff227435 */ /* 0x000fe200000001ff */
[----:B------:R-:W-:Y:S01]  /*1680*/  LOP3.LUT P0, RZ, R2, 0xffffff9f, RZ, 0xc0, !PT ;  /* 0xffffff9f02ff7812 */ /* 0x000fe2000780c0ff */
[----:B------:R-:W-:Y:S01]  /*1690*/  ULDC.64 UR12, c[0x0][0x240] ;  /* 0x00009000000c7ab9 */ /* 0x000fe20000000a00 */
[----:B0-----:R-:W-:Y:S01]  /*16a0*/  @!P1 IMAD R24, R31, UR4, R0 ;  /* 0x000000041f189c24 */ /* 0x001fe2000f8e0200 */
        /* <DEDUP_REMOVED lines=9> */
[----:B------:R-:W-:Y:S01]  /*1740*/  MOV R24, RZ ;  /* 0x000000ff00187202 */ /* 0x000fe20000000f00 */
        /* <DEDUP_REMOVED lines=22> */
[----:B------:R-:W-:Y:S01]  /*18b0*/  @!P0 IADD3 R32, R32, 0xc80, RZ ;  /* 0x00000c8020208810 */ /* 0x000fe20007ffe0ff */
[----:B-1----:R-:W-:Y:S01]  /*18c0*/  FADD.FTZ R24, R31, R24 ;  /* 0x000000181f187221 */ /* 0x002fe20000010000 */
[----:B--2---:R-:W-:-:S04]  /*18d0*/  FADD.FTZ R34, R33, R34 ;  /* 0x0000002221227221 */ /* 0x004fc80000010000 */
[----:B------:R-:W1:Y:S01]  /*18e0*/  SHFL.BFLY PT, R35, R24, 0x1, 0x1f ;  /* 0x0c201f0018237f89 */ /* 0x000e6200000e0000 */
[----:B0-----:R-:W-:-:S03]  /*18f0*/  @!P0 LEA R33, R39, R32, 0x18 ;  /* 0x0000002027218211 */ /* 0x001fc600078ec0ff */
[----:B------:R-:W0:Y:S01]  /*1900*/  SHFL.BFLY PT, R37, R34, 0x1, 0x1f ;  /* 0x0c201f0022257f89 */ /* 0x000e2200000e0000 */
[----:B-1----:R-:W-:Y:S01]  /*1910*/  FADD.FTZ R30, R24, R35 ;  /* 0x00000023181e7221 */ /* 0x002fe20000010000 */
[----:B------:R-:W-:-:S03]  /*1920*/  @!P0 SHF.R.U32.HI R35, RZ, 0x2, R2 ;  /* 0x00000002ff238819 */ /* 0x000fc60000011602 */
[----:B------:R-:W-:Y:S01]  /*1930*/  @!P0 FMUL.FTZ R30, R30, 1.2207031431898940355e-05 ;  /* 0x374ccccd1e1e8820 */ /* 0x000fe20000410000 */
[----:B0-----:R-:W-:Y:S01]  /*1940*/  FADD.FTZ R36, R34, R37 ;  /* 0x0000002522247221 */ /* 0x001fe20000010000 */
[----:B------:R-:W-:Y:S02]  /*1950*/  @!P0 LOP3.LUT R24, R35, 0x3ffffff8, RZ, 0xc0, !PT ;  /* 0x3ffffff823188812 */ /* 0x000fe400078ec0ff */
[----:B------:R-:W-:Y:S02]  /*1960*/  @!P0 FMUL.FTZ R31, R30, R30 ;  /* 0x0000001e1e1f8220 */ /* 0x000fe40000410000 */
[----:B------:R-:W-:Y:S02]  /*1970*/  @!P0 IADD3 R24, R24, R33, RZ ;  /* 0x0000002118188210 */ /* 0x000fe40007ffe0ff */
        /* <DEDUP_REMOVED lines=10> */
[C---:B------:R-:W-:Y:S01]  /*1a20*/  SHF.L.U32 R33, R5.reuse, 0x2, RZ ;  /* 0x0000000205217819 */ /* 0x040fe200000006ff */
[----:B------:R-:W-:Y:S01]  /*1a30*/  UIADD3 UR6, UR6, 0xc80, URZ ;  /* 0x00000c8006067890 */ /* 0x000fe2000fffe03f */
[----:B------:R-:W-:Y:S02]  /*1a40*/  SHF.L.U64.HI R35, R5, 0x2, R6 ;  /* 0x0000000205237819 */ /* 0x000fe40000010206 */
[C---:B------:R-:W-:Y:S02]  /*1a50*/  LOP3.LUT R37, R33.reuse, 0xc, RZ, 0xc0, !PT ;  /* 0x0000000c21257812 */ /* 0x040fe400078ec0ff */
[----:B------:R-:W-:Y:S02]  /*1a60*/  LOP3.LUT R33, R33, 0xfffffff0, RZ, 0xc0, !PT ;  /* 0xfffffff021217812 */ /* 0x000fe400078ec0ff */
[----:B------:R-:W-:-:S02]  /*1a70*/  IADD3 R24, R37, R2, RZ ;  /* 0x0000000225187210 */ /* 0x000fc40007ffe0ff */
        /* <DEDUP_REMOVED lines=9> */
.L_x_2557:
[----:B------:R-:W-:Y:S05]  /*1b10*/  BSYNC B0 ;  /* 0x0000000000007941 */ /* 0x000fea0003800000 */
.L_x_2556:
[----:B------:R-:W1:Y:S01]  /*1b20*/  S2UR UR7, SR_CgaCtaId ;  /* 0x00000000000779c3 */ /* 0x000e620000008800 */
[----:B------:R-:W-:Y:S01]  /*1b30*/  SHF.L.U32 R24, R5, 0x2, RZ ;  /* 0x0000000205187819 */ /* 0x000fe200000006ff */
[----:B------:R-:W-:Y:S01]  /*1b40*/  IMAD R22, R22, 0x50, R7 ;  /* 0x0000005016167824 */ /* 0x000fe200078e0207 */
[----:B------:R-:W-:Y:S01]  /*1b50*/  UMOV UR6, 0x400 ;  /* 0x0000040000067882 */ /* 0x000fe20000000000 */
[----:B0----5:R-:W-:Y:S01]  /*1b60*/  HADD2.F32 R33, -RZ, R26.H1_H1 ;  /* 0x3000001aff217230 */ /* 0x021fe20000004100 */
[----:B------:R-:W-:Y:S01]  /*1b70*/  LOP3.LUT R24, R24, 0xc, RZ, 0xc0, !PT ;  /* 0x0000000c18187812 */ /* 0x000fe200078ec0ff */
[----:B------:R-:W-:Y:S01]  /*1b80*/  UIADD3 UR6, UR6, 0xc80, URZ ;  /* 0x00000c8006067890 */ /* 0x000fe2000fffe03f */
[----:B------:R-:W-:Y:S01]  /*1b90*/  SHF.L.U32 R22, R22, 0x2, RZ ;  /* 0x0000000216167819 */ /* 0x000fe200000006ff */
[----:B------:R-:W-:Y:S01]  /*1ba0*/  HADD2.F32 R40, -RZ, R27.H1_H1 ;  /* 0x3000001bff287230 */ /* 0x000fe20000004100 */
[----:B------:R-:W-:Y:S01]  /*1bb0*/  IADD3 R24, RZ, -R24, RZ ;  /* 0x80000018ff187210 */ /* 0x000fe20007ffe0ff */
[----:B------:R-:W-:Y:S01]  /*1bc0*/  HADD2.F32 R35, -RZ, R29.H0_H0 ;  /* 0x2000001dff237230 */ /* 0x000fe20000004100 */
[----:B------:R-:W-:Y:S01]  /*1bd0*/  ULOP3.LUT UR4, UR4, 0x1, URZ, 0x3c, !UPT ;  /* 0x0000000104047892 */ /* 0x000fe2000f8e3c3f */
[----:B------:R-:W-:Y:S01]  /*1be0*/  IMAD.WIDE.U32 R30, R22, -0x33333333, RZ ;  /* 0xcccccccd161e7825 */ /* 0x000fe200078e00ff */
[----:B------:R-:W-:-:S03]  /*1bf0*/  MOV R30, R24 ;  /* 0x00000018001e7202 */ /* 0x000fc60000000f00 */
[--C-:B------:R-:W-:Y:S01]  /*1c00*/  HADD2.F32 R24, -RZ, R28.reuse.H0_H0 ;  /* 0x2000001cff187230 */ /* 0x100fe20000004100 */
[----:B------:R-:W-:Y:S01]  /*1c10*/  LEA.HI R30, R31, R30, RZ, 0x1a ;  /* 0x0000001e1f1e7211 */ /* 0x000fe200078fd0ff */
[----:B------:R-:W-:Y:S02]  /*1c20*/  HADD2.F32 R28, -RZ, R28.H1_H1 ;  /* 0x3000001cff1c7230 */ /* 0x000fe40000004100 */
[----:B------:R-:W-:Y:S01]  /*1c30*/  HADD2.F32 R29, -RZ, R29.H1_H1 ;  /* 0x3000001dff1d7230 */ /* 0x000fe20000004100 */
[----:B-1----:R-:W-:-:S06]  /*1c40*/  ULEA UR6, UR7, UR6, 0x18 ;  /* 0x0000000607067291 */ /* 0x002fcc000f8ec03f */
[----:B------:R-:W-:Y:S01]  /*1c50*/  LEA R30, R30, UR6, 0x3 ;  /* 0x000000061e1e7c11 */ /* 0x000fe2000f8e18ff */
[----:B------:R-:W-:-:S05]  /*1c60*/  ULDC UR6, c[0x0][0x230] ;  /* 0x00008c0000067ab9 */ /* 0x000fca0000000800 */
[----:B------:R-:W0:Y:S02]  /*1c70*/  LDS.64 R30, [R30] ;  /* 0x000000001e1e7984 */ /* 0x000e240000000a00 */
[----:B0-----:R-:W-:Y:S01]  /*1c80*/  FADD.FTZ R7, R31, UR6 ;  /* 0x000000061f077e21 */ /* 0x001fe20008010000 */
[--C-:B------:R-:W-:Y:S01]  /*1c90*/  FADD.FTZ R34, R13, -R30.reuse ;  /* 0x8000001e0d227221 */ /* 0x100fe20000010000 */
[----:B------:R-:W-:Y:S02]  /*1ca0*/  HADD2.F32 R31, -RZ, R26.H0_H0 ;  /* 0x2000001aff1f7230 */ /* 0x000fe40000004100 */
[--C-:B------:R-:W-:Y:S01]  /*1cb0*/  FADD.FTZ R36, R15, -R30.reuse ;  /* 0x8000001e0f247221 */ /* 0x100fe20000010000 */
[----:B------:R-:W-:Y:S02]  /*1cc0*/  HADD2.F32 R26, -RZ, R27.H0_H0 ;  /* 0x2000001bff1a7230 */ /* 0x000fe40000004100 */
[--C-:B------:R-:W-:Y:S01]  /*1cd0*/  FADD.FTZ R32, R3, -R30.reuse ;  /* 0x8000001e03207221 */ /* 0x100fe20000010000 */
[----:B------:R-:W0:Y:S01]  /*1ce0*/  MUFU.RSQ R7, R7 ;  /* 0x0000000700077308 */ /* 0x000e220000001400 */
[--C-:B------:R-:W-:Y:S01]  /*1cf0*/  FADD.FTZ R38, R51, -R30.reuse ;  /* 0x8000001e33267221 */ /* 0x100fe20000010000 */
[--C-:B------:R-:W-:Y:S01]  /*1d00*/  FADD.FTZ R50, R59, -R30.reuse ;  /* 0x8000001e3b327221 */ /* 0x100fe20000010000 */
[--C-:B------:R-:W-:Y:S01]  /*1d10*/  FADD.FTZ R52, R18, -R30.reuse ;  /* 0x8000001e12347221 */ /* 0x100fe20000010000 */
[--C-:B------:R-:W-:Y:S01]  /*1d20*/  FADD.FTZ R20, R20, -R30.reuse ;  /* 0x8000001e14147221 */ /* 0x100fe20000010000 */
[----:B------:R-:W-:Y:S01]  /*1d30*/  ULDC.64 UR6, c[0x0][0x210] ;  /* 0x0000840000067ab9 */ /* 0x000fe20000000a00 */
[C---:B0-----:R-:W-:Y:S01]  /*1d40*/  FMUL.FTZ R34, R7.reuse, R34 ;  /* 0x0000002207227220 */ /* 0x041fe20000410000 */
[C---:B------:R-:W-:Y:S01]  /*1d50*/  FMUL.FTZ R15, R7.reuse, R36 ;  /* 0x00000024070f7220 */ /* 0x040fe20000410000 */
[----:B------:R-:W-:Y:S01]  /*1d60*/  FMUL.FTZ R32, R32, R7 ;  /* 0x0000000720207220 */ /* 0x000fe20000410000 */
[----:B------:R-:W-:Y:S01]  /*1d70*/  FMUL.FTZ R50, R7, R50 ;  /* 0x0000003207327220 */ /* 0x000fe20000410000 */
[----:B------:R-:W-:Y:S01]  /*1d80*/  FFMA.FTZ R13, R34, R28, R33 ;  /* 0x0000001c220d7223 */ /* 0x000fe20000010021 */
[----:B------:R-:W-:Y:S01]  /*1d90*/  FADD.FTZ R34, R17, -R30 ;  /* 0x8000001e11227221 */ /* 0x000fe20000010000 */
[--C-:B------:R-:W-:Y:S01]  /*1da0*/  FFMA.FTZ R3, R32, R24, R31.reuse ;  /* 0x0000001820037223 */ /* 0x100fe2000001001f */
[----:B------:R-:W-:Y:S01]  /*1db0*/  FFMA.FTZ R15, R15, R35, R26 ;  /* 0x000000230f0f7223 */ /* 0x000fe2000001001a */
[----:B------:R-:W-:Y:S01]  /*1dc0*/  FMUL.FTZ R39, R13, -1.4426950216293334961 ;  /* 0xbfb8aa3b0d277820 */ /* 0x000fe20000410000 */
[----:B------:R-:W-:Y:S01]  /*1dd0*/  FMUL.FTZ R17, R7, R34 ;  /* 0x0000002207117220 */ /* 0x000fe20000410000 */
[----:B------:R-:W-:Y:S01]  /*1de0*/  FADD.FTZ R34, R19, -R30 ;  /* 0x8000001e13227221 */ /* 0x000fe20000010000 */
[----:B------:R-:W-:Y:S01]  /*1df0*/  FMUL.FTZ R32, R3, -1.4426950216293334961 ;  /* 0xbfb8aa3b03207820 */ /* 0x000fe20000410000 */
[----:B------:R-:W-:Y:S01]  /*1e00*/  FMUL.FTZ R41, R15, -1.4426950216293334961 ;  /* 0xbfb8aa3b0f297820 */ /* 0x000fe20000410000 */
[----:B------:R-:W-:Y:S01]  /*1e10*/  FFMA.FTZ R17, R17, R29, R40 ;  /* 0x0000001d11117223 */ /* 0x000fe20000010028 */
[----:B------:R-:W-:Y:S01]  /*1e20*/  FMUL.FTZ R19, R7, R34 ;  /* 0x0000002207137220 */ /* 0x000fe20000410000 */
[--C-:B------:R-:W-:Y:S01]  /*1e30*/  FADD.FTZ R34, R21, -R30.reuse ;  /* 0x8000001e15227221 */ /* 0x100fe20000010000 */
[----:B------:R-:W-:Y:S01]  /*1e40*/  FMUL.FTZ R52, R7, R52 ;  /* 0x0000003407347220 */ /* 0x000fe20000410000 */
[----:B------:R-:W-:Y:S01]  /*1e50*/  FMUL.FTZ R42, R17, -1.4426950216293334961 ;  /* 0xbfb8aa3b112a7820 */ /* 0x000fe20000410000 */
[----:B------:R-:W-:Y:S01]  /*1e60*/  FFMA.FTZ R19, R24, R19, R31 ;  /* 0x0000001318137223 */ /* 0x000fe2000001001f */
[----:B------:R-:W-:Y:S01]  /*1e70*/  FMUL.FTZ R27, R7, R34 ;  /* 0x00000022071b7220 */ /* 0x000fe20000410000 */
[--C-:B------:R-:W-:Y:S01]  /*1e80*/  FADD.FTZ R34, R23, -R30.reuse ;  /* 0x8000001e17227221 */ /* 0x100fe20000010000 */
[----:B------:R-:W-:Y:S01]  /*1e90*/  MUFU.EX2 R32, R32 ;  /* 0x0000002000207308 */ /* 0x000fe20000000800 */
[----:B------:R-:W-:Y:S01]  /*1ea0*/  FMUL.FTZ R36, R19, -1.4426950216293334961 ;  /* 0xbfb8aa3b13247820 */ /* 0x000fe20000410000 */
[----:B------:R-:W-:Y:S01]  /*1eb0*/  FFMA.FTZ R27, R28, R27, R33 ;  /* 0x0000001b1c1b7223 */ /* 0x000fe20000010021 */
[----:B------:R-:W-:Y:S01]  /*1ec0*/  FMUL.FTZ R21, R7, R34 ;  /* 0x0000002207157220 */ /* 0x000fe20000410000 */
[--C-:B------:R-:W-:Y:S01]  /*1ed0*/  FADD.FTZ R34, R25, -R30.reuse ;  /* 0x8000001e19227221 */ /* 0x100fe20000010000 */
[----:B------:R-:W-:Y:S01]  /*1ee0*/  FMUL.FTZ R25, R7, R38 ;  /* 0x0000002607197220 */ /* 0x000fe20000410000 */
[----:B------:R-:W-:Y:S01]  /*1ef0*/  FADD.FTZ R38, R55, -R30 ;  /* 0x8000001e37267221 */ /* 0x000fe20000010000 */
[----:B------:R-:W-:Y:S01]  /*1f00*/  FFMA.FTZ R21, R35, R21, R26 ;  /* 0x0000001523157223 */ /* 0x000fe2000001001a */
[----:B------:R0:W1:Y:S01]  /*1f10*/  MUFU.EX2 R23, R36 ;  /* 0x0000002400177308 */ /* 0x0000620000000800 */
[----:B------:R-:W-:Y:S01]  /*1f20*/  FMUL.FTZ R34, R7, R34 ;  /* 0x0000002207227220 */ /* 0x000fe20000410000 */
[C-C-:B------:R-:W-:Y:S01]  /*1f30*/  FFMA.FTZ R25, R24.reuse, R25, R31.reuse ;  /* 0x0000001918197223 */ /* 0x140fe2000001001f */
[----:B------:R-:W-:Y:S01]  /*1f40*/  FFMA.FTZ R24, R24, R50, R31 ;  /* 0x0000003218187223 */ /* 0x000fe2000001001f */
[----:B------:R-:W-:Y:S01]  /*1f50*/  FADD.FTZ R50, R61, -R30 ;  /* 0x8000001e3d327221 */ /* 0x000fe20000010000 */
[----:B------:R-:W-:Y:S01]  /*1f60*/  FFMA.FTZ R34, R29, R34, R40 ;  /* 0x000000221d227223 */ /* 0x000fe20000010028 */
[----:B------:R-:W-:Y:S01]  /*1f70*/  FMUL.FTZ R44, R21, -1.4426950216293334961 ;  /* 0xbfb8aa3b152c7820 */ /* 0x000fe20000410000 */
[----:B------:R-:W-:Y:S01]  /*1f80*/  FMUL.FTZ R20, R7, R20 ;  /* 0x0000001407147220 */ /* 0x000fe20000410000 */
[----:B------:R-:W2:Y:S01]  /*1f90*/  MUFU.EX2 R39, R39 ;  /* 0x0000002700277308 */ /* 0x000ea20000000800 */
[----:B0-----:R-:W-:Y:S01]  /*1fa0*/  FADD.FTZ R36, R53, -R30 ;  /* 0x8000001e35247221 */ /* 0x001fe20000010000 */
[----:B------:R-:W-:Y:S01]  /*1fb0*/  FMUL.FTZ R45, R34, -1.4426950216293334961 ;  /* 0xbfb8aa3b222d7820 */ /* 0x000fe20000410000 */
[----:B------:R-:W-:Y:S01]  /*1fc0*/  FMUL.FTZ R43, R27, -1.4426950216293334961 ;  /* 0xbfb8aa3b1b2b7820 */ /* 0x000fe20000410000 */
[----:B------:R-:W-:Y:S01]  /*1fd0*/  FMUL.FTZ R46, R25, -1.4426950216293334961 ;  /* 0xbfb8aa3b192e7820 */ /* 0x000fe20000410000 */
[----:B------:R-:W-:Y:S01]  /*1fe0*/  FMUL.FTZ R36, R7, R36 ;  /* 0x0000002407247220 */ /* 0x000fe20000410000 */
[----:B------:R-:W-:-:S02]  /*1ff0*/  FMUL.FTZ R31, R24, -1.4426950216293334961 ;  /* 0xbfb8aa3b181f7820 */ /* 0x000fc40000410000 */
[----:B------:R-:W0:Y:S01]  /*2000*/  MUFU.EX2 R41, R41 ;  /* 0x0000002900297308 */ /* 0x000e220000000800 */
[C-C-:B------:R-:W-:Y:S01]  /*2010*/  FFMA.FTZ R37, R28.reuse, R36, R33.reuse ;  /* 0x000000241c257223 */ /* 0x140fe20000010021 */
[----:B------:R-:W-:Y:S01]  /*2020*/  FMUL.FTZ R36, R7, R38 ;  /* 0x0000002607247220 */ /* 0x000fe20000410000 */
[----:B------:R-:W-:Y:S01]  /*2030*/  FADD.FTZ R38, R57, -R30 ;  /* 0x8000001e39267221 */ /* 0x000fe20000010000 */
[----:B------:R-:W-:Y:S01]  /*2040*/  FFMA.FTZ R28, R28, R52, R33 ;  /* 0x000000341c1c7223 */ /* 0x000fe20000010021 */
[----:B------:R-:W-:Y:S01]  /*2050*/  FMUL.FTZ R33, R7, R50 ;  /* 0x0000003207217220 */ /* 0x000fe20000410000 */
[--C-:B------:R-:W-:Y:S01]  /*2060*/  FFMA.FTZ R36, R35, R36, R26.reuse ;  /* 0x0000002423247223 */ /* 0x100fe2000001001a */
[----:B------:R-:W-:Y:S01]  /*2070*/  FMUL.FTZ R38, R7, R38 ;  /* 0x0000002607267220 */ /* 0x000fe20000410000 */
[----:B------:R-:W3:Y:S01]  /*2080*/  MUFU.EX2 R42, R42 ;  /* 0x0000002a002a7308 */ /* 0x000ee20000000800 */
[----:B------:R-:W-:Y:S01]  /*2090*/  FMUL.FTZ R47, R37, -1.4426950216293334961 ;  /* 0xbfb8aa3b252f7820 */ /* 0x000fe20000410000 */
[----:B------:R-:W-:Y:S01]  /*20a0*/  FFMA.FTZ R26, R35, R33, R26 ;  /* 0x00000021231a7223 */ /* 0x000fe2000001001a */
[C-C-:B------:R-:W-:Y:S01]  /*20b0*/  FFMA.FTZ R38, R29.reuse, R38, R40.reuse ;  /* 0x000000261d267223 */ /* 0x140fe20000010028 */
[----:B------:R-:W-:Y:S01]  /*20c0*/  FMUL.FTZ R48, R36, -1.4426950216293334961 ;  /* 0xbfb8aa3b24307820 */ /* 0x000fe20000410000 */
[----:B------:R-:W-:Y:S01]  /*20d0*/  FFMA.FTZ R29, R29, R20, R40 ;  /* 0x000000141d1d7223 */ /* 0x000fe20000010028 */
[----:B------:R-:W-:Y:S01]  /*20e0*/  FMUL.FTZ R50, R28, -1.4426950216293334961 ;  /* 0xbfb8aa3b1c327820 */ /* 0x000fe20000410000 */
[----:B------:R-:W-:Y:S01]  /*20f0*/  FMUL.FTZ R49, R38, -1.4426950216293334961 ;  /* 0xbfb8aa3b26317820 */ /* 0x000fe20000410000 */
[----:B------:R-:W4:Y:S01]  /*2100*/  MUFU.EX2 R44, R44 ;  /* 0x0000002c002c7308 */ /* 0x000f220000000800 */
[----:B------:R-:W-:Y:S01]  /*2110*/  FMUL.FTZ R33, R26, -1.4426950216293334961 ;  /* 0xbfb8aa3b1a217820 */ /* 0x000fe20000410000 */
[----:B------:R-:W-:Y:S01]  /*2120*/  FMUL.FTZ R7, R29, -1.4426950216293334961 ;  /* 0xbfb8aa3b1d077820 */ /* 0x000fe20000410000 */
[----:B-1----:R-:W-:Y:S01]  /*2130*/  FADD.FTZ R23, R23, 1 ;  /* 0x3f80000017177421 */ /* 0x002fe20000010000 */
[----:B------:R-:W-:Y:S01]  /*2140*/  FADD.FTZ R20, R32, 1 ;  /* 0x3f80000020147421 */ /* 0x000fe20000010000 */
[----:B--2---:R-:W-:Y:S01]  /*2150*/  FADD.FTZ R32, R39, 1 ;  /* 0x3f80000027207421 */ /* 0x004fe20000010000 */
[----:B0-----:R-:W-:-:S02]  /*2160*/  FADD.FTZ R40, R41, 1 ;  /* 0x3f80000029287421 */ /* 0x001fc40000010000 */
[----:B------:R-:W0:Y:S01]  /*2170*/  MUFU.EX2 R45, R45 ;  /* 0x0000002d002d7308 */ /* 0x000e220000000800 */
[----:B---3--:R-:W-:-:S07]  /*2180*/  FADD.FTZ R42, R42, 1 ;  /* 0x3f8000002a2a7421 */ /* 0x008fce0000010000 */
[----:B------:R-:W1:Y:S01]  /*2190*/  MUFU.EX2 R43, R43 ;  /* 0x0000002b002b7308 */ /* 0x000e620000000800 */
[----:B----4-:R-:W-:-:S07]  /*21a0*/  FADD.FTZ R44, R44, 1 ;  /* 0x3f8000002c2c7421 */ /* 0x010fce0000010000 */
[----:B------:R-:W2:Y:S01]  /*21b0*/  MUFU.EX2 R47, R47 ;  /* 0x0000002f002f7308 */ /* 0x000ea20000000800 */
[----:B0-----:R-:W-:-:S07]  /*21c0*/  FADD.FTZ R35, R45, 1 ;  /* 0x3f8000002d237421 */ /* 0x001fce0000010000 */
[----:B------:R-:W0:Y:S01]  /*21d0*/  MUFU.EX2 R18, R49 ;  /* 0x0000003100127308 */ /* 0x000e220000000800 */
[----:B-1----:R-:W-:-:S07]  /*21e0*/  FADD.FTZ R43, R43, 1 ;  /* 0x3f8000002b2b7421 */ /* 0x002fce0000010000 */
[----:B------:R-:W1:Y:S01]  /*21f0*/  MUFU.EX2 R48, R48 ;  /* 0x0000003000307308 */ /* 0x000e620000000800 */
[----:B--2---:R-:W-:-:S07]  /*2200*/  FADD.FTZ R47, R47, 1 ;  /* 0x3f8000002f2f7421 */ /* 0x004fce0000010000 */
[----:B------:R-:W2:Y:S01]  /*2210*/  MUFU.EX2 R46, R46 ;  /* 0x0000002e002e7308 */ /* 0x000ea20000000800 */
[----:B0-----:R-:W-:-:S07]  /*2220*/  FADD.FTZ R18, R18, 1 ;  /* 0x3f80000012127421 */ /* 0x001fce0000010000 */
[----:B------:R-:W0:Y:S01]  /*2230*/  MUFU.EX2 R30, R50 ;  /* 0x00000032001e7308 */ /* 0x000e220000000800 */
[----:B-1----:R-:W-:-:S07]  /*2240*/  FADD.FTZ R39, R48, 1 ;  /* 0x3f80000030277421 */ /* 0x002fce0000010000 */
[----:B------:R-:W1:Y:S01]  /*2250*/  MUFU.EX2 R33, R33 ;  /* 0x0000002100217308 */ /* 0x000e620000000800 */
[----:B--2---:R-:W-:-:S07]  /*2260*/  FADD.FTZ R46, R46, 1 ;  /* 0x3f8000002e2e7421 */ /* 0x004fce0000010000 */
[----:B------:R2:W3:Y:S01]  /*2270*/  MUFU.RCP R50, R23 ;  /* 0x0000001700327308 */ /* 0x0004e20000001000 */
[----:B0-----:R-:W-:-:S07]  /*2280*/  FADD.FTZ R45, R30, 1 ;  /* 0x3f8000001e2d7421 */ /* 0x001fce0000010000 */
[----:B------:R-:W0:Y:S01]  /*2290*/  MUFU.EX2 R31, R31 ;  /* 0x0000001f001f7308 */ /* 0x000e220000000800 */
[--C-:B--2---:R-:W-:Y:S01]  /*22a0*/  SHF.R.S32.HI R23, RZ, 0x1f, R22.reuse ;  /* 0x0000001fff177819 */ /* 0x104fe20000011416 */
[----:B-1----:R-:W-:Y:S02]  /*22b0*/  FADD.FTZ R33, R33, 1 ;  /* 0x3f80000021217421 */ /* 0x002fe40000010000 */
[----:B------:R-:W-:-:S04]  /*22c0*/  IMAD.WIDE.U32 R22, R8, 0x140000, R22 ;  /* 0x0014000008167825 */ /* 0x000fc800078e0016 */
[----:B------:R-:W1:Y:S01]  /*22d0*/  MUFU.EX2 R7, R7 ;  /* 0x0000000700077308 */ /* 0x000e620000000800 */
[----:B---3--:R-:W-:Y:S01]  /*22e0*/  FMUL.FTZ R50, R19, R50 ;  /* 0x0000003213327220 */ /* 0x008fe20000410000 */
[----:B------:R-:W-:Y:S02]  /*22f0*/  IADD3 R49, R9, R23, RZ ;  /* 0x0000001709317210 */ /* 0x000fe40007ffe0ff */
[-C--:B------:R-:W-:Y:S02]  /*2300*/  IADD3 R9, P1, R14, R22.reuse, RZ ;  /* 0x000000160e097210 */ /* 0x080fe40007f3e0ff */
[-C--:B------:R-:W-:Y:S02]  /*2310*/  IADD3 R14, P0, R11, R22.reuse, RZ ;  /* 0x000000160b0e7210 */ /* 0x080fe40007f1e0ff */
[----:B------:R-:W2:Y:S01]  /*2320*/  MUFU.RCP R20, R20 ;  /* 0x0000001400147308 */ /* 0x000ea20000001000 */
[----:B------:R-:W-:Y:S01]  /*2330*/  IADD3 R12, P2, R12, R22, RZ ;  /* 0x000000160c0c7210 */ /* 0x000fe20007f5e0ff */
[----:B0-----:R-:W-:Y:S01]  /*2340*/  FADD.FTZ R31, R31, 1 ;  /* 0x3f8000001f1f7421 */ /* 0x001fe20000010000 */
[----:B------:R-:W-:-:S02]  /*2350*/  IADD3.X R48, RZ, R49, RZ, P1, !PT ;  /* 0x00000031ff307210 */ /* 0x000fc40000ffe4ff */
[----:B------:R-:W-:Y:S02]  /*2360*/  IADD3.X R11, RZ, R49, RZ, P2, !PT ;  /* 0x00000031ff0b7210 */ /* 0x000fe400017fe4ff */
[----:B------:R-:W-:Y:S01]  /*2370*/  LEA R8, P3, R9, UR6, 0x1 ;  /* 0x0000000609087c11 */ /* 0x000fe2000f8608ff */
[----:B------:R-:W0:Y:S01]  /*2380*/  MUFU.RCP R32, R32 ;  /* 0x0000002000207308 */ /* 0x000e220000001000 */
[----:B-1----:R-:W-:Y:S01]  /*2390*/  FADD.FTZ R7, R7, 1 ;  /* 0x3f80000007077421 */ /* 0x002fe20000010000 */
[----:B------:R-:W-:Y:S02]  /*23a0*/  LEA R30, P2, R14, UR6, 0x1 ;  /* 0x000000060e1e7c11 */ /* 0x000fe4000f8408ff */
[----:B------:R-:W-:-:S04]  /*23b0*/  LEA.HI.X R9, R9, UR7, R48, 0x1, P3 ;  /* 0x0000000709097c11 */ /* 0x000fc800098f0c30 */
[----:B------:R-:W1:Y:S01]  /*23c0*/  MUFU.RCP R40, R40 ;  /* 0x0000002800287308 */ /* 0x000e620000001000 */
[----:B--2---:R-:W-:-:S07]  /*23d0*/  FMUL.FTZ R20, R3, R20 ;  /* 0x0000001403147220 */ /* 0x004fce0000410000 */
[----:B------:R-:W2:Y:S01]  /*23e0*/  MUFU.RCP R42, R42 ;  /* 0x0000002a002a7308 */ /* 0x000ea20000001000 */
[----:B0-----:R-:W-:-:S05]  /*23f0*/  FMUL.FTZ R13, R13, R32 ;  /* 0x000000200d0d7220 */ /* 0x001fca0000410000 */
[----:B------:R-:W-:Y:S02]  /*2400*/  F2FP.F16.F32.PACK_AB R20, R13, R20 ;  /* 0x000000140d14723e */ /* 0x000fe400000000ff */
[----:B------:R-:W0:Y:S01]  /*2410*/  MUFU.RCP R52, R43 ;  /* 0x0000002b00347308 */ /* 0x000e220000001000 */
[----:B-1----:R-:W-:Y:S01]  /*2420*/  FMUL.FTZ R40, R15, R40 ;  /* 0x000000280f287220 */ /* 0x002fe20000410000 */
[----:B------:R-:W-:Y:S01]  /*2430*/  PRMT R3, R20, 0x7632, R3 ;  /* 0x0000763214037816 */ /* 0x000fe20000000003 */
[----:B------:R-:W-:Y:S04]  /*2440*/  STG.E.U16 desc[UR8][R8.64], R20 ;  /* 0x0000001408007986 */ /* 0x000fe8000c101508 */
[----:B------:R1:W-:Y:S01]  /*2450*/  STG.E.U16 desc[UR8][R8.64+0x2], R3 ;  /* 0x0000020308007986 */ /* 0x0003e2000c101508 */
[----:B------:R-:W3:Y:S01]  /*2460*/  MUFU.RCP R44, R44 ;  /* 0x0000002c002c7308 */ /* 0x000ee20000001000 */
[----:B--2---:R-:W-:-:S05]  /*2470*/  FMUL.FTZ R17, R17, R42 ;  /* 0x0000002a11117220 */ /* 0x004fca0000410000 */
[----:B------:R-:W-:Y:S02]  /*2480*/  F2FP.F16.F32.PACK_AB R40, R17, R40 ;  /* 0x000000281128723e */ /* 0x000fe400000000ff */
[----:B------:R-:W2:Y:S01]  /*2490*/  MUFU.RCP R35, R35 ;  /* 0x0000002300237308 */ /* 0x000ea20000001000 */
[----:B0-----:R-:W-:Y:S02]  /*24a0*/  FMUL.FTZ R27, R27, R52 ;  /* 0x000000341b1b7220 */ /* 0x001fe40000410000 */
[----:B------:R-:W-:Y:S03]  /*24b0*/  STG.E.U16 desc[UR8][R8.64+0x4], R40 ;  /* 0x0000042808007986 */ /* 0x000fe6000c101508 */
[----:B------:R-:W-:Y:S02]  /*24c0*/  F2FP.F16.F32.PACK_AB R50, R27, R50 ;  /* 0x000000321b32723e */ /* 0x000fe400000000ff */
[----:B------:R0:W4:Y:S01]  /*24d0*/  MUFU.RCP R54, R47 ;  /* 0x0000002f00367308 */ /* 0x0001220000001000 */
[----:B---3--:R-:W-:-:S07]  /*24e0*/  FMUL.FTZ R44, R21, R44 ;  /* 0x0000002c152c7220 */ /* 0x008fce0000410000 */
[----:B------:R3:W1:Y:S01]  /*24f0*/  MUFU.RCP R41, R18 ;  /* 0x0000001200297308 */ /* 0x0006620000001000 */
[----:B0-----:R-:W-:Y:S01]  /*2500*/  IADD3.X R47, RZ, R49, RZ, P0, !PT ;  /* 0x00000031ff2f7210 */ /* 0x001fe200007fe4ff */
[----:B--2---:R-:W-:-:S05]  /*2510*/  FMUL.FTZ R35, R34, R35 ;  /* 0x0000002322237220 */ /* 0x004fca0000410000 */
[----:B------:R-:W-:Y:S01]  /*2520*/  F2FP.F16.F32.PACK_AB R44, R35, R44 ;  /* 0x0000002c232c723e */ /* 0x000fe200000000ff */
[----:B------:R-:W0:Y:S01]  /*2530*/  MUFU.RCP R46, R46 ;  /* 0x0000002e002e7308 */ /* 0x000e220000001000 */
[----:B---3--:R-:W-:Y:S01]  /*2540*/  IADD3 R18, P1, R10, R22, RZ ;  /* 0x000000160a127210 */ /* 0x008fe20007f3e0ff */
[----:B----4-:R-:W-:Y:S01]  /*2550*/  FMUL.FTZ R37, R37, R54 ;  /* 0x0000003625257220 */ /* 0x010fe20000410000 */
[----:B------:R-:W-:Y:S02]  /*2560*/  LEA R10, P0, R12, UR6, 0x1 ;  /* 0x000000060c0a7c11 */ /* 0x000fe4000f8008ff */
[----:B------:R-:W-:Y:S02]  /*2570*/  PRMT R13, R44, 0x7632, R13 ;  /* 0x000076322c0d7816 */ /* 0x000fe4000000000d */
[----:B------:R-:W-:Y:S01]  /*2580*/  LEA.HI.X R11, R12, UR7, R11, 0x1, P0 ;  /* 0x000000070c0b7c11 */ /* 0x000fe200080f0c0b */
[----:B------:R-:W2:Y:S01]  /*2590*/  MUFU.RCP R39, R39 ;  /* 0x0000002700277308 */ /* 0x000ea20000001000 */
[----:B-1----:R-:W-:Y:S01]  /*25a0*/  FMUL.FTZ R38, R38, R41 ;  /* 0x0000002926267220 */ /* 0x002fe20000410000 */
[----:B------:R-:W-:-:S02]  /*25b0*/  IADD3.X R23, RZ, R49, RZ, P1, !PT ;  /* 0x00000031ff177210 */ /* 0x000fc40000ffe4ff */
[C---:B------:R-:W-:Y:S02]  /*25c0*/  LEA R22, P1, R18.reuse, UR6, 0x1 ;  /* 0x0000000612167c11 */ /* 0x040fe4000f8208ff */
[----:B------:R-:W-:Y:S02]  /*25d0*/  IADD3 R5, P0, R5, 0x5, RZ ;  /* 0x0000000505057810 */ /* 0x000fe40007f1e0ff */
[----:B------:R1:W3:Y:S01]  /*25e0*/  MUFU.RCP R43, R31 ;  /* 0x0000001f002b7308 */ /* 0x0002e20000001000 */
[----:B0-----:R-:W-:Y:S01]  /*25f0*/  FMUL.FTZ R46, R25, R46 ;  /* 0x0000002e192e7220 */ /* 0x001fe20000410000 */
[----:B------:R-:W-:Y:S02]  /*2600*/  LEA.HI.X R23, R18, UR7, R23, 0x1, P1 ;  /* 0x0000000712177c11 */ /* 0x000fe400088f0c17 */
[----:B------:R-:W-:Y:S02]  /*2610*/  IADD3.X R6, RZ, R6, RZ, P0, !PT ;  /* 0x00000006ff067210 */ /* 0x000fe400007fe4ff */
[----:B------:R-:W-:-:S02]  /*2620*/  F2FP.F16.F32.PACK_AB R46, R37, R46 ;  /* 0x0000002e252e723e */ /* 0x000fc400000000ff */
[----:B------:R-:W0:Y:S01]  /*2630*/  MUFU.RCP R45, R45 ;  /* 0x0000002d002d7308 */ /* 0x000e220000001000 */
[----:B--2---:R-:W-:Y:S01]  /*2640*/  FMUL.FTZ R39, R36, R39 ;  /* 0x0000002724277220 */ /* 0x004fe20000410000 */
[----:B-1----:R-:W-:Y:S02]  /*2650*/  LEA.HI.X R31, R14, UR7, R47, 0x1, P2 ;  /* 0x000000070e1f7c11 */ /* 0x002fe400090f0c2f */
[----:B------:R-:W-:Y:S02]  /*2660*/  ISETP.GE.U32.AND P0, PT, R5, UR10, PT ;  /* 0x0000000a05007c0c */ /* 0x000fe4000bf06070 */
[----:B------:R-:W-:Y:S02]  /*2670*/  F2FP.F16.F32.PACK_AB R39, R38, R39 ;  /* 0x000000272627723e */ /* 0x000fe400000000ff */
[----:B------:R-:W1:Y:S01]  /*2680*/  MUFU.RCP R33, R33 ;  /* 0x0000002100217308 */ /* 0x000e620000001000 */
[----:B---3--:R-:W-:Y:S01]  /*2690*/  FMUL.FTZ R43, R24, R43 ;  /* 0x0000002b182b7220 */ /* 0x008fe20000410000 */
[----:B------:R-:W-:-:S02]  /*26a0*/  PRMT R3, R39, 0x7632, R3 ;  /* 0x0000763227037816 */ /* 0x000fc40000000003 */
[----:B------:R-:W-:-:S04]  /*26b0*/  ISETP.GE.AND.EX P0, PT, R6, UR5, PT, P0 ;  /* 0x0000000506007c0c */ /* 0x000fc8000bf06300 */
[----:B------:R2:W3:Y:S01]  /*26c0*/  MUFU.RCP R12, R7 ;  /* 0x00000007000c7308 */ /* 0x0004e20000001000 */
[----:B0-----:R-:W-:-:S05]  /*26d0*/  FMUL.FTZ R28, R28, R45 ;  /* 0x0000002d1c1c7220 */ /* 0x001fca0000410000 */
[----:B------:R-:W-:Y:S02]  /*26e0*/  F2FP.F16.F32.PACK_AB R43, R28, R43 ;  /* 0x0000002b1c2b723e */ /* 0x000fe400000000ff */
[----:B--2---:R-:W-:Y:S01]  /*26f0*/  PRMT R7, R40, 0x7632, R7 ;  /* 0x0000763228077816 */ /* 0x004fe20000000007 */
[----:B-1----:R-:W-:Y:S01]  /*2700*/  FMUL.FTZ R33, R26, R33 ;  /* 0x000000211a217220 */ /* 0x002fe20000410000 */
[----:B------:R-:W-:-:S03]  /*2710*/  PRMT R15, R43, 0x7632, R15 ;  /* 0x000076322b0f7816 */ /* 0x000fc6000000000f */
[----:B------:R0:W-:Y:S01]  /*2720*/  STG.E.U16 desc[UR8][R8.64+0x6], R7 ;  /* 0x0000060708007986 */ /* 0x0001e2000c101508 */
[----:B---3--:R-:W-:-:S03]  /*2730*/  FMUL.FTZ R12, R29, R12 ;  /* 0x0000000c1d0c7220 */ /* 0x008fc60000410000 */
[----:B------:R-:W-:Y:S02]  /*2740*/  STG.E.U16 desc[UR8][R10.64], R50 ;  /* 0x000000320a007986 */ /* 0x000fe4000c101508 */
[----:B------:R-:W-:Y:S02]  /*2750*/  F2FP.F16.F32.PACK_AB R33, R12, R33 ;  /* 0x000000210c21723e */ /* 0x000fe400000000ff */
[----:B------:R-:W-:Y:S01]  /*2760*/  STG.E.U16 desc[UR8][R10.64+0x4], R44 ;  /* 0x0000042c0a007986 */ /* 0x000fe2000c101508 */
[----:B0-----:R-:W-:-:S03]  /*2770*/  PRMT R9, R50, 0x7632, R9 ;  /* 0x0000763232097816 */ /* 0x001fc60000000009 */
        /* <DEDUP_REMOVED lines=14> */
.L_x_2559:
        /* <DEDUP_REMOVED lines=10> */
.L_x_2676:


//--------------------- .text._ZN13group_norm_v214gn_cuda_kernelI6__halfLi320ELi1ELi16ELi80ELi1024ELb1ELi32ELi320ELi320ELi4ELb1ELi4ELb0ELb0ENS_16CompileConditionILi900EEEEEvPT_PKS4_S7_S7_flPfS8_Pj --------------------------
	.section	.text._ZN13group_norm_v214gn_cuda_kernelI6__halfLi320ELi1ELi16ELi80ELi1024ELb1ELi32ELi320ELi320ELi4ELb1ELi4ELb0ELb0ENS_16CompileConditionILi900EEEEEvPT_PKS4_S7_S7_flPfS8_Pj,"ax",@progbits
	.align	128
        .global         _ZN13group_norm_v214gn_cuda_kernelI6__halfLi320ELi1ELi16ELi80ELi1024ELb1ELi32ELi320ELi320ELi4ELb1ELi4ELb0ELb0ENS_16CompileConditionILi900EEEEEvPT_PKS4_S7_S7_flPfS8_Pj
        .type           _ZN13group_norm_v214gn_cuda_kernelI6__halfLi320ELi1ELi16ELi80ELi1024ELb1ELi32ELi320ELi320ELi4ELb1ELi4ELb0ELb0ENS_16CompileConditionILi900EEEEEvPT_PKS4_S7_S7_flPfS8_Pj,@function
        .size           _ZN13group_norm_v214gn_cuda_kernelI6__halfLi320ELi1ELi16ELi80ELi1024ELb1ELi32ELi320ELi320ELi4ELb1ELi4ELb0ELb0ENS_16CompileConditionILi900EEEEEvPT_PKS4_S7_S7_flPfS8_Pj,(.L_x_2677 - _ZN13group_norm_v214gn_cuda_kernelI6__halfLi320ELi1ELi16ELi80ELi1024ELb1ELi32ELi320ELi320ELi4ELb1ELi4ELb0ELb0ENS_16CompileConditionILi900EEEEEvPT_PKS4_S7_S7_flPfS8_Pj)
        .other          _ZN13group_norm_v214gn_cuda_kernelI6__halfLi320ELi1ELi16ELi80ELi1024ELb1ELi32ELi320ELi320ELi4ELb1ELi4ELb0ELb0ENS_16CompileConditionILi900EEEEEvPT_PKS4_S7_S7_flPfS8_Pj,@"STO_CUDA_ENTRY STV_DEFAULT"
_ZN13group_norm_v214gn_cuda_kernelI6__halfLi320ELi1ELi16ELi80ELi1024ELb1ELi32ELi320ELi320ELi4ELb1ELi4ELb0ELb0ENS_16CompileConditionILi900EEEEEvPT_PKS4_S7_S7_flPfS8_Pj:
.text._ZN13group_norm_v214gn_cuda_kernelI6__halfLi320ELi1ELi16ELi80ELi1024ELb1ELi32ELi320ELi320ELi4ELb1ELi4ELb0ELb0ENS_16CompileConditionILi900EEEEEvPT_PKS4_S7_S7_flPfS8_Pj:
        /* <DEDUP_REMOVED lines=42> */
[C---:B------:R-:W-:Y:S02]  /*02a0*/  LOP3.LUT R8, R9.reuse, 0x8, RZ, 0xfc, !PT ;  /* 0x0000000809087812 */ /* 0x040fe400078efcff */
[C---:B------:R-:W-:Y:S02]  /*02b0*/  IADD3 R14, R9.reuse, 0x14, RZ ;  /* 0x00000014090e7810 */ /* 0x040fe40007ffe0ff */
[----:B------:R-:W-:-:S02]  /*02c0*/  LOP3.LUT R10, R9, 0xc, RZ, 0xfc, !PT ;  /* 0x0000000c090a7812 */ /* 0x000fc400078efcff */
        /* <DEDUP_REMOVED lines=13> */
[----:B------:R-:W-:Y:S02]  /*03a0*/  SHF.R.S32.HI R0, RZ, 0x2, R9 ;  /* 0x00000002ff007819 */ /* 0x000fe40000011409 */
[----:B------:R-:W-:Y:S02]  /*03b0*/  IADD3 R44, R9, 0x4c, RZ ;  /* 0x0000004c092c7810 */ /* 0x000fe40007ffe0ff */
[----:B------:R-:W-:Y:S01]  /*03c0*/  SHF.R.S32.HI R7, RZ, 0x2, R7 ;  /* 0x00000002ff077819 */ /* 0x000fe20000011407 */
[----:B------:R-:W-:Y:S01]  /*03d0*/  IMAD R0, R0, 0x28, R48 ;  /* 0x0000002800007824 */ /* 0x000fe200078e0230 */
[----:B------:R-:W-:Y:S02]  /*03e0*/  SHF.R.S32.HI R25, RZ, 0x2, R24 ;  /* 0x00000002ff197819 */ /* 0x000fe40000011418 */
[----:B------:R-:W-:-:S02]  /*03f0*/  LOP3.LUT R4, R11, 0xffffffe0, R4, 0xe2, !PT ;  /* 0xffffffe00b047812 */ /* 0x000fc400078ee204 */
[----:B------:R-:W-:Y:S01]  /*0400*/  SHF.R.S32.HI R9, RZ, 0x2, R8 ;  /* 0x00000002ff097819 */ /* 0x000fe20000011408 */
[----:B------:R-:W-:Y:S01]  /*0410*/  IMAD R8, R7, 0x28, R48 ;  /* 0x0000002807087824 */ /* 0x000fe200078e0230 */
[----:B------:R-:W-:Y:S02]  /*0420*/  SHF.R.S32.HI R15, RZ, 0x2, R14 ;  /* 0x00000002ff0f7819 */ /* 0x000fe4000001140e */
[----:B------:R-:W-:Y:S02]  /*0430*/  SHF.L.U32 R6, R3, 0x3, RZ ;  /* 0x0000000303067819 */ /* 0x000fe400000006ff */
[----:B------:R-:W-:Y:S01]  /*0440*/  SHF.R.S32.HI R11, RZ, 0x2, R10 ;  /* 0x00000002ff0b7819 */ /* 0x000fe2000001140a */
[----:B------:R-:W-:Y:S01]  /*0450*/  IMAD R10, R9, 0x28, R48 ;  /* 0x00000028090a7824 */ /* 0x000fe200078e0230 */
[----:B------:R-:W-:Y:S02]  /*0460*/  SHF.R.S32.HI R13, RZ, 0x2, R12 ;  /* 0x00000002ff0d7819 */ /* 0x000fe4000001140c */
[----:B------:R-:W-:Y:S01]  /*0470*/  SHF.R.S32.HI R17, RZ, 0x2, R16 ;  /* 0x00000002ff117819 */ /* 0x000fe20000011410 */
[----:B------:R-:W-:Y:S01]  /*0480*/  IMAD R16, R15, 0x28, R48 ;  /* 0x000000280f107824 */ /* 0x000fe200078e0230 */
        /* <DEDUP_REMOVED lines=28> */
[----:B------:R-:W-:Y:S01]  /*0650*/  IADD3 R7, R25, R8, RZ ;  /* 0x0000000819077210 */ /* 0x000fe20007ffe0ff */
[--C-:B------:R-:W-:Y:S01]  /*0660*/  IMAD R46, R43, 0x28, R48.reuse ;  /* 0x000000282b2e7824 */ /* 0x100fe200078e0230 */
[----:B------:R-:W-:Y:S01]  /*0670*/  ISETP.GT.U32.OR P0, PT, R3, 0x3, P0 ;  /* 0x000000030300780c */ /* 0x000fe20000704470 */
[----:B------:R-:W-:Y:S01]  /*0680*/  IMAD R48, R45, 0x28, R48 ;  /* 0x000000282d307824 */ /* 0x000fe200078e0230 */
[----:B------:R-:W-:-:S02]  /*0690*/  IADD3 R8, R25, R10, RZ ;  /* 0x0000000a19087210 */ /* 0x000fc40007ffe0ff */
[C---:B------:R-:W-:Y:S02]  /*06a0*/  IADD3 R11, R25.reuse, R16, RZ ;  /* 0x00000010190b7210 */ /* 0x040fe40007ffe0ff */
[----:B------:R-:W-:Y:S02]  /*06b0*/  IADD3 R26, R26, R3, RZ ;  /* 0x000000031a1a7210 */ /* 0x000fe40007ffe0ff */
[C---:B------:R-:W-:Y:S02]  /*06c0*/  IADD3 R9, R25.reuse, R12, RZ ;  /* 0x0000000c19097210 */ /* 0x040fe40007ffe0ff */
[C---:B------:R-:W-:Y:S02]  /*06d0*/  IADD3 R10, R25.reuse, R14, RZ ;  /* 0x0000000e190a7210 */ /* 0x040fe40007ffe0ff */
[C---:B------:R-:W-:Y:S01]  /*06e0*/  IADD3 R16, R25.reuse, R28, RZ ;  /* 0x0000001c19107210 */ /* 0x040fe20007ffe0ff */
[----:B------:R-:W-:Y:S01]  /*06f0*/  HFMA2.MMA R28, -RZ, RZ, 0, 0 ;  /* 0x00000000ff1c7435 */ /* 0x000fe200000001ff */
[----:B------:R-:W-:-:S02]  /*0700*/  IADD3 R12, R25, R18, RZ ;  /* 0x00000012190c7210 */ /* 0x000fc40007ffe0ff */
[C---:B------:R-:W-:Y:S02]  /*0710*/  IADD3 R13, R25.reuse, R20, RZ ;  /* 0x00000014190d7210 */ /* 0x040fe40007ffe0ff */
[C---:B------:R-:W-:Y:S02]  /*0720*/  IADD3 R14, R25.reuse, R22, RZ ;  /* 0x00000016190e7210 */ /* 0x040fe40007ffe0ff */
[C---:B------:R-:W-:Y:S02]  /*0730*/  IADD3 R15, R25.reuse, R24, RZ ;  /* 0x00000018190f7210 */ /* 0x040fe40007ffe0ff */
[----:B------:R-:W-:Y:S02]  /*0740*/  IADD3 R6, R0, R25, RZ ;  /* 0x0000001900067210 */ /* 0x000fe40007ffe0ff */
        /* <DEDUP_REMOVED lines=8> */
[----:B------:R-:W-:Y:S02]  /*07d0*/  IADD3 R25, R25, R48, RZ ;  /* 0x0000003019197210 */ /* 0x000fe40007ffe0ff */
[----:B------:R-:W-:Y:S02]  /*07e0*/  ISETP.EQ.OR.EX P0, PT, RZ, UR7, P0, P1 ;  /* 0x00000007ff007c0c */ /* 0x000fe40008702710 */
[----:B------:R-:W-:Y:S02]  /*07f0*/  SHF.R.S32.HI R29, RZ, 0x1f, R26 ;  /* 0x0000001fff1d7819 */ /* 0x000fe4000001141a */
[----:B------:R-:W-:-:S09]  /*0800*/  LEA R30, R30, UR5, 0x3 ;  /* 0x000000051e1e7c11 */ /* 0x000fd2000f8e18ff */
.L_x_2566:
[----:B------:R-:W0:Y:S01]  /*0810*/  S2UR UR12, SR_CTAID.X ;  /* 0x00000000000c79c3 */ /* 0x000e220000002500 */
[----:B---3--:R-:W-:Y:S01]  /*0820*/  IMAD.WIDE.U32 R32, R3, -0x33333333, RZ ;  /* 0xcccccccd03207825 */ /* 0x008fe200078e00ff */
        /* <DEDUP_REMOVED lines=168> */
[----:B------:R-:W-:-:S04]  /*12b0*/  MOV R54, RZ ;  /* 0x000000ff00367202 */ /* 0x000fc80000000f00 */
        /* <DEDUP_REMOVED lines=63> */
.L_x_2561:
[----:B------:R-:W-:Y:S05]  /*16b0*/  BSYNC B0 ;  /* 0x0000000000007941 */ /* 0x000fea0003800000 */
.L_x_2560:
        /* <DEDUP_REMOVED lines=20> */
[----:B0-----:R-:W-:Y:S01]  /*1800*/  FADD.FTZ R52, R53, R52 ;  /* 0x0000003435347221 */ /* 0x001fe20000010000 */
[----:B-1----:R-:W-:-:S02]  /*1810*/  @!P2 IMAD.WIDE.U32 R56, R61, 0x4, R56 ;  /* 0x000000043d38a825 */ /* 0x002fc400078e0038 */
[----:B------:R-:W-:Y:S02]  /*1820*/  @!P1 IADD3 R62, R62, R63, RZ ;  /* 0x0000003f3e3e9210 */ /* 0x000fe40007ffe0ff */
[----:B----4-:R-:W-:Y:S02]  /*1830*/  FADD.FTZ R53, R59, R60 ;  /* 0x0000003c3b357221 */ /* 0x010fe40000010000 */
        /* <DEDUP_REMOVED lines=12> */
.L_x_2563:
[----:B------:R-:W2:Y:S04]  /*1900*/  LD.E.STRONG.GPU R52, desc[UR8][R100.64] ;  /* 0x0000000864347980 */ /* 0x000ea8000c10f900 */
[----:B--2---:R-:W-:Y:S01]  /*1910*/  CCTL.IVALL ;  /* 0x00000000ff00798f */ /* 0x004fe20002000000 */
[----:B------:R-:W-:Y:S05]  /*1920*/  YIELD ;  /* 0x0000000000007946 */ /* 0x000fea0003800000 */
[----:B-----5:R-:W-:-:S04]  /*1930*/  LOP3.LUT R52, R52, R53, RZ, 0x3c, !PT ;  /* 0x0000003534347212 */ /* 0x020fc800078e3cff */
[----:B------:R-:W-:-:S13]  /*1940*/  ISETP.GT.AND P2, PT, R52, -0x1, PT ;  /* 0xffffffff3400780c */ /* 0x000fda0003f44270 */
[----:B------:R-:W-:Y:S05]  /*1950*/  @P2 BRA `(.L_x_2563) ;  /* 0xfffffffc00e82947 */ /* 0x000fea000383ffff */
.L_x_2562:
        /* <DEDUP_REMOVED lines=30> */
[----:B------:R-:W-:Y:S01]  /*1b40*/  @!P1 FMUL.FTZ R56, R56, 1.2207031431898940355e-05 ;  /* 0x374ccccd38389820 */ /* 0x000fe20000410000 */
[----:B--2---:R-:W-:-:S03]  /*1b50*/  FADD.FTZ R64, R59, R64 ;  /* 0x000000403b407221 */ /* 0x004fc60000010000 */
[----:B------:R-:W-:Y:S01]  /*1b60*/  @!P1 FMUL.FTZ R57, R56, R56 ;  /* 0x0000003838399220 */ /* 0x000fe20000410000 */
[----:B------:R-:W-:-:S03]  /*1b70*/  @!P1 SHF.R.U32.HI R60, RZ, 0x2, R3 ;  /* 0x00000002ff3c9819 */ /* 0x000fc60000011603 */
[----:B------:R-:W-:Y:S01]  /*1b80*/  @!P1 FFMA.FTZ R57, R64, 1.2207031431898940355e-05, -R57 ;  /* 0x374ccccd40399823 */ /* 0x000fe20000010839 */
        /* <DEDUP_REMOVED lines=13> */
.L_x_2565:
[----:B------:R-:W-:Y:S05]  /*1c60*/  BSYNC B0 ;  /* 0x0000000000007941 */ /* 0x000fea0003800000 */
.L_x_2564:
[----:B01----:R-:W0:Y:S01]  /*1c70*/  LDS.64 R56, [R30] ;  /* 0x000000001e387984 */ /* 0x003e220000000a00 */
[----:B------:R-:W-:Y:S01]  /*1c80*/  ULDC UR6, c[0x0][0x230] ;  /* 0x00008c0000067ab9 */ /* 0x000fe20000000800 */
[--C-:B-----5:R-:W-:Y:S01]  /*1c90*/  HADD2.F32 R58, -RZ, R52.reuse.H0_H0 ;  /* 0x20000034ff3a7230 */ /* 0x120fe20000004100 */
[----:B------:R-:W-:Y:S01]  /*1ca0*/  ULOP3.LUT UR4, UR4, 0x1, URZ, 0x3c, !UPT ;  /* 0x0000000104047892 */ /* 0x000fe2000f8e3c3f */
[----:B------:R-:W-:Y:S02]  /*1cb0*/  HADD2.F32 R52, -RZ, R52.H1_H1 ;  /* 0x30000034ff347230 */ /* 0x000fe40000004100 */
[--C-:B------:R-:W-:Y:S02]  /*1cc0*/  HADD2.F32 R61, -RZ, R55.reuse.H0_H0 ;  /* 0x20000037ff3d7230 */ /* 0x100fe40000004100 */
[----:B------:R-:W-:Y:S02]  /*1cd0*/  HADD2.F32 R55, -RZ, R55.H1_H1 ;  /* 0x30000037ff377230 */ /* 0x000fe40000004100 */
[----:B0-----:R-:W-:Y:S01]  /*1ce0*/  FADD.FTZ R57, R57, UR6 ;  /* 0x0000000639397e21 */ /* 0x001fe20008010000 */
[----:B------:R-:W-:Y:S01]  /*1cf0*/  FADD.FTZ R60, R0, -R56 ;  /* 0x80000038003c7221 */ /* 0x000fe20000010000 */
[----:B------:R-:W-:-:S02]  /*1d00*/  HADD2.F32 R0, -RZ, R54.H0_H0 ;  /* 0x20000036ff007230 */ /* 0x000fc40000004100 */
[--C-:B------:R-:W-:Y:S01]  /*1d10*/  FADD.FTZ R62, R48, -R56.reuse ;  /* 0x80000038303e7221 */ /* 0x100fe20000010000 */
[----:B------:R-:W-:Y:S02]  /*1d20*/  HADD2.F32 R54, -RZ, R54.H1_H1 ;  /* 0x30000036ff367230 */ /* 0x000fe40000004100 */
        /* <DEDUP_REMOVED lines=15> */
[----:B------:R-:W-:Y:S01]  /*1e20*/  ULDC.64 UR6, c[0x0][0x210] ;  /* 0x0000840000067ab9 */ /* 0x000fe20000000a00 */
[----:B0-----:R-:W-:Y:S01]  /*1e30*/  FMUL.FTZ R59, R60, R57 ;  /* 0x000000393c3b7220 */ /* 0x001fe20000410000 */
[----:B------:R-:W-:Y:S01]  /*1e40*/  FADD.FTZ R60, R47, -R56 ;  /* 0x800000382f3c7221 */ /* 0x000fe20000010000 */
[C---:B------:R-:W-:Y:S01]  /*1e50*/  FMUL.FTZ R64, R57.reuse, R62 ;  /* 0x0000003e39407220 */ /* 0x040fe20000410000 */
[----:B------:R-:W-:Y:S01]  /*1e60*/  FMUL.FTZ R66, R57, R66 ;  /* 0x0000004239427220 */ /* 0x000fe20000410000 */
[----:B------:R-:W-:Y:S01]  /*1e70*/  FFMA.FTZ R47, R59, R58, R0 ;  /* 0x0000003a3b2f7223 */ /* 0x000fe20000010000 */
[C---:B------:R-:W-:Y:S01]  /*1e80*/  FMUL.FTZ R59, R57.reuse, R60 ;  /* 0x0000003c393b7220 */ /* 0x040fe20000410000 */
[----:B------:R-:W-:Y:S01]  /*1e90*/  FMUL.FTZ R69, R57, R76 ;  /* 0x0000004c39457220 */ /* 0x000fe20000410000 */
[----:B------:R-:W-:Y:S01]  /*1ea0*/  FADD.FTZ R76, R83, -R56 ;  /* 0x80000038534c7221 */ /* 0x000fe20000010000 */
[----:B------:R-:W-:Y:S01]  /*1eb0*/  FMUL.FTZ R72, R57, R72 ;  /* 0x0000004839487220 */ /* 0x000fe20000410000 */
[----:B------:R-:W-:Y:S01]  /*1ec0*/  FFMA.FTZ R48, R59, R52, R54 ;  /* 0x000000343b307223 */ /* 0x000fe20000010036 */
[----:B------:R-:W-:-:S02]  /*1ed0*/  HADD2.F32 R59, -RZ, R53.H0_H0 ;  /* 0x20000035ff3b7230 */ /* 0x000fc40000004100 */
[C---:B------:R-:W-:Y:S01]  /*1ee0*/  FMUL.FTZ R77, R57.reuse, R76 ;  /* 0x0000004c394d7220 */ /* 0x040fe20000410000 */
[----:B------:R-:W-:Y:S02]  /*1ef0*/  HADD2.F32 R53, -RZ, R53.H1_H1 ;  /* 0x30000035ff357230 */ /* 0x000fe40000004100 */
[C---:B------:R-:W-:Y:S01]  /*1f00*/  FMUL.FTZ R73, R57.reuse, R80 ;  /* 0x0000005039497220 */ /* 0x040fe20000410000 */
[----:B------:R-:W-:Y:S01]  /*1f10*/  FMUL.FTZ R68, R57, R68 ;  /* 0x0000004439447220 */ /* 0x000fe20000410000 */
[----:B------:R-:W-:Y:S01]  /*1f20*/  FFMA.FTZ R49, R64, R59, R61 ;  /* 0x0000003b40317223 */ /* 0x000fe2000001003d */
[--C-:B------:R-:W-:Y:S01]  /*1f30*/  FADD.FTZ R64, R50, -R56.reuse ;  /* 0x8000003832407221 */ /* 0x100fe20000010000 */
[--C-:B------:R-:W-:Y:S01]  /*1f40*/  FFMA.FTZ R50, R66, R53, R55.reuse ;  /* 0x0000003542327223 */ /* 0x100fe20000010037 */
[----:B------:R-:W-:Y:S01]  /*1f50*/  FADD.FTZ R66, R51, -R56 ;  /* 0x8000003833427221 */ /* 0x000fe20000010000 */
[C-C-:B------:R-:W-:Y:S01]  /*1f60*/  FFMA.FTZ R76, R58.reuse, R77, R0.reuse ;  /* 0x0000004d3a4c7223 */ /* 0x140fe20000010000 */
[----:B------:R-:W-:Y:S01]  /*1f70*/  FMUL.FTZ R65, R57, R64 ;  /* 0x0000004039417220 */ /* 0x000fe20000410000 */
[--C-:B------:R-:W-:Y:S01]  /*1f80*/  FFMA.FTZ R71, R53, R72, R55.reuse ;  /* 0x0000004835477223 */ /* 0x100fe20000010037 */
[C---:B------:R-:W-:Y:S01]  /*1f90*/  FMUL.FTZ R77, R57.reuse, R86 ;  /* 0x00000056394d7220 */ /* 0x040fe20000410000 */
[C-C-:B------:R-:W-:Y:S01]  /*1fa0*/  FFMA.FTZ R72, R58.reuse, R73, R0.reuse ;  /* 0x000000493a487223 */ /* 0x140fe20000010000 */
[C---:B------:R-:W-:Y:S01]  /*1fb0*/  FFMA.FTZ R51, R58.reuse, R65, R0 ;  /* 0x000000413a337223 */ /* 0x040fe20000010000 */
[C---:B------:R-:W-:Y:S01]  /*1fc0*/  FMUL.FTZ R65, R57.reuse, R66 ;  /* 0x0000004239417220 */ /* 0x040fe20000410000 */
[----:B------:R-:W-:Y:S01]  /*1fd0*/  FMUL.FTZ R66, R57, R74 ;  /* 0x0000004a39427220 */ /* 0x000fe20000410000 */
[----:B------:R-:W-:Y:S01]  /*1fe0*/  FADD.FTZ R74, R81, -R56 ;  /* 0x80000038514a7221 */ /* 0x000fe20000010000 */
[--C-:B------:R-:W-:Y:S01]  /*1ff0*/  FFMA.FTZ R67, R53, R68, R55.reuse ;  /* 0x0000004435437223 */ /* 0x100fe20000010037 */
[----:B------:R-:W-:Y:S01]  /*2000*/  FFMA.FTZ R68, R58, R69, R0 ;  /* 0x000000453a447223 */ /* 0x000fe20000010000 */
[----:B------:R-:W-:Y:S01]  /*2010*/  FFMA.FTZ R77, R52, R77, R54 ;  /* 0x0000004d344d7223 */ /* 0x000fe20000010036 */
[C---:B------:R-:W-:Y:S01]  /*2020*/  FMUL.FTZ R73, R57.reuse, R74 ;  /* 0x0000004a39497220 */ /* 0x040fe20000410000 */
[----:B------:R-:W-:Y:S01]  /*2030*/  FMUL.FTZ R74, R57, R82 ;  /* 0x00000052394a7220 */ /* 0x000fe20000410000 */
[--C-:B------:R-:W-:Y:S01]  /*2040*/  FADD.FTZ R82, R87, -R56.reuse ;  /* 0x8000003857527221 */ /* 0x100fe20000010000 */
[C---:B------:R-:W-:Y:S01]  /*2050*/  FMUL.FTZ R69, R57.reuse, R70 ;  /* 0x0000004639457220 */ /* 0x040fe20000410000 */
[----:B------:R-:W-:Y:S01]  /*2060*/  FMUL.FTZ R70, R57, R78 ;  /* 0x0000004e39467220 */ /* 0x000fe20000410000 */
[--C-:B------:R-:W-:Y:S01]  /*2070*/  FADD.FTZ R80, R88, -R56.reuse ;  /* 0x8000003858507221 */ /* 0x100fe20000010000 */
[--C-:B------:R-:W-:Y:S01]  /*2080*/  FADD.FTZ R78, R85, -R56.reuse ;  /* 0x80000038554e7221 */ /* 0x100fe20000010000 */
[----:B------:R-:W-:Y:S01]  /*2090*/  FMUL.FTZ R81, R77, -1.4426950216293334961 ;  /* 0xbfb8aa3b4d517820 */ /* 0x000fe20000410000 */
[C---:B------:R-:W-:Y:S01]  /*20a0*/  FMUL.FTZ R85, R57.reuse, R82 ;  /* 0x0000005239557220 */ /* 0x040fe20000410000 */
[--C-:B------:R-:W-:Y:S01]  /*20b0*/  FADD.FTZ R82, R90, -R56.reuse ;  /* 0x800000385a527221 */ /* 0x100fe20000010000 */
[C---:B------:R-:W-:Y:S01]  /*20c0*/  FMUL.FTZ R84, R57.reuse, R84 ;  /* 0x0000005439547220 */ /* 0x040fe20000410000 */
[----:B------:R-:W-:Y:S01]  /*20d0*/  FMUL.FTZ R80, R57, R80 ;  /* 0x0000005039507220 */ /* 0x000fe20000410000 */
[----:B------:R0:W-:Y:S01]  /*20e0*/  MUFU.EX2 R88, R81 ;  /* 0x0000005100587308 */ /* 0x0001e20000000800 */
[--C-:B------:R-:W-:Y:S01]  /*20f0*/  FADD.FTZ R86, R91, -R56.reuse ;  /* 0x800000385b567221 */ /* 0x100fe20000010000 */
[C-C-:B------:R-:W-:Y:S01]  /*2100*/  FFMA.FTZ R75, R53.reuse, R84, R55.reuse ;  /* 0x00000054354b7223 */ /* 0x140fe20000010037 */
[----:B------:R-:W-:Y:S01]  /*2110*/  FFMA.FTZ R79, R53, R80, R55 ;  /* 0x00000050354f7223 */ /* 0x000fe20000010037 */
[----:B------:R-:W-:Y:S01]  /*2120*/  FADD.FTZ R84, R92, -R56 ;  /* 0x800000385c547221 */ /* 0x000fe20000010000 */
[----:B------:R-:W-:Y:S01]  /*2130*/  FFMA.FTZ R80, R58, R85, R0 ;  /* 0x000000553a507223 */ /* 0x000fe20000010000 */
[----:B------:R-:W-:Y:S01]  /*2140*/  FMUL.FTZ R95, R57, R122 ;  /* 0x0000007a395f7220 */ /* 0x000fe20000410000 */
[----:B------:R-:W-:Y:S01]  /*2150*/  FMUL.FTZ R83, R79, -1.4426950216293334961 ;  /* 0xbfb8aa3b4f537820 */ /* 0x000fe20000410000 */
[C---:B------:R-:W-:Y:S01]  /*2160*/  FMUL.FTZ R84, R57.reuse, R84 ;  /* 0x0000005439547220 */ /* 0x040fe20000410000 */
[----:B0-----:R-:W-:Y:S01]  /*2170*/  FMUL.FTZ R81, R57, R82 ;  /* 0x0000005239517220 */ /* 0x001fe20000410000 */
[----:B------:R-:W-:Y:S01]  /*2180*/  FADD.FTZ R82, R89, -R56 ;  /* 0x8000003859527221 */ /* 0x000fe20000010000 */
[----:B------:R-:W-:Y:S01]  /*2190*/  FMUL.FTZ R89, R57, R86 ;  /* 0x0000005639597220 */ /* 0x000fe20000410000 */
[----:B------:R0:W-:Y:S01]  /*21a0*/  MUFU.EX2 R90, R83 ;  /* 0x00000053005a7308 */ /* 0x0001e20000000800 */
[----:B------:R-:W-:Y:S01]  /*21b0*/  FFMA.FTZ R81, R52, R81, R54 ;  /* 0x0000005134517223 */ /* 0x000fe20000010036 */
[----:B------:R-:W-:Y:S01]  /*21c0*/  FADD.FTZ R86, R94, -R56 ;  /* 0x800000385e567221 */ /* 0x000fe20000010000 */
[----:B------:R-:W-:Y:S01]  /*21d0*/  FFMA.FTZ R65, R52, R65, R54 ;  /* 0x0000004134417223 */ /* 0x000fe20000010036 */
[----:B------:R-:W-:Y:S01]  /*21e0*/  FFMA.FTZ R66, R59, R66, R61 ;  /* 0x000000423b427223 */ /* 0x000fe2000001003d */
[----:B------:R-:W-:Y:S01]  /*21f0*/  FMUL.FTZ R85, R81, -1.4426950216293334961 ;  /* 0xbfb8aa3b51557820 */ /* 0x000fe20000410000 */
[----:B------:R-:W-:Y:S01]  /*2200*/  FMUL.FTZ R102, R51, -1.4426950216293334961 ;  /* 0xbfb8aa3b33667820 */ /* 0x000fe20000410000 */
[----:B------:R-:W-:Y:S01]  /*2210*/  FMUL.FTZ R60, R47, -1.4426950216293334961 ;  /* 0xbfb8aa3b2f3c7820 */ /* 0x000fe20000410000 */
[----:B------:R-:W-:Y:S01]  /*2220*/  FMUL.FTZ R62, R48, -1.4426950216293334961 ;  /* 0xbfb8aa3b303e7820 */ /* 0x000fe20000410000 */
[----:B0-----:R-:W-:Y:S01]  /*2230*/  FFMA.FTZ R83, R53, R84, R55 ;  /* 0x0000005435537223 */ /* 0x001fe20000010037 */
[C-C-:B------:R-:W-:Y:S01]  /*2240*/  FFMA.FTZ R84, R58.reuse, R89, R0.reuse ;  /* 0x000000593a547223 */ /* 0x140fe20000010000 */
[----:B------:R0:W-:Y:S01]  /*2250*/  MUFU.EX2 R92, R85 ;  /* 0x00000055005c7308 */ /* 0x0001e20000000800 */
[----:B------:R-:W-:Y:S01]  /*2260*/  FFMA.FTZ R0, R58, R95, R0 ;  /* 0x0000005f3a007223 */ /* 0x000fe20000010000 */
[----:B------:R-:W-:Y:S01]  /*2270*/  FMUL.FTZ R95, R57, R98 ;  /* 0x00000062395f7220 */ /* 0x000fe20000410000 */
[----:B------:R-:W-:Y:S01]  /*2280*/  FADD.FTZ R98, R97, -R56 ;  /* 0x8000003861627221 */ /* 0x000fe20000010000 */
[----:B------:R-:W-:Y:S01]  /*2290*/  FMUL.FTZ R63, R49, -1.4426950216293334961 ;  /* 0xbfb8aa3b313f7820 */ /* 0x000fe20000410000 */
[----:B------:R-:W-:Y:S01]  /*22a0*/  FMUL.FTZ R64, R50, -1.4426950216293334961 ;  /* 0xbfb8aa3b32407820 */ /* 0x000fe20000410000 */
[----:B------:R-:W-:Y:S01]  /*22b0*/  FMUL.FTZ R103, R65, -1.4426950216293334961 ;  /* 0xbfb8aa3b41677820 */ /* 0x000fe20000410000 */
[----:B------:R-:W-:Y:S01]  /*22c0*/  FFMA.FTZ R69, R52, R69, R54 ;  /* 0x0000004534457223 */ /* 0x000fe20000010036 */
[----:B------:R-:W-:Y:S01]  /*22d0*/  FMUL.FTZ R104, R66, -1.4426950216293334961 ;  /* 0xbfb8aa3b42687820 */ /* 0x000fe20000410000 */
[----:B0-----:R-:W-:Y:S01]  /*22e0*/  FMUL.FTZ R85, R57, R86 ;  /* 0x0000005639557220 */ /* 0x001fe20000410000 */
[--C-:B------:R-:W-:Y:S01]  /*22f0*/  FADD.FTZ R86, R93, -R56.reuse ;  /* 0x800000385d567221 */ /* 0x100fe20000010000 */
[----:B------:R-:W-:Y:S01]  /*2300*/  FADD.FTZ R56, R99, -R56 ;  /* 0x8000003863387221 */ /* 0x000fe20000010000 */
[----:B------:R-:W-:Y:S01]  /*2310*/  FFMA.FTZ R70, R59, R70, R61 ;  /* 0x000000463b467223 */ /* 0x000fe2000001003d */
[--C-:B------:R-:W-:Y:S01]  /*2320*/  FFMA.FTZ R85, R52, R85, R54.reuse ;  /* 0x0000005534557223 */ /* 0x100fe20000010036 */
[----:B------:R-:W-:Y:S01]  /*2330*/  FMUL.FTZ R105, R67, -1.4426950216293334961 ;  /* 0xbfb8aa3b43697820 */ /* 0x000fe20000410000 */
[----:B------:R-:W-:Y:S01]  /*2340*/  FMUL.FTZ R56, R57, R56 ;  /* 0x0000003839387220 */ /* 0x000fe20000410000 */
[----:B------:R-:W-:Y:S01]  /*2350*/  FMUL.FTZ R106, R68, -1.4426950216293334961 ;  /* 0xbfb8aa3b446a7820 */ /* 0x000fe20000410000 */
[----:B------:R-:W-:Y:S01]  /*2360*/  FMUL.FTZ R107, R69, -1.4426950216293334961 ;  /* 0xbfb8aa3b456b7820 */ /* 0x000fe20000410000 */
[----:B------:R-:W-:Y:S01]  /*2370*/  FMUL.FTZ R89, R85, -1.4426950216293334961 ;  /* 0xbfb8aa3b55597820 */ /* 0x000fe20000410000 */
[----:B------:R-:W0:Y:S01]  /*2380*/  MUFU.EX2 R102, R102 ;  /* 0x0000006600667308 */ /* 0x000e220000000800 */
[----:B------:R-:W-:Y:S01]  /*2390*/  FMUL.FTZ R108, R70, -1.4426950216293334961 ;  /* 0xbfb8aa3b466c7820 */ /* 0x000fe20000410000 */
[C-C-:B------:R-:W-:Y:S01]  /*23a0*/  FFMA.FTZ R58, R52.reuse, R95, R54.reuse ;  /* 0x0000005f343a7223 */ /* 0x140fe20000010036 */
[----:B------:R-:W-:Y:S01]  /*23b0*/  FMUL.FTZ R109, R71, -1.4426950216293334961 ;  /* 0xbfb8aa3b476d7820 */ /* 0x000fe20000410000 */
[----:B------:R-:W-:Y:S01]  /*23c0*/  FFMA.FTZ R73, R52, R73, R54 ;  /* 0x0000004934497223 */ /* 0x000fe20000010036 */
[----:B------:R-:W-:Y:S01]  /*23d0*/  FFMA.FTZ R95, R53, R56, R55 ;  /* 0x00000038355f7223 */ /* 0x000fe20000010037 */
[--C-:B------:R-:W-:Y:S01]  /*23e0*/  FFMA.FTZ R74, R59, R74, R61.reuse ;  /* 0x0000004a3b4a7223 */ /* 0x100fe2000001003d */
[----:B------:R-:W-:Y:S01]  /*23f0*/  FMUL.FTZ R110, R72, -1.4426950216293334961 ;  /* 0xbfb8aa3b486e7820 */ /* 0x000fe20000410000 */
[----:B------:R-:W1:Y:S01]  /*2400*/  MUFU.EX2 R60, R60 ;  /* 0x0000003c003c7308 */ /* 0x000e620000000800 */
[----:B------:R-:W-:Y:S01]  /*2410*/  FMUL.FTZ R111, R73, -1.4426950216293334961 ;  /* 0xbfb8aa3b496f7820 */ /* 0x000fe20000410000 */
[----:B------:R-:W-:Y:S01]  /*2420*/  FMUL.FTZ R78, R57, R78 ;  /* 0x0000004e394e7220 */ /* 0x000fe20000410000 */
[----:B------:R-:W-:Y:S01]  /*2430*/  FMUL.FTZ R97, R95, -1.4426950216293334961 ;  /* 0xbfb8aa3b5f617820 */ /* 0x000fe20000410000 */
[----:B------:R-:W-:Y:S01]  /*2440*/  FMUL.FTZ R112, R74, -1.4426950216293334961 ;  /* 0xbfb8aa3b4a707820 */ /* 0x000fe20000410000 */
[----:B------:R-:W-:Y:S01]  /*2450*/  FMUL.FTZ R113, R75, -1.4426950216293334961 ;  /* 0xbfb8aa3b4b717820 */ /* 0x000fe20000410000 */
[C---:B------:R-:W-:Y:S01]  /*2460*/  FMUL.FTZ R82, R57.reuse, R82 ;  /* 0x0000005239527220 */ /* 0x040fe20000410000 */
[----:B------:R-:W-:Y:S01]  /*2470*/  FMUL.FTZ R86, R57, R86 ;  /* 0x0000005639567220 */ /* 0x000fe20000410000 */
[----:B------:R-:W2:Y:S01]  /*2480*/  MUFU.EX2 R62, R62 ;  /* 0x0000003e003e7308 */ /* 0x000ea20000000800 */
[--C-:B------:R-:W-:Y:S01]  /*2490*/  FFMA.FTZ R78, R59, R78, R61.reuse ;  /* 0x0000004e3b4e7223 */ /* 0x100fe2000001003d */
[----:B------:R-:W-:Y:S01]  /*24a0*/  FMUL.FTZ R98, R57, R98 ;  /* 0x0000006239627220 */ /* 0x000fe20000410000 */
[----:B------:R-:W-:Y:S01]  /*24b0*/  FMUL.FTZ R52, R58, -1.4426950216293334961 ;  /* 0xbfb8aa3b3a347820 */ /* 0x000fe20000410000 */
[----:B------:R-:W-:Y:S01]  /*24c0*/  FMUL.FTZ R114, R76, -1.4426950216293334961 ;  /* 0xbfb8aa3b4c727820 */ /* 0x000fe20000410000 */
[--C-:B------:R-:W-:Y:S01]  /*24d0*/  FFMA.FTZ R82, R59, R82, R61.reuse ;  /* 0x000000523b527223 */ /* 0x100fe2000001003d */
[----:B------:R-:W-:Y:S01]  /*24e0*/  FMUL.FTZ R87, R83, -1.4426950216293334961 ;  /* 0xbfb8aa3b53577820 */ /* 0x000fe20000410000 */
[--C-:B------:R-:W-:Y:S01]  /*24f0*/  FFMA.FTZ R86, R59, R86, R61.reuse ;  /* 0x000000563b567223 */ /* 0x100fe2000001003d */
[----:B------:R-:W3:Y:S01]  /*2500*/  MUFU.EX2 R63, R63 ;  /* 0x0000003f003f7308 */ /* 0x000ee20000000800 */
[----:B------:R-:W-:Y:S01]  /*2510*/  FMUL.FTZ R115, R78, -1.4426950216293334961 ;  /* 0xbfb8aa3b4e737820 */ /* 0x000fe20000410000 */
[----:B------:R-:W-:Y:S01]  /*2520*/  FMUL.FTZ R120, R57, R120 ;  /* 0x0000007839787220 */ /* 0x000fe20000410000 */
[----:B------:R-:W-:Y:S01]  /*2530*/  FFMA.FTZ R59, R59, R98, R61 ;  /* 0x000000623b3b7223 */ /* 0x000fe2000001003d */
[----:B------:R-:W-:Y:S01]  /*2540*/  FMUL.FTZ R116, R80, -1.4426950216293334961 ;  /* 0xbfb8aa3b50747820 */ /* 0x000fe20000410000 */
[----:B------:R-:W-:Y:S01]  /*2550*/  LEA R54, P2, R33, UR6, 0x1 ;  /* 0x0000000621367c11 */ /* 0x000fe2000f8408ff */
[----:B0-----:R-:W-:Y:S01]  /*2560*/  FADD.FTZ R99, R102, 1 ;  /* 0x3f80000066637421 */ /* 0x001fe20000010000 */
[----:B------:R-:W-:Y:S01]  /*2570*/  FMUL.FTZ R117, R82, -1.4426950216293334961 ;  /* 0xbfb8aa3b52757820 */ /* 0x000fe20000410000 */
[----:B------:R-:W0:Y:S01]  /*2580*/  MUFU.EX2 R64, R64 ;  /* 0x0000004000407308 */ /* 0x000e220000000800 */
[----:B-1----:R-:W-:Y:S01]  /*2590*/  FADD.FTZ R60, R60, 1 ;  /* 0x3f8000003c3c7421 */ /* 0x002fe20000010000 */
[----:B--2---:R-:W-:Y:S01]  /*25a0*/  FADD.FTZ R62, R62, 1 ;  /* 0x3f8000003e3e7421 */ /* 0x004fe20000010000 */
[----:B------:R-:W-:Y:S01]  /*25b0*/  FMUL.FTZ R118, R84, -1.4426950216293334961 ;  /* 0xbfb8aa3b54767820 */ /* 0x000fe20000410000 */
[----:B------:R-:W-:Y:S01]  /*25c0*/  FMUL.FTZ R98, R59, -1.4426950216293334961 ;  /* 0xbfb8aa3b3b627820 */ /* 0x000fe20000410000 */
[----:B------:R-:W-:Y:S01]  /*25d0*/  FMUL.FTZ R93, R86, -1.4426950216293334961 ;  /* 0xbfb8aa3b565d7820 */ /* 0x000fe20000410000 */
[----:B------:R-:W-:Y:S01]  /*25e0*/  LEA R56, P3, R39, UR6, 0x1 ;  /* 0x0000000627387c11 */ /* 0x000fe2000f8608ff */
[----:B------:R-:W-:Y:S01]  /*25f0*/  FADD.FTZ R88, R88, 1 ;  /* 0x3f80000058587421 */ /* 0x000fe20000010000 */
[----:B------:R-:W1:Y:S01]  /*2600*/  MUFU.EX2 R103, R103 ;  /* 0x0000006700677308 */ /* 0x000e620000000800 */
[----:B---3--:R-:W-:Y:S01]  /*2610*/  FADD.FTZ R63, R63, 1 ;  /* 0x3f8000003f3f7421 */ /* 0x008fe20000010000 */
[----:B------:R-:W-:Y:S01]  /*2620*/  LEA.HI.X R57, R39, UR7, R40, 0x1, P3 ;  /* 0x0000000727397c11 */ /* 0x000fe200098f0c28 */
[----:B------:R-:W-:Y:S01]  /*2630*/  FADD.FTZ R90, R90, 1 ;  /* 0x3f8000005a5a7421 */ /* 0x000fe20000010000 */
[----:B------:R-:W-:-:S04]  /*2640*/  FADD.FTZ R92, R92, 1 ;  /* 0x3f8000005c5c7421 */ /* 0x000fc80000010000 */
[----:B------:R-:W2:Y:S01]  /*2650*/  MUFU.EX2 R104, R104 ;  /* 0x0000006800687308 */ /* 0x000ea20000000800 */
[----:B0-----:R-:W-:-:S07]  /*2660*/  FADD.FTZ R64, R64, 1 ;  /* 0x3f80000040407421 */ /* 0x001fce0000010000 */
[----:B------:R-:W0:Y:S01]  /*2670*/  MUFU.EX2 R105, R105 ;  /* 0x0000006900697308 */ /* 0x000e220000000800 */
[----:B-1----:R-:W-:-:S07]  /*2680*/  FADD.FTZ R102, R103, 1 ;  /* 0x3f80000067667421 */ /* 0x002fce0000010000 */
[----:B------:R1:W3:Y:S01]  /*2690*/  MUFU.EX2 R96, R89 ;  /* 0x0000005900607308 */ /* 0x0002e20000000800 */
[----:B--2---:R-:W-:-:S07]  /*26a0*/  FADD.FTZ R103, R104, 1 ;  /* 0x3f80000068677421 */ /* 0x004fce0000010000 */
[----:B------:R-:W2:Y:S01]  /*26b0*/  MUFU.EX2 R106, R106 ;  /* 0x0000006a006a7308 */ /* 0x000ea20000000800 */
[----:B-1----:R-:W-:Y:S01]  /*26c0*/  FMUL.FTZ R89, R0, -1.4426950216293334961 ;  /* 0xbfb8aa3b00597820 */ /* 0x002fe20000410000 */
[----:B0-----:R-:W-:-:S06]  /*26d0*/  FADD.FTZ R104, R105, 1 ;  /* 0x3f80000069687421 */ /* 0x001fcc0000010000 */
[----:B------:R-:W0:Y:S01]  /*26e0*/  MUFU.EX2 R107, R107 ;  /* 0x0000006b006b7308 */ /* 0x000e220000000800 */
[----:B---3--:R-:W-:-:S07]  /*26f0*/  FADD.FTZ R96, R96, 1 ;  /* 0x3f80000060607421 */ /* 0x008fce0000010000 */
        /* <DEDUP_REMOVED lines=16> */
[----:B------:R0:W-:Y:S01]  /*2800*/  MUFU.EX2 R61, R52 ;  /* 0x00000034003d7308 */ /* 0x0001e20000000800 */
[----:B-1----:R-:W-:-:S07]  /*2810*/  FADD.FTZ R111, R112, 1 ;  /* 0x3f800000706f7421 */ /* 0x002fce0000010000 */
[----:B------:R1:W3:Y:S01]  /*2820*/  MUFU.EX2 R94, R87 ;  /* 0x00000057005e7308 */ /* 0x0002e20000000800 */
[----:B0-----:R-:W-:Y:S01]  /*2830*/  LEA R52, P1, R31, UR6, 0x1 ;  /* 0x000000061f347c11 */ /* 0x001fe2000f8208ff */
[----:B--2---:R-:W-:-:S06]  /*2840*/  FADD.FTZ R112, R113, 1 ;  /* 0x3f80000071707421 */ /* 0x004fcc0000010000 */
[----:B------:R-:W0:Y:S01]  /*2850*/  MUFU.EX2 R114, R114 ;  /* 0x0000007200727308 */ /* 0x000e220000000800 */
[----:B-1----:R-:W-:Y:S01]  /*2860*/  FFMA.FTZ R87, R53, R120, R55 ;  /* 0x0000007835577223 */ /* 0x002fe20000010037 */
[----:B------:R-:W-:Y:S02]  /*2870*/  LEA.HI.X R53, R31, UR7, R32, 0x1, P1 ;  /* 0x000000071f357c11 */ /* 0x000fe400088f0c20 */
[----:B------:R-:W-:Y:S01]  /*2880*/  LEA.HI.X R55, R33, UR7, R34, 0x1, P2 ;  /* 0x0000000721377c11 */ /* 0x000fe200090f0c22 */
[----:B------:R-:W-:Y:S01]  /*2890*/  FMUL.FTZ R91, R87, -1.4426950216293334961 ;  /* 0xbfb8aa3b575b7820 */ /* 0x000fe20000410000 */
[----:B------:R-:W-:Y:S02]  /*28a0*/  LEA R32, P1, R35, UR6, 0x1 ;  /* 0x0000000623207c11 */ /* 0x000fe4000f8208ff */
[----:B------:R-:W1:Y:S01]  /*28b0*/  MUFU.EX2 R115, R115 ;  /* 0x0000007300737308 */ /* 0x000e620000000800 */
[----:B------:R-:W-:Y:S01]  /*28c0*/  LEA R34, P2, R37, UR6, 0x1 ;  /* 0x0000000625227c11 */ /* 0x000fe2000f8408ff */
[----:B---3--:R-:W-:Y:S01]  /*28d0*/  FADD.FTZ R94, R94, 1 ;  /* 0x3f8000005e5e7421 */ /* 0x008fe20000010000 */
[----:B------:R-:W-:-:S02]  /*28e0*/  LEA.HI.X R33, R35, UR7, R36, 0x1, P1 ;  /* 0x0000000723217c11 */ /* 0x000fc400088f0c24 */
[----:B------:R-:W-:Y:S02]  /*28f0*/  LEA.HI.X R35, R37, UR7, R38, 0x1, P2 ;  /* 0x0000000725237c11 */ /* 0x000fe400090f0c26 */
[----:B------:R-:W-:Y:S01]  /*2900*/  LEA R36, P2, R43, UR6, 0x1 ;  /* 0x000000062b247c11 */ /* 0x000fe2000f8408ff */
[----:B------:R-:W2:Y:S01]  /*2910*/  MUFU.EX2 R116, R116 ;  /* 0x0000007400747308 */ /* 0x000ea20000000800 */
[----:B------:R-:W-:Y:S01]  /*2920*/  LEA R40, P1, R41, UR6, 0x1 ;  /* 0x0000000629287c11 */ /* 0x000fe2000f8208ff */
[----:B0-----:R-:W-:Y:S01]  /*2930*/  FADD.FTZ R113, R114, 1 ;  /* 0x3f80000072717421 */ /* 0x001fe20000010000 */
[----:B------:R-:W-:Y:S02]  /*2940*/  LEA.HI.X R37, R43, UR7, R44, 0x1, P2 ;  /* 0x000000072b257c11 */ /* 0x000fe400090f0c2c */
[----:B------:R-:W-:Y:S02]  /*2950*/  LEA.HI.X R41, R41, UR7, R42, 0x1, P1 ;  /* 0x0000000729297c11 */ /* 0x000fe400088f0c2a */
[----:B------:R-:W-:Y:S01]  /*2960*/  LEA R38, P3, R45, UR6, 0x1 ;  /* 0x000000062d267c11 */ /* 0x000fe2000f8608ff */
[----:B------:R-:W0:Y:S01]  /*2970*/  MUFU.EX2 R117, R117 ;  /* 0x0000007500757308 */ /* 0x000e220000000800 */
[----:B-1----:R-:W-:Y:S01]  /*2980*/  FADD.FTZ R114, R115, 1 ;  /* 0x3f80000073727421 */ /* 0x002fe20000010000 */
[----:B------:R-:W-:-:S02]  /*2990*/  IADD3 R27, P1, R27, 0x1, RZ ;  /* 0x000000011b1b7810 */ /* 0x000fc40007f3e0ff */
[----:B------:R-:W-:Y:S01]  /*29a0*/  LEA.HI.X R39, R45, UR7, R46, 0x1, P3 ;  /* 0x000000072d277c11 */ /* 0x000fe200098f0c2e */
[----:B------:R-:W-:Y:S01]  /*29b0*/  ULDC.64 UR6, c[0x0][0x238] ;  /* 0x00008e0000067ab9 */ /* 0x000fe20000000a00 */
[----:B------:R-:W-:Y:S02]  /*29c0*/  IADD3.X R28, RZ, R28, RZ, P1, !PT ;  /* 0x0000001cff1c7210 */ /* 0x000fe40000ffe4ff */
[----:B------:R-:W1:Y:S01]  /*29d0*/  MUFU.RCP R60, R60 ;  /* 0x0000003c003c7308 */ /* 0x000e620000001000 */
[----:B--2---:R-:W-:Y:S01]  /*29e0*/  FADD.FTZ R115, R116, 1 ;  /* 0x3f80000074737421 */ /* 0x004fe20000010000 */
[----:B------:R-:W-:-:S04]  /*29f0*/  ISETP.GE.U32.AND P1, PT, R27, UR6, PT ;  /* 0x000000061b007c0c */ /* 0x000fc8000bf26070 */
[----:B------:R-:W-:Y:S02]  /*2a00*/  ISETP.GE.AND.EX P1, PT, R28, UR7, PT, P1 ;  /* 0x000000071c007c0c */ /* 0x000fe4000bf26310 */
[----:B------:R-:W2:Y:S01]  /*2a10*/  MUFU.RCP R62, R62 ;  /* 0x0000003e003e7308 */ /* 0x000ea20000001000 */
[----:B0-----:R-:W-:-:S07]  /*2a20*/  FADD.FTZ R116, R117, 1 ;  /* 0x3f80000075747421 */ /* 0x001fce0000010000 */
[----:B------:R-:W0:Y:S01]  /*2a30*/  MUFU.RCP R63, R63 ;  /* 0x0000003f003f7308 */ /* 0x000e220000001000 */
[----:B-1----:R-:W-:Y:S01]  /*2a40*/  FMUL.FTZ R60, R47, R60 ;  /* 0x0000003c2f3c7220 */ /* 0x002fe20000410000 */
[----:B------:R-:W-:-:S06]  /*2a50*/  FADD.FTZ R47, R61, 1 ;  /* 0x3f8000003d2f7421 */ /* 0x000fcc0000010000 */
[----:B------:R-:W1:Y:S01]  /*2a60*/  MUFU.RCP R64, R64 ;  /* 0x0000004000407308 */ /* 0x000e620000001000 */
[----:B--2---:R-:W-:-:S05]  /*2a70*/  FMUL.FTZ R45, R48, R62 ;  /* 0x0000003e302d7220 */ /* 0x004fca0000410000 */
[----:B------:R-:W-:Y:S02]  /*2a80*/  F2FP.F16.F32.PACK_AB R45, R45, R60 ;  /* 0x0000003c2d2d723e */ /* 0x000fe400000000ff */
[----:B------:R-:W2:Y:S01]  /*2a90*/  MUFU.EX2 R118, R118 ;  /* 0x0000007600767308 */ /* 0x000ea20000000800 */
[----:B0-----:R-:W-:Y:S02]  /*2aa0*/  FMUL.FTZ R63, R49, R63 ;  /* 0x0000003f313f7220 */ /* 0x001fe40000410000 */
[----:B------:R-:W-:Y:S05]  /*2ab0*/  STG.E.U16 desc[UR8][R52.64], R45 ;  /* 0x0000002d34007986 */ /* 0x000fea000c101508 */
[----:B------:R-:W0:Y:S01]  /*2ac0*/  MUFU.EX2 R98, R98 ;  /* 0x0000006200627308 */ /* 0x000e220000000800 */
[----:B-1----:R-:W-:-:S05]  /*2ad0*/  FMUL.FTZ R64, R50, R64 ;  /* 0x0000004032407220 */ /* 0x002fca0000410000 */
[----:B------:R-:W-:Y:S02]  /*2ae0*/  F2FP.F16.F32.PACK_AB R63, R64, R63 ;  /* 0x0000003f403f723e */ /* 0x000fe400000000ff */
[----:B------:R-:W1:Y:S01]  /*2af0*/  MUFU.EX2 R93, R93 ;  /* 0x0000005d005d7308 */ /* 0x000e620000000800 */
[----:B--2---:R-:W-:Y:S01]  /*2b00*/  FADD.FTZ R117, R118, 1 ;  /* 0x3f80000076757421 */ /* 0x004fe20000010000 */
[----:B------:R-:W-:Y:S01]  /*2b10*/  PRMT R44, R63, 0x7632, R44 ;  /* 0x000076323f2c7816 */ /* 0x000fe2000000002c */
[----:B------:R-:W-:Y:S04]  /*2b20*/  STG.E.U16 desc[UR8][R52.64+0x4], R63 ;  /* 0x0000043f34007986 */ /* 0x000fe8000c101508 */
[----:B------:R2:W-:Y:S01]  /*2b30*/  STG.E.U16 desc[UR8][R52.64+0x6], R44 ;  /* 0x0000062c34007986 */ /* 0x0005e2000c101508 */
        /* <DEDUP_REMOVED lines=9> */
[----:B-1----:R-:W-:-:S05]  /*2bd0*/  FMUL.FTZ R102, R65, R102 ;  /* 0x0000006641667220 */ /* 0x002fca0000410000 */
[----:B------:R-:W-:Y:S02]  /*2be0*/  F2FP.F16.F32.PACK_AB R99, R102, R99 ;  /* 0x000000636663723e */ /* 0x000fe400000000ff */
[----:B------:R-:W1:Y:S01]  /*2bf0*/  MUFU.RCP R105, R105 ;  /* 0x0000006900697308 */ /* 0x000e620000001000 */
[----:B---3--:R-:W-:Y:S01]  /*2c00*/  FMUL.FTZ R103, R66, R103 ;  /* 0x0000006742677220 */ /* 0x008fe20000410000 */
[----:B------:R-:W-:-:S06]  /*2c10*/  PRMT R46, R99, 0x7632, R46 ;  /* 0x00007632632e7816 */ /* 0x000fcc000000002e */
[----:B------:R-:W3:Y:S01]  /*2c20*/  MUFU.RCP R106, R106 ;  /* 0x0000006a006a7308 */ /* 0x000ee20000001000 */
[----:B0-----:R-:W-:-:S05]  /*2c30*/  FMUL.FTZ R104, R67, R104 ;  /* 0x0000006843687220 */ /* 0x001fca0000410000 */
[----:B------:R-:W-:Y:S02]  /*2c40*/  F2FP.F16.F32.PACK_AB R103, R104, R103 ;  /* 0x000000676867723e */ /* 0x000fe400000000ff */
[----:B------:R-:W0:Y:S01]  /*2c50*/  MUFU.RCP R107, R107 ;  /* 0x0000006b006b7308 */ /* 0x000e220000001000 */
[----:B-1----:R-:W-:-:S07]  /*2c60*/  FMUL.FTZ R105, R68, R105 ;  /* 0x0000006944697220 */ /* 0x002fce0000410000 */
[----:B------:R-:W1:Y:S01]  /*2c70*/  MUFU.RCP R108, R108 ;  /* 0x0000006c006c7308 */ /* 0x000e620000001000 */
[----:B---3--:R-:W-:-:S05]  /*2c80*/  FMUL.FTZ R106, R69, R106 ;  /* 0x0000006a456a7220 */ /* 0x008fca0000410000 */
[----:B------:R-:W-:Y:S02]  /*2c90*/  F2FP.F16.F32.PACK_AB R105, R106, R105 ;  /* 0x000000696a69723e */ /* 0x000fe400000000ff */
[----:B------:R-:W3:Y:S01]  /*2ca0*/  MUFU.RCP R43, R89 ;  /* 0x00000059002b7308 */ /* 0x000ee20000001000 */
[----:B0-----:R-:W-:-:S07]  /*2cb0*/  FMUL.FTZ R107, R70, R107 ;  /* 0x0000006b466b7220 */ /* 0x001fce0000410000 */
[----:B------:R-:W0:Y:S01]  /*2cc0*/  MUFU.RCP R42, R97 ;  /* 0x00000061002a7308 */ /* 0x000e220000001000 */
[----:B-1----:R-:W-:-:S05]  /*2cd0*/  FMUL.FTZ R108, R71, R108 ;  /* 0x0000006c476c7220 */ /* 0x002fca0000410000 */
[----:B------:R-:W-:Y:S02]  /*2ce0*/  F2FP.F16.F32.PACK_AB R107, R108, R107 ;  /* 0x0000006b6c6b723e */ /* 0x000fe400000000ff */
[----:B------:R-:W1:Y:S01]  /*2cf0*/  MUFU.RCP R109, R109 ;  /* 0x0000006d006d7308 */ /* 0x000e620000001000 */
[----:B---3--:R-:W-:Y:S01]  /*2d00*/  FMUL.FTZ R43, R0, R43 ;  /* 0x0000002b002b7220 */ /* 0x008fe20000410000 */
[----:B--2---:R-:W-:-:S06]  /*2d10*/  PRMT R44, R107, 0x7632, R44 ;  /* 0x000076326b2c7816 */ /* 0x004fcc000000002c */
[----:B------:R-:W2:Y:S01]  /*2d20*/  MUFU.RCP R110, R110 ;  /* 0x0000006e006e7308 */ /* 0x000ea20000001000 */
[----:B0-----:R-:W-:Y:S01]  /*2d30*/  FMUL.FTZ R0, R95, R42 ;  /* 0x0000002a5f007220 */ /* 0x001fe20000410000 */
[----:B------:R-:W-:Y:S02]  /*2d40*/  PRMT R42, R45, 0x7632, R42 ;  /* 0x000076322d2a7816 */ /* 0x000fe4000000002a */
[----:B------:R-:W-:-:S03]  /*2d50*/  PRMT R45, R103, 0x7632, R45 ;  /* 0x00007632672d7816 */ /* 0x000fc6000000002d */
[----:B------:R0:W-:Y:S01]  /*2d60*/  STG.E.U16 desc[UR8][R52.64+0x2], R42 ;  /* 0x0000022a34007986 */ /* 0x0001e2000c101508 */
[----:B------:R-:W3:Y:S01]  /*2d70*/  MUFU.RCP R111, R111 ;  /* 0x0000006f006f7308 */ /* 0x000ee20000001000 */
[----:B-1----:R-:W-:Y:S02]  /*2d80*/  FMUL.FTZ R109, R72, R109 ;  /* 0x0000006d486d7220 */ /* 0x002fe40000410000 */
[----:B------:R-:W-:Y:S04]  /*2d90*/  STG.E.U16 desc[UR8][R54.64], R99 ;  /* 0x0000006336007986 */ /* 0x000fe8000c101508 */
[----:B------:R-:W-:Y:S01]  /*2da0*/  STG.E.U16 desc[UR8][R54.64+0x2], R46 ;  /* 0x0000022e36007986 */ /* 0x000fe2000c101508 */
[----:B------:R-:W1:Y:S01]  /*2db0*/  MUFU.RCP R112, R112 ;  /* 0x0000007000707308 */ /* 0x000e620000001000 */
[----:B--2---:R-:W-:Y:S01]  /*2dc0*/  FMUL.FTZ R110, R73, R110 ;  /* 0x0000006e496e7220 */ /* 0x004fe20000410000 */
[----:B0-----:R-:W-:Y:S01]  /*2dd0*/  PRMT R42, R105, 0x7632, R42 ;  /* 0x00007632692a7816 */ /* 0x001fe2000000002a */
[----:B------:R-:W-:Y:S03]  /*2de0*/  STG.E.U16 desc[UR8][R54.64+0x4], R103 ;  /* 0x0000046736007986 */ /* 0x000fe6000c101508 */
[----:B------:R-:W-:-:S02]  /*2df0*/  F2FP.F16.F32.PACK_AB R109, R110, R109 ;  /* 0x0000006d6e6d723e */ /* 0x000fc400000000ff */
[----:B------:R-:W0:Y:S01]  /*2e00*/  MUFU.RCP R113, R113 ;  /* 0x0000007100717308 */ /* 0x000e220000001000 */
[----:B---3--:R-:W-:Y:S01]  /*2e10*/  FMUL.FTZ R111, R74, R111 ;  /* 0x0000006f4a6f7220 */ /* 0x008fe20000410000 */
[----:B------:R2:W-:Y:S04]  /*2e20*/  STG.E.U16 desc[UR8][R54.64+0x6], R45 ;  /* 0x0000062d36007986 */ /* 0x0005e8000c101508 */
[----:B------:R-:W-:Y:S02]  /*2e30*/  STG.E.U16 desc[UR8][R32.64], R105 ;  /* 0x0000006920007986 */ /* 0x000fe4000c101508 */
[----:B------:R-:W3:Y:S01]  /*2e40*/  MUFU.RCP R88, R88 ;  /* 0x0000005800587308 */ /* 0x000ee20000001000 */
[----:B-1----:R-:W-:Y:S01]  /*2e50*/  FMUL.FTZ R112, R75, R112 ;  /* 0x000000704b707220 */ /* 0x002fe20000410000 */
[----:B------:R-:W-:Y:S04]  /*2e60*/  STG.E.U16 desc[UR8][R32.64+0x2], R42 ;  /* 0x0000022a20007986 */ /* 0x000fe8000c101508 */
[----:B------:R-:W-:Y:S01]  /*2e70*/  F2FP.F16.F32.PACK_AB R111, R112, R111 ;  /* 0x0000006f706f723e */ /* 0x000fe200000000ff */
[----:B------:R-:W-:Y:S01]  /*2e80*/  STG.E.U16 desc[UR8][R32.64+0x4], R107 ;  /* 0x0000046b20007986 */ /* 0x000fe2000c101508 */
[----:B------:R-:W1:Y:S01]  /*2e90*/  MUFU.RCP R114, R114 ;  /* 0x0000007200727308 */ /* 0x000e620000001000 */
[----:B0-----:R-:W-:Y:S01]  /*2ea0*/  FMUL.FTZ R113, R76, R113 ;  /* 0x000000714c717220 */ /* 0x001fe20000410000 */
[----:B--2---:R-:W-:Y:S01]  /*2eb0*/  PRMT R45, R111, 0x7632, R45 ;  /* 0x000076326f2d7816 */ /* 0x004fe2000000002d */
[----:B------:R0:W-:Y:S04]  /*2ec0*/  STG.E.U16 desc[UR8][R32.64+0x6], R44 ;  /* 0x0000062c20007986 */ /* 0x0001e8000c101508 */
[----:B------:R-:W-:Y:S01]  /*2ed0*/  STG.E.U16 desc[UR8][R34.64], R109 ;  /* 0x0000006d22007986 */ /* 0x000fe2000c101508 */
[----:B------:R-:W2:Y:S01]  /*2ee0*/  MUFU.RCP R90, R90 ;  /* 0x0000005a005a7308 */ /* 0x000ea20000001000 */
[----:B---3--:R-:W-:-:S02]  /*2ef0*/  FMUL.FTZ R88, R77, R88 ;  /* 0x000000584d587220 */ /* 0x008fc40000410000 */
[----:B------:R-:W-:Y:S03]  /*2f00*/  STG.E.U16 desc[UR8][R34.64+0x4], R111 ;  /* 0x0000046f22007986 */ /* 0x000fe6000c101508 */
[----:B------:R-:W-:Y:S01]  /*2f10*/  F2FP.F16.F32.PACK_AB R88, R88, R113 ;  /* 0x000000715858723e */ /* 0x000fe200000000ff */
[----:B------:R-:W-:Y:S01]  /*2f20*/  STG.E.U16 desc[UR8][R34.64+0x6], R45 ;  /* 0x0000062d22007986 */ /* 0x000fe2000c101508 */
[----:B------:R-:W3:Y:S01]  /*2f30*/  MUFU.RCP R115, R115 ;  /* 0x0000007300737308 */ /* 0x000ee20000001000 */
[----:B-1----:R-:W-:Y:S01]  /*2f40*/  FMUL.FTZ R114, R78, R114 ;  /* 0x000000724e727220 */ /* 0x002fe20000410000 */
[----:B0-----:R-:W-:Y:S02]  /*2f50*/  PRMT R33, R109, 0x7632, R33 ;  /* 0x000076326d217816 */ /* 0x001fe40000000021 */
[----:B------:R-:W-:-:S03]  /*2f60*/  PRMT R32, R88, 0x7632, R32 ;  /* 0x0000763258207816 */ /* 0x000fc60000000020 */
[----:B------:R0:W-:Y:S01]  /*2f70*/  STG.E.U16 desc[UR8][R34.64+0x2], R33 ;  /* 0x0000022122007986 */ /* 0x0001e2000c101508 */
[----:B------:R-:W1:Y:S01]  /*2f80*/  MUFU.RCP R92, R92 ;  /* 0x0000005c005c7308 */ /* 0x000e620000001000 */
[----:B--2---:R-:W-:Y:S02]  /*2f90*/  FMUL.FTZ R79, R79, R90 ;  /* 0x0000005a4f4f7220 */ /* 0x004fe40000410000 */
[----:B------:R-:W-:Y:S03]  /*2fa0*/  STG.E.U16 desc[UR8][R56.64], R88 ;  /* 0x0000005838007986 */ /* 0x000fe6000c101508 */
[----:B------:R-:W-:Y:S01]  /*2fb0*/  F2FP.F16.F32.PACK_AB R79, R79, R114 ;  /* 0x000000724f4f723e */ /* 0x000fe200000000ff */
[----:B------:R2:W-:Y:S01]  /*2fc0*/  STG.E.U16 desc[UR8][R56.64+0x2], R32 ;  /* 0x0000022038007986 */ /* 0x0005e2000c101508 */
[----:B------:R-:W4:Y:S01]  /*2fd0*/  MUFU.RCP R116, R116 ;  /* 0x0000007400747308 */ /* 0x000f220000001000 */
[----:B---3--:R-:W-:Y:S01]  /*2fe0*/  FMUL.FTZ R115, R80, R115 ;  /* 0x0000007350737220 */ /* 0x008fe20000410000 */
[----:B0-----:R-:W-:Y:S01]  /*2ff0*/  PRMT R35, R79, 0x7632, R35 ;  /* 0x000076324f237816 */ /* 0x001fe20000000023 */
[----:B------:R-:W-:Y:S05]  /*3000*/  STG.E.U16 desc[UR8][R56.64+0x4], R79 ;  /* 0x0000044f38007986 */ /* 0x000fea000c101508 */
[----:B------:R-:W0:Y:S01]  /*3010*/  MUFU.RCP R94, R94 ;  /* 0x0000005e005e7308 */ /* 0x000e220000001000 */
[----:B-1----:R-:W-:Y:S01]  /*3020*/  FMUL.FTZ R92, R81, R92 ;  /* 0x0000005c515c7220 */ /* 0x002fe20000410000 */
[----:B------:R1:W-:Y:S04]  /*3030*/  STG.E.U16 desc[UR8][R56.64+0x6], R35 ;  /* 0x0000062338007986 */ /* 0x0003e8000c101508 */
[----:B------:R-:W-:-:S02]  /*3040*/  F2FP.F16.F32.PACK_AB R92, R92, R115 ;  /* 0x000000735c5c723e */ /* 0x000fc400000000ff */
[----:B------:R-:W3:Y:S01]  /*3050*/  MUFU.RCP R117, R117 ;  /* 0x0000007500757308 */ /* 0x000ee20000001000 */
[----:B----4-:R-:W-:Y:S01]  /*3060*/  FMUL.FTZ R116, R82, R116 ;  /* 0x0000007452747220 */ /* 0x010fe20000410000 */
[----:B------:R-:W-:Y:S01]  /*3070*/  PRMT R33, R92, 0x7632, R33 ;  /* 0x000076325c217816 */ /* 0x000fe20000000021 */
[----:B------:R-:W-:Y:S04]  /*3080*/  STG.E.U16 desc[UR8][R40.64], R92 ;  /* 0x0000005c28007986 */ /* 0x000fe8000c101508 */
[----:B------:R4:W-:Y:S01]  /*3090*/  STG.E.U16 desc[UR8][R40.64+0x2], R33 ;  /* 0x0000022128007986 */ /* 0x0009e2000c101508 */
[----:B------:R-:W2:Y:S01]  /*30a0*/  MUFU.RCP R96, R96 ;  /* 0x0000006000607308 */ /* 0x000ea20000001000 */
[----:B0-----:R-:W-:-:S05]  /*30b0*/  FMUL.FTZ R83, R83, R94 ;  /* 0x0000005e53537220 */ /* 0x001fca0000410000 */
[----:B------:R-:W-:Y:S02]  /*30c0*/  F2FP.F16.F32.PACK_AB R83, R83, R116 ;  /* 0x000000745353723e */ /* 0x000fe400000000ff */
[----:B------:R-:W0:Y:S01]  /*30d0*/  MUFU.RCP R31, R93 ;  /* 0x0000005d001f7308 */ /* 0x000e220000001000 */
[----:B---3--:R-:W-:Y:S01]  /*30e0*/  FMUL.FTZ R117, R84, R117 ;  /* 0x0000007554757220 */ /* 0x008fe20000410000 */
[----:B------:R-:W-:Y:S01]  /*30f0*/  PRMT R34, R83, 0x7632, R34 ;  /* 0x0000763253227816 */ /* 0x000fe20000000022 */
[----:B------:R3:W-:Y:S04]  /*3100*/  STG.E.U16 desc[UR8][R40.64+0x4], R83 ;  /* 0x0000045328007986 */ /* 0x0007e8000c101508 */
[----:B------:R3:W-:Y:S01]  /*3110*/  STG.E.U16 desc[UR8][R40.64+0x6], R34 ;  /* 0x0000062228007986 */ /* 0x0007e2000c101508 */
[----:B------:R-:W1:Y:S01]  /*3120*/  MUFU.RCP R118, R91 ;  /* 0x0000005b00767308 */ /* 0x000e620000001000 */
[----:B--2---:R-:W-:-:S05]  /*3130*/  FMUL.FTZ R96, R85, R96 ;  /* 0x0000006055607220 */ /* 0x004fca0000410000 */
[----:B------:R-:W-:Y:S02]  /*3140*/  F2FP.F16.F32.PACK_AB R96, R96, R117 ;  /* 0x000000756060723e */ /* 0x000fe400000000ff */
[----:B------:R-:W2:Y:S01]  /*3150*/  MUFU.RCP R47, R47 ;  /* 0x0000002f002f7308 */ /* 0x000ea20000001000 */
[----:B0-----:R-:W-:Y:S01]  /*3160*/  FMUL.FTZ R31, R86, R31 ;  /* 0x0000001f561f7220 */ /* 0x001fe20000410000 */
[----:B------:R-:W-:Y:S01]  /*3170*/  PRMT R32, R96, 0x7632, R32 ;  /* 0x0000763260207816 */ /* 0x000fe20000000020 */
[----:B------:R3:W-:Y:S04]  /*3180*/  STG.E.U16 desc[UR8][R36.64], R96 ;  /* 0x0000006024007986 */ /* 0x0007e8000c101508 */
[----:B------:R3:W-:Y:S01]  /*3190*/  STG.E.U16 desc[UR8][R36.64+0x2], R32 ;  /* 0x0000022024007986 */ /* 0x0007e2000c101508 */
[----:B------:R-:W0:Y:S01]  /*31a0*/  MUFU.RCP R98, R98 ;  /* 0x0000006200627308 */ /* 0x000e220000001000 */
[----:B-1----:R-:W-:-:S05]  /*31b0*/  FMUL.FTZ R118, R87, R118 ;  /* 0x0000007657767220 */ /* 0x002fca0000410000 */
[----:B------:R-:W-:Y:S01]  /*31c0*/  F2FP.F16.F32.PACK_AB R31, R118, R31 ;  /* 0x0000001f761f723e */ /* 0x000fe200000000ff */
[----:B--2---:R-:W-:-:S03]  /*31d0*/  FMUL.FTZ R58, R58, R47 ;  /* 0x0000002f3a3a7220 */ /* 0x004fc60000410000 */
[----:B------:R-:W-:Y:S01]  /*31e0*/  PRMT R35, R31, 0x7632, R35 ;  /* 0x000076321f237816 */ /* 0x000fe20000000023 */
[----:B------:R3:W-:Y:S01]  /*31f0*/  STG.E.U16 desc[UR8][R36.64+0x4], R31 ;  /* 0x0000041f24007986 */ /* 0x0007e2000c101508 */
[----:B------:R-:W-:-:S03]  /*3200*/  F2FP.F16.F32.PACK_AB R43, R58, R43 ;  /* 0x0000002b3a2b723e */ /* 0x000fc600000000ff */
[----:B------:R3:W-:Y:S01]  /*3210*/  STG.E.U16 desc[UR8][R36.64+0x6], R35 ;  /* 0x0000062324007986 */ /* 0x0007e2000c101508 */
[----:B0-----:R-:W-:-:S03]  /*3220*/  FMUL.FTZ R59, R59, R98 ;  /* 0x000000623b3b7220 */ /* 0x001fc60000410000 */
[----:B------:R3:W-:Y:S02]  /*3230*/  STG.E.U16 desc[UR8][R38.64], R43 ;  /* 0x0000002b26007986 */ /* 0x0007e4000c101508 */
[----:B------:R-:W-:Y:S02]  /*3240*/  F2FP.F16.F32.PACK_AB R59, R0, R59 ;  /* 0x0000003b003b723e */ /* 0x000fe400000000ff */
[----:B------:R-:W-:Y:S02]  /*3250*/  PRMT R0, R43, 0x7632, R0 ;  /* 0x000076322b007816 */ /* 0x000fe40000000000 */
[----:B----4-:R-:W-:Y:S01]  /*3260*/  PRMT R33, R59, 0x7632, R33 ;  /* 0x000076323b217816 */ /* 0x010fe20000000021 */
[----:B------:R3:W-:Y:S04]  /*3270*/  STG.E.U16 desc[UR8][R38.64+0x4], R59 ;  /* 0x0000043b26007986 */ /* 0x0007e8000c101508 */
[----:B------:R3:W-:Y:S04]  /*3280*/  STG.E.U16 desc[UR8][R38.64+0x2], R0 ;  /* 0x0000020026007986 */ /* 0x0007e8000c101508 */
[----:B------:R3:W-:Y:S01]  /*3290*/  STG.E.U16 desc[UR8][R38.64+0x6], R33 ;  /* 0x0000062126007986 */ /* 0x0007e2000c101508 */
[----:B------:R-:W-:Y:S05]  /*32a0*/  @!P1 BRA `(.L_x_2566) ;  /* 0xffffffd400589947 */ /* 0x000fea000383ffff */
[----:B------:R-:W-:Y:S05]  /*32b0*/  EXIT ;  /* 0x000000000000794d */ /* 0x000fea0003800000 */
.L_x_2567:
        /* <DEDUP_REMOVED lines=12> */
.L_x_2677:


//--------------------- .text._ZN13group_norm_v214gn_cuda_kernelI6__halfLi320ELi3ELi16ELi80ELi1024ELb1ELi32ELi320ELi320ELi4ELb1ELi10ELb0ELb0ENS_16CompileConditionILi900EEEEEvPT_PKS4_S7_S7_flPfS8_Pj --------------------------
	.section	.text._ZN13group_norm_v214gn_cuda_kernelI6__halfLi320ELi3ELi16ELi80ELi1024ELb1ELi32ELi320ELi320ELi4ELb1ELi10ELb0ELb0ENS_16CompileConditionILi900EEEEEvPT_PKS4_S7_S7_flPfS8_Pj,"ax",@progbits
	.align	128
        .global         _ZN13group_norm_v214gn_cuda_kernelI6__halfLi320ELi3ELi16ELi80ELi1024ELb1ELi32ELi320ELi320ELi4ELb1ELi10ELb0ELb0ENS_16CompileConditionILi900EEEEEvPT_PKS4_S7_S7_flPfS8_Pj
        .type           _ZN13group_norm_v214gn_cuda_kernelI6__halfLi320ELi3ELi16ELi80ELi1024ELb1ELi32ELi320ELi320ELi4ELb1ELi10ELb0ELb0ENS_16CompileConditionILi900EEEEEvPT_PKS4_S7_S7_flPfS8_Pj,@function
        .size           _ZN13group_norm_v214gn_cuda_kernelI6__halfLi320ELi3ELi16ELi80ELi1024ELb1ELi32ELi320ELi320ELi4ELb1ELi10ELb0ELb0ENS_16CompileConditionILi900EEEEEvPT_PKS4_S7_S7_flPfS8_Pj,(.L_x_2678 - _ZN13group_norm_v214gn_cuda_kernelI6__halfLi320ELi3ELi16ELi80ELi1024ELb1ELi32ELi320ELi320ELi4ELb1ELi10ELb0ELb0ENS_16CompileConditionILi900EEEEEvPT_PKS4_S7_S7_flPfS8_Pj)
        .other          _ZN13group_norm_v214gn_cuda_kernelI6__halfLi320ELi3ELi16ELi80ELi1024ELb1ELi32ELi320ELi320ELi4ELb1ELi10ELb0ELb0ENS_16CompileConditionILi900EEEEEvPT_PKS4_S7_S7_flPfS8_Pj,@"STO_CUDA_ENTRY STV_DEFAULT"
_ZN13group_norm_v214gn_cuda_kernelI6__halfLi320ELi3ELi16ELi80ELi1024ELb1ELi32ELi320ELi320ELi4ELb1ELi10ELb0ELb0ENS_16CompileConditionILi900EEEEEvPT_PKS4_S7_S7_flPfS8_Pj:
.text._ZN13group_norm_v214gn_cuda_kernelI6__halfLi320ELi3ELi16ELi80ELi1024ELb1ELi32ELi320ELi320ELi4ELb1ELi10ELb0ELb0ENS_16CompileConditionILi900EEEEEvPT_PKS4_S7_S7_flPfS8_Pj:
        /* <DEDUP_REMOVED lines=23> */
.L_x_2576:
[----:B--2---:R-:W-:Y:S01]  /*0170*/  IMAD.WIDE.U32 R6, R0, -0x33333333, RZ ;  /* 0xcccccccd00067825 */ /* 0x004fe200078e00ff */
        /* <DEDUP_REMOVED lines=12> */
[----:B------:R-:W1:Y:S01]  /*0240*/  LDC.64 R32, c[0x0][0x228] ;  /* 0x00008a00ff207b82 */ /* 0x000e620000000a00 */
[----:B------:R-:W-:Y:S01]  /*0250*/  ULDC.64 UR18, c[0x0][0x218] ;  /* 0x0000860000127ab9 */ /* 0x000fe20000000a00 */
        /* <DEDUP_REMOVED lines=175> */
[----:B------:R-:W-:Y:S02]  /*0d50*/  SHF.R.S32.HI R41, RZ, 0x2, R41 ;  /* 0x00000002ff297819 */ /* 0x000fe40000011429 */
[----:B------:R-:W-:Y:S01]  /*0d60*/  IADD3 R54, R52, 0xc, RZ ;  /* 0x0000000c34367810 */ /* 0x000fe20007ffe0ff */
        /* <DEDUP_REMOVED lines=13> */
[----:B0-----:R-:W-:-:S04]  /*0e40*/  FADD.FTZ R40, RZ, R40 ;  /* 0x00000028ff287221 */ /* 0x001fc80000010000 */
[----:B-1----:R-:W-:Y:S01]  /*0e50*/  FADD.FTZ R40, R40, R42 ;  /* 0x0000002a28287221 */ /* 0x002fe20000010000 */
[----:B------:R-:W-:-:S04]  /*0e60*/  SHF.R.S32.HI R42, RZ, 0x1f, R54 ;  /* 0x0000001fff2a7819 */ /* 0x000fc80000011436 */
[----:B------:R-:W-:Y:S01]  /*0e70*/  LEA.HI R42, R42, R54, RZ, 0x2 ;  /* 0x000000362a2a7211 */ /* 0x000fe200078f10ff */
[----:B------:R-:W-:-:S03]  /*0e80*/  FADD.FTZ R54, RZ, R41 ;  /* 0x00000029ff367221 */ /* 0x000fc60000010000 */
[----:B------:R-:W-:Y:S01]  /*0e90*/  SHF.R.S32.HI R42, RZ, 0x2, R42 ;  /* 0x00000002ff2a7819 */ /* 0x000fe2000001142a */
[----:B------:R-:W-:-:S04]  /*0ea0*/  FADD.FTZ R54, R54, R43 ;  /* 0x0000002b36367221 */ /* 0x000fc80000010000 */
[----:B------:R-:W-:-:S05]  /*0eb0*/  IMAD R42, R42, 0x28, R44 ;  /* 0x000000282a2a7824 */ /* 0x000fca00078e022c */
[----:B------:R-:W-:Y:S01]  /*0ec0*/  IADD3 R42, R45, R42, RZ ;  /* 0x0000002a2d2a7210 */ /* 0x000fe20007ffe0ff */
[----:B--2---:R-:W-:Y:S01]  /*0ed0*/  FADD.FTZ R38, R40, R38 ;  /* 0x0000002628267221 */ /* 0x004fe20000010000 */
[----:B------:R-:W-:Y:S01]  /*0ee0*/  IADD3 R40, R52, 0x10, RZ ;  /* 0x0000001034287810 */ /* 0x000fe20007ffe0ff */
[----:B------:R-:W-:-:S03]  /*0ef0*/  FADD.FTZ R54, R54, R39 ;  /* 0x0000002736367221 */ /* 0x000fc60000010000 */
[----:B------:R-:W0:Y:S01]  /*0f00*/  LDS.64 R42, [R42] ;  /* 0x000000002a2a7984 */ /* 0x000e220000000a00 */
[----:B------:R-:W-:-:S04]  /*0f10*/  SHF.R.S32.HI R41, RZ, 0x1f, R40 ;  /* 0x0000001fff297819 */ /* 0x000fc80000011428 */
[----:B------:R-:W-:-:S04]  /*0f20*/  LEA.HI R41, R41, R40, RZ, 0x2 ;  /* 0x0000002829297211 */ /* 0x000fc800078f10ff */
[----:B------:R-:W-:-:S05]  /*0f30*/  SHF.R.S32.HI R41, RZ, 0x2, R41 ;  /* 0x00000002ff297819 */ /* 0x000fca0000011429 */
[----:B------:R-:W-:-:S05]  /*0f40*/  IMAD R40, R41, 0x28, R44 ;  /* 0x0000002829287824 */ /* 0x000fca00078e022c */
[----:B------:R-:W-:-:S06]  /*0f50*/  IADD3 R40, R45, R40, RZ ;  /* 0x000000282d287210 */ /* 0x000fcc0007ffe0ff */
[----:B------:R-:W1:Y:S01]  /*0f60*/  LDS.64 R40, [R40] ;  /* 0x0000000028287984 */ /* 0x000e620000000a00 */
[----:B0-----:R-:W-:Y:S01]  /*0f70*/  FADD.FTZ R39, R38, R42 ;  /* 0x0000002a26277221 */ /* 0x001fe20000010000 */
[----:B------:R-:W-:Y:S01]  /*0f80*/  IADD3 R38, R52, 0x14, RZ ;  /* 0x0000001434267810 */ /* 0x000fe20007ffe0ff */
[----:B------:R-:W-:-:S03]  /*0f90*/  FADD.FTZ R54, R54, R43 ;  /* 0x0000002b36367221 */ /* 0x000fc60000010000 */
[----:B------:R-:W-:-:S04]  /*0fa0*/  SHF.R.S32.HI R42, RZ, 0x1f, R38 ;  /* 0x0000001fff2a7819 */ /* 0x000fc80000011426 */
[----:B------:R-:W-:Y:S02]  /*0fb0*/  LEA.HI R42, R42, R38, RZ, 0x2 ;  /* 0x000000262a2a7211 */ /* 0x000fe400078f10ff */
[----:B------:R-:W-:Y:S02]  /*0fc0*/  IADD3 R38, R52, 0x18, RZ ;  /* 0x0000001834267810 */ /* 0x000fe40007ffe0ff */
[----:B------:R-:W-:-:S05]  /*0fd0*/  SHF.R.S32.HI R42, RZ, 0x2, R42 ;  /* 0x00000002ff2a7819 */ /* 0x000fca000001142a */
[----:B------:R-:W-:-:S05]  /*0fe0*/  IMAD R42, R42, 0x28, R44 ;  /* 0x000000282a2a7824 */ /* 0x000fca00078e022c */
[----:B------:R-:W-:Y:S01]  /*0ff0*/  IADD3 R42, R45, R42, RZ ;  /* 0x0000002a2d2a7210 */ /* 0x000fe20007ffe0ff */
[----:B-1----:R-:W-:Y:S01]  /*1000*/  FADD.FTZ R40, R39, R40 ;  /* 0x0000002827287221 */ /* 0x002fe20000010000 */
[----:B------:R-:W-:Y:S01]  /*1010*/  SHF.R.S32.HI R39, RZ, 0x1f, R38 ;  /* 0x0000001fff277819 */ /* 0x000fe20000011426 */
[----:B------:R-:W-:-:S03]  /*1020*/  FADD.FTZ R54, R54, R41 ;  /* 0x0000002936367221 */ /* 0x000fc60000010000 */
[----:B------:R-:W0:Y:S01]  /*1030*/  LDS.64 R42, [R42] ;  /* 0x000000002a2a7984 */ /* 0x000e220000000a00 */
        /* <DEDUP_REMOVED lines=12> */
[----:B------:R-:W-:Y:S02]  /*1100*/  IMAD R42, R42, 0x28, R44 ;  /* 0x000000282a2a7824 */ /* 0x000fe400078e022c */
[----:B-1----:R-:W-:-:S03]  /*1110*/  FADD.FTZ R38, R41, R38 ;  /* 0x0000002629267221 */ /* 0x002fc60000010000 */
[----:B------:R-:W-:Y:S01]  /*1120*/  IADD3 R42, R45, R42, RZ ;  /* 0x0000002a2d2a7210 */ /* 0x000fe20007ffe0ff */
[----:B------:R-:W-:Y:S01]  /*1130*/  FADD.FTZ R54, R54, R39 ;  /* 0x0000002736367221 */ /* 0x000fe20000010000 */
[----:B------:R-:W-:-:S04]  /*1140*/  SHF.R.S32.HI R41, RZ, 0x1f, R40 ;  /* 0x0000001fff297819 */ /* 0x000fc80000011428 */
        /* <DEDUP_REMOVED lines=14> */
[----:B-1----:R-:W-:Y:S01]  /*1230*/  FADD.FTZ R40, R39, R40 ;  /* 0x0000002827287221 */ /* 0x002fe20000010000 */
[----:B------:R-:W-:Y:S01]  /*1240*/  SHF.R.S32.HI R39, RZ, 0x1f, R38 ;  /* 0x0000001fff277819 */ /* 0x000fe20000011426 */
[----:B------:R-:W-:Y:S01]  /*1250*/  FADD.FTZ R54, R54, R41 ;  /* 0x0000002936367221 */ /* 0x000fe20000010000 */
[----:B------:R-:W-:Y:S02]  /*1260*/  IADD3 R56, R45, R42, RZ ;  /* 0x0000002a2d387210 */ /* 0x000fe40007ffe0ff */
[----:B------:R-:W-:-:S03]  /*1270*/  LEA.HI R39, R39, R38, RZ, 0x2 ;  /* 0x0000002627277211 */ /* 0x000fc600078f10ff */
[----:B------:R-:W0:Y:S01]  /*1280*/  LDS.64 R42, [R56] ;  /* 0x00000000382a7984 */ /* 0x000e220000000a00 */
        /* <DEDUP_REMOVED lines=8> */
[----:B------:R-:W-:-:S04]  /*1310*/  LEA.HI R41, R41, R40, RZ, 0x2 ;  /* 0x0000002829297211 */ /* 0x000fc800078f10ff */
[----:B------:R-:W-:Y:S01]  /*1320*/  SHF.R.S32.HI R41, RZ, 0x2, R41 ;  /* 0x00000002ff297819 */ /* 0x000fe20000011429 */
[----:B-1----:R-:W-:-:S04]  /*1330*/  FADD.FTZ R43, R42, R38 ;  /* 0x000000262a2b7221 */ /* 0x002fc80000010000 */
[----:B------:R-:W-:Y:S01]  /*1340*/  IMAD R40, R41, 0x28, R44 ;  /* 0x0000002829287824 */ /* 0x000fe200078e022c */
[----:B------:R-:W-:Y:S01]  /*1350*/  IADD3 R38, R52, 0x30, RZ ;  /* 0x0000003034267810 */ /* 0x000fe20007ffe0ff */
[----:B------:R-:W-:-:S03]  /*1360*/  FADD.FTZ R54, R54, R39 ;  /* 0x0000002736367221 */ /* 0x000fc60000010000 */
[----:B------:R-:W-:Y:S02]  /*1370*/  IADD3 R40, R45, R40, RZ ;  /* 0x000000282d287210 */ /* 0x000fe40007ffe0ff */
        /* <DEDUP_REMOVED lines=13> */
[----:B------:R-:W-:Y:S02]  /*1450*/  SHF.R.S32.HI R41, RZ, 0x2, R41 ;  /* 0x00000002ff297819 */ /* 0x000fe40000011429 */
[----:B------:R-:W-:-:S04]  /*1460*/  SHF.R.S32.HI R42, RZ, 0x1f, R40 ;  /* 0x0000001fff2a7819 */ /* 0x000fc80000011428 */
[----:B------:R-:W-:Y:S01]  /*1470*/  LEA.HI R42, R42, R40, RZ, 0x2 ;  /* 0x000000282a2a7211 */ /* 0x000fe200078f10ff */
[----:B------:R-:W-:Y:S02]  /*1480*/  IMAD R40, R41, 0x28, R44 ;  /* 0x0000002829287824 */ /* 0x000fe400078e022c */
[----:B-1----:R-:W-:Y:S01]  /*1490*/  FADD.FTZ R38, R43, R38 ;  /* 0x000000262b267221 */ /* 0x002fe20000010000 */
[----:B------:R-:W-:Y:S01]  /*14a0*/  FADD.FTZ R54, R54, R39 ;  /* 0x0000002736367221 */ /* 0x000fe20000010000 */
[----:B------:R-:W-:Y:S02]  /*14b0*/  SHF.R.S32.HI R42, RZ, 0x2, R42 ;  /* 0x00000002ff2a7819 */ /* 0x000fe4000001142a */
[----:B------:R-:W-:-:S03]  /*14c0*/  IADD3 R56, R45, R40, RZ ;  /* 0x000000282d387210 */ /* 0x000fc60007ffe0ff */
[----:B------:R-:W-:Y:S02]  /*14d0*/  IMAD R42, R42, 0x28, R44 ;  /* 0x000000282a2a7824 */ /* 0x000fe400078e022c */
[----:B------:R0:W1:Y:S03]  /*14e0*/  LDS.64 R40, [R56] ;  /* 0x0000000038287984 */ /* 0x0000660000000a00 */
[----:B------:R-:W-:Y:S02]  /*14f0*/  IADD3 R42, R45, R42, RZ ;  /* 0x0000002a2d2a7210 */ /* 0x000fe40007ffe0ff */
        /* <DEDUP_REMOVED lines=50> */
.L_x_2569:
[----:B------:R-:W-:Y:S05]  /*1820*/  BSYNC B0 ;  /* 0x0000000000007941 */ /* 0x000fea0003800000 */
.L_x_2568:
        /* <DEDUP_REMOVED lines=22> */
.L_x_2571:
[----:B------:R-:W-:Y:S05]  /*1990*/  BSYNC B0 ;  /* 0x0000000000007941 */ /* 0x000fea0003800000 */
.L_x_2570:
        /* <DEDUP_REMOVED lines=14> */
.L_x_2573:
[----:B------:R-:W2:Y:S04]  /*1a80*/  LD.E.STRONG.GPU R40, desc[UR14][R38.64] ;  /* 0x0000000e26287980 */ /* 0x000ea8000c10f900 */
[----:B--2---:R-:W-:Y:S01]  /*1a90*/  CCTL.IVALL ;  /* 0x00000000ff00798f */ /* 0x004fe20002000000 */
[----:B------:R-:W-:Y:S05]  /*1aa0*/  YIELD ;  /* 0x0000000000007946 */ /* 0x000fea0003800000 */
[----:B-----5:R-:W-:-:S04]  /*1ab0*/  LOP3.LUT R40, R40, R41, RZ, 0x3c, !PT ;  /* 0x0000002928287212 */ /* 0x020fc800078e3cff */
[----:B------:R-:W-:-:S13]  /*1ac0*/  ISETP.GT.AND P0, PT, R40, -0x1, PT ;  /* 0xffffffff2800780c */ /* 0x000fda0003f04270 */
[----:B------:R-:W-:Y:S05]  /*1ad0*/  @P0 BRA `(.L_x_2573) ;  /* 0xfffffffc00e80947 */ /* 0x000fea000383ffff */
.L_x_2572:
[----:B------:R-:W-:Y:S05]  /*1ae0*/  WARPSYNC.ALL ;  /* 0x0000000000007948 */ /* 0x000fea0003800000 */
[----:B0-----:R-:W0:Y:S01]  /*1af0*/  @!P1 LDC R40, c[0x0][0x10] ;  /* 0x00000400ff289b82 */ /* 0x001e220000000800 */
[----:B------:R-:W-:-:S07]  /*1b00*/  MOV R41, UR4 ;  /* 0x0000000400297c02 */ /* 0x000fce0008000f00 */
[----:B------:R-:W-:Y:S01]  /*1b10*/  BAR.SYNC.DEFER_BLOCKING 0x0 ;  /* 0x0000000000007b1d */ /* 0x000fe20000010000 */
[----:B------:R-:W-:-:S07]  /*1b20*/  @!P1 LOP3.LUT R43, R0, 0x1f, RZ, 0xc0, !PT ;  /* 0x0000001f002b9812 */ /* 0x000fce00078ec0ff */
[----:B------:R-:W1:Y:S01]  /*1b30*/  @!P1 LDC.64 R38, c[0x0][0x248] ;  /* 0x00009200ff269b82 */ /* 0x000e620000000a00 */
[----:B------:R-:W-:Y:S01]  /*1b40*/  LOP3.LUT P0, RZ, R0, 0xffffff9f, RZ, 0xc0, !PT ;  /* 0xffffff9f00ff7812 */ /* 0x000fe2000780c0ff */
        /* <DEDUP_REMOVED lines=36> */
[----:B------:R-:W-:Y:S01]  /*1d90*/  @!P0 FMUL.FTZ R38, R38, 1.2207031431898940355e-05 ;  /* 0x374ccccd26268820 */ /* 0x000fe20000410000 */
[----:B--2---:R-:W-:Y:S01]  /*1da0*/  FADD.FTZ R44, R41, R42 ;  /* 0x0000002a292c7221 */ /* 0x004fe20000010000 */
[----:B------:R-:W-:-:S02]  /*1db0*/  @!P0 IADD3 R42, R43, 0xc80, RZ ;  /* 0x00000c802b2a8810 */ /* 0x000fc40007ffe0ff */
[----:B------:R-:W-:Y:S02]  /*1dc0*/  @!P0 FMUL.FTZ R39, R38, R38 ;  /* 0x0000002626278220 */ /* 0x000fe40000410000 */
[----:B0-----:R-:W-:Y:S02]  /*1dd0*/  @!P0 LEA R43, R54, R42, 0x18 ;  /* 0x0000002a362b8211 */ /* 0x001fe400078ec0ff */
[----:B------:R-:W-:Y:S02]  /*1de0*/  @!P0 FFMA.FTZ R39, R44, 1.2207031431898940355e-05, -R39 ;  /* 0x374ccccd2c278823 */ /* 0x000fe40000010827 */
        /* <DEDUP_REMOVED lines=25> */
.L_x_2575:
[----:B------:R-:W-:Y:S05]  /*1f80*/  BSYNC B0 ;  /* 0x0000000000007941 */ /* 0x000fea0003800000 */
.L_x_2574:
[----:B------:R-:W1:Y:S01]  /*1f90*/  S2UR UR12, SR_CgaCtaId ;  /* 0x00000000000c79c3 */ /* 0x000e620000008800 */
[----:B0-----:R-:W-:Y:S01]  /*1fa0*/  MOV R38, UR13 ;  /* 0x0000000d00267c02 */ /* 0x001fe20008000f00 */
[----:B------:R-:W-:Y:S01]  /*1fb0*/  USHF.L.U32 UR6, UR9, 0x2, URZ ;  /* 0x0000000209067899 */ /* 0x000fe2000800063f */
[--C-:B-----5:R-:W-:Y:S01]  /*1fc0*/  HADD2.F32 R42, -RZ, R34.reuse.H0_H0 ;  /* 0x20000022ff2a7230 */ /* 0x120fe20000004100 */
[----:B------:R-:W-:Y:S01]  /*1fd0*/  UMOV UR8, 0x400 ;  /* 0x0000040000087882 */ /* 0x000fe20000000000 */
[----:B------:R-:W-:Y:S01]  /*1fe0*/  MOV R43, UR16 ;  /* 0x00000010002b7c02 */ /* 0x000fe20008000f00 */
[----:B------:R-:W-:Y:S01]  /*1ff0*/  IMAD R5, R38, 0x50, R5 ;  /* 0x0000005026057824 */ /* 0x000fe200078e0205 */
[----:B------:R-:W-:Y:S01]  /*2000*/  ULOP3.LUT UR6, UR6, 0xc, URZ, 0xc0, !UPT ;  /* 0x0000000c06067892 */ /* 0x000fe2000f8ec03f */
[----:B------:R-:W-:Y:S01]  /*2010*/  HADD2.F32 R34, -RZ, R34.H1_H1 ;  /* 0x30000022ff227230 */ /* 0x000fe20000004100 */
[----:B------:R-:W-:Y:S01]  /*2020*/  UIADD3 UR8, UR8, 0xc80, URZ ;  /* 0x00000c8008087890 */ /* 0x000fe2000fffe03f */
[----:B------:R-:W-:Y:S01]  /*2030*/  HADD2.F32 R56, -RZ, R33.H0_H0 ;  /* 0x20000021ff387230 */ /* 0x000fe20000004100 */
[----:B------:R-:W-:Y:S01]  /*2040*/  SHF.L.U32 R40, R5, 0x2, RZ ;  /* 0x0000000205287819 */ /* 0x000fe200000006ff */
[----:B------:R-:W-:Y:S01]  /*2050*/  ULOP3.LUT UR4, UR4, 0x1, URZ, 0x3c, !UPT ;  /* 0x0000000104047892 */ /* 0x000fe2000f8e3c3f */
        /* <DEDUP_REMOVED lines=9> */
[-C--:B------:R-:W-:Y:S01]  /*20f0*/  IADD3 R12, P0, R12, R40.reuse, RZ ;  /* 0x000000280c0c7210 */ /* 0x080fe20007f1e0ff */
[----:B------:R-:W-:Y:S01]  /*2100*/  ULDC.64 UR12, c[0x0][0x210] ;  /* 0x00008400000c7ab9 */ /* 0x000fe20000000a00 */
[-C--:B------:R-:W-:Y:S02]  /*2110*/  IADD3 R11, P2, R11, R40.reuse, RZ ;  /* 0x000000280b0b7210 */ /* 0x080fe40007f5e0ff */
[----:B------:R-:W-:Y:S02]  /*2120*/  LEA R38, R38, UR8, 0x3 ;  /* 0x0000000826267c11 */ /* 0x000fe4000f8e18ff */
[----:B------:R-:W-:-:S02]  /*2130*/  IADD3 R10, P3, R10, R40, RZ ;  /* 0x000000280a0a7210 */ /* 0x000fc40007f7e0ff */
[----:B------:R-:W-:Y:S02]  /*2140*/  IADD3 R45, P5, R8, R40, RZ ;  /* 0x00000028082d7210 */ /* 0x000fe40007fbe0ff */
[----:B------:R-:W0:Y:S02]  /*2150*/  LDS.64 R38, [R38] ;  /* 0x0000000026267984 */ /* 0x000e240000000a00 */
[----:B0-----:R-:W-:Y:S01]  /*2160*/  FADD.FTZ R5, R39, UR6 ;  /* 0x0000000627057e21 */ /* 0x001fe20008010000 */
[--C-:B------:R-:W-:Y:S01]  /*2170*/  FADD.FTZ R44, R3, -R38.reuse ;  /* 0x80000026032c7221 */ /* 0x100fe20000010000 */
[--C-:B------:R-:W-:Y:S02]  /*2180*/  HADD2.F32 R39, -RZ, R32.reuse.H0_H0 ;  /* 0x20000020ff277230 */ /* 0x100fe40000004100 */
        /* <DEDUP_REMOVED lines=18> */
[----:B------:R-:W-:Y:S01]  /*22b0*/  UIADD3 UR6, UP0, UR9, 0xa, URZ ;  /* 0x0000000a09067890 */ /* 0x000fe2000ff1e03f */
[----:B0-----:R-:W-:Y:S01]  /*22c0*/  FMUL.FTZ R44, R44, R5 ;  /* 0x000000052c2c7220 */ /* 0x001fe20000410000 */
[C---:B------:R-:W-:Y:S01]  /*22d0*/  FMUL.FTZ R32, R5.reuse, R52 ;  /* 0x0000003405207220 */ /* 0x040fe20000410000 */
[C---:B------:R-:W-:Y:S01]  /*22e0*/  FMUL.FTZ R23, R5.reuse, R23 ;  /* 0x0000001705177220 */ /* 0x040fe20000410000 */
[----:B------:R-:W-:Y:S01]  /*22f0*/  FMUL.FTZ R16, R5, R16 ;  /* 0x0000001005107220 */ /* 0x000fe20000410000 */
[----:B------:R-:W-:Y:S01]  /*2300*/  FFMA.FTZ R3, R44, R42, R39 ;  /* 0x0000002a2c037223 */ /* 0x000fe20000010027 */
[--C-:B------:R-:W-:Y:S01]  /*2310*/  FFMA.FTZ R43, R32, R34, R15.reuse ;  /* 0x00000022202b7223 */ /* 0x100fe2000001000f */
[----:B------:R-:W-:Y:S01]  /*2320*/  IADD3 R32, R41, UR11, RZ ;  /* 0x0000000b29207c10 */ /* 0x000fe2000fffe0ff */
[----:B------:R-:W-:Y:S01]  /*2330*/  FMUL.FTZ R22, R5, R22 ;  /* 0x0000001605167220 */ /* 0x000fe20000410000 */
[----:B------:R-:W-:Y:S01]  /*2340*/  FMUL.FTZ R44, R3, -1.4426950216293334961 ;  /* 0xbfb8aa3b032c7820 */ /* 0x000fe20000410000 */
[----:B------:R-:W-:Y:S01]  /*2350*/  FMUL.FTZ R54, R43, -1.4426950216293334961 ;  /* 0xbfb8aa3b2b367820 */ /* 0x000fe20000410000 */
[----:B------:R-:W-:Y:S01]  /*2360*/  IADD3 R41, P4, R9, R40, RZ ;  /* 0x0000002809297210 */ /* 0x000fe20007f9e0ff */
[C---:B------:R-:W-:Y:S01]  /*2370*/  FMUL.FTZ R50, R5.reuse, R50 ;  /* 0x0000003205327220 */ /* 0x040fe20000410000 */
[----:B------:R-:W-:Y:S01]  /*2380*/  FFMA.FTZ R22, R34, R22, R15 ;  /* 0x0000001622167223 */ /* 0x000fe2000001000f */
[C---:B------:R-:W-:Y:S01]  /*2390*/  FMUL.FTZ R26, R5.reuse, R26 ;  /* 0x0000001a051a7220 */ /* 0x040fe20000410000 */
[----:B------:R-:W0:Y:S01]  /*23a0*/  MUFU.EX2 R44, R44 ;  /* 0x0000002c002c7308 */ /* 0x000e220000000800 */
[----:B------:R-:W-:Y:S01]  /*23b0*/  FMUL.FTZ R48, R5, R48 ;  /* 0x0000003005307220 */ /* 0x000fe20000410000 */
[----:B------:R-:W-:-:S02]  /*23c0*/  UIADD3.X UR5, URZ, UR5, URZ, UP0, !UPT ;  /* 0x000000053f057290 */ /* 0x000fc400087fe43f */
[----:B------:R-:W-:Y:S02]  /*23d0*/  UISETP.GE.U32.AND UP0, UPT, UR6, UR17, UPT ;  /* 0x000000110600728c */ /* 0x000fe4000bf06070 */
[----:B------:R-:W-:Y:S02]  /*23e0*/  UMOV UR9, UR6 ;  /* 0x0000000600097c82 */ /* 0x000fe40008000000 */
[----:B------:R-:W-:Y:S01]  /*23f0*/  MUFU.EX2 R54, R54 ;  /* 0x0000003600367308 */ /* 0x000fe20000000800 */
[----:B------:R-:W-:Y:S01]  /*2400*/  UISETP.GE.AND.EX UP0, UPT, UR5, UR10, UPT, UP0 ;  /* 0x0000000a0500728c */ /* 0x000fe2000bf06300 */
[----:B0-----:R-:W-:Y:S01]  /*2410*/  FADD.FTZ R52, R44, 1 ;  /* 0x3f8000002c347421 */ /* 0x001fe20000010000 */
[----:B------:R-:W-:-:S04]  /*2420*/  IADD3 R44, P6, R7, R40, RZ ;  /* 0x00000028072c7210 */ /* 0x000fc80007fde0ff */
[----:B------:R-:W-:Y:S01]  /*2430*/  IADD3.X R9, RZ, R32, RZ, P6, !PT ;  /* 0x00000020ff097210 */ /* 0x000fe200037fe4ff */
[----:B------:R-:W0:Y:S01]  /*2440*/  MUFU.RCP R52, R52 ;  /* 0x0000003400347308 */ /* 0x000e220000001000 */
[----:B------:R-:W-:Y:S01]  /*2450*/  IADD3 R40, P6, R6, R40, RZ ;  /* 0x0000002806287210 */ /* 0x000fe20007fde0ff */
[----:B------:R-:W-:Y:S01]  /*2460*/  FADD.FTZ R6, R17, -R38 ;  /* 0x8000002611067221 */ /* 0x000fe20000010000 */
[----:B0-----:R-:W-:Y:S01]  /*2470*/  FMUL.FTZ R58, R3, R52 ;  /* 0x00000034033a7220 */ /* 0x001fe20000410000 */
[--C-:B------:R-:W-:Y:S02]  /*2480*/  HADD2.F32 R52, -RZ, R35.reuse.H0_H0 ;  /* 0x20000023ff347230 */ /* 0x100fe40000004100 */
[----:B------:R-:W-:Y:S01]  /*2490*/  FMUL.FTZ R3, R5, R6 ;  /* 0x0000000605037220 */ /* 0x000fe20000410000 */
[----:B------:R-:W-:Y:S01]  /*24a0*/  FADD.FTZ R6, R54, 1 ;  /* 0x3f80000036067421 */ /* 0x000fe20000010000 */
[----:B------:R-:W-:Y:S02]  /*24b0*/  HADD2.F32 R35, -RZ, R35.H1_H1 ;  /* 0x30000023ff237230 */ /* 0x000fe40000004100 */
[----:B------:R-:W-:Y:S01]  /*24c0*/  FFMA.FTZ R19, R3, R52, R56 ;  /* 0x0000003403137223 */ /* 0x000fe20000010038 */
[----:B------:R-:W-:Y:S01]  /*24d0*/  FMUL.FTZ R3, R5, R8 ;  /* 0x0000000805037220 */ /* 0x000fe20000410000 */
[----:B------:R-:W-:Y:S01]  /*24e0*/  HADD2.F32 R54, -RZ, R33.H1_H1 ;  /* 0x30000021ff367230 */ /* 0x000fe20000004100 */
[----:B------:R-:W0:Y:S01]  /*24f0*/  MUFU.RCP R6, R6 ;  /* 0x0000000600067308 */ /* 0x000e220000001000 */
[----:B------:R-:W-:Y:S01]  /*2500*/  FMUL.FTZ R7, R19, -1.4426950216293334961 ;  /* 0xbfb8aa3b13077820 */ /* 0x000fe20000410000 */
[----:B------:R-:W-:-:S02]  /*2510*/  FADD.FTZ R8, R21, -R38 ;  /* 0x8000002615087221 */ /* 0x000fc40000010000 */
[--C-:B------:R-:W-:Y:S01]  /*2520*/  FFMA.FTZ R60, R3, R35, R54.reuse ;  /* 0x00000023033c7223 */ /* 0x100fe20000010036 */
[--C-:B------:R-:W-:Y:S01]  /*2530*/  FFMA.FTZ R26, R35, R26, R54.reuse ;  /* 0x0000001a231a7223 */ /* 0x100fe20000010036 */
[----:B------:R-:W-:Y:S01]  /*2540*/  FMUL.FTZ R8, R5, R8 ;  /* 0x0000000805087220 */ /* 0x000fe20000410000 */
[----:B------:R-:W-:Y:S01]  /*2550*/  FFMA.FTZ R48, R35, R48, R54 ;  /* 0x0000003023307223 */ /* 0x000fe20000010036 */
[----:B------:R-:W1:Y:S01]  /*2560*/  MUFU.EX2 R7, R7 ;  /* 0x0000000700077308 */ /* 0x000e620000000800 */
[----:B------:R-:W-:Y:S01]  /*2570*/  FMUL.FTZ R17, R60, -1.4426950216293334961 ;  /* 0xbfb8aa3b3c117820 */ /* 0x000fe20000410000 */
[----:B------:R-:W-:-:S04]  /*2580*/  FFMA.FTZ R21, R42, R8, R39 ;  /* 0x000000082a157223 */ /* 0x000fc80000010027 */
[----:B------:R-:W-:Y:S02]  /*2590*/  FMUL.FTZ R33, R21, -1.4426950216293334961 ;  /* 0xbfb8aa3b15217820 */ /* 0x000fe40000410000 */
[----:B------:R2:W3:Y:S01]  /*25a0*/  MUFU.EX2 R3, R17 ;  /* 0x0000001100037308 */ /* 0x0004e20000000800 */
[----:B0-----:R-:W-:-:S05]  /*25b0*/  FMUL.FTZ R43, R43, R6 ;  /* 0x000000062b2b7220 */ /* 0x001fca0000410000 */
[----:B------:R-:W-:Y:S02]  /*25c0*/  F2FP.F16.F32.PACK_AB R58, R43, R58 ;  /* 0x0000003a2b3a723e */ /* 0x000fe400000000ff */
[----:B------:R-:W0:Y:S01]  /*25d0*/  MUFU.EX2 R8, R33 ;  /* 0x0000002100087308 */ /* 0x000e220000000800 */
[----:B-1----:R-:W-:Y:S01]  /*25e0*/  FADD.FTZ R6, R7, 1 ;  /* 0x3f80000007067421 */ /* 0x002fe20000010000 */
[----:B--2---:R-:W-:-:S04]  /*25f0*/  FFMA.FTZ R17, R34, R23, R15 ;  /* 0x0000001722117223 */ /* 0x004fc8000001000f */
[----:B------:R-:W-:Y:S02]  /*2600*/  FMUL.FTZ R23, R17, -1.4426950216293334961 ;  /* 0xbfb8aa3b11177820 */ /* 0x000fe40000410000 */
[----:B------:R-:W1:Y:S01]  /*2610*/  MUFU.RCP R6, R6 ;  /* 0x0000000600067308 */ /* 0x000e620000001000 */
[----:B---3--:R-:W-:-:S07]  /*2620*/  FADD.FTZ R3, R3, 1 ;  /* 0x3f80000003037421 */ /* 0x008fce0000010000 */
[----:B------:R-:W2:Y:S01]  /*2630*/  MUFU.RCP R3, R3 ;  /* 0x0000000300037308 */ /* 0x000ea20000001000 */
[----:B0-----:R-:W-:-:S07]  /*2640*/  FADD.FTZ R7, R8, 1 ;  /* 0x3f80000008077421 */ /* 0x001fce0000010000 */
[----:B------:R-:W0:Y:S01]  /*2650*/  MUFU.RCP R8, R7 ;  /* 0x0000000700087308 */ /* 0x000e220000001000 */
[----:B-1----:R-:W-:Y:S01]  /*2660*/  FMUL.FTZ R19, R19, R6 ;  /* 0x0000000613137220 */ /* 0x002fe20000410000 */
[----:B------:R-:W-:-:S04]  /*2670*/  FADD.FTZ R6, R25, -R38 ;  /* 0x8000002619067221 */ /* 0x000fc80000010000 */
[----:B------:R-:W-:Y:S01]  /*2680*/  FMUL.FTZ R25, R5, R6 ;  /* 0x0000000605197220 */ /* 0x000fe20000410000 */
[----:B------:R-:W-:Y:S01]  /*2690*/  FADD.FTZ R6, R27, -R38 ;  /* 0x800000261b067221 */ /* 0x000fe20000010000 */
[----:B------:R-:W1:Y:S01]  /*26a0*/  MUFU.EX2 R23, R23 ;  /* 0x0000001700177308 */ /* 0x000e620000000800 */
[----:B--2---:R-:W-:Y:S01]  /*26b0*/  FMUL.FTZ R60, R60, R3 ;  /* 0x000000033c3c7220 */ /* 0x004fe20000410000 */
[----:B------:R-:W-:Y:S01]  /*26c0*/  FFMA.FTZ R25, R52, R25, R56 ;  /* 0x0000001934197223 */ /* 0x000fe20000010038 */
[----:B------:R-:W-:-:S03]  /*26d0*/  FMUL.FTZ R3, R5, R6 ;  /* 0x0000000605037220 */ /* 0x000fc60000410000 */
[----:B------:R-:W-:Y:S01]  /*26e0*/  FMUL.FTZ R27, R25, -1.4426950216293334961 ;  /* 0xbfb8aa3b191b7820 */ /* 0x000fe20000410000 */
[----:B------:R-:W-:Y:S01]  /*26f0*/  FFMA.FTZ R3, R35, R3, R54 ;  /* 0x0000000323037223 */ /* 0x000fe20000010036 */
[----:B------:R-:W-:Y:S01]  /*2700*/  F2FP.F16.F32.PACK_AB R60, R60, R19 ;  /* 0x000000133c3c723e */ /* 0x000fe200000000ff */
[----:B0-----:R-:W-:Y:S01]  /*2710*/  FMUL.FTZ R21, R21, R8 ;  /* 0x0000000815157220 */ /* 0x001fe20000410000 */
[----:B------:R-:W0:Y:S01]  /*2720*/  MUFU.EX2 R7, R27 ;  /* 0x0000001b00077308 */ /* 0x000e220000000800 */
[----:B------:R-:W-:Y:S01]  /*2730*/  FMUL.FTZ R6, R3, -1.4426950216293334961 ;  /* 0xbfb8aa3b03067820 */ /* 0x000fe20000410000 */
[----:B-1----:R-:W-:Y:S01]  /*2740*/  FADD.FTZ R8, R23, 1 ;  /* 0x3f80000017087421 */ /* 0x002fe20000010000 */
[----:B------:R-:W-:-:S05]  /*2750*/  FMUL.FTZ R23, R5, R29 ;  /* 0x0000001d05177220 */ /* 0x000fca0000410000 */
[----:B------:R-:W1:Y:S01]  /*2760*/  MUFU.EX2 R6, R6 ;  /* 0x0000000600067308 */ /* 0x000e620000000800 */
[----:B------:R-:W-:-:S07]  /*2770*/  FFMA.FTZ R23, R42, R23, R39 ;  /* 0x000000172a177223 */ /* 0x000fce0000010027 */
[----:B------:R-:W2:Y:S01]  /*2780*/  MUFU.RCP R8, R8 ;  /* 0x0000000800087308 */ /* 0x000ea20000001000 */
[----:B0-----:R-:W-:-:S07]  /*2790*/  FADD.FTZ R29, R7, 1 ;  /* 0x3f800000071d7421 */ /* 0x001fce0000010000 */
[----:B------:R-:W0:Y:S01]  /*27a0*/  MUFU.RCP R7, R29 ;  /* 0x0000001d00077308 */ /* 0x000e220000001000 */
[----:B-1----:R-:W-:-:S07]  /*27b0*/  FADD.FTZ R33, R6, 1 ;  /* 0x3f80000006217421 */ /* 0x002fce0000010000 */
[----:B------:R-:W1:Y:S01]  /*27c0*/  MUFU.RCP R33, R33 ;  /* 0x0000002100217308 */ /* 0x000e620000001000 */
[----:B--2---:R-:W-:Y:S01]  /*27d0*/  FMUL.FTZ R17, R17, R8 ;  /* 0x0000000811117220 */ /* 0x004fe20000410000 */
[----:B------:R-:W-:-:S04]  /*27e0*/  FMUL.FTZ R8, R23, -1.4426950216293334961 ;  /* 0xbfb8aa3b17087820 */ /* 0x000fc80000410000 */
[----:B------:R-:W-:Y:S02]  /*27f0*/  F2FP.F16.F32.PACK_AB R17, R17, R21 ;  /* 0x000000151111723e */ /* 0x000fe400000000ff */
[----:B------:R-:W2:Y:S01]  /*2800*/  MUFU.EX2 R8, R8 ;  /* 0x0000000800087308 */ /* 0x000ea20000000800 */
[----:B0-----:R-:W-:Y:S01]  /*2810*/  FMUL.FTZ R25, R25, R7 ;  /* 0x0000000719197220 */ /* 0x001fe20000410000 */
[----:B------:R-:W-:Y:S02]  /*2820*/  IADD3.X R7, RZ, R32, RZ, P6, !PT ;  /* 0x00000020ff077210 */ /* 0x000fe400037fe4ff */
[----:B------:R-:W-:-:S04]  /*2830*/  LEA R6, P6, R40, UR12, 0x1 ;  /* 0x0000000c28067c11 */ /* 0x000fc8000f8c08ff */
[----:B------:R-:W-:Y:S01]  /*2840*/  LEA.HI.X R7, R40, UR13, R7, 0x1, P6 ;  /* 0x0000000d28077c11 */ /* 0x000fe2000b0f0c07 */
[--C-:B------:R-:W-:Y:S01]  /*2850*/  FADD.FTZ R40, R31, -R38.reuse ;  /* 0x800000261f287221 */ /* 0x100fe20000010000 */
[----:B-1----:R-:W-:Y:S01]  /*2860*/  FMUL.FTZ R3, R3, R33 ;  /* 0x0000002103037220 */ /* 0x002fe20000410000 */
[--C-:B------:R-:W-:Y:S02]  /*2870*/  FADD.FTZ R33, R51, -R38.reuse ;  /* 0x8000002633217221 */ /* 0x100fe40000010000 */
[----:B------:R-:W-:Y:S01]  /*2880*/  FMUL.FTZ R29, R5, R40 ;  /* 0x00000028051d7220 */ /* 0x000fe20000410000 */
[--C-:B------:R-:W-:Y:S01]  /*2890*/  FADD.FTZ R40, R49, -R38.reuse ;  /* 0x8000002631287221 */ /* 0x100fe20000010000 */
[----:B------:R-:W-:Y:S01]  /*28a0*/  FADD.FTZ R49, R36, -R38 ;  /* 0x8000002624317221 */ /* 0x000fe20000010000 */
[C---:B------:R-:W-:Y:S01]  /*28b0*/  FMUL.FTZ R33, R5.reuse, R33 ;  /* 0x0000002105217220 */ /* 0x040fe20000410000 */
[----:B--2---:R-:W-:Y:S01]  /*28c0*/  FADD.FTZ R27, R8, 1 ;  /* 0x3f800000081b7421 */ /* 0x004fe20000010000 */
[C---:B------:R-:W-:Y:S01]  /*28d0*/  FMUL.FTZ R31, R5.reuse, R40 ;  /* 0x00000028051f7220 */ /* 0x040fe20000410000 */
[----:B------:R-:W-:Y:S01]  /*28e0*/  FFMA.FTZ R29, R34, R29, R15 ;  /* 0x0000001d221d7223 */ /* 0x000fe2000001000f */
[----:B------:R-:W-:Y:S01]  /*28f0*/  LEA R8, P6, R44, UR12, 0x1 ;  /* 0x0000000c2c087c11 */ /* 0x000fe2000f8c08ff */
[----:B------:R-:W-:Y:S01]  /*2900*/  FMUL.FTZ R49, R5, R49 ;  /* 0x0000003105317220 */ /* 0x000fe20000410000 */
[----:B------:R-:W-:Y:S01]  /*2910*/  FFMA.FTZ R31, R52, R31, R56 ;  /* 0x0000001f341f7223 */ /* 0x000fe20000010038 */
[----:B------:R-:W0:Y:S01]  /*2920*/  MUFU.RCP R27, R27 ;  /* 0x0000001b001b7308 */ /* 0x000e220000001000 */
[----:B------:R-:W-:Y:S01]  /*2930*/  FMUL.FTZ R40, R29, -1.4426950216293334961 ;  /* 0xbfb8aa3b1d287820 */ /* 0x000fe20000410000 */
[----:B------:R-:W-:Y:S01]  /*2940*/  LEA.HI.X R9, R44, UR13, R9, 0x1, P6 ;  /* 0x0000000d2c097c11 */ /* 0x000fe2000b0f0c09 */
[----:B------:R-:W-:Y:S01]  /*2950*/  FMUL.FTZ R36, R31, -1.4426950216293334961 ;  /* 0xbfb8aa3b1f247820 */ /* 0x000fe20000410000 */
[----:B------:R-:W-:Y:S01]  /*2960*/  FADD.FTZ R44, R24, -R38 ;  /* 0x80000026182c7221 */ /* 0x000fe20000010000 */
[C---:B------:R-:W-:Y:S01]  /*2970*/  FMUL.FTZ R24, R5.reuse, R57 ;  /* 0x0000003905187220 */ /* 0x040fe20000410000 */
[----:B------:R-:W-:Y:S01]  /*2980*/  FFMA.FTZ R33, R42, R33, R39 ;  /* 0x000000212a217223 */ /* 0x000fe20000010027 */
[----:B------:R-:W-:Y:S01]  /*2990*/  PRMT R57, R60, 0x7632, R57 ;  /* 0x000076323c397816 */ /* 0x000fe20000000039 */
[----:B------:R-:W1:Y:S01]  /*29a0*/  MUFU.EX2 R40, R40 ;  /* 0x0000002800287308 */ /* 0x000e620000000800 */
[----:B------:R-:W-:Y:S01]  /*29b0*/  FMUL.FTZ R44, R5, R44 ;  /* 0x0000002c052c7220 */ /* 0x000fe20000410000 */
[----:B------:R-:W-:Y:S01]  /*29c0*/  FFMA.FTZ R24, R42, R24, R39 ;  /* 0x000000182a187223 */ /* 0x000fe20000010027 */
[----:B------:R-:W-:Y:S01]  /*29d0*/  FMUL.FTZ R43, R33, -1.4426950216293334961 ;  /* 0xbfb8aa3b212b7820 */ /* 0x000fe20000410000 */
[----:B------:R-:W-:Y:S01]  /*29e0*/  STG.E.U16 desc[UR14][R6.64+0x6], R57 ;  /* 0x0000063906007986 */ /* 0x000fe2000c10150e */
[----:B------:R-:W-:-:S03]  /*29f0*/  F2FP.F16.F32.PACK_AB R3, R3, R25 ;  /* 0x000000190303723e */ /* 0x000fc600000000ff */
[----:B------:R-:W2:Y:S01]  /*2a00*/  MUFU.EX2 R36, R36 ;  /* 0x0000002400247308 */ /* 0x000ea20000000800 */
[----:B0-----:R-:W-:Y:S01]  /*2a10*/  FMUL.FTZ R23, R23, R27 ;  /* 0x0000001b17177220 */ /* 0x001fe20000410000 */
[C-C-:B------:R-:W-:Y:S01]  /*2a20*/  FFMA.FTZ R27, R42.reuse, R16, R39.reuse ;  /* 0x000000102a1b7223 */ /* 0x140fe20000010027 */
[C-C-:B------:R-:W-:Y:S01]  /*2a30*/  FFMA.FTZ R16, R42.reuse, R44, R39.reuse ;  /* 0x0000002c2a107223 */ /* 0x140fe20000010027 */
[----:B------:R-:W-:Y:S01]  /*2a40*/  FFMA.FTZ R39, R42, R49, R39 ;  /* 0x000000312a277223 */ /* 0x000fe20000010027 */
[--C-:B------:R-:W-:Y:S01]  /*2a50*/  FADD.FTZ R44, R55, -R38.reuse ;  /* 0x80000026372c7221 */ /* 0x100fe20000010000 */
[----:B------:R-:W-:Y:S01]  /*2a60*/  FADD.FTZ R49, R30, -R38 ;  /* 0x800000261e317221 */ /* 0x000fe20000010000 */
[----:B------:R-:W-:Y:S01]  /*2a70*/  PRMT R55, R60, 0x7610, R55 ;  /* 0x000076103c377816 */ /* 0x000fe20000000037 */
[----:B------:R-:W0:Y:S01]  /*2a80*/  MUFU.EX2 R43, R43 ;  /* 0x0000002b002b7308 */ /* 0x000e220000000800 */
[----:B-1----:R-:W-:Y:S01]  /*2a90*/  FADD.FTZ R40, R40, 1 ;  /* 0x3f80000028287421 */ /* 0x002fe20000010000 */
[C---:B------:R-:W-:Y:S01]  /*2aa0*/  FMUL.FTZ R44, R5.reuse, R44 ;  /* 0x0000002c052c7220 */ /* 0x040fe20000410000 */
[----:B------:R-:W-:Y:S01]  /*2ab0*/  FMUL.FTZ R49, R5, R49 ;  /* 0x0000003105317220 */ /* 0x000fe20000410000 */
[----:B------:R-:W-:Y:S01]  /*2ac0*/  IADD3.X R60, RZ, R32, RZ, P4, !PT ;  /* 0x00000020ff3c7210 */ /* 0x000fe200027fe4ff */
[----:B------:R-:W-:Y:S01]  /*2ad0*/  STG.E.U16 desc[UR14][R6.64+0x4], R55 ;  /* 0x0000043706007986 */ /* 0x000fe2000c10150e */
[----:B------:R-:W-:-:S02]  /*2ae0*/  FFMA.FTZ R44, R34, R44, R15 ;  /* 0x0000002c222c7223 */ /* 0x000fc4000001000f */
[----:B------:R1:W3:Y:S01]  /*2af0*/  MUFU.RCP R42, R40 ;  /* 0x00000028002a7308 */ /* 0x0002e20000001000 */
[----:B--2---:R-:W-:Y:S01]  /*2b00*/  FADD.FTZ R30, R36, 1 ;  /* 0x3f800000241e7421 */ /* 0x004fe20000010000 */
[----:B------:R-:W-:Y:S01]  /*2b10*/  FMUL.FTZ R36, R5, R14 ;  /* 0x0000000e05247220 */ /* 0x000fe20000410000 */
[----:B------:R-:W-:-:S05]  /*2b20*/  FMUL.FTZ R19, R44, -1.4426950216293334961 ;  /* 0xbfb8aa3b2c137820 */ /* 0x000fca0000410000 */
[----:B------:R2:W4:Y:S01]  /*2b30*/  MUFU.RCP R14, R30 ;  /* 0x0000001e000e7308 */ /* 0x0005220000001000 */
[C-C-:B-1----:R-:W-:Y:S01]  /*2b40*/  FFMA.FTZ R40, R34.reuse, R36, R15.reuse ;  /* 0x0000002422287223 */ /* 0x142fe2000001000f */
[C-C-:B------:R-:W-:Y:S01]  /*2b50*/  FFMA.FTZ R36, R34.reuse, R49, R15.reuse ;  /* 0x0000003122247223 */ /* 0x140fe2000001000f */
[----:B------:R-:W-:Y:S01]  /*2b60*/  FFMA.FTZ R34, R34, R50, R15 ;  /* 0x0000003222227223 */ /* 0x000fe2000001000f */
[----:B------:R-:W-:Y:S01]  /*2b70*/  FADD.FTZ R50, R37, -R38 ;  /* 0x8000002625327221 */ /* 0x000fe20000010000 */
[----:B------:R-:W-:Y:S01]  /*2b80*/  IADD3.X R15, RZ, R32, RZ, P5, !PT ;  /* 0x00000020ff0f7210 */ /* 0x000fe20002ffe4ff */
[----:B------:R-:W-:Y:S01]  /*2b90*/  FMUL.FTZ R37, R5, R53 ;  /* 0x0000003505257220 */ /* 0x000fe20000410000 */
[----:B0-----:R-:W-:Y:S01]  /*2ba0*/  FADD.FTZ R43, R43, 1 ;  /* 0x3f8000002b2b7421 */ /* 0x001fe20000010000 */
[----:B------:R-:W-:Y:S01]  /*2bb0*/  FMUL.FTZ R50, R5, R50 ;  /* 0x0000003205327220 */ /* 0x000fe20000410000 */
[----:B---3--:R-:W-:Y:S01]  /*2bc0*/  FMUL.FTZ R42, R29, R42 ;  /* 0x0000002a1d2a7220 */ /* 0x008fe20000410000 */
[----:B------:R-:W-:Y:S01]  /*2bd0*/  FFMA.FTZ R37, R52, R37, R56 ;  /* 0x0000002534257223 */ /* 0x000fe20000010038 */
[----:B------:R-:W0:Y:S01]  /*2be0*/  MUFU.EX2 R19, R19 ;  /* 0x0000001300137308 */ /* 0x000e220000000800 */
[----:B------:R-:W-:-:S02]  /*2bf0*/  FFMA.FTZ R50, R35, R50, R54 ;  /* 0x0000003223327223 */ /* 0x000fc40000010036 */
[----:B------:R-:W-:Y:S01]  /*2c00*/  FMUL.FTZ R49, R37, -1.4426950216293334961 ;  /* 0xbfb8aa3b25317820 */ /* 0x000fe20000410000 */
[----:B------:R-:W-:Y:S01]  /*2c10*/  F2FP.F16.F32.PACK_AB R23, R42, R23 ;  /* 0x000000172a17723e */ /* 0x000fe200000000ff */
[----:B--2---:R-:W-:Y:S01]  /*2c20*/  FMUL.FTZ R30, R50, -1.4426950216293334961 ;  /* 0xbfb8aa3b321e7820 */ /* 0x004fe20000410000 */
[----:B----4-:R-:W-:Y:S01]  /*2c30*/  FMUL.FTZ R29, R31, R14 ;  /* 0x0000000e1f1d7220 */ /* 0x010fe20000410000 */
[C---:B------:R-:W-:Y:S02]  /*2c40*/  LEA R14, P5, R45.reuse, UR12, 0x1 ;  /* 0x0000000c2d0e7c11 */ /* 0x040fe4000f8a08ff */
[C---:B------:R-:W-:Y:S01]  /*2c50*/  PRMT R31, R58.reuse, 0x7610, R31 ;  /* 0x000076103a1f7816 */ /* 0x040fe2000000001f */
[----:B------:R-:W1:Y:S01]  /*2c60*/  MUFU.EX2 R49, R49 ;  /* 0x0000003100317308 */ /* 0x000e620000000800 */
[----:B------:R-:W-:Y:S02]  /*2c70*/  LEA.HI.X R15, R45, UR13, R15, 0x1, P5 ;  /* 0x0000000d2d0f7c11 */ /* 0x000fe4000a8f0c0f */
[----:B------:R-:W-:Y:S01]  /*2c80*/  PRMT R45, R58, 0x7632, R45 ;  /* 0x000076323a2d7816 */ /* 0x000fe2000000002d */
[----:B------:R-:W-:Y:S04]  /*2c90*/  STG.E.U16 desc[UR14][R6.64], R31 ;  /* 0x0000001f06007986 */ /* 0x000fe8000c10150e */
[----:B------:R-:W2:Y:S01]  /*2ca0*/  MUFU.EX2 R30, R30 ;  /* 0x0000001e001e7308 */ /* 0x000ea20000000800 */
[----:B------:R3:W-:Y:S04]  /*2cb0*/  STG.E.U16 desc[UR14][R6.64+0x2], R45 ;  /* 0x0000022d06007986 */ /* 0x0007e8000c10150e */
[----:B------:R4:W-:Y:S04]  /*2cc0*/  STG.E.U16 desc[UR14][R8.64], R17 ;  /* 0x0000001108007986 */ /* 0x0009e8000c10150e */
[----:B------:R4:W-:Y:S01]  /*2cd0*/  STG.E.U16 desc[UR14][R8.64+0x4], R3 ;  /* 0x0000040308007986 */ /* 0x0009e2000c10150e */
[----:B---3--:R-:W-:Y:S01]  /*2ce0*/  FMUL.FTZ R45, R24, -1.4426950216293334961 ;  /* 0xbfb8aa3b182d7820 */ /* 0x008fe20000410000 */
[----:B0-----:R-:W-:Y:S01]  /*2cf0*/  FADD.FTZ R7, R19, 1 ;  /* 0x3f80000013077421 */ /* 0x001fe20000010000 */
[----:B------:R-:W-:Y:S01]  /*2d00*/  FMUL.FTZ R19, R5, R61 ;  /* 0x0000003d05137220 */ /* 0x000fe20000410000 */
[----:B-1----:R-:W-:Y:S01]  /*2d10*/  FADD.FTZ R6, R49, 1 ;  /* 0x3f80000031067421 */ /* 0x002fe20000010000 */
[----:B--2---:R-:W-:Y:S01]  /*2d20*/  FADD.FTZ R53, R30, 1 ;  /* 0x3f8000001e357421 */ /* 0x004fe20000010000 */
[----:B------:R-:W-:Y:S01]  /*2d30*/  FADD.FTZ R30, R59, -R38 ;  /* 0x800000263b1e7221 */ /* 0x000fe20000010000 */
[----:B------:R-:W0:Y:S01]  /*2d40*/  MUFU.EX2 R45, R45 ;  /* 0x0000002d002d7308 */ /* 0x000e220000000800 */
[----:B------:R-:W-:-:S02]  /*2d50*/  FFMA.FTZ R19, R52, R19, R56 ;  /* 0x0000001334137223 */ /* 0x000fc40000010038 */
[----:B------:R-:W-:-:S04]  /*2d60*/  FMUL.FTZ R30, R5, R30 ;  /* 0x0000001e051e7220 */ /* 0x000fc80000410000 */
[----:B------:R-:W-:Y:S01]  /*2d70*/  FFMA.FTZ R58, R35, R30, R54 ;  /* 0x0000001e233a7223 */ /* 0x000fe20000010036 */
[C---:B------:R-:W-:Y:S01]  /*2d80*/  LEA R30, P4, R41.reuse, UR12, 0x1 ;  /* 0x0000000c291e7c11 */ /* 0x040fe2000f8808ff */
[----:B------:R-:W1:Y:S02]  /*2d90*/  MUFU.RCP R53, R53 ;  /* 0x0000003500357308 */ /* 0x000e640000001000 */
[----:B------:R-:W-:Y:S01]  /*2da0*/  FMUL.FTZ R51, R58, -1.4426950216293334961 ;  /* 0xbfb8aa3b3a337820 */ /* 0x000fe20000410000 */
[----:B------:R-:W-:Y:S01]  /*2db0*/  LEA.HI.X R31, R41, UR13, R60, 0x1, P4 ;  /* 0x0000000d291f7c11 */ /* 0x000fe2000a0f0c3c */
[----:B------:R-:W-:-:S04]  /*2dc0*/  FMUL.FTZ R41, R40, -1.4426950216293334961 ;  /* 0xbfb8aa3b28297820 */ /* 0x000fc80000410000 */
[----:B------:R-:W2:Y:S01]  /*2dd0*/  MUFU.RCP R60, R43 ;  /* 0x0000002b003c7308 */ /* 0x000ea20000001000 */
[----:B0-----:R-:W-:-:S07]  /*2de0*/  FADD.FTZ R49, R45, 1 ;  /* 0x3f8000002d317421 */ /* 0x001fce0000010000 */
[----:B------:R-:W0:Y:S01]  /*2df0*/  MUFU.EX2 R51, R51 ;  /* 0x0000003300337308 */ /* 0x000e220000000800 */
[----:B-1----:R-:W-:Y:S01]  /*2e00*/  FMUL.FTZ R50, R50, R53 ;  /* 0x0000003532327220 */ /* 0x002fe20000410000 */
[----:B------:R-:W-:-:S04]  /*2e10*/  FMUL.FTZ R53, R19, -1.4426950216293334961 ;  /* 0xbfb8aa3b13357820 */ /* 0x000fc80000410000 */
[----:B------:R-:W-:Y:S02]  /*2e20*/  F2FP.F16.F32.PACK_AB R29, R50, R29 ;  /* 0x0000001d321d723e */ /* 0x000fe400000000ff */
[----:B------:R-:W1:Y:S01]  /*2e30*/  MUFU.RCP R49, R49 ;  /* 0x0000003100317308 */ /* 0x000e620000001000 */
[----:B--2---:R-:W-:Y:S01]  /*2e40*/  FMUL.FTZ R33, R33, R60 ;  /* 0x0000003c21217220 */ /* 0x004fe20000410000 */
[--C-:B------:R-:W-:Y:S01]  /*2e50*/  FADD.FTZ R60, R18, -R38.reuse ;  /* 0x80000026123c7221 */ /* 0x100fe20000010000 */
[----:B------:R-:W-:Y:S01]  /*2e60*/  FADD.FTZ R38, R47, -R38 ;  /* 0x800000262f267221 */ /* 0x000fe20000010000 */
[C---:B------:R-:W-:Y:S01]  /*2e70*/  FMUL.FTZ R47, R5.reuse, R46 ;  /* 0x0000002e052f7220 */ /* 0x040fe20000410000 */
[----:B------:R-:W-:Y:S01]  /*2e80*/  FMUL.FTZ R46, R34, -1.4426950216293334961 ;  /* 0xbfb8aa3b222e7820 */ /* 0x000fe20000410000 */
[C---:B------:R-:W-:Y:S01]  /*2e90*/  FMUL.FTZ R43, R5.reuse, R60 ;  /* 0x0000003c052b7220 */ /* 0x040fe20000410000 */
[----:B------:R-:W-:Y:S01]  /*2ea0*/  FMUL.FTZ R38, R5, R38 ;  /* 0x0000002605267220 */ /* 0x000fe20000410000 */
[----:B------:R-:W2:Y:S01]  /*2eb0*/  MUFU.EX2 R41, R41 ;  /* 0x0000002900297308 */ /* 0x000ea20000000800 */
[----:B0-----:R-:W-:Y:S01]  /*2ec0*/  FADD.FTZ R51, R51, 1 ;  /* 0x3f80000033337421 */ /* 0x001fe20000010000 */
[C-C-:B------:R-:W-:Y:S01]  /*2ed0*/  FFMA.FTZ R43, R35.reuse, R43, R54.reuse ;  /* 0x0000002b232b7223 */ /* 0x140fe20000010036 */
[----:B------:R-:W-:-:S03]  /*2ee0*/  FFMA.FTZ R35, R35, R38, R54 ;  /* 0x0000002623237223 */ /* 0x000fc60000010036 */
[----:B------:R-:W-:Y:S01]  /*2ef0*/  FMUL.FTZ R45, R43, -1.4426950216293334961 ;  /* 0xbfb8aa3b2b2d7820 */ /* 0x000fe20000410000 */
[----:B------:R-:W-:Y:S01]  /*2f00*/  FMUL.FTZ R54, R35, -1.4426950216293334961 ;  /* 0xbfb8aa3b23367820 */ /* 0x000fe20000410000 */
[----:B------:R-:W0:Y:S01]  /*2f10*/  MUFU.EX2 R18, R53 ;  /* 0x0000003500127308 */ /* 0x000e220000000800 */
[----:B-1----:R-:W-:Y:S01]  /*2f20*/  FMUL.FTZ R24, R24, R49 ;  /* 0x0000003118187220 */ /* 0x002fe20000410000 */
[----:B------:R-:W-:-:S06]  /*2f30*/  FMUL.FTZ R49, R5, R20 ;  /* 0x0000001405317220 */ /* 0x000fcc0000410000 */
[----:B------:R-:W1:Y:S01]  /*2f40*/  MUFU.RCP R51, R51 ;  /* 0x0000003300337308 */ /* 0x000e620000001000 */
[----:B--2---:R-:W-:-:S07]  /*2f50*/  FADD.FTZ R41, R41, 1 ;  /* 0x3f80000029297421 */ /* 0x004fce0000010000 */
[----:B------:R-:W2:Y:S01]  /*2f60*/  MUFU.RCP R7, R7 ;  /* 0x0000000700077308 */ /* 0x000ea20000001000 */
[----:B0-----:R-:W-:Y:S01]  /*2f70*/  FADD.FTZ R20, R18, 1 ;  /* 0x3f80000012147421 */ /* 0x001fe20000010000 */
[----:B------:R-:W-:-:S06]  /*2f80*/  FFMA.FTZ R18, R52, R49, R56 ;  /* 0x0000003134127223 */ /* 0x000fcc0000010038 */
[----:B------:R-:W0:Y:S01]  /*2f90*/  MUFU.RCP R6, R6 ;  /* 0x0000000600067308 */ /* 0x000e220000001000 */
[----:B-1----:R-:W-:Y:S01]  /*2fa0*/  FMUL.FTZ R58, R58, R51 ;  /* 0x000000333a3a7220 */ /* 0x002fe20000410000 */
[----:B------:R-:W-:-:S06]  /*2fb0*/  FMUL.FTZ R51, R27, -1.4426950216293334961 ;  /* 0xbfb8aa3b1b337820 */ /* 0x000fcc0000410000 */
[----:B------:R-:W1:Y:S01]  /*2fc0*/  MUFU.RCP R41, R41 ;  /* 0x0000002900297308 */ /* 0x000e620000001000 */
[----:B--2---:R-:W-:Y:S01]  /*2fd0*/  FMUL.FTZ R44, R44, R7 ;  /* 0x000000072c2c7220 */ /* 0x004fe20000410000 */
[----:B------:R-:W-:-:S04]  /*2fe0*/  IADD3.X R7, RZ, R32, RZ, P3, !PT ;  /* 0x00000020ff077210 */ /* 0x000fc80001ffe4ff */
[----:B------:R-:W-:Y:S02]  /*2ff0*/  F2FP.F16.F32.PACK_AB R33, R44, R33 ;  /* 0x000000212c21723e */ /* 0x000fe400000000ff */
[----:B------:R-:W2:Y:S01]  /*3000*/  MUFU.RCP R20, R20 ;  /* 0x0000001400147308 */ /* 0x000ea20000001000 */
[----:B0-----:R-:W-:Y:S01]  /*3010*/  FMUL.FTZ R37, R37, R6 ;  /* 0x0000000625257220 */ /* 0x001fe20000410000 */
[----:B------:R-:W-:-:S04]  /*3020*/  LEA R6, P3, R10, UR12, 0x1 ;  /* 0x0000000c0a067c11 */ /* 0x000fc8000f8608ff */
[----:B------:R-:W-:Y:S01]  /*3030*/  LEA.HI.X R7, R10, UR13, R7, 0x1, P3 ;  /* 0x0000000d0a077c11 */ /* 0x000fe200098f0c07 */
[----:B------:R-:W-:Y:S01]  /*3040*/  FMUL.FTZ R10, R22, -1.4426950216293334961 ;  /* 0xbfb8aa3b160a7820 */ /* 0x000fe20000410000 */
[----:B------:R-:W0:Y:S01]  /*3050*/  MUFU.EX2 R45, R45 ;  /* 0x0000002d002d7308 */ /* 0x000e220000000800 */
[----:B-1----:R-:W-:Y:S01]  /*3060*/  FMUL.FTZ R41, R40, R41 ;  /* 0x0000002928297220 */ /* 0x002fe20000410000 */
[----:B------:R-:W-:Y:S01]  /*3070*/  FMUL.FTZ R40, R18, -1.4426950216293334961 ;  /* 0xbfb8aa3b12287820 */ /* 0x000fe20000410000 */
[----:B------:R-:W-:-:S03]  /*3080*/  F2FP.F16.F32.PACK_AB R37, R58, R37 ;  /* 0x000000253a25723e */ /* 0x000fc600000000ff */
[----:B------:R-:W-:Y:S02]  /*3090*/  F2FP.F16.F32.PACK_AB R24, R41, R24 ;  /* 0x000000182918723e */ /* 0x000fe400000000ff */
[----:B------:R-:W1:Y:S01]  /*30a0*/  MUFU.EX2 R51, R51 ;  /* 0x0000003300337308 */ /* 0x000e620000000800 */
[----:B--2---:R-:W-:Y:S01]  /*30b0*/  FMUL.FTZ R20, R19, R20 ;  /* 0x0000001413147220 */ /* 0x004fe20000410000 */
[----:B------:R-:W-:-:S06]  /*30c0*/  FMUL.FTZ R19, R26, -1.4426950216293334961 ;  /* 0xbfb8aa3b1a137820 */ /* 0x000fcc0000410000 */
        /* <DEDUP_REMOVED lines=9> */
[----:B-1----:R-:W-:Y:S01]  /*3160*/  FADD.FTZ R53, R19, 1 ;  /* 0x3f80000013357421 */ /* 0x002fe20000010000 */
[----:B------:R-:W-:-:S06]  /*3170*/  FMUL.FTZ R19, R16, -1.4426950216293334961 ;  /* 0xbfb8aa3b10137820 */ /* 0x000fcc0000410000 */
[----:B------:R-:W1:Y:S01]  /*3180*/  MUFU.RCP R49, R49 ;  /* 0x0000003100317308 */ /* 0x000e620000001000 */
[----:B--2---:R-:W-:Y:S01]  /*3190*/  FMUL.FTZ R40, R27, R45 ;  /* 0x0000002d1b287220 */ /* 0x004fe20000410000 */
[----:B------:R-:W-:-:S06]  /*31a0*/  FMUL.FTZ R27, R36, -1.4426950216293334961 ;  /* 0xbfb8aa3b241b7820 */ /* 0x000fcc0000410000 */
[----:B------:R-:W2:Y:S01]  /*31b0*/  MUFU.RCP R53, R53 ;  /* 0x0000003500357308 */ /* 0x000ea20000001000 */
[----:B0-----:R-:W-:Y:S01]  /*31c0*/  FMUL.FTZ R45, R22, R51 ;  /* 0x00000033162d7220 */ /* 0x001fe20000410000 */
[----:B------:R-:W-:-:S04]  /*31d0*/  FMUL.FTZ R51, R5, R28 ;  /* 0x0000001c05337220 */ /* 0x000fc80000410000 */
[C-C-:B------:R-:W-:Y:S01]  /*31e0*/  FFMA.FTZ R22, R52.reuse, R51, R56.reuse ;  /* 0x0000003334167223 */ /* 0x140fe20000010038 */
[----:B------:R-:W-:Y:S01]  /*31f0*/  FFMA.FTZ R52, R52, R47, R56 ;  /* 0x0000002f34347223 */ /* 0x000fe20000010038 */
[----:B------:R-:W0:Y:S01]  /*3200*/  MUFU.EX2 R19, R19 ;  /* 0x0000001300137308 */ /* 0x000e220000000800 */
[----:B-1----:R-:W-:Y:S01]  /*3210*/  FMUL.FTZ R28, R18, R49 ;  /* 0x00000031121c7220 */ /* 0x002fe20000410000 */
[----:B------:R-:W-:Y:S01]  /*3220*/  FMUL.FTZ R18, R22, -1.4426950216293334961 ;  /* 0xbfb8aa3b16127820 */ /* 0x000fe20000410000 */
[----:B------:R-:W-:Y:S01]  /*3230*/  FMUL.FTZ R51, R48, -1.4426950216293334961 ;  /* 0xbfb8aa3b30337820 */ /* 0x000fe20000410000 */
[----:B------:R-:W-:Y:S02]  /*3240*/  IADD3.X R56, RZ, R32, RZ, P1, !PT ;  /* 0x00000020ff387210 */ /* 0x000fe40000ffe4ff */
[----:B------:R-:W-:Y:S02]  /*3250*/  F2FP.F16.F32.PACK_AB R40, R45, R40 ;  /* 0x000000282d28723e */ /* 0x000fe400000000ff */
[----:B------:R-:W1:Y:S01]  /*3260*/  MUFU.EX2 R27, R27 ;  /* 0x0000001b001b7308 */ /* 0x000e620000000800 */
[----:B--2---:R-:W-:Y:S01]  /*3270*/  FMUL.FTZ R49, R26, R53 ;  /* 0x000000351a317220 */ /* 0x004fe20000410000 */
[----:B------:R-:W-:Y:S01]  /*3280*/  FMUL.FTZ R53, R52, -1.4426950216293334961 ;  /* 0xbfb8aa3b34357820 */ /* 0x000fe20000410000 */
[----:B------:R-:W-:-:S03]  /*3290*/  FMUL.FTZ R26, R39, -1.4426950216293334961 ;  /* 0xbfb8aa3b271a7820 */ /* 0x000fc60000410000 */
[----:B------:R-:W-:Y:S02]  /*32a0*/  F2FP.F16.F32.PACK_AB R28, R49, R28 ;  /* 0x0000001c311c723e */ /* 0x000fe400000000ff */
        /* <DEDUP_REMOVED lines=17> */
[----:B--2---:R-:W-:Y:S01]  /*33c0*/  FMUL.FTZ R16, R16, R19 ;  /* 0x0000001310107220 */ /* 0x004fe20000410000 */
[----:B------:R-:W-:Y:S02]  /*33d0*/  IADD3.X R19, RZ, R32, RZ, P0, !PT ;  /* 0x00000020ff137210 */ /* 0x000fe400007fe4ff */
[----:B------:R-:W-:-:S04]  /*33e0*/  LEA R18, P0, R12, UR12, 0x1 ;  /* 0x0000000c0c127c11 */ /* 0x000fc8000f8008ff */
[----:B------:R-:W2:Y:S01]  /*33f0*/  MUFU.RCP R5, R5 ;  /* 0x0000000500057308 */ /* 0x000ea20000001000 */
[----:B0-----:R-:W-:Y:S01]  /*3400*/  FMUL.FTZ R55, R36, R55 ;  /* 0x0000003724377220 */ /* 0x001fe20000410000 */
[----:B------:R-:W-:Y:S02]  /*3410*/  LEA.HI.X R19, R12, UR13, R19, 0x1, P0 ;  /* 0x0000000d0c137c11 */ /* 0x000fe400080f0c13 */
[----:B------:R-:W-:Y:S02]  /*3420*/  PRMT R12, R17, 0x7632, R12 ;  /* 0x00007632110c7816 */ /* 0x000fe4000000000c */
[----:B----4-:R-:W-:Y:S02]  /*3430*/  PRMT R17, R29, 0x7632, R17 ;  /* 0x000076321d117816 */ /* 0x010fe40000000011 */
[----:B------:R-:W0:Y:S01]  /*3440*/  MUFU.RCP R47, R47 ;  /* 0x0000002f002f7308 */ /* 0x000e220000001000 */
[----:B-1----:R-:W-:Y:S01]  /*3450*/  FMUL.FTZ R43, R43, R60 ;  /* 0x0000003c2b2b7220 */ /* 0x002fe20000410000 */
[----:B------:R-:W-:Y:S01]  /*3460*/  STG.E.U16 desc[UR14][R8.64+0x2], R12 ;  /* 0x0000020c08007986 */ /* 0x000fe2000c10150e */
[----:B------:R-:W-:-:S02]  /*3470*/  IADD3.X R60, RZ, R32, RZ, P2, !PT ;  /* 0x00000020ff3c7210 */ /* 0x000fc400017fe4ff */
[----:B------:R-:W-:Y:S02]  /*3480*/  LEA R10, P2, R11, UR12, 0x1 ;  /* 0x0000000c0b0a7c11 */ /* 0x000fe4000f8408ff */
[----:B------:R-:W-:Y:S01]  /*3490*/  F2FP.F16.F32.PACK_AB R20, R43, R20 ;  /* 0x000000142b14723e */ /* 0x000fe200000000ff */
[----:B------:R1:W3:Y:S01]  /*34a0*/  MUFU.RCP R38, R26 ;  /* 0x0000001a00267308 */ /* 0x0002e20000001000 */
[----:B--2---:R-:W-:Y:S01]  /*34b0*/  FMUL.FTZ R5, R22, R5 ;  /* 0x0000000516057220 */ /* 0x004fe20000410000 */
[----:B------:R-:W-:Y:S02]  /*34c0*/  LEA.HI.X R11, R11, UR13, R60, 0x1, P2 ;  /* 0x0000000d0b0b7c11 */ /* 0x000fe400090f0c3c */
[----:B------:R-:W-:Y:S02]  /*34d0*/  F2FP.F16.F32.PACK_AB R16, R55, R16 ;  /* 0x000000103710723e */ /* 0x000fe400000000ff */
[----:B------:R-:W-:Y:S02]  /*34e0*/  PLOP3.LUT P0, PT, PT, PT, UP0, 0x80, 0x0 ;  /* 0x000000000000781c */ /* 0x000fe40003f0f008 */
[----:B------:R-:W2:Y:S01]  /*34f0*/  MUFU.RCP R51, R46 ;  /* 0x0000002e00337308 */ /* 0x000ea20000001000 */
[----:B-1----:R-:W-:Y:S01]  /*3500*/  LEA R26, P1, R13, UR12, 0x1 ;  /* 0x0000000c0d1a7c11 */ /* 0x002fe2000f8208ff */
[----:B0-----:R-:W-:-:S03]  /*3510*/  FMUL.FTZ R48, R48, R47 ;  /* 0x0000002f30307220 */ /* 0x001fc60000410000 */
[----:B------:R-:W-:Y:S02]  /*3520*/  LEA.HI.X R27, R13, UR13, R56, 0x1, P1 ;  /* 0x0000000d0d1b7c11 */ /* 0x000fe400088f0c38 */
[----:B------:R-:W-:Y:S01]  /*3530*/  PRMT R13, R3, 0x7632, R13 ;  /* 0x00007632030d7816 */ /* 0x000fe2000000000d */
[----:B------:R-:W0:Y:S01]  /*3540*/  MUFU.RCP R53, R53 ;  /* 0x0000003500357308 */ /* 0x000e220000001000 */
[----:B------:R-:W-:Y:S01]  /*3550*/  PRMT R3, R37, 0x7632, R3 ;  /* 0x0000763225037816 */ /* 0x000fe20000000003 */
[----:B---3--:R-:W-:Y:S01]  /*3560*/  FMUL.FTZ R38, R39, R38 ;  /* 0x0000002627267220 */ /* 0x008fe20000410000 */
[----:B------:R-:W-:Y:S01]  /*3570*/  F2FP.F16.F32.PACK_AB R5, R48, R5 ;  /* 0x000000053005723e */ /* 0x000fe200000000ff */
[----:B------:R1:W-:Y:S04]  /*3580*/  STG.E.U16 desc[UR14][R8.64+0x6], R13 ;  /* 0x0000060d08007986 */ /* 0x0003e8000c10150e */
[----:B------:R-:W3:Y:S01]  /*3590*/  MUFU.RCP R36, R54 ;  /* 0x0000003600247308 */ /* 0x000ee20000001000 */
[----:B------:R-:W-:Y:S01]  /*35a0*/  STG.E.U16 desc[UR14][R14.64], R23 ;  /* 0x000000170e007986 */ /* 0x000fe2000c10150e */
[----:B--2---:R-:W-:-:S03]  /*35b0*/  FMUL.FTZ R51, R34, R51 ;  /* 0x0000003322337220 */ /* 0x004fc60000410000 */
[----:B------:R-:W-:Y:S02]  /*35c0*/  STG.E.U16 desc[UR14][R14.64+0x4], R29 ;  /* 0x0000041d0e007986 */ /* 0x000fe4000c10150e */
[----:B------:R-:W-:Y:S02]  /*35d0*/  F2FP.F16.F32.PACK_AB R38, R51, R38 ;  /* 0x000000263326723e */ /* 0x000fe400000000ff */
[----:B-1----:R-:W-:Y:S01]  /*35e0*/  PRMT R9, R23, 0x7632, R9 ;  /* 0x0000763217097816 */ /* 0x002fe20000000009 */
[----:B------:R-:W-:Y:S01]  /*35f0*/  STG.E.U16 desc[UR14][R14.64+0x6], R17 ;  /* 0x000006110e007986 */ /* 0x000fe2000c10150e */
[----:B0-----:R-:W-:Y:S01]  /*3600*/  FMUL.FTZ R53, R52, R53 ;  /* 0x0000003534357220 */ /* 0x001fe20000410000 */
[----:B------:R-:W-:Y:S02]  /*3610*/  PRMT R8, R24, 0x7632, R8 ;  /* 0x0000763218087816 */ /* 0x000fe40000000008 */
[----:B------:R0:W-:Y:S01]  /*3620*/  STG.E.U16 desc[UR14][R14.64+0x2], R9 ;  /* 0x000002090e007986 */ /* 0x0001e2000c10150e */
[----:B------:R-:W-:Y:S01]  /*3630*/  PRMT R13, R38, 0x7632, R13 ;  /* 0x00007632260d7816 */ /* 0x000fe2000000000d */
[----:B---3--:R-:W-:-:S02]  /*3640*/  FMUL.FTZ R36, R35, R36 ;  /* 0x0000002423247220 */ /* 0x008fc40000410000 */
[----:B------:R1:W-:Y:S04]  /*3650*/  STG.E.U16 desc[UR14][R30.64+0x6], R3 ;  /* 0x000006031e007986 */ /* 0x0003e8000c10150e */
[----:B------:R-:W-:Y:S01]  /*3660*/  STG.E.U16 desc[UR14][R30.64], R33 ;  /* 0x000000211e007986 */ /* 0x000fe2000c10150e */
[----:B------:R-:W-:Y:S02]  /*3670*/  F2FP.F16.F32.PACK_AB R36, R36, R53 ;  /* 0x000000352424723e */ /* 0x000fe400000000ff */
[----:B0-----:R-:W-:Y:S01]  /*3680*/  PRMT R15, R33, 0x7632, R15 ;  /* 0x00007632210f7816 */ /* 0x001fe2000000000f */
[----:B------:R-:W-:Y:S01]  /*3690*/  STG.E.U16 desc[UR14][R30.64+0x4], R37 ;  /* 0x000004251e007986 */ /* 0x000fe2000c10150e */
[----:B------:R-:W-:Y:S02]  /*36a0*/  PRMT R9, R20, 0x7632, R9 ;  /* 0x0000763214097816 */ /* 0x000fe40000000009 */
[----:B-1----:R-:W-:Y:S01]  /*36b0*/  PRMT R3, R40, 0x7632, R3 ;  /* 0x0000763228037816 */ /* 0x002fe20000000003 */
        /* <DEDUP_REMOVED lines=9> */
[----:B------:R-:W-:Y:S02]  /*3750*/  PRMT R9, R16, 0x7632, R9 ;  /* 0x0000763210097816 */ /* 0x000fe40000000009 */
[----:B------:R-:W-:Y:S01]  /*3760*/  PRMT R6, R5, 0x7632, R6 ;  /* 0x0000763205067816 */ /* 0x000fe20000000006 */
        /* <DEDUP_REMOVED lines=12> */
.L_x_2577:
        /* <DEDUP_REMOVED lines=13> */
.L_x_2678:


//--------------------- .text._ZN13group_norm_v214gn_cuda_kernelI6__halfLi320ELi1ELi16ELi80ELi1024ELb1ELi64ELi320ELi320ELi4ELb1ELi9ELb0ELb0ENS_16CompileConditionILi900EEEEEvPT_PKS4_S7_S7_flPfS8_Pj --------------------------
	.section	.text._ZN13group_norm_v214gn_cuda_kernelI6__halfLi320ELi1ELi16ELi80ELi1024ELb1ELi64ELi320ELi320ELi4ELb1ELi9ELb0ELb0ENS_16CompileConditionILi900EEEEEvPT_PKS4_S7_S7_flPfS8_Pj,"ax",@progbits
	.align	128
        .global         _ZN13group_norm_v214gn_cuda_kernelI6__halfLi320ELi1ELi16ELi80ELi1024ELb1ELi64ELi320ELi320ELi4ELb1ELi9ELb0ELb0ENS_16CompileConditionILi900EEEEEvPT_PKS4_S7_S7_flPfS8_Pj
        .type           _ZN13group_norm_v214gn_cuda_kernelI6__halfLi320ELi1ELi16ELi80ELi1024ELb1ELi64ELi320ELi320ELi4ELb1ELi9ELb0ELb0ENS_16CompileConditionILi900EEEEEvPT_PKS4_S7_S7_flPfS8_Pj,@function
        .size           _ZN13group_norm_v214gn_cuda_kernelI6__halfLi320ELi1ELi16ELi80ELi1024ELb1ELi64ELi320ELi320ELi4ELb1ELi9ELb0ELb0ENS_16CompileConditionILi900EEEEEvPT_PKS4_S7_S7_flPfS8_Pj,(.L_x_2679 - _ZN13group_norm_v214gn_cuda_kernelI6__halfLi320ELi1ELi16ELi80ELi1024ELb1ELi64ELi320ELi320ELi4ELb1ELi9ELb0ELb0ENS_16CompileConditionILi900EEEEEvPT_PKS4_S7_S7_flPfS8_Pj)
        .other          _ZN13group_norm_v214gn_cuda_kernelI6__halfLi320ELi1ELi16ELi80ELi1024ELb1ELi64ELi320ELi320ELi4ELb1ELi9ELb0ELb0ENS_16CompileConditionILi900EEEEEvPT_PKS4_S7_S7_flPfS8_Pj,@"STO_CUDA_ENTRY STV_DEFAULT"
_ZN13group_norm_v214gn_cuda_kernelI6__halfLi320ELi1ELi16ELi80ELi1024ELb1ELi64ELi320ELi320ELi4ELb1ELi9ELb0ELb0ENS_16CompileConditionILi900EEEEEvPT_PKS4_S7_S7_flPfS8_Pj:
.text._ZN13group_norm_v214gn_cuda_kernelI6__halfLi320ELi1ELi16ELi80ELi1024ELb1ELi64ELi320ELi320ELi4ELb1ELi9ELb0ELb0ENS_16CompileConditionILi900EEEEEvPT_PKS4_S7_S7_flPfS8_Pj:
        /* <DEDUP_REMOVED lines=64> */
.L_x_2588:
[----:B0-----:R-:W-:Y:S01]  /*0400*/  IMAD.WIDE.U32 R2, R62, -0x33333333, RZ ;  /* 0xcccccccd3e027825 */ /* 0x001fe200078e00ff */
        /* <DEDUP_REMOVED lines=337> */
[----:B------:R-:W-:Y:S02]  /*1920*/  SHF.R.S32.HI R74, RZ, 0x1f, R153 ;  /* 0x0000001fff4a7819 */ /* 0x000fe40000011499 */
[----:B------:R-:W-:Y:S02]  /*1930*/  SHF.R.S32.HI R76, RZ, 0x1f, R75 ;  /* 0x0000001fff4c7819 */ /* 0x000fe4000001144b */
[----:B------:R-:W-:Y:S02]  /*1940*/  LEA.HI R74, R74, R153, RZ, 0x2 ;  /* 0x000000994a4a7211 */ /* 0x000fe400078f10ff */
[----:B------:R-:W-:-:S02]  /*1950*/  IADD3 R77, R153, 0x8, RZ ;  /* 0x00000008994d7810 */ /* 0x000fc40007ffe0ff */
[----:B------:R-:W-:Y:S02]  /*1960*/  LEA.HI R76, R76, R75, RZ, 0x2 ;  /* 0x0000004b4c4c7211 */ /* 0x000fe400078f10ff */
[----:B------:R-:W-:Y:S02]  /*1970*/  SHF.R.S32.HI R74, RZ, 0x2, R74 ;  /* 0x00000002ff4a7819 */ /* 0x000fe4000001144a */
[----:B------:R-:W-:Y:S02]  /*1980*/  SHF.R.S32.HI R76, RZ, 0x2, R76 ;  /* 0x00000002ff4c7819 */ /* 0x000fe4000001144c */
[C---:B------:R-:W-:Y:S02]  /*1990*/  IADD3 R80, R153.reuse, 0xc, RZ ;  /* 0x0000000c99507810 */ /* 0x040fe40007ffe0ff */
[----:B------:R-:W-:Y:S02]  /*19a0*/  IADD3 R82, R153, 0x10, RZ ;  /* 0x0000001099527810 */ /* 0x000fe40007ffe0ff */
[----:B------:R-:W-:-:S02]  /*19b0*/  SHF.R.S32.HI R81, RZ, 0x1f, R80 ;  /* 0x0000001fff517819 */ /* 0x000fc40000011450 */
[----:B-1----:R-:W-:Y:S02]  /*19c0*/  LEA R87, R78, R87, 0x18 ;  /* 0x000000574e577211 */ /* 0x002fe400078ec0ff */
[----:B------:R-:W-:Y:S02]  /*19d0*/  SHF.R.S32.HI R78, RZ, 0x1f, R77 ;  /* 0x0000001fff4e7819 */ /* 0x000fe4000001144d */
[----:B------:R-:W-:Y:S01]  /*19e0*/  LEA.HI R81, R81, R80, RZ, 0x2 ;  /* 0x0000005051517211 */ /* 0x000fe200078f10ff */
[--C-:B------:R-:W-:Y:S01]  /*19f0*/  IMAD R75, R74, 0x28, R87.reuse ;  /* 0x000000284a4b7824 */ /* 0x100fe200078e0257 */
[----:B------:R-:W-:Y:S01]  /*1a00*/  LEA.HI R78, R78, R77, RZ, 0x2 ;  /* 0x0000004d4e4e7211 */ /* 0x000fe200078f10ff */
[----:B------:R-:W-:Y:S01]  /*1a10*/  IMAD R77, R76, 0x28, R87 ;  /* 0x000000284c4d7824 */ /* 0x000fe200078e0257 */
[----:B------:R-:W-:Y:S02]  /*1a20*/  SHF.R.S32.HI R80, RZ, 0x2, R81 ;  /* 0x00000002ff507819 */ /* 0x000fe40000011451 */
[----:B------:R-:W-:-:S02]  /*1a30*/  IADD3 R75, R75, R86, RZ ;  /* 0x000000564b4b7210 */ /* 0x000fc40007ffe0ff */
[----:B------:R-:W-:Y:S01]  /*1a40*/  SHF.R.S32.HI R78, RZ, 0x2, R78 ;  /* 0x00000002ff4e7819 */ /* 0x000fe2000001144e */
[--C-:B------:R-:W-:Y:S01]  /*1a50*/  IMAD R81, R80, 0x28, R87.reuse ;  /* 0x0000002850517824 */ /* 0x100fe200078e0257 */
[----:B------:R-:W-:Y:S02]  /*1a60*/  IADD3 R77, R86, R77, RZ ;  /* 0x0000004d564d7210 */ /* 0x000fe40007ffe0ff */
[----:B------:R-:W0:Y:S01]  /*1a70*/  LDS.64 R74, [R75] ;  /* 0x000000004b4a7984 */ /* 0x000e220000000a00 */
[----:B------:R-:W-:Y:S01]  /*1a80*/  IMAD R79, R78, 0x28, R87 ;  /* 0x000000284e4f7824 */ /* 0x000fe200078e0257 */
[----:B------:R-:W-:Y:S02]  /*1a90*/  SHF.R.S32.HI R83, RZ, 0x1f, R82 ;  /* 0x0000001fff537819 */ /* 0x000fe40000011452 */
[----:B------:R-:W1:Y:S01]  /*1aa0*/  LDS.64 R76, [R77] ;  /* 0x000000004d4c7984 */ /* 0x000e620000000a00 */
[C---:B------:R-:W-:Y:S02]  /*1ab0*/  IADD3 R81, R86.reuse, R81, RZ ;  /* 0x0000005156517210 */ /* 0x040fe40007ffe0ff */
[----:B------:R-:W-:-:S02]  /*1ac0*/  IADD3 R79, R86, R79, RZ ;  /* 0x0000004f564f7210 */ /* 0x000fc40007ffe0ff */
[----:B------:R-:W-:Y:S02]  /*1ad0*/  LEA.HI R83, R83, R82, RZ, 0x2 ;  /* 0x0000005253537211 */ /* 0x000fe400078f10ff */
[----:B------:R-:W-:Y:S01]  /*1ae0*/  LDS.64 R80, [R81] ;  /* 0x0000000051507984 */ /* 0x000fe20000000a00 */
[C---:B------:R-:W-:Y:S02]  /*1af0*/  IADD3 R84, R153.reuse, 0x14, RZ ;  /* 0x0000001499547810 */ /* 0x040fe40007ffe0ff */
[----:B------:R-:W-:Y:S01]  /*1b00*/  SHF.R.S32.HI R82, RZ, 0x2, R83 ;  /* 0x00000002ff527819 */ /* 0x000fe20000011453 */
[----:B------:R-:W2:Y:S01]  /*1b10*/  LDS.64 R78, [R79] ;  /* 0x000000004f4e7984 */ /* 0x000ea20000000a00 */
[C---:B------:R-:W-:Y:S02]  /*1b20*/  IADD3 R88, R153.reuse, 0x18, RZ ;  /* 0x0000001899587810 */ /* 0x040fe40007ffe0ff */
[----:B------:R-:W-:Y:S01]  /*1b30*/  SHF.R.S32.HI R85, RZ, 0x1f, R84 ;  /* 0x0000001fff557819 */ /* 0x000fe20000011454 */
[----:B------:R-:W-:Y:S01]  /*1b40*/  IMAD R83, R82, 0x28, R87 ;  /* 0x0000002852537824 */ /* 0x000fe200078e0257 */
[----:B------:R-:W-:-:S02]  /*1b50*/  IADD3 R90, R153, 0x1c, RZ ;  /* 0x0000001c995a7810 */ /* 0x000fc40007ffe0ff */
[----:B------:R-:W-:Y:S02]  /*1b60*/  SHF.R.S32.HI R89, RZ, 0x1f, R88 ;  /* 0x0000001fff597819 */ /* 0x000fe40000011458 */
[----:B------:R-:W-:Y:S02]  /*1b70*/  IADD3 R83, R86, R83, RZ ;  /* 0x0000005356537210 */ /* 0x000fe40007ffe0ff */
[----:B------:R-:W-:Y:S02]  /*1b80*/  LEA.HI R84, R85, R84, RZ, 0x2 ;  /* 0x0000005455547211 */ /* 0x000fe400078f10ff */
[----:B------:R-:W-:Y:S02]  /*1b90*/  SHF.R.S32.HI R85, RZ, 0x1f, R90 ;  /* 0x0000001fff557819 */ /* 0x000fe4000001145a */
[----:B------:R-:W3:Y:S01]  /*1ba0*/  LDS.64 R82, [R83] ;  /* 0x0000000053527984 */ /* 0x000ee20000000a00 */
[----:B------:R-:W-:Y:S02]  /*1bb0*/  IADD3 R91, R153, 0x20, RZ ;  /* 0x00000020995b7810 */ /* 0x000fe40007ffe0ff */
[----:B------:R-:W-:-:S02]  /*1bc0*/  LEA.HI R88, R89, R88, RZ, 0x2 ;  /* 0x0000005859587211 */ /* 0x000fc400078f10ff */
[----:B------:R-:W-:Y:S02]  /*1bd0*/  LEA.HI R89, R85, R90, RZ, 0x2 ;  /* 0x0000005a55597211 */ /* 0x000fe400078f10ff */
[----:B------:R-:W-:Y:S02]  /*1be0*/  SHF.R.S32.HI R90, RZ, 0x1f, R91 ;  /* 0x0000001fff5a7819 */ /* 0x000fe4000001145b */
[----:B------:R-:W-:Y:S01]  /*1bf0*/  SHF.R.S32.HI R84, RZ, 0x2, R84 ;  /* 0x00000002ff547819 */ /* 0x000fe20000011454 */
[----:B0-----:R-:W-:Y:S01]  /*1c00*/  FADD.FTZ R85, RZ, R74 ;  /* 0x0000004aff557221 */ /* 0x001fe20000010000 */
[----:B------:R-:W-:Y:S01]  /*1c10*/  FADD.FTZ R74, RZ, R75 ;  /* 0x0000004bff4a7221 */ /* 0x000fe20000010000 */
[----:B------:R-:W-:Y:S02]  /*1c20*/  IADD3 R156, R153, 0x38, RZ ;  /* 0x00000038999c7810 */ /* 0x000fe40007ffe0ff */
[----:B-1----:R-:W-:Y:S01]  /*1c30*/  FADD.FTZ R85, R85, R76 ;  /* 0x0000004c55557221 */ /* 0x002fe20000010000 */
[----:B------:R-:W-:Y:S01]  /*1c40*/  LEA.HI R76, R90, R91, RZ, 0x2 ;  /* 0x0000005b5a4c7211 */ /* 0x000fe200078f10ff */
[----:B------:R-:W-:Y:S01]  /*1c50*/  FADD.FTZ R74, R74, R77 ;  /* 0x0000004d4a4a7221 */ /* 0x000fe20000010000 */
[----:B------:R-:W-:-:S02]  /*1c60*/  IADD3 R90, R153, 0x28, RZ ;  /* 0x00000028995a7810 */ /* 0x000fc40007ffe0ff */
[C---:B------:R-:W-:Y:S02]  /*1c70*/  IADD3 R91, R153.reuse, 0x24, RZ ;  /* 0x00000024995b7810 */ /* 0x040fe40007ffe0ff */
[----:B------:R-:W-:Y:S02]  /*1c80*/  SHF.R.S32.HI R75, RZ, 0x1f, R90 ;  /* 0x0000001fff4b7819 */ /* 0x000fe4000001145a */
[----:B------:R-:W-:Y:S01]  /*1c90*/  IADD3 R92, R153, 0x34, RZ ;  /* 0x00000034995c7810 */ /* 0x000fe20007ffe0ff */
[----:B--2---:R-:W-:Y:S01]  /*1ca0*/  FADD.FTZ R85, R85, R78 ;  /* 0x0000004e55557221 */ /* 0x004fe20000010000 */
[----:B------:R-:W-:Y:S01]  /*1cb0*/  LEA.HI R90, R75, R90, RZ, 0x2 ;  /* 0x0000005a4b5a7211 */ /* 0x000fe200078f10ff */
[----:B------:R-:W-:Y:S01]  /*1cc0*/  FADD.FTZ R74, R74, R79 ;  /* 0x0000004f4a4a7221 */ /* 0x000fe20000010000 */
[----:B------:R-:W-:Y:S01]  /*1cd0*/  IADD3 R75, R153, 0x30, RZ ;  /* 0x00000030994b7810 */ /* 0x000fe20007ffe0ff */
[----:B------:R-:W-:Y:S01]  /*1ce0*/  FADD.FTZ R85, R85, R80 ;  /* 0x0000005055557221 */ /* 0x000fe20000010000 */
[----:B------:R-:W-:Y:S01]  /*1cf0*/  SHF.R.S32.HI R78, RZ, 0x1f, R91 ;  /* 0x0000001fff4e7819 */ /* 0x000fe2000001145b */
[----:B------:R-:W-:Y:S01]  /*1d00*/  FADD.FTZ R74, R74, R81 ;  /* 0x000000514a4a7221 */ /* 0x000fe20000010000 */
[----:B------:R-:W-:-:S02]  /*1d10*/  SHF.R.S32.HI R80, RZ, 0x1f, R75 ;  /* 0x0000001fff507819 */ /* 0x000fc4000001144b */
[----:B------:R-:W-:Y:S02]  /*1d20*/  SHF.R.S32.HI R81, RZ, 0x1f, R156 ;  /* 0x0000001fff517819 */ /* 0x000fe4000001149c */
[----:B------:R-:W-:Y:S01]  /*1d30*/  LEA.HI R80, R80, R75, RZ, 0x2 ;  /* 0x0000004b50507211 */ /* 0x000fe200078f10ff */
[----:B------:R-:W-:Y:S01]  /*1d40*/  IMAD R75, R84, 0x28, R87 ;  /* 0x00000028544b7824 */ /* 0x000fe200078e0257 */
[----:B------:R-:W-:Y:S01]  /*1d50*/  LEA.HI R156, R81, R156, RZ, 0x2 ;  /* 0x0000009c519c7211 */ /* 0x000fe200078f10ff */
[----:B---3--:R-:W-:Y:S01]  /*1d60*/  FADD.FTZ R81, R85, R82 ;  /* 0x0000005255517221 */ /* 0x008fe20000010000 */
[----:B------:R-:W-:Y:S02]  /*1d70*/  FADD.FTZ R82, R74, R83 ;  /* 0x000000534a527221 */ /* 0x000fe40000010000 */
[----:B------:R-:W-:Y:S02]  /*1d80*/  IADD3 R75, R86, R75, RZ ;  /* 0x0000004b564b7210 */ /* 0x000fe40007ffe0ff */
[----:B------:R-:W-:-:S02]  /*1d90*/  IADD3 R77, R153, 0x2c, RZ ;  /* 0x0000002c994d7810 */ /* 0x000fc40007ffe0ff */
[----:B------:R-:W-:Y:S02]  /*1da0*/  LEA.HI R91, R78, R91, RZ, 0x2 ;  /* 0x0000005b4e5b7211 */ /* 0x000fe400078f10ff */
[----:B------:R-:W0:Y:S01]  /*1db0*/  LDS.64 R74, [R75] ;  /* 0x000000004b4a7984 */ /* 0x000e220000000a00 */
[----:B------:R-:W-:Y:S02]  /*1dc0*/  SHF.R.S32.HI R79, RZ, 0x1f, R92 ;  /* 0x0000001fff4f7819 */ /* 0x000fe4000001145c */
[----:B------:R-:W-:Y:S02]  /*1dd0*/  SHF.R.S32.HI R78, RZ, 0x1f, R77 ;  /* 0x0000001fff4e7819 */ /* 0x000fe4000001144d */
[C---:B------:R-:W-:Y:S02]  /*1de0*/  IADD3 R158, R153.reuse, 0x3c, RZ ;  /* 0x0000003c999e7810 */ /* 0x040fe40007ffe0ff */
[----:B------:R-:W-:Y:S02]  /*1df0*/  IADD3 R85, R153, 0x40, RZ ;  /* 0x0000004099557810 */ /* 0x000fe40007ffe0ff */
[----:B------:R-:W-:-:S02]  /*1e00*/  LEA.HI R92, R79, R92, RZ, 0x2 ;  /* 0x0000005c4f5c7211 */ /* 0x000fc400078f10ff */
[----:B------:R-:W-:Y:S02]  /*1e10*/  LEA.HI R77, R78, R77, RZ, 0x2 ;  /* 0x0000004d4e4d7211 */ /* 0x000fe400078f10ff */
[----:B------:R-:W-:Y:S02]  /*1e20*/  SHF.R.S32.HI R79, RZ, 0x1f, R158 ;  /* 0x0000001fff4f7819 */ /* 0x000fe4000001149e */
[----:B------:R-:W-:Y:S02]  /*1e30*/  SHF.R.S32.HI R78, RZ, 0x1f, R85 ;  /* 0x0000001fff4e7819 */ /* 0x000fe40000011455 */
[----:B------:R-:W-:Y:S02]  /*1e40*/  IADD3 R84, R153, 0x44, RZ ;  /* 0x0000004499547810 */ /* 0x000fe40007ffe0ff */
[----:B------:R-:W-:Y:S02]  /*1e50*/  LEA.HI R158, R79, R158, RZ, 0x2 ;  /* 0x0000009e4f9e7211 */ /* 0x000fe400078f10ff */
[----:B------:R-:W-:-:S02]  /*1e60*/  LEA.HI R85, R78, R85, RZ, 0x2 ;  /* 0x000000554e557211 */ /* 0x000fc400078f10ff */
[----:B------:R-:W-:Y:S02]  /*1e70*/  SHF.R.S32.HI R79, RZ, 0x1f, R84 ;  /* 0x0000001fff4f7819 */ /* 0x000fe40000011454 */
[----:B------:R-:W-:Y:S02]  /*1e80*/  SHF.R.S32.HI R88, RZ, 0x2, R88 ;  /* 0x00000002ff587819 */ /* 0x000fe40000011458 */
[----:B------:R-:W-:Y:S02]  /*1e90*/  IADD3 R78, R153, 0x48, RZ ;  /* 0x00000048994e7810 */ /* 0x000fe40007ffe0ff */
[----:B------:R-:W-:Y:S01]  /*1ea0*/  LEA.HI R84, R79, R84, RZ, 0x2 ;  /* 0x000000544f547211 */ /* 0x000fe200078f10ff */
[----:B------:R-:W-:Y:S01]  /*1eb0*/  IMAD R79, R88, 0x28, R87 ;  /* 0x00000028584f7824 */ /* 0x000fe200078e0257 */
[----:B------:R-:W-:Y:S02]  /*1ec0*/  SHF.R.S32.HI R83, RZ, 0x1f, R78 ;  /* 0x0000001fff537819 */ /* 0x000fe4000001144e */
[----:B------:R-:W-:-:S02]  /*1ed0*/  IADD3 R153, R153, 0x4c, RZ ;  /* 0x0000004c99997810 */ /* 0x000fc40007ffe0ff */
[----:B------:R-:W-:Y:S02]  /*1ee0*/  SHF.R.S32.HI R160, RZ, 0x2, R89 ;  /* 0x00000002ffa07819 */ /* 0x000fe40000011459 */
[----:B------:R-:W-:Y:S02]  /*1ef0*/  LEA.HI R88, R83, R78, RZ, 0x2 ;  /* 0x0000004e53587211 */ /* 0x000fe400078f10ff */
[----:B------:R-:W-:Y:S01]  /*1f00*/  IADD3 R79, R86, R79, RZ ;  /* 0x0000004f564f7210 */ /* 0x000fe20007ffe0ff */
[----:B------:R-:W-:Y:S01]  /*1f10*/  IMAD R93, R160, 0x28, R87 ;  /* 0x00000028a05d7824 */ /* 0x000fe200078e0257 */
[----:B------:R-:W-:Y:S01]  /*1f20*/  SHF.R.S32.HI R78, RZ, 0x1f, R153 ;  /* 0x0000001fff4e7819 */ /* 0x000fe20000011499 */
[----:B0-----:R-:W-:Y:S01]  /*1f30*/  FADD.FTZ R83, R81, R74 ;  /* 0x0000004a51537221 */ /* 0x001fe20000010000 */
[----:B------:R-:W-:Y:S02]  /*1f40*/  SHF.R.S32.HI R74, RZ, 0x2, R76 ;  /* 0x00000002ff4a7819 */ /* 0x000fe4000001144c */
[----:B------:R-:W-:-:S02]  /*1f50*/  LEA.HI R89, R78, R153, RZ, 0x2 ;  /* 0x000000994e597211 */ /* 0x000fc400078f10ff */
[----:B------:R-:W0:Y:S01]  /*1f60*/  LDS.64 R78, [R79] ;  /* 0x000000004f4e7984 */ /* 0x000e220000000a00 */
[----:B------:R-:W-:Y:S01]  /*1f70*/  IADD3 R76, R86, R93, RZ ;  /* 0x0000005d564c7210 */ /* 0x000fe20007ffe0ff */
[----:B------:R-:W-:Y:S01]  /*1f80*/  IMAD R81, R74, 0x28, R87 ;  /* 0x000000284a517824 */ /* 0x000fe200078e0257 */
[----:B------:R-:W-:Y:S02]  /*1f90*/  SHF.R.S32.HI R160, RZ, 0x2, R91 ;  /* 0x00000002ffa07819 */ /* 0x000fe4000001145b */
[----:B------:R-:W-:Y:S02]  /*1fa0*/  SHF.R.S32.HI R74, RZ, 0x2, R77 ;  /* 0x00000002ff4a7819 */ /* 0x000fe4000001144d */
[----:B------:R-:W1:Y:S01]  /*1fb0*/  LDS.64 R76, [R76] ;  /* 0x000000004c4c7984 */ /* 0x000e620000000a00 */
[----:B------:R-:W-:Y:S01]  /*1fc0*/  IADD3 R81, R86, R81, RZ ;  /* 0x0000005156517210 */ /* 0x000fe20007ffe0ff */
[--C-:B------:R-:W-:Y:S01]  /*1fd0*/  IMAD R93, R160, 0x28, R87.reuse ;  /* 0x00000028a05d7824 */ /* 0x100fe200078e0257 */
[----:B------:R-:W-:Y:S01]  /*1fe0*/  SHF.R.S32.HI R91, RZ, 0x2, R90 ;  /* 0x00000002ff5b7819 */ /* 0x000fe2000001145a */
[----:B------:R-:W-:Y:S01]  /*1ff0*/  IMAD R157, R74, 0x28, R87 ;  /* 0x000000284a9d7824 */ /* 0x000fe200078e0257 */
[----:B------:R-:W-:Y:S01]  /*2000*/  SHF.R.S32.HI R160, RZ, 0x2, R85 ;  /* 0x00000002ffa07819 */ /* 0x000fe20000011455 */
[----:B------:R-:W-:Y:S01]  /*2010*/  FADD.FTZ R74, R82, R75 ;  /* 0x0000004b524a7221 */ /* 0x000fe20000010000 */
[----:B------:R-:W-:-:S02]  /*2020*/  SHF.R.S32.HI R90, RZ, 0x2, R80 ;  /* 0x00000002ff5a7819 */ /* 0x000fc40000011450 */
        /* <DEDUP_REMOVED lines=10> */
[--C-:B------:R-:W-:Y:S01]  /*20d0*/  IMAD R163, R92, 0x28, R87.reuse ;  /* 0x000000285ca37824 */ /* 0x100fe200078e0257 */
[----:B------:R-:W-:Y:S01]  /*20e0*/  SHF.R.S32.HI R88, RZ, 0x2, R88 ;  /* 0x00000002ff587819 */ /* 0x000fe20000011458 */
[----:B------:R-:W-:Y:S01]  /*20f0*/  IMAD R161, R156, 0x28, R87 ;  /* 0x000000289ca17824 */ /* 0x000fe200078e0257 */
[----:B------:R-:W-:Y:S01]  /*2100*/  SHF.R.S32.HI R164, RZ, 0x2, R89 ;  /* 0x00000002ffa47819 */ /* 0x000fe20000011459 */
[--C-:B------:R-:W-:Y:S01]  /*2110*/  IMAD R89, R91, 0x28, R87.reuse ;  /* 0x000000285b597824 */ /* 0x100fe200078e0257 */
[----:B------:R-:W-:Y:S01]  /*2120*/  IADD3 R157, R86, R157, RZ ;  /* 0x0000009d569d7210 */ /* 0x000fe20007ffe0ff */
[--C-:B------:R-:W-:Y:S01]  /*2130*/  IMAD R91, R158, 0x28, R87.reuse ;  /* 0x000000289e5b7824 */ /* 0x100fe200078e0257 */
[----:B------:R-:W-:Y:S01]  /*2140*/  IADD3 R163, R86, R163, RZ ;  /* 0x000000a356a37210 */ /* 0x000fe20007ffe0ff */
[--C-:B------:R-:W-:Y:S01]  /*2150*/  IMAD R153, R88, 0x28, R87.reuse ;  /* 0x0000002858997824 */ /* 0x100fe200078e0257 */
[----:B------:R-:W-:Y:S01]  /*2160*/  IADD3 R75, R86, R89, RZ ;  /* 0x00000059564b7210 */ /* 0x000fe20007ffe0ff */
[----:B------:R-:W-:Y:S01]  /*2170*/  IMAD R92, R164, 0x28, R87 ;  /* 0x00000028a45c7824 */ /* 0x000fe200078e0257 */
[----:B------:R-:W-:-:S02]  /*2180*/  IADD3 R82, R86, R161, RZ ;  /* 0x000000a156527210 */ /* 0x000fc40007ffe0ff */
[C---:B------:R-:W-:Y:S01]  /*2190*/  IADD3 R156, R86.reuse, R91, RZ ;  /* 0x0000005b569c7210 */ /* 0x040fe20007ffe0ff */
[----:B0-----:R-:W-:Y:S01]  /*21a0*/  FADD.FTZ R83, R83, R78 ;  /* 0x0000004e53537221 */ /* 0x001fe20000010000 */
[C---:B------:R-:W-:Y:S02]  /*21b0*/  IADD3 R78, R86.reuse, R165, RZ ;  /* 0x000000a5564e7210 */ /* 0x040fe40007ffe0ff */
        /* <DEDUP_REMOVED lines=12> */
[----:B---3--:R-:W-:-:S03]  /*2280*/  FADD.FTZ R153, R83, R84 ;  /* 0x0000005453997221 */ /* 0x008fc60000010000 */
[----:B------:R-:W2:Y:S01]  /*2290*/  LDS.64 R78, [R78] ;  /* 0x000000004e4e7984 */ /* 0x000ea20000000a00 */
[----:B------:R-:W-:-:S03]  /*22a0*/  FADD.FTZ R158, R86, R85 ;  /* 0x00000055569e7221 */ /* 0x000fc60000010000 */
        /* <DEDUP_REMOVED lines=26> */
.L_x_2579:
[----:B------:R-:W-:Y:S05]  /*2450*/  BSYNC B0 ;  /* 0x0000000000007941 */ /* 0x000fea0003800000 */
.L_x_2578:
        /* <DEDUP_REMOVED lines=20> */
.L_x_2581:
[----:B------:R-:W-:Y:S05]  /*25a0*/  BSYNC B0 ;  /* 0x0000000000007941 */ /* 0x000fea0003800000 */
.L_x_2580:
[----:B------:R-:W-:Y:S01]  /*25b0*/  BAR.SYNC.DEFER_BLOCKING 0x0 ;  /* 0x0000000000007b1d */ /* 0x000fe20000010000 */
[----:B---3--:R-:W-:-:S05]  /*25c0*/  CS2R R76, SRZ ;  /* 0x00000000004c7805 */ /* 0x008fca000001ff00 */
[----:B------:R-:W-:Y:S05]  /*25d0*/  @P3 BRA `(.L_x_2582) ;  /* 0x0000000000283947 */ /* 0x000fea0003800000 */
[----:B------:R-:W-:Y:S06]  /*25e0*/  MEMBAR.ALL.GPU ;  /* 0x0000000000007992 */ /* 0x000fec000000a000 */
[----:B------:R-:W-:-:S00]  /*25f0*/  ERRBAR ;  /* 0x00000000000079ab */ /* 0x000fc00000000000 */
[----:B------:R-:W-:Y:S06]  /*2600*/  CGAERRBAR ;  /* 0x00000000000075ab */ /* 0x000fec0000000000 */
[----:B------:R3:W5:Y:S02]  /*2610*/  ATOM.E.ADD.STRONG.GPU PT, R74, desc[UR10][R154.64], R56 ;  /* 0x000000389a4a798a */ /* 0x00076400081ee1ca */
.L_x_2583:
[----:B0-----:R-:W4:Y:S04]  /*2620*/  LD.E.STRONG.GPU R75, desc[UR10][R154.64] ;  /* 0x0000000a9a4b7980 */ /* 0x001f28000c10f900 */
[----:B----4-:R-:W-:Y:S01]  /*2630*/  CCTL.IVALL ;  /* 0x00000000ff00798f */ /* 0x010fe20002000000 */
[----:B------:R-:W-:Y:S05]  /*2640*/  YIELD ;  /* 0x0000000000007946 */ /* 0x000fea0003800000 */
[----:B-----5:R-:W-:-:S04]  /*2650*/  LOP3.LUT R75, R75, R74, RZ, 0x3c, !PT ;  /* 0x0000004a4b4b7212 */ /* 0x020fc800078e3cff */
[----:B------:R-:W-:-:S13]  /*2660*/  ISETP.GT.AND P2, PT, R75, -0x1, PT ;  /* 0xffffffff4b00780c */ /* 0x000fda0003f44270 */
[----:B------:R-:W-:Y:S05]  /*2670*/  @P2 BRA `(.L_x_2583) ;  /* 0xfffffffc00e82947 */ /* 0x000fea000383ffff */
.L_x_2582:
        /* <DEDUP_REMOVED lines=16> */
.L_x_2585:
[----:B------:R-:W-:Y:S05]  /*2780*/  BSYNC B0 ;  /* 0x0000000000007941 */ /* 0x000fea0003800000 */
.L_x_2584:
        /* <DEDUP_REMOVED lines=17> */
[----:B------:R-:W-:Y:S01]  /*28a0*/  @!P1 FMUL.FTZ R74, R74, 1.2207031431898940355e-05 ;  /* 0x374ccccd4a4a9820 */ /* 0x000fe20000410000 */
[----:B-1----:R-:W-:-:S03]  /*28b0*/  @!P1 FADD.FTZ R76, R81, R76 ;  /* 0x0000004c514c9221 */ /* 0x002fc60000010000 */
[----:B------:R-:W-:-:S04]  /*28c0*/  @!P1 FMUL.FTZ R75, R74, R74 ;  /* 0x0000004a4a4b9220 */ /* 0x000fc80000410000 */
[----:B------:R-:W-:-:S05]  /*28d0*/  @!P1 FFMA.FTZ R75, R76, 1.2207031431898940355e-05, -R75 ;  /* 0x374ccccd4c4b9823 */ /* 0x000fca000001084b */
        /* <DEDUP_REMOVED lines=13> */
.L_x_2587:
[----:B------:R-:W-:Y:S05]  /*29b0*/  BSYNC B0 ;  /* 0x0000000000007941 */ /* 0x000fea0003800000 */
.L_x_2586:
[----:B------:R-:W2:Y:S01]  /*29c0*/  S2UR UR6, SR_CgaCtaId ;  /* 0x00000000000679c3 */ /* 0x000ea20000008800 */
[----:B-1----:R-:W-:Y:S01]  /*29d0*/  IMAD R34, R37, 0x50, R36 ;  /* 0x0000005025227824 */ /* 0x002fe200078e0224 */
[----:B------:R-:W-:Y:S01]  /*29e0*/  UMOV UR5, 0x400 ;  /* 0x0000040000057882 */ /* 0x000fe20000000000 */
[----:B------:R-:W-:Y:S01]  /*29f0*/  IADD3 R152, RZ, -R152, RZ ;  /* 0x80000098ff987210 */ /* 0x000fe20007ffe0ff */
[----:B------:R-:W-:Y:S01]  /*2a00*/  UIADD3 UR5, UR5, 0xc80, URZ ;  /* 0x00000c8005057890 */ /* 0x000fe2000fffe03f */
[--C-:B-----5:R-:W-:Y:S01]  /*2a10*/  HADD2.F32 R92, -RZ, R66.reuse.H0_H0 ;  /* 0x20000042ff5c7230 */ /* 0x120fe20000004100 */
[----:B------:R-:W-:Y:S01]  /*2a20*/  SHF.L.U32 R34, R34, 0x2, RZ ;  /* 0x0000000222227819 */ /* 0x000fe200000006ff */
[----:B------:R-:W-:Y:S01]  /*2a30*/  HADD2.F32 R37, -RZ, R66.H1_H1 ;  /* 0x30000042ff257230 */ /* 0x000fe20000004100 */
[----:B------:R-:W-:Y:S01]  /*2a40*/  LOP3.LUT R59, R59, 0x1, RZ, 0x3c, !PT ;  /* 0x000000013b3b7812 */ /* 0x000fe200078e3cff */
[----:B0-----:R-:W-:Y:S02]  /*2a50*/  HADD2.F32 R75, -RZ, R67.H0_H0 ;  /* 0x20000043ff4b7230 */ /* 0x001fe40000004100 */
[----:B------:R-:W-:Y:S01]  /*2a60*/  IMAD.WIDE.U32 R34, R34, -0x33333333, RZ ;  /* 0xcccccccd22227825 */ /* 0x000fe200078e00ff */
[----:B------:R-:W-:-:S03]  /*2a70*/  MOV R34, R152 ;  /* 0x0000009800227202 */ /* 0x000fc60000000f00 */
[----:B------:R-:W-:Y:S01]  /*2a80*/  HADD2.F32 R66, -RZ, R67.H1_H1 ;  /* 0x30000043ff427230 */ /* 0x000fe20000004100 */
[----:B------:R-:W-:Y:S01]  /*2a90*/  LEA.HI R34, R35, R34, RZ, 0x1a ;  /* 0x0000002223227211 */ /* 0x000fe200078fd0ff */
[--C-:B------:R-:W-:Y:S02]  /*2aa0*/  HADD2.F32 R87, -RZ, R68.reuse.H0_H0 ;  /* 0x20000044ff577230 */ /* 0x100fe40000004100 */
[--C-:B------:R-:W-:Y:S02]  /*2ab0*/  HADD2.F32 R36, -RZ, R69.reuse.H0_H0 ;  /* 0x20000045ff247230 */ /* 0x100fe40000004100 */
[----:B------:R-:W-:Y:S02]  /*2ac0*/  HADD2.F32 R69, -RZ, R69.H1_H1 ;  /* 0x30000045ff457230 */ /* 0x000fe40000004100 */
[----:B------:R-:W-:Y:S01]  /*2ad0*/  HADD2.F32 R68, -RZ, R68.H1_H1 ;  /* 0x30000044ff447230 */ /* 0x000fe20000004100 */
[----:B--2---:R-:W-:-:S03]  /*2ae0*/  ULEA UR5, UR6, UR5, 0x18 ;  /* 0x0000000506057291 */ /* 0x004fc6000f8ec03f */
[----:B------:R-:W-:-:S03]  /*2af0*/  ULDC.64 UR6, c[0x0][0x210] ;  /* 0x0000840000067ab9 */ /* 0x000fc60000000a00 */
[----:B------:R-:W-:Y:S01]  /*2b00*/  LEA R34, R34, UR5, 0x3 ;  /* 0x0000000522227c11 */ /* 0x000fe2000f8e18ff */
[----:B------:R-:W-:-:S05]  /*2b10*/  ULDC UR5, c[0x0][0x230] ;  /* 0x00008c0000057ab9 */ /* 0x000fca0000000800 */
[----:B------:R-:W0:Y:S02]  /*2b20*/  LDS.64 R34, [R34] ;  /* 0x0000000022227984 */ /* 0x000e240000000a00 */
        /* <DEDUP_REMOVED lines=25> */
[--C-:B------:R-:W-:Y:S01]  /*2cc0*/  FFMA.FTZ R70, R67, R87, R92.reuse ;  /* 0x0000005743467223 */ /* 0x100fe2000001005c */
[C---:B------:R-:W-:Y:S01]  /*2cd0*/  FMUL.FTZ R115, R0.reuse, R115 ;  /* 0x0000007300737220 */ /* 0x040fe20000410000 */
[C---:B------:R-:W-:Y:S01]  /*2ce0*/  FMUL.FTZ R97, R0.reuse, R97 ;  /* 0x0000006100617220 */ /* 0x040fe20000410000 */
[C---:B------:R-:W-:Y:S01]  /*2cf0*/  FMUL.FTZ R79, R0.reuse, R79 ;  /* 0x0000004f004f7220 */ /* 0x040fe20000410000 */
[C---:B------:R-:W-:Y:S01]  /*2d00*/  FMUL.FTZ R107, R0.reuse, R107 ;  /* 0x0000006b006b7220 */ /* 0x040fe20000410000 */
[----:B------:R-:W-:Y:S01]  /*2d10*/  FMUL.FTZ R127, R0, R127 ;  /* 0x0000007f007f7220 */ /* 0x000fe20000410000 */
[----:B------:R-:W-:Y:S01]  /*2d20*/  FMUL.FTZ R71, R70, -1.4426950216293334961 ;  /* 0xbfb8aa3b46477820 */ /* 0x000fe20000410000 */
[C---:B------:R-:W-:Y:S01]  /*2d30*/  FMUL.FTZ R131, R0.reuse, R131 ;  /* 0x0000008300837220 */ /* 0x040fe20000410000 */
[C---:B------:R-:W-:Y:S01]  /*2d40*/  FMUL.FTZ R135, R0.reuse, R135 ;  /* 0x0000008700877220 */ /* 0x040fe20000410000 */
[C---:B------:R-:W-:Y:S01]  /*2d50*/  FMUL.FTZ R119, R0.reuse, R119 ;  /* 0x0000007700777220 */ /* 0x040fe20000410000 */
[----:B------:R-:W-:Y:S01]  /*2d60*/  FMUL.FTZ R143, R0, R143 ;  /* 0x0000008f008f7220 */ /* 0x000fe20000410000 */
[C-C-:B------:R-:W-:Y:S01]  /*2d70*/  FFMA.FTZ R83, R87.reuse, R81, R92.reuse ;  /* 0x0000005157537223 */ /* 0x140fe2000001005c */
[C-C-:B------:R-:W-:Y:S01]  /*2d80*/  FFMA.FTZ R81, R87.reuse, R111, R92.reuse ;  /* 0x0000006f57517223 */ /* 0x140fe2000001005c */
[C-C-:B------:R-:W-:Y:S01]  /*2d90*/  FFMA.FTZ R80, R87.reuse, R115, R92.reuse ;  /* 0x0000007357507223 */ /* 0x140fe2000001005c */
[----:B------:R-:W-:Y:S01]  /*2da0*/  FFMA.FTZ R88, R87, R97, R92 ;  /* 0x0000006157587223 */ /* 0x000fe2000001005c */
[----:B------:R-:W-:Y:S01]  /*2db0*/  FFMA.FTZ R85, R79, R69, R66 ;  /* 0x000000454f557223 */ /* 0x000fe20000010042 */
[C-C-:B------:R-:W-:Y:S01]  /*2dc0*/  FFMA.FTZ R82, R87.reuse, R107, R92.reuse ;  /* 0x0000006b57527223 */ /* 0x140fe2000001005c */
[----:B------:R-:W-:Y:S01]  /*2dd0*/  FFMA.FTZ R74, R87, R127, R92 ;  /* 0x0000007f574a7223 */ /* 0x000fe2000001005c */
[--C-:B------:R-:W-:Y:S01]  /*2de0*/  FADD.FTZ R97, R73, -R34.reuse ;  /* 0x8000002249617221 */ /* 0x100fe20000010000 */
[--C-:B------:R-:W-:Y:S01]  /*2df0*/  FADD.FTZ R111, R106, -R34.reuse ;  /* 0x800000226a6f7221 */ /* 0x100fe20000010000 */
[----:B------:R-:W-:Y:S01]  /*2e00*/  FADD.FTZ R115, R108, -R34 ;  /* 0x800000226c737221 */ /* 0x000fe20000010000 */
[C---:B------:R-:W-:Y:S01]  /*2e10*/  FMUL.FTZ R91, R0.reuse, R139 ;  /* 0x0000008b005b7220 */ /* 0x040fe20000410000 */
[C-C-:B------:R-:W-:Y:S01]  /*2e20*/  FFMA.FTZ R76, R87.reuse, R131, R92.reuse ;  /* 0x00000083574c7223 */ /* 0x140fe2000001005c */
[C---:B------:R-:W-:Y:S01]  /*2e30*/  FFMA.FTZ R79, R87.reuse, R135, R92 ;  /* 0x00000087574f7223 */ /* 0x040fe2000001005c */
[----:B------:R-:W-:Y:S01]  /*2e40*/  FMUL.FTZ R73, R0, R103 ;  /* 0x0000006700497220 */ /* 0x000fe20000410000 */
[--C-:B------:R-:W-:Y:S01]  /*2e50*/  FADD.FTZ R107, R114, -R34.reuse ;  /* 0x80000022726b7221 */ /* 0x100fe20000010000 */
[----:B------:R-:W-:Y:S01]  /*2e60*/  FADD.FTZ R127, R122, -R34 ;  /* 0x800000227a7f7221 */ /* 0x000fe20000010000 */
[----:B------:R-:W0:Y:S01]  /*2e70*/  MUFU.EX2 R71, R71 ;  /* 0x0000004700477308 */ /* 0x000e220000000800 */
        /* <DEDUP_REMOVED lines=29> */
[----:B------:R-:W-:Y:S01]  /*3050*/  FADD.FTZ R99, R99, -R34 ;  /* 0x8000002263637221 */ /* 0x000fe20000010000 */
[--C-:B------:R-:W-:Y:S01]  /*3060*/  FFMA.FTZ R123, R68, R111, R37.reuse ;  /* 0x0000006f447b7223 */ /* 0x100fe20000010025 */
[----:B------:R-:W-:Y:S01]  /*3070*/  FFMA.FTZ R122, R69, R115, R66 ;  /* 0x00000073457a7223 */ /* 0x000fe20000010042 */
[----:B------:R-:W-:Y:S01]  /*3080*/  FMUL.FTZ R160, R0, R151 ;  /* 0x0000009700a07220 */ /* 0x000fe20000410000 */
[C-C-:B------:R-:W-:Y:S01]  /*3090*/  FFMA.FTZ R115, R68.reuse, R106, R37.reuse ;  /* 0x0000006a44737223 */ /* 0x140fe20000010025 */
[--C-:B------:R-:W-:Y:S01]  /*30a0*/  FFMA.FTZ R111, R68, R110, R37.reuse ;  /* 0x0000006e446f7223 */ /* 0x100fe20000010025 */
[--C-:B------:R-:W-:Y:S01]  /*30b0*/  FADD.FTZ R151, R94, -R34.reuse ;  /* 0x800000225e977221 */ /* 0x100fe20000010000 */
[C-C-:B------:R-:W-:Y:S01]  /*30c0*/  FFMA.FTZ R110, R68.reuse, R126, R37.reuse ;  /* 0x0000007e446e7223 */ /* 0x140fe20000010025 */
[C-C-:B------:R-:W-:Y:S01]  /*30d0*/  FFMA.FTZ R106, R68.reuse, R130, R37.reuse ;  /* 0x00000082446a7223 */ /* 0x140fe20000010025 */
[--C-:B------:R-:W-:Y:S01]  /*30e0*/  FFMA.FTZ R109, R68, R134, R37.reuse ;  /* 0x00000086446d7223 */ /* 0x100fe20000010025 */
        /* <DEDUP_REMOVED lines=10> */
[--C-:B------:R-:W-:Y:S01]  /*3190*/  FADD.FTZ R157, R98, -R34.reuse ;  /* 0x80000022629d7221 */ /* 0x100fe20000010000 */
[----:B------:R-:W-:Y:S01]  /*31a0*/  FMUL.FTZ R99, R0, R99 ;  /* 0x0000006300637220 */ /* 0x000fe20000410000 */
[----:B------:R-:W-:Y:S01]  /*31b0*/  FFMA.FTZ R37, R68, R160, R37 ;  /* 0x000000a044257223 */ /* 0x000fe20000010025 */
[----:B------:R-:W-:Y:S01]  /*31c0*/  FMUL.FTZ R160, R0, R151 ;  /* 0x0000009700a07220 */ /* 0x000fe20000410000 */
[----:B------:R-:W-:Y:S01]  /*31d0*/  FADD.FTZ R163, R124, -R34 ;  /* 0x800000227ca37221 */ /* 0x000fe20000010000 */
[C---:B------:R-:W-:Y:S01]  /*31e0*/  FFMA.FTZ R35, R87.reuse, R35, R92 ;  /* 0x0000002357237223 */ /* 0x040fe2000001005c */
[----:B------:R-:W-:Y:S01]  /*31f0*/  FADD.FTZ R151, R136, -R34 ;  /* 0x8000002288977221 */ /* 0x000fe20000010000 */
[C-C-:B------:R-:W-:Y:S01]  /*3200*/  FFMA.FTZ R77, R87.reuse, R77, R92.reuse ;  /* 0x0000004d574d7223 */ /* 0x140fe2000001005c */
[C-C-:B------:R-:W-:Y:S01]  /*3210*/  FFMA.FTZ R91, R87.reuse, R91, R92.reuse ;  /* 0x0000005b575b7223 */ /* 0x140fe2000001005c */
[C-C-:B------:R-:W-:Y:S01]  /*3220*/  FFMA.FTZ R89, R87.reuse, R89, R92.reuse ;  /* 0x0000005957597223 */ /* 0x140fe2000001005c */
[----:B------:R-:W-:Y:S01]  /*3230*/  FMUL.FTZ R164, R0, R157 ;  /* 0x0000009d00a47220 */ /* 0x000fe20000410000 */
[----:B------:R-:W-:Y:S01]  /*3240*/  FFMA.FTZ R87, R87, R99, R92 ;  /* 0x0000006357577223 */ /* 0x000fe2000001005c */
[--C-:B------:R-:W-:Y:S01]  /*3250*/  FADD.FTZ R157, R132, -R34.reuse ;  /* 0x80000022849d7221 */ /* 0x100fe20000010000 */
[--C-:B------:R-:W-:Y:S01]  /*3260*/  FADD.FTZ R95, R72, -R34.reuse ;  /* 0x80000022485f7221 */ /* 0x100fe20000010000 */
[C---:B------:R-:W-:Y:S01]  /*3270*/  FMUL.FTZ R99, R0.reuse, R97 ;  /* 0x0000006100637220 */ /* 0x040fe20000410000 */
[C---:B------:R-:W-:Y:S01]  /*3280*/  FMUL.FTZ R132, R0.reuse, R163 ;  /* 0x000000a300847220 */ /* 0x040fe20000410000 */
[----:B------:R-:W-:Y:S01]  /*3290*/  FMUL.FTZ R72, R35, -1.4426950216293334961 ;  /* 0xbfb8aa3b23487820 */ /* 0x000fe20000410000 */
[----:B------:R-:W-:Y:S01]  /*32a0*/  FADD.FTZ R105, R105, -R34 ;  /* 0x8000002269697221 */ /* 0x000fe20000010000 */
[----:B------:R-:W-:Y:S01]  /*32b0*/  FMUL.FTZ R163, R0, R151 ;  /* 0x0000009700a37220 */ /* 0x000fe20000410000 */
[----:B0-----:R-:W-:Y:S01]  /*32c0*/  FADD.FTZ R151, R71, 1 ;  /* 0x3f80000047977421 */ /* 0x001fe20000010000 */
[----:B------:R-:W-:Y:S01]  /*32d0*/  FMUL.FTZ R67, R86, -1.4426950216293334961 ;  /* 0xbfb8aa3b56437820 */ /* 0x000fe20000410000 */
[----:B------:R-:W-:Y:S01]  /*32e0*/  FFMA.FTZ R99, R69, R99, R66 ;  /* 0x0000006345637223 */ /* 0x000fe20000010042 */
[----:B------:R-:W-:Y:S01]  /*32f0*/  FMUL.FTZ R118, R0, R105 ;  /* 0x0000006900767220 */ /* 0x000fe20000410000 */
[--C-:B------:R-:W-:Y:S01]  /*3300*/  FADD.FTZ R153, R96, -R34.reuse ;  /* 0x8000002260997221 */ /* 0x100fe20000010000 */
[----:B------:R-:W-:Y:S01]  /*3310*/  FMUL.FTZ R93, R85, -1.4426950216293334961 ;  /* 0xbfb8aa3b555d7820 */ /* 0x000fe20000410000 */
[----:B------:R-:W0:Y:S01]  /*3320*/  MUFU.EX2 R72, R72 ;  /* 0x0000004800487308 */ /* 0x000e220000000800 */
[----:B------:R-:W-:Y:S01]  /*3330*/  FMUL.FTZ R102, R99, -1.4426950216293334961 ;  /* 0xbfb8aa3b63667820 */ /* 0x000fe20000410000 */
[--C-:B------:R-:W-:Y:S01]  /*3340*/  FFMA.FTZ R118, R36, R118, R75.reuse ;  /* 0x0000007624767223 */ /* 0x100fe2000001004b */
[----:B------:R-:W-:Y:S01]  /*3350*/  FMUL.FTZ R162, R0, R153 ;  /* 0x0000009900a27220 */ /* 0x000fe20000410000 */
[--C-:B------:R-:W-:Y:S01]  /*3360*/  FADD.FTZ R149, R137, -R34.reuse ;  /* 0x8000002289957221 */ /* 0x100fe20000010000 */
[--C-:B------:R-:W-:Y:S01]  /*3370*/  FADD.FTZ R153, R120, -R34.reuse ;  /* 0x8000002278997221 */ /* 0x100fe20000010000 */
[--C-:B------:R-:W-:Y:S01]  /*3380*/  FADD.FTZ R65, R65, -R34.reuse ;  /* 0x8000002241417221 */ /* 0x100fe20000010000 */
[----:B------:R-:W-:Y:S01]  /*3390*/  FMUL.FTZ R107, R118, -1.4426950216293334961 ;  /* 0xbfb8aa3b766b7820 */ /* 0x000fe20000410000 */
[----:B------:R-:W1:Y:S01]  /*33a0*/  MUFU.RCP R151, R151 ;  /* 0x0000009700977308 */ /* 0x000e620000001000 */
[--C-:B------:R-:W-:Y:S01]  /*33b0*/  FADD.FTZ R147, R133, -R34.reuse ;  /* 0x8000002285937221 */ /* 0x100fe20000010000 */
[--C-:B------:R-:W-:Y:S01]  /*33c0*/  FADD.FTZ R165, R128, -R34.reuse ;  /* 0x8000002280a57221 */ /* 0x100fe20000010000 */
[C---:B------:R-:W-:Y:S01]  /*33d0*/  FMUL.FTZ R156, R0.reuse, R149 ;  /* 0x00000095009c7220 */ /* 0x040fe20000410000 */
[C---:B------:R-:W-:Y:S01]  /*33e0*/  FMUL.FTZ R128, R0.reuse, R153 ;  /* 0x0000009900807220 */ /* 0x040fe20000410000 */
[----:B------:R-:W-:Y:S01]  /*33f0*/  FMUL.FTZ R84, R0, R65 ;  /* 0x0000004100547220 */ /* 0x000fe20000410000 */
[--C-:B------:R-:W-:Y:S01]  /*3400*/  FADD.FTZ R149, R140, -R34.reuse ;  /* 0x800000228c957221 */ /* 0x100fe20000010000 */
[--C-:B------:R-:W-:Y:S01]  /*3410*/  FADD.FTZ R153, R150, -R34.reuse ;  /* 0x8000002296997221 */ /* 0x100fe20000010000 */
[----:B------:R-:W2:Y:S01]  /*3420*/  MUFU.EX2 R67, R67 ;  /* 0x0000004300437308 */ /* 0x000ea20000000800 */
[--C-:B------:R-:W-:Y:S01]  /*3430*/  FADD.FTZ R136, R101, -R34.reuse ;  /* 0x8000002265887221 */ /* 0x100fe20000010000 */
[----:B------:R-:W-:Y:S01]  /*3440*/  FMUL.FTZ R152, R0, R147 ;  /* 0x0000009300987220 */ /* 0x000fe20000410000 */
[--C-:B------:R-:W-:Y:S01]  /*3450*/  FADD.FTZ R147, R144, -R34.reuse ;  /* 0x8000002290937221 */ /* 0x100fe20000010000 */
[--C-:B------:R-:W-:Y:S01]  /*3460*/  FFMA.FTZ R84, R84, R36, R75.reuse ;  /* 0x0000002454547223 */ /* 0x100fe2000001004b */
[C---:B------:R-:W-:Y:S01]  /*3470*/  FMUL.FTZ R149, R0.reuse, R149 ;  /* 0x0000009500957220 */ /* 0x040fe20000410000 */
[C---:B------:R-:W-:Y:S01]  /*3480*/  FMUL.FTZ R153, R0.reuse, R153 ;  /* 0x0000009900997220 */ /* 0x040fe20000410000 */
[----:B------:R-:W-:Y:S01]  /*3490*/  FMUL.FTZ R150, R0, R136 ;  /* 0x0000008800967220 */ /* 0x000fe20000410000 */
[----:B------:R4:W-:Y:S01]  /*34a0*/  MUFU.EX2 R92, R93 ;  /* 0x0000005d005c7308 */ /* 0x0009e20000000800 */
[--C-:B------:R-:W-:Y:S01]  /*34b0*/  FADD.FTZ R161, R146, -R34.reuse ;  /* 0x8000002292a17221 */ /* 0x100fe20000010000 */
[----:B------:R-:W-:Y:S01]  /*34c0*/  FADD.FTZ R145, R121, -R34 ;  /* 0x8000002279917221 */ /* 0x000fe20000010000 */
[----:B------:R-:W-:Y:S01]  /*34d0*/  FMUL.FTZ R146, R0, R147 ;  /* 0x0000009300927220 */ /* 0x000fe20000410000 */
[----:B------:R-:W-:Y:S01]  /*34e0*/  FMUL.FTZ R65, R84, -1.4426950216293334961 ;  /* 0xbfb8aa3b54417820 */ /* 0x000fe20000410000 */
[C-C-:B------:R-:W-:Y:S01]  /*34f0*/  FFMA.FTZ R147, R69.reuse, R149, R66.reuse ;  /* 0x0000009545937223 */ /* 0x140fe20000010042 */
[C-C-:B------:R-:W-:Y:S01]  /*3500*/  FFMA.FTZ R136, R69.reuse, R153, R66.reuse ;  /* 0x0000009945887223 */ /* 0x140fe20000010042 */
[----:B------:R-:W-:Y:S01]  /*3510*/  FFMA.FTZ R149, R69, R150, R66 ;  /* 0x0000009645957223 */ /* 0x000fe20000010042 */
[----:B------:R-:W-:Y:S01]  /*3520*/  MUFU.EX2 R102, R102 ;  /* 0x0000006600667308 */ /* 0x000fe20000000800 */
[----:B----4-:R-:W-:Y:S01]  /*3530*/  FMUL.FTZ R93, R0, R95 ;  /* 0x0000005f005d7220 */ /* 0x010fe20000410000 */
[----:B0-----:R-:W-:Y:S01]  /*3540*/  FADD.FTZ R153, R72, 1 ;  /* 0x3f80000048997421 */ /* 0x001fe20000010000 */
[--C-:B------:R-:W-:Y:S01]  /*3550*/  FADD.FTZ R139, R112, -R34.reuse ;  /* 0x80000022708b7221 */ /* 0x100fe20000010000 */
[--C-:B------:R-:W-:Y:S01]  /*3560*/  FADD.FTZ R141, R141, -R34.reuse ;  /* 0x800000228d8d7221 */ /* 0x100fe20000010000 */
[--C-:B------:R-:W-:Y:S01]  /*3570*/  FFMA.FTZ R93, R36, R93, R75.reuse ;  /* 0x0000005d245d7223 */ /* 0x100fe2000001004b */
[----:B-1----:R-:W-:Y:S01]  /*3580*/  FMUL.FTZ R150, R70, R151 ;  /* 0x0000009746967220 */ /* 0x002fe20000410000 */
[----:B------:R-:W-:Y:S01]  /*3590*/  FMUL.FTZ R96, R0, R145 ;  /* 0x0000009100607220 */ /* 0x000fe20000410000 */
[----:B------:R-:W-:Y:S01]  /*35a0*/  MUFU.EX2 R107, R107 ;  /* 0x0000006b006b7308 */ /* 0x000fe20000000800 */
[----:B------:R-:W-:Y:S01]  /*35b0*/  FMUL.FTZ R97, R93, -1.4426950216293334961 ;  /* 0xbfb8aa3b5d617820 */ /* 0x000fe20000410000 */
[----:B--2---:R-:W-:Y:S01]  /*35c0*/  FADD.FTZ R151, R67, 1 ;  /* 0x3f80000043977421 */ /* 0x004fe20000010000 */
[--C-:B------:R-:W-:Y:S01]  /*35d0*/  FFMA.FTZ R145, R36, R156, R75.reuse ;  /* 0x0000009c24917223 */ /* 0x100fe2000001004b */
[----:B------:R-:W-:Y:S01]  /*35e0*/  FMUL.FTZ R135, R0, R135 ;  /* 0x0000008700877220 */ /* 0x000fe20000410000 */
[--C-:B------:R-:W-:Y:S01]  /*35f0*/  FADD.FTZ R143, R116, -R34.reuse ;  /* 0x80000022748f7221 */ /* 0x100fe20000010000 */
[C---:B------:R-:W-:Y:S01]  /*3600*/  FMUL.FTZ R116, R0.reuse, R139 ;  /* 0x0000008b00747220 */ /* 0x040fe20000410000 */
[----:B------:R-:W-:Y:S01]  /*3610*/  FMUL.FTZ R158, R0, R141 ;  /* 0x0000008d009e7220 */ /* 0x000fe20000410000 */
[----:B------:R-:W0:Y:S01]  /*3620*/  MUFU.EX2 R97, R97 ;  /* 0x0000006100617308 */ /* 0x000e220000000800 */
[----:B------:R-:W-:Y:S01]  /*3630*/  FMUL.FTZ R138, R119, -1.4426950216293334961 ;  /* 0xbfb8aa3b778a7820 */ /* 0x000fe20000410000 */
[----:B------:R-:W-:Y:S01]  /*3640*/  FADD.FTZ R125, R125, -R34 ;  /* 0x800000227d7d7221 */ /* 0x000fe20000010000 */
[--C-:B------:R-:W-:Y:S01]  /*3650*/  FFMA.FTZ R112, R36, R135, R75.reuse ;  /* 0x0000008724707223 */ /* 0x100fe2000001004b */
[----:B------:R-:W-:Y:S01]  /*3660*/  FFMA.FTZ R116, R69, R116, R66 ;  /* 0x0000007445747223 */ /* 0x000fe20000010042 */
[----:B------:R-:W-:Y:S01]  /*3670*/  FMUL.FTZ R137, R0, R143 ;  /* 0x0000008f00897220 */ /* 0x000fe20000410000 */
[--C-:B------:R-:W-:Y:S01]  /*3680*/  FADD.FTZ R129, R129, -R34.reuse ;  /* 0x8000002281817221 */ /* 0x100fe20000010000 */
[--C-:B------:R-:W-:Y:S01]  /*3690*/  FFMA.FTZ R143, R36, R158, R75.reuse ;  /* 0x0000009e248f7223 */ /* 0x100fe2000001004b */
[----:B------:R-:W1:Y:S01]  /*36a0*/  MUFU.RCP R156, R153 ;  /* 0x00000099009c7308 */ /* 0x000e620000001000 */
[--C-:B------:R-:W-:Y:S01]  /*36b0*/  FADD.FTZ R135, R113, -R34.reuse ;  /* 0x8000002271877221 */ /* 0x100fe20000010000 */
[--C-:B------:R-:W-:Y:S01]  /*36c0*/  FADD.FTZ R139, R117, -R34.reuse ;  /* 0x80000022758b7221 */ /* 0x100fe20000010000 */
[----:B------:R-:W-:Y:S01]  /*36d0*/  FMUL.FTZ R113, R112, -1.4426950216293334961 ;  /* 0xbfb8aa3b70717820 */ /* 0x000fe20000410000 */
[----:B------:R-:W-:Y:S01]  /*36e0*/  FADD.FTZ R159, R100, -R34 ;  /* 0x80000022649f7221 */ /* 0x000fe20000010000 */
[----:B------:R-:W-:Y:S01]  /*36f0*/  FMUL.FTZ R117, R116, -1.4426950216293334961 ;  /* 0xbfb8aa3b74757820 */ /* 0x000fe20000410000 */
[C---:B------:R-:W-:Y:S01]  /*3700*/  FMUL.FTZ R142, R0.reuse, R129 ;  /* 0x00000081008e7220 */ /* 0x040fe20000410000 */
[C---:B------:R-:W-:Y:S01]  /*3710*/  FMUL.FTZ R135, R0.reuse, R135 ;  /* 0x0000008700877220 */ /* 0x040fe20000410000 */
[----:B------:R-:W-:Y:S01]  /*3720*/  MUFU.EX2 R65, R65 ;  /* 0x0000004100417308 */ /* 0x000fe20000000800 */
[----:B------:R-:W-:Y:S01]  /*3730*/  FMUL.FTZ R133, R0, R139 ;  /* 0x0000008b00857220 */ /* 0x000fe20000410000 */
[----:B------:R-:W-:Y:S01]  /*3740*/  FMUL.FTZ R108, R122, -1.4426950216293334961 ;  /* 0xbfb8aa3b7a6c7820 */ /* 0x000fe20000410000 */
[----:B------:R-:W-:Y:S01]  /*3750*/  FMUL.FTZ R159, R0, R159 ;  /* 0x0000009f009f7220 */ /* 0x000fe20000410000 */
[----:B------:R-:W-:Y:S01]  /*3760*/  FMUL.FTZ R103, R82, -1.4426950216293334961 ;  /* 0xbfb8aa3b52677820 */ /* 0x000fe20000410000 */
[----:B0-----:R-:W-:Y:S01]  /*3770*/  FADD.FTZ R97, R97, 1 ;  /* 0x3f80000061617421 */ /* 0x001fe20000010000 */
[----:B------:R-:W-:Y:S01]  /*3780*/  FMUL.FTZ R121, R81, -1.4426950216293334961 ;  /* 0xbfb8aa3b51797820 */ /* 0x000fe20000410000 */
[C-C-:B------:R-:W-:Y:S01]  /*3790*/  FFMA.FTZ R135, R36.reuse, R135, R75.reuse ;  /* 0x0000008724877223 */ /* 0x140fe2000001004b */
[----:B------:R0:W2:Y:S01]  /*37a0*/  MUFU.RCP R67, R151 ;  /* 0x0000009700437308 */ /* 0x0000a20000001000 */
[C-C-:B------:R-:W-:Y:S01]  /*37b0*/  FFMA.FTZ R133, R36.reuse, R133, R75.reuse ;  /* 0x0000008524857223 */ /* 0x140fe2000001004b */
[C-C-:B------:R-:W-:Y:S01]  /*37c0*/  FFMA.FTZ R129, R36.reuse, R96, R75.reuse ;  /* 0x0000006024817223 */ /* 0x140fe2000001004b */
[C-C-:B------:R-:W-:Y:S01]  /*37d0*/  FFMA.FTZ R141, R36.reuse, R162, R75.reuse ;  /* 0x000000a2248d7223 */ /* 0x140fe2000001004b */
[--C-:B------:R-:W-:Y:S01]  /*37e0*/  FFMA.FTZ R139, R36, R164, R75.reuse ;  /* 0x000000a4248b7223 */ /* 0x100fe2000001004b */
[----:B------:R-:W-:Y:S01]  /*37f0*/  FMUL.FTZ R95, R73, -1.4426950216293334961 ;  /* 0xbfb8aa3b495f7820 */ /* 0x000fe20000410000 */
[----:B------:R-:W-:Y:S01]  /*3800*/  FMUL.FTZ R157, R0, R157 ;  /* 0x0000009d009d7220 */ /* 0x000fe20000410000 */
[----:B-1----:R-:W-:Y:S01]  /*3810*/  FMUL.FTZ R35, R35, R156 ;  /* 0x0000009c23237220 */ /* 0x002fe20000410000 */
[----:B------:R1:W-:Y:S01]  /*3820*/  MUFU.EX2 R68, R138 ;  /* 0x0000008a00447308 */ /* 0x0003e20000000800 */
[----:B0-----:R-:W-:Y:S01]  /*3830*/  FADD.FTZ R151, R102, 1 ;  /* 0x3f80000066977421 */ /* 0x001fe20000010000 */
[----:B------:R-:W-:Y:S01]  /*3840*/  FMUL.FTZ R124, R133, -1.4426950216293334961 ;  /* 0xbfb8aa3b857c7820 */ /* 0x000fe20000410000 */
[C-C-:B------:R-:W-:Y:S01]  /*3850*/  FFMA.FTZ R71, R69.reuse, R157, R66.reuse ;  /* 0x0000009d45477223 */ /* 0x140fe20000010042 */
[--C-:B------:R-:W-:Y:S01]  /*3860*/  FFMA.FTZ R137, R69, R137, R66.reuse ;  /* 0x0000008945897223 */ /* 0x100fe20000010042 */
[----:B------:R-:W-:Y:S01]  /*3870*/  FMUL.FTZ R98, R115, -1.4426950216293334961 ;  /* 0xbfb8aa3b73627820 */ /* 0x000fe20000410000 */
[C---:B------:R-:W-:Y:S01]  /*3880*/  FMUL.FTZ R165, R0.reuse, R165 ;  /* 0x000000a500a57220 */ /* 0x040fe20000410000 */
[C---:B------:R-:W-:Y:S01]  /*3890*/  FMUL.FTZ R161, R0.reuse, R161 ;  /* 0x000000a100a17220 */ /* 0x040fe20000410000 */
[----:B------:R0:W-:Y:S01]  /*38a0*/  MUFU.RCP R158, R151 ;  /* 0x00000097009e7308 */ /* 0x0001e20000001000 */
[----:B-1----:R-:W-:Y:S01]  /*38b0*/  FMUL.FTZ R138, R0, R125 ;  /* 0x0000007d008a7220 */ /* 0x002fe20000410000 */
[----:B------:R-:W-:Y:S01]  /*38c0*/  FMUL.FTZ R96, R137, -1.4426950216293334961 ;  /* 0xbfb8aa3b89607820 */ /* 0x000fe20000410000 */
[C-C-:B------:R-:W-:Y:S01]  /*38d0*/  FFMA.FTZ R101, R69.reuse, R128, R66.reuse ;  /* 0x0000008045657223 */ /* 0x140fe20000010042 */
[--C-:B------:R-:W-:Y:S01]  /*38e0*/  FFMA.FTZ R132, R69, R132, R66.reuse ;  /* 0x0000008445847223 */ /* 0x100fe20000010042 */
[C-C-:B------:R-:W-:Y:S01]  /*38f0*/  FFMA.FTZ R125, R36.reuse, R138, R75.reuse ;  /* 0x0000008a247d7223 */ /* 0x140fe2000001004b */
[--C-:B------:R-:W-:Y:S01]  /*3900*/  FFMA.FTZ R138, R36, R152, R75.reuse ;  /* 0x00000098248a7223 */ /* 0x100fe2000001004b */
[----:B------:R-:W-:Y:S01]  /*3910*/  FMUL.FTZ R152, R80, -1.4426950216293334961 ;  /* 0xbfb8aa3b50987820 */ /* 0x000fe20000410000 */
[----:B------:R1:W-:Y:S01]  /*3920*/  MUFU.EX2 R94, R117 ;  /* 0x00000075005e7308 */ /* 0x0003e20000000800 */
[----:B0-----:R-:W-:Y:S01]  /*3930*/  FADD.FTZ R151, R107, 1 ;  /* 0x3f8000006b977421 */ /* 0x001fe20000010000 */
[C-C-:B------:R-:W-:Y:S01]  /*3940*/  FFMA.FTZ R128, R69.reuse, R165, R66.reuse ;  /* 0x000000a545807223 */ /* 0x140fe20000010042 */
[C-C-:B------:R-:W-:Y:S01]  /*3950*/  FFMA.FTZ R146, R69.reuse, R146, R66.reuse ;  /* 0x0000009245927223 */ /* 0x140fe20000010042 */
[----:B------:R-:W-:Y:S01]  /*3960*/  FFMA.FTZ R144, R69, R161, R66 ;  /* 0x000000a145907223 */ /* 0x000fe20000010042 */
[----:B------:R-:W-:Y:S01]  /*3970*/  FMUL.FTZ R105, R83, -1.4426950216293334961 ;  /* 0xbfb8aa3b53697820 */ /* 0x000fe20000410000 */
[----:B------:R-:W-:Y:S01]  /*3980*/  FMUL.FTZ R104, R123, -1.4426950216293334961 ;  /* 0xbfb8aa3b7b687820 */ /* 0x000fe20000410000 */
[----:B------:R-:W-:Y:S01]  /*3990*/  FMUL.FTZ R100, R135, -1.4426950216293334961 ;  /* 0xbfb8aa3b87647820 */ /* 0x000fe20000410000 */
[----:B------:R-:W0:Y:S01]  /*39a0*/  MUFU.EX2 R113, R113 ;  /* 0x0000007100717308 */ /* 0x000e220000000800 */
[C-C-:B-1----:R-:W-:Y:S01]  /*39b0*/  FFMA.FTZ R117, R36.reuse, R142, R75.reuse ;  /* 0x0000008e24757223 */ /* 0x142fe2000001004b */
[C-C-:B------:R-:W-:Y:S01]  /*39c0*/  FFMA.FTZ R142, R36.reuse, R160, R75.reuse ;  /* 0x000000a0248e7223 */ /* 0x140fe2000001004b */
[----:B------:R-:W-:Y:S01]  /*39d0*/  FFMA.FTZ R36, R36, R159, R75 ;  /* 0x0000009f24247223 */ /* 0x000fe2000001004b */
[----:B------:R-:W-:Y:S01]  /*39e0*/  FADD.FTZ R159, R148, -R34 ;  /* 0x80000022949f7221 */ /* 0x000fe20000010000 */
[--C-:B------:R-:W-:Y:S01]  /*39f0*/  FFMA.FTZ R148, R69, R163, R66.reuse ;  /* 0x000000a345947223 */ /* 0x100fe20000010042 */
[----:B------:R-:W-:Y:S01]  /*3a00*/  FMUL.FTZ R34, R101, -1.4426950216293334961 ;  /* 0xbfb8aa3b65227820 */ /* 0x000fe20000410000 */
[----:B------:R-:W-:Y:S01]  /*3a10*/  FMUL.FTZ R70, R132, -1.4426950216293334961 ;  /* 0xbfb8aa3b84467820 */ /* 0x000fe20000410000 */
[----:B------:R-:W1:Y:S01]  /*3a20*/  MUFU.RCP R151, R151 ;  /* 0x0000009700977308 */ /* 0x000e620000001000 */
[----:B------:R-:W-:Y:S01]  /*3a30*/  FMUL.FTZ R159, R0, R159 ;  /* 0x0000009f009f7220 */ /* 0x000fe20000410000 */
[----:B------:R-:W-:Y:S01]  /*3a40*/  FMUL.FTZ R0, R78, -1.4426950216293334961 ;  /* 0xbfb8aa3b4e007820 */ /* 0x000fe20000410000 */
[----:B------:R-:W-:Y:S01]  /*3a50*/  FADD.FTZ R92, R92, 1 ;  /* 0x3f8000005c5c7421 */ /* 0x000fe20000010000 */
[----:B------:R-:W-:Y:S01]  /*3a60*/  FMUL.FTZ R120, R114, -1.4426950216293334961 ;  /* 0xbfb8aa3b72787820 */ /* 0x000fe20000410000 */
[----:B------:R-:W-:Y:S01]  /*3a70*/  FFMA.FTZ R140, R69, R159, R66 ;  /* 0x0000009f458c7223 */ /* 0x000fe20000010042 */
[----:B------:R-:W-:Y:S01]  /*3a80*/  FMUL.FTZ R66, R129, -1.4426950216293334961 ;  /* 0xbfb8aa3b81427820 */ /* 0x000fe20000410000 */
[----:B--2---:R-:W-:Y:S01]  /*3a90*/  FMUL.FTZ R67, R86, R67 ;  /* 0x0000004356437220 */ /* 0x004fe20000410000 */
[----:B------:R2:W-:Y:S01]  /*3aa0*/  MUFU.EX2 R75, R152 ;  /* 0x00000098004b7308 */ /* 0x0005e20000000800 */
[----:B0-----:R-:W-:Y:S01]  /*3ab0*/  FADD.FTZ R113, R113, 1 ;  /* 0x3f80000071717421 */ /* 0x001fe20000010000 */
[----:B------:R-:W-:Y:S01]  /*3ac0*/  FMUL.FTZ R86, R125, -1.4426950216293334961 ;  /* 0xbfb8aa3b7d567820 */ /* 0x000fe20000410000 */
[----:B------:R-:W-:Y:S01]  /*3ad0*/  FMUL.FTZ R69, R111, -1.4426950216293334961 ;  /* 0xbfb8aa3b6f457820 */ /* 0x000fe20000410000 */
[----:B------:R-:W-:Y:S01]  /*3ae0*/  FMUL.FTZ R72, R110, -1.4426950216293334961 ;  /* 0xbfb8aa3b6e487820 */ /* 0x000fe20000410000 */
[----:B------:R-:W-:Y:S01]  /*3af0*/  FMUL.FTZ R107, R109, -1.4426950216293334961 ;  /* 0xbfb8aa3b6d6b7820 */ /* 0x000fe20000410000 */
[----:B------:R-:W-:-:S02]  /*3b00*/  F2FP.F16.F32.PACK_AB R150, R67, R150 ;  /* 0x000000964396723e */ /* 0x000fc400000000ff */
[----:B------:R-:W0:Y:S01]  /*3b10*/  MUFU.EX2 R108, R108 ;  /* 0x0000006c006c7308 */ /* 0x000e220000000800 */
[----:B--2---:R-:W-:Y:S01]  /*3b20*/  FADD.FTZ R152, R65, 1 ;  /* 0x3f80000041987421 */ /* 0x004fe20000010000 */
[----:B-1----:R-:W-:Y:S01]  /*3b30*/  FMUL.FTZ R118, R118, R151 ;  /* 0x0000009776767220 */ /* 0x002fe20000410000 */
[----:B------:R-:W-:Y:S01]  /*3b40*/  FADD.FTZ R151, R94, 1 ;  /* 0x3f8000005e977421 */ /* 0x000fe20000010000 */
[----:B------:R-:W-:Y:S01]  /*3b50*/  FMUL.FTZ R65, R77, -1.4426950216293334961 ;  /* 0xbfb8aa3b4d417820 */ /* 0x000fe20000410000 */
[----:B------:R-:W-:-:S03]  /*3b60*/  FMUL.FTZ R94, R134, -1.4426950216293334961 ;  /* 0xbfb8aa3b865e7820 */ /* 0x000fc60000410000 */
[----:B------:R1:W2:Y:S08]  /*3b70*/  MUFU.RCP R156, R97 ;  /* 0x00000061009c7308 */ /* 0x0002b00000001000 */
[----:B------:R-:W4:Y:S01]  /*3b80*/  MUFU.EX2 R103, R103 ;  /* 0x0000006700677308 */ /* 0x000f220000000800 */
[----:B0-----:R-:W-:Y:S01]  /*3b90*/  FADD.FTZ R108, R108, 1 ;  /* 0x3f8000006c6c7421 */ /* 0x001fe20000010000 */
[----:B-1----:R-:W-:-:S06]  /*3ba0*/  FMUL.FTZ R97, R117, -1.4426950216293334961 ;  /* 0xbfb8aa3b75617820 */ /* 0x002fcc0000410000 */
[----:B------:R-:W0:Y:S01]  /*3bb0*/  MUFU.EX2 R121, R121 ;  /* 0x0000007900797308 */ /* 0x000e220000000800 */
[----:B--2---:R-:W-:Y:S01]  /*3bc0*/  FMUL.FTZ R93, R93, R156 ;  /* 0x0000009c5d5d7220 */ /* 0x004fe20000410000 */
[----:B------:R-:W-:-:S06]  /*3bd0*/  FMUL.FTZ R156, R138, -1.4426950216293334961 ;  /* 0xbfb8aa3b8a9c7820 */ /* 0x000fcc0000410000 */
[----:B------:R-:W1:Y:S01]  /*3be0*/  MUFU.EX2 R95, R95 ;  /* 0x0000005f005f7308 */ /* 0x000e620000000800 */
[----:B----4-:R-:W-:Y:S01]  /*3bf0*/  FADD.FTZ R153, R103, 1 ;  /* 0x3f80000067997421 */ /* 0x010fe20000010000 */
[----:B------:R-:W-:-:S06]  /*3c00*/  FMUL.FTZ R103, R76, -1.4426950216293334961 ;  /* 0xbfb8aa3b4c677820 */ /* 0x000fcc0000410000 */
[----:B------:R-:W2:Y:S01]  /*3c10*/  MUFU.RCP R157, R152 ;  /* 0x00000098009d7308 */ /* 0x000ea20000001000 */
[----:B0-----:R-:W-:-:S07]  /*3c20*/  FADD.FTZ R121, R121, 1 ;  /* 0x3f80000079797421 */ /* 0x001fce0000010000 */
[----:B------:R-:W0:Y:S01]  /*3c30*/  MUFU.EX2 R124, R124 ;  /* 0x0000007c007c7308 */ /* 0x000e220000000800 */
[----:B-1----:R-:W-:-:S07]  /*3c40*/  FADD.FTZ R95, R95, 1 ;  /* 0x3f8000005f5f7421 */ /* 0x002fce0000010000 */
[----:B------:R-:W1:Y:S01]  /*3c50*/  MUFU.EX2 R98, R98 ;  /* 0x0000006200627308 */ /* 0x000e620000000800 */
[----:B--2---:R-:W-:-:S07]  /*3c60*/  FMUL.FTZ R84, R84, R157 ;  /* 0x0000009d54547220 */ /* 0x004fce0000410000 */
[----:B------:R-:W2:Y:S01]  /*3c70*/  MUFU.RCP R113, R113 ;  /* 0x0000007100717308 */ /* 0x000ea20000001000 */
[----:B0-----:R-:W-:-:S07]  /*3c80*/  FADD.FTZ R124, R124, 1 ;  /* 0x3f8000007c7c7421 */ /* 0x001fce0000010000 */
[----:B------:R-:W0:Y:S01]  /*3c90*/  MUFU.RCP R151, R151 ;  /* 0x0000009700977308 */ /* 0x000e220000001000 */
[----:B-1----:R-:W-:-:S07]  /*3ca0*/  FADD.FTZ R98, R98, 1 ;  /* 0x3f80000062627421 */ /* 0x002fce0000010000 */
[----:B------:R-:W1:Y:S01]  /*3cb0*/  MUFU.EX2 R96, R96 ;  /* 0x0000006000607308 */ /* 0x000e620000000800 */
[----:B--2---:R-:W-:-:S07]  /*3cc0*/  FMUL.FTZ R112, R112, R113 ;  /* 0x0000007170707220 */ /* 0x004fce0000410000 */
[----:B------:R-:W-:Y:S01]  /*3cd0*/  MUFU.RCP R157, R108 ;  /* 0x0000006c009d7308 */ /* 0x000fe20000001000 */
[----:B0-----:R-:W-:Y:S01]  /*3ce0*/  FMUL.FTZ R113, R116, R151 ;  /* 0x0000009774717220 */ /* 0x001fe20000410000 */
[----:B------:R-:W-:-:S04]  /*3cf0*/  FMUL.FTZ R116, R145, -1.4426950216293334961 ;  /* 0xbfb8aa3b91747820 */ /* 0x000fc80000410000 */
[----:B------:R-:W-:Y:S02]  /*3d00*/  F2FP.F16.F32.PACK_AB R112, R113, R112 ;  /* 0x000000707170723e */ /* 0x000fe400000000ff */
[----:B------:R-:W-:Y:S01]  /*3d10*/  MUFU.EX2 R108, R156 ;  /* 0x0000009c006c7308 */ /* 0x000fe20000000800 */
[----:B-1----:R-:W-:-:S07]  /*3d20*/  FADD.FTZ R151, R96, 1 ;  /* 0x3f80000060977421 */ /* 0x002fce0000010000 */
[----:B------:R-:W0:Y:S08]  /*3d30*/  MUFU.RCP R153, R153 ;  /* 0x0000009900997308 */ /* 0x000e300000001000 */
[----:B------:R1:W2:Y:S08]  /*3d40*/  MUFU.RCP R156, R121 ;  /* 0x00000079009c7308 */ /* 0x0002b00000001000 */
[----:B------:R4:W3:Y:S01]  /*3d50*/  MUFU.RCP R152, R95 ;  /* 0x0000005f00987308 */ /* 0x0008e20000001000 */
[----:B0-----:R-:W-:Y:S01]  /*3d60*/  FMUL.FTZ R82, R82, R153 ;  /* 0x0000009952527220 */ /* 0x001fe20000410000 */
[----:B------:R-:W-:Y:S01]  /*3d70*/  FADD.FTZ R153, R75, 1 ;  /* 0x3f8000004b997421 */ /* 0x000fe20000010000 */
[----:B-1----:R-:W-:Y:S01]  /*3d80*/  FMUL.FTZ R121, R147, -1.4426950216293334961 ;  /* 0xbfb8aa3b93797820 */ /* 0x002fe20000410000 */
[----:B------:R-:W-:-:S04]  /*3d90*/  FMUL.FTZ R75, R91, -1.4426950216293334961 ;  /* 0xbfb8aa3b5b4b7820 */ /* 0x000fc80000410000 */
[----:B------:R-:W0:Y:S01]  /*3da0*/  MUFU.RCP R124, R124 ;  /* 0x0000007c007c7308 */ /* 0x000e220000001000 */
[----:B--2---:R-:W-:Y:S01]  /*3db0*/  FMUL.FTZ R81, R81, R156 ;  /* 0x0000009c51517220 */ /* 0x004fe20000410000 */
[----:B----4-:R-:W-:-:S06]  /*3dc0*/  FMUL.FTZ R95, R106, -1.4426950216293334961 ;  /* 0xbfb8aa3b6a5f7820 */ /* 0x010fcc0000410000 */
[----:B------:R-:W1:Y:S01]  /*3dd0*/  MUFU.EX2 R66, R66 ;  /* 0x0000004200427308 */ /* 0x000e620000000800 */
[----:B---3--:R-:W-:Y:S01]  /*3de0*/  FMUL.FTZ R102, R73, R152 ;  /* 0x0000009849667220 */ /* 0x008fe20000410000 */
[----:B------:R-:W-:Y:S01]  /*3df0*/  FMUL.FTZ R73, R74, -1.4426950216293334961 ;  /* 0xbfb8aa3b4a497820 */ /* 0x000fe20000410000 */
[----:B------:R-:W-:Y:S01]  /*3e00*/  FMUL.FTZ R152, R99, R158 ;  /* 0x0000009e63987220 */ /* 0x000fe20000410000 */
[----:B------:R-:W-:Y:S02]  /*3e10*/  FMUL.FTZ R99, R71, -1.4426950216293334961 ;  /* 0xbfb8aa3b47637820 */ /* 0x000fe40000410000 */
[----:B------:R-:W-:Y:S02]  /*3e20*/  F2FP.F16.F32.PACK_AB R35, R102, R35 ;  /* 0x000000236623723e */ /* 0x000fe400000000ff */
[----:B------:R-:W2:Y:S01]  /*3e30*/  MUFU.EX2 R105, R105 ;  /* 0x0000006900697308 */ /* 0x000ea20000000800 */
[----:B0-----:R-:W-:Y:S01]  /*3e40*/  FMUL.FTZ R133, R133, R124 ;  /* 0x0000007c85857220 */ /* 0x001fe20000410000 */
[----:B------:R-:W-:-:S06]  /*3e50*/  F2FP.F16.F32.PACK_AB R93, R152, R93 ;  /* 0x0000005d985d723e */ /* 0x000fcc00000000ff */
[----:B------:R-:W-:Y:S01]  /*3e60*/  MUFU.EX2 R104, R104 ;  /* 0x0000006800687308 */ /* 0x000fe20000000800 */
[----:B-1----:R-:W-:Y:S01]  /*3e70*/  FADD.FTZ R124, R66, 1 ;  /* 0x3f800000427c7421 */ /* 0x002fe20000010000 */
[----:B------:R-:W-:-:S06]  /*3e80*/  FMUL.FTZ R66, R127, -1.4426950216293334961 ;  /* 0xbfb8aa3b7f427820 */ /* 0x000fcc0000410000 */
[----:B------:R-:W0:Y:S01]  /*3e90*/  MUFU.EX2 R34, R34 ;  /* 0x0000002200227308 */ /* 0x000e220000000800 */
[----:B--2---:R-:W-:-:S07]  /*3ea0*/  FADD.FTZ R105, R105, 1 ;  /* 0x3f80000069697421 */ /* 0x004fce0000010000 */
[----:B------:R-:W1:Y:S08]  /*3eb0*/  MUFU.RCP R98, R98 ;  /* 0x0000006200627308 */ /* 0x000e700000001000 */
[----:B------:R0:W2:Y:S08]  /*3ec0*/  MUFU.RCP R156, R151 ;  /* 0x00000097009c7308 */ /* 0x0000b00000001000 */
[----:B------:R-:W-:Y:S01]  /*3ed0*/  MUFU.EX2 R65, R65 ;  /* 0x0000004100417308 */ /* 0x000fe20000000800 */
[----:B0-----:R-:W-:Y:S01]  /*3ee0*/  FADD.FTZ R151, R34, 1 ;  /* 0x3f80000022977421 */ /* 0x001fe20000010000 */
[----:B-1----:R-:W-:Y:S01]  /*3ef0*/  FMUL.FTZ R96, R115, R98 ;  /* 0x0000006273607220 */ /* 0x002fe20000410000 */
[----:B------:R-:W-:Y:S01]  /*3f00*/  FMUL.FTZ R115, R143, -1.4426950216293334961 ;  /* 0xbfb8aa3b8f737820 */ /* 0x000fe20000410000 */
[----:B------:R-:W-:-:S03]  /*3f10*/  FMUL.FTZ R34, R90, -1.4426950216293334961 ;  /* 0xbfb8aa3b5a227820 */ /* 0x000fc60000410000 */
[----:B------:R-:W-:Y:S01]  /*3f20*/  F2FP.F16.F32.PACK_AB R81, R96, R81 ;  /* 0x000000516051723e */ /* 0x000fe200000000ff */
[----:B------:R-:W0:Y:S01]  /*3f30*/  MUFU.RCP R153, R153 ;  /* 0x0000009900997308 */ /* 0x000e220000001000 */
[----:B--2---:R-:W-:-:S07]  /*3f40*/  FMUL.FTZ R98, R137, R156 ;  /* 0x0000009c89627220 */ /* 0x004fce0000410000 */
[----:B------:R-:W1:Y:S08]  /*3f50*/  MUFU.EX2 R0, R0 ;  /* 0x0000000000007308 */ /* 0x000e700000000800 */
[----:B------:R-:W-:Y:S01]  /*3f60*/  MUFU.EX2 R73, R73 ;  /* 0x0000004900497308 */ /* 0x000fe20000000800 */
[----:B0-----:R-:W-:-:S07]  /*3f70*/  FMUL.FTZ R80, R80, R153 ;  /* 0x0000009950507220 */ /* 0x001fce0000410000 */
[----:B------:R0:W2:Y:S01]  /*3f80*/  MUFU.RCP R160, R105 ;  /* 0x0000006900a07308 */ /* 0x0000a20000001000 */
[----:B-1----:R-:W-:-:S07]  /*3f90*/  FADD.FTZ R153, R0, 1 ;  /* 0x3f80000000997421 */ /* 0x002fce0000010000 */
[----:B------:R-:W1:Y:S01]  /*3fa0*/  MUFU.EX2 R66, R66 ;  /* 0x0000004200427308 */ /* 0x000e620000000800 */
[----:B0-----:R-:W-:-:S07]  /*3fb0*/  FADD.FTZ R105, R104, 1 ;  /* 0x3f80000068697421 */ /* 0x001fce0000010000 */
[----:B------:R0:W3:Y:S01]  /*3fc0*/  MUFU.RCP R104, R105 ;  /* 0x0000006900687308 */ /* 0x0000e20000001000 */
[----:B--2---:R-:W-:-:S07]  /*3fd0*/  FMUL.FTZ R83, R83, R160 ;  /* 0x000000a053537220 */ /* 0x004fce0000410000 */
[----:B------:R2:W4:Y:S01]  /*3fe0*/  MUFU.RCP R156, R151 ;  /* 0x00000097009c7308 */ /* 0x0005220000001000 */
[----:B-1----:R-:W-:Y:S01]  /*3ff0*/  FADD.FTZ R66, R66, 1 ;  /* 0x3f80000042427421 */ /* 0x002fe20000010000 */
[----:B0-----:R-:W-:Y:S01]  /*4000*/  FMUL.FTZ R105, R122, R157 ;  /* 0x0000009d7a697220 */ /* 0x001fe20000410000 */
[----:B------:R-:W-:-:S04]  /*4010*/  FMUL.FTZ R122, R148, -1.4426950216293334961 ;  /* 0xbfb8aa3b947a7820 */ /* 0x000fc80000410000 */
[----:B------:R-:W-:Y:S01]  /*4020*/  F2FP.F16.F32.PACK_AB R105, R105, R118 ;  /* 0x000000766969723e */ /* 0x000fe200000000ff */
[----:B------:R-:W-:Y:S01]  /*4030*/  MUFU.EX2 R100, R100 ;  /* 0x0000006400647308 */ /* 0x000fe20000000800 */
[----:B--2---:R-:W-:Y:S01]  /*4040*/  FADD.FTZ R151, R65, 1 ;  /* 0x3f80000041977421 */ /* 0x004fe20000010000 */
[----:B---3--:R-:W-:Y:S01]  /*4050*/  FMUL.FTZ R104, R123, R104 ;  /* 0x000000687b687220 */ /* 0x008fe20000410000 */
[----:B------:R-:W-:Y:S01]  /*4060*/  FADD.FTZ R123, R68, 1 ;  /* 0x3f800000447b7421 */ /* 0x000fe20000010000 */
[----:B------:R-:W-:-:S03]  /*4070*/  FMUL.FTZ R65, R89, -1.4426950216293334961 ;  /* 0xbfb8aa3b59417820 */ /* 0x000fc60000410000 */
[----:B------:R-:W-:Y:S01]  /*4080*/  F2FP.F16.F32.PACK_AB R83, R104, R83 ;  /* 0x000000536853723e */ /* 0x000fe200000000ff */
[----:B------:R0:W1:Y:S01]  /*4090*/  MUFU.RCP R158, R151 ;  /* 0x00000097009e7308 */ /* 0x0000620000001000 */
[----:B----4-:R-:W-:Y:S01]  /*40a0*/  FMUL.FTZ R0, R101, R156 ;  /* 0x0000009c65007220 */ /* 0x010fe20000410000 */
[----:B------:R-:W-:-:S04]  /*40b0*/  FMUL.FTZ R101, R142, -1.4426950216293334961 ;  /* 0xbfb8aa3b8e657820 */ /* 0x000fc80000410000 */
[----:B------:R-:W-:Y:S02]  /*40c0*/  F2FP.F16.F32.PACK_AB R0, R0, R133 ;  /* 0x000000850000723e */ /* 0x000fe400000000ff */
[----:B------:R-:W2:Y:S01]  /*40d0*/  MUFU.EX2 R70, R70 ;  /* 0x0000004600467308 */ /* 0x000ea20000000800 */
[----:B0-----:R-:W-:Y:S01]  /*40e0*/  FADD.FTZ R151, R73, 1 ;  /* 0x3f80000049977421 */ /* 0x001fe20000010000 */
[----:B------:R-:W-:-:S06]  /*40f0*/  FMUL.FTZ R73, R126, -1.4426950216293334961 ;  /* 0xbfb8aa3b7e497820 */ /* 0x000fcc0000410000 */
[----:B------:R-:W0:Y:S01]  /*4100*/  MUFU.RCP R92, R92 ;  /* 0x0000005c005c7308 */ /* 0x000e220000001000 */
[----:B-1----:R-:W-:-:S07]  /*4110*/  FMUL.FTZ R77, R77, R158 ;  /* 0x0000009e4d4d7220 */ /* 0x002fce0000410000 */
[----:B------:R-:W1:Y:S01]  /*4120*/  MUFU.RCP R153, R153 ;  /* 0x0000009900997308 */ /* 0x000e620000001000 */
[----:B--2---:R-:W-:-:S07]  /*4130*/  FADD.FTZ R70, R70, 1 ;  /* 0x3f80000046467421 */ /* 0x004fce0000010000 */
[----:B------:R-:W2:Y:S01]  /*4140*/  MUFU.EX2 R120, R120 ;  /* 0x0000007800787308 */ /* 0x000ea20000000800 */
[----:B0-----:R-:W-:Y:S01]  /*4150*/  FMUL.FTZ R85, R85, R92 ;  /* 0x0000005c55557220 */ /* 0x001fe20000410000 */
[----:B------:R-:W-:-:S04]  /*4160*/  FMUL.FTZ R92, R128, -1.4426950216293334961 ;  /* 0xbfb8aa3b805c7820 */ /* 0x000fc80000410000 */
[----:B------:R-:W-:Y:S02]  /*4170*/  F2FP.F16.F32.PACK_AB R84, R85, R84 ;  /* 0x000000545554723e */ /* 0x000fe400000000ff */
[----:B------:R-:W0:Y:S01]  /*4180*/  MUFU.EX2 R73, R73 ;  /* 0x0000004900497308 */ /* 0x000e220000000800 */
[----:B-1----:R-:W-:-:S07]  /*4190*/  FMUL.FTZ R78, R78, R153 ;  /* 0x000000994e4e7220 */ /* 0x002fce0000410000 */
[----:B------:R-:W1:Y:S01]  /*41a0*/  MUFU.RCP R66, R66 ;  /* 0x0000004200427308 */ /* 0x000e620000001000 */
[----:B--2---:R-:W-:-:S07]  /*41b0*/  FADD.FTZ R120, R120, 1 ;  /* 0x3f80000078787421 */ /* 0x004fce0000010000 */
[----:B------:R2:W3:Y:S01]  /*41c0*/  MUFU.RCP R68, R123 ;  /* 0x0000007b00447308 */ /* 0x0004e20000001000 */
[----:B0-----:R-:W-:-:S07]  /*41d0*/  FADD.FTZ R73, R73, 1 ;  /* 0x3f80000049497421 */ /* 0x001fce0000010000 */
[----:B------:R-:W0:Y:S01]  /*41e0*/  MUFU.EX2 R86, R86 ;  /* 0x0000005600567308 */ /* 0x000e220000000800 */
[----:B--2---:R-:W-:Y:S01]  /*41f0*/  FADD.FTZ R123, R100, 1 ;  /* 0x3f800000647b7421 */ /* 0x004fe20000010000 */
[----:B-1----:R-:W-:Y:S01]  /*4200*/  FMUL.FTZ R127, R127, R66 ;  /* 0x000000427f7f7220 */ /* 0x002fe20000410000 */
[----:B------:R-:W-:Y:S02]  /*4210*/  IADD3 R66, P1, R33, UR6, RZ ;  /* 0x0000000621427c10 */ /* 0x000fe4000ff3e0ff */
[----:B------:R-:W-:Y:S02]  /*4220*/  PRMT R33, R150, 0x7632, R33 ;  /* 0x0000763296217816 */ /* 0x000fe40000000021 */
[----:B------:R-:W-:Y:S01]  /*4230*/  IADD3.X R67, R32, UR7, RZ, P1, !PT ;  /* 0x0000000720437c10 */ /* 0x000fe20008ffe4ff */
[----:B------:R1:W2:Y:S01]  /*4240*/  MUFU.RCP R100, R123 ;  /* 0x0000007b00647308 */ /* 0x0002a20000001000 */
[----:B---3--:R-:W-:Y:S01]  /*4250*/  FMUL.FTZ R119, R119, R68 ;  /* 0x0000004477777220 */ /* 0x008fe20000410000 */
[----:B------:R-:W-:Y:S01]  /*4260*/  FMUL.FTZ R68, R79, -1.4426950216293334961 ;  /* 0xbfb8aa3b4f447820 */ /* 0x000fe20000410000 */
[----:B------:R-:W-:Y:S01]  /*4270*/  IADD3 R32, P1, R31, UR6, RZ ;  /* 0x000000061f207c10 */ /* 0x000fe2000ff3e0ff */
[----:B------:R3:W-:Y:S01]  /*4280*/  STG.E.U16 desc[UR10][R66.64+0x2], R33 ;  /* 0x0000022142007986 */ /* 0x0007e2000c10150a */
[----:B------:R-:W-:-:S02]  /*4290*/  PRMT R31, R84, 0x7632, R31 ;  /* 0x00007632541f7816 */ /* 0x000fc4000000001f */
[----:B------:R-:W-:Y:S01]  /*42a0*/  F2FP.F16.F32.PACK_AB R82, R119, R82 ;  /* 0x000000527752723e */ /* 0x000fe200000000ff */
[----:B------:R-:W4:Y:S01]  /*42b0*/  MUFU.EX2 R69, R69 ;  /* 0x0000004500457308 */ /* 0x000f220000000800 */
[----:B0-----:R-:W-:Y:S01]  /*42c0*/  FADD.FTZ R86, R86, 1 ;  /* 0x3f80000056567421 */ /* 0x001fe20000010000 */
[----:B-1----:R-:W-:Y:S01]  /*42d0*/  FMUL.FTZ R123, R146, -1.4426950216293334961 ;  /* 0xbfb8aa3b927b7820 */ /* 0x002fe20000410000 */
[----:B------:R0:W-:Y:S04]  /*42e0*/  STG.E.U16 desc[UR10][R66.64+0x6], R31 ;  /* 0x0000061f42007986 */ /* 0x0001e8000c10150a */
[----:B------:R-:W-:Y:S01]  /*42f0*/  STG.E.U16 desc[UR10][R66.64], R150 ;  /* 0x0000009642007986 */ /* 0x000fe2000c10150a */
[----:B------:R-:W1:Y:S01]  /*4300*/  MUFU.RCP R124, R124 ;  /* 0x0000007c007c7308 */ /* 0x000e620000001000 */
[----:B--2---:R-:W-:Y:S01]  /*4310*/  FMUL.FTZ R135, R135, R100 ;  /* 0x0000006487877220 */ /* 0x004fe20000410000 */
[----:B------:R-:W-:Y:S01]  /*4320*/  FMUL.FTZ R100, R131, -1.4426950216293334961 ;  /* 0xbfb8aa3b83647820 */ /* 0x000fe20000410000 */
[----:B---3--:R-:W-:Y:S01]  /*4330*/  IADD3.X R33, R30, UR7, RZ, P1, !PT ;  /* 0x000000071e217c10 */ /* 0x008fe20008ffe4ff */
[----:B------:R2:W-:Y:S01]  /*4340*/  STG.E.U16 desc[UR10][R66.64+0x4], R84 ;  /* 0x0000045442007986 */ /* 0x0005e2000c10150a */
[----:B------:R-:W-:-:S02]  /*4350*/  IADD3 R30, P1, R29, UR6, RZ ;  /* 0x000000061d1e7c10 */ /* 0x000fc4000ff3e0ff */
[----:B------:R-:W-:Y:S01]  /*4360*/  PRMT R29, R93, 0x7632, R29 ;  /* 0x000076325d1d7816 */ /* 0x000fe2000000001d */
[----:B------:R-:W3:Y:S01]  /*4370*/  MUFU.EX2 R72, R72 ;  /* 0x0000004800487308 */ /* 0x000ee20000000800 */
[----:B----4-:R-:W-:Y:S01]  /*4380*/  FADD.FTZ R69, R69, 1 ;  /* 0x3f80000045457421 */ /* 0x010fe20000010000 */
[----:B0-----:R-:W-:Y:S01]  /*4390*/  IADD3.X R31, R28, UR7, RZ, P1, !PT ;  /* 0x000000071c1f7c10 */ /* 0x001fe20008ffe4ff */
[----:B------:R-:W-:Y:S01]  /*43a0*/  STG.E.U16 desc[UR10][R32.64], R35 ;  /* 0x0000002320007986 */ /* 0x000fe2000c10150a */
[----:B------:R-:W-:Y:S02]  /*43b0*/  IADD3 R28, P1, R27, UR6, RZ ;  /* 0x000000061b1c7c10 */ /* 0x000fe4000ff3e0ff */
[----:B------:R-:W-:Y:S01]  /*43c0*/  PRMT R27, R105, 0x7632, R27 ;  /* 0x00007632691b7816 */ /* 0x000fe2000000001b */
[----:B------:R0:W-:Y:S01]  /*43d0*/  STG.E.U16 desc[UR10][R32.64+0x6], R29 ;  /* 0x0000061d20007986 */ /* 0x0001e2000c10150a */
[----:B------:R4:W0:Y:S01]  /*43e0*/  MUFU.RCP R153, R70 ;  /* 0x0000004600997308 */ /* 0x0008220000001000 */
[----:B-1----:R-:W-:Y:S01]  /*43f0*/  FMUL.FTZ R129, R129, R124 ;  /* 0x0000007c81817220 */ /* 0x002fe20000410000 */
[----:B--2---:R-:W-:Y:S01]  /*4400*/  PRMT R67, R83, 0x7632, R67 ;  /* 0x0000763253437816 */ /* 0x004fe20000000043 */
[----:B------:R-:W-:Y:S01]  /*4410*/  STG.E.U16 desc[UR10][R32.64+0x4], R93 ;  /* 0x0000045d20007986 */ /* 0x000fe2000c10150a */
[----:B------:R-:W-:-:S04]  /*4420*/  F2FP.F16.F32.PACK_AB R98, R98, R135 ;  /* 0x000000876262723e */ /* 0x000fc800000000ff */
[----:B------:R-:W1:Y:S01]  /*4430*/  MUFU.EX2 R92, R92 ;  /* 0x0000005c005c7308 */ /* 0x000e620000000800 */
[----:B---3--:R-:W-:Y:S01]  /*4440*/  FADD.FTZ R124, R72, 1 ;  /* 0x3f800000487c7421 */ /* 0x008fe20000010000 */
[----:B----4-:R-:W-:Y:S01]  /*4450*/  FMUL.FTZ R70, R140, -1.4426950216293334961 ;  /* 0xbfb8aa3b8c467820 */ /* 0x010fe20000410000 */
[----:B0-----:R-:W-:Y:S01]  /*4460*/  IADD3.X R29, R26, UR7, RZ, P1, !PT ;  /* 0x000000071a1d7c10 */ /* 0x001fe20008ffe4ff */
[----:B------:R-:W-:Y:S01]  /*4470*/  FMUL.FTZ R72, R88, -1.4426950216293334961 ;  /* 0xbfb8aa3b58487820 */ /* 0x000fe20000410000 */
[----:B------:R-:W-:Y:S02]  /*4480*/  IADD3 R26, P1, R25, UR6, RZ ;  /* 0x00000006191a7c10 */ /* 0x000fe4000ff3e0ff */
[----:B------:R-:W-:Y:S01]  /*4490*/  PRMT R25, R112, 0x7632, R25 ;  /* 0x0000763270197816 */ /* 0x000fe20000000019 */
[----:B------:R0:W2:Y:S01]  /*44a0*/  MUFU.RCP R137, R120 ;  /* 0x0000007800897308 */ /* 0x0000a20000001000 */
[----:B------:R-:W-:-:S05]  /*44b0*/  FMUL.FTZ R132, R132, R153 ;  /* 0x0000009984847220 */ /* 0x000fca0000410000 */
[----:B------:R-:W-:Y:S02]  /*44c0*/  F2FP.F16.F32.PACK_AB R129, R132, R129 ;  /* 0x000000818481723e */ /* 0x000fe400000000ff */
[----:B------:R-:W3:Y:S01]  /*44d0*/  MUFU.RCP R73, R73 ;  /* 0x0000004900497308 */ /* 0x000ee20000001000 */
[----:B-1----:R-:W-:Y:S01]  /*44e0*/  FADD.FTZ R92, R92, 1 ;  /* 0x3f8000005c5c7421 */ /* 0x002fe20000010000 */
[----:B0-----:R-:W-:-:S06]  /*44f0*/  FMUL.FTZ R120, R144, -1.4426950216293334961 ;  /* 0xbfb8aa3b90787820 */ /* 0x001fcc0000410000 */
[----:B------:R-:W0:Y:S01]  /*4500*/  MUFU.EX2 R95, R95 ;  /* 0x0000005f005f7308 */ /* 0x000e220000000800 */
[----:B--2---:R-:W-:Y:S01]  /*4510*/  FMUL.FTZ R137, R114, R137 ;  /* 0x0000008972897220 */ /* 0x004fe20000410000 */
[----:B------:R-:W-:-:S04]  /*4520*/  FMUL.FTZ R114, R130, -1.4426950216293334961 ;  /* 0xbfb8aa3b82727820 */ /* 0x000fc80000410000 */
[----:B------:R-:W-:Y:S02]  /*4530*/  F2FP.F16.F32.PACK_AB R80, R137, R80 ;  /* 0x000000508950723e */ /* 0x000fe400000000ff */
[----:B------:R-:W1:Y:S01]  /*4540*/  MUFU.EX2 R97, R97 ;  /* 0x0000006100617308 */ /* 0x000e620000000800 */
[----:B---3--:R-:W-:Y:S01]  /*4550*/  FMUL.FTZ R126, R126, R73 ;  /* 0x000000497e7e7220 */ /* 0x008fe20000410000 */
[----:B------:R-:W-:-:S05]  /*4560*/  PRMT R73, R35, 0x7632, R73 ;  /* 0x0000763223497816 */ /* 0x000fca0000000049 */
[----:B------:R2:W-:Y:S01]  /*4570*/  STG.E.U16 desc[UR10][R32.64+0x2], R73 ;  /* 0x0000024920007986 */ /* 0x0005e2000c10150a */
[----:B------:R-:W3:Y:S01]  /*4580*/  MUFU.EX2 R99, R99 ;  /* 0x0000006300637308 */ /* 0x000ee20000000800 */
[----:B0-----:R-:W-:Y:S02]  /*4590*/  FADD.FTZ R95, R95, 1 ;  /* 0x3f8000005f5f7421 */ /* 0x001fe40000010000 */
[----:B------:R0:W-:Y:S04]  /*45a0*/  STG.E.U16 desc[UR10][R30.64+0x6], R27 ;  /* 0x0000061b1e007986 */ /* 0x0001e8000c10150a */
[----:B------:R-:W-:Y:S01]  /*45b0*/  STG.E.U16 desc[UR10][R30.64], R83 ;  /* 0x000000531e007986 */ /* 0x000fe2000c10150a */
[----:B------:R-:W4:Y:S01]  /*45c0*/  MUFU.EX2 R103, R103 ;  /* 0x0000006700677308 */ /* 0x000f220000000800 */
[----:B-1----:R-:W-:-:S02]  /*45d0*/  FADD.FTZ R158, R97, 1 ;  /* 0x3f800000619e7421 */ /* 0x002fc40000010000 */
[----:B------:R-:W-:Y:S01]  /*45e0*/  STG.E.U16 desc[UR10][R30.64+0x2], R67 ;  /* 0x000002431e007986 */ /* 0x000fe2000c10150a */
[----:B--2---:R-:W-:Y:S02]  /*45f0*/  PRMT R33, R82, 0x7632, R33 ;  /* 0x0000763252217816 */ /* 0x004fe40000000021 */
[----:B0-----:R-:W-:Y:S02]  /*4600*/  IADD3.X R27, R24, UR7, RZ, P1, !PT ;  /* 0x00000007181b7c10 */ /* 0x001fe40008ffe4ff */
[----:B------:R-:W0:Y:S01]  /*4610*/  MUFU.EX2 R107, R107 ;  /* 0x0000006b006b7308 */ /* 0x000e220000000800 */
[----:B---3--:R-:W-:Y:S01]  /*4620*/  FADD.FTZ R160, R99, 1 ;  /* 0x3f80000063a07421 */ /* 0x008fe20000010000 */
[----:B------:R-:W-:Y:S01]  /*4630*/  FADD.FTZ R99, R108, 1 ;  /* 0x3f8000006c637421 */ /* 0x000fe20000010000 */
[----:B------:R-:W-:Y:S01]  /*4640*/  IADD3 R24, P1, R23, UR6, RZ ;  /* 0x0000000617187c10 */ /* 0x000fe2000ff3e0ff */
[----:B------:R1:W-:Y:S01]  /*4650*/  STG.E.U16 desc[UR10][R30.64+0x4], R105 ;  /* 0x000004691e007986 */ /* 0x0003e2000c10150a */
[----:B------:R-:W-:-:S03]  /*4660*/  PRMT R23, R98, 0x7632, R23 ;  /* 0x0000763262177816 */ /* 0x000fc60000000017 */
[----:B------:R-:W2:Y:S01]  /*4670*/  MUFU.EX2 R122, R122 ;  /* 0x0000007a007a7308 */ /* 0x000ea20000000800 */
[----:B----4-:R-:W-:Y:S01]  /*4680*/  FADD.FTZ R97, R103, 1 ;  /* 0x3f80000067617421 */ /* 0x010fe20000010000 */
[----:B------:R3:W-:Y:S04]  /*4690*/  STG.E.U16 desc[UR10][R28.64+0x6], R25 ;  /* 0x000006191c007986 */ /* 0x0007e8000c10150a */
[----:B------:R-:W-:Y:S02]  /*46a0*/  STG.E.U16 desc[UR10][R28.64], R82 ;  /* 0x000000521c007986 */ /* 0x000fe4000c10150a */
[----:B------:R-:W4:Y:S01]  /*46b0*/  MUFU.EX2 R94, R94 ;  /* 0x0000005e005e7308 */ /* 0x000f220000000800 */
[----:B0-----:R-:W-:Y:S01]  /*46c0*/  FADD.FTZ R162, R107, 1 ;  /* 0x3f8000006ba27421 */ /* 0x001fe20000010000 */
[----:B-1----:R-:W-:Y:S01]  /*46d0*/  PRMT R31, R81, 0x7632, R31 ;  /* 0x00007632511f7816 */ /* 0x002fe2000000001f */
[----:B------:R-:W-:Y:S01]  /*46e0*/  STG.E.U16 desc[UR10][R28.64+0x2], R33 ;  /* 0x000002211c007986 */ /* 0x000fe2000c10150a */
[----:B---3--:R-:W-:-:S03]  /*46f0*/  IADD3.X R25, R22, UR7, RZ, P1, !PT ;  /* 0x0000000716197c10 */ /* 0x008fc60008ffe4ff */
[----:B------:R0:W-:Y:S01]  /*4700*/  STG.E.U16 desc[UR10][R28.64+0x4], R112 ;  /* 0x000004701c007986 */ /* 0x0001e2000c10150a */
[----:B------:R1:W3:Y:S01]  /*4710*/  MUFU.RCP R156, R69 ;  /* 0x00000045009c7308 */ /* 0x0002e20000001000 */
[----:B--2---:R-:W-:Y:S01]  /*4720*/  FADD.FTZ R103, R122, 1 ;  /* 0x3f8000007a677421 */ /* 0x004fe20000010000 */
[----:B------:R-:W-:Y:S01]  /*4730*/  IADD3 R22, P1, R21, UR6, RZ ;  /* 0x0000000615167c10 */ /* 0x000fe2000ff3e0ff */
[----:B------:R2:W-:Y:S01]  /*4740*/  STG.E.U16 desc[UR10][R26.64+0x6], R23 ;  /* 0x000006171a007986 */ /* 0x0005e2000c10150a */
[----:B------:R-:W-:-:S03]  /*4750*/  PRMT R21, R0, 0x7632, R21 ;  /* 0x0000763200157816 */ /* 0x000fc60000000015 */
[----:B------:R-:W-:Y:S01]  /*4760*/  STG.E.U16 desc[UR10][R26.64], R81 ;  /* 0x000000511a007986 */ /* 0x000fe2000c10150a */
[----:B------:R-:W3:Y:S01]  /*4770*/  MUFU.RCP R86, R86 ;  /* 0x0000005600567308 */ /* 0x000ee20000001000 */
[----:B-1----:R-:W-:Y:S01]  /*4780*/  FMUL.FTZ R69, R141, -1.4426950216293334961 ;  /* 0xbfb8aa3b8d457820 */ /* 0x002fe20000410000 */
[----:B----4-:R-:W-:Y:S01]  /*4790*/  FADD.FTZ R107, R94, 1 ;  /* 0x3f8000005e6b7421 */ /* 0x010fe20000010000 */
[----:B------:R-:W-:Y:S01]  /*47a0*/  STG.E.U16 desc[UR10][R26.64+0x2], R31 ;  /* 0x0000021f1a007986 */ /* 0x000fe2000c10150a */
[----:B0-----:R-:W-:Y:S02]  /*47b0*/  PRMT R29, R80, 0x7632, R29 ;  /* 0x00007632501d7816 */ /* 0x001fe4000000001d */
[----:B--2---:R-:W-:Y:S02]  /*47c0*/  IADD3.X R23, R20, UR7, RZ, P1, !PT ;  /* 0x0000000714177c10 */ /* 0x004fe40008ffe4ff */
[----:B------:R-:W0:Y:S01]  /*47d0*/  MUFU.EX2 R68, R68 ;  /* 0x0000004400447308 */ /* 0x000e220000000800 */
[----:B---3--:R-:W-:Y:S01]  /*47e0*/  FMUL.FTZ R111, R111, R156 ;  /* 0x0000009c6f6f7220 */ /* 0x008fe20000410000 */
[----:B------:R-:W-:Y:S01]  /*47f0*/  FMUL.FTZ R156, R136, -1.4426950216293334961 ;  /* 0xbfb8aa3b889c7820 */ /* 0x000fe20000410000 */
[----:B------:R-:W-:Y:S01]  /*4800*/  IADD3 R20, P1, R19, UR6, RZ ;  /* 0x0000000613147c10 */ /* 0x000fe2000ff3e0ff */
[----:B------:R1:W-:Y:S02]  /*4810*/  STG.E.U16 desc[UR10][R26.64+0x4], R98 ;  /* 0x000004621a007986 */ /* 0x0003e4000c10150a */
[----:B------:R-:W-:-:S02]  /*4820*/  F2FP.F16.F32.PACK_AB R78, R111, R78 ;  /* 0x0000004e6f4e723e */ /* 0x000fc400000000ff */
[----:B------:R-:W2:Y:S01]  /*4830*/  MUFU.EX2 R116, R116 ;  /* 0x0000007400747308 */ /* 0x000ea20000000800 */
[----:B------:R-:W-:Y:S01]  /*4840*/  FMUL.FTZ R125, R125, R86 ;  /* 0x000000567d7d7220 */ /* 0x000fe20000410000 */
[----:B------:R-:W-:Y:S01]  /*4850*/  FMUL.FTZ R86, R139, -1.4426950216293334961 ;  /* 0xbfb8aa3b8b567820 */ /* 0x000fe20000410000 */
[----:B------:R3:W-:Y:S04]  /*4860*/  STG.E.U16 desc[UR10][R24.64+0x4], R0 ;  /* 0x0000040018007986 */ /* 0x0007e8000c10150a */
[----:B------:R4:W-:Y:S01]  /*4870*/  STG.E.U16 desc[UR10][R24.64+0x6], R21 ;  /* 0x0000061518007986 */ /* 0x0009e2000c10150a */
[----:B------:R-:W4:Y:S01]  /*4880*/  MUFU.EX2 R121, R121 ;  /* 0x0000007900797308 */ /* 0x000f220000000800 */
[----:B0-----:R-:W-:Y:S01]  /*4890*/  FADD.FTZ R68, R68, 1 ;  /* 0x3f80000044447421 */ /* 0x001fe20000010000 */
[----:B-1----:R-:W-:Y:S01]  /*48a0*/  PRMT R27, R78, 0x7632, R27 ;  /* 0x000076324e1b7816 */ /* 0x002fe2000000001b */
[----:B------:R-:W-:Y:S01]  /*48b0*/  STG.E.U16 desc[UR10][R24.64], R80 ;  /* 0x0000005018007986 */ /* 0x000fe2000c10150a */
[----:B---3--:R-:W-:-:S04]  /*48c0*/  PRMT R0, R129, 0x7632, R0 ;  /* 0x0000763281007816 */ /* 0x008fc80000000000 */
[----:B------:R0:W1:Y:S01]  /*48d0*/  MUFU.RCP R153, R124 ;  /* 0x0000007c00997308 */ /* 0x0000620000001000 */
[----:B--2---:R-:W-:Y:S01]  /*48e0*/  FADD.FTZ R94, R116, 1 ;  /* 0x3f800000745e7421 */ /* 0x004fe20000010000 */
[----:B------:R-:W-:Y:S01]  /*48f0*/  STG.E.U16 desc[UR10][R24.64+0x2], R29 ;  /* 0x0000021d18007986 */ /* 0x000fe2000c10150a */
[----:B----4-:R-:W-:Y:S02]  /*4900*/  IADD3.X R21, R18, UR7, RZ, P1, !PT ;  /* 0x0000000712157c10 */ /* 0x010fe40008ffe4ff */
[----:B------:R-:W-:Y:S01]  /*4910*/  IADD3 R18, P1, R17, UR6, RZ ;  /* 0x0000000611127c10 */ /* 0x000fe2000ff3e0ff */
[----:B------:R-:W-:Y:S02]  /*4920*/  STG.E.U16 desc[UR10][R22.64], R78 ;  /* 0x0000004e16007986 */ /* 0x000fe4000c10150a */
[----:B------:R-:W2:Y:S01]  /*4930*/  MUFU.RCP R151, R151 ;  /* 0x0000009700977308 */ /* 0x000ea20000001000 */
[----:B------:R-:W-:Y:S01]  /*4940*/  FADD.FTZ R108, R121, 1 ;  /* 0x3f800000796c7421 */ /* 0x000fe20000010000 */
[----:B0-----:R-:W-:Y:S01]  /*4950*/  FMUL.FTZ R124, R36, -1.4426950216293334961 ;  /* 0xbfb8aa3b247c7820 */ /* 0x001fe20000410000 */
[----:B------:R-:W-:Y:S04]  /*4960*/  STG.E.U16 desc[UR10][R22.64+0x2], R27 ;  /* 0x0000021b16007986 */ /* 0x000fe8000c10150a */
[----:B------:R-:W-:Y:S01]  /*4970*/  STG.E.U16 desc[UR10][R22.64+0x4], R129 ;  /* 0x0000048116007986 */ /* 0x000fe2000c10150a */
[----:B------:R-:W0:Y:S01]  /*4980*/  MUFU.EX2 R75, R75 ;  /* 0x0000004b004b7308 */ /* 0x000e220000000800 */
[----:B-1----:R-:W-:Y:S01]  /*4990*/  FMUL.FTZ R110, R110, R153 ;  /* 0x000000996e6e7220 */ /* 0x002fe20000410000 */
[----:B------:R-:W-:Y:S01]  /*49a0*/  FMUL.FTZ R153, R87, -1.4426950216293334961 ;  /* 0xbfb8aa3b57997820 */ /* 0x000fe20000410000 */
[----:B------:R-:W-:Y:S03]  /*49b0*/  STG.E.U16 desc[UR10][R22.64+0x6], R0 ;  /* 0x0000060016007986 */ /* 0x000fe6000c10150a */
[----:B------:R-:W-:-:S02]  /*49c0*/  F2FP.F16.F32.PACK_AB R77, R110, R77 ;  /* 0x0000004d6e4d723e */ /* 0x000fc400000000ff */
[----:B------:R-:W1:Y:S01]  /*49d0*/  MUFU.EX2 R100, R100 ;  /* 0x0000006400647308 */ /* 0x000e620000000800 */
[----:B--2---:R-:W-:Y:S01]  /*49e0*/  FMUL.FTZ R74, R74, R151 ;  /* 0x000000974a4a7220 */ /* 0x004fe20000410000 */
[----:B------:R-:W-:Y:S01]  /*49f0*/  FMUL.FTZ R151, R37, -1.4426950216293334961 ;  /* 0xbfb8aa3b25977820 */ /* 0x000fe20000410000 */
[----:B------:R-:W-:Y:S01]  /*4a00*/  PRMT R19, R77, 0x7632, R19 ;  /* 0x000076324d137816 */ /* 0x000fe20000000013 */
[----:B------:R-:W-:Y:S04]  /*4a10*/  STG.E.U16 desc[UR10][R20.64], R77 ;  /* 0x0000004d14007986 */ /* 0x000fe8000c10150a */
[----:B------:R-:W2:Y:S01]  /*4a20*/  MUFU.EX2 R115, R115 ;  /* 0x0000007300737308 */ /* 0x000ea20000000800 */
[----:B0-----:R-:W-:Y:S01]  /*4a30*/  FADD.FTZ R116, R75, 1 ;  /* 0x3f8000004b747421 */ /* 0x001fe20000010000 */
[----:B------:R0:W-:Y:S06]  /*4a40*/  STG.E.U16 desc[UR10][R20.64+0x2], R19 ;  /* 0x0000021314007986 */ /* 0x0001ec000c10150a */
[----:B------:R-:W3:Y:S01]  /*4a50*/  MUFU.EX2 R123, R123 ;  /* 0x0000007b007b7308 */ /* 0x000ee20000000800 */
[----:B-1----:R-:W-:Y:S01]  /*4a60*/  FADD.FTZ R100, R100, 1 ;  /* 0x3f80000064647421 */ /* 0x002fe20000010000 */
[----:B0-----:R-:W-:-:S06]  /*4a70*/  IADD3.X R19, R16, UR7, RZ, P1, !PT ;  /* 0x0000000710137c10 */ /* 0x001fcc0008ffe4ff */
[----:B------:R0:W1:Y:S01]  /*4a80*/  MUFU.RCP R157, R92 ;  /* 0x0000005c009d7308 */ /* 0x0000620000001000 */
[----:B--2---:R-:W-:Y:S01]  /*4a90*/  FADD.FTZ R122, R115, 1 ;  /* 0x3f800000737a7421 */ /* 0x004fe20000010000 */
[----:B------:R-:W-:-:S06]  /*4aa0*/  IADD3 R16, P1, R15, UR6, RZ ;  /* 0x000000060f107c10 */ /* 0x000fcc000ff3e0ff */
[----:B------:R-:W2:Y:S01]  /*4ab0*/  MUFU.EX2 R34, R34 ;  /* 0x0000002200227308 */ /* 0x000ea20000000800 */
[----:B0-----:R-:W-:Y:S01]  /*4ac0*/  FMUL.FTZ R92, R149, -1.4426950216293334961 ;  /* 0xbfb8aa3b955c7820 */ /* 0x001fe20000410000 */
[----:B---3--:R-:W-:-:S06]  /*4ad0*/  FADD.FTZ R75, R123, 1 ;  /* 0x3f8000007b4b7421 */ /* 0x008fcc0000010000 */
        /* <DEDUP_REMOVED lines=8> */
[----:B------:R-:W3:Y:S01]  /*4b60*/  MUFU.RCP R95, R95 ;  /* 0x0000005f005f7308 */ /* 0x000ee20000001000 */
[----:B0-----:R-:W-:-:S07]  /*4b70*/  FADD.FTZ R121, R114, 1 ;  /* 0x3f80000072797421 */ /* 0x001fce0000010000 */
[----:B------:R-:W0:Y:S01]  /*4b80*/  MUFU.RCP R158, R158 ;  /* 0x0000009e009e7308 */ /* 0x000e220000001000 */
[----:B-1----:R-:W-:Y:S01]  /*4b90*/  FADD.FTZ R101, R101, 1 ;  /* 0x3f80000065657421 */ /* 0x002fe20000010000 */
[----:B--2---:R-:W-:Y:S02]  /*4ba0*/  IADD3.X R17, R14, UR7, RZ, P1, !PT ;  /* 0x000000070e117c10 */ /* 0x004fe40008ffe4ff */
[----:B------:R-:W-:-:S04]  /*4bb0*/  IADD3 R14, P1, R13, UR6, RZ ;  /* 0x000000060d0e7c10 */ /* 0x000fc8000ff3e0ff */
[----:B------:R-:W1:Y:S01]  /*4bc0*/  MUFU.RCP R160, R160 ;  /* 0x000000a000a07308 */ /* 0x000e620000001000 */
[----:B---3--:R-:W-:-:S05]  /*4bd0*/  FMUL.FTZ R95, R106, R95 ;  /* 0x0000005f6a5f7220 */ /* 0x008fca0000410000 */
[----:B------:R-:W-:Y:S02]  /*4be0*/  F2FP.F16.F32.PACK_AB R74, R95, R74 ;  /* 0x0000004a5f4a723e */ /* 0x000fe400000000ff */
[----:B------:R-:W2:Y:S01]  /*4bf0*/  MUFU.EX2 R120, R120 ;  /* 0x0000007800787308 */ /* 0x000ea20000000800 */
[----:B0-----:R-:W-:Y:S01]  /*4c00*/  FMUL.FTZ R158, R117, R158 ;  /* 0x0000009e759e7220 */ /* 0x001fe20000410000 */
[----:B------:R-:W-:Y:S01]  /*4c10*/  PRMT R23, R74, 0x7632, R23 ;  /* 0x000076324a177816 */ /* 0x000fe20000000017 */
[----:B------:R-:W-:Y:S04]  /*4c20*/  STG.E.U16 desc[UR10][R18.64], R74 ;  /* 0x0000004a12007986 */ /* 0x000fe8000c10150a */
[----:B------:R-:W-:Y:S01]  /*4c30*/  STG.E.U16 desc[UR10][R18.64+0x2], R23 ;  /* 0x0000021712007986 */ /* 0x000fe2000c10150a */
[----:B------:R-:W0:Y:S01]  /*4c40*/  MUFU.RCP R97, R97 ;  /* 0x0000006100617308 */ /* 0x000e220000001000 */
[----:B-1----:R-:W-:-:S05]  /*4c50*/  FMUL.FTZ R71, R71, R160 ;  /* 0x000000a047477220 */ /* 0x002fca0000410000 */
[----:B------:R-:W-:Y:S02]  /*4c60*/  F2FP.F16.F32.PACK_AB R71, R71, R158 ;  /* 0x0000009e4747723e */ /* 0x000fe400000000ff */
[----:B------:R-:W1:Y:S01]  /*4c70*/  MUFU.RCP R162, R162 ;  /* 0x000000a200a27308 */ /* 0x000e620000001000 */
[----:B--2---:R-:W-:Y:S01]  /*4c80*/  FADD.FTZ R120, R120, 1 ;  /* 0x3f80000078787421 */ /* 0x004fe20000010000 */
[----:B------:R-:W-:Y:S01]  /*4c90*/  PRMT R0, R71, 0x7632, R0 ;  /* 0x0000763247007816 */ /* 0x000fe20000000000 */
[----:B------:R-:W-:Y:S04]  /*4ca0*/  STG.E.U16 desc[UR10][R18.64+0x4], R71 ;  /* 0x0000044712007986 */ /* 0x000fe8000c10150a */
[----:B------:R-:W-:Y:S01]  /*4cb0*/  STG.E.U16 desc[UR10][R18.64+0x6], R0 ;  /* 0x0000060012007986 */ /* 0x000fe2000c10150a */
[----:B------:R-:W2:Y:S01]  /*4cc0*/  MUFU.EX2 R65, R65 ;  /* 0x0000004100417308 */ /* 0x000ea20000000800 */
[----:B0-----:R-:W-:-:S07]  /*4cd0*/  FMUL.FTZ R97, R76, R97 ;  /* 0x000000614c617220 */ /* 0x001fce0000410000 */
        /* <DEDUP_REMOVED lines=11> */
[----:B-1----:R-:W-:Y:S01]  /*4d90*/  FADD.FTZ R65, R70, 1 ;  /* 0x3f80000046417421 */ /* 0x002fe20000010000 */
[----:B--2---:R-:W-:Y:S02]  /*4da0*/  IADD3.X R15, R12, UR7, RZ, P1, !PT ;  /* 0x000000070c0f7c10 */ /* 0x004fe40008ffe4ff */
[----:B------:R-:W-:-:S04]  /*4db0*/  IADD3 R12, P1, R11, UR6, RZ ;  /* 0x000000060b0c7c10 */ /* 0x000fc8000ff3e0ff */
[----:B------:R-:W1:Y:S01]  /*4dc0*/  MUFU.RCP R103, R103 ;  /* 0x0000006700677308 */ /* 0x000e620000001000 */
[----:B---3--:R-:W-:-:S07]  /*4dd0*/  FADD.FTZ R69, R72, 1 ;  /* 0x3f80000048457421 */ /* 0x008fce0000010000 */
[----:B------:R-:W2:Y:S01]  /*4de0*/  MUFU.EX2 R86, R86 ;  /* 0x0000005600567308 */ /* 0x000ea20000000800 */
[----:B0-----:R-:W-:-:S07]  /*4df0*/  FMUL.FTZ R99, R138, R99 ;  /* 0x000000638a637220 */ /* 0x001fce0000410000 */
[----:B------:R-:W0:Y:S01]  /*4e00*/  MUFU.EX2 R156, R156 ;  /* 0x0000009c009c7308 */ /* 0x000e220000000800 */
[----:B-1----:R-:W-:-:S05]  /*4e10*/  FMUL.FTZ R148, R148, R103 ;  /* 0x0000006794947220 */ /* 0x002fca0000410000 */
[----:B------:R-:W-:Y:S02]  /*4e20*/  F2FP.F16.F32.PACK_AB R99, R148, R99 ;  /* 0x000000639463723e */ /* 0x000fe400000000ff */
[----:B------:R-:W1:Y:S01]  /*4e30*/  MUFU.RCP R68, R68 ;  /* 0x0000004400447308 */ /* 0x000e620000001000 */
[----:B--2---:R-:W-:Y:S01]  /*4e40*/  FADD.FTZ R70, R86, 1 ;  /* 0x3f80000056467421 */ /* 0x004fe20000010000 */
[----:B------:R-:W-:Y:S01]  /*4e50*/  PRMT R13, R99, 0x7632, R13 ;  /* 0x00007632630d7816 */ /* 0x000fe2000000000d */
[----:B------:R-:W-:Y:S04]  /*4e60*/  STG.E.U16 desc[UR10][R16.64+0x4], R99 ;  /* 0x0000046310007986 */ /* 0x000fe8000c10150a */
[----:B------:R2:W-:Y:S01]  /*4e70*/  STG.E.U16 desc[UR10][R16.64+0x6], R13 ;  /* 0x0000060d10007986 */ /* 0x0005e2000c10150a */
[----:B------:R-:W3:Y:S01]  /*4e80*/  MUFU.RCP R107, R107 ;  /* 0x0000006b006b7308 */ /* 0x000ee20000001000 */
[----:B0-----:R-:W-:-:S07]  /*4e90*/  FADD.FTZ R117, R156, 1 ;  /* 0x3f8000009c757421 */ /* 0x001fce0000010000 */
[----:B------:R-:W0:Y:S01]  /*4ea0*/  MUFU.RCP R94, R94 ;  /* 0x0000005e005e7308 */ /* 0x000e220000001000 */
[----:B-1----:R-:W-:Y:S01]  /*4eb0*/  FMUL.FTZ R68, R79, R68 ;  /* 0x000000444f447220 */ /* 0x002fe20000410000 */
        /* <DEDUP_REMOVED lines=10> */
[----:B------:R-:W0:Y:S01]  /*4f60*/  MUFU.EX2 R151, R151 ;  /* 0x0000009700977308 */ /* 0x000e220000000800 */
[----:B-1----:R-:W-:-:S05]  /*4f70*/  FMUL.FTZ R147, R147, R108 ;  /* 0x0000006c93937220 */ /* 0x002fca0000410000 */
[----:B------:R-:W-:Y:S02]  /*4f80*/  F2FP.F16.F32.PACK_AB R94, R147, R94 ;  /* 0x0000005e935e723e */ /* 0x000fe400000000ff */
[----:B------:R-:W1:Y:S01]  /*4f90*/  MUFU.EX2 R92, R92 ;  /* 0x0000005c005c7308 */ /* 0x000e620000000800 */
[----:B--2---:R-:W-:Y:S01]  /*4fa0*/  FADD.FTZ R72, R153, 1 ;  /* 0x3f80000099487421 */ /* 0x004fe20000010000 */
[----:B------:R-:W-:Y:S01]  /*4fb0*/  PRMT R0, R94, 0x7632, R0 ;  /* 0x000076325e007816 */ /* 0x000fe20000000000 */
[----:B------:R-:W-:Y:S04]  /*4fc0*/  STG.E.U16 desc[UR10][R14.64+0x4], R94 ;  /* 0x0000045e0e007986 */ /* 0x000fe8000c10150a */
[----:B------:R-:W-:Y:S01]  /*4fd0*/  STG.E.U16 desc[UR10][R14.64+0x6], R0 ;  /* 0x000006000e007986 */ /* 0x000fe2000c10150a */
[----:B------:R-:W2:Y:S01]  /*4fe0*/  MUFU.RCP R116, R116 ;  /* 0x0000007400747308 */ /* 0x000ea20000001000 */
[----:B0-----:R-:W-:-:S07]  /*4ff0*/  FADD.FTZ R76, R151, 1 ;  /* 0x3f800000974c7421 */ /* 0x001fce0000010000 */
[----:B------:R-:W0:Y:S01]  /*5000*/  MUFU.RCP R100, R100 ;  /* 0x0000006400647308 */ /* 0x000e220000001000 */
[----:B-1----:R-:W-:-:S07]  /*5010*/  FADD.FTZ R92, R92, 1 ;  /* 0x3f8000005c5c7421 */ /* 0x002fce0000010000 */
[----:B------:R-:W1:Y:S01]  /*5020*/  MUFU.EX2 R124, R124 ;  /* 0x0000007c007c7308 */ /* 0x000e620000000800 */
[----:B--2---:R-:W-:-:S07]  /*5030*/  FMUL.FTZ R116, R91, R116 ;  /* 0x000000745b747220 */ /* 0x004fce0000410000 */
[----:B------:R-:W2:Y:S01]  /*5040*/  MUFU.RCP R122, R122 ;  /* 0x0000007a007a7308 */ /* 0x000ea20000001000 */
[----:B0-----:R-:W-:-:S05]  /*5050*/  FMUL.FTZ R131, R131, R100 ;  /* 0x0000006483837220 */ /* 0x001fca0000410000 */
[----:B------:R-:W-:Y:S02]  /*5060*/  F2FP.F16.F32.PACK_AB R116, R131, R116 ;  /* 0x000000748374723e */ /* 0x000fe400000000ff */
[----:B------:R-:W0:Y:S01]  /*5070*/  MUFU.RCP R75, R75 ;  /* 0x0000004b004b7308 */ /* 0x000e220000001000 */
[----:B-1----:R-:W-:Y:S01]  /*5080*/  FADD.FTZ R124, R124, 1 ;  /* 0x3f8000007c7c7421 */ /* 0x002fe20000010000 */
[----:B------:R-:W-:Y:S01]  /*5090*/  PRMT R11, R116, 0x7632, R11 ;  /* 0x00007632740b7816 */ /* 0x000fe2000000000b */
[----:B------:R-:W-:Y:S04]  /*50a0*/  STG.E.U16 desc[UR10][R12.64], R116 ;  /* 0x000000740c007986 */ /* 0x000fe8000c10150a */
[----:B------:R1:W-:Y:S01]  /*50b0*/  STG.E.U16 desc[UR10][R12.64+0x2], R11 ;  /* 0x0000020b0c007986 */ /* 0x0003e2000c10150a */
[----:B------:R-:W3:Y:S01]  /*50c0*/  MUFU.RCP R115, R115 ;  /* 0x0000007300737308 */ /* 0x000ee20000001000 */
[----:B--2---:R-:W-:-:S07]  /*50d0*/  FMUL.FTZ R122, R143, R122 ;  /* 0x0000007a8f7a7220 */ /* 0x004fce0000410000 */
[----:B------:R-:W2:Y:S01]  /*50e0*/  MUFU.RCP R121, R121 ;  /* 0x0000007900797308 */ /* 0x000ea20000001000 */
[----:B0-----:R-:W-:Y:S01]  /*50f0*/  FMUL.FTZ R75, R146, R75 ;  /* 0x0000004b924b7220 */ /* 0x001fe20000410000 */
[----:B-1----:R-:W-:Y:S02]  /*5100*/  IADD3.X R11, R8, UR7, RZ, P1, !PT ;  /* 0x00000007080b7c10 */ /* 0x002fe40008ffe4ff */
[----:B------:R-:W-:Y:S02]  /*5110*/  IADD3 R8, P1, R7, UR6, RZ ;  /* 0x0000000607087c10 */ /* 0x000fe4000ff3e0ff */
[----:B------:R-:W-:Y:S02]  /*5120*/  F2FP.F16.F32.PACK_AB R75, R75, R122 ;  /* 0x0000007a4b4b723e */ /* 0x000fe400000000ff */
[----:B------:R-:W0:Y:S01]  /*5130*/  MUFU.RCP R101, R101 ;  /* 0x0000006500657308 */ /* 0x000e220000001000 */
[----:B---3--:R-:W-:Y:S01]  /*5140*/  FMUL.FTZ R115, R90, R115 ;  /* 0x000000735a737220 */ /* 0x008fe20000410000 */
[----:B------:R-:W-:Y:S01]  /*5150*/  PRMT R9, R75, 0x7632, R9 ;  /* 0x000076324b097816 */ /* 0x000fe20000000009 */
[----:B------:R-:W-:Y:S05]  /*5160*/  STG.E.U16 desc[UR10][R12.64+0x4], R75 ;  /* 0x0000044b0c007986 */ /* 0x000fea000c10150a */
[----:B------:R-:W1:Y:S01]  /*5170*/  MUFU.RCP R123, R120 ;  /* 0x00000078007b7308 */ /* 0x000e620000001000 */
[----:B--2---:R-:W-:Y:S01]  /*5180*/  FMUL.FTZ R130, R130, R121 ;  /* 0x0000007982827220 */ /* 0x004fe20000410000 */
[----:B------:R2:W-:Y:S04]  /*5190*/  STG.E.U16 desc[UR10][R12.64+0x6], R9 ;  /* 0x000006090c007986 */ /* 0x0005e8000c10150a */
[----:B------:R-:W-:-:S02]  /*51a0*/  F2FP.F16.F32.PACK_AB R115, R130, R115 ;  /* 0x000000738273723e */ /* 0x000fc400000000ff */
[----:B------:R-:W3:Y:S01]  /*51b0*/  MUFU.RCP R34, R34 ;  /* 0x0000002200227308 */ /* 0x000ee20000001000 */
[----:B0-----:R-:W-:Y:S01]  /*51c0*/  FMUL.FTZ R101, R142, R101 ;  /* 0x000000658e657220 */ /* 0x001fe20000410000 */
[----:B------:R-:W-:Y:S01]  /*51d0*/  PRMT R0, R115, 0x7632, R0 ;  /* 0x0000763273007816 */ /* 0x000fe20000000000 */
[----:B------:R-:W-:Y:S01]  /*51e0*/  STG.E.U16 desc[UR10][R10.64], R115 ;  /* 0x000000730a007986 */ /* 0x000fe2000c10150a */
[----:B--2---:R-:W-:-:S03]  /*51f0*/  IADD3.X R9, R6, UR7, RZ, P1, !PT ;  /* 0x0000000706097c10 */ /* 0x004fc60008ffe4ff */
[----:B------:R-:W-:Y:S01]  /*5200*/  STG.E.U16 desc[UR10][R10.64+0x2], R0 ;  /* 0x000002000a007986 */ /* 0x000fe2000c10150a */
[----:B------:R-:W0:Y:S01]  /*5210*/  MUFU.RCP R114, R114 ;  /* 0x0000007200727308 */ /* 0x000e220000001000 */
[----:B-1----:R-:W-:Y:S01]  /*5220*/  FMUL.FTZ R144, R144, R123 ;  /* 0x0000007b90907220 */ /* 0x002fe20000410000 */
[----:B------:R-:W-:-:S04]  /*5230*/  IADD3 R6, P1, R5, UR6, RZ ;  /* 0x0000000605067c10 */ /* 0x000fc8000ff3e0ff */
[----:B------:R-:W-:Y:S02]  /*5240*/  F2FP.F16.F32.PACK_AB R101, R144, R101 ;  /* 0x000000659065723e */ /* 0x000fe400000000ff */
[----:B------:R-:W1:Y:S01]  /*5250*/  MUFU.RCP R65, R65 ;  /* 0x0000004100417308 */ /* 0x000e620000001000 */
[----:B---3--:R-:W-:Y:S01]  /*5260*/  FMUL.FTZ R34, R89, R34 ;  /* 0x0000002259227220 */ /* 0x008fe20000410000 */
[----:B------:R-:W-:Y:S01]  /*5270*/  PRMT R7, R101, 0x7632, R7 ;  /* 0x0000763265077816 */ /* 0x000fe20000000007 */
[----:B------:R-:W-:Y:S03]  /*5280*/  STG.E.U16 desc[UR10][R10.64+0x4], R101 ;  /* 0x000004650a007986 */ /* 0x000fe6000c10150a */
[----:B------:R-:W-:Y:S01]  /*5290*/  F2FP.F16.F32.PACK_AB R34, R127, R34 ;  /* 0x000000227f22723e */ /* 0x000fe200000000ff */
[----:B------:R2:W-:Y:S01]  /*52a0*/  STG.E.U16 desc[UR10][R10.64+0x6], R7 ;  /* 0x000006070a007986 */ /* 0x0005e2000c10150a */
[----:B------:R-:W3:Y:S01]  /*52b0*/  MUFU.RCP R69, R69 ;  /* 0x0000004500457308 */ /* 0x000ee20000001000 */
[----:B0-----:R-:W-:Y:S01]  /*52c0*/  FMUL.FTZ R114, R141, R114 ;  /* 0x000000728d727220 */ /* 0x001fe20000410000 */
[----:B------:R-:W-:Y:S01]  /*52d0*/  PRMT R12, R34, 0x7632, R12 ;  /* 0x00007632220c7816 */ /* 0x000fe2000000000c */
[----:B------:R-:W-:Y:S04]  /*52e0*/  STG.E.U16 desc[UR10][R8.64], R34 ;  /* 0x0000002208007986 */ /* 0x000fe8000c10150a */
[----:B------:R-:W-:Y:S01]  /*52f0*/  STG.E.U16 desc[UR10][R8.64+0x2], R12 ;  /* 0x0000020c08007986 */ /* 0x000fe2000c10150a */
[----:B------:R-:W0:Y:S01]  /*5300*/  MUFU.RCP R70, R70 ;  /* 0x0000004600467308 */ /* 0x000e220000001000 */
[----:B-1----:R-:W-:Y:S01]  /*5310*/  FMUL.FTZ R65, R140, R65 ;  /* 0x000000418c417220 */ /* 0x002fe20000410000 */
[----:B--2---:R-:W-:-:S02]  /*5320*/  IADD3.X R7, R4, UR7, RZ, P1, !PT ;  /* 0x0000000704077c10 */ /* 0x004fc40008ffe4ff */
[----:B------:R-:W-:Y:S02]  /*5330*/  IADD3 R4, P1, R3, UR6, RZ ;  /* 0x0000000603047c10 */ /* 0x000fe4000ff3e0ff */
[----:B------:R-:W-:Y:S02]  /*5340*/  F2FP.F16.F32.PACK_AB R65, R65, R114 ;  /* 0x000000724141723e */ /* 0x000fe400000000ff */
[----:B------:R-:W1:Y:S01]  /*5350*/  MUFU.RCP R117, R117 ;  /* 0x0000007500757308 */ /* 0x000e620000001000 */
[----:B---3--:R-:W-:Y:S01]  /*5360*/  FMUL.FTZ R69, R88, R69 ;  /* 0x0000004558457220 */ /* 0x008fe20000410000 */
[----:B------:R-:W-:Y:S01]  /*5370*/  PRMT R0, R65, 0x7632, R0 ;  /* 0x0000763241007816 */ /* 0x000fe20000000000 */
[----:B------:R-:W-:Y:S03]  /*5380*/  STG.E.U16 desc[UR10][R8.64+0x4], R65 ;  /* 0x0000044108007986 */ /* 0x000fe6000c10150a */
[----:B------:R-:W-:-:S02]  /*5390*/  F2FP.F16.F32.PACK_AB R69, R126, R69 ;  /* 0x000000457e45723e */ /* 0x000fc400000000ff */
[----:B------:R-:W2:Y:S01]  /*53a0*/  MUFU.RCP R72, R72 ;  /* 0x0000004800487308 */ /* 0x000ea20000001000 */
[----:B0-----:R-:W-:Y:S01]  /*53b0*/  FMUL.FTZ R70, R139, R70 ;  /* 0x000000468b467220 */ /* 0x001fe20000410000 */
[----:B------:R-:W-:Y:S01]  /*53c0*/  PRMT R5, R69, 0x7632, R5 ;  /* 0x0000763245057816 */ /* 0x000fe20000000005 */
[----:B------:R0:W-:Y:S04]  /*53d0*/  STG.E.U16 desc[UR10][R8.64+0x6], R0 ;  /* 0x0000060008007986 */ /* 0x0001e8000c10150a */
[----:B------:R3:W-:Y:S01]  /*53e0*/  STG.E.U16 desc[UR10][R6.64+0x2], R5 ;  /* 0x0000020506007986 */ /* 0x0007e2000c10150a */
[----:B------:R-:W4:Y:S01]  /*53f0*/  MUFU.RCP R76, R76 ;  /* 0x0000004c004c7308 */ /* 0x000f220000001000 */
[----:B-1----:R-:W-:Y:S02]  /*5400*/  FMUL.FTZ R117, R136, R117 ;  /* 0x0000007588757220 */ /* 0x002fe40000410000 */
[----:B------:R1:W-:Y:S03]  /*5410*/  STG.E.U16 desc[UR10][R6.64], R69 ;  /* 0x0000004506007986 */ /* 0x0003e6000c10150a */
[----:B------:R-:W-:-:S02]  /*5420*/  F2FP.F16.F32.PACK_AB R70, R117, R70 ;  /* 0x000000467546723e */ /* 0x000fc400000000ff */
[----:B------:R-:W1:Y:S01]  /*5430*/  MUFU.RCP R79, R124 ;  /* 0x0000007c004f7308 */ /* 0x000e620000001000 */
[----:B--2---:R-:W-:Y:S01]  /*5440*/  FMUL.FTZ R72, R87, R72 ;  /* 0x0000004857487220 */ /* 0x004fe20000410000 */
[----:B0-----:R-:W-:Y:S01]  /*5450*/  PRMT R9, R70, 0x7632, R9 ;  /* 0x0000763246097816 */ /* 0x001fe20000000009 */
[----:B------:R0:W-:Y:S01]  /*5460*/  STG.E.U16 desc[UR10][R6.64+0x4], R70 ;  /* 0x0000044606007986 */ /* 0x0001e2000c10150a */
[----:B---3--:R-:W-:Y:S02]  /*5470*/  IADD3.X R5, R2, UR7, RZ, P1, !PT ;  /* 0x0000000702057c10 */ /* 0x008fe40008ffe4ff */
[----:B------:R-:W-:Y:S01]  /*5480*/  IADD3 R58, P1, R58, 0x9, RZ ;  /* 0x000000093a3a7810 */ /* 0x000fe20007f3e0ff */
[----:B------:R0:W-:Y:S01]  /*5490*/  STG.E.U16 desc[UR10][R6.64+0x6], R9 ;  /* 0x0000060906007986 */ /* 0x0001e2000c10150a */
[----:B------:R-:W2:Y:S01]  /*54a0*/  MUFU.RCP R92, R92 ;  /* 0x0000005c005c7308 */ /* 0x000ea20000001000 */
[----:B----4-:R-:W-:Y:S01]  /*54b0*/  FMUL.FTZ R37, R37, R76 ;  /* 0x0000004c25257220 */ /* 0x010fe20000410000 */
[----:B------:R-:W-:-:S02]  /*54c0*/  IADD3.X R57, RZ, R57, RZ, P1, !PT ;  /* 0x00000039ff397210 */ /* 0x000fc40000ffe4ff */
[----:B------:R-:W-:Y:S02]  /*54d0*/  ISETP.GE.U32.AND P1, PT, R58, R64, PT ;  /* 0x000000403a00720c */ /* 0x000fe40003f26070 */
[----:B------:R-:W-:Y:S02]  /*54e0*/  F2FP.F16.F32.PACK_AB R37, R37, R72 ;  /* 0x000000482525723e */ /* 0x000fe400000000ff */
[----:B------:R-:W-:Y:S01]  /*54f0*/  ISETP.GE.AND.EX P1, PT, R57, R63, PT, P1 ;  /* 0x0000003f3900720c */ /* 0x000fe20003f26310 */
[----:B-1----:R-:W-:Y:S01]  /*5500*/  FMUL.FTZ R36, R36, R79 ;  /* 0x0000004f24247220 */ /* 0x002fe20000410000 */
[----:B------:R-:W-:Y:S01]  /*5510*/  PRMT R2, R37, 0x7632, R2 ;  /* 0x0000763225027816 */ /* 0x000fe20000000002 */
[----:B------:R0:W-:Y:S04]  /*5520*/  STG.E.U16 desc[UR10][R4.64], R37 ;  /* 0x0000002504007986 */ /* 0x0001e8000c10150a */
[----:B------:R0:W-:Y:S01]  /*5530*/  STG.E.U16 desc[UR10][R4.64+0x2], R2 ;  /* 0x0000020204007986 */ /* 0x0001e2000c10150a */
[----:B--2---:R-:W-:-:S05]  /*5540*/  FMUL.FTZ R149, R149, R92 ;  /* 0x0000005c95957220 */ /* 0x004fca0000410000 */
[----:B------:R-:W-:-:S04]  /*5550*/  F2FP.F16.F32.PACK_AB R36, R149, R36 ;  /* 0x000000249524723e */ /* 0x000fc800000000ff */
[----:B------:R-:W-:Y:S01]  /*5560*/  PRMT R0, R36, 0x7632, R0 ;  /* 0x0000763224007816 */ /* 0x000fe20000000000 */
[----:B------:R0:W-:Y:S04]  /*5570*/  STG.E.U16 desc[UR10][R4.64+0x4], R36 ;  /* 0x0000042404007986 */ /* 0x0001e8000c10150a */
[----:B------:R0:W-:Y:S01]  /*5580*/  STG.E.U16 desc[UR10][R4.64+0x6], R0 ;  /* 0x0000060004007986 */ /* 0x0001e2000c10150a */
[----:B------:R-:W-:Y:S05]  /*5590*/  @!P1 BRA `(.L_x_2588) ;  /* 0xffffffac00989947 */ /* 0x000fea000383ffff */
[----:B------:R-:W-:Y:S05]  /*55a0*/  EXIT ;  /* 0x000000000000794d */ /* 0x000fea0003800000 */
.L_x_2589:
        /* <DEDUP_REMOVED lines=13> */
.L_x_2679:


//--------------------- .text._ZN13group_norm_v214gn_cuda_kernelI6__halfLi320ELi1ELi16ELi80ELi1024ELb1ELi128ELi320ELi320ELi4ELb1ELi18ELb0ELb0ENS_16CompileConditionILi900EEEEEvPT_PKS4_S7_S7_flPfS8_Pj --------------------------
	.section	.text._ZN13group_norm_v214gn_cuda_kernelI6__halfLi320ELi1ELi16ELi80ELi1024ELb1ELi128ELi320ELi320ELi4ELb1ELi18ELb0ELb0ENS_16CompileConditionILi900EEEEEvPT_PKS4_S7_S7_flPfS8_Pj,"ax",@progbits
	.align	128
        .global         _ZN13group_norm_v214gn_cuda_kernelI6__halfLi320ELi1ELi16ELi80ELi1024ELb1ELi128ELi320ELi320ELi4ELb1ELi18ELb0ELb0ENS_16CompileConditionILi900EEEEEvPT_PKS4_S7_S7_flPfS8_Pj
        .type           _ZN13group_norm_v214gn_cuda_kernelI6__halfLi320ELi1ELi16ELi80ELi1024ELb1ELi128ELi320ELi320ELi4ELb1ELi18ELb0ELb0ENS_16CompileConditionILi900EEEEEvPT_PKS4_S7_S7_flPfS8_Pj,@function
        .size           _ZN13group_norm_v214gn_cuda_kernelI6__halfLi320ELi1ELi16ELi80ELi1024ELb1ELi128ELi320ELi320ELi4ELb1ELi18ELb0ELb0ENS_16CompileConditionILi900EEEEEvPT_PKS4_S7_S7_flPfS8_Pj,(.L_x_2680 - _ZN13group_norm_v214gn_cuda_kernelI6__halfLi320ELi1ELi16ELi80ELi1024ELb1ELi128ELi320ELi320ELi4ELb1ELi18ELb0ELb0ENS_16CompileConditionILi900EEEEEvPT_PKS4_S7_S7_flPfS8_Pj)
        .other          _ZN13group_norm_v214gn_cuda_kernelI6__halfLi320ELi1ELi16ELi80ELi1024ELb1ELi128ELi320ELi320ELi4ELb1ELi18ELb0ELb0ENS_16CompileConditionILi900EEEEEvPT_PKS4_S7_S7_flPfS8_Pj,@"STO_CUDA_ENTRY STV_DEFAULT"
_ZN13group_norm_v214gn_cuda_kernelI6__halfLi320ELi1ELi16ELi80ELi1024ELb1ELi128ELi320ELi320ELi4ELb1ELi18ELb0ELb0ENS_16CompileConditionILi900EEEEEvPT_PKS4_S7_S7_flPfS8_Pj:
.text._ZN13group_norm_v214gn_cuda_kernelI6__halfLi320ELi1ELi16ELi80ELi1024ELb1ELi128ELi320ELi320ELi4ELb1ELi18ELb0ELb0ENS_16CompileConditionILi900EEEEEvPT_PKS4_S7_S7_flPfS8_Pj:
        /* <DEDUP_REMOVED lines=37> */
.L_x_2596:
[----:B------:R-:W0:Y:S01]  /*0250*/  S2R R163, SR_TID.X ;  /* 0x0000000000a37919 */ /* 0x000e220000002100 */
[----:B-1----:R-:W1:Y:S01]  /*0260*/  S2UR UR22, SR_CTAID.X ;  /* 0x00000000001679c3 */ /* 0x002e620000002500 */
        /* <DEDUP_REMOVED lines=13> */
[----:B------:R-:W-:-:S04]  /*0340*/  IMAD R149, R2, -0x50, R163 ;  /* 0xffffffb002957824 */ /* 0x000fc800078e02a3 */
[----:B------:R-:W-:Y:S01]  /*0350*/  IMAD R72, R72, 0x500, RZ ;  /* 0x0000050048487824 */ /* 0x000fe200078e02ff */
[----:B------:R-:W-:-:S04]  /*0360*/  LEA R76, R149, UR18, 0x2 ;  /* 0x00000012954c7c11 */ /* 0x000fc8000f8e10ff */
[--C-:B------:R-:W-:Y:S02]  /*0370*/  SHF.R.S32.HI R77, RZ, 0x1f, R76.reuse ;  /* 0x0000001fff4d7819 */ /* 0x100fe4000001144c */
[----:B------:R-:W-:Y:S01]  /*0380*/  IADD3 R0, R72, 0x1400, RZ ;  /* 0x0000140048007810 */ /* 0x000fe20007ffe0ff */
[----:B------:R-:W-:-:S04]  /*0390*/  IMAD.WIDE.U32 R6, R7, 0x140000, R76 ;  /* 0x0014000007067825 */ /* 0x000fc800078e004c */
[----:B------:R0:W-:Y:S01]  /*03a0*/  STL [R1+0x2c], R0 ;  /* 0x00002c0001007387 */ /* 0x0001e20000100800 */
[----:B------:R-:W-:Y:S02]  /*03b0*/  IADD3 R4, R7, UR9, RZ ;  /* 0x0000000907047c10 */ /* 0x000fe4000fffe0ff */
[----:B------:R-:W-:-:S04]  /*03c0*/  IADD3 R3, P1, R72, R6, RZ ;  /* 0x0000000648037210 */ /* 0x000fc80007f3e0ff */
[----:B------:R-:W-:Y:S02]  /*03d0*/  IADD3.X R8, RZ, R4, RZ, P1, !PT ;  /* 0x00000004ff087210 */ /* 0x000fe40000ffe4ff */
[C---:B------:R-:W-:Y:S02]  /*03e0*/  LEA R2, P1, R3.reuse, UR12, 0x1 ;  /* 0x0000000c03027c11 */ /* 0x040fe4000f8208ff */
[----:B0-----:R-:W-:Y:S02]  /*03f0*/  IADD3 R0, P2, R0, R6, RZ ;  /* 0x0000000600007210 */ /* 0x001fe40007f5e0ff */
[----:B------:R-:W-:Y:S02]  /*0400*/  LEA.HI.X R3, R3, UR13, R8, 0x1, P1 ;  /* 0x0000000d03037c11 */ /* 0x000fe400088f0c08 */
[----:B------:R-:W-:Y:S02]  /*0410*/  IADD3.X R5, RZ, R4, RZ, P2, !PT ;  /* 0x00000004ff057210 */ /* 0x000fe400017fe4ff */
[----:B------:R-:W-:-:S02]  /*0420*/  LEA R144, P1, R0, UR12, 0x1 ;  /* 0x0000000c00907c11 */ /* 0x000fc4000f8208ff */
[----:B------:R-:W3:Y:S01]  /*0430*/  LDG.E.64.CONSTANT R2, desc[UR14][R2.64] ;  /* 0x0000000e02027981 */ /* 0x000ee2000c1e9b00 */
[----:B------:R-:W-:Y:S02]  /*0440*/  IADD3 R9, R72, 0x2800, RZ ;  /* 0x0000280048097810 */ /* 0x000fe40007ffe0ff */
[----:B------:R-:W-:Y:S02]  /*0450*/  LEA.HI.X R145, R0, UR13, R5, 0x1, P1 ;  /* 0x0000000d00917c11 */ /* 0x000fe400088f0c05 */
[----:B------:R-:W-:Y:S01]  /*0460*/  IADD3 R0, P1, R9, R6, RZ ;  /* 0x0000000609007210 */ /* 0x000fe20007f3e0ff */
[----:B------:R-:W-:Y:S04]  /*0470*/  STL [R1+0x20], R9 ;  /* 0x0000200901007387 */ /* 0x000fe80000100800 */
[----:B------:R-:W4:Y:S01]  /*0480*/  LDG.E.64.CONSTANT R144, desc[UR14][R144.64] ;  /* 0x0000000e90907981 */ /* 0x000f22000c1e9b00 */
[----:B------:R-:W-:-:S02]  /*0490*/  IADD3.X R5, RZ, R4, RZ, P1, !PT ;  /* 0x00000004ff057210 */ /* 0x000fc40000ffe4ff */
[----:B------:R-:W-:Y:S02]  /*04a0*/  LEA R140, P1, R0, UR12, 0x1 ;  /* 0x0000000c008c7c11 */ /* 0x000fe4000f8208ff */
[----:B------:R-:W-:Y:S02]  /*04b0*/  IADD3 R8, R72, 0x3c00, RZ ;  /* 0x00003c0048087810 */ /* 0x000fe40007ffe0ff */
[----:B------:R-:W-:Y:S02]  /*04c0*/  LEA.HI.X R141, R0, UR13, R5, 0x1, P1 ;  /* 0x0000000d008d7c11 */ /* 0x000fe400088f0c05 */
[----:B------:R-:W-:Y:S01]  /*04d0*/  IADD3 R0, P1, R8, R6, RZ ;  /* 0x0000000608007210 */ /* 0x000fe20007f3e0ff */
[----:B------:R0:W-:Y:S04]  /*04e0*/  STL [R1+0x1c], R8 ;  /* 0x00001c0801007387 */ /* 0x0001e80000100800 */
[----:B------:R-:W5:Y:S01]  /*04f0*/  LDG.E.64.CONSTANT R140, desc[UR14][R140.64] ;  /* 0x0000000e8c8c7981 */ /* 0x000f62000c1e9b00 */
[----:B------:R-:W-:-:S02]  /*0500*/  IADD3.X R5, RZ, R4, RZ, P1, !PT ;  /* 0x00000004ff057210 */ /* 0x000fc40000ffe4ff */
[----:B------:R-:W-:Y:S02]  /*0510*/  LEA R136, P1, R0, UR12, 0x1 ;  /* 0x0000000c00887c11 */ /* 0x000fe4000f8208ff */
[----:B0-----:R-:W-:Y:S02]  /*0520*/  IADD3 R8, R72, 0x5000, RZ ;  /* 0x0000500048087810 */ /* 0x001fe40007ffe0ff */
[----:B------:R-:W-:Y:S02]  /*0530*/  LEA.HI.X R137, R0, UR13, R5, 0x1, P1 ;  /* 0x0000000d00897c11 */ /* 0x000fe400088f0c05 */
[----:B------:R-:W-:Y:S01]  /*0540*/  IADD3 R0, P1, R8, R6, RZ ;  /* 0x0000000608007210 */ /* 0x000fe20007f3e0ff */
[----:B------:R0:W-:Y:S04]  /*0550*/  STL [R1+0x18], R8 ;  /* 0x0000180801007387 */ /* 0x0001e80000100800 */
[----:B------:R-:W2:Y:S01]  /*0560*/  LDG.E.64.CONSTANT R136, desc[UR14][R136.64] ;  /* 0x0000000e88887981 */ /* 0x000ea2000c1e9b00 */
        /* <DEDUP_REMOVED lines=22> */
[----:B------:R-:W-:-:S04]  /*06d0*/  LEA R120, P1, R0, UR12, 0x1 ;  /* 0x0000000c00787c11 */ /* 0x000fc8000f8208ff */
[----:B------:R-:W-:Y:S02]  /*06e0*/  LEA.HI.X R121, R0, UR13, R5, 0x1, P1 ;  /* 0x0000000d00797c11 */ /* 0x000fe400088f0c05 */
[----:B0-----:R-:W-:-:S04]  /*06f0*/  IADD3 R8, R72, 0xa000, RZ ;  /* 0x0000a00048087810 */ /* 0x001fc80007ffe0ff */
[----:B------:R-:W2:Y:S01]  /*0700*/  LDG.E.64.CONSTANT R120, desc[UR14][R120.64] ;  /* 0x0000000e78787981 */ /* 0x000ea2000c1e9b00 */
[----:B------:R-:W-:-:S03]  /*0710*/  IADD3 R0, P1, R8, R6, RZ ;  /* 0x0000000608007210 */ /* 0x000fc60007f3e0ff */
[----:B------:R0:W-:Y:S01]  /*0720*/  STL [R1+0x8], R8 ;  /* 0x0000080801007387 */ /* 0x0001e20000100800 */
[----:B------:R-:W-:Y:S02]  /*0730*/  IADD3.X R5, RZ, R4, RZ, P1, !PT ;  /* 0x00000004ff057210 */ /* 0x000fe40000ffe4ff */
        /* <DEDUP_REMOVED lines=49> */
[C---:B------:R-:W-:Y:S01]  /*0a50*/  LEA R38, P1, R7.reuse, UR12, 0x1 ;  /* 0x0000000c07267c11 */ /* 0x040fe2000f8208ff */
[----:B------:R0:W-:Y:S03]  /*0a60*/  STL [R1], R8 ;  /* 0x0000000801007387 */ /* 0x0001e60000100800 */
[----:B------:R-:W-:-:S06]  /*0a70*/  LEA.HI.X R39, R7, UR13, R10, 0x1, P1 ;  /* 0x0000000d07277c11 */ /* 0x000fcc00088f0c0a */
[----:B------:R-:W2:Y:S01]  /*0a80*/  LDG.E.64.CONSTANT R38, desc[UR14][R38.64] ;  /* 0x0000000e26267981 */ /* 0x000ea2000c1e9b00 */
[----:B0-----:R-:W-:-:S04]  /*0a90*/  IADD3 R8, R72, 0x15400, RZ ;  /* 0x0001540048087810 */ /* 0x001fc80007ffe0ff */
[----:B------:R-:W-:Y:S01]  /*0aa0*/  IADD3 R5, P2, R8, R6, RZ ;  /* 0x0000000608057210 */ /* 0x000fe20007f5e0ff */
[----:B------:R0:W-:Y:S01]  /*0ab0*/  STL [R1+0x28], R8 ;  /* 0x0000280801007387 */ /* 0x0001e20000100800 */
[----:B------:R-:W-:Y:S02]  /*0ac0*/  IADD3 R0, R72, 0x16800, RZ ;  /* 0x0001680048007810 */ /* 0x000fe40007ffe0ff */
[----:B0-----:R-:W-:Y:S02]  /*0ad0*/  IADD3.X R8, RZ, R4, RZ, P2, !PT ;  /* 0x00000004ff087210 */ /* 0x001fe400017fe4ff */
[----:B------:R-:W-:-:S04]  /*0ae0*/  LEA R34, P2, R5, UR12, 0x1 ;  /* 0x0000000c05227c11 */ /* 0x000fc8000f8408ff */
[----:B------:R-:W-:Y:S01]  /*0af0*/  LEA.HI.X R35, R5, UR13, R8, 0x1, P2 ;  /* 0x0000000d05237c11 */ /* 0x000fe200090f0c08 */
[----:B------:R0:W-:Y:S05]  /*0b00*/  STL [R1+0x24], R0 ;  /* 0x0000240001007387 */ /* 0x0001ea0000100800 */
[----:B------:R-:W2:Y:S01]  /*0b10*/  LDG.E.64.CONSTANT R34, desc[UR14][R34.64] ;  /* 0x0000000e22227981 */ /* 0x000ea2000c1e9b00 */
[----:B------:R-:W-:Y:S02]  /*0b20*/  IADD3 R155, R72, 0x17c00, RZ ;  /* 0x00017c00489b7810 */ /* 0x000fe40007ffe0ff */
[----:B0-----:R-:W-:-:S04]  /*0b30*/  IADD3 R0, P3, R0, R6, RZ ;  /* 0x0000000600007210 */ /* 0x001fc80007f7e0ff */
[----:B------:R-:W-:Y:S02]  /*0b40*/  IADD3.X R7, RZ, R4, RZ, P3, !PT ;  /* 0x00000004ff077210 */ /* 0x000fe40001ffe4ff */
[----:B------:R-:W-:Y:S02]  /*0b50*/  LEA R30, P1, R0, UR12, 0x1 ;  /* 0x0000000c001e7c11 */ /* 0x000fe4000f8208ff */
[----:B------:R-:W-:Y:S02]  /*0b60*/  IADD3 R5, P2, R155, R6, RZ ;  /* 0x000000069b057210 */ /* 0x000fe40007f5e0ff */
[----:B------:R-:W-:Y:S02]  /*0b70*/  IADD3 R153, R72, 0x19000, RZ ;  /* 0x0001900048997810 */ /* 0x000fe40007ffe0ff */
[----:B------:R-:W-:Y:S02]  /*0b80*/  LEA.HI.X R31, R0, UR13, R7, 0x1, P1 ;  /* 0x0000000d001f7c11 */ /* 0x000fe400088f0c07 */
[----:B------:R-:W-:-:S02]  /*0b90*/  IADD3 R152, R72, 0x1a400, RZ ;  /* 0x0001a40048987810 */ /* 0x000fc40007ffe0ff */
[----:B------:R-:W-:Y:S02]  /*0ba0*/  IADD3.X R10, RZ, R4, RZ, P2, !PT ;  /* 0x00000004ff0a7210 */ /* 0x000fe400017fe4ff */
[----:B------:R-:W-:Y:S01]  /*0bb0*/  LEA R26, P1, R5, UR12, 0x1 ;  /* 0x0000000c051a7c11 */ /* 0x000fe2000f8208ff */
[----:B------:R-:W2:Y:S01]  /*0bc0*/  LDG.E.64.CONSTANT R30, desc[UR14][R30.64] ;  /* 0x0000000e1e1e7981 */ /* 0x000ea2000c1e9b00 */
[-C--:B------:R-:W-:Y:S02]  /*0bd0*/  IADD3 R7, P3, R153, R6.reuse, RZ ;  /* 0x0000000699077210 */ /* 0x080fe40007f7e0ff */
[----:B------:R-:W-:Y:S02]  /*0be0*/  IADD3 R0, P4, R152, R6, RZ ;  /* 0x0000000698007210 */ /* 0x000fe40007f9e0ff */
[----:B------:R-:W-:Y:S02]  /*0bf0*/  LEA.HI.X R27, R5, UR13, R10, 0x1, P1 ;  /* 0x0000000d051b7c11 */ /* 0x000fe400088f0c0a */
[----:B------:R-:W-:-:S02]  /*0c00*/  IADD3.X R8, RZ, R4, RZ, P3, !PT ;  /* 0x00000004ff087210 */ /* 0x000fc40001ffe4ff */
[C---:B------:R-:W-:Y:S02]  /*0c10*/  LEA R22, P2, R7.reuse, UR12, 0x1 ;  /* 0x0000000c07167c11 */ /* 0x040fe4000f8408ff */
[----:B------:R-:W-:Y:S01]  /*0c20*/  IADD3.X R5, RZ, R4, RZ, P4, !PT ;  /* 0x00000004ff057210 */ /* 0x000fe200027fe4ff */
[----:B------:R-:W2:Y:S01]  /*0c30*/  LDG.E.64.CONSTANT R26, desc[UR14][R26.64] ;  /* 0x0000000e1a1a7981 */ /* 0x000ea2000c1e9b00 */
[C---:B------:R-:W-:Y:S02]  /*0c40*/  LEA R18, P1, R0.reuse, UR12, 0x1 ;  /* 0x0000000c00127c11 */ /* 0x040fe4000f8208ff */
[----:B------:R-:W-:Y:S02]  /*0c50*/  LEA.HI.X R23, R7, UR13, R8, 0x1, P2 ;  /* 0x0000000d07177c11 */ /* 0x000fe400090f0c08 */
[----:B------:R-:W-:Y:S02]  /*0c60*/  LEA.HI.X R19, R0, UR13, R5, 0x1, P1 ;  /* 0x0000000d00137c11 */ /* 0x000fe400088f0c05 */
[----:B------:R-:W-:-:S02]  /*0c70*/  IADD3 R5, R72, 0x1b800, RZ ;  /* 0x0001b80048057810 */ /* 0x000fc40007ffe0ff */
[C---:B------:R-:W-:Y:S02]  /*0c80*/  IADD3 R69, R72.reuse, 0x1cc00, RZ ;  /* 0x0001cc0048457810 */ /* 0x040fe40007ffe0ff */
[C---:B------:R-:W-:Y:S02]  /*0c90*/  IADD3 R7, R72.reuse, 0x1e000, RZ ;  /* 0x0001e00048077810 */ /* 0x040fe40007ffe0ff */
[C---:B------:R-:W-:Y:S01]  /*0ca0*/  IADD3 R67, R72.reuse, 0x1f400, RZ ;  /* 0x0001f40048437810 */ /* 0x040fe20007ffe0ff */
[----:B---3--:R-:W-:Y:S01]  /*0cb0*/  HADD2.F32 R0, -RZ, R2.H0_H0 ;  /* 0x20000002ff007230 */ /* 0x008fe20000004100 */
[----:B------:R-:W-:Y:S02]  /*0cc0*/  IADD3 R70, P3, R5, R6, RZ ;  /* 0x0000000605467210 */ /* 0x000fe40007f7e0ff */
[C---:B------:R-:W-:Y:S02]  /*0cd0*/  IADD3 R9, R72.reuse, 0x20800, RZ ;  /* 0x0002080048097810 */ /* 0x040fe40007ffe0ff */
[----:B------:R-:W-:-:S02]  /*0ce0*/  IADD3 R65, R72, 0x21c00, RZ ;  /* 0x00021c0048417810 */ /* 0x000fc40007ffe0ff */
[C---:B------:R-:W-:Y:S02]  /*0cf0*/  IADD3 R11, R72.reuse, 0x23000, RZ ;  /* 0x00023000480b7810 */ /* 0x040fe40007ffe0ff */
[C---:B------:R-:W-:Y:S02]  /*0d00*/  IADD3 R63, R72.reuse, 0x24400, RZ ;  /* 0x00024400483f7810 */ /* 0x040fe40007ffe0ff */
[C---:B------:R-:W-:Y:S02]  /*0d10*/  IADD3 R13, R72.reuse, 0x25800, RZ ;  /* 0x00025800480d7810 */ /* 0x040fe40007ffe0ff */
[----:B------:R-:W-:Y:S01]  /*0d20*/  IADD3 R61, R72, 0x26c00, RZ ;  /* 0x00026c00483d7810 */ /* 0x000fe20007ffe0ff */
[----:B------:R-:W-:Y:S01]  /*0d30*/  HADD2.F32 R75, -RZ, R2.H1_H1 ;  /* 0x30000002ff4b7230 */ /* 0x000fe20000004100 */
[-C--:B------:R-:W-:Y:S01]  /*0d40*/  IADD3 R69, P2, R69, R6.reuse, RZ ;  /* 0x0000000645457210 */ /* 0x080fe20007f5e0ff */
[--C-:B------:R-:W-:Y:S01]  /*0d50*/  HADD2.F32 R74, -RZ, R3.reuse.H0_H0 ;  /* 0x20000003ff4a7230 */ /* 0x100fe20000004100 */
[-C--:B------:R-:W-:Y:S01]  /*0d60*/  IADD3 R68, P6, R7, R6.reuse, RZ ;  /* 0x0000000607447210 */ /* 0x080fe20007fde0ff */
[----:B------:R-:W-:Y:S01]  /*0d70*/  HADD2.F32 R73, -RZ, R3.H1_H1 ;  /* 0x30000003ff497230 */ /* 0x000fe20000004100 */
[----:B------:R-:W-:Y:S01]  /*0d80*/  IADD3 R67, P5, R67, R6, RZ ;  /* 0x0000000643437210 */ /* 0x000fe20007fbe0ff */
[--C-:B----4-:R-:W-:Y:S01]  /*0d90*/  HADD2.F32 R148, -RZ, R144.reuse.H0_H0 ;  /* 0x20000090ff947230 */ /* 0x110fe20000004100 */
[-C--:B------:R-:W-:Y:S01]  /*0da0*/  IADD3.X R21, RZ, R4.reuse, RZ, P3, !PT ;  /* 0x00000004ff157210 */ /* 0x080fe20001ffe4ff */
[----:B------:R-:W-:Y:S01]  /*0db0*/  HADD2.F32 R147, -RZ, R144.H1_H1 ;  /* 0x30000090ff937230 */ /* 0x000fe20000004100 */
[-C--:B------:R-:W-:Y:S01]  /*0dc0*/  IADD3.X R20, RZ, R4.reuse, RZ, P2, !PT ;  /* 0x00000004ff147210 */ /* 0x080fe200017fe4ff */
[----:B------:R-:W3:Y:S01]  /*0dd0*/  LDG.E.64.CONSTANT R22, desc[UR14][R22.64] ;  /* 0x0000000e16167981 */ /* 0x000ee2000c1e9b00 */
[----:B------:R-:W-:-:S02]  /*0de0*/  IADD3.X R12, RZ, R4, RZ, P6, !PT ;  /* 0x00000004ff0c7210 */ /* 0x000fc400037fe4ff */
[----:B------:R-:W-:Y:S01]  /*0df0*/  IADD3.X R17, RZ, R4, RZ, P5, !PT ;  /* 0x00000004ff117210 */ /* 0x000fe20002ffe4ff */
[----:B------:R-:W-:Y:S01]  /*0e00*/  HADD2.F32 R146, -RZ, R145.H0_H0 ;  /* 0x20000091ff927230 */ /* 0x000fe20000004100 */
[-C--:B------:R-:W-:Y:S01]  /*0e10*/  IADD3 R66, P1, R9, R6.reuse, RZ ;  /* 0x0000000609427210 */ /* 0x080fe20007f3e0ff */
[----:B-----5:R-:W-:Y:S01]  /*0e20*/  HADD2.F32 R143, -RZ, R140.H1_H1 ;  /* 0x3000008cff8f7230 */ /* 0x020fe20000004100 */
[-C--:B------:R-:W-:Y:S01]  /*0e30*/  IADD3 R65, P4, R65, R6.reuse, RZ ;  /* 0x0000000641417210 */ /* 0x080fe20007f9e0ff */
[----:B------:R-:W4:Y:S01]  /*0e40*/  LDG.E.64.CONSTANT R18, desc[UR14][R18.64] ;  /* 0x0000000e12127981 */ /* 0x000f22000c1e9b00 */
[-C--:B------:R-:W-:Y:S02]  /*0e50*/  IADD3 R64, P3, R11, R6.reuse, RZ ;  /* 0x000000060b407210 */ /* 0x080fe40007f7e0ff */
[-C--:B------:R-:W-:Y:S02]  /*0e60*/  IADD3 R63, P2, R63, R6.reuse, RZ ;  /* 0x000000063f3f7210 */ /* 0x080fe40007f5e0ff */
[----:B------:R-:W-:-:S02]  /*0e70*/  IADD3 R62, P6, R13, R6, RZ ;  /* 0x000000060d3e7210 */ /* 0x000fc40007fde0ff */
[----:B------:R-:W-:Y:S01]  /*0e80*/  IADD3 R61, P5, R61, R6, RZ ;  /* 0x000000063d3d7210 */ /* 0x000fe20007fbe0ff */
[----:B------:R-:W-:Y:S01]  /*0e90*/  FFMA.FTZ R6, R0, R0, RZ ;  /* 0x0000000000067223 */ /* 0x000fe200000100ff */
[----:B------:R-:W-:-:S03]  /*0ea0*/  FADD.FTZ R2, RZ, R0 ;  /* 0x00000000ff027221 */ /* 0x000fc60000010000 */
[----:B------:R-:W-:Y:S01]  /*0eb0*/  FFMA.FTZ R5, R75, R75, R6 ;  /* 0x0000004b4b057223 */ /* 0x000fe20000010006 */
[----:B------:R-:W-:-:S03]  /*0ec0*/  FADD.FTZ R3, R2, R75 ;  /* 0x0000004b02037221 */ /* 0x000fc60000010000 */
[----:B------:R-:W-:Y:S01]  /*0ed0*/  FFMA.FTZ R6, R74, R74, R5 ;  /* 0x0000004a4a067223 */ /* 0x000fe20000010005 */
[----:B------:R-:W-:-:S03]  /*0ee0*/  FADD.FTZ R2, R3, R74 ;  /* 0x0000004a03027221 */ /* 0x000fc60000010000 */
[----:B------:R-:W-:Y:S01]  /*0ef0*/  FFMA.FTZ R5, R73, R73, R6 ;  /* 0x0000004949057223 */ /* 0x000fe20000010006 */
[----:B------:R-:W-:-:S03]  /*0f00*/  FADD.FTZ R3, R2, R73 ;  /* 0x0000004902037221 */ /* 0x000fc60000010000 */
[----:B------:R-:W-:Y:S01]  /*0f10*/  FFMA.FTZ R6, R148, R148, R5 ;  /* 0x0000009494067223 */ /* 0x000fe20000010005 */
[----:B------:R-:W-:-:S03]  /*0f20*/  FADD.FTZ R2, R3, R148 ;  /* 0x0000009403027221 */ /* 0x000fc60000010000 */
[----:B------:R-:W-:Y:S01]  /*0f30*/  FFMA.FTZ R5, R147, R147, R6 ;  /* 0x0000009393057223 */ /* 0x000fe20000010006 */
[----:B------:R-:W-:Y:S01]  /*0f40*/  FADD.FTZ R3, R2, R147 ;  /* 0x0000009302037221 */ /* 0x000fe20000010000 */
[----:B------:R-:W-:Y:S02]  /*0f50*/  HADD2.F32 R145, -RZ, R145.H1_H1 ;  /* 0x30000091ff917230 */ /* 0x000fe40000004100 */
[----:B------:R-:W-:Y:S01]  /*0f60*/  FFMA.FTZ R6, R146, R146, R5 ;  /* 0x0000009292067223 */ /* 0x000fe20000010005 */
[----:B------:R-:W-:Y:S01]  /*0f70*/  FADD.FTZ R2, R3, R146 ;  /* 0x0000009203027221 */ /* 0x000fe20000010000 */
[----:B------:R-:W-:Y:S02]  /*0f80*/  HADD2.F32 R144, -RZ, R140.H0_H0 ;  /* 0x2000008cff907230 */ /* 0x000fe40000004100 */
[----:B------:R-:W-:Y:S01]  /*0f90*/  FFMA.FTZ R5, R145, R145, R6 ;  /* 0x0000009191057223 */ /* 0x000fe20000010006 */
[----:B------:R-:W-:-:S03]  /*0fa0*/  FADD.FTZ R3, R2, R145 ;  /* 0x0000009102037221 */ /* 0x000fc60000010000 */
[----:B------:R-:W-:Y:S01]  /*0fb0*/  FFMA.FTZ R6, R144, R144, R5 ;  /* 0x0000009090067223 */ /* 0x000fe20000010005 */
[----:B------:R-:W-:Y:S01]  /*0fc0*/  FADD.FTZ R2, R3, R144 ;  /* 0x0000009003027221 */ /* 0x000fe20000010000 */
[--C-:B------:R-:W-:Y:S01]  /*0fd0*/  HADD2.F32 R142, -RZ, R141.reuse.H0_H0 ;  /* 0x2000008dff8e7230 */ /* 0x100fe20000004100 */
[----:B------:R-:W-:Y:S01]  /*0fe0*/  IADD3.X R16, RZ, R4, RZ, P1, !PT ;  /* 0x00000004ff107210 */ /* 0x000fe20000ffe4ff */
[----:B------:R-:W-:Y:S01]  /*0ff0*/  FFMA.FTZ R5, R143, R143, R6 ;  /* 0x0000008f8f057223 */ /* 0x000fe20000010006 */
[----:B------:R-:W-:Y:S01]  /*1000*/  LEA R14, P1, R70, UR12, 0x1 ;  /* 0x0000000c460e7c11 */ /* 0x000fe2000f8208ff */
[----:B------:R-:W-:Y:S01]  /*1010*/  FADD.FTZ R3, R2, R143 ;  /* 0x0000008f02037221 */ /* 0x000fe20000010000 */
[----:B------:R-:W-:Y:S02]  /*1020*/  HADD2.F32 R141, -RZ, R141.H1_H1 ;  /* 0x3000008dff8d7230 */ /* 0x000fe40000004100 */
[----:B------:R-:W-:Y:S01]  /*1030*/  FFMA.FTZ R6, R142, R142, R5 ;  /* 0x0000008e8e067223 */ /* 0x000fe20000010005 */
[----:B------:R-:W-:Y:S01]  /*1040*/  LEA.HI.X R15, R70, UR13, R21, 0x1, P1 ;  /* 0x0000000d460f7c11 */ /* 0x000fe200088f0c15 */
[----:B------:R-:W-:Y:S01]  /*1050*/  FADD.FTZ R2, R3, R142 ;  /* 0x0000008e03027221 */ /* 0x000fe20000010000 */
[----:B--2---:R-:W-:-:S02]  /*1060*/  HADD2.F32 R140, -RZ, R136.H0_H0 ;  /* 0x20000088ff8c7230 */ /* 0x004fc40000004100 */
[----:B------:R-:W-:Y:S01]  /*1070*/  FFMA.FTZ R5, R141, R141, R6 ;  /* 0x0000008d8d057223 */ /* 0x000fe20000010006 */
[----:B------:R-:W-:Y:S01]  /*1080*/  FADD.FTZ R3, R2, R141 ;  /* 0x0000008d02037221 */ /* 0x000fe20000010000 */
[----:B------:R-:W-:Y:S01]  /*1090*/  HADD2.F32 R139, -RZ, R136.H1_H1 ;  /* 0x30000088ff8b7230 */ /* 0x000fe20000004100 */
[----:B------:R-:W2:Y:S01]  /*10a0*/  LDG.E.64.CONSTANT R14, desc[UR14][R14.64] ;  /* 0x0000000e0e0e7981 */ /* 0x000ea2000c1e9b00 */
        /* <DEDUP_REMOVED lines=10> */
[----:B------:R-:W-:Y:S01]  /*1150*/  LEA R6, P1, R68, UR12, 0x1 ;  /* 0x0000000c44067c11 */ /* 0x000fe2000f8208ff */
[----:B------:R-:W-:-:S02]  /*1160*/  HADD2.F32 R136, -RZ, R132.H0_H0 ;  /* 0x20000084ff887230 */ /* 0x000fc40000004100 */
[----:B------:R-:W-:Y:S01]  /*1170*/  FFMA.FTZ R5, R137, R137, R8 ;  /* 0x0000008989057223 */ /* 0x000fe20000010008 */
[----:B------:R-:W-:Y:S01]  /*1180*/  STL [R1+0x68], R21 ;  /* 0x0000681501007387 */ /* 0x000fe20000100800 */
[----:B------:R-:W-:Y:S01]  /*1190*/  FADD.FTZ R3, R2, R137 ;  /* 0x0000008902037221 */ /* 0x000fe20000010000 */
[----:B------:R-:W-:Y:S01]  /*11a0*/  HADD2.F32 R135, -RZ, R132.H1_H1 ;  /* 0x30000084ff877230 */ /* 0x000fe20000004100 */
[----:B------:R-:W-:Y:S01]  /*11b0*/  LEA.HI.X R7, R68, UR13, R12, 0x1, P1 ;  /* 0x0000000d44077c11 */ /* 0x000fe200088f0c0c */
[----:B------:R-:W-:Y:S01]  /*11c0*/  STL [R1+0x6c], R20 ;  /* 0x00006c1401007387 */ /* 0x000fe20000100800 */
[----:B------:R-:W-:-:S03]  /*11d0*/  FADD.FTZ R8, R3, R136 ;  /* 0x0000008803087221 */ /* 0x000fc60000010000 */
[----:B------:R0:W-:Y:S04]  /*11e0*/  STL [R1+0x70], R12 ;  /* 0x0000700c01007387 */ /* 0x0001e80000100800 */
[----:B------:R-:W5:Y:S01]  /*11f0*/  LDG.E.64.CONSTANT R10, desc[UR14][R10.64] ;  /* 0x0000000e0a0a7981 */ /* 0x000f62000c1e9b00 */
[----:B------:R-:W-:Y:S02]  /*1200*/  HADD2.F32 R134, -RZ, R133.H0_H0 ;  /* 0x20000085ff867230 */ /* 0x000fe40000004100 */
[----:B------:R-:W-:Y:S01]  /*1210*/  HADD2.F32 R132, -RZ, R128.H0_H0 ;  /* 0x20000080ff847230 */ /* 0x000fe20000004100 */
[----:B------:R-:W5:Y:S01]  /*1220*/  LDG.E.64.CONSTANT R6, desc[UR14][R6.64] ;  /* 0x0000000e06067981 */ /* 0x000f62000c1e9b00 */
[----:B0-----:R-:W-:Y:S01]  /*1230*/  FFMA.FTZ R12, R136, R136, R5 ;  /* 0x00000088880c7223 */ /* 0x001fe20000010005 */
[----:B------:R-:W-:-:S03]  /*1240*/  FADD.FTZ R3, R8, R135 ;  /* 0x0000008708037221 */ /* 0x000fc60000010000 */
[----:B------:R-:W-:Y:S01]  /*1250*/  FFMA.FTZ R5, R135, R135, R12 ;  /* 0x0000008787057223 */ /* 0x000fe2000001000c */
[----:B------:R-:W-:Y:S02]  /*1260*/  HADD2.F32 R133, -RZ, R133.H1_H1 ;  /* 0x30000085ff857230 */ /* 0x000fe40000004100 */
[----:B------:R-:W-:Y:S01]  /*1270*/  FADD.FTZ R8, R3, R134 ;  /* 0x0000008603087221 */ /* 0x000fe20000010000 */
[----:B------:R-:W-:-:S03]  /*1280*/  FFMA.FTZ R12, R134, R134, R5 ;  /* 0x00000086860c7223 */ /* 0x000fc60000010005 */
[----:B------:R-:W-:Y:S01]  /*1290*/  FADD.FTZ R5, R8, R133 ;  /* 0x0000008508057221 */ /* 0x000fe20000010000 */
[----:B------:R-:W-:Y:S01]  /*12a0*/  FFMA.FTZ R9, R133, R133, R12 ;  /* 0x0000008585097223 */ /* 0x000fe2000001000c */
[----:B------:R-:W-:Y:S02]  /*12b0*/  HADD2.F32 R131, -RZ, R128.H1_H1 ;  /* 0x30000080ff837230 */ /* 0x000fe40000004100 */
[----:B------:R-:W-:Y:S01]  /*12c0*/  FADD.FTZ R8, R5, R132 ;  /* 0x0000008405087221 */ /* 0x000fe20000010000 */
[----:B------:R-:W-:Y:S01]  /*12d0*/  FFMA.FTZ R12, R132, R132, R9 ;  /* 0x00000084840c7223 */ /* 0x000fe20000010009 */
[--C-:B------:R-:W-:Y:S01]  /*12e0*/  HADD2.F32 R130, -RZ, R129.reuse.H0_H0 ;  /* 0x20000081ff827230 */ /* 0x100fe20000004100 */
[----:B------:R-:W-:Y:S01]  /*12f0*/  LEA R2, P1, R67, UR12, 0x1 ;  /* 0x0000000c43027c11 */ /* 0x000fe2000f8208ff */
[----:B------:R-:W-:Y:S01]  /*1300*/  FADD.FTZ R5, R8, R131 ;  /* 0x0000008308057221 */ /* 0x000fe20000010000 */
        /* <DEDUP_REMOVED lines=28> */
[----:B------:R-:W-:Y:S01]  /*14d0*/  IADD3.X R13, RZ, R4, RZ, P4, !PT ;  /* 0x00000004ff0d7210 */ /* 0x000fe200027fe4ff */
[----:B------:R-:W-:Y:S01]  /*14e0*/  FADD.FTZ R5, R8, R123 ;  /* 0x0000007b08057221 */ /* 0x000fe20000010000 */
[----:B------:R-:W-:Y:S01]  /*14f0*/  FFMA.FTZ R9, R123, R123, R12 ;  /* 0x0000007b7b097223 */ /* 0x000fe2000001000c */
[----:B------:R-:W-:Y:S01]  /*1500*/  LEA R80, P1, R65, UR12, 0x1 ;  /* 0x0000000c41507c11 */ /* 0x000fe2000f8208ff */
[----:B------:R-:W-:-:S02]  /*1510*/  HADD2.F32 R121, -RZ, R121.H1_H1 ;  /* 0x30000079ff797230 */ /* 0x000fc40000004100 */
[----:B------:R-:W-:Y:S01]  /*1520*/  FADD.FTZ R8, R5, R122 ;  /* 0x0000007a05087221 */ /* 0x000fe20000010000 */
[----:B------:R-:W-:Y:S01]  /*1530*/  FFMA.FTZ R12, R122, R122, R9 ;  /* 0x0000007a7a0c7223 */ /* 0x000fe20000010009 */
[----:B------:R-:W-:Y:S01]  /*1540*/  LEA.HI.X R81, R65, UR13, R13, 0x1, P1 ;  /* 0x0000000d41517c11 */ /* 0x000fe200088f0c0d */
[--C-:B------:R-:W-:Y:S02]  /*1550*/  HADD2.F32 R120, -RZ, R116.reuse.H0_H0 ;  /* 0x20000074ff787230 */ /* 0x100fe40000004100 */
[----:B------:R-:W-:Y:S01]  /*1560*/  FADD.FTZ R5, R8, R121 ;  /* 0x0000007908057221 */ /* 0x000fe20000010000 */
[----:B------:R-:W-:Y:S01]  /*1570*/  FFMA.FTZ R9, R121, R121, R12 ;  /* 0x0000007979097223 */ /* 0x000fe2000001000c */
[----:B------:R-:W-:Y:S01]  /*1580*/  HADD2.F32 R119, -RZ, R116.H1_H1 ;  /* 0x30000074ff777230 */ /* 0x000fe20000004100 */
[----:B------:R-:W5:Y:S02]  /*1590*/  LDG.E.64.CONSTANT R80, desc[UR14][R80.64] ;  /* 0x0000000e50507981 */ /* 0x000f64000c1e9b00 */
[----:B------:R-:W-:Y:S01]  /*15a0*/  FFMA.FTZ R12, R120, R120, R9 ;  /* 0x00000078780c7223 */ /* 0x000fe20000010009 */
[----:B------:R-:W-:Y:S01]  /*15b0*/  FADD.FTZ R8, R5, R120 ;  /* 0x0000007805087221 */ /* 0x000fe20000010000 */
[----:B------:R-:W-:Y:S01]  /*15c0*/  HADD2.F32 R118, -RZ, R117.H0_H0 ;  /* 0x20000075ff767230 */ /* 0x000fe20000004100 */
[----:B------:R-:W-:Y:S01]  /*15d0*/  STL [R1+0x74], R17 ;  /* 0x0000741101007387 */ /* 0x000fe20000100800 */
[----:B------:R-:W-:Y:S01]  /*15e0*/  FFMA.FTZ R9, R119, R119, R12 ;  /* 0x0000007777097223 */ /* 0x000fe2000001000c */
[----:B------:R-:W-:-:S02]  /*15f0*/  LEA R82, P1, R64, UR12, 0x1 ;  /* 0x0000000c40527c11 */ /* 0x000fc4000f8208ff */
[----:B------:R-:W-:Y:S01]  /*1600*/  STL [R1+0x78], R16 ;  /* 0x0000781001007387 */ /* 0x000fe20000100800 */
[----:B------:R-:W-:-:S03]  /*1610*/  FADD.FTZ R5, R8, R119 ;  /* 0x0000007708057221 */ /* 0x000fc60000010000 */
[----:B------:R0:W-:Y:S01]  /*1620*/  STL [R1+0x7c], R13 ;  /* 0x00007c0d01007387 */ /* 0x0001e20000100800 */
[----:B------:R-:W-:Y:S02]  /*1630*/  HADD2.F32 R117, -RZ, R117.H1_H1 ;  /* 0x30000075ff757230 */ /* 0x000fe40000004100 */
[----:B------:R-:W-:Y:S01]  /*1640*/  FFMA.FTZ R12, R118, R118, R9 ;  /* 0x00000076760c7223 */ /* 0x000fe20000010009 */
[----:B------:R-:W-:Y:S01]  /*1650*/  FADD.FTZ R8, R5, R118 ;  /* 0x0000007605087221 */ /* 0x000fe20000010000 */
[----:B------:R-:W-:Y:S01]  /*1660*/  HADD2.F32 R116, -RZ, R112.H0_H0 ;  /* 0x20000070ff747230 */ /* 0x000fe20000004100 */
[----:B0-----:R-:W-:Y:S01]  /*1670*/  IADD3.X R13, RZ, R4, RZ, P3, !PT ;  /* 0x00000004ff0d7210 */ /* 0x001fe20001ffe4ff */
[----:B------:R-:W-:-:S03]  /*1680*/  FFMA.FTZ R9, R117, R117, R12 ;  /* 0x0000007575097223 */ /* 0x000fc6000001000c */
[----:B------:R-:W-:Y:S01]  /*1690*/  LEA.HI.X R83, R64, UR13, R13, 0x1, P1 ;  /* 0x0000000d40537c11 */ /* 0x000fe200088f0c0d */
[----:B------:R-:W-:Y:S01]  /*16a0*/  FADD.FTZ R5, R8, R117 ;  /* 0x0000007508057221 */ /* 0x000fe20000010000 */
[----:B------:R-:W-:Y:S02]  /*16b0*/  HADD2.F32 R115, -RZ, R112.H1_H1 ;  /* 0x30000070ff737230 */ /* 0x000fe40000004100 */
[----:B------:R-:W-:Y:S02]  /*16c0*/  FFMA.FTZ R12, R116, R116, R9 ;  /* 0x00000074740c7223 */ /* 0x000fe40000010009 */
[----:B------:R-:W5:Y:S01]  /*16d0*/  LDG.E.64.CONSTANT R82, desc[UR14][R82.64] ;  /* 0x0000000e52527981 */ /* 0x000f62000c1e9b00 */
[----:B------:R-:W-:Y:S01]  /*16e0*/  FADD.FTZ R8, R5, R116 ;  /* 0x0000007405087221 */ /* 0x000fe20000010000 */
[--C-:B------:R-:W-:Y:S02]  /*16f0*/  HADD2.F32 R114, -RZ, R113.reuse.H0_H0 ;  /* 0x20000071ff727230 */ /* 0x100fe40000004100 */
[----:B------:R-:W-:Y:S01]  /*1700*/  FFMA.FTZ R9, R115, R115, R12 ;  /* 0x0000007373097223 */ /* 0x000fe2000001000c */
[----:B------:R0:W-:Y:S01]  /*1710*/  STL [R1+0x8c], R13 ;  /* 0x00008c0d01007387 */ /* 0x0001e20000100800 */
[----:B------:R-:W-:Y:S01]  /*1720*/  LEA R84, P1, R63, UR12, 0x1 ;  /* 0x0000000c3f547c11 */ /* 0x000fe2000f8208ff */
[----:B------:R-:W-:Y:S01]  /*1730*/  FADD.FTZ R5, R8, R115 ;  /* 0x0000007308057221 */ /* 0x000fe20000010000 */
[----:B------:R-:W-:-:S02]  /*1740*/  HADD2.F32 R113, -RZ, R113.H1_H1 ;  /* 0x30000071ff717230 */ /* 0x000fc40000004100 */
[----:B------:R-:W-:Y:S01]  /*1750*/  FFMA.FTZ R12, R114, R114, R9 ;  /* 0x00000072720c7223 */ /* 0x000fe20000010009 */
[----:B------:R-:W-:Y:S01]  /*1760*/  FADD.FTZ R8, R5, R114 ;  /* 0x0000007205087221 */ /* 0x000fe20000010000 */
[----:B0-----:R-:W-:Y:S01]  /*1770*/  IADD3.X R13, RZ, R4, RZ, P2, !PT ;  /* 0x00000004ff0d7210 */ /* 0x001fe200017fe4ff */
[----:B------:R-:W-:-:S03]  /*1780*/  HADD2.F32 R112, -RZ, R108.H0_H0 ;  /* 0x2000006cff707230 */ /* 0x000fc60000004100 */
[----:B------:R-:W-:Y:S01]  /*1790*/  LEA.HI.X R85, R63, UR13, R13, 0x1, P1 ;  /* 0x0000000d3f557c11 */ /* 0x000fe200088f0c0d */
[----:B------:R-:W-:Y:S01]  /*17a0*/  FFMA.FTZ R9, R113, R113, R12 ;  /* 0x0000007171097223 */ /* 0x000fe2000001000c */
[----:B------:R-:W-:Y:S01]  /*17b0*/  FADD.FTZ R5, R8, R113 ;  /* 0x0000007108057221 */ /* 0x000fe20000010000 */
[----:B------:R-:W-:Y:S02]  /*17c0*/  HADD2.F32 R111, -RZ, R108.H1_H1 ;  /* 0x3000006cff6f7230 */ /* 0x000fe40000004100 */
[----:B------:R-:W-:Y:S01]  /*17d0*/  FFMA.FTZ R12, R112, R112, R9 ;  /* 0x00000070700c7223 */ /* 0x000fe20000010009 */
        /* <DEDUP_REMOVED lines=9> */
[-C--:B------:R-:W-:Y:S02]  /*1870*/  IADD3.X R12, RZ, R4.reuse, RZ, P5, !PT ;  /* 0x00000004ff0c7210 */ /* 0x080fe40002ffe4ff */
[----:B0-----:R-:W-:Y:S01]  /*1880*/  IADD3.X R13, RZ, R4, RZ, P6, !PT ;  /* 0x00000004ff0d7210 */ /* 0x001fe200037fe4ff */
[----:B------:R-:W-:Y:S01]  /*1890*/  FADD.FTZ R4, R5, R110 ;  /* 0x0000006e05047221 */ /* 0x000fe20000010000 */
[--C-:B------:R-:W-:Y:S02]  /*18a0*/  HADD2.F32 R108, -RZ, R58.reuse.H0_H0 ;  /* 0x2000003aff6c7230 */ /* 0x100fe40000004100 */
[----:B------:R-:W-:Y:S01]  /*18b0*/  LEA.HI.X R87, R62, UR13, R13, 0x1, P1 ;  /* 0x0000000d3e577c11 */ /* 0x000fe200088f0c0d */
[----:B------:R-:W-:Y:S01]  /*18c0*/  FFMA.FTZ R9, R109, R109, R8 ;  /* 0x0000006d6d097223 */ /* 0x000fe20000010008 */
[----:B------:R-:W-:Y:S01]  /*18d0*/  FADD.FTZ R5, R4, R109 ;  /* 0x0000006d04057221 */ /* 0x000fe20000010000 */
[----:B------:R-:W-:-:S02]  /*18e0*/  HADD2.F32 R107, -RZ, R58.H1_H1 ;  /* 0x3000003aff6b7230 */ /* 0x000fc40000004100 */
[----:B------:R-:W-:Y:S01]  /*18f0*/  FFMA.FTZ R8, R108, R108, R9 ;  /* 0x0000006c6c087223 */ /* 0x000fe20000010009 */
[----:B------:R-:W5:Y:S01]  /*1900*/  LDG.E.64.CONSTANT R86, desc[UR14][R86.64] ;  /* 0x0000000e56567981 */ /* 0x000f62000c1e9b00 */
[----:B------:R-:W-:Y:S01]  /*1910*/  FADD.FTZ R4, R5, R108 ;  /* 0x0000006c05047221 */ /* 0x000fe20000010000 */
[--C-:B------:R-:W-:Y:S02]  /*1920*/  HADD2.F32 R60, -RZ, R59.reuse.H0_H0 ;  /* 0x2000003bff3c7230 */ /* 0x100fe40000004100 */
[----:B------:R-:W-:Y:S01]  /*1930*/  FFMA.FTZ R9, R107, R107, R8 ;  /* 0x0000006b6b097223 */ /* 0x000fe20000010008 */
[C---:B------:R-:W-:Y:S01]  /*1940*/  LEA R88, P1, R61.reuse, UR12, 0x1 ;  /* 0x0000000c3d587c11 */ /* 0x040fe2000f8208ff */
[----:B------:R-:W-:Y:S01]  /*1950*/  FADD.FTZ R5, R4, R107 ;  /* 0x0000006b04057221 */ /* 0x000fe20000010000 */
[----:B------:R-:W-:Y:S02]  /*1960*/  HADD2.F32 R59, -RZ, R59.H1_H1 ;  /* 0x3000003bff3b7230 */ /* 0x000fe40000004100 */
[----:B------:R-:W-:Y:S01]  /*1970*/  FFMA.FTZ R8, R60, R60, R9 ;  /* 0x0000003c3c087223 */ /* 0x000fe20000010009 */
[----:B------:R-:W-:Y:S01]  /*1980*/  LEA.HI.X R89, R61, UR13, R12, 0x1, P1 ;  /* 0x0000000d3d597c11 */ /* 0x000fe200088f0c0c */
[----:B------:R-:W-:Y:S01]  /*1990*/  FADD.FTZ R4, R5, R60 ;  /* 0x0000003c05047221 */ /* 0x000fe20000010000 */
[----:B------:R-:W-:-:S02]  /*19a0*/  HADD2.F32 R58, -RZ, R54.H0_H0 ;  /* 0x20000036ff3a7230 */ /* 0x000fc40000004100 */
[----:B------:R-:W-:Y:S01]  /*19b0*/  FFMA.FTZ R9, R59, R59, R8 ;  /* 0x0000003b3b097223 */ /* 0x000fe20000010008 */
[----:B------:R-:W-:Y:S01]  /*19c0*/  FADD.FTZ R5, R4, R59 ;  /* 0x0000003b04057221 */ /* 0x000fe20000010000 */
[----:B------:R-:W-:Y:S01]  /*19d0*/  HADD2.F32 R57, -RZ, R54.H1_H1 ;  /* 0x30000036ff397230 */ /* 0x000fe20000004100 */
[----:B------:R-:W5:Y:S01]  /*19e0*/  LDG.E.64.CONSTANT R88, desc[UR14][R88.64] ;  /* 0x0000000e58587981 */ /* 0x000f62000c1e9b00 */
        /* <DEDUP_REMOVED lines=14> */
[----:B------:R-:W-:Y:S01]  /*1ad0*/  HADD2.F32 R52, -RZ, R51.H0_H0 ;  /* 0x20000033ff347230 */ /* 0x000fe20000004100 */
[----:B------:R0:W-:Y:S01]  /*1ae0*/  STL [R1+0x80], R13 ;  /* 0x0000800d01007387 */ /* 0x0001e20000100800 */
[----:B------:R-:W-:Y:S01]  /*1af0*/  FFMA.FTZ R9, R53, R53, R8 ;  /* 0x0000003535097223 */ /* 0x000fe20000010008 */
[----:B------:R-:W-:-:S02]  /*1b00*/  FADD.FTZ R5, R4, R53 ;  /* 0x0000003504057221 */ /* 0x000fc40000010000 */
[----:B------:R1:W-:Y:S01]  /*1b10*/  STL [R1+0x88], R12 ;  /* 0x0000880c01007387 */ /* 0x0003e20000100800 */
[----:B------:R-:W-:Y:S02]  /*1b20*/  HADD2.F32 R51, -RZ, R51.H1_H1 ;  /* 0x30000033ff337230 */ /* 0x000fe40000004100 */
[----:B------:R-:W-:Y:S01]  /*1b30*/  FFMA.FTZ R8, R52, R52, R9 ;  /* 0x0000003434087223 */ /* 0x000fe20000010009 */
[----:B------:R-:W5:Y:S01]  /*1b40*/  LDL R160, [R1+0x94] ;  /* 0x0000940001a07983 */ /* 0x000f620000100800 */
        /* <DEDUP_REMOVED lines=73> */
[--C-:B---3--:R-:W-:Y:S02]  /*1fe0*/  HADD2.F32 R26, -RZ, R22.reuse.H0_H0 ;  /* 0x20000016ff1a7230 */ /* 0x108fe40000004100 */
        /* <DEDUP_REMOVED lines=23> */
[--C-:B--2---:R-:W-:Y:S02]  /*2160*/  HADD2.F32 R18, -RZ, R14.reuse.H0_H0 ;  /* 0x2000000eff127230 */ /* 0x104fe40000004100 */
        /* <DEDUP_REMOVED lines=14> */
[----:B0-----:R-:W-:-:S02]  /*2250*/  HADD2.F32 R13, -RZ, R10.H1_H1 ;  /* 0x3000000aff0d7230 */ /* 0x001fc40000004100 */
[----:B------:R-:W-:Y:S01]  /*2260*/  FFMA.FTZ R8, R14, R14, R9 ;  /* 0x0000000e0e087223 */ /* 0x000fe20000010009 */
[----:B------:R-:W-:Y:S01]  /*2270*/  FADD.FTZ R4, R5, R14 ;  /* 0x0000000e05047221 */ /* 0x000fe20000010000 */
[--C-:B-1----:R-:W-:Y:S02]  /*2280*/  HADD2.F32 R12, -RZ, R11.reuse.H0_H0 ;  /* 0x2000000bff0c7230 */ /* 0x102fe40000004100 */
        /* <DEDUP_REMOVED lines=88> */
[--C-:B------:R-:W-:Y:S02]  /*2810*/  HADD2.F32 R104, -RZ, R88.reuse.H0_H0 ;  /* 0x20000058ff687230 */ /* 0x100fe40000004100 */
[----:B------:R-:W-:Y:S01]  /*2820*/  FADD.FTZ R81, R81, R102 ;  /* 0x0000006651517221 */ /* 0x000fe20000010000 */
[----:B------:R-:W0:Y:S01]  /*2830*/  LDC.64 R86, c[0x0][0x228] ;  /* 0x00008a00ff567b82 */ /* 0x000e220000000a00 */
[----:B------:R-:W-:Y:S02]  /*2840*/  FFMA.FTZ R80, R105, R105, R80 ;  /* 0x0000006969507223 */ /* 0x000fe40000010050 */
        /* <DEDUP_REMOVED lines=10> */
[----:B------:R-:W-:Y:S01]  /*28f0*/  FADD.FTZ R80, R80, R88 ;  /* 0x0000005850507221 */ /* 0x000fe20000010000 */
[----:B------:R-:W-:Y:S02]  /*2900*/  USHF.L.U32 UR17, UR10, 0x2, URZ ;  /* 0x000000020a117899 */ /* 0x000fe4000800063f */
[----:B------:R-:W-:Y:S01]  /*2910*/  FFMA.FTZ R81, R89, R89, R81 ;  /* 0x0000005959517223 */ /* 0x000fe20000010051 */
[----:B------:R-:W-:Y:S01]  /*2920*/  FADD.FTZ R80, R80, R89 ;  /* 0x0000005950507221 */ /* 0x000fe20000010000 */
[----:B------:R-:W-:Y:S01]  /*2930*/  ULOP3.LUT UR21, UR17, 0xc, URZ, 0xc0, !UPT ;  /* 0x0000000c11157892 */ /* 0x000fe2000f8ec03f */
[----:B------:R-:W-:Y:S01]  /*2940*/  BSSY B0, `(.L_x_2590) ;  /* 0x00000c2000007945 */ /* 0x000fe20003800000 */
[----:B------:R-:W-:-:S02]  /*2950*/  IMAD.WIDE R150, R76, 0x2, R150 ;  /* 0x000000024c967825 */ /* 0x000fc400078e0296 */
[----:B------:R1:W-:Y:S02]  /*2960*/  STS.64 [R160], R80 ;  /* 0x00000050a0007388 */ /* 0x0003e40000000a00 */
[----:B0-----:R-:W-:Y:S01]  /*2970*/  IMAD.WIDE R86, R76, 0x2, R86 ;  /* 0x000000024c567825 */ /* 0x001fe200078e0256 */
[----:B-1----:R-:W-:Y:S01]  /*2980*/  CS2R R80, SRZ ;  /* 0x0000000000507805 */ /* 0x002fe2000001ff00 */
[----:B------:R-:W-:Y:S06]  /*2990*/  BAR.SYNC.DEFER_BLOCKING 0x0 ;  /* 0x0000000000007b1d */ /* 0x000fec0000010000 */
[----:B------:R-:W-:Y:S05]  /*29a0*/  @P1 BRA `(.L_x_2591) ;  /* 0x0000000800ec1947 */ /* 0x000fea0003800000 */
[----:B------:R-:W0:Y:S01]  /*29b0*/  S2R R81, SR_CgaCtaId ;  /* 0x0000000000517919 */ /* 0x000e220000008800 */
        /* <DEDUP_REMOVED lines=186> */
.L_x_2591:
[----:B------:R-:W-:Y:S05]  /*3560*/  BSYNC B0 ;  /* 0x0000000000007941 */ /* 0x000fea0003800000 */
.L_x_2590:
[----:B------:R-:W2:Y:S01]  /*3570*/  LDL R85, [R1+0x90] ;  /* 0x0000900001557983 */ /* 0x000ea20000100800 */
[C---:B------:R-:W-:Y:S02]  /*3580*/  LOP3.LUT P1, RZ, R163.reuse, 0xfffffff3, RZ, 0xc0, !PT ;  /* 0xfffffff3a3ff7812 */ /* 0x040fe4000782c0ff */
[----:B------:R-:W-:Y:S01]  /*3590*/  ISETP.GT.U32.AND P2, PT, R163, 0x1f, PT ;  /* 0x0000001fa300780c */ /* 0x000fe20003f44070 */
[----:B------:R-:W0:Y:S04]  /*35a0*/  SHFL.BFLY PT, R82, R80, 0x2, 0x1f ;  /* 0x0c401f0050527f89 */ /* 0x000e2800000e0000 */
[----:B------:R-:W1:Y:S01]  /*35b0*/  SHFL.BFLY PT, R76, R81, 0x2, 0x1f ;  /* 0x0c401f00514c7f89 */ /* 0x000e6200000e0000 */
[----:B------:R-:W3:Y:S01]  /*35c0*/  S2R R84, SR_CTAID.Y ;  /* 0x0000000000547919 */ /* 0x000ee20000002600 */
[----:B0-----:R-:W-:Y:S01]  /*35d0*/  FADD.FTZ R80, R82, R80 ;  /* 0x0000005052507221 */ /* 0x001fe20000010000 */
[----:B-1----:R-:W-:-:S04]  /*35e0*/  FADD.FTZ R81, R76, R81 ;  /* 0x000000514c517221 */ /* 0x002fc80000010000 */
[----:B------:R-:W0:Y:S01]  /*35f0*/  SHFL.BFLY PT, R83, R80, 0x1, 0x1f ;  /* 0x0c201f0050537f89 */ /* 0x000e2200000e0000 */
[----:B------:R-:W3:Y:S03]  /*3600*/  @!P1 LDC R76, c[0x0][0x10] ;  /* 0x00000400ff4c9b82 */ /* 0x000ee60000000800 */
[----:B------:R-:W1:Y:S01]  /*3610*/  SHFL.BFLY PT, R82, R81, 0x1, 0x1f ;  /* 0x0c201f0051527f89 */ /* 0x000e6200000e0000 */
[----:B0-----:R-:W-:Y:S01]  /*3620*/  FADD.FTZ R80, R80, R83 ;  /* 0x0000005350507221 */ /* 0x001fe20000010000 */
[----:B---3--:R-:W-:Y:S02]  /*3630*/  @!P1 IMAD R76, R76, UR4, R84 ;  /* 0x000000044c4c9c24 */ /* 0x008fe4000f8e0254 */
[----:B-1----:R-:W-:Y:S02]  /*3640*/  FADD.FTZ R81, R81, R82 ;  /* 0x0000005251517221 */ /* 0x002fe40000010000 */
[----:B------:R-:W0:Y:S01]  /*3650*/  @!P1 LDC.64 R82, c[0x0][0x248] ;  /* 0x00009200ff529b82 */ /* 0x000e220000000a00 */
[----:B--2---:R-:W-:-:S04]  /*3660*/  @!P1 LEA R76, R76, R85, 0x5 ;  /* 0x000000554c4c9211 */ /* 0x004fc800078e28ff */
[----:B------:R-:W-:-:S05]  /*3670*/  @!P1 SHF.L.U32 R76, R76, 0x1, RZ ;  /* 0x000000014c4c9819 */ /* 0x000fca00000006ff */
[----:B0-----:R-:W-:Y:S02]  /*3680*/  @!P1 IMAD.WIDE.U32 R82, R76, 0x4, R82 ;  /* 0x000000044c529825 */ /* 0x001fe400078e0052 */
[----:B------:R-:W0:Y:S03]  /*3690*/  @!P2 LDC R76, c[0x0][0x10] ;  /* 0x00000400ff4cab82 */ /* 0x000e260000000800 */
[----:B------:R1:W-:Y:S05]  /*36a0*/  @!P1 STG.E.64 desc[UR14][R82.64], R80 ;  /* 0x0000005052009986 */ /* 0x0003ea000c101b0e */
[----:B------:R-:W-:Y:S01]  /*36b0*/  BAR.SYNC.DEFER_BLOCKING 0x0 ;  /* 0x0000000000007b1d */ /* 0x000fe20000010000 */
[----:B------:R-:W-:Y:S01]  /*36c0*/  ISETP.NE.AND P1, PT, R163, RZ, PT ;  /* 0x000000ffa300720c */ /* 0x000fe20003f25270 */
[----:B0-----:R-:W-:-:S12]  /*36d0*/  @!P2 IMAD R76, R76, UR4, R84 ;  /* 0x000000044c4cac24 */ /* 0x001fd8000f8e0254 */
[----:B-1----:R-:W-:Y:S05]  /*36e0*/  @P1 BRA `(.L_x_2592) ;  /* 0x0000000000441947 */ /* 0x002fea0003800000 */
        /* <DEDUP_REMOVED lines=9> */
.L_x_2593:
        /* <DEDUP_REMOVED lines=8> */
.L_x_2592:
[----:B------:R-:W0:Y:S01]  /*3800*/  S2R R160, SR_TID.X ;  /* 0x0000000000a07919 */ /* 0x000e220000002100 */
[----:B------:R-:W1:Y:S01]  /*3810*/  @!P2 LDC.64 R84, c[0x0][0x248] ;  /* 0x00009200ff54ab82 */ /* 0x000e620000000a00 */
[----:B------:R-:W-:Y:S05]  /*3820*/  WARPSYNC.ALL ;  /* 0x0000000000007948 */ /* 0x000fea0003800000 */
[----:B------:R2:W5:Y:S01]  /*3830*/  LDG.E.64.CONSTANT R82, desc[UR14][R86.64] ;  /* 0x0000000e56527981 */ /* 0x000562000c1e9b00 */
[----:B0-----:R-:W-:-:S04]  /*3840*/  @!P2 LOP3.LUT R80, R160, 0x7ffffff8, RZ, 0xc0, !PT ;  /* 0x7ffffff8a050a812 */ /* 0x001fc800078ec0ff */
[----:B------:R-:W-:Y:S02]  /*3850*/  @!P2 LEA R76, R76, R80, 0x5 ;  /* 0x000000504c4ca211 */ /* 0x000fe400078e28ff */
[----:B------:R-:W-:-:S04]  /*3860*/  @!P2 LOP3.LUT R80, R160, 0x7, RZ, 0xc0, !PT ;  /* 0x00000007a050a812 */ /* 0x000fc800078ec0ff */
[----:B------:R-:W-:Y:S02]  /*3870*/  @!P2 IADD3 R76, R76, R80, RZ ;  /* 0x000000504c4ca210 */ /* 0x000fe40007ffe0ff */
[----:B------:R0:W5:Y:S02]  /*3880*/  LDG.E.64.CONSTANT R80, desc[UR14][R150.64] ;  /* 0x0000000e96507981 */ /* 0x000164000c1e9b00 */
[----:B------:R-:W-:-:S05]  /*3890*/  @!P2 SHF.L.U32 R76, R76, 0x1, RZ ;  /* 0x000000014c4ca819 */ /* 0x000fca00000006ff */
[----:B-1----:R-:W-:Y:S01]  /*38a0*/  @!P2 IMAD.WIDE.U32 R84, R76, 0x4, R84 ;  /* 0x000000044c54a825 */ /* 0x002fe200078e0054 */
[----:B------:R-:W-:Y:S06]  /*38b0*/  BAR.SYNC.DEFER_BLOCKING 0x0 ;  /* 0x0000000000007b1d */ /* 0x000fec0000010000 */
[----:B------:R-:W3:Y:S01]  /*38c0*/  @!P2 LDG.E.64 R84, desc[UR14][R84.64] ;  /* 0x0000000e5454a981 */ /* 0x000ee2000c1e1b00 */
[----:B------:R-:W-:Y:S01]  /*38d0*/  HFMA2.MMA R76, -RZ, RZ, 0, 0 ;  /* 0x00000000ff4c7435 */ /* 0x000fe200000001ff */
[----:B--2---:R-:W-:Y:S02]  /*38e0*/  MOV R86, RZ ;  /* 0x000000ff00567202 */ /* 0x004fe40000000f00 */
[----:B------:R-:W-:Y:S01]  /*38f0*/  LOP3.LUT P1, RZ, R160, 0xffffffe7, RZ, 0xc0, !PT ;  /* 0xffffffe7a0ff7812 */ /* 0x000fe2000782c0ff */
[----:B------:R-:W-:Y:S02]  /*3900*/  BSSY B0, `(.L_x_2594) ;  /* 0x000002c000007945 */ /* 0x000fe40003800000 */
[----:B---3--:R-:W-:Y:S01]  /*3910*/  @!P2 FADD.FTZ R76, RZ, R84 ;  /* 0x00000054ff4ca221 */ /* 0x008fe20000010000 */
[----:B------:R-:W-:-:S04]  /*3920*/  @!P2 FADD.FTZ R86, RZ, R85 ;  /* 0x00000055ff56a221 */ /* 0x000fc80000010000 */
        /* <DEDUP_REMOVED lines=8> */
[----:B--2---:R-:W-:Y:S01]  /*39b0*/  FADD.FTZ R85, R85, R86 ;  /* 0x0000005655557221 */ /* 0x004fe20000010000 */
[----:B------:R-:W2:Y:S04]  /*39c0*/  @!P1 S2R R76, SR_CgaCtaId ;  /* 0x00000000004c9919 */ /* 0x000ea80000008800 */
[----:B------:R-:W3:Y:S01]  /*39d0*/  SHFL.BFLY PT, R86, R85, 0x1, 0x1f ;  /* 0x0c201f0055567f89 */ /* 0x000ee200000e0000 */
[----:B-1----:R-:W-:Y:S01]  /*39e0*/  FADD.FTZ R84, R84, R87 ;  /* 0x0000005754547221 */ /* 0x002fe20000010000 */
[----:B------:R-:W-:-:S03]  /*39f0*/  @!P1 MOV R87, 0x400 ;  /* 0x0000040000579802 */ /* 0x000fc60000000f00 */
[----:B------:R-:W-:Y:S01]  /*3a00*/  @!P1 FMUL.FTZ R84, R84, 1.2207031431898940355e-05 ;  /* 0x374ccccd54549820 */ /* 0x000fe20000410000 */
[----:B------:R-:W-:Y:S01]  /*3a10*/  @!P1 IADD3 R87, R87, 0xc80, RZ ;  /* 0x00000c8057579810 */ /* 0x000fe20007ffe0ff */
[----:B---3--:R-:W-:Y:S02]  /*3a20*/  FADD.FTZ R86, R85, R86 ;  /* 0x0000005655567221 */ /* 0x008fe40000010000 */
[----:B------:R-:W-:Y:S01]  /*3a30*/  @!P1 FMUL.FTZ R85, R84, R84 ;  /* 0x0000005454559220 */ /* 0x000fe20000410000 */
[----:B--2---:R-:W-:-:S03]  /*3a40*/  @!P1 LEA R76, R76, R87, 0x18 ;  /* 0x000000574c4c9211 */ /* 0x004fc600078ec0ff */
[----:B------:R-:W-:Y:S01]  /*3a50*/  @!P1 FFMA.FTZ R85, R86, 1.2207031431898940355e-05, -R85 ;  /* 0x374ccccd56559823 */ /* 0x000fe20000010855 */
        /* <DEDUP_REMOVED lines=22> */
.L_x_2595:
[----:B------:R-:W-:Y:S05]  /*3bc0*/  BSYNC B0 ;  /* 0x0000000000007941 */ /* 0x000fea0003800000 */
.L_x_2594:
[----:B------:R-:W2:Y:S01]  /*3bd0*/  S2UR UR12, SR_CgaCtaId ;  /* 0x00000000000c79c3 */ /* 0x000ea20000008800 */
[----:B0-----:R-:W-:Y:S01]  /*3be0*/  MOV R76, UR16 ;  /* 0x00000010004c7c02 */ /* 0x001fe20008000f00 */
[----:B------:R-:W-:Y:S01]  /*3bf0*/  UMOV UR8, 0x400 ;  /* 0x0000040000087882 */ /* 0x000fe20000000000 */
[----:B------:R-:W-:Y:S01]  /*3c00*/  MOV R165, UR19 ;  /* 0x0000001300a57c02 */ /* 0x000fe20008000f00 */
[----:B------:R-:W-:Y:S01]  /*3c10*/  UIADD3 UR8, UR8, 0xc80, URZ ;  /* 0x00000c8008087890 */ /* 0x000fe2000fffe03f */
[----:B------:R-:W-:Y:S01]  /*3c20*/  STL [R1+0xe8], R70 ;  /* 0x0000e84601007387 */ /* 0x000fe20000100800 */
[----:B------:R-:W-:-:S03]  /*3c30*/  IMAD R76, R76, 0x50, R149 ;  /* 0x000000504c4c7824 */ /* 0x000fc600078e0295 */
[----:B------:R-:W-:Y:S02]  /*3c40*/  STL [R1+0xe4], R69 ;  /* 0x0000e44501007387 */ /* 0x000fe40000100800 */
[----:B-1----:R-:W-:Y:S02]  /*3c50*/  SHF.L.U32 R84, R76, 0x2, RZ ;  /* 0x000000024c547819 */ /* 0x002fe400000006ff */
[----:B------:R-:W-:Y:S01]  /*3c60*/  IADD3 R76, RZ, -UR21, RZ ;  /* 0x80000015ff4c7c10 */ /* 0x000fe2000fffe0ff */
[----:B------:R-:W-:Y:S02]  /*3c70*/  STL [R1+0xe0], R68 ;  /* 0x0000e04401007387 */ /* 0x000fe40000100800 */
[----:B------:R-:W-:Y:S02]  /*3c80*/  IMAD.WIDE.U32 R86, R84, -0x33333333, RZ ;  /* 0xcccccccd54567825 */ /* 0x000fe400078e00ff */
[----:B------:R-:W-:Y:S03]  /*3c90*/  STL [R1+0xdc], R67 ;  /* 0x0000dc4301007387 */ /* 0x000fe60000100800 */
[----:B------:R-:W-:Y:S01]  /*3ca0*/  LEA.HI R76, R87, R76, RZ, 0x1a ;  /* 0x0000004c574c7211 */ /* 0x000fe200078fd0ff */
[----:B------:R-:W-:Y:S01]  /*3cb0*/  STL [R1+0xd8], R66 ;  /* 0x0000d84201007387 */ /* 0x000fe20000100800 */
[----:B--2---:R-:W-:-:S03]  /*3cc0*/  ULEA UR8, UR12, UR8, 0x18 ;  /* 0x000000080c087291 */ /* 0x004fc6000f8ec03f */
[----:B------:R-:W-:Y:S03]  /*3cd0*/  STL [R1+0xd4], R65 ;  /* 0x0000d44101007387 */ /* 0x000fe60000100800 */
[----:B------:R-:W-:Y:S01]  /*3ce0*/  LEA R76, R76, UR8, 0x3 ;  /* 0x000000084c4c7c11 */ /* 0x000fe2000f8e18ff */
[----:B------:R-:W-:Y:S01]  /*3cf0*/  ULDC UR8, c[0x0][0x230] ;  /* 0x00008c0000087ab9 */ /* 0x000fe20000000800 */
[----:B------:R-:W-:Y:S04]  /*3d00*/  STL [R1+0xd0], R64 ;  /* 0x0000d04001007387 */ /* 0x000fe80000100800 */
[----:B------:R-:W0:Y:S04]  /*3d10*/  LDS.64 R86, [R76] ;  /* 0x000000004c567984 */ /* 0x000e280000000a00 */
[----:B------:R-:W-:Y:S04]  /*3d20*/  STL [R1+0xcc], R63 ;  /* 0x0000cc3f01007387 */ /* 0x000fe80000100800 */
[----:B------:R1:W-:Y:S04]  /*3d30*/  STL [R1+0xc8], R62 ;  /* 0x0000c83e01007387 */ /* 0x0003e80000100800 */
[----:B------:R2:W-:Y:S01]  /*3d40*/  STL [R1+0xc4], R61 ;  /* 0x0000c43d01007387 */ /* 0x0005e20000100800 */
[----:B0-----:R-:W-:Y:S01]  /*3d50*/  FADD.FTZ R76, R87, UR8 ;  /* 0x00000008574c7e21 */ /* 0x001fe20008010000 */
[--C-:B------:R-:W-:Y:S01]  /*3d60*/  FADD.FTZ R149, R0, -R86.reuse ;  /* 0x8000005600957221 */ /* 0x100fe20000010000 */
[--C-:B------:R-:W-:Y:S01]  /*3d70*/  FADD.FTZ R150, R75, -R86.reuse ;  /* 0x800000564b967221 */ /* 0x100fe20000010000 */
[--C-:B------:R-:W-:Y:S01]  /*3d80*/  FADD.FTZ R160, R74, -R86.reuse ;  /* 0x800000564aa07221 */ /* 0x100fe20000010000 */
[----:B------:R-:W-:Y:S01]  /*3d90*/  FADD.FTZ R151, R73, -R86 ;  /* 0x8000005649977221 */ /* 0x000fe20000010000 */
[----:B-----5:R-:W-:Y:S01]  /*3da0*/  HADD2.F32 R87, -RZ, R80.H0_H0 ;  /* 0x20000050ff577230 */ /* 0x020fe20000004100 */
[----:B------:R-:W0:Y:S01]  /*3db0*/  MUFU.RSQ R76, R76 ;  /* 0x0000004c004c7308 */ /* 0x000e220000001400 */
[----:B------:R-:W-:-:S02]  /*3dc0*/  HADD2.F32 R0, -RZ, R82.H0_H0 ;  /* 0x20000052ff007230 */ /* 0x000fc40000004100 */
[----:B------:R-:W-:Y:S02]  /*3dd0*/  HADD2.F32 R75, -RZ, R81.H0_H0 ;  /* 0x20000051ff4b7230 */ /* 0x000fe40000004100 */
[----:B------:R-:W-:Y:S02]  /*3de0*/  HADD2.F32 R74, -RZ, R83.H0_H0 ;  /* 0x20000053ff4a7230 */ /* 0x000fe40000004100 */
[----:B------:R-:W-:Y:S02]  /*3df0*/  HADD2.F32 R80, -RZ, R80.H1_H1 ;  /* 0x30000050ff507230 */ /* 0x000fe40000004100 */
[----:B------:R-:W-:Y:S02]  /*3e00*/  HADD2.F32 R82, -RZ, R82.H1_H1 ;  /* 0x30000052ff527230 */ /* 0x000fe40000004100 */
[----:B------:R-:W-:Y:S02]  /*3e10*/  HADD2.F32 R81, -RZ, R81.H1_H1 ;  /* 0x30000051ff517230 */ /* 0x000fe40000004100 */
[----:B------:R-:W-:-:S02]  /*3e20*/  HADD2.F32 R83, -RZ, R83.H1_H1 ;  /* 0x30000053ff537230 */ /* 0x000fc40000004100 */
[----:B0-----:R-:W-:Y:S01]  /*3e30*/  FMUL.FTZ R149, R149, R76 ;  /* 0x0000004c95957220 */ /* 0x001fe20000410000 */
[C---:B------:R-:W-:Y:S01]  /*3e40*/  FMUL.FTZ R150, R76.reuse, R150 ;  /* 0x000000964c967220 */ /* 0x040fe20000410000 */
[C---:B------:R-:W-:Y:S01]  /*3e50*/  FMUL.FTZ R160, R76.reuse, R160 ;  /* 0x000000a04ca07220 */ /* 0x040fe20000410000 */
[----:B------:R-:W-:Y:S01]  /*3e60*/  FMUL.FTZ R151, R76, R151 ;  /* 0x000000974c977220 */ /* 0x000fe20000410000 */
[----:B------:R-:W-:Y:S01]  /*3e70*/  FFMA.FTZ R149, R149, R87, R0 ;  /* 0x0000005795957223 */ /* 0x000fe20000010000 */
[----:B------:R-:W-:Y:S01]  /*3e80*/  FFMA.FTZ R150, R150, R80, R82 ;  /* 0x0000005096967223 */ /* 0x000fe20000010052 */
[----:B------:R-:W-:Y:S01]  /*3e90*/  FFMA.FTZ R73, R160, R75, R74 ;  /* 0x0000004ba0497223 */ /* 0x000fe2000001004a */
[----:B------:R-:W-:Y:S01]  /*3ea0*/  FFMA.FTZ R151, R151, R81, R83 ;  /* 0x0000005197977223 */ /* 0x000fe20000010053 */
[----:B------:R-:W-:Y:S01]  /*3eb0*/  FMUL.FTZ R85, R149, -1.4426950216293334961 ;  /* 0xbfb8aa3b95557820 */ /* 0x000fe20000410000 */
[----:B------:R-:W-:Y:S01]  /*3ec0*/  FMUL.FTZ R162, R150, -1.4426950216293334961 ;  /* 0xbfb8aa3b96a27820 */ /* 0x000fe20000410000 */
[----:B------:R-:W-:Y:S01]  /*3ed0*/  FMUL.FTZ R160, R73, -1.4426950216293334961 ;  /* 0xbfb8aa3b49a07820 */ /* 0x000fe20000410000 */
[----:B------:R-:W-:-:S03]  /*3ee0*/  FMUL.FTZ R161, R151, -1.4426950216293334961 ;  /* 0xbfb8aa3b97a17820 */ /* 0x000fc60000410000 */
[----:B------:R-:W0:Y:S08]  /*3ef0*/  MUFU.EX2 R85, R85 ;  /* 0x0000005500557308 */ /* 0x000e300000000800 */
[----:B------:R-:W3:Y:S08]  /*3f00*/  MUFU.EX2 R162, R162 ;  /* 0x000000a200a27308 */ /* 0x000ef00000000800 */
[----:B------:R-:W4:Y:S01]  /*3f10*/  MUFU.EX2 R160, R160 ;  /* 0x000000a000a07308 */ /* 0x000f220000000800 */
[----:B0-----:R-:W-:-:S07]  /*3f20*/  FADD.FTZ R85, R85, 1 ;  /* 0x3f80000055557421 */ /* 0x001fce0000010000 */
[----:B------:R-:W0:Y:S01]  /*3f30*/  MUFU.EX2 R161, R161 ;  /* 0x000000a100a17308 */ /* 0x000e220000000800 */
[----:B---3--:R-:W-:-:S07]  /*3f40*/  FADD.FTZ R162, R162, 1 ;  /* 0x3f800000a2a27421 */ /* 0x008fce0000010000 */
[----:B------:R3:W1:Y:S01]  /*3f50*/  MUFU.RCP R163, R85 ;  /* 0x0000005500a37308 */ /* 0x0006620000001000 */
[----:B----4-:R-:W-:-:S07]  /*3f60*/  FADD.FTZ R160, R160, 1 ;  /* 0x3f800000a0a07421 */ /* 0x010fce0000010000 */
[----:B------:R-:W4:Y:S01]  /*3f70*/  MUFU.RCP R162, R162 ;  /* 0x000000a200a27308 */ /* 0x000f220000001000 */
[----:B0-----:R-:W-:Y:S01]  /*3f80*/  FADD.FTZ R161, R161, 1 ;  /* 0x3f800000a1a17421 */ /* 0x001fe20000010000 */
[----:B---3--:R-:W-:-:S03]  /*3f90*/  SHF.R.S32.HI R85, RZ, 0x1f, R84 ;  /* 0x0000001fff557819 */ /* 0x008fc60000011454 */
[----:B------:R-:W-:-:S03]  /*3fa0*/  IMAD.WIDE.U32 R84, R165, 0x140000, R84 ;  /* 0x00140000a5547825 */ /* 0x000fc600078e0054 */
[----:B------:R-:W0:Y:S01]  /*3fb0*/  MUFU.RCP R160, R160 ;  /* 0x000000a000a07308 */ /* 0x000e220000001000 */
[----:B-1----:R-:W-:Y:S01]  /*3fc0*/  FMUL.FTZ R163, R149, R163 ;  /* 0x000000a395a37220 */ /* 0x002fe20000410000 */
[----:B------:R-:W-:Y:S02]  /*3fd0*/  IADD3 R149, P1, R72, R84, RZ ;  /* 0x0000005448957210 */ /* 0x000fe40007f3e0ff */
[----:B------:R-:W-:Y:S01]  /*3fe0*/  IADD3 R85, R85, UR9, RZ ;  /* 0x0000000955557c10 */ /* 0x000fe2000fffe0ff */
[----:B------:R-:W-:-:S03]  /*3ff0*/  ULDC.64 UR8, c[0x0][0x210] ;  /* 0x0000840000087ab9 */ /* 0x000fc60000000a00 */
[----:B------:R-:W1:Y:S01]  /*4000*/  MUFU.RCP R161, R161 ;  /* 0x000000a100a17308 */ /* 0x000e620000001000 */
[----:B----4-:R-:W-:Y:S01]  /*4010*/  FMUL.FTZ R162, R150, R162 ;  /* 0x000000a296a27220 */ /* 0x010fe20000410000 */
[----:B------:R-:W-:-:S04]  /*4020*/  IADD3 R62, P2, R152, R84, RZ ;  /* 0x00000054983e7210 */ /* 0x000fc80007f5e0ff */
[----:B------:R-:W-:Y:S01]  /*4030*/  F2FP.F16.F32.PACK_AB R162, R162, R163 ;  /* 0x000000a3a2a2723e */ /* 0x000fe200000000ff */
[----:B0-----:R-:W-:Y:S01]  /*4040*/  FMUL.FTZ R160, R73, R160 ;  /* 0x000000a049a07220 */ /* 0x001fe20000410000 */
[----:B------:R-:W-:Y:S02]  /*4050*/  IADD3.X R73, RZ, R85, RZ, P1, !PT ;  /* 0x00000055ff497210 */ /* 0x000fe40000ffe4ff */
[----:B------:R-:W-:-:S04]  /*4060*/  LEA R72, P1, R149, UR8, 0x1 ;  /* 0x0000000895487c11 */ /* 0x000fc8000f8208ff */
[----:B------:R-:W-:Y:S01]  /*4070*/  LEA.HI.X R73, R149, UR9, R73, 0x1, P1 ;  /* 0x0000000995497c11 */ /* 0x000fe200088f0c49 */
[----:B-1----:R-:W-:Y:S01]  /*4080*/  FMUL.FTZ R161, R151, R161 ;  /* 0x000000a197a17220 */ /* 0x002fe20000410000 */
[----:B------:R-:W-:-:S03]  /*4090*/  PRMT R149, R162, 0x7632, R149 ;  /* 0x00007632a2957816 */ /* 0x000fc60000000095 */
[----:B------:R-:W-:Y:S01]  /*40a0*/  STG.E.U16 desc[UR14][R72.64], R162 ;  /* 0x000000a248007986 */ /* 0x000fe2000c10150e */
[----:B------:R-:W-:-:S03]  /*40b0*/  F2FP.F16.F32.PACK_AB R160, R161, R160 ;  /* 0x000000a0a1a0723e */ /* 0x000fc600000000ff */
[----:B------:R-:W-:Y:S01]  /*40c0*/  STG.E.U16 desc[UR14][R72.64+0x2], R149 ;  /* 0x0000029548007986 */ /* 0x000fe2000c10150e */
[----:B------:R-:W-:-:S03]  /*40d0*/  PRMT R150, R160, 0x7632, R150 ;  /* 0x00007632a0967816 */ /* 0x000fc60000000096 */
[----:B------:R-:W-:Y:S04]  /*40e0*/  STG.E.U16 desc[UR14][R72.64+0x4], R160 ;  /* 0x000004a048007986 */ /* 0x000fe8000c10150e */
[----:B------:R0:W-:Y:S01]  /*40f0*/  STG.E.U16 desc[UR14][R72.64+0x6], R150 ;  /* 0x0000069648007986 */ /* 0x0001e2000c10150e */
[----:B--2---:R-:W-:-:S03]  /*4100*/  IADD3 R61, P1, R153, R84, RZ ;  /* 0x00000054993d7210 */ /* 0x004fc60007f3e0ff */
[----:B0-----:R-:W2:Y:S04]  /*4110*/  LDL.LU R72, [R1] ;  /* 0x0000000001487983 */ /* 0x001ea80000300800 */
[----:B------:R0:W-:Y:S02]  /*4120*/  STL [R1+0x60], R62 ;  /* 0x0000603e01007387 */ /* 0x0001e40000100800 */
[----:B0-----:R-:W-:-:S05]  /*4130*/  IADD3 R62, P4, R154, R84, RZ ;  /* 0x000000549a3e7210 */ /* 0x001fca0007f9e0ff */
[----:B------:R0:W-:Y:S04]  /*4140*/  STL [R1+0xec], R62 ;  /* 0x0000ec3e01007387 */ /* 0x0001e80000100800 */
[----:B------:R1:W-:Y:S01]  /*4150*/  STL [R1+0x64], R61 ;  /* 0x0000643d01007387 */ /* 0x0003e20000100800 */
[----:B0-----:R-:W-:-:S03]  /*4160*/  IADD3 R62, P3, R155, R84, RZ ;  /* 0x000000549b3e7210 */ /* 0x001fc60007f7e0ff */
[----:B-1----:R-:W3:Y:S01]  /*4170*/  LDL.LU R61, [R1+0x4] ;  /* 0x00000400013d7983 */ /* 0x002ee20000300800 */
[----:B------:R-:W-:-:S03]  /*4180*/  IADD3 R64, P6, R156, R84, RZ ;  /* 0x000000549c407210 */ /* 0x000fc60007fde0ff */
[----:B------:R-:W4:Y:S01]  /*4190*/  LDL.LU R149, [R1+0x8] ;  /* 0x0000080001957983 */ /* 0x000f220000300800 */
[----:B------:R-:W-:-:S03]  /*41a0*/  IADD3 R66, P5, R157, R84, RZ ;  /* 0x000000549d427210 */ /* 0x000fc60007fbe0ff */
[----:B------:R0:W-:Y:S01]  /*41b0*/  STL [R1+0x58], R62 ;  /* 0x0000583e01007387 */ /* 0x0001e20000100800 */
[----:B------:R-:W-:-:S03]  /*41c0*/  IADD3.X R63, RZ, R85, RZ, P4, !PT ;  /* 0x00000055ff3f7210 */ /* 0x000fc600027fe4ff */
[----:B------:R-:W4:Y:S01]  /*41d0*/  LDL.LU R150, [R1+0xc] ;  /* 0x00000c0001967983 */ /* 0x000f220000300800 */
[----:B------:R-:W-:-:S03]  /*41e0*/  IADD3 R68, P4, R158, R84, RZ ;  /* 0x000000549e447210 */ /* 0x000fc60007f9e0ff */
[----:B------:R-:W4:Y:S01]  /*41f0*/  LDL.LU R151, [R1+0x10] ;  /* 0x0000100001977983 */ /* 0x000f220000300800 */
[----:B------:R-:W-:-:S03]  /*4200*/  IADD3.X R65, RZ, R85, RZ, P6, !PT ;  /* 0x00000055ff417210 */ /* 0x000fc600037fe4ff */
[----:B------:R-:W4:Y:S01]  /*4210*/  LDL.LU R154, [R1+0x14] ;  /* 0x00001400019a7983 */ /* 0x000f220000300800 */
[----:B------:R-:W-:-:S03]  /*4220*/  IADD3 R70, P6, R159, R84, RZ ;  /* 0x000000549f467210 */ /* 0x000fc60007fde0ff */
[----:B------:R-:W4:Y:S01]  /*4230*/  LDL.LU R73, [R1+0x18] ;  /* 0x0000180001497983 */ /* 0x000f220000300800 */
[----:B------:R-:W-:-:S03]  /*4240*/  IADD3.X R67, RZ, R85, RZ, P5, !PT ;  /* 0x00000055ff437210 */ /* 0x000fc60002ffe4ff */
[----:B------:R-:W4:Y:S01]  /*4250*/  LDL.LU R152, [R1+0x1c] ;  /* 0x00001c0001987983 */ /* 0x000f220000300800 */
[----:B0-----:R-:W-:-:S03]  /*4260*/  IADD3 R62, P5, R164, R84, RZ ;  /* 0x00000054a43e7210 */ /* 0x001fc60007fbe0ff */
[----:B------:R-:W-:Y:S04]  /*4270*/  STL [R1+0xf0], R64 ;  /* 0x0000f04001007387 */ /* 0x000fe80000100800 */
[----:B------:R0:W-:Y:S01]  /*4280*/  STL [R1+0xf4], R66 ;  /* 0x0000f44201007387 */ /* 0x0001e20000100800 */
[----:B------:R-:W-:-:S03]  /*4290*/  IADD3.X R69, RZ, R85, RZ, P4, !PT ;  /* 0x00000055ff457210 */ /* 0x000fc600027fe4ff */
[----:B------:R-:W-:Y:S04]  /*42a0*/  STL [R1+0xf8], R63 ;  /* 0x0000f83f01007387 */ /* 0x000fe80000100800 */
[----:B------:R-:W-:Y:S04]  /*42b0*/  STL [R1+0xfc], R68 ;  /* 0x0000fc4401007387 */ /* 0x000fe80000100800 */
[----:B------:R-:W-:Y:S04]  /*42c0*/  STL [R1+0x100], R65 ;  /* 0x0001004101007387 */ /* 0x000fe80000100800 */
[----:B------:R-:W-:Y:S04]  /*42d0*/  STL [R1+0x104], R70 ;  /* 0x0001044601007387 */ /* 0x000fe80000100800 */
[----:B------:R-:W-:Y:S04]  /*42e0*/  STL [R1+0x108], R67 ;  /* 0x0001084301007387 */ /* 0x000fe80000100800 */
[----:B------:R-:W4:Y:S04]  /*42f0*/  LDL.LU R153, [R1+0x20] ;  /* 0x0000200001997983 */ /* 0x000f280000300800 */
[----:B------:R-:W4:Y:S04]  /*4300*/  LDL.LU R156, [R1+0x24] ;  /* 0x00002400019c7983 */ /* 0x000f280000300800 */
[----:B------:R1:W-:Y:S04]  /*4310*/  STL [R1+0x50], R62 ;  /* 0x0000503e01007387 */ /* 0x0003e80000100800 */
[----:B------:R-:W-:Y:S04]  /*4320*/  STL [R1+0x10c], R69 ;  /* 0x00010c4501007387 */ /* 0x000fe80000100800 */
[----:B0-----:R-:W4:Y:S01]  /*4330*/  LDL.LU R66, [R1+0x28] ;  /* 0x0000280001427983 */ /* 0x001f220000300800 */
[----:B-1----:R-:W-:-:S02]  /*4340*/  IADD3.X R62, RZ, R85, RZ, P6, !PT ;  /* 0x00000055ff3e7210 */ /* 0x002fc400037fe4ff */
[----:B--2---:R-:W-:-:S05]  /*4350*/  IADD3 R155, P4, R72, R84, RZ ;  /* 0x00000054489b7210 */ /* 0x004fca0007f9e0ff */
[----:B------:R0:W-:Y:S04]  /*4360*/  STL [R1+0x110], R155 ;  /* 0x0001109b01007387 */ /* 0x0001e80000100800 */
[----:B------:R-:W-:Y:S01]  /*4370*/  STL [R1+0x114], R62 ;  /* 0x0001143e01007387 */ /* 0x000fe20000100800 */
[----:B---3--:R-:W-:-:S03]  /*4380*/  IADD3 R72, P6, R61, R84, RZ ;  /* 0x000000543d487210 */ /* 0x008fc60007fde0ff */
[----:B------:R-:W2:Y:S01]  /*4390*/  LDL.LU R61, [R1+0x2c] ;  /* 0x00002c00013d7983 */ /* 0x000ea20000300800 */
[-C--:B------:R-:W-:Y:S02]  /*43a0*/  IADD3.X R63, RZ, R85.reuse, RZ, P4, !PT ;  /* 0x00000055ff3f7210 */ /* 0x080fe400027fe4ff */
[-C--:B------:R-:W-:Y:S02]  /*43b0*/  IADD3.X R64, RZ, R85.reuse, RZ, P5, !PT ;  /* 0x00000055ff407210 */ /* 0x080fe40002ffe4ff */
[----:B------:R-:W-:Y:S02]  /*43c0*/  IADD3.X R68, RZ, R85, RZ, P6, !PT ;  /* 0x00000055ff447210 */ /* 0x000fe400037fe4ff */
[-C--:B----4-:R-:W-:Y:S02]  /*43d0*/  IADD3 R149, P5, R149, R84.reuse, RZ ;  /* 0x0000005495957210 */ /* 0x090fe40007fbe0ff */
[-C--:B------:R-:W-:Y:S02]  /*43e0*/  IADD3 R150, P4, R150, R84.reuse, RZ ;  /* 0x0000005496967210 */ /* 0x080fe40007f9e0ff */
[----:B------:R-:W-:-:S02]  /*43f0*/  IADD3 R151, P6, R151, R84, RZ ;  /* 0x0000005497977210 */ /* 0x000fc40007fde0ff */
[-C--:B------:R-:W-:Y:S02]  /*4400*/  IADD3.X R70, RZ, R85.reuse, RZ, P4, !PT ;  /* 0x00000055ff467210 */ /* 0x080fe400027fe4ff */
[-C--:B------:R-:W-:Y:S02]  /*4410*/  IADD3.X R65, RZ, R85.reuse, RZ, P5, !PT ;  /* 0x00000055ff417210 */ /* 0x080fe40002ffe4ff */
[-C--:B------:R-:W-:Y:S02]  /*4420*/  IADD3.X R67, RZ, R85.reuse, RZ, P6, !PT ;  /* 0x00000055ff437210 */ /* 0x080fe400037fe4ff */
[-C--:B------:R-:W-:Y:S01]  /*4430*/  IADD3 R73, P4, R73, R84.reuse, RZ ;  /* 0x0000005449497210 */ /* 0x080fe20007f9e0ff */
[----:B------:R-:W-:Y:S01]  /*4440*/  STL [R1+0x118], R72 ;  /* 0x0001184801007387 */ /* 0x000fe20000100800 */
[-C--:B------:R-:W-:Y:S01]  /*4450*/  IADD3 R154, P5, R154, R84.reuse, RZ ;  /* 0x000000549a9a7210 */ /* 0x080fe20007fbe0ff */
[--C-:B------:R-:W-:Y:S01]  /*4460*/  FADD.FTZ R148, R148, -R86.reuse ;  /* 0x8000005694947221 */ /* 0x100fe20000010000 */
[----:B------:R-:W-:Y:S01]  /*4470*/  IADD3 R152, P6, R152, R84, RZ ;  /* 0x0000005498987210 */ /* 0x000fe20007fde0ff */
[--C-:B------:R-:W-:Y:S01]  /*4480*/  FADD.FTZ R144, R144, -R86.reuse ;  /* 0x8000005690907221 */ /* 0x100fe20000010000 */
[----:B------:R1:W-:Y:S01]  /*4490*/  STL [R1+0x11c], R64 ;  /* 0x00011c4001007387 */ /* 0x0003e20000100800 */
[--C-:B------:R-:W-:Y:S01]  /*44a0*/  FADD.FTZ R140, R140, -R86.reuse ;  /* 0x800000568c8c7221 */ /* 0x100fe20000010000 */
[--C-:B------:R-:W-:Y:S01]  /*44b0*/  FADD.FTZ R128, R128, -R86.reuse ;  /* 0x8000005680807221 */ /* 0x100fe20000010000 */
[--C-:B------:R-:W-:Y:S01]  /*44c0*/  FADD.FTZ R124, R124, -R86.reuse ;  /* 0x800000567c7c7221 */ /* 0x100fe20000010000 */
[--C-:B------:R-:W-:Y:S01]  /*44d0*/  FADD.FTZ R120, R120, -R86.reuse ;  /* 0x8000005678787221 */ /* 0x100fe20000010000 */
[--C-:B------:R-:W-:Y:S01]  /*44e0*/  FADD.FTZ R108, R108, -R86.reuse ;  /* 0x800000566c6c7221 */ /* 0x100fe20000010000 */
[----:B------:R-:W-:Y:S01]  /*44f0*/  STL [R1+0x120], R149 ;  /* 0x0001209501007387 */ /* 0x000fe20000100800 */
[-C--:B0-----:R-:W-:Y:S01]  /*4500*/  IADD3.X R155, RZ, R85.reuse, RZ, P4, !PT ;  /* 0x00000055ff9b7210 */ /* 0x081fe200027fe4ff */
        /* <DEDUP_REMOVED lines=24> */
[----:B------:R0:W-:Y:S01]  /*4690*/  STL [R1+0x124], R63 ;  /* 0x0001243f01007387 */ /* 0x0001e20000100800 */
[-C--:B------:R-:W-:Y:S01]  /*46a0*/  IADD3.X R69, RZ, R85.reuse, RZ, P5, !PT ;  /* 0x00000055ff457210 */ /* 0x080fe20002ffe4ff */
[----:B------:R-:W-:Y:S01]  /*46b0*/  FMUL.FTZ R165, R76, R148 ;  /* 0x000000944ca57220 */ /* 0x000fe20000410000 */
[----:B-1----:R-:W-:Y:S01]  /*46c0*/  IADD3 R64, P4, R156, R84, RZ ;  /* 0x000000549c407210 */ /* 0x002fe20007f9e0ff */
[C---:B------:R-:W-:Y:S01]  /*46d0*/  FMUL.FTZ R160, R76.reuse, R144 ;  /* 0x000000904ca07220 */ /* 0x040fe20000410000 */
[----:B------:R-:W-:Y:S01]  /*46e0*/  IADD3.X R62, RZ, R85, RZ, P6, !PT ;  /* 0x00000055ff3e7210 */ /* 0x000fe200037fe4ff */
[C---:B------:R-:W-:Y:S01]  /*46f0*/  FMUL.FTZ R156, R76.reuse, R140 ;  /* 0x0000008c4c9c7220 */ /* 0x040fe20000410000 */
[----:B------:R-:W-:Y:S01]  /*4700*/  IADD3 R153, P5, R153, R84, RZ ;  /* 0x0000005499997210 */ /* 0x000fe20007fbe0ff */
[C---:B------:R-:W-:Y:S01]  /*4710*/  FMUL.FTZ R128, R76.reuse, R128 ;  /* 0x000000804c807220 */ /* 0x040fe20000410000 */
[C---:B------:R-:W-:Y:S01]  /*4720*/  FMUL.FTZ R124, R76.reuse, R124 ;  /* 0x0000007c4c7c7220 */ /* 0x040fe20000410000 */
[C---:B------:R-:W-:Y:S01]  /*4730*/  FMUL.FTZ R120, R76.reuse, R120 ;  /* 0x000000784c787220 */ /* 0x040fe20000410000 */
[----:B------:R-:W-:Y:S01]  /*4740*/  FMUL.FTZ R108, R76, R108 ;  /* 0x0000006c4c6c7220 */ /* 0x000fe20000410000 */
[--C-:B------:R-:W-:Y:S01]  /*4750*/  FADD.FTZ R131, R131, -R86.reuse ;  /* 0x8000005683837221 */ /* 0x100fe20000010000 */
[----:B0-----:R-:W-:Y:S01]  /*4760*/  IADD3 R63, P6, R66, R84, RZ ;  /* 0x00000054423f7210 */ /* 0x001fe20007fde0ff */
        /* <DEDUP_REMOVED lines=26> */
[----:B------:R0:W-:Y:S01]  /*4910*/  STL [R1+0x128], R150 ;  /* 0x0001289601007387 */ /* 0x0001e20000100800 */
        /* <DEDUP_REMOVED lines=10> */
[----:B------:R-:W-:Y:S01]  /*49c0*/  STL [R1+0x5c], R64 ;  /* 0x00005c4001007387 */ /* 0x000fe20000100800 */
[----:B------:R-:W-:Y:S01]  /*49d0*/  IADD3.X R72, RZ, R85, RZ, P5, !PT ;  /* 0x00000055ff487210 */ /* 0x000fe20002ffe4ff */
        /* <DEDUP_REMOVED lines=20> */
[----:B------:R1:W-:Y:S01]  /*4b20*/  STL [R1+0x54], R63 ;  /* 0x0000543f01007387 */ /* 0x0003e20000100800 */
[C-C-:B------:R-:W-:Y:S01]  /*4b30*/  FFMA.FTZ R34, R87.reuse, R156, R0.reuse ;  /* 0x0000009c57227223 */ /* 0x140fe20000010000 */
[C-C-:B------:R-:W-:Y:S01]  /*4b40*/  FFMA.FTZ R6, R87.reuse, R128, R0.reuse ;  /* 0x0000008057067223 */ /* 0x140fe20000010000 */
[C-C-:B------:R-:W-:Y:S01]  /*4b50*/  FFMA.FTZ R165, R87.reuse, R124, R0.reuse ;  /* 0x0000007c57a57223 */ /* 0x140fe20000010000 */
[C-C-:B------:R-:W-:Y:S01]  /*4b60*/  FFMA.FTZ R160, R87.reuse, R120, R0.reuse ;  /* 0x0000007857a07223 */ /* 0x140fe20000010000 */
[C-C-:B------:R-:W-:Y:S01]  /*4b70*/  FFMA.FTZ R14, R87.reuse, R108, R0.reuse ;  /* 0x0000006c570e7223 */ /* 0x140fe20000010000 */
[C---:B------:R-:W-:Y:S01]  /*4b80*/  FMUL.FTZ R131, R76.reuse, R131 ;  /* 0x000000834c837220 */ /* 0x040fe20000410000 */
        /* <DEDUP_REMOVED lines=19> */
[C-C-:B-1----:R-:W-:Y:S01]  /*4cc0*/  FFMA.FTZ R63, R87.reuse, R77, R0.reuse ;  /* 0x0000004d573f7223 */ /* 0x142fe20000010000 */
[C-C-:B------:R-:W-:Y:S01]  /*4cd0*/  FFMA.FTZ R149, R87.reuse, R92, R0.reuse ;  /* 0x0000005c57957223 */ /* 0x140fe20000010000 */
[C-C-:B------:R-:W-:Y:S01]  /*4ce0*/  FFMA.FTZ R64, R87.reuse, R96, R0.reuse ;  /* 0x0000006057407223 */ /* 0x140fe20000010000 */
        /* <DEDUP_REMOVED lines=29> */
[----:B------:R-:W-:Y:S01]  /*4ec0*/  FFMA.FTZ R33, R80, R41, R82 ;  /* 0x0000002950217223 */ /* 0x000fe20000010052 */
[----:B------:R-:W-:Y:S01]  /*4ed0*/  FADD.FTZ R52, R52, -R86 ;  /* 0x8000005634347221 */ /* 0x000fe20000010000 */
[C-C-:B------:R-:W-:Y:S01]  /*4ee0*/  FFMA.FTZ R163, R80.reuse, R123, R82.reuse ;  /* 0x0000007b50a37223 */ /* 0x140fe20000010052 */
[C-C-:B------:R-:W-:Y:S01]  /*4ef0*/  FFMA.FTZ R159, R80.reuse, R119, R82.reuse ;  /* 0x00000077509f7223 */ /* 0x140fe20000010052 */
[C-C-:B------:R-:W-:Y:S01]  /*4f00*/  FFMA.FTZ R21, R80.reuse, R53, R82.reuse ;  /* 0x0000003550157223 */ /* 0x140fe20000010052 */
[C-C-:B------:R-:W-:Y:S01]  /*4f10*/  FFMA.FTZ R25, R80.reuse, R49, R82.reuse ;  /* 0x0000003150197223 */ /* 0x140fe20000010052 */
[C-C-:B------:R-:W-:Y:S01]  /*4f20*/  FFMA.FTZ R29, R80.reuse, R45, R82.reuse ;  /* 0x0000002d501d7223 */ /* 0x140fe20000010052 */
[C---:B------:R-:W-:Y:S01]  /*4f30*/  FFMA.FTZ R41, R80.reuse, R2, R82 ;  /* 0x0000000250297223 */ /* 0x040fe20000010052 */
[----:B------:R-:W-:Y:S01]  /*4f40*/  FADD.FTZ R51, R51, -R86 ;  /* 0x8000005633337221 */ /* 0x000fe20000010000 */
        /* <DEDUP_REMOVED lines=78> */
[----:B--2---:R-:W-:Y:S01]  /*5430*/  IADD3 R84, P5, R61, R84, RZ ;  /* 0x000000543d547210 */ /* 0x004fe20007fbe0ff */
[----:B------:R-:W-:Y:S01]  /*5440*/  FFMA.FTZ R61, R87, R104, R0 ;  /* 0x00000068573d7223 */ /* 0x000fe20000010000 */
        /* <DEDUP_REMOVED lines=20> */
[----:B------:R-:W-:Y:S01]  /*5590*/  FADD.FTZ R80, R7, -R86 ;  /* 0x8000005607507221 */ /* 0x000fe20000010000 */
[C---:B------:R-:W-:Y:S01]  /*55a0*/  FMUL.FTZ R40, R76.reuse, R39 ;  /* 0x000000274c287220 */ /* 0x040fe20000410000 */
[----:B------:R-:W-:Y:S01]  /*55b0*/  FMUL.FTZ R86, R76, R35 ;  /* 0x000000234c567220 */ /* 0x000fe20000410000 */
[----:B------:R-:W-:-:S02]  /*55c0*/  FFMA.FTZ R39, R75, R36, R74 ;  /* 0x000000244b277223 */ /* 0x000fc4000001004a */
[C-C-:B------:R-:W-:Y:S01]  /*55d0*/  FFMA.FTZ R36, R81.reuse, R40, R83.reuse ;  /* 0x0000002851247223 */ /* 0x140fe20000010053 */
[--C-:B------:R-:W-:Y:S01]  /*55e0*/  FFMA.FTZ R40, R81, R86, R83.reuse ;  /* 0x0000005651287223 */ /* 0x100fe20000010053 */
[----:B------:R-:W-:Y:S01]  /*55f0*/  FMUL.FTZ R89, R76, R27 ;  /* 0x0000001b4c597220 */ /* 0x000fe20000410000 */
[--C-:B------:R-:W-:Y:S01]  /*5600*/  FFMA.FTZ R23, R75, R55, R74.reuse ;  /* 0x000000374b177223 */ /* 0x100fe2000001004a */
[----:B------:R-:W-:Y:S01]  /*5610*/  FMUL.FTZ R86, R87, -1.4426950216293334961 ;  /* 0xbfb8aa3b57567820 */ /* 0x000fe20000410000 */
[C-C-:B------:R-:W-:Y:S01]  /*5620*/  FFMA.FTZ R116, R75.reuse, R146, R74.reuse ;  /* 0x000000924b747223 */ /* 0x140fe2000001004a */
[C-C-:B------:R-:W-:Y:S01]  /*5630*/  FFMA.FTZ R27, R75.reuse, R51, R74.reuse ;  /* 0x000000334b1b7223 */ /* 0x140fe2000001004a */
[C-C-:B------:R-:W-:Y:S01]  /*5640*/  FFMA.FTZ R55, R75.reuse, R20, R74.reuse ;  /* 0x000000144b377223 */ /* 0x140fe2000001004a */
[--C-:B------:R-:W-:Y:S01]  /*5650*/  FFMA.FTZ R51, R75, R24, R74.reuse ;  /* 0x000000184b337223 */ /* 0x100fe2000001004a */
[C-C-:B------:R-:W-:Y:S01]  /*5660*/  FFMA.FTZ R20, R81.reuse, R82, R83.reuse ;  /* 0x0000005251147223 */ /* 0x140fe20000010053 */
[C-C-:B------:R-:W-:Y:S01]  /*5670*/  FFMA.FTZ R24, R81.reuse, R52, R83.reuse ;  /* 0x0000003451187223 */ /* 0x140fe20000010053 */
[----:B------:R-:W-:Y:S01]  /*5680*/  FMUL.FTZ R82, R42, -1.4426950216293334961 ;  /* 0xbfb8aa3b2a527820 */ /* 0x000fe20000410000 */
[----:B------:R-:W-:Y:S01]  /*5690*/  FFMA.FTZ R52, R81, R92, R83 ;  /* 0x0000005c51347223 */ /* 0x000fe20000010053 */
[----:B------:R-:W-:Y:S01]  /*56a0*/  FMUL.FTZ R92, R116, -1.4426950216293334961 ;  /* 0xbfb8aa3b745c7820 */ /* 0x000fe20000410000 */
[----:B------:R-:W0:Y:S01]  /*56b0*/  MUFU.EX2 R86, R86 ;  /* 0x0000005600567308 */ /* 0x000e220000000800 */
[C---:B------:R-:W-:Y:S01]  /*56c0*/  FMUL.FTZ R32, R76.reuse, R32 ;  /* 0x000000204c207220 */ /* 0x040fe20000410000 */
[----:B------:R-:W-:Y:S01]  /*56d0*/  FMUL.FTZ R88, R76, R31 ;  /* 0x0000001f4c587220 */ /* 0x000fe20000410000 */
[----:B------:R-:W-:-:S05]  /*56e0*/  FFMA.FTZ R35, R75, R43, R74 ;  /* 0x0000002b4b237223 */ /* 0x000fca000001004a */
[----:B------:R-:W1:Y:S01]  /*56f0*/  MUFU.EX2 R82, R82 ;  /* 0x0000005200527308 */ /* 0x000e620000000800 */
[----:B------:R-:W-:Y:S01]  /*5700*/  FFMA.FTZ R43, R75, R32, R74 ;  /* 0x000000204b2b7223 */ /* 0x000fe2000001004a */
[----:B------:R-:W-:Y:S01]  /*5710*/  FMUL.FTZ R28, R76, R28 ;  /* 0x0000001c4c1c7220 */ /* 0x000fe20000410000 */
[----:B------:R-:W-:-:S05]  /*5720*/  FFMA.FTZ R32, R81, R44, R83 ;  /* 0x0000002c51207223 */ /* 0x000fca0000010053 */
[----:B------:R-:W2:Y:S01]  /*5730*/  MUFU.EX2 R92, R92 ;  /* 0x0000005c005c7308 */ /* 0x000ea20000000800 */
[--C-:B------:R-:W-:Y:S01]  /*5740*/  FFMA.FTZ R44, R81, R88, R83.reuse ;  /* 0x00000058512c7223 */ /* 0x100fe20000010053 */
[----:B------:R-:W-:Y:S01]  /*5750*/  FMUL.FTZ R130, R76, R130 ;  /* 0x000000824c827220 */ /* 0x000fe20000410000 */
[----:B------:R-:W-:Y:S01]  /*5760*/  FMUL.FTZ R88, R38, -1.4426950216293334961 ;  /* 0xbfb8aa3b26587820 */ /* 0x000fe20000410000 */
[C---:B------:R-:W-:Y:S01]  /*5770*/  FMUL.FTZ R107, R76.reuse, R60 ;  /* 0x0000003c4c6b7220 */ /* 0x040fe20000410000 */
[C-C-:B------:R-:W-:Y:S01]  /*5780*/  FFMA.FTZ R31, R75.reuse, R47, R74.reuse ;  /* 0x0000002f4b1f7223 */ /* 0x140fe2000001004a */
[C---:B------:R-:W-:Y:S01]  /*5790*/  FMUL.FTZ R118, R76.reuse, R118 ;  /* 0x000000764c767220 */ /* 0x040fe20000410000 */
[C---:B------:R-:W-:Y:S01]  /*57a0*/  FMUL.FTZ R60, R76.reuse, R59 ;  /* 0x0000003b4c3c7220 */ /* 0x040fe20000410000 */
[--C-:B------:R-:W-:Y:S01]  /*57b0*/  FFMA.FTZ R47, R75, R28, R74.reuse ;  /* 0x0000001c4b2f7223 */ /* 0x100fe2000001004a */
[C---:B------:R-:W-:Y:S01]  /*57c0*/  FMUL.FTZ R142, R76.reuse, R142 ;  /* 0x0000008e4c8e7220 */ /* 0x040fe20000410000 */
[C---:B------:R-:W-:Y:S01]  /*57d0*/  FMUL.FTZ R134, R76.reuse, R134 ;  /* 0x000000864c867220 */ /* 0x040fe20000410000 */
[C---:B------:R-:W-:Y:S01]  /*57e0*/  FMUL.FTZ R114, R76.reuse, R114 ;  /* 0x000000724c727220 */ /* 0x040fe20000410000 */
[C---:B------:R-:W-:Y:S01]  /*57f0*/  FMUL.FTZ R59, R76.reuse, R56 ;  /* 0x000000384c3b7220 */ /* 0x040fe20000410000 */
[--C-:B------:R-:W-:Y:S01]  /*5800*/  FFMA.FTZ R28, R81, R48, R83.reuse ;  /* 0x00000030511c7223 */ /* 0x100fe20000010053 */
[C---:B------:R-:W-:Y:S01]  /*5810*/  FMUL.FTZ R138, R76.reuse, R138 ;  /* 0x0000008a4c8a7220 */ /* 0x040fe20000410000 */
[C---:B------:R-:W-:Y:S01]  /*5820*/  FMUL.FTZ R54, R76.reuse, R54 ;  /* 0x000000364c367220 */ /* 0x040fe20000410000 */
[C---:B------:R-:W-:Y:S01]  /*5830*/  FMUL.FTZ R90, R76.reuse, R90 ;  /* 0x0000005a4c5a7220 */ /* 0x040fe20000410000 */
[--C-:B------:R-:W-:Y:S01]  /*5840*/  FFMA.FTZ R56, R75, R130, R74.reuse ;  /* 0x000000824b387223 */ /* 0x100fe2000001004a */
        /* <DEDUP_REMOVED lines=14> */
[----:B------:R-:W-:Y:S01]  /*5930*/  FMUL.FTZ R89, R78, -1.4426950216293334961 ;  /* 0xbfb8aa3b4e597820 */ /* 0x000fe20000410000 */
[----:B0-----:R-:W-:Y:S01]  /*5940*/  FADD.FTZ R86, R86, 1 ;  /* 0x3f80000056567421 */ /* 0x001fe20000010000 */
[C---:B------:R-:W-:Y:S01]  /*5950*/  FMUL.FTZ R137, R76.reuse, R137 ;  /* 0x000000894c897220 */ /* 0x040fe20000410000 */
[C---:B------:R-:W-:Y:S01]  /*5960*/  FMUL.FTZ R133, R76.reuse, R133 ;  /* 0x000000854c857220 */ /* 0x040fe20000410000 */
[C---:B------:R-:W-:Y:S01]  /*5970*/  FMUL.FTZ R129, R76.reuse, R129 ;  /* 0x000000814c817220 */ /* 0x040fe20000410000 */
[C---:B------:R-:W-:Y:S01]  /*5980*/  FMUL.FTZ R8, R76.reuse, R125 ;  /* 0x0000007d4c087220 */ /* 0x040fe20000410000 */
[C---:B------:R-:W-:Y:S01]  /*5990*/  FMUL.FTZ R121, R76.reuse, R121 ;  /* 0x000000794c797220 */ /* 0x040fe20000410000 */
[C---:B------:R-:W-:Y:S01]  /*59a0*/  FMUL.FTZ R113, R76.reuse, R113 ;  /* 0x000000714c717220 */ /* 0x040fe20000410000 */
[C---:B------:R-:W-:Y:S01]  /*59b0*/  FMUL.FTZ R104, R76.reuse, R79 ;  /* 0x0000004f4c687220 */ /* 0x040fe20000410000 */
[C-C-:B------:R-:W-:Y:S01]  /*59c0*/  FFMA.FTZ R158, R75.reuse, R118, R74.reuse ;  /* 0x000000764b9e7223 */ /* 0x140fe2000001004a */
[----:B------:R-:W0:Y:S01]  /*59d0*/  MUFU.EX2 R88, R88 ;  /* 0x0000005800587308 */ /* 0x000e220000000800 */
        /* <DEDUP_REMOVED lines=23> */
[----:B-1----:R-:W-:Y:S01]  /*5b50*/  FADD.FTZ R82, R82, 1 ;  /* 0x3f80000052527421 */ /* 0x002fe20000010000 */
        /* <DEDUP_REMOVED lines=15> */
[----:B------:R2:W-:Y:S01]  /*5c50*/  MUFU.RCP R114, R86 ;  /* 0x0000005600727308 */ /* 0x0005e20000001000 */
[----:B------:R-:W-:Y:S01]  /*5c60*/  MOV R122, R140 ;  /* 0x0000008c007a7202 */ /* 0x000fe20000000f00 */
[C-C-:B------:R-:W-:Y:S01]  /*5c70*/  FFMA.FTZ R75, R81.reuse, R137, R83.reuse ;  /* 0x00000089514b7223 */ /* 0x140fe20000010053 */
[----:B------:R-:W-:Y:S01]  /*5c80*/  MOV R126, R157 ;  /* 0x0000009d007e7202 */ /* 0x000fe20000000f00 */
[C-C-:B------:R-:W-:Y:S01]  /*5c90*/  FFMA.FTZ R74, R81.reuse, R133, R83.reuse ;  /* 0x00000085514a7223 */ /* 0x140fe20000010053 */
[C-C-:B------:R-:W-:Y:S01]  /*5ca0*/  FFMA.FTZ R59, R81.reuse, R129, R83.reuse ;  /* 0x00000081513b7223 */ /* 0x140fe20000010053 */
[C-C-:B------:R-:W-:Y:S01]  /*5cb0*/  FFMA.FTZ R161, R81.reuse, R121, R83.reuse ;  /* 0x0000007951a17223 */ /* 0x140fe20000010053 */
[C-C-:B------:R-:W-:Y:S01]  /*5cc0*/  FFMA.FTZ R16, R81.reuse, R60, R83.reuse ;  /* 0x0000003c51107223 */ /* 0x140fe20000010053 */
[C-C-:B------:R-:W-:Y:S01]  /*5cd0*/  FFMA.FTZ R141, R81.reuse, R141, R83.reuse ;  /* 0x0000008d518d7223 */ /* 0x140fe20000010053 */
[----:B--2---:R-:W-:Y:S01]  /*5ce0*/  FADD.FTZ R86, R92, 1 ;  /* 0x3f8000005c567421 */ /* 0x004fe20000010000 */
        /* <DEDUP_REMOVED lines=14> */
[----:B------:R-:W-:Y:S01]  /*5dd0*/  MUFU.EX2 R89, R89 ;  /* 0x0000005900597308 */ /* 0x000fe20000000800 */
[----:B------:R-:W-:Y:S01]  /*5de0*/  FMUL.FTZ R92, R79, -1.4426950216293334961 ;  /* 0xbfb8aa3b4f5c7820 */ /* 0x000fe20000410000 */
[----:B------:R-:W-:Y:S01]  /*5df0*/  FFMA.FTZ R81, R81, R106, R83 ;  /* 0x0000006a51517223 */ /* 0x000fe20000010053 */
[----:B------:R-:W-:-:S05]  /*5e00*/  FMUL.FTZ R83, R90, -1.4426950216293334961 ;  /* 0xbfb8aa3b5a537820 */ /* 0x000fca0000410000 */
[----:B------:R-:W1:Y:S01]  /*5e10*/  MUFU.RCP R113, R82 ;  /* 0x0000005200717308 */ /* 0x000e620000001000 */
[----:B0-----:R-:W-:-:S07]  /*5e20*/  FADD.FTZ R88, R88, 1 ;  /* 0x3f80000058587421 */ /* 0x001fce0000010000 */
[----:B------:R-:W0:Y:S08]  /*5e30*/  MUFU.RCP R86, R86 ;  /* 0x0000005600567308 */ /* 0x000e300000001000 */
[----:B------:R-:W2:Y:S08]  /*5e40*/  MUFU.EX2 R92, R92 ;  /* 0x0000005c005c7308 */ /* 0x000eb00000000800 */
[----:B------:R-:W3:Y:S01]  /*5e50*/  MUFU.EX2 R83, R83 ;  /* 0x0000005300537308 */ /* 0x000ee20000000800 */
[----:B-1----:R-:W-:Y:S01]  /*5e60*/  FMUL.FTZ R113, R42, R113 ;  /* 0x000000712a717220 */ /* 0x002fe20000410000 */
[----:B------:R-:W-:-:S06]  /*5e70*/  FMUL.FTZ R42, R141, -1.4426950216293334961 ;  /* 0xbfb8aa3b8d2a7820 */ /* 0x000fcc0000410000 */
[----:B------:R1:W4:Y:S01]  /*5e80*/  MUFU.RCP R93, R88 ;  /* 0x00000058005d7308 */ /* 0x0003220000001000 */
[----:B------:R-:W-:Y:S01]  /*5e90*/  FMUL.FTZ R114, R87, R114 ;  /* 0x0000007257727220 */ /* 0x000fe20000410000 */
[----:B0-----:R-:W-:Y:S01]  /*5ea0*/  FMUL.FTZ R116, R116, R86 ;  /* 0x0000005674747220 */ /* 0x001fe20000410000 */
[----:B--2---:R-:W-:Y:S01]  /*5eb0*/  FADD.FTZ R87, R92, 1 ;  /* 0x3f8000005c577421 */ /* 0x004fe20000010000 */
[----:B-1----:R-:W-:Y:S01]  /*5ec0*/  FADD.FTZ R88, R89, 1 ;  /* 0x3f80000059587421 */ /* 0x002fe20000010000 */
[----:B------:R-:W-:-:S03]  /*5ed0*/  FMUL.FTZ R86, R77, -1.4426950216293334961 ;  /* 0xbfb8aa3b4d567820 */ /* 0x000fc60000410000 */
[----:B------:R-:W-:Y:S01]  /*5ee0*/  MUFU.EX2 R42, R42 ;  /* 0x0000002a002a7308 */ /* 0x000fe20000000800 */
[----:B------:R-:W-:Y:S01]  /*5ef0*/  FMUL.FTZ R82, R34, -1.4426950216293334961 ;  /* 0xbfb8aa3b22527820 */ /* 0x000fe20000410000 */
[----:B---3--:R-:W-:-:S06]  /*5f00*/  FADD.FTZ R83, R83, 1 ;  /* 0x3f80000053537421 */ /* 0x008fcc0000010000 */
[----:B------:R-:W0:Y:S08]  /*5f10*/  MUFU.RCP R88, R88 ;  /* 0x0000005800587308 */ /* 0x000e300000001000 */
[----:B------:R1:W-:Y:S08]  /*5f20*/  MUFU.RCP R117, R83 ;  /* 0x0000005300757308 */ /* 0x0003f00000001000 */
[----:B------:R-:W2:Y:S01]  /*5f30*/  MUFU.RCP R87, R87 ;  /* 0x0000005700577308 */ /* 0x000ea20000001000 */
[----:B-1----:R-:W-:-:S07]  /*5f40*/  FMUL.FTZ R83, R76, -1.4426950216293334961 ;  /* 0xbfb8aa3b4c537820 */ /* 0x002fce0000410000 */
[----:B------:R-:W-:Y:S08]  /*5f50*/  MUFU.EX2 R86, R86 ;  /* 0x0000005600567308 */ /* 0x000ff00000000800 */
[----:B------:R-:W1:Y:S01]  /*5f60*/  MUFU.EX2 R82, R82 ;  /* 0x0000005200527308 */ /* 0x000e620000000800 */
[----:B----4-:R-:W-:Y:S01]  /*5f70*/  FMUL.FTZ R89, R38, R93 ;  /* 0x0000005d26597220 */ /* 0x010fe20000410000 */
[----:B0-----:R-:W-:-:S06]  /*5f80*/  FMUL.FTZ R88, R78, R88 ;  /* 0x000000584e587220 */ /* 0x001fcc0000410000 */
[----:B------:R-:W0:Y:S01]  /*5f90*/  MUFU.EX2 R83, R83 ;  /* 0x0000005300537308 */ /* 0x000e220000000800 */
[----:B------:R-:W-:Y:S01]  /*5fa0*/  FADD.FTZ R42, R42, 1 ;  /* 0x3f8000002a2a7421 */ /* 0x000fe20000010000 */
[----:B------:R-:W-:Y:S01]  /*5fb0*/  STL [R1+0x8], R89 ;  /* 0x0000085901007387 */ /* 0x000fe20000100800 */
[----:B--2---:R-:W-:-:S03]  /*5fc0*/  FMUL.FTZ R87, R79, R87 ;  /* 0x000000574f577220 */ /* 0x004fc60000410000 */
[----:B------:R2:W-:Y:S01]  /*5fd0*/  STL [R1+0x4], R88 ;  /* 0x0000045801007387 */ /* 0x0005e20000100800 */
[----:B-1----:R-:W-:-:S03]  /*5fe0*/  FADD.FTZ R82, R82, 1 ;  /* 0x3f80000052527421 */ /* 0x002fc60000010000 */
[----:B------:R1:W-:Y:S01]  /*5ff0*/  STL [R1+0x28], R87 ;  /* 0x0000285701007387 */ /* 0x0003e20000100800 */
[----:B--2---:R2:W3:Y:S01]  /*6000*/  MUFU.RCP R88, R42 ;  /* 0x0000002a00587308 */ /* 0x0044e20000001000 */
[----:B------:R-:W-:Y:S01]  /*6010*/  FMUL.FTZ R38, R75, -1.4426950216293334961 ;  /* 0xbfb8aa3b4b267820 */ /* 0x000fe20000410000 */
[----:B0-----:R-:W-:Y:S01]  /*6020*/  FADD.FTZ R83, R83, 1 ;  /* 0x3f80000053537421 */ /* 0x001fe20000010000 */
[----:B--2---:R-:W-:-:S05]  /*6030*/  FADD.FTZ R42, R86, 1 ;  /* 0x3f800000562a7421 */ /* 0x004fca0000010000 */
[----:B-1----:R0:W1:Y:S01]  /*6040*/  MUFU.RCP R87, R82 ;  /* 0x0000005200577308 */ /* 0x0020620000001000 */
[----:B------:R-:W-:Y:S01]  /*6050*/  FMUL.FTZ R78, R30, -1.4426950216293334961 ;  /* 0xbfb8aa3b1e4e7820 */ /* 0x000fe20000410000 */
[----:B------:R-:W-:-:S06]  /*6060*/  FMUL.FTZ R79, R58, -1.4426950216293334961 ;  /* 0xbfb8aa3b3a4f7820 */ /* 0x000fcc0000410000 */
[----:B------:R-:W2:Y:S01]  /*6070*/  MUFU.RCP R42, R42 ;  /* 0x0000002a002a7308 */ /* 0x000ea20000001000 */
[----:B0-----:R-:W-:-:S07]  /*6080*/  FMUL.FTZ R82, R71, -1.4426950216293334961 ;  /* 0xbfb8aa3b47527820 */ /* 0x001fce0000410000 */
[----:B------:R-:W0:Y:S08]  /*6090*/  MUFU.EX2 R38, R38 ;  /* 0x0000002600267308 */ /* 0x000e300000000800 */
[----:B------:R-:W-:Y:S01]  /*60a0*/  MUFU.RCP R83, R83 ;  /* 0x0000005300537308 */ /* 0x000fe20000001000 */
[----:B---3--:R-:W-:Y:S01]  /*60b0*/  FMUL.FTZ R86, R141, R88 ;  /* 0x000000588d567220 */ /* 0x008fe20000410000 */
[----:B-1----:R-:W-:-:S06]  /*60c0*/  FMUL.FTZ R34, R34, R87 ;  /* 0x0000005722227220 */ /* 0x002fcc0000410000 */
[----:B------:R-:W1:Y:S01]  /*60d0*/  MUFU.EX2 R78, R78 ;  /* 0x0000004e004e7308 */ /* 0x000e620000000800 */
[----:B--2---:R-:W-:-:S07]  /*60e0*/  FMUL.FTZ R77, R77, R42 ;  /* 0x0000002a4d4d7220 */ /* 0x004fce0000410000 */
[----:B------:R-:W2:Y:S08]  /*60f0*/  MUFU.EX2 R79, R79 ;  /* 0x0000004f004f7308 */ /* 0x000eb00000000800 */
[----:B------:R-:W3:Y:S01]  /*6100*/  MUFU.EX2 R82, R82 ;  /* 0x0000005200527308 */ /* 0x000ee20000000800 */
[----:B------:R-:W-:Y:S01]  /*6110*/  STL [R1+0xc], R86 ;  /* 0x00000c5601007387 */ /* 0x000fe20000100800 */
[----:B0-----:R-:W-:-:S03]  /*6120*/  FADD.FTZ R38, R38, 1 ;  /* 0x3f80000026267421 */ /* 0x001fc60000010000 */
[----:B------:R-:W-:Y:S04]  /*6130*/  STL [R1+0x24], R34 ;  /* 0x0000242201007387 */ /* 0x000fe80000100800 */
[----:B------:R0:W-:Y:S01]  /*6140*/  STL [R1+0x18], R77 ;  /* 0x0000184d01007387 */ /* 0x0001e20000100800 */
[----:B-1----:R-:W-:Y:S01]  /*6150*/  FADD.FTZ R78, R78, 1 ;  /* 0x3f8000004e4e7421 */ /* 0x002fe20000010000 */
[----:B0-----:R-:W-:Y:S02]  /*6160*/  FMUL.FTZ R77, R76, R83 ;  /* 0x000000534c4d7220 */ /* 0x001fe40000410000 */
[----:B------:R2:W0:Y:S03]  /*6170*/  MUFU.RCP R83, R38 ;  /* 0x0000002600537308 */ /* 0x0004260000001000 */
[----:B------:R3:W-:Y:S01]  /*6180*/  STL [R1+0x4c], R77 ;  /* 0x00004c4d01007387 */ /* 0x0007e20000100800 */
[----:B------:R-:W-:Y:S01]  /*6190*/  FMUL.FTZ R34, R74, -1.4426950216293334961 ;  /* 0xbfb8aa3b4a227820 */ /* 0x000fe20000410000 */
[----:B--2---:R-:W-:Y:S01]  /*61a0*/  FADD.FTZ R38, R79, 1 ;  /* 0x3f8000004f267421 */ /* 0x004fe20000010000 */
[----:B---3--:R-:W-:-:S02]  /*61b0*/  FADD.FTZ R77, R82, 1 ;  /* 0x3f800000524d7421 */ /* 0x008fc40000010000 */
[----:B------:R-:W1:Y:S08]  /*61c0*/  MUFU.RCP R78, R78 ;  /* 0x0000004e004e7308 */ /* 0x000e700000001000 */
[----:B------:R-:W2:Y:S01]  /*61d0*/  MUFU.RCP R38, R38 ;  /* 0x0000002600267308 */ /* 0x000ea20000001000 */
[----:B------:R-:W-:-:S07]  /*61e0*/  FMUL.FTZ R42, R26, -1.4426950216293334961 ;  /* 0xbfb8aa3b1a2a7820 */ /* 0x000fce0000410000 */
[----:B------:R-:W3:Y:S08]  /*61f0*/  MUFU.RCP R77, R77 ;  /* 0x0000004d004d7308 */ /* 0x000ef00000001000 */
[----:B------:R-:W4:Y:S01]  /*6200*/  MUFU.EX2 R34, R34 ;  /* 0x0000002200227308 */ /* 0x000f220000000800 */
[----:B------:R-:W-:Y:S01]  /*6210*/  FMUL.FTZ R76, R57, -1.4426950216293334961 ;  /* 0xbfb8aa3b394c7820 */ /* 0x000fe20000410000 */
[----:B0-----:R-:W-:Y:S01]  /*6220*/  FMUL.FTZ R79, R75, R83 ;  /* 0x000000534b4f7220 */ /* 0x001fe20000410000 */
[----:B-1----:R-:W-:Y:S01]  /*6230*/  FMUL.FTZ R78, R30, R78 ;  /* 0x0000004e1e4e7220 */ /* 0x002fe20000410000 */
[----:B--2---:R-:W-:-:S04]  /*6240*/  FMUL.FTZ R38, R58, R38 ;  /* 0x000000263a267220 */ /* 0x004fc80000410000 */
[----:B------:R-:W0:Y:S01]  /*6250*/  MUFU.EX2 R42, R42 ;  /* 0x0000002a002a7308 */ /* 0x000e220000000800 */
[----:B------:R-:W-:Y:S01]  /*6260*/  FMUL.FTZ R75, R56, -1.4426950216293334961 ;  /* 0xbfb8aa3b384b7820 */ /* 0x000fe20000410000 */
[----:B---3--:R-:W-:Y:S01]  /*6270*/  FMUL.FTZ R71, R71, R77 ;  /* 0x0000004d47477220 */ /* 0x008fe20000410000 */
[----:B------:R-:W-:Y:S05]  /*6280*/  STL [R1+0x34], R79 ;  /* 0x0000344f01007387 */ /* 0x000fea0000100800 */
[----:B------:R-:W1:Y:S01]  /*6290*/  MUFU.EX2 R76, R76 ;  /* 0x0000004c004c7308 */ /* 0x000e620000000800 */
[----:B----4-:R-:W-:Y:S01]  /*62a0*/  FADD.FTZ R34, R34, 1 ;  /* 0x3f80000022227421 */ /* 0x010fe20000010000 */
[----:B------:R-:W-:Y:S04]  /*62b0*/  STL [R1+0x30], R78 ;  /* 0x0000304e01007387 */ /* 0x000fe80000100800 */
[----:B------:R-:W-:Y:S02]  /*62c0*/  STL [R1+0x2c], R38 ;  /* 0x00002c2601007387 */ /* 0x000fe40000100800 */
[----:B------:R-:W2:Y:S02]  /*62d0*/  MUFU.EX2 R75, R75 ;  /* 0x0000004b004b7308 */ /* 0x000ea40000000800 */
[----:B------:R3:W-:Y:S01]  /*62e0*/  STL [R1+0x48], R71 ;  /* 0x0000484701007387 */ /* 0x0007e20000100800 */
[----:B------:R-:W-:Y:S01]  /*62f0*/  FMUL.FTZ R30, R59, -1.4426950216293334961 ;  /* 0xbfb8aa3b3b1e7820 */ /* 0x000fe20000410000 */
[----:B0-----:R-:W-:-:S04]  /*6300*/  FADD.FTZ R42, R42, 1 ;  /* 0x3f8000002a2a7421 */ /* 0x001fc80000010000 */
[----:B---3--:R1:W0:Y:S01]  /*6310*/  MUFU.RCP R71, R34 ;  /* 0x0000002200477308 */ /* 0x0082220000001000 */
[----:B------:R-:W-:Y:S01]  /*6320*/  FMUL.FTZ R58, R50, -1.4426950216293334961 ;  /* 0xbfb8aa3b323a7820 */ /* 0x000fe20000410000 */
[----:B------:R-:W-:-:S06]  /*6330*/  FMUL.FTZ R38, R6, -1.4426950216293334961 ;  /* 0xbfb8aa3b06267820 */ /* 0x000fcc0000410000 */
[----:B------:R2:W-:Y:S01]  /*6340*/  MUFU.RCP R77, R42 ;  /* 0x0000002a004d7308 */ /* 0x0005e20000001000 */
[----:B-1----:R-:W-:-:S07]  /*6350*/  FADD.FTZ R34, R76, 1 ;  /* 0x3f8000004c227421 */ /* 0x002fce0000010000 */
[----:B------:R-:W1:Y:S01]  /*6360*/  MUFU.EX2 R30, R30 ;  /* 0x0000001e001e7308 */ /* 0x000e620000000800 */
[----:B--2---:R-:W-:Y:S01]  /*6370*/  FADD.FTZ R42, R75, 1 ;  /* 0x3f8000004b2a7421 */ /* 0x004fe20000010000 */
[----:B0-----:R-:W-:Y:S01]  /*6380*/  FMUL.FTZ R74, R74, R71 ;  /* 0x000000474a4a7220 */ /* 0x001fe20000410000 */
[----:B------:R-:W-:-:S05]  /*6390*/  FMUL.FTZ R71, R3, -1.4426950216293334961 ;  /* 0xbfb8aa3b03477820 */ /* 0x000fca0000410000 */
[----:B------:R-:W0:Y:S08]  /*63a0*/  MUFU.RCP R34, R34 ;  /* 0x0000002200227308 */ /* 0x000e300000001000 */
[----:B------:R-:W-:Y:S08]  /*63b0*/  MUFU.EX2 R58, R58 ;  /* 0x0000003a003a7308 */ /* 0x000ff00000000800 */
[----:B------:R-:W2:Y:S01]  /*63c0*/  MUFU.EX2 R38, R38 ;  /* 0x0000002600267308 */ /* 0x000ea20000000800 */
[----:B------:R3:W-:Y:S07]  /*63d0*/  STL [R1+0x44], R74 ;  /* 0x0000444a01007387 */ /* 0x0007ee0000100800 */
[----:B------:R-:W4:Y:S01]  /*63e0*/  MUFU.RCP R42, R42 ;  /* 0x0000002a002a7308 */ /* 0x000f220000001000 */
[----:B-1----:R-:W-:Y:S01]  /*63f0*/  FADD.FTZ R30, R30, 1 ;  /* 0x3f8000001e1e7421 */ /* 0x002fe20000010000 */
[----:B---3--:R-:W-:-:S06]  /*6400*/  FMUL.FTZ R74, R26, R77 ;  /* 0x0000004d1a4a7220 */ /* 0x008fcc0000410000 */
[----:B------:R-:W1:Y:S01]  /*6410*/  MUFU.EX2 R71, R71 ;  /* 0x0000004700477308 */ /* 0x000e620000000800 */
[----:B------:R3:W-:Y:S01]  /*6420*/  STL [R1+0x40], R74 ;  /* 0x0000404a01007387 */ /* 0x0007e20000100800 */
[----:B0-----:R-:W-:Y:S01]  /*6430*/  FMUL.FTZ R57, R57, R34 ;  /* 0x0000002239397220 */ /* 0x001fe20000410000 */
[----:B--2---:R-:W-:Y:S01]  /*6440*/  FADD.FTZ R38, R38, 1 ;  /* 0x3f80000026267421 */ /* 0x004fe20000010000 */
[----:B------:R-:W-:-:S04]  /*6450*/  FMUL.FTZ R26, R8, -1.4426950216293334961 ;  /* 0xbfb8aa3b081a7820 */ /* 0x000fc80000410000 */
[----:B---3--:R0:W2:Y:S01]  /*6460*/  MUFU.RCP R74, R30 ;  /* 0x0000001e004a7308 */ /* 0x0080a20000001000 */
[----:B------:R3:W-:Y:S01]  /*6470*/  STL [R1+0x3c], R57 ;  /* 0x00003c3901007387 */ /* 0x0007e20000100800 */
[----:B----4-:R-:W-:Y:S01]  /*6480*/  FMUL.FTZ R42, R56, R42 ;  /* 0x0000002a382a7220 */ /* 0x010fe20000410000 */
[----:B0-----:R-:W-:Y:S01]  /*6490*/  FADD.FTZ R30, R58, 1 ;  /* 0x3f8000003a1e7421 */ /* 0x001fe20000010000 */
[----:B-1----:R-:W-:-:S04]  /*64a0*/  FADD.FTZ R56, R71, 1 ;  /* 0x3f80000047387421 */ /* 0x002fc80000010000 */
[----:B---3--:R-:W0:Y:S08]  /*64b0*/  MUFU.RCP R57, R38 ;  /* 0x0000002600397308 */ /* 0x008e300000001000 */
[----:B------:R-:W1:Y:S08]  /*64c0*/  MUFU.RCP R30, R30 ;  /* 0x0000001e001e7308 */ /* 0x000e700000001000 */
[----:B------:R-:W3:Y:S08]  /*64d0*/  MUFU.EX2 R26, R26 ;  /* 0x0000001a001a7308 */ /* 0x000ef00000000800 */
[----:B------:R-:W4:Y:S01]  /*64e0*/  MUFU.RCP R56, R56 ;  /* 0x0000003800387308 */ /* 0x000f220000001000 */
[----:B------:R-:W-:Y:S01]  /*64f0*/  FMUL.FTZ R34, R165, -1.4426950216293334961 ;  /* 0xbfb8aa3ba5227820 */ /* 0x000fe20000410000 */
[----:B--2---:R-:W-:Y:S01]  /*6500*/  FMUL.FTZ R58, R59, R74 ;  /* 0x0000004a3b3a7220 */ /* 0x004fe20000410000 */
[----:B0-----:R-:W-:Y:S01]  /*6510*/  FMUL.FTZ R57, R6, R57 ;  /* 0x0000003906397220 */ /* 0x001fe20000410000 */
[----:B-1----:R-:W-:Y:S01]  /*6520*/  FMUL.FTZ R50, R50, R30 ;  /* 0x0000001e32327220 */ /* 0x002fe20000410000 */
[----:B------:R0:W-:Y:S01]  /*6530*/  STL [R1+0x38], R42 ;  /* 0x0000382a01007387 */ /* 0x0001e20000100800 */
[----:B------:R-:W-:-:S02]  /*6540*/  FMUL.FTZ R38, R162, -1.4426950216293334961 ;  /* 0xbfb8aa3ba2267820 */ /* 0x000fc40000410000 */
[----:B------:R-:W1:Y:S01]  /*6550*/  MUFU.EX2 R34, R34 ;  /* 0x0000002200227308 */ /* 0x000e620000000800 */
[----:B------:R-:W-:Y:S01]  /*6560*/  STL [R1+0x20], R58 ;  /* 0x0000203a01007387 */ /* 0x000fe20000100800 */
[----:B---3--:R-:W-:-:S03]  /*6570*/  FADD.FTZ R26, R26, 1 ;  /* 0x3f8000001a1a7421 */ /* 0x008fc60000010000 */
[----:B------:R-:W-:Y:S01]  /*6580*/  STL [R1+0x1c], R57 ;  /* 0x00001c3901007387 */ /* 0x000fe20000100800 */
[----:B0-----:R-:W-:-:S03]  /*6590*/  FMUL.FTZ R42, R163, -1.4426950216293334961 ;  /* 0xbfb8aa3ba32a7820 */ /* 0x001fc60000410000 */
[----:B------:R4:W-:Y:S01]  /*65a0*/  STL [R1+0x14], R50 ;  /* 0x0000143201007387 */ /* 0x0009e20000100800 */
[----:B------:R-:W-:Y:S01]  /*65b0*/  MUFU.EX2 R38, R38 ;  /* 0x0000002600267308 */ /* 0x000fe20000000800 */
[----:B----4-:R-:W-:-:S07]  /*65c0*/  FMUL.FTZ R50, R3, R56 ;  /* 0x0000003803327220 */ /* 0x010fce0000410000 */
[----:B------:R-:W0:Y:S08]  /*65d0*/  MUFU.RCP R56, R26 ;  /* 0x0000001a00387308 */ /* 0x000e300000001000 */
[----:B------:R-:W2:Y:S01]  /*65e0*/  MUFU.EX2 R42, R42 ;  /* 0x0000002a002a7308 */ /* 0x000ea20000000800 */
[----:B-1----:R-:W-:Y:S01]  /*65f0*/  FADD.FTZ R34, R34, 1 ;  /* 0x3f80000022227421 */ /* 0x002fe20000010000 */
[----:B------:R-:W-:Y:S01]  /*6600*/  FMUL.FTZ R6, R161, -1.4426950216293334961 ;  /* 0xbfb8aa3ba1067820 */ /* 0x000fe20000410000 */
[----:B------:R1:W-:Y:S01]  /*6610*/  STL [R1+0x10], R50 ;  /* 0x0000103201007387 */ /* 0x0003e20000100800 */
[----:B------:R-:W-:Y:S01]  /*6620*/  FMUL.FTZ R30, R160, -1.4426950216293334961 ;  /* 0xbfb8aa3ba01e7820 */ /* 0x000fe20000410000 */
[----:B------:R-:W-:Y:S01]  /*6630*/  FMUL.FTZ R3, R159, -1.4426950216293334961 ;  /* 0xbfb8aa3b9f037820 */ /* 0x000fe20000410000 */
[----:B0-----:R-:W-:-:S02]  /*6640*/  FMUL.FTZ R8, R8, R56 ;  /* 0x0000003808087220 */ /* 0x001fc40000410000 */
[----:B------:R-:W0:Y:S03]  /*6650*/  MUFU.EX2 R6, R6 ;  /* 0x0000000600067308 */ /* 0x000e260000000800 */
[----:B------:R3:W-:Y:S05]  /*6660*/  STL [R1], R8 ;  /* 0x0000000801007387 */ /* 0x0007ea0000100800 */
[----:B-1----:R1:W-:Y:S01]  /*6670*/  MUFU.RCP R50, R34 ;  /* 0x0000002200327308 */ /* 0x0023e20000001000 */
[----:B--2---:R-:W-:Y:S01]  /*6680*/  FADD.FTZ R26, R42, 1 ;  /* 0x3f8000002a1a7421 */ /* 0x004fe20000010000 */
[----:B-1----:R-:W-:Y:S01]  /*6690*/  FADD.FTZ R34, R38, 1 ;  /* 0x3f80000026227421 */ /* 0x002fe20000010000 */
[----:B------:R-:W-:Y:S01]  /*66a0*/  FMUL.FTZ R38, R158, -1.4426950216293334961 ;  /* 0xbfb8aa3b9e267820 */ /* 0x000fe20000410000 */
[----:B---3--:R-:W-:-:S04]  /*66b0*/  FMUL.FTZ R8, R157, -1.4426950216293334961 ;  /* 0xbfb8aa3b9d087820 */ /* 0x008fc80000410000 */
[----:B------:R-:W-:Y:S08]  /*66c0*/  MUFU.EX2 R30, R30 ;  /* 0x0000001e001e7308 */ /* 0x000ff00000000800 */
[----:B------:R-:W1:Y:S08]  /*66d0*/  MUFU.EX2 R3, R3 ;  /* 0x0000000300037308 */ /* 0x000e700000000800 */
[----:B------:R-:W2:Y:S08]  /*66e0*/  MUFU.EX2 R38, R38 ;  /* 0x0000002600267308 */ /* 0x000eb00000000800 */
[----:B------:R-:W3:Y:S08]  /*66f0*/  MUFU.RCP R26, R26 ;  /* 0x0000001a001a7308 */ /* 0x000ef00000001000 */
[----:B------:R-:W4:Y:S08]  /*6700*/  MUFU.RCP R34, R34 ;  /* 0x0000002200227308 */ /* 0x000f300000001000 */
[----:B------:R-:W4:Y:S01]  /*6710*/  MUFU.EX2 R8, R8 ;  /* 0x0000000800087308 */ /* 0x000f220000000800 */
[----:B0-----:R-:W-:Y:S01]  /*6720*/  FADD.FTZ R6, R6, 1 ;  /* 0x3f80000006067421 */ /* 0x001fe20000010000 */
[----:B-1----:R-:W-:Y:S01]  /*6730*/  FADD.FTZ R3, R3, 1 ;  /* 0x3f80000003037421 */ /* 0x002fe20000010000 */
[----:B--2---:R-:W-:Y:S01]  /*6740*/  FADD.FTZ R38, R38, 1 ;  /* 0x3f80000026267421 */ /* 0x004fe20000010000 */
[----:B---3--:R-:W-:Y:S01]  /*6750*/  FMUL.FTZ R163, R163, R26 ;  /* 0x0000001aa3a37220 */ /* 0x008fe20000410000 */
[----:B------:R-:W-:-:S03]  /*6760*/  FMUL.FTZ R26, R156, -1.4426950216293334961 ;  /* 0xbfb8aa3b9c1a7820 */ /* 0x000fc60000410000 */
[----:B------:R0:W-:Y:S01]  /*6770*/  MUFU.RCP R42, R6 ;  /* 0x00000006002a7308 */ /* 0x0001e20000001000 */
[----:B----4-:R-:W-:Y:S01]  /*6780*/  FMUL.FTZ R162, R162, R34 ;  /* 0x00000022a2a27220 */ /* 0x010fe20000410000 */
[----:B------:R-:W-:Y:S01]  /*6790*/  FMUL.FTZ R34, R46, -1.4426950216293334961 ;  /* 0xbfb8aa3b2e227820 */ /* 0x000fe20000410000 */
[----:B0-----:R-:W-:Y:S01]  /*67a0*/  FADD.FTZ R6, R30, 1 ;  /* 0x3f8000001e067421 */ /* 0x001fe20000010000 */
[----:B------:R-:W-:-:S04]  /*67b0*/  FADD.FTZ R8, R8, 1 ;  /* 0x3f80000008087421 */ /* 0x000fc80000010000 */
[----:B------:R0:W-:Y:S08]  /*67c0*/  MUFU.RCP R30, R3 ;  /* 0x00000003001e7308 */ /* 0x0001f00000001000 */
[----:B------:R-:W1:Y:S01]  /*67d0*/  MUFU.RCP R6, R6 ;  /* 0x0000000600067308 */ /* 0x000e620000001000 */
[----:B0-----:R-:W-:-:S07]  /*67e0*/  FMUL.FTZ R3, R4, -1.4426950216293334961 ;  /* 0xbfb8aa3b04037820 */ /* 0x001fce0000410000 */
[----:B------:R-:W0:Y:S08]  /*67f0*/  MUFU.RCP R38, R38 ;  /* 0x0000002600267308 */ /* 0x000e300000001000 */
[----:B------:R-:W2:Y:S08]  /*6800*/  MUFU.EX2 R26, R26 ;  /* 0x0000001a001a7308 */ /* 0x000eb00000000800 */
[----:B------:R-:W3:Y:S08]  /*6810*/  MUFU.EX2 R34, R34 ;  /* 0x0000002200227308 */ /* 0x000ef00000000800 */
[----:B------:R-:W4:Y:S08]  /*6820*/  MUFU.RCP R8, R8 ;  /* 0x0000000800087308 */ /* 0x000f300000001000 */
[----:B------:R-:W4:Y:S01]  /*6830*/  MUFU.EX2 R3, R3 ;  /* 0x0000000300037308 */ /* 0x000f220000000800 */
[----:B-1----:R-:W-:Y:S01]  /*6840*/  FMUL.FTZ R160, R160, R6 ;  /* 0x00000006a0a07220 */ /* 0x002fe20000410000 */
[----:B0-----:R-:W-:Y:S01]  /*6850*/  FMUL.FTZ R158, R158, R38 ;  /* 0x000000269e9e7220 */ /* 0x001fe20000410000 */
[----:B------:R-:W-:Y:S01]  /*6860*/  FMUL.FTZ R6, R7, -1.4426950216293334961 ;  /* 0xbfb8aa3b07067820 */ /* 0x000fe20000410000 */
[----:B------:R-:W-:Y:S01]  /*6870*/  FMUL.FTZ R159, R159, R30 ;  /* 0x0000001e9f9f7220 */ /* 0x000fe20000410000 */
[----:B------:R-:W-:Y:S01]  /*6880*/  FMUL.FTZ R38, R9, -1.4426950216293334961 ;  /* 0xbfb8aa3b09267820 */ /* 0x000fe20000410000 */
[----:B------:R-:W-:Y:S01]  /*6890*/  FMUL.FTZ R30, R10, -1.4426950216293334961 ;  /* 0xbfb8aa3b0a1e7820 */ /* 0x000fe20000410000 */
[----:B--2---:R-:W-:Y:S01]  /*68a0*/  FADD.FTZ R26, R26, 1 ;  /* 0x3f8000001a1a7421 */ /* 0x004fe20000010000 */
[----:B---3--:R-:W-:Y:S01]  /*68b0*/  FADD.FTZ R34, R34, 1 ;  /* 0x3f80000022227421 */ /* 0x008fe20000010000 */
[----:B----4-:R-:W-:Y:S01]  /*68c0*/  FMUL.FTZ R157, R157, R8 ;  /* 0x000000089d9d7220 */ /* 0x010fe20000410000 */
[----:B------:R-:W-:Y:S01]  /*68d0*/  FMUL.FTZ R8, R11, -1.4426950216293334961 ;  /* 0xbfb8aa3b0b087820 */ /* 0x000fe20000410000 */
[----:B------:R-:W0:Y:S01]  /*68e0*/  MUFU.EX2 R6, R6 ;  /* 0x0000000600067308 */ /* 0x000e220000000800 */
[----:B------:R-:W-:Y:S01]  /*68f0*/  FMUL.FTZ R161, R161, R42 ;  /* 0x0000002aa1a17220 */ /* 0x000fe20000410000 */
[----:B------:R-:W-:-:S06]  /*6900*/  FADD.FTZ R3, R3, 1 ;  /* 0x3f80000003037421 */ /* 0x000fcc0000010000 */
[----:B------:R-:W1:Y:S08]  /*6910*/  MUFU.EX2 R38, R38 ;  /* 0x0000002600267308 */ /* 0x000e700000000800 */
[----:B------:R-:W-:Y:S08]  /*6920*/  MUFU.EX2 R30, R30 ;  /* 0x0000001e001e7308 */ /* 0x000ff00000000800 */
[----:B------:R-:W2:Y:S08]  /*6930*/  MUFU.RCP R26, R26 ;  /* 0x0000001a001a7308 */ /* 0x000eb00000001000 */
[----:B------:R-:W3:Y:S08]  /*6940*/  MUFU.RCP R34, R34 ;  /* 0x0000002200227308 */ /* 0x000ef00000001000 */
[----:B------:R3:W4:Y:S08]  /*6950*/  MUFU.RCP R42, R3 ;  /* 0x00000003002a7308 */ /* 0x0007300000001000 */
[----:B------:R-:W4:Y:S01]  /*6960*/  MUFU.EX2 R8, R8 ;  /* 0x0000000800087308 */ /* 0x000f220000000800 */
[----:B0-----:R-:W-:Y:S01]  /*6970*/  FADD.FTZ R6, R6, 1 ;  /* 0x3f80000006067421 */ /* 0x001fe20000010000 */
[----:B-1----:R-:W-:Y:S01]  /*6980*/  FADD.FTZ R38, R38, 1 ;  /* 0x3f80000026267421 */ /* 0x002fe20000010000 */
[----:B--2---:R-:W-:Y:S01]  /*6990*/  FMUL.FTZ R156, R156, R26 ;  /* 0x0000001a9c9c7220 */ /* 0x004fe20000410000 */
[----:B---3--:R-:W-:Y:S01]  /*69a0*/  FMUL.FTZ R3, R46, R34 ;  /* 0x000000222e037220 */ /* 0x008fe20000410000 */
[----:B------:R-:W-:Y:S01]  /*69b0*/  FADD.FTZ R30, R30, 1 ;  /* 0x3f8000001e1e7421 */ /* 0x000fe20000010000 */
[----:B------:R-:W-:Y:S01]  /*69c0*/  FMUL.FTZ R26, R12, -1.4426950216293334961 ;  /* 0xbfb8aa3b0c1a7820 */ /* 0x000fe20000410000 */
[----:B------:R-:W-:Y:S01]  /*69d0*/  FMUL.FTZ R34, R14, -1.4426950216293334961 ;  /* 0xbfb8aa3b0e227820 */ /* 0x000fe20000410000 */
[----:B------:R-:W-:Y:S01]  /*69e0*/  FMUL.FTZ R165, R165, R50 ;  /* 0x00000032a5a57220 */ /* 0x000fe20000410000 */
[----:B----4-:R-:W-:Y:S01]  /*69f0*/  FMUL.FTZ R4, R4, R42 ;  /* 0x0000002a04047220 */ /* 0x010fe20000410000 */
[----:B------:R-:W-:Y:S01]  /*6a00*/  FMUL.FTZ R42, R13, -1.4426950216293334961 ;  /* 0xbfb8aa3b0d2a7820 */ /* 0x000fe20000410000 */
[----:B------:R-:W-:Y:S01]  /*6a10*/  FMUL.FTZ R50, R15, -1.4426950216293334961 ;  /* 0xbfb8aa3b0f327820 */ /* 0x000fe20000410000 */
[----:B------:R-:W0:Y:S01]  /*6a20*/  MUFU.RCP R6, R6 ;  /* 0x0000000600067308 */ /* 0x000e220000001000 */
[----:B------:R-:W-:-:S07]  /*6a30*/  FADD.FTZ R8, R8, 1 ;  /* 0x3f80000008087421 */ /* 0x000fce0000010000 */
[----:B------:R-:W1:Y:S08]  /*6a40*/  MUFU.RCP R38, R38 ;  /* 0x0000002600267308 */ /* 0x000e700000001000 */
[----:B------:R-:W2:Y:S08]  /*6a50*/  MUFU.RCP R30, R30 ;  /* 0x0000001e001e7308 */ /* 0x000eb00000001000 */
[----:B------:R1:W3:Y:S08]  /*6a60*/  MUFU.RCP R46, R8 ;  /* 0x00000008002e7308 */ /* 0x0002f00000001000 */
[----:B------:R-:W4:Y:S08]  /*6a70*/  MUFU.EX2 R26, R26 ;  /* 0x0000001a001a7308 */ /* 0x000f300000000800 */
[----:B------:R-:W4:Y:S08]  /*6a80*/  MUFU.EX2 R34, R34 ;  /* 0x0000002200227308 */ /* 0x000f300000000800 */
[----:B------:R-:W4:Y:S08]  /*6a90*/  MUFU.EX2 R42, R42 ;  /* 0x0000002a002a7308 */ /* 0x000f300000000800 */
[----:B------:R-:W4:Y:S01]  /*6aa0*/  MUFU.EX2 R50, R50 ;  /* 0x0000003200327308 */ /* 0x000f220000000800 */
[----:B0-----:R-:W-:Y:S01]  /*6ab0*/  FMUL.FTZ R6, R7, R6 ;  /* 0x0000000607067220 */ /* 0x001fe20000410000 */
[----:B-1----:R-:W-:Y:S01]  /*6ac0*/  FMUL.FTZ R8, R9, R38 ;  /* 0x0000002609087220 */ /* 0x002fe20000410000 */
[----:B--2---:R-:W-:Y:S01]  /*6ad0*/  FMUL.FTZ R7, R10, R30 ;  /* 0x0000001e0a077220 */ /* 0x004fe20000410000 */
[----:B---3--:R-:W-:Y:S01]  /*6ae0*/  FMUL.FTZ R9, R11, R46 ;  /* 0x0000002e0b097220 */ /* 0x008fe20000410000 */
[----:B----4-:R-:W-:Y:S01]  /*6af0*/  FADD.FTZ R10, R26, 1 ;  /* 0x3f8000001a0a7421 */ /* 0x010fe20000010000 */
[----:B------:R-:W-:Y:S01]  /*6b00*/  FADD.FTZ R11, R34, 1 ;  /* 0x3f800000220b7421 */ /* 0x000fe20000010000 */
[----:B------:R-:W-:Y:S01]  /*6b10*/  FMUL.FTZ R30, R16, -1.4426950216293334961 ;  /* 0xbfb8aa3b101e7820 */ /* 0x000fe20000410000 */
[----:B------:R-:W-:Y:S01]  /*6b20*/  FADD.FTZ R34, R42, 1 ;  /* 0x3f8000002a227421 */ /* 0x000fe20000010000 */
[----:B------:R-:W-:Y:S01]  /*6b30*/  FMUL.FTZ R38, R18, -1.4426950216293334961 ;  /* 0xbfb8aa3b12267820 */ /* 0x000fe20000410000 */
[----:B------:R-:W-:Y:S01]  /*6b40*/  FMUL.FTZ R46, R17, -1.4426950216293334961 ;  /* 0xbfb8aa3b112e7820 */ /* 0x000fe20000410000 */
[----:B------:R-:W0:Y:S01]  /*6b50*/  MUFU.RCP R10, R10 ;  /* 0x0000000a000a7308 */ /* 0x000e220000001000 */
[----:B------:R-:W-:Y:S01]  /*6b60*/  FADD.FTZ R42, R50, 1 ;  /* 0x3f800000322a7421 */ /* 0x000fe20000010000 */
[----:B------:R-:W-:-:S06]  /*6b70*/  FMUL.FTZ R50, R19, -1.4426950216293334961 ;  /* 0xbfb8aa3b13327820 */ /* 0x000fcc0000410000 */
[----:B------:R-:W1:Y:S08]  /*6b80*/  MUFU.RCP R34, R34 ;  /* 0x0000002200227308 */ /* 0x000e700000001000 */
[----:B------:R-:W2:Y:S08]  /*6b90*/  MUFU.RCP R11, R11 ;  /* 0x0000000b000b7308 */ /* 0x000eb00000001000 */
[----:B------:R-:W3:Y:S08]  /*6ba0*/  MUFU.RCP R42, R42 ;  /* 0x0000002a002a7308 */ /* 0x000ef00000001000 */
        /* <DEDUP_REMOVED lines=50> */
[----:B------:R-:W-:-:S04]  /*6ed0*/  FADD.FTZ R38, R46, 1 ;  /* 0x3f8000002e267421 */ /* 0x000fc80000010000 */
[----:B------:R-:W0:Y:S01]  /*6ee0*/  MUFU.RCP R22, R22 ;  /* 0x0000001600167308 */ /* 0x000e220000001000 */
[----:B------:R-:W-:-:S07]  /*6ef0*/  FADD.FTZ R46, R50, 1 ;  /* 0x3f800000322e7421 */ /* 0x000fce0000010000 */
[----:B------:R-:W1:Y:S08]  /*6f00*/  MUFU.RCP R38, R38 ;  /* 0x0000002600267308 */ /* 0x000e700000001000 */
[----:B------:R-:W2:Y:S01]  /*6f10*/  MUFU.RCP R46, R46 ;  /* 0x0000002e002e7308 */ /* 0x000ea20000001000 */
[----:B------:R-:W-:Y:S01]  /*6f20*/  FMUL.FTZ R26, R28, -1.4426950216293334961 ;  /* 0xbfb8aa3b1c1a7820 */ /* 0x000fe20000410000 */
[----:B0-----:R-:W-:Y:S01]  /*6f30*/  FMUL.FTZ R22, R24, R22 ;  /* 0x0000001618167220 */ /* 0x001fe20000410000 */
[----:B------:R-:W-:Y:S01]  /*6f40*/  FMUL.FTZ R42, R29, -1.4426950216293334961 ;  /* 0xbfb8aa3b1d2a7820 */ /* 0x000fe20000410000 */
[----:B------:R-:W-:Y:S01]  /*6f50*/  FMUL.FTZ R50, R31, -1.4426950216293334961 ;  /* 0xbfb8aa3b1f327820 */ /* 0x000fe20000410000 */
[----:B------:R-:W-:Y:S01]  /*6f60*/  FMUL.FTZ R30, R32, -1.4426950216293334961 ;  /* 0xbfb8aa3b201e7820 */ /* 0x000fe20000410000 */
[----:B------:R-:W-:Y:S01]  /*6f70*/  FMUL.FTZ R56, R35, -1.4426950216293334961 ;  /* 0xbfb8aa3b23387820 */ /* 0x000fe20000410000 */
[----:B-1----:R-:W-:Y:S01]  /*6f80*/  FMUL.FTZ R24, R25, R38 ;  /* 0x0000002619187220 */ /* 0x002fe20000410000 */
[----:B------:R-:W0:Y:S01]  /*6f90*/  MUFU.EX2 R26, R26 ;  /* 0x0000001a001a7308 */ /* 0x000e220000000800 */
[----:B--2---:R-:W-:Y:S01]  /*6fa0*/  FMUL.FTZ R25, R27, R46 ;  /* 0x0000002e1b197220 */ /* 0x004fe20000410000 */
[----:B------:R-:W-:-:S06]  /*6fb0*/  FMUL.FTZ R46, R33, -1.4426950216293334961 ;  /* 0xbfb8aa3b212e7820 */ /* 0x000fcc0000410000 */
[----:B------:R-:W1:Y:S08]  /*6fc0*/  MUFU.EX2 R42, R42 ;  /* 0x0000002a002a7308 */ /* 0x000e700000000800 */
[----:B------:R-:W2:Y:S08]  /*6fd0*/  MUFU.EX2 R50, R50 ;  /* 0x0000003200327308 */ /* 0x000eb00000000800 */
[----:B------:R-:W3:Y:S08]  /*6fe0*/  MUFU.EX2 R30, R30 ;  /* 0x0000001e001e7308 */ /* 0x000ef00000000800 */
[----:B------:R-:W4:Y:S08]  /*6ff0*/  MUFU.EX2 R46, R46 ;  /* 0x0000002e002e7308 */ /* 0x000f300000000800 */
[----:B------:R-:W4:Y:S01]  /*7000*/  MUFU.EX2 R56, R56 ;  /* 0x0000003800387308 */ /* 0x000f220000000800 */
[----:B0-----:R-:W-:Y:S01]  /*7010*/  FADD.FTZ R26, R26, 1 ;  /* 0x3f8000001a1a7421 */ /* 0x001fe20000010000 */
[----:B------:R-:W-:Y:S01]  /*7020*/  FMUL.FTZ R34, R118, -1.4426950216293334961 ;  /* 0xbfb8aa3b76227820 */ /* 0x000fe20000410000 */
[----:B-1----:R-:W-:Y:S01]  /*7030*/  FADD.FTZ R42, R42, 1 ;  /* 0x3f8000002a2a7421 */ /* 0x002fe20000010000 */
[----:B--2---:R-:W-:Y:S01]  /*7040*/  FADD.FTZ R50, R50, 1 ;  /* 0x3f80000032327421 */ /* 0x004fe20000010000 */
[----:B---3--:R-:W-:Y:S01]  /*7050*/  FADD.FTZ R30, R30, 1 ;  /* 0x3f8000001e1e7421 */ /* 0x008fe20000010000 */
[----:B------:R-:W-:Y:S01]  /*7060*/  FMUL.FTZ R38, R122, -1.4426950216293334961 ;  /* 0xbfb8aa3b7a267820 */ /* 0x000fe20000410000 */
[----:B----4-:R-:W-:Y:S01]  /*7070*/  FADD.FTZ R46, R46, 1 ;  /* 0x3f8000002e2e7421 */ /* 0x010fe20000010000 */
[----:B------:R-:W0:Y:S01]  /*7080*/  MUFU.RCP R26, R26 ;  /* 0x0000001a001a7308 */ /* 0x000e220000001000 */
[----:B------:R-:W-:-:S07]  /*7090*/  FADD.FTZ R56, R56, 1 ;  /* 0x3f80000038387421 */ /* 0x000fce0000010000 */
[----:B------:R-:W1:Y:S08]  /*70a0*/  MUFU.EX2 R34, R34 ;  /* 0x0000002200227308 */ /* 0x000e700000000800 */
[----:B------:R-:W2:Y:S08]  /*70b0*/  MUFU.RCP R42, R42 ;  /* 0x0000002a002a7308 */ /* 0x000eb00000001000 */
[----:B------:R-:W3:Y:S08]  /*70c0*/  MUFU.RCP R50, R50 ;  /* 0x0000003200327308 */ /* 0x000ef00000001000 */
[----:B------:R-:W4:Y:S08]  /*70d0*/  MUFU.RCP R30, R30 ;  /* 0x0000001e001e7308 */ /* 0x000f300000001000 */
[----:B------:R-:W4:Y:S08]  /*70e0*/  MUFU.EX2 R38, R38 ;  /* 0x0000002600267308 */ /* 0x000f300000000800 */
[----:B------:R-:W4:Y:S08]  /*70f0*/  MUFU.RCP R46, R46 ;  /* 0x0000002e002e7308 */ /* 0x000f300000001000 */
[----:B------:R-:W4:Y:S01]  /*7100*/  MUFU.RCP R56, R56 ;  /* 0x0000003800387308 */ /* 0x000f220000001000 */
[----:B0-----:R-:W-:Y:S01]  /*7110*/  FMUL.FTZ R26, R28, R26 ;  /* 0x0000001a1c1a7220 */ /* 0x001fe20000410000 */
[----:B-1----:R-:W-:Y:S01]  /*7120*/  FADD.FTZ R27, R34, 1 ;  /* 0x3f800000221b7421 */ /* 0x002fe20000010000 */
[----:B--2---:R-:W-:Y:S01]  /*7130*/  FMUL.FTZ R28, R29, R42 ;  /* 0x0000002a1d1c7220 */ /* 0x004fe20000410000 */
[----:B------:R-:W-:Y:S01]  /*7140*/  FMUL.FTZ R34, R36, -1.4426950216293334961 ;  /* 0xbfb8aa3b24227820 */ /* 0x000fe20000410000 */
[----:B---3--:R-:W-:Y:S01]  /*7150*/  FMUL.FTZ R29, R31, R50 ;  /* 0x000000321f1d7220 */ /* 0x008fe20000410000 */
[----:B----4-:R-:W-:Y:S01]  /*7160*/  FMUL.FTZ R30, R32, R30 ;  /* 0x0000001e201e7220 */ /* 0x010fe20000410000 */
[----:B------:R-:W-:Y:S01]  /*7170*/  FMUL.FTZ R50, R37, -1.4426950216293334961 ;  /* 0xbfb8aa3b25327820 */ /* 0x000fe20000410000 */
[----:B------:R-:W-:Y:S01]  /*7180*/  FADD.FTZ R31, R38, 1 ;  /* 0x3f800000261f7421 */ /* 0x000fe20000010000 */
[----:B------:R-:W-:Y:S01]  /*7190*/  FMUL.FTZ R32, R33, R46 ;  /* 0x0000002e21207220 */ /* 0x000fe20000410000 */
[----:B------:R-:W-:Y:S01]  /*71a0*/  FMUL.FTZ R57, R39, -1.4426950216293334961 ;  /* 0xbfb8aa3b27397820 */ /* 0x000fe20000410000 */
[----:B------:R-:W-:Y:S01]  /*71b0*/  FMUL.FTZ R38, R40, -1.4426950216293334961 ;  /* 0xbfb8aa3b28267820 */ /* 0x000fe20000410000 */
[----:B------:R-:W-:Y:S01]  /*71c0*/  FMUL.FTZ R58, R43, -1.4426950216293334961 ;  /* 0xbfb8aa3b2b3a7820 */ /* 0x000fe20000410000 */
[----:B------:R-:W0:Y:S01]  /*71d0*/  MUFU.EX2 R34, R34 ;  /* 0x0000002200227308 */ /* 0x000e220000000800 */
[----:B------:R-:W-:Y:S01]  /*71e0*/  FMUL.FTZ R33, R35, R56 ;  /* 0x0000003823217220 */ /* 0x000fe20000410000 */
[----:B------:R-:W-:-:S06]  /*71f0*/  FMUL.FTZ R56, R41, -1.4426950216293334961 ;  /* 0xbfb8aa3b29387820 */ /* 0x000fcc0000410000 */
[----:B------:R-:W1:Y:S08]  /*7200*/  MUFU.EX2 R50, R50 ;  /* 0x0000003200327308 */ /* 0x000e700000000800 */
[----:B------:R-:W2:Y:S08]  /*7210*/  MUFU.EX2 R57, R57 ;  /* 0x0000003900397308 */ /* 0x000eb00000000800 */
[----:B------:R-:W3:Y:S08]  /*7220*/  MUFU.EX2 R38, R38 ;  /* 0x0000002600267308 */ /* 0x000ef00000000800 */
[----:B------:R-:W4:Y:S08]  /*7230*/  MUFU.EX2 R56, R56 ;  /* 0x0000003800387308 */ /* 0x000f300000000800 */
[----:B------:R-:W4:Y:S01]  /*7240*/  MUFU.EX2 R58, R58 ;  /* 0x0000003a003a7308 */ /* 0x000f220000000800 */
[----:B0-----:R-:W-:Y:S01]  /*7250*/  FADD.FTZ R34, R34, 1 ;  /* 0x3f80000022227421 */ /* 0x001fe20000010000 */
[----:B-1----:R-:W-:Y:S01]  /*7260*/  FADD.FTZ R50, R50, 1 ;  /* 0x3f80000032327421 */ /* 0x002fe20000010000 */
[----:B--2---:R-:W-:Y:S01]  /*7270*/  FADD.FTZ R57, R57, 1 ;  /* 0x3f80000039397421 */ /* 0x004fe20000010000 */
[----:B---3--:R-:W-:Y:S01]  /*7280*/  FADD.FTZ R38, R38, 1 ;  /* 0x3f80000026267421 */ /* 0x008fe20000010000 */
[----:B------:R-:W-:Y:S01]  /*7290*/  FMUL.FTZ R46, R148, -1.4426950216293334961 ;  /* 0xbfb8aa3b942e7820 */ /* 0x000fe20000410000 */
[----:B----4-:R-:W-:-:S02]  /*72a0*/  FADD.FTZ R56, R56, 1 ;  /* 0x3f80000038387421 */ /* 0x010fc40000010000 */
[----:B------:R-:W0:Y:S01]  /*72b0*/  MUFU.RCP R34, R34 ;  /* 0x0000002200227308 */ /* 0x000e220000001000 */
[----:B------:R-:W-:-:S07]  /*72c0*/  FADD.FTZ R58, R58, 1 ;  /* 0x3f8000003a3a7421 */ /* 0x000fce0000010000 */
[----:B------:R-:W1:Y:S08]  /*72d0*/  MUFU.RCP R50, R50 ;  /* 0x0000003200327308 */ /* 0x000e700000001000 */
[----:B------:R-:W2:Y:S08]  /*72e0*/  MUFU.RCP R57, R57 ;  /* 0x0000003900397308 */ /* 0x000eb00000001000 */
[----:B------:R-:W3:Y:S08]  /*72f0*/  MUFU.RCP R38, R38 ;  /* 0x0000002600267308 */ /* 0x000ef00000001000 */
[----:B------:R-:W4:Y:S08]  /*7300*/  MUFU.EX2 R46, R46 ;  /* 0x0000002e002e7308 */ /* 0x000f300000000800 */
[----:B------:R-:W4:Y:S08]  /*7310*/  MUFU.RCP R56, R56 ;  /* 0x0000003800387308 */ /* 0x000f300000001000 */
[----:B------:R-:W4:Y:S01]  /*7320*/  MUFU.RCP R58, R58 ;  /* 0x0000003a003a7308 */ /* 0x000f220000001000 */
[----:B0-----:R-:W-:Y:S01]  /*7330*/  FMUL.FTZ R34, R36, R34 ;  /* 0x0000002224227220 */ /* 0x001fe20000410000 */
[----:B-1----:R-:W-:Y:S01]  /*7340*/  FMUL.FTZ R36, R37, R50 ;  /* 0x0000003225247220 */ /* 0x002fe20000410000 */
[----:B--2---:R-:W-:Y:S01]  /*7350*/  FMUL.FTZ R37, R39, R57 ;  /* 0x0000003927257220 */ /* 0x004fe20000410000 */
[----:B---3--:R-:W-:Y:S01]  /*7360*/  FMUL.FTZ R38, R40, R38 ;  /* 0x0000002628267220 */ /* 0x008fe20000410000 */
[----:B----4-:R-:W-:Y:S01]  /*7370*/  FADD.FTZ R39, R46, 1 ;  /* 0x3f8000002e277421 */ /* 0x010fe20000010000 */
[----:B------:R-:W-:Y:S01]  /*7380*/  FMUL.FTZ R46, R48, -1.4426950216293334961 ;  /* 0xbfb8aa3b302e7820 */ /* 0x000fe20000410000 */
[----:B------:R-:W-:Y:S01]  /*7390*/  FMUL.FTZ R40, R41, R56 ;  /* 0x0000003829287220 */ /* 0x000fe20000410000 */
[----:B------:R-:W-:Y:S01]  /*73a0*/  FMUL.FTZ R71, R51, -1.4426950216293334961 ;  /* 0xbfb8aa3b33477820 */ /* 0x000fe20000410000 */
[----:B------:R-:W-:Y:S01]  /*73b0*/  FMUL.FTZ R41, R43, R58 ;  /* 0x0000003a2b297220 */ /* 0x000fe20000410000 */
[----:B------:R-:W-:-:S02]  /*73c0*/  FMUL.FTZ R58, R49, -1.4426950216293334961 ;  /* 0xbfb8aa3b313a7820 */ /* 0x000fc40000410000 */
[----:B------:R-:W0:Y:S08]  /*73d0*/  MUFU.EX2 R46, R46 ;  /* 0x0000002e002e7308 */ /* 0x000e300000000800 */
[----:B------:R-:W1:Y:S08]  /*73e0*/  MUFU.EX2 R58, R58 ;  /* 0x0000003a003a7308 */ /* 0x000e700000000800 */
[----:B------:R-:W2:Y:S01]  /*73f0*/  MUFU.EX2 R71, R71 ;  /* 0x0000004700477308 */ /* 0x000ea20000000800 */
[----:B0-----:R-:W-:Y:S01]  /*7400*/  FADD.FTZ R46, R46, 1 ;  /* 0x3f8000002e2e7421 */ /* 0x001fe20000010000 */
[----:B------:R-:W-:Y:S01]  /*7410*/  FMUL.FTZ R74, R55, -1.4426950216293334961 ;  /* 0xbfb8aa3b374a7820 */ /* 0x000fe20000410000 */
[----:B-1----:R-:W-:-:S05]  /*7420*/  FADD.FTZ R58, R58, 1 ;  /* 0x3f8000003a3a7421 */ /* 0x002fca0000010000 */
[----:B------:R-:W0:Y:S01]  /*7430*/  MUFU.RCP R46, R46 ;  /* 0x0000002e002e7308 */ /* 0x000e220000001000 */
[----:B--2---:R-:W-:-:S07]  /*7440*/  FADD.FTZ R71, R71, 1 ;  /* 0x3f80000047477421 */ /* 0x004fce0000010000 */
[----:B------:R-:W1:Y:S08]  /*7450*/  MUFU.RCP R58, R58 ;  /* 0x0000003a003a7308 */ /* 0x000e700000001000 */
[----:B------:R-:W2:Y:S08]  /*7460*/  MUFU.RCP R71, R71 ;  /* 0x0000004700477308 */ /* 0x000eb00000001000 */
        /* <DEDUP_REMOVED lines=8> */
[----:B------:R-:W1:Y:S01]  /*74f0*/  MUFU.RCP R27, R27 ;  /* 0x0000001b001b7308 */ /* 0x000e620000001000 */
[----:B------:R-:W-:-:S07]  /*7500*/  FMUL.FTZ R42, R144, -1.4426950216293334961 ;  /* 0xbfb8aa3b902a7820 */ /* 0x000fce0000410000 */
[----:B------:R2:W-:Y:S08]  /*7510*/  MUFU.RCP R75, R74 ;  /* 0x0000004a004b7308 */ /* 0x0005f00000001000 */
[----:B------:R-:W3:Y:S01]  /*7520*/  MUFU.EX2 R71, R71 ;  /* 0x0000004700477308 */ /* 0x000ee20000000800 */
[----:B--2---:R-:W-:-:S07]  /*7530*/  FMUL.FTZ R74, R120, -1.4426950216293334961 ;  /* 0xbfb8aa3b784a7820 */ /* 0x004fce0000410000 */
[----:B------:R-:W2:Y:S01]  /*7540*/  MUFU.EX2 R74, R74 ;  /* 0x0000004a004a7308 */ /* 0x000ea20000000800 */
[----:B0-----:R-:W-:-:S07]  /*7550*/  FADD.FTZ R58, R58, 1 ;  /* 0x3f8000003a3a7421 */ /* 0x001fce0000010000 */
[----:B------:R-:W0:Y:S01]  /*7560*/  MUFU.EX2 R42, R42 ;  /* 0x0000002a002a7308 */ /* 0x000e220000000800 */
[----:B-1----:R-:W-:Y:S01]  /*7570*/  FMUL.FTZ R27, R118, R27 ;  /* 0x0000001b761b7220 */ /* 0x002fe20000410000 */
[----:B------:R-:W-:-:S06]  /*7580*/  FMUL.FTZ R50, R126, -1.4426950216293334961 ;  /* 0xbfb8aa3b7e327820 */ /* 0x000fcc0000410000 */
[----:B------:R3:W-:Y:S02]  /*7590*/  MUFU.RCP R118, R58 ;  /* 0x0000003a00767308 */ /* 0x0007e40000001000 */
[----:B---3--:R-:W-:Y:S01]  /*75a0*/  FADD.FTZ R58, R71, 1 ;  /* 0x3f800000473a7421 */ /* 0x008fe20000010000 */
[----:B--2---:R-:W-:Y:S01]  /*75b0*/  FADD.FTZ R71, R74, 1 ;  /* 0x3f8000004a477421 */ /* 0x004fe20000010000 */
[----:B0-----:R-:W-:Y:S01]  /*75c0*/  FADD.FTZ R35, R42, 1 ;  /* 0x3f8000002a237421 */ /* 0x001fe20000010000 */
[----:B------:R-:W-:-:S03]  /*75d0*/  FMUL.FTZ R42, R44, -1.4426950216293334961 ;  /* 0xbfb8aa3b2c2a7820 */ /* 0x000fc60000410000 */
[----:B------:R-:W0:Y:S01]  /*75e0*/  MUFU.RCP R58, R58 ;  /* 0x0000003a003a7308 */ /* 0x000e220000001000 */
[----:B------:R-:W-:-:S07]  /*75f0*/  FMUL.FTZ R57, R45, -1.4426950216293334961 ;  /* 0xbfb8aa3b2d397820 */ /* 0x000fce0000410000 */
[----:B------:R-:W1:Y:S08]  /*7600*/  MUFU.EX2 R50, R50 ;  /* 0x0000003200327308 */ /* 0x000e700000000800 */
[----:B------:R-:W2:Y:S08]  /*7610*/  MUFU.RCP R71, R71 ;  /* 0x0000004700477308 */ /* 0x000eb00000001000 */
[----:B------:R-:W3:Y:S08]  /*7620*/  MUFU.EX2 R42, R42 ;  /* 0x0000002a002a7308 */ /* 0x000ef00000000800 */
[----:B------:R-:W4:Y:S01]  /*7630*/  MUFU.EX2 R57, R57 ;  /* 0x0000003900397308 */ /* 0x000f220000000800 */
[----:B0-----:R-:W-:Y:S01]  /*7640*/  FMUL.FTZ R119, R119, R58 ;  /* 0x0000003a77777220 */ /* 0x001fe20000410000 */
[----:B------:R-:W-:Y:S01]  /*7650*/  FMUL.FTZ R58, R143, -1.4426950216293334961 ;  /* 0xbfb8aa3b8f3a7820 */ /* 0x000fe20000410000 */
[----:B-1----:R-:W-:Y:S01]  /*7660*/  FADD.FTZ R43, R50, 1 ;  /* 0x3f800000322b7421 */ /* 0x002fe20000010000 */
[----:B--2---:R-:W-:Y:S01]  /*7670*/  FMUL.FTZ R120, R120, R71 ;  /* 0x0000004778787220 */ /* 0x004fe20000410000 */
[----:B------:R-:W-:-:S03]  /*7680*/  FMUL.FTZ R71, R127, -1.4426950216293334961 ;  /* 0xbfb8aa3b7f477820 */ /* 0x000fc60000410000 */
[----:B------:R-:W0:Y:S01]  /*7690*/  MUFU.EX2 R58, R58 ;  /* 0x0000003a003a7308 */ /* 0x000e220000000800 */
[----:B---3--:R-:W-:-:S07]  /*76a0*/  FADD.FTZ R42, R42, 1 ;  /* 0x3f8000002a2a7421 */ /* 0x008fce0000010000 */
[----:B------:R-:W1:Y:S01]  /*76b0*/  MUFU.RCP R43, R43 ;  /* 0x0000002b002b7308 */ /* 0x000e620000001000 */
[----:B----4-:R-:W-:-:S07]  /*76c0*/  FADD.FTZ R57, R57, 1 ;  /* 0x3f80000039397421 */ /* 0x010fce0000010000 */
[----:B------:R-:W-:Y:S08]  /*76d0*/  MUFU.EX2 R71, R71 ;  /* 0x0000004700477308 */ /* 0x000ff00000000800 */
[----:B------:R-:W2:Y:S08]  /*76e0*/  MUFU.RCP R42, R42 ;  /* 0x0000002a002a7308 */ /* 0x000eb00000001000 */
[----:B------:R-:W3:Y:S01]  /*76f0*/  MUFU.RCP R57, R57 ;  /* 0x0000003900397308 */ /* 0x000ee20000001000 */
[----:B0-----:R-:W-:Y:S01]  /*7700*/  FADD.FTZ R58, R58, 1 ;  /* 0x3f8000003a3a7421 */ /* 0x001fe20000010000 */
[----:B-1----:R-:W-:-:S06]  /*7710*/  FMUL.FTZ R43, R126, R43 ;  /* 0x0000002b7e2b7220 */ /* 0x002fcc0000410000 */
[----:B------:R0:W-:Y:S01]  /*7720*/  MUFU.RCP R126, R58 ;  /* 0x0000003a007e7308 */ /* 0x0001e20000001000 */
[----:B--2---:R-:W-:Y:S01]  /*7730*/  FMUL.FTZ R42, R44, R42 ;  /* 0x0000002a2c2a7220 */ /* 0x004fe20000410000 */
[----:B0-----:R-:W-:Y:S01]  /*7740*/  FADD.FTZ R58, R71, 1 ;  /* 0x3f800000473a7421 */ /* 0x001fe20000010000 */
[----:B---3--:R-:W-:Y:S01]  /*7750*/  FMUL.FTZ R44, R45, R57 ;  /* 0x000000392d2c7220 */ /* 0x008fe20000410000 */
[----:B------:R-:W-:-:S04]  /*7760*/  FMUL.FTZ R57, R134, -1.4426950216293334961 ;  /* 0xbfb8aa3b86397820 */ /* 0x000fc80000410000 */
[----:B------:R-:W0:Y:S08]  /*7770*/  MUFU.RCP R58, R58 ;  /* 0x0000003a003a7308 */ /* 0x000e300000001000 */
[----:B------:R-:W1:Y:S01]  /*7780*/  MUFU.EX2 R57, R57 ;  /* 0x0000003900397308 */ /* 0x000e620000000800 */
[----:B0-----:R-:W-:Y:S01]  /*7790*/  FMUL.FTZ R127, R127, R58 ;  /* 0x0000003a7f7f7220 */ /* 0x001fe20000410000 */
[----:B------:R-:W-:Y:S01]  /*77a0*/  FMUL.FTZ R58, R150, -1.4426950216293334961 ;  /* 0xbfb8aa3b963a7820 */ /* 0x000fe20000410000 */
[----:B-1----:R-:W-:-:S05]  /*77b0*/  FADD.FTZ R51, R57, 1 ;  /* 0x3f80000039337421 */ /* 0x002fca0000010000 */
[----:B------:R-:W0:Y:S08]  /*77c0*/  MUFU.EX2 R58, R58 ;  /* 0x0000003a003a7308 */ /* 0x000e300000000800 */
[----:B------:R-:W1:Y:S01]  /*77d0*/  MUFU.RCP R51, R51 ;  /* 0x0000003300337308 */ /* 0x000e620000001000 */
[----:B0-----:R-:W-:Y:S01]  /*77e0*/  FADD.FTZ R58, R58, 1 ;  /* 0x3f8000003a3a7421 */ /* 0x001fe20000010000 */
[----:B-1----:R-:W-:-:S06]  /*77f0*/  FMUL.FTZ R51, R134, R51 ;  /* 0x0000003386337220 */ /* 0x002fcc0000410000 */
[----:B------:R-:W0:Y:S01]  /*7800*/  MUFU.RCP R134, R58 ;  /* 0x0000003a00867308 */ /* 0x000e220000001000 */
[----:B------:R-:W-:Y:S01]  /*7810*/  STL [R1+0x98], R165 ;  /* 0x000098a501007387 */ /* 0x000fe20000100800 */
[----:B------:R-:W-:-:S03]  /*7820*/  FMUL.FTZ R59, R47, -1.4426950216293334961 ;  /* 0xbfb8aa3b2f3b7820 */ /* 0x000fc60000410000 */
[----:B------:R-:W-:Y:S04]  /*7830*/  STL [R1+0x9c], R163 ;  /* 0x00009ca301007387 */ /* 0x000fe80000100800 */
[----:B------:R-:W-:Y:S04]  /*7840*/  STL [R1+0xa0], R162 ;  /* 0x0000a0a201007387 */ /* 0x000fe80000100800 */
[----:B------:R-:W-:Y:S04]  /*7850*/  STL [R1+0xa4], R161 ;  /* 0x0000a4a101007387 */ /* 0x000fe80000100800 */
[----:B------:R-:W-:Y:S04]  /*7860*/  STL [R1+0xa8], R160 ;  /* 0x0000a8a001007387 */ /* 0x000fe80000100800 */
[----:B------:R-:W-:Y:S01]  /*7870*/  STL [R1+0xac], R159 ;  /* 0x0000ac9f01007387 */ /* 0x000fe20000100800 */
[----:B------:R-:W1:Y:S03]  /*7880*/  MUFU.EX2 R59, R59 ;  /* 0x0000003b003b7308 */ /* 0x000e660000000800 */
[----:B------:R-:W-:Y:S01]  /*7890*/  STL [R1+0xb0], R158 ;  /* 0x0000b09e01007387 */ /* 0x000fe20000100800 */
[----:B0-----:R-:W-:-:S03]  /*78a0*/  FMUL.FTZ R134, R150, R134 ;  /* 0x0000008696867220 */ /* 0x001fc60000410000 */
[----:B------:R-:W-:Y:S04]  /*78b0*/  STL [R1+0xb4], R157 ;  /* 0x0000b49d01007387 */ /* 0x000fe80000100800 */
[----:B------:R-:W-:Y:S04]  /*78c0*/  STL [R1+0xb8], R156 ;  /* 0x0000b89c01007387 */ /* 0x000fe80000100800 */
[----:B------:R0:W-:Y:S04]  /*78d0*/  STL [R1+0xbc], R3 ;  /* 0x0000bc0301007387 */ /* 0x0001e80000100800 */
[----:B------:R2:W-:Y:S04]  /*78e0*/  STL [R1+0xc0], R4 ;  /* 0x0000c00401007387 */ /* 0x0005e80000100800 */
[----:B------:R-:W3:Y:S01]  /*78f0*/  LDL.LU R150, [R1+0x128] ;  /* 0x0001280001967983 */ /* 0x000ee20000300800 */
[----:B-1----:R-:W-:-:S06]  /*7900*/  FADD.FTZ R59, R59, 1 ;  /* 0x3f8000003b3b7421 */ /* 0x002fcc0000010000 */
[----:B------:R-:W1:Y:S01]  /*7910*/  MUFU.RCP R59, R59 ;  /* 0x0000003b003b7308 */ /* 0x000e620000001000 */
[----:B------:R-:W-:-:S07]  /*7920*/  FMUL.FTZ R50, R52, -1.4426950216293334961 ;  /* 0xbfb8aa3b34327820 */ /* 0x000fce0000410000 */
[----:B------:R-:W4:Y:S01]  /*7930*/  MUFU.EX2 R50, R50 ;  /* 0x0000003200327308 */ /* 0x000f220000000800 */
[----:B-1----:R-:W-:Y:S01]  /*7940*/  FMUL.FTZ R45, R47, R59 ;  /* 0x0000003b2f2d7220 */ /* 0x002fe20000410000 */
[----:B------:R-:W-:-:S06]  /*7950*/  FMUL.FTZ R59, R53, -1.4426950216293334961 ;  /* 0xbfb8aa3b353b7820 */ /* 0x000fcc0000410000 */
[----:B------:R-:W1:Y:S01]  /*7960*/  MUFU.EX2 R59, R59 ;  /* 0x0000003b003b7308 */ /* 0x000e620000000800 */
[----:B------:R-:W-:Y:S01]  /*7970*/  FMUL.FTZ R56, R130, -1.4426950216293334961 ;  /* 0xbfb8aa3b82387820 */ /* 0x000fe20000410000 */
[----:B----4-:R-:W-:-:S06]  /*7980*/  FADD.FTZ R50, R50, 1 ;  /* 0x3f80000032327421 */ /* 0x010fcc0000010000 */
[----:B------:R-:W4:Y:S01]  /*7990*/  MUFU.EX2 R56, R56 ;  /* 0x0000003800387308 */ /* 0x000f220000000800 */
[----:B-1----:R-:W-:-:S07]  /*79a0*/  FADD.FTZ R59, R59, 1 ;  /* 0x3f8000003b3b7421 */ /* 0x002fce0000010000 */
[----:B------:R-:W1:Y:S08]  /*79b0*/  MUFU.RCP R50, R50 ;  /* 0x0000003200327308 */ /* 0x000e700000001000 */
[----:B------:R-:W0:Y:S01]  /*79c0*/  MUFU.RCP R59, R59 ;  /* 0x0000003b003b7308 */ /* 0x000e220000001000 */
[----:B----4-:R-:W-:Y:S01]  /*79d0*/  FADD.FTZ R47, R56, 1 ;  /* 0x3f800000382f7421 */ /* 0x010fe20000010000 */
[----:B------:R-:W-:Y:S01]  /*79e0*/  FMUL.FTZ R56, R80, -1.4426950216293334961 ;  /* 0xbfb8aa3b50387820 */ /* 0x000fe20000410000 */
[----:B------:R-:W-:-:S05]  /*79f0*/  FMUL.FTZ R57, R121, -1.4426950216293334961 ;  /* 0xbfb8aa3b79397820 */ /* 0x000fca0000410000 */
[----:B------:R-:W4:Y:S01]  /*7a00*/  MUFU.EX2 R56, R56 ;  /* 0x0000003800387308 */ /* 0x000f220000000800 */
[----:B-1----:R-:W-:Y:S01]  /*7a10*/  FMUL.FTZ R50, R52, R50 ;  /* 0x0000003234327220 */ /* 0x002fe20000410000 */
[----:B------:R-:W-:Y:S01]  /*7a20*/  FMUL.FTZ R74, R124, -1.4426950216293334961 ;  /* 0xbfb8aa3b7c4a7820 */ /* 0x000fe20000410000 */
[----:B0-----:R-:W-:Y:S01]  /*7a30*/  FMUL.FTZ R52, R53, R59 ;  /* 0x0000003b35347220 */ /* 0x001fe20000410000 */
[----:B------:R-:W-:Y:S01]  /*7a40*/  FMUL.FTZ R59, R111, -1.4426950216293334961 ;  /* 0xbfb8aa3b6f3b7820 */ /* 0x000fe20000410000 */
[----:B------:R-:W-:Y:S01]  /*7a50*/  FMUL.FTZ R53, R55, R75 ;  /* 0x0000004b37357220 */ /* 0x000fe20000410000 */
[----:B------:R-:W-:Y:S02]  /*7a60*/  FMUL.FTZ R55, R123, -1.4426950216293334961 ;  /* 0xbfb8aa3b7b377820 */ /* 0x000fe40000410000 */
[----:B------:R-:W0:Y:S08]  /*7a70*/  MUFU.EX2 R57, R57 ;  /* 0x0000003900397308 */ /* 0x000e300000000800 */
[----:B------:R-:W1:Y:S01]  /*7a80*/  MUFU.EX2 R59, R59 ;  /* 0x0000003b003b7308 */ /* 0x000e620000000800 */
[----:B----4-:R-:W-:-:S07]  /*7a90*/  FADD.FTZ R56, R56, 1 ;  /* 0x3f80000038387421 */ /* 0x010fce0000010000 */
[----:B------:R-:W4:Y:S08]  /*7aa0*/  MUFU.EX2 R55, R55 ;  /* 0x0000003700377308 */ /* 0x000f300000000800 */
[----:B------:R-:W2:Y:S08]  /*7ab0*/  MUFU.RCP R31, R31 ;  /* 0x0000001f001f7308 */ /* 0x000eb00000001000 */
[----:B------:R-:W2:Y:S01]  /*7ac0*/  MUFU.EX2 R74, R74 ;  /* 0x0000004a004a7308 */ /* 0x000ea20000000800 */
[----:B0-----:R-:W-:Y:S01]  /*7ad0*/  FADD.FTZ R57, R57, 1 ;  /* 0x3f80000039397421 */ /* 0x001fe20000010000 */
[----:B-1----:R-:W-:-:S06]  /*7ae0*/  FADD.FTZ R59, R59, 1 ;  /* 0x3f8000003b3b7421 */ /* 0x002fcc0000010000 */
[----:B------:R-:W0:Y:S01]  /*7af0*/  MUFU.RCP R56, R56 ;  /* 0x0000003800387308 */ /* 0x000e220000001000 */
[----:B----4-:R-:W-:Y:S01]  /*7b00*/  FADD.FTZ R55, R55, 1 ;  /* 0x3f80000037377421 */ /* 0x010fe20000010000 */
[----:B--2---:R-:W-:-:S06]  /*7b10*/  FMUL.FTZ R31, R122, R31 ;  /* 0x0000001f7a1f7220 */ /* 0x004fcc0000410000 */
[----:B------:R1:W-:Y:S08]  /*7b20*/  MUFU.RCP R122, R59 ;  /* 0x0000003b007a7308 */ /* 0x0003f00000001000 */
[----:B------:R-:W-:Y:S01]  /*7b30*/  MUFU.RCP R75, R57 ;  /* 0x00000039004b7308 */ /* 0x000fe20000001000 */
[----:B-1----:R-:W-:Y:S01]  /*7b40*/  FADD.FTZ R59, R74, 1 ;  /* 0x3f8000004a3b7421 */ /* 0x002fe20000010000 */
[----:B------:R-:W-:-:S06]  /*7b50*/  FMUL.FTZ R74, R128, -1.4426950216293334961 ;  /* 0xbfb8aa3b804a7820 */ /* 0x000fcc0000410000 */
[----:B------:R-:W1:Y:S01]  /*7b60*/  MUFU.RCP R57, R55 ;  /* 0x0000003700397308 */ /* 0x000e620000001000 */
[----:B0-----:R-:W-:Y:S01]  /*7b70*/  FMUL.FTZ R80, R80, R56 ;  /* 0x0000003850507220 */ /* 0x001fe20000410000 */
[----:B------:R-:W-:-:S06]  /*7b80*/  FMUL.FTZ R56, R125, -1.4426950216293334961 ;  /* 0xbfb8aa3b7d387820 */ /* 0x000fcc0000410000 */
[----:B------:R-:W0:Y:S08]  /*7b90*/  MUFU.RCP R59, R59 ;  /* 0x0000003b003b7308 */ /* 0x000e300000001000 */
[----:B------:R-:W2:Y:S01]  /*7ba0*/  MUFU.EX2 R74, R74 ;  /* 0x0000004a004a7308 */ /* 0x000ea20000000800 */
[----:B-1----:R-:W-:Y:S01]  /*7bb0*/  FMUL.FTZ R123, R123, R57 ;  /* 0x000000397b7b7220 */ /* 0x002fe20000410000 */
[----:B------:R-:W-:-:S06]  /*7bc0*/  FMUL.FTZ R57, R164, -1.4426950216293334961 ;  /* 0xbfb8aa3ba4397820 */ /* 0x000fcc0000410000 */
[----:B------:R-:W1:Y:S01]  /*7bd0*/  MUFU.EX2 R56, R56 ;  /* 0x0000003800387308 */ /* 0x000e620000000800 */
[----:B------:R-:W-:Y:S01]  /*7be0*/  FMUL.FTZ R55, R129, -1.4426950216293334961 ;  /* 0xbfb8aa3b81377820 */ /* 0x000fe20000410000 */
[----:B0-----:R-:W-:Y:S01]  /*7bf0*/  FMUL.FTZ R124, R124, R59 ;  /* 0x0000003b7c7c7220 */ /* 0x001fe20000410000 */
[----:B------:R-:W-:-:S05]  /*7c00*/  FMUL.FTZ R59, R131, -1.4426950216293334961 ;  /* 0xbfb8aa3b833b7820 */ /* 0x000fca0000410000 */
[----:B------:R-:W0:Y:S01]  /*7c10*/  MUFU.EX2 R57, R57 ;  /* 0x0000003900397308 */ /* 0x000e220000000800 */
[----:B--2---:R-:W-:Y:S01]  /*7c20*/  FADD.FTZ R71, R74, 1 ;  /* 0x3f8000004a477421 */ /* 0x004fe20000010000 */
[----:B------:R-:W-:-:S06]  /*7c30*/  FMUL.FTZ R74, R132, -1.4426950216293334961 ;  /* 0xbfb8aa3b844a7820 */ /* 0x000fcc0000410000 */
[----:B------:R-:W2:Y:S01]  /*7c40*/  MUFU.EX2 R55, R55 ;  /* 0x0000003700377308 */ /* 0x000ea20000000800 */
[----:B-1----:R-:W-:-:S07]  /*7c50*/  FADD.FTZ R56, R56, 1 ;  /* 0x3f80000038387421 */ /* 0x002fce0000010000 */
[----:B------:R-:W1:Y:S08]  /*7c60*/  MUFU.RCP R47, R47 ;  /* 0x0000002f002f7308 */ /* 0x000e700000001000 */
[----:B------:R-:W-:Y:S08]  /*7c70*/  MUFU.EX2 R59, R59 ;  /* 0x0000003b003b7308 */ /* 0x000ff00000000800 */
[----:B------:R-:W4:Y:S08]  /*7c80*/  MUFU.RCP R71, R71 ;  /* 0x0000004700477308 */ /* 0x000f300000001000 */
[----:B------:R-:W4:Y:S01]  /*7c90*/  MUFU.EX2 R74, R74 ;  /* 0x0000004a004a7308 */ /* 0x000f220000000800 */
[----:B0-----:R-:W-:Y:S01]  /*7ca0*/  FADD.FTZ R57, R57, 1 ;  /* 0x3f80000039397421 */ /* 0x001fe20000010000 */
[----:B--2---:R-:W-:-:S06]  /*7cb0*/  FADD.FTZ R55, R55, 1 ;  /* 0x3f80000037377421 */ /* 0x004fcc0000010000 */
[----:B------:R-:W0:Y:S01]  /*7cc0*/  MUFU.RCP R56, R56 ;  /* 0x0000003800387308 */ /* 0x000e220000001000 */
[----:B-1----:R-:W-:Y:S01]  /*7cd0*/  FMUL.FTZ R47, R130, R47 ;  /* 0x0000002f822f7220 */ /* 0x002fe20000410000 */
[----:B----4-:R-:W-:Y:S01]  /*7ce0*/  FMUL.FTZ R128, R128, R71 ;  /* 0x0000004780807220 */ /* 0x010fe20000410000 */
[----:B------:R-:W-:-:S05]  /*7cf0*/  FMUL.FTZ R71, R135, -1.4426950216293334961 ;  /* 0xbfb8aa3b87477820 */ /* 0x000fca0000410000 */
[----:B------:R1:W-:Y:S02]  /*7d00*/  MUFU.RCP R130, R57 ;  /* 0x0000003900827308 */ /* 0x0003e40000001000 */
[----:B-1----:R-:W-:Y:S01]  /*7d10*/  FADD.FTZ R57, R59, 1 ;  /* 0x3f8000003b397421 */ /* 0x002fe20000010000 */
[----:B------:R-:W-:Y:S01]  /*7d20*/  FADD.FTZ R59, R74, 1 ;  /* 0x3f8000004a3b7421 */ /* 0x000fe20000010000 */
[----:B------:R-:W-:-:S04]  /*7d30*/  FMUL.FTZ R74, R136, -1.4426950216293334961 ;  /* 0xbfb8aa3b884a7820 */ /* 0x000fc80000410000 */
[----:B------:R-:W1:Y:S01]  /*7d40*/  MUFU.RCP R55, R55 ;  /* 0x0000003700377308 */ /* 0x000e620000001000 */
[----:B0-----:R-:W-:Y:S01]  /*7d50*/  FMUL.FTZ R125, R125, R56 ;  /* 0x000000387d7d7220 */ /* 0x001fe20000410000 */
[----:B------:R-:W-:-:S06]  /*7d60*/  FMUL.FTZ R56, R133, -1.4426950216293334961 ;  /* 0xbfb8aa3b85387820 */ /* 0x000fcc0000410000 */
[----:B------:R-:W0:Y:S08]  /*7d70*/  MUFU.EX2 R71, R71 ;  /* 0x0000004700477308 */ /* 0x000e300000000800 */
[----:B------:R-:W2:Y:S01]  /*7d80*/  MUFU.EX2 R74, R74 ;  /* 0x0000004a004a7308 */ /* 0x000ea20000000800 */
[----:B-1----:R-:W-:Y:S01]  /*7d90*/  FMUL.FTZ R129, R129, R55 ;  /* 0x0000003781817220 */ /* 0x002fe20000410000 */
[----:B------:R-:W-:-:S06]  /*7da0*/  FMUL.FTZ R55, R137, -1.4426950216293334961 ;  /* 0xbfb8aa3b89377820 */ /* 0x000fcc0000410000 */
[----:B------:R-:W1:Y:S08]  /*7db0*/  MUFU.EX2 R56, R56 ;  /* 0x0000003800387308 */ /* 0x000e700000000800 */
[----:B------:R-:W4:Y:S01]  /*7dc0*/  MUFU.RCP R57, R57 ;  /* 0x0000003900397308 */ /* 0x000f220000001000 */
[----:B0-----:R-:W-:Y:S01]  /*7dd0*/  FADD.FTZ R58, R71, 1 ;  /* 0x3f800000473a7421 */ /* 0x001fe20000010000 */
[----:B--2---:R-:W-:-:S06]  /*7de0*/  FADD.FTZ R71, R74, 1 ;  /* 0x3f8000004a477421 */ /* 0x004fcc0000010000 */
[----:B------:R-:W0:Y:S01]  /*7df0*/  MUFU.RCP R59, R59 ;  /* 0x0000003b003b7308 */ /* 0x000e220000001000 */
[----:B------:R-:W-:Y:S01]  /*7e00*/  FMUL.FTZ R74, R139, -1.4426950216293334961 ;  /* 0xbfb8aa3b8b4a7820 */ /* 0x000fe20000410000 */
[----:B-1----:R-:W-:-:S06]  /*7e10*/  FADD.FTZ R56, R56, 1 ;  /* 0x3f80000038387421 */ /* 0x002fcc0000010000 */
[----:B------:R-:W1:Y:S01]  /*7e20*/  MUFU.EX2 R55, R55 ;  /* 0x0000003700377308 */ /* 0x000e620000000800 */
[----:B----4-:R-:W-:Y:S01]  /*7e30*/  FMUL.FTZ R131, R131, R57 ;  /* 0x0000003983837220 */ /* 0x010fe20000410000 */
[----:B------:R-:W-:-:S06]  /*7e40*/  FMUL.FTZ R57, R63, -1.4426950216293334961 ;  /* 0xbfb8aa3b3f397820 */ /* 0x000fcc0000410000 */
[----:B------:R-:W-:Y:S01]  /*7e50*/  MUFU.EX2 R74, R74 ;  /* 0x0000004a004a7308 */ /* 0x000fe20000000800 */
[----:B0-----:R-:W-:Y:S01]  /*7e60*/  FMUL.FTZ R132, R132, R59 ;  /* 0x0000003b84847220 */ /* 0x001fe20000410000 */
[----:B------:R-:W-:-:S06]  /*7e70*/  FMUL.FTZ R59, R5, -1.4426950216293334961 ;  /* 0xbfb8aa3b053b7820 */ /* 0x000fcc0000410000 */
[----:B------:R-:W0:Y:S01]  /*7e80*/  MUFU.RCP R56, R56 ;  /* 0x0000003800387308 */ /* 0x000e220000001000 */
[----:B-1----:R-:W-:-:S07]  /*7e90*/  FADD.FTZ R55, R55, 1 ;  /* 0x3f80000037377421 */ /* 0x002fce0000010000 */
[----:B------:R-:W1:Y:S08]  /*7ea0*/  MUFU.EX2 R57, R57 ;  /* 0x0000003900397308 */ /* 0x000e700000000800 */
[----:B------:R-:W-:Y:S08]  /*7eb0*/  MUFU.EX2 R59, R59 ;  /* 0x0000003b003b7308 */ /* 0x000ff00000000800 */
[----:B------:R-:W2:Y:S01]  /*7ec0*/  MUFU.RCP R71, R71 ;  /* 0x0000004700477308 */ /* 0x000ea20000001000 */
[----:B0-----:R-:W-:-:S07]  /*7ed0*/  FMUL.FTZ R133, R133, R56 ;  /* 0x0000003885857220 */ /* 0x001fce0000410000 */
[----:B------:R0:W-:Y:S01]  /*7ee0*/  MUFU.RCP R76, R55 ;  /* 0x00000037004c7308 */ /* 0x0001e20000001000 */
[----:B------:R-:W-:Y:S01]  /*7ef0*/  FMUL.FTZ R56, R140, -1.4426950216293334961 ;  /* 0xbfb8aa3b8c387820 */ /* 0x000fe20000410000 */
[----:B-1----:R-:W-:Y:S01]  /*7f00*/  FADD.FTZ R57, R57, 1 ;  /* 0x3f80000039397421 */ /* 0x002fe20000010000 */
[----:B0-----:R-:W-:-:S05]  /*7f10*/  FADD.FTZ R55, R74, 1 ;  /* 0x3f8000004a377421 */ /* 0x001fca0000010000 */
[----:B------:R-:W0:Y:S01]  /*7f20*/  MUFU.RCP R58, R58 ;  /* 0x0000003a003a7308 */ /* 0x000e220000001000 */
[----:B------:R-:W-:Y:S01]  /*7f30*/  FMUL.FTZ R118, R138, R118 ;  /* 0x000000768a767220 */ /* 0x000fe20000410000 */
[----:B--2---:R-:W-:-:S06]  /*7f40*/  FMUL.FTZ R136, R136, R71 ;  /* 0x0000004788887220 */ /* 0x004fcc0000410000 */
[----:B------:R-:W1:Y:S01]  /*7f50*/  MUFU.RCP R55, R55 ;  /* 0x0000003700377308 */ /* 0x000e620000001000 */
[----:B------:R-:W-:Y:S01]  /*7f60*/  FADD.FTZ R59, R59, 1 ;  /* 0x3f8000003b3b7421 */ /* 0x000fe20000010000 */
[----:B------:R-:W-:Y:S01]  /*7f70*/  FMUL.FTZ R71, R2, -1.4426950216293334961 ;  /* 0xbfb8aa3b02477820 */ /* 0x000fe20000410000 */
[----:B------:R-:W-:-:S05]  /*7f80*/  FMUL.FTZ R121, R121, R75 ;  /* 0x0000004b79797220 */ /* 0x000fca0000410000 */
[----:B------:R2:W-:Y:S08]  /*7f90*/  MUFU.RCP R138, R57 ;  /* 0x00000039008a7308 */ /* 0x0005f00000001000 */
[----:B------:R-:W4:Y:S01]  /*7fa0*/  MUFU.EX2 R56, R56 ;  /* 0x0000003800387308 */ /* 0x000f220000000800 */
[----:B--2---:R-:W-:Y:S01]  /*7fb0*/  FMUL.FTZ R57, R54, -1.4426950216293334961 ;  /* 0xbfb8aa3b36397820 */ /* 0x004fe20000410000 */
[----:B0-----:R-:W-:-:S06]  /*7fc0*/  FMUL.FTZ R135, R135, R58 ;  /* 0x0000003a87877220 */ /* 0x001fcc0000410000 */
[----:B------:R0:W2:Y:S01]  /*7fd0*/  MUFU.RCP R75, R59 ;  /* 0x0000003b004b7308 */ /* 0x0000a20000001000 */
[----:B------:R-:W-:Y:S01]  /*7fe0*/  FMUL.FTZ R58, R149, -1.4426950216293334961 ;  /* 0xbfb8aa3b953a7820 */ /* 0x000fe20000410000 */
[----:B-1----:R-:W-:-:S06]  /*7ff0*/  FMUL.FTZ R139, R139, R55 ;  /* 0x000000378b8b7220 */ /* 0x002fcc0000410000 */
[----:B------:R-:W-:Y:S01]  /*8000*/  MUFU.EX2 R57, R57 ;  /* 0x0000003900397308 */ /* 0x000fe20000000800 */
[----:B0-----:R-:W-:Y:S01]  /*8010*/  FMUL.FTZ R59, R142, -1.4426950216293334961 ;  /* 0xbfb8aa3b8e3b7820 */ /* 0x001fe20000410000 */
[----:B------:R-:W-:-:S06]  /*8020*/  FMUL.FTZ R55, R0, -1.4426950216293334961 ;  /* 0xbfb8aa3b00377820 */ /* 0x000fcc0000410000 */
[----:B------:R-:W0:Y:S01]  /*8030*/  MUFU.EX2 R71, R71 ;  /* 0x0000004700477308 */ /* 0x000e220000000800 */
[----:B------:R-:W-:Y:S01]  /*8040*/  FMUL.FTZ R74, R64, -1.4426950216293334961 ;  /* 0xbfb8aa3b404a7820 */ /* 0x000fe20000410000 */
[----:B----4-:R-:W-:-:S06]  /*8050*/  FADD.FTZ R56, R56, 1 ;  /* 0x3f80000038387421 */ /* 0x010fcc0000010000 */
[----:B------:R-:W1:Y:S01]  /*8060*/  MUFU.EX2 R59, R59 ;  /* 0x0000003b003b7308 */ /* 0x000e620000000800 */
[----:B--2---:R-:W-:-:S07]  /*8070*/  FMUL.FTZ R5, R5, R75 ;  /* 0x0000004b05057220 */ /* 0x004fce0000410000 */
[----:B------:R-:W2:Y:S01]  /*8080*/  MUFU.EX2 R58, R58 ;  /* 0x0000003a003a7308 */ /* 0x000ea20000000800 */
[----:B0-----:R-:W-:-:S07]  /*8090*/  FADD.FTZ R71, R71, 1 ;  /* 0x3f80000047477421 */ /* 0x001fce0000010000 */
[----:B------:R-:W0:Y:S01]  /*80a0*/  MUFU.EX2 R55, R55 ;  /* 0x0000003700377308 */ /* 0x000e220000000800 */
[----:B------:R-:W-:-:S07]  /*80b0*/  FMUL.FTZ R126, R143, R126 ;  /* 0x0000007e8f7e7220 */ /* 0x000fce0000410000 */
[----:B------:R4:W3:Y:S08]  /*80c0*/  MUFU.RCP R75, R56 ;  /* 0x00000038004b7308 */ /* 0x0008f00000001000 */
[----:B------:R-:W3:Y:S01]  /*80d0*/  MUFU.EX2 R74, R74 ;  /* 0x0000004a004a7308 */ /* 0x000ee20000000800 */
[----:B----4-:R-:W-:Y:S01]  /*80e0*/  FADD.FTZ R56, R57, 1 ;  /* 0x3f80000039387421 */ /* 0x010fe20000010000 */
[----:B-1----:R-:W-:-:S06]  /*80f0*/  FADD.FTZ R57, R59, 1 ;  /* 0x3f8000003b397421 */ /* 0x002fcc0000010000 */
[----:B------:R-:W1:Y:S01]  /*8100*/  MUFU.RCP R35, R35 ;  /* 0x0000002300237308 */ /* 0x000e620000001000 */
[----:B--2---:R-:W-:-:S07]  /*8110*/  FADD.FTZ R58, R58, 1 ;  /* 0x3f8000003a3a7421 */ /* 0x004fce0000010000 */
[----:B------:R-:W2:Y:S01]  /*8120*/  MUFU.RCP R143, R71 ;  /* 0x00000047008f7308 */ /* 0x000ea20000001000 */
[----:B0-----:R-:W-:-:S07]  /*8130*/  FADD.FTZ R55, R55, 1 ;  /* 0x3f80000037377421 */ /* 0x001fce0000010000 */
[----:B------:R-:W0:Y:S01]  /*8140*/  MUFU.RCP R56, R56 ;  /* 0x0000003800387308 */ /* 0x000e220000001000 */
[----:B---3--:R-:W-:Y:S01]  /*8150*/  FMUL.FTZ R140, R140, R75 ;  /* 0x0000004b8c8c7220 */ /* 0x008fe20000410000 */
[----:B------:R-:W-:Y:S01]  /*8160*/  FADD.FTZ R74, R74, 1 ;  /* 0x3f8000004a4a7421 */ /* 0x000fe20000010000 */
[----:B------:R-:W-:-:S05]  /*8170*/  FMUL.FTZ R75, R145, -1.4426950216293334961 ;  /* 0xbfb8aa3b914b7820 */ /* 0x000fca0000410000 */
[----:B------:R-:W-:Y:S01]  /*8180*/  MUFU.RCP R141, R58 ;  /* 0x0000003a008d7308 */ /* 0x000fe20000001000 */
[----:B-1----:R-:W-:-:S07]  /*8190*/  FMUL.FTZ R35, R144, R35 ;  /* 0x0000002390237220 */ /* 0x002fce0000410000 */
[----:B------:R-:W1:Y:S01]  /*81a0*/  MUFU.RCP R57, R57 ;  /* 0x0000003900397308 */ /* 0x000e620000001000 */
[----:B--2---:R-:W-:-:S07]  /*81b0*/  FMUL.FTZ R143, R2, R143 ;  /* 0x0000008f028f7220 */ /* 0x004fce0000410000 */
[----:B------:R2:W3:Y:S01]  /*81c0*/  MUFU.RCP R58, R55 ;  /* 0x00000037003a7308 */ /* 0x0004e20000001000 */
[----:B0-----:R-:W-:-:S07]  /*81d0*/  FMUL.FTZ R2, R54, R56 ;  /* 0x0000003836027220 */ /* 0x001fce0000410000 */
[----:B------:R-:W0:Y:S01]  /*81e0*/  MUFU.RCP R144, R74 ;  /* 0x0000004a00907308 */ /* 0x000e220000001000 */
[----:B--2---:R-:W-:Y:S02]  /*81f0*/  IADD3.X R55, RZ, R85, RZ, P5, !PT ;  /* 0x00000055ff377210 */ /* 0x004fe40002ffe4ff */
[----:B------:R-:W-:-:S05]  /*8200*/  LEA R54, P5, R84, UR8, 0x1 ;  /* 0x0000000854367c11 */ /* 0x000fca000f8a08ff */
[----:B------:R-:W2:Y:S01]  /*8210*/  MUFU.EX2 R75, R75 ;  /* 0x0000004b004b7308 */ /* 0x000ea20000000800 */
[----:B------:R-:W-:Y:S02]  /*8220*/  LEA.HI.X R55, R84, UR9, R55, 0x1, P5 ;  /* 0x0000000954377c11 */ /* 0x000fe4000a8f0c37 */
[----:B------:R-:W-:Y:S01]  /*8230*/  LEA R56, P5, R153, UR8, 0x1 ;  /* 0x0000000899387c11 */ /* 0x000fe2000f8a08ff */
[----:B------:R-:W-:Y:S01]  /*8240*/  FMUL.FTZ R82, R66, -1.4426950216293334961 ;  /* 0xbfb8aa3b42527820 */ /* 0x000fe20000410000 */
[----:B-1----:R-:W-:Y:S01]  /*8250*/  FMUL.FTZ R142, R142, R57 ;  /* 0x000000398e8e7220 */ /* 0x002fe20000410000 */
[----:B------:R-:W-:Y:S01]  /*8260*/  FMUL.FTZ R138, R63, R138 ;  /* 0x0000008a3f8a7220 */ /* 0x000fe20000410000 */
[----:B------:R-:W-:Y:S01]  /*8270*/  LEA.HI.X R57, R153, UR9, R72, 0x1, P5 ;  /* 0x0000000999397c11 */ /* 0x000fe2000a8f0c48 */
[----:B---3--:R-:W-:Y:S01]  /*8280*/  FMUL.FTZ R0, R0, R58 ;  /* 0x0000003a00007220 */ /* 0x008fe20000410000 */
[----:B------:R-:W3:Y:S01]  /*8290*/  LDL.LU R63, [R1+0x124] ;  /* 0x00012400013f7983 */ /* 0x000ee20000300800 */
[----:B------:R-:W-:Y:S01]  /*82a0*/  FMUL.FTZ R141, R149, R141 ;  /* 0x0000008d958d7220 */ /* 0x000fe20000410000 */
[----:B------:R-:W-:Y:S01]  /*82b0*/  LEA R58, P5, R152, UR8, 0x1 ;  /* 0x00000008983a7c11 */ /* 0x000fe2000f8a08ff */
[----:B------:R-:W1:Y:S01]  /*82c0*/  MUFU.RCP R39, R39 ;  /* 0x0000002700277308 */ /* 0x000e620000001000 */
[----:B------:R-:W4:Y:S01]  /*82d0*/  LDL.LU R149, [R1+0x120] ;  /* 0x0001200001957983 */ /* 0x000f220000300800 */
[----:B0-----:R-:W-:Y:S01]  /*82e0*/  FMUL.FTZ R144, R64, R144 ;  /* 0x0000009040907220 */ /* 0x001fe20000410000 */
[----:B------:R-:W-:Y:S01]  /*82f0*/  LEA.HI.X R59, R152, UR9, R62, 0x1, P5 ;  /* 0x00000009983b7c11 */ /* 0x000fe2000a8f0c3e */
[----:B------:R-:W-:Y:S01]  /*8300*/  FMUL.FTZ R137, R137, R76 ;  /* 0x0000004c89897220 */ /* 0x000fe20000410000 */
[----:B------:R-:W3:Y:S01]  /*8310*/  LDL.LU R64, [R1+0x11c] ;  /* 0x00011c0001407983 */ /* 0x000ee20000300800 */
[----:B------:R-:W-:-:S02]  /*8320*/  LEA R74, P5, R73, UR8, 0x1 ;  /* 0x00000008494a7c11 */ /* 0x000fc4000f8a08ff */
[----:B------:R-:W0:Y:S01]  /*8330*/  MUFU.EX2 R82, R82 ;  /* 0x0000005200527308 */ /* 0x000e220000000800 */
[----:B------:R-:W3:Y:S01]  /*8340*/  LDL.LU R72, [R1+0x118] ;  /* 0x0001180001487983 */ /* 0x000ee20000300800 */
[----:B--2---:R-:W-:Y:S01]  /*8350*/  FADD.FTZ R76, R75, 1 ;  /* 0x3f8000004b4c7421 */ /* 0x004fe20000010000 */
[----:B------:R-:W-:Y:S01]  /*8360*/  LEA.HI.X R75, R73, UR9, R155, 0x1, P5 ;  /* 0x00000009494b7c11 */ /* 0x000fe2000a8f0c9b */
[----:B------:R-:W-:Y:S02]  /*8370*/  FMUL.FTZ R122, R111, R122 ;  /* 0x0000007a6f7a7220 */ /* 0x000fe40000410000 */
[----:B------:R-:W2:Y:S02]  /*8380*/  LDL.LU R111, [R1+0x50] ;  /* 0x00005000016f7983 */ /* 0x000ea40000300800 */
[----:B------:R1:W-:Y:S02]  /*8390*/  MUFU.RCP R73, R76 ;  /* 0x0000004c00497308 */ /* 0x0003e40000001000 */
[----:B------:R-:W2:Y:S04]  /*83a0*/  LDL.LU R62, [R1+0x114] ;  /* 0x00011400013e7983 */ /* 0x000ea80000300800 */
[----:B------:R-:W2:Y:S01]  /*83b0*/  LDL.LU R155, [R1+0x110] ;  /* 0x00011000019b7983 */ /* 0x000ea20000300800 */
[----:B-1----:R-:W-:-:S04]  /*83c0*/  LEA R76, P5, R154, UR8, 0x1 ;  /* 0x000000089a4c7c11 */ /* 0x002fc8000f8a08ff */
[----:B------:R-:W-:Y:S02]  /*83d0*/  LEA.HI.X R77, R154, UR9, R69, 0x1, P5 ;  /* 0x000000099a4d7c11 */ /* 0x000fe4000a8f0c45 */
[C---:B------:R-:W-:Y:S01]  /*83e0*/  LEA R78, P5, R151.reuse, UR8, 0x1 ;  /* 0x00000008974e7c11 */ /* 0x040fe2000f8a08ff */
[----:B------:R-:W-:Y:S01]  /*83f0*/  FMUL.FTZ R39, R148, R39 ;  /* 0x0000002794277220 */ /* 0x000fe20000410000 */
[----:B0-----:R-:W-:Y:S01]  /*8400*/  FADD.FTZ R148, R82, 1 ;  /* 0x3f80000052947421 */ /* 0x001fe20000010000 */
[----:B------:R-:W2:Y:S01]  /*8410*/  LDL.LU R69, [R1+0x10c] ;  /* 0x00010c0001457983 */ /* 0x000ea20000300800 */
[----:B------:R-:W-:Y:S02]  /*8420*/  LEA.HI.X R79, R151, UR9, R67, 0x1, P5 ;  /* 0x00000009974f7c11 */ /* 0x000fe4000a8f0c43 */
[C---:B------:R-:W-:Y:S01]  /*8430*/  LEA R82, P5, R150.reuse, UR8, 0x1 ;  /* 0x0000000896527c11 */ /* 0x040fe2000f8a08ff */
[----:B------:R-:W2:Y:S03]  /*8440*/  LDL.LU R67, [R1+0x108] ;  /* 0x0001080001437983 */ /* 0x000ea60000300800 */
[----:B------:R-:W-:-:S02]  /*8450*/  LEA.HI.X R83, R150, UR9, R70, 0x1, P5 ;  /* 0x0000000996537c11 */ /* 0x000fc4000a8f0c46 */
[----:B------:R-:W2:Y:S01]  /*8460*/  LDL.LU R70, [R1+0x104] ;  /* 0x0001040001467983 */ /* 0x000ea20000300800 */
[----:B------:R-:W0:Y:S02]  /*8470*/  MUFU.RCP R148, R148 ;  /* 0x0000009400947308 */ /* 0x000e240000001000 */
[----:B0-----:R-:W-:Y:S01]  /*8480*/  FMUL.FTZ R148, R66, R148 ;  /* 0x0000009442947220 */ /* 0x001fe20000410000 */
[----:B----4-:R-:W-:-:S04]  /*8490*/  LEA R86, P5, R149, UR8, 0x1 ;  /* 0x0000000895567c11 */ /* 0x010fc8000f8a08ff */
[----:B------:R-:W-:Y:S02]  /*84a0*/  LEA.HI.X R87, R149, UR9, R65, 0x1, P5 ;  /* 0x0000000995577c11 */ /* 0x000fe4000a8f0c41 */
[----:B------:R-:W4:Y:S01]  /*84b0*/  LDL.LU R65, [R1+0x100] ;  /* 0x0001000001417983 */ /* 0x000f220000300800 */
[----:B---3--:R-:W-:-:S04]  /*84c0*/  LEA R88, P5, R72, UR8, 0x1 ;  /* 0x0000000848587c11 */ /* 0x008fc8000f8a08ff */
[----:B------:R-:W-:Y:S02]  /*84d0*/  LEA.HI.X R89, R72, UR9, R68, 0x1, P5 ;  /* 0x0000000948597c11 */ /* 0x000fe4000a8f0c44 */
[----:B------:R-:W3:Y:S01]  /*84e0*/  LDL.LU R68, [R1+0xfc] ;  /* 0x0000fc0001447983 */ /* 0x000ee20000300800 */
[----:B--2---:R-:W-:-:S04]  /*84f0*/  LEA R102, P5, R155, UR8, 0x1 ;  /* 0x000000089b667c11 */ /* 0x004fc8000f8a08ff */
[----:B------:R-:W-:Y:S02]  /*8500*/  LEA.HI.X R103, R155, UR9, R63, 0x1, P5 ;  /* 0x000000099b677c11 */ /* 0x000fe4000a8f0c3f */
[----:B------:R-:W2:Y:S01]  /*8510*/  LDL.LU R63, [R1+0xf8] ;  /* 0x0000f800013f7983 */ /* 0x000ea20000300800 */
[----:B------:R-:W-:-:S03]  /*8520*/  LEA R100, P5, R111, UR8, 0x1 ;  /* 0x000000086f647c11 */ /* 0x000fc6000f8a08ff */
[----:B------:R-:W4:Y:S01]  /*8530*/  LDL.LU R66, [R1+0xf4] ;  /* 0x0000f40001427983 */ /* 0x000f220000300800 */
[----:B------:R-:W-:-:S03]  /*8540*/  LEA.HI.X R101, R111, UR9, R64, 0x1, P5 ;  /* 0x000000096f657c11 */ /* 0x000fc6000a8f0c40 */
[----:B------:R-:W2:Y:S01]  /*8550*/  LDL.LU R64, [R1+0xf0] ;  /* 0x0000f00001407983 */ /* 0x000ea20000300800 */
[----:B------:R-:W-:-:S04]  /*8560*/  LEA R98, P5, R70, UR8, 0x1 ;  /* 0x0000000846627c11 */ /* 0x000fc8000f8a08ff */
[----:B------:R-:W-:Y:S02]  /*8570*/  LEA.HI.X R99, R70, UR9, R62, 0x1, P5 ;  /* 0x0000000946637c11 */ /* 0x000fe4000a8f0c3e */
[----:B------:R-:W2:Y:S01]  /*8580*/  LDL.LU R62, [R1+0xec] ;  /* 0x0000ec00013e7983 */ /* 0x000ea20000300800 */
[----:B------:R-:W-:Y:S01]  /*8590*/  FMUL.FTZ R145, R145, R73 ;  /* 0x0000004991917220 */ /* 0x000fe20000410000 */
[----:B------:R-:W-:Y:S01]  /*85a0*/  FMUL.FTZ R73, R91, -1.4426950216293334961 ;  /* 0xbfb8aa3b5b497820 */ /* 0x000fe20000410000 */
[----:B------:R-:W0:Y:S01]  /*85b0*/  MUFU.RCP R23, R23 ;  /* 0x0000001700177308 */ /* 0x000e220000001000 */
[----:B------:R-:W2:Y:S07]  /*85c0*/  LDL.LU R70, [R1+0xe8] ;  /* 0x0000e80001467983 */ /* 0x000eae0000300800 */
[----:B------:R-:W1:Y:S01]  /*85d0*/  MUFU.EX2 R73, R73 ;  /* 0x0000004900497308 */ /* 0x000e620000000800 */
[----:B0-----:R-:W-:Y:S01]  /*85e0*/  FMUL.FTZ R23, R108, R23 ;  /* 0x000000176c177220 */ /* 0x001fe20000410000 */
[----:B-1----:R-:W-:-:S06]  /*85f0*/  FADD.FTZ R73, R73, 1 ;  /* 0x3f80000049497421 */ /* 0x002fcc0000010000 */
[----:B------:R-:W0:Y:S01]  /*8600*/  MUFU.RCP R149, R73 ;  /* 0x0000004900957308 */ /* 0x000e220000001000 */
[----:B------:R-:W-:Y:S01]  /*8610*/  FMUL.FTZ R117, R90, R117 ;  /* 0x000000755a757220 */ /* 0x000fe20000410000 */
[----:B0-----:R-:W-:Y:S01]  /*8620*/  FMUL.FTZ R149, R91, R149 ;  /* 0x000000955b957220 */ /* 0x001fe20000410000 */
[----:B---3--:R-:W-:-:S04]  /*8630*/  LEA R96, P5, R68, UR8, 0x1 ;  /* 0x0000000844607c11 */ /* 0x008fc8000f8a08ff */
[----:B------:R-:W-:Y:S02]  /*8640*/  LEA.HI.X R97, R68, UR9, R69, 0x1, P5 ;  /* 0x0000000944617c11 */ /* 0x000fe4000a8f0c45 */
[----:B------:R-:W3:Y:S04]  /*8650*/  LDL.LU R69, [R1+0xe4] ;  /* 0x0000e40001457983 */ /* 0x000ee80000300800 */
[----:B------:R-:W3:Y:S04]  /*8660*/  LDL.LU R68, [R1+0xe0] ;  /* 0x0000e00001447983 */ /* 0x000ee80000300800 */
[----:B------:R-:W3:Y:S01]  /*8670*/  LDL.LU R108, [R1+0x68] ;  /* 0x00006800016c7983 */ /* 0x000ee20000300800 */
[----:B----4-:R-:W-:-:S03]  /*8680*/  LEA R94, P5, R66, UR8, 0x1 ;  /* 0x00000008425e7c11 */ /* 0x010fc6000f8a08ff */
[----:B------:R-:W4:Y:S01]  /*8690*/  LDL.LU R104, [R1+0x6c] ;  /* 0x00006c0001687983 */ /* 0x000f220000300800 */
[----:B------:R-:W-:-:S03]  /*86a0*/  LEA.HI.X R95, R66, UR9, R67, 0x1, P5 ;  /* 0x00000009425f7c11 */ /* 0x000fc6000a8f0c43 */
[----:B------:R-:W4:Y:S01]  /*86b0*/  LDL.LU R67, [R1+0xdc] ;  /* 0x0000dc0001437983 */ /* 0x000f220000300800 */
[----:B--2---:R-:W-:-:S03]  /*86c0*/  LEA R92, P5, R64, UR8, 0x1 ;  /* 0x00000008405c7c11 */ /* 0x004fc6000f8a08ff */
[----:B------:R-:W2:Y:S01]  /*86d0*/  LDL.LU R66, [R1+0xd8] ;  /* 0x0000d80001427983 */ /* 0x000ea20000300800 */
[----:B------:R-:W-:-:S03]  /*86e0*/  LEA.HI.X R93, R64, UR9, R65, 0x1, P5 ;  /* 0x00000009405d7c11 */ /* 0x000fc6000a8f0c41 */
[----:B------:R-:W2:Y:S01]  /*86f0*/  LDL.LU R107, [R1+0x70] ;  /* 0x00007000016b7983 */ /* 0x000ea20000300800 */
[----:B------:R-:W-:-:S03]  /*8700*/  LEA R90, P5, R62, UR8, 0x1 ;  /* 0x000000083e5a7c11 */ /* 0x000fc6000f8a08ff */
[----:B------:R-:W2:Y:S04]  /*8710*/  LDL.LU R65, [R1+0xd4] ;  /* 0x0000d40001417983 */ /* 0x000ea80000300800 */
[----:B------:R-:W2:Y:S01]  /*8720*/  LDL.LU R64, [R1+0xd0] ;  /* 0x0000d00001407983 */ /* 0x000ea20000300800 */
[----:B------:R-:W-:-:S03]  /*8730*/  LEA.HI.X R91, R62, UR9, R63, 0x1, P5 ;  /* 0x000000093e5b7c11 */ /* 0x000fc6000a8f0c3f */
[----:B------:R-:W2:Y:S04]  /*8740*/  LDL.LU R106, [R1+0x74] ;  /* 0x00007400016a7983 */ /* 0x000ea80000300800 */
[----:B------:R-:W2:Y:S04]  /*8750*/  LDL.LU R63, [R1+0xcc] ;  /* 0x0000cc00013f7983 */ /* 0x000ea80000300800 */
[----:B------:R-:W2:Y:S04]  /*8760*/  LDL.LU R62, [R1+0xc8] ;  /* 0x0000c800013e7983 */ /* 0x000ea80000300800 */
[----:B------:R-:W2:Y:S04]  /*8770*/  LDL.LU R3, [R1+0x78] ;  /* 0x0000780001037983 */ /* 0x000ea80000300800 */
[----:B------:R-:W2:Y:S04]  /*8780*/  LDL.LU R4, [R1+0x7c] ;  /* 0x00007c0001047983 */ /* 0x000ea80000300800 */
[----:B------:R-:W2:Y:S04]  /*8790*/  LDL.LU R111, [R1+0x8c] ;  /* 0x00008c00016f7983 */ /* 0x000ea80000300800 */
[----:B------:R-:W2:Y:S04]  /*87a0*/  LDL.LU R163, [R1+0x54] ;  /* 0x0000540001a37983 */ /* 0x000ea80000300800 */
[----:B------:R-:W2:Y:S04]  /*87b0*/  LDL.LU R110, [R1+0x84] ;  /* 0x00008400016e7983 */ /* 0x000ea80000300800 */
[----:B------:R-:W2:Y:S01]  /*87c0*/  LDL.LU R155, [R1+0x80] ;  /* 0x00008000019b7983 */ /* 0x000ea20000300800 */
[----:B------:R-:W-:-:S06]  /*87d0*/  FMUL.FTZ R71, R146, -1.4426950216293334961 ;  /* 0xbfb8aa3b92477820 */ /* 0x000fcc0000410000 */
[----:B------:R-:W0:Y:S02]  /*87e0*/  MUFU.EX2 R71, R71 ;  /* 0x0000004700477308 */ /* 0x000e240000000800 */
[----:B0-----:R-:W-:-:S06]  /*87f0*/  FADD.FTZ R71, R71, 1 ;  /* 0x3f80000047477421 */ /* 0x001fcc0000010000 */
[----:B------:R-:W0:Y:S02]  /*8800*/  MUFU.RCP R71, R71 ;  /* 0x0000004700477308 */ /* 0x000e240000001000 */
[----:B0-----:R-:W-:Y:S01]  /*8810*/  FMUL.FTZ R146, R146, R71 ;  /* 0x0000004792927220 */ /* 0x001fe20000410000 */
[----:B------:R-:W-:-:S06]  /*8820*/  FMUL.FTZ R71, R147, -1.4426950216293334961 ;  /* 0xbfb8aa3b93477820 */ /* 0x000fcc0000410000 */
[----:B------:R-:W0:Y:S01]  /*8830*/  MUFU.EX2 R71, R71 ;  /* 0x0000004700477308 */ /* 0x000e220000000800 */
[----:B------:R-:W-:Y:S01]  /*8840*/  FMUL.FTZ R105, R61, -1.4426950216293334961 ;  /* 0xbfb8aa3b3d697820 */ /* 0x000fe20000410000 */
[----:B------:R-:W-:Y:S01]  /*8850*/  LEA R72, P5, R70, UR8, 0x1 ;  /* 0x0000000846487c11 */ /* 0x000fe2000f8a08ff */
[----:B0-----:R-:W-:-:S05]  /*8860*/  FADD.FTZ R71, R71, 1 ;  /* 0x3f80000047477421 */ /* 0x001fca0000010000 */
[----:B------:R-:W0:Y:S08]  /*8870*/  MUFU.EX2 R105, R105 ;  /* 0x0000006900697308 */ /* 0x000e300000000800 */
[----:B------:R-:W1:Y:S01]  /*8880*/  MUFU.RCP R71, R71 ;  /* 0x0000004700477308 */ /* 0x000e620000001000 */
[----:B0-----:R-:W-:Y:S01]  /*8890*/  FADD.FTZ R151, R105, 1 ;  /* 0x3f80000069977421 */ /* 0x001fe20000010000 */
[----:B-1----:R-:W-:-:S06]  /*88a0*/  FMUL.FTZ R147, R147, R71 ;  /* 0x0000004793937220 */ /* 0x002fcc0000410000 */
[----:B------:R-:W0:Y:S02]  /*88b0*/  MUFU.RCP R151, R151 ;  /* 0x0000009700977308 */ /* 0x000e240000001000 */
[----:B0-----:R-:W-:Y:S01]  /*88c0*/  FMUL.FTZ R151, R61, R151 ;  /* 0x000000973d977220 */ /* 0x001fe20000410000 */
[----:B---3--:R-:W-:Y:S02]  /*88d0*/  LEA.HI.X R73, R70, UR9, R108, 0x1, P5 ;  /* 0x0000000946497c11 */ /* 0x008fe4000a8f0c6c */
[----:B------:R-:W-:-:S04]  /*88e0*/  LEA R70, P5, R69, UR8, 0x1 ;  /* 0x0000000845467c11 */ /* 0x000fc8000f8a08ff */
[----:B----4-:R-:W-:Y:S02]  /*88f0*/  LEA.HI.X R71, R69, UR9, R104, 0x1, P5 ;  /* 0x0000000945477c11 */ /* 0x010fe4000a8f0c68 */
[----:B------:R-:W-:-:S04]  /*8900*/  LEA R104, P5, R68, UR8, 0x1 ;  /* 0x0000000844687c11 */ /* 0x000fc8000f8a08ff */
[----:B--2---:R-:W-:Y:S02]  /*8910*/  LEA.HI.X R105, R68, UR9, R107, 0x1, P5 ;  /* 0x0000000944697c11 */ /* 0x004fe4000a8f0c6b */
[----:B------:R-:W-:-:S04]  /*8920*/  LEA R68, P5, R67, UR8, 0x1 ;  /* 0x0000000843447c11 */ /* 0x000fc8000f8a08ff */
[----:B------:R-:W-:Y:S02]  /*8930*/  LEA.HI.X R69, R67, UR9, R106, 0x1, P5 ;  /* 0x0000000943457c11 */ /* 0x000fe4000a8f0c6a */
[----:B------:R-:W-:-:S04]  /*8940*/  LEA R106, P5, R66, UR8, 0x1 ;  /* 0x00000008426a7c11 */ /* 0x000fc8000f8a08ff */
[----:B------:R-:W-:Y:S02]  /*8950*/  LEA.HI.X R107, R66, UR9, R3, 0x1, P5 ;  /* 0x00000009426b7c11 */ /* 0x000fe4000a8f0c03 */
[C---:B------:R-:W-:Y:S01]  /*8960*/  LEA R66, P5, R65.reuse, UR8, 0x1 ;  /* 0x0000000841427c11 */ /* 0x040fe2000f8a08ff */
[----:B------:R-:W2:Y:S03]  /*8970*/  LDL.LU R3, [R1+0x5c] ;  /* 0x00005c0001037983 */ /* 0x000ea60000300800 */
[----:B------:R-:W-:Y:S01]  /*8980*/  LEA.HI.X R67, R65, UR9, R4, 0x1, P5 ;  /* 0x0000000941437c11 */ /* 0x000fe2000a8f0c04 */
[----:B------:R-:W3:Y:S01]  /*8990*/  LDL.LU R165, [R1+0x58] ;  /* 0x0000580001a57983 */ /* 0x000ee20000300800 */
[----:B------:R-:W-:-:S03]  /*89a0*/  LEA R108, P5, R64, UR8, 0x1 ;  /* 0x00000008406c7c11 */ /* 0x000fc6000f8a08ff */
[----:B------:R-:W4:Y:S01]  /*89b0*/  LDL.LU R4, [R1+0x88] ;  /* 0x0000880001047983 */ /* 0x000f220000300800 */
[----:B------:R-:W-:Y:S02]  /*89c0*/  LEA.HI.X R109, R64, UR9, R111, 0x1, P5 ;  /* 0x00000009406d7c11 */ /* 0x000fe4000a8f0c6f */
[C---:B------:R-:W-:Y:S01]  /*89d0*/  LEA R64, P5, R63.reuse, UR8, 0x1 ;  /* 0x000000083f407c11 */ /* 0x040fe2000f8a08ff */
[----:B------:R-:W4:Y:S03]  /*89e0*/  LDL.LU R61, [R1+0xc4] ;  /* 0x0000c400013d7983 */ /* 0x000f260000300800 */
[----:B------:R-:W-:Y:S01]  /*89f0*/  LEA.HI.X R65, R63, UR9, R110, 0x1, P5 ;  /* 0x000000093f417c11 */ /* 0x000fe2000a8f0c6e */
[----:B------:R-:W4:Y:S01]  /*8a00*/  LDL.LU R156, [R1+0x64] ;  /* 0x00006400019c7983 */ /* 0x000f220000300800 */
[----:B------:R-:W-:-:S03]  /*8a10*/  LEA R110, P5, R62, UR8, 0x1 ;  /* 0x000000083e6e7c11 */ /* 0x000fc6000f8a08ff */
[----:B------:R-:W4:Y:S01]  /*8a20*/  LDL.LU R157, [R1+0x60] ;  /* 0x00006000019d7983 */ /* 0x000f220000300800 */
[----:B------:R-:W-:Y:S02]  /*8a30*/  LEA.HI.X R111, R62, UR9, R155, 0x1, P5 ;  /* 0x000000093e6f7c11 */ /* 0x000fe4000a8f0c9b */
[----:B------:R-:W-:Y:S01]  /*8a40*/  IADD3.X R63, RZ, R85, RZ, P6, !PT ;  /* 0x00000055ff3f7210 */ /* 0x000fe200037fe4ff */
[----:B------:R-:W4:Y:S01]  /*8a50*/  LDL.LU R159, [R1+0x4] ;  /* 0x00000400019f7983 */ /* 0x000f220000300800 */
[----:B------:R-:W-:-:S03]  /*8a60*/  LEA R62, P5, R163, UR8, 0x1 ;  /* 0x00000008a33e7c11 */ /* 0x000fc6000f8a08ff */
[----:B------:R-:W4:Y:S01]  /*8a70*/  LDL.LU R161, [R1+0x8] ;  /* 0x0000080001a17983 */ /* 0x000f220000300800 */
[----:B------:R-:W-:-:S03]  /*8a80*/  LEA.HI.X R63, R163, UR9, R63, 0x1, P5 ;  /* 0x00000009a33f7c11 */ /* 0x000fc6000a8f0c3f */
[----:B------:R-:W4:Y:S04]  /*8a90*/  LDL.LU R162, [R1+0xc] ;  /* 0x00000c0001a27983 */ /* 0x000f280000300800 */
[----:B------:R-:W4:Y:S01]  /*8aa0*/  LDL.LU R163, [R1+0x28] ;  /* 0x0000280001a37983 */ /* 0x000f220000300800 */
[----:B------:R-:W-:-:S06]  /*8ab0*/  FMUL.FTZ R150, R60, -1.4426950216293334961 ;  /* 0xbfb8aa3b3c967820 */ /* 0x000fcc0000410000 */
[----:B------:R-:W0:Y:S01]  /*8ac0*/  MUFU.EX2 R150, R150 ;  /* 0x0000009600967308 */ /* 0x000e220000000800 */
[----:B------:R-:W-:Y:S01]  /*8ad0*/  FMUL.FTZ R84, R115, -1.4426950216293334961 ;  /* 0xbfb8aa3b73547820 */ /* 0x000fe20000410000 */
[----:B0-----:R-:W-:-:S06]  /*8ae0*/  FADD.FTZ R150, R150, 1 ;  /* 0x3f80000096967421 */ /* 0x001fcc0000010000 */
[----:B------:R-:W0:Y:S08]  /*8af0*/  MUFU.RCP R150, R150 ;  /* 0x0000009600967308 */ /* 0x000e300000001000 */
[----:B------:R-:W1:Y:S01]  /*8b00*/  MUFU.EX2 R84, R84 ;  /* 0x0000005400547308 */ /* 0x000e620000000800 */
[----:B0-----:R-:W-:Y:S01]  /*8b10*/  FMUL.FTZ R150, R60, R150 ;  /* 0x000000963c967220 */ /* 0x001fe20000410000 */
[----:B------:R-:W-:-:S06]  /*8b20*/  FMUL.FTZ R60, R112, -1.4426950216293334961 ;  /* 0xbfb8aa3b703c7820 */ /* 0x000fcc0000410000 */
[----:B------:R-:W0:Y:S01]  /*8b30*/  MUFU.EX2 R60, R60 ;  /* 0x0000003c003c7308 */ /* 0x000e220000000800 */
[----:B-1----:R-:W-:-:S07]  /*8b40*/  FADD.FTZ R84, R84, 1 ;  /* 0x3f80000054547421 */ /* 0x002fce0000010000 */
[----:B------:R1:W-:Y:S02]  /*8b50*/  MUFU.RCP R152, R84 ;  /* 0x0000005400987308 */ /* 0x0003e40000001000 */
[----:B-1----:R-:W-:Y:S01]  /*8b60*/  FMUL.FTZ R84, R81, -1.4426950216293334961 ;  /* 0xbfb8aa3b51547820 */ /* 0x002fe20000410000 */
[----:B0-----:R-:W-:-:S05]  /*8b70*/  FADD.FTZ R60, R60, 1 ;  /* 0x3f8000003c3c7421 */ /* 0x001fca0000010000 */
[----:B------:R-:W0:Y:S08]  /*8b80*/  MUFU.EX2 R84, R84 ;  /* 0x0000005400547308 */ /* 0x000e300000000800 */
[----:B------:R-:W1:Y:S01]  /*8b90*/  MUFU.RCP R153, R60 ;  /* 0x0000003c00997308 */ /* 0x000e620000001000 */
[----:B------:R-:W-:Y:S01]  /*8ba0*/  F2FP.F16.F32.PACK_AB R154, R114, R113 ;  /* 0x00000071729a723e */ /* 0x000fe200000000ff */
[----:B0-----:R-:W-:-:S06]  /*8bb0*/  FADD.FTZ R84, R84, 1 ;  /* 0x3f80000054547421 */ /* 0x001fcc0000010000 */
[----:B------:R0:W0:Y:S01]  /*8bc0*/  MUFU.RCP R155, R84 ;  /* 0x00000054009b7308 */ /* 0x0000220000001000 */
[----:B------:R-:W-:Y:S01]  /*8bd0*/  IADD3.X R113, RZ, R85, RZ, P4, !PT ;  /* 0x00000055ff717210 */ /* 0x000fe200027fe4ff */
[----:B------:R-:W-:Y:S01]  /*8be0*/  FMUL.FTZ R130, R164, R130 ;  /* 0x00000082a4827220 */ /* 0x000fe20000410000 */
[----:B-1----:R-:W-:Y:S01]  /*8bf0*/  FMUL.FTZ R153, R112, R153 ;  /* 0x0000009970997220 */ /* 0x002fe20000410000 */
[----:B------:R-:W-:Y:S01]  /*8c00*/  FMUL.FTZ R152, R115, R152 ;  /* 0x0000009873987220 */ /* 0x000fe20000410000 */
[----:B------:R-:W-:Y:S02]  /*8c10*/  F2FP.F16.F32.PACK_AB R164, R117, R116 ;  /* 0x0000007475a4723e */ /* 0x000fe400000000ff */
[-C--:B0-----:R-:W-:Y:S02]  /*8c20*/  IADD3.X R84, RZ, R85.reuse, RZ, P3, !PT ;  /* 0x00000055ff547210 */ /* 0x081fe40001ffe4ff */
[-C--:B------:R-:W-:Y:S02]  /*8c30*/  IADD3.X R117, RZ, R85.reuse, RZ, P2, !PT ;  /* 0x00000055ff757210 */ /* 0x080fe400017fe4ff */
[----:B------:R-:W-:-:S02]  /*8c40*/  IADD3.X R85, RZ, R85, RZ, P1, !PT ;  /* 0x00000055ff557210 */ /* 0x000fc40000ffe4ff */
[C---:B------:R-:W-:Y:S02]  /*8c50*/  PRMT R158, R154.reuse, 0x7610, R158 ;  /* 0x000076109a9e7816 */ /* 0x040fe4000000009e */
[----:B------:R-:W-:Y:S02]  /*8c60*/  PRMT R160, R154, 0x7632, R160 ;  /* 0x000076329aa07816 */ /* 0x000fe400000000a0 */
[C---:B------:R-:W-:Y:S01]  /*8c70*/  PRMT R154, R164.reuse, 0x7610, R154 ;  /* 0x00007610a49a7816 */ /* 0x040fe2000000009a */
[----:B------:R-:W-:Y:S01]  /*8c80*/  FMUL.FTZ R155, R81, R155 ;  /* 0x0000009b519b7220 */ /* 0x000fe20000410000 */
[----:B------:R0:W-:Y:S01]  /*8c90*/  STG.E.U16 desc[UR14][R54.64], R158 ;  /* 0x0000009e36007986 */ /* 0x0001e2000c10150e */
[----:B------:R-:W-:-:S03]  /*8ca0*/  PRMT R164, R164, 0x7632, R164 ;  /* 0x00007632a4a47816 */ /* 0x000fc600000000a4 */
[----:B------:R-:W-:Y:S04]  /*8cb0*/  STG.E.U16 desc[UR14][R54.64+0x2], R160 ;  /* 0x000002a036007986 */ /* 0x000fe8000c10150e */
[----:B------:R1:W-:Y:S04]  /*8cc0*/  STG.E.U16 desc[UR14][R54.64+0x4], R154 ;  /* 0x0000049a36007986 */ /* 0x0003e8000c10150e */
[----:B------:R1:W-:Y:S01]  /*8cd0*/  STG.E.U16 desc[UR14][R54.64+0x6], R164 ;  /* 0x000006a436007986 */ /* 0x0003e2000c10150e */
[----:B--2---:R-:W-:Y:S02]  /*8ce0*/  LEA R114, P4, R3, UR8, 0x1 ;  /* 0x0000000803727c11 */ /* 0x004fe4000f8808ff */
[----:B---3--:R-:W-:-:S02]  /*8cf0*/  LEA R112, P3, R165, UR8, 0x1 ;  /* 0x00000008a5707c11 */ /* 0x008fc4000f8608ff */
[----:B------:R-:W-:Y:S02]  /*8d00*/  LEA.HI.X R115, R3, UR9, R113, 0x1, P4 ;  /* 0x0000000903737c11 */ /* 0x000fe4000a0f0c71 */
[----:B------:R-:W-:Y:S02]  /*8d10*/  LEA.HI.X R113, R165, UR9, R84, 0x1, P3 ;  /* 0x00000009a5717c11 */ /* 0x000fe400098f0c54 */
[----:B------:R-:W2:Y:S01]  /*8d20*/  LDL.LU R165, [R1+0x24] ;  /* 0x0000240001a57983 */ /* 0x000ea20000300800 */
[C---:B----4-:R-:W-:Y:S02]  /*8d30*/  LEA R60, P6, R61.reuse, UR8, 0x1 ;  /* 0x000000083d3c7c11 */ /* 0x050fe4000f8c08ff */
[C---:B------:R-:W-:Y:S02]  /*8d40*/  LEA R84, P1, R156.reuse, UR8, 0x1 ;  /* 0x000000089c547c11 */ /* 0x040fe4000f8208ff */
[----:B------:R-:W-:Y:S02]  /*8d50*/  LEA.HI.X R61, R61, UR9, R4, 0x1, P6 ;  /* 0x000000093d3d7c11 */ /* 0x000fe4000b0f0c04 */
[----:B------:R-:W-:Y:S01]  /*8d60*/  LEA R116, P2, R157, UR8, 0x1 ;  /* 0x000000089d747c11 */ /* 0x000fe2000f8408ff */
[----:B------:R-:W3:Y:S01]  /*8d70*/  LDL.LU R4, [R1+0x34] ;  /* 0x0000340001047983 */ /* 0x000ee20000300800 */
[----:B------:R-:W-:-:S02]  /*8d80*/  LEA.HI.X R85, R156, UR9, R85, 0x1, P1 ;  /* 0x000000099c557c11 */ /* 0x000fc400088f0c55 */
[----:B------:R-:W-:Y:S01]  /*8d90*/  LEA.HI.X R117, R157, UR9, R117, 0x1, P2 ;  /* 0x000000099d757c11 */ /* 0x000fe200090f0c75 */
[----:B------:R-:W3:Y:S04]  /*8da0*/  LDL.LU R3, [R1+0x4c] ;  /* 0x00004c0001037983 */ /* 0x000ee80000300800 */
[----:B------:R-:W4:Y:S01]  /*8db0*/  LDL.LU R156, [R1+0x2c] ;  /* 0x00002c00019c7983 */ /* 0x000f220000300800 */
[----:B------:R-:W-:-:S03]  /*8dc0*/  F2FP.F16.F32.PACK_AB R81, R159, R161 ;  /* 0x000000a19f51723e */ /* 0x000fc600000000ff */
[----:B------:R-:W4:Y:S04]  /*8dd0*/  LDL.LU R157, [R1+0x30] ;  /* 0x00003000019d7983 */ /* 0x000f280000300800 */
[----:B0-----:R-:W2:Y:S01]  /*8de0*/  LDL.LU R158, [R1+0x44] ;  /* 0x00004400019e7983 */ /* 0x001ea20000300800 */
[----:B-1----:R-:W-:-:S03]  /*8df0*/  F2FP.F16.F32.PACK_AB R154, R162, R163 ;  /* 0x000000a3a29a723e */ /* 0x002fc600000000ff */
[----:B------:R-:W2:Y:S04]  /*8e00*/  LDL.LU R159, [R1+0x48] ;  /* 0x00004800019f7983 */ /* 0x000ea80000300800 */
[----:B------:R-:W4:Y:S04]  /*8e10*/  LDL.LU R160, [R1+0x3c] ;  /* 0x00003c0001a07983 */ /* 0x000f280000300800 */
[----:B------:R-:W4:Y:S04]  /*8e20*/  LDL.LU R161, [R1+0x40] ;  /* 0x0000400001a17983 */ /* 0x000f280000300800 */
[----:B------:R-:W4:Y:S04]  /*8e30*/  LDL.LU R162, [R1+0x20] ;  /* 0x0000200001a27983 */ /* 0x000f280000300800 */
[----:B------:R-:W4:Y:S04]  /*8e40*/  LDL.LU R163, [R1+0x38] ;  /* 0x0000380001a37983 */ /* 0x000f280000300800 */
[----:B------:R-:W4:Y:S01]  /*8e50*/  LDL.LU R164, [R1+0x18] ;  /* 0x0000180001a47983 */ /* 0x000f220000300800 */
[----:B------:R-:W-:-:S03]  /*8e60*/  PRMT R55, R81, 0x7632, R55 ;  /* 0x0000763251377816 */ /* 0x000fc60000000037 */
[----:B------:R0:W-:Y:S04]  /*8e70*/  STG.E.U16 desc[UR14][R56.64], R81 ;  /* 0x0000005138007986 */ /* 0x0001e8000c10150e */
[----:B------:R3:W-:Y:S01]  /*8e80*/  STG.E.U16 desc[UR14][R56.64+0x2], R55 ;  /* 0x0000023738007986 */ /* 0x0007e2000c10150e */
[----:B0-----:R-:W-:-:S03]  /*8e90*/  PRMT R81, R154, 0x7632, R81 ;  /* 0x000076329a517816 */ /* 0x001fc60000000051 */
[----:B------:R-:W-:Y:S04]  /*8ea0*/  STG.E.U16 desc[UR14][R56.64+0x4], R154 ;  /* 0x0000049a38007986 */ /* 0x000fe8000c10150e */
[----:B------:R0:W-:Y:S01]  /*8eb0*/  STG.E.U16 desc[UR14][R56.64+0x6], R81 ;  /* 0x0000065138007986 */ /* 0x0001e2000c10150e */
[----:B---3--:R-:W-:-:S04]  /*8ec0*/  F2FP.F16.F32.PACK_AB R55, R4, R3 ;  /* 0x000000030437723e */ /* 0x008fc800000000ff */
[----:B0-----:R-:W-:Y:S01]  /*8ed0*/  PRMT R56, R55, 0x7632, R56 ;  /* 0x0000763237387816 */ /* 0x001fe20000000038 */
[----:B------:R2:W-:Y:S04]  /*8ee0*/  STG.E.U16 desc[UR14][R58.64+0x4], R55 ;  /* 0x000004373a007986 */ /* 0x0005e8000c10150e */
[----:B------:R0:W-:Y:S01]  /*8ef0*/  STG.E.U16 desc[UR14][R58.64+0x6], R56 ;  /* 0x000006383a007986 */ /* 0x0001e2000c10150e */
[----:B--2---:R-:W-:-:S04]  /*8f00*/  F2FP.F16.F32.PACK_AB R55, R158, R159 ;  /* 0x0000009f9e37723e */ /* 0x004fc800000000ff */
[----:B0-----:R-:W-:Y:S02]  /*8f10*/  PRMT R56, R55, 0x7632, R56 ;  /* 0x0000763237387816 */ /* 0x001fe40000000038 */
[----:B----4-:R-:W-:Y:S02]  /*8f20*/  F2FP.F16.F32.PACK_AB R54, R164, R165 ;  /* 0x000000a5a436723e */ /* 0x010fe400000000ff */
[----:B------:R-:W2:Y:S02]  /*8f30*/  LDL.LU R165, [R1+0x14] ;  /* 0x0000140001a57983 */ /* 0x000ea40000300800 */
[----:B------:R-:W-:Y:S02]  /*8f40*/  PRMT R57, R54, 0x7632, R57 ;  /* 0x0000763236397816 */ /* 0x000fe40000000039 */
[----:B------:R-:W3:Y:S04]  /*8f50*/  LDL.LU R164, [R1+0x10] ;  /* 0x0000100001a47983 */ /* 0x000ee80000300800 */
[----:B------:R0:W-:Y:S04]  /*8f60*/  STG.E.U16 desc[UR14][R58.64], R54 ;  /* 0x000000363a007986 */ /* 0x0001e8000c10150e */
[----:B------:R-:W3:Y:S04]  /*8f70*/  LDL.LU R154, [R1] ;  /* 0x00000000019a7983 */ /* 0x000ee80000300800 */
[----:B------:R-:W4:Y:S01]  /*8f80*/  LDL.LU R4, [R1+0xc0] ;  /* 0x0000c00001047983 */ /* 0x000f220000300800 */
[----:B0-----:R-:W-:-:S03]  /*8f90*/  F2FP.F16.F32.PACK_AB R54, R156, R157 ;  /* 0x0000009d9c36723e */ /* 0x001fc600000000ff */
[----:B------:R-:W4:Y:S04]  /*8fa0*/  LDL.LU R3, [R1+0xbc] ;  /* 0x0000bc0001037983 */ /* 0x000f280000300800 */
[----:B------:R-:W4:Y:S04]  /*8fb0*/  LDL.LU R156, [R1+0xb8] ;  /* 0x0000b800019c7983 */ /* 0x000f280000300800 */
[----:B------:R-:W4:Y:S04]  /*8fc0*/  LDL.LU R157, [R1+0xb4] ;  /* 0x0000b400019d7983 */ /* 0x000f280000300800 */
[----:B------:R0:W-:Y:S04]  /*8fd0*/  STG.E.U16 desc[UR14][R58.64+0x2], R57 ;  /* 0x000002393a007986 */ /* 0x0001e8000c10150e */
[----:B------:R-:W4:Y:S04]  /*8fe0*/  LDL.LU R158, [R1+0xb0] ;  /* 0x0000b000019e7983 */ /* 0x000f280000300800 */
[----:B------:R1:W-:Y:S01]  /*8ff0*/  STG.E.U16 desc[UR14][R74.64], R54 ;  /* 0x000000364a007986 */ /* 0x0003e2000c10150e */
[----:B0-----:R-:W-:-:S03]  /*9000*/  PRMT R57, R54, 0x7632, R57 ;  /* 0x0000763236397816 */ /* 0x001fc60000000039 */
[----:B------:R-:W4:Y:S04]  /*9010*/  LDL.LU R159, [R1+0xac] ;  /* 0x0000ac00019f7983 */ /* 0x000f280000300800 */
[----:B------:R0:W-:Y:S01]  /*9020*/  STG.E.U16 desc[UR14][R74.64+0x4], R55 ;  /* 0x000004374a007986 */ /* 0x0001e2000c10150e */
[----:B-1----:R-:W-:-:S03]  /*9030*/  F2FP.F16.F32.PACK_AB R54, R160, R161 ;  /* 0x000000a1a036723e */ /* 0x002fc600000000ff */
[----:B------:R-:W4:Y:S04]  /*9040*/  LDL.LU R160, [R1+0xa8] ;  /* 0x0000a80001a07983 */ /* 0x000f280000300800 */
[----:B------:R-:W4:Y:S01]  /*9050*/  LDL.LU R161, [R1+0xa4] ;  /* 0x0000a40001a17983 */ /* 0x000f220000300800 */
[----:B0-----:R-:W-:-:S03]  /*9060*/  F2FP.F16.F32.PACK_AB R55, R162, R163 ;  /* 0x000000a3a237723e */ /* 0x001fc600000000ff */
[----:B------:R-:W-:Y:S04]  /*9070*/  STG.E.U16 desc[UR14][R74.64+0x2], R57 ;  /* 0x000002394a007986 */ /* 0x000fe8000c10150e */
[----:B------:R-:W4:Y:S04]  /*9080*/  LDL.LU R162, [R1+0xa0] ;  /* 0x0000a00001a27983 */ /* 0x000f280000300800 */
[----:B------:R-:W4:Y:S04]  /*9090*/  LDL.LU R163, [R1+0x9c] ;  /* 0x00009c0001a37983 */ /* 0x000f280000300800 */
[----:B------:R0:W-:Y:S04]  /*90a0*/  STG.E.U16 desc[UR14][R74.64+0x6], R56 ;  /* 0x000006384a007986 */ /* 0x0001e8000c10150e */
[----:B0-----:R-:W2:Y:S01]  /*90b0*/  LDL.LU R74, [R1+0x1c] ;  /* 0x00001c00014a7983 */ /* 0x001ea20000300800 */
[----:B------:R-:W-:-:S02]  /*90c0*/  PRMT R59, R55, 0x7610, R59 ;  /* 0x00007610373b7816 */ /* 0x000fc4000000003b */
[----:B------:R-:W-:Y:S02]  /*90d0*/  PRMT R81, R55, 0x7632, R81 ;  /* 0x0000763237517816 */ /* 0x000fe40000000051 */
[----:B--2---:R-:W-:Y:S02]  /*90e0*/  F2FP.F16.F32.PACK_AB R75, R165, R74 ;  /* 0x0000004aa54b723e */ /* 0x004fe400000000ff */
[----:B------:R-:W2:Y:S01]  /*90f0*/  LDL.LU R165, [R1+0x98] ;  /* 0x0000980001a57983 */ /* 0x000ea20000300800 */
[----:B---3--:R-:W-:Y:S02]  /*9100*/  F2FP.F16.F32.PACK_AB R55, R154, R164 ;  /* 0x000000a49a37723e */ /* 0x008fe400000000ff */
[----:B------:R-:W-:Y:S01]  /*9110*/  PRMT R58, R54, 0x7632, R58 ;  /* 0x00007632363a7816 */ /* 0x000fe2000000003a */
[----:B------:R0:W-:Y:S01]  /*9120*/  STG.E.U16 desc[UR14][R76.64], R54 ;  /* 0x000000364c007986 */ /* 0x0001e2000c10150e */
[----:B----4-:R-:W-:Y:S02]  /*9130*/  F2FP.F16.F32.PACK_AB R161, R161, R162 ;  /* 0x000000a2a1a1723e */ /* 0x010fe400000000ff */
[----:B------:R-:W-:-:S02]  /*9140*/  F2FP.F16.F32.PACK_AB R159, R159, R160 ;  /* 0x000000a09f9f723e */ /* 0x000fc400000000ff */
[----:B------:R-:W-:Y:S01]  /*9150*/  F2FP.F16.F32.PACK_AB R157, R157, R158 ;  /* 0x0000009e9d9d723e */ /* 0x000fe200000000ff */
[----:B------:R1:W-:Y:S01]  /*9160*/  STG.E.U16 desc[UR14][R76.64+0x2], R58 ;  /* 0x0000023a4c007986 */ /* 0x0003e2000c10150e */
[----:B------:R-:W-:Y:S02]  /*9170*/  PRMT R56, R75, 0x7632, R56 ;  /* 0x000076324b387816 */ /* 0x000fe40000000038 */
[----:B0-----:R-:W-:Y:S01]  /*9180*/  PRMT R54, R55, 0x7632, R54 ;  /* 0x0000763237367816 */ /* 0x001fe20000000036 */
[----:B------:R-:W-:Y:S01]  /*9190*/  STG.E.U16 desc[UR14][R76.64+0x4], R59 ;  /* 0x0000043b4c007986 */ /* 0x000fe2000c10150e */
[----:B------:R-:W-:-:S03]  /*91a0*/  F2FP.F16.F32.PACK_AB R3, R3, R156 ;  /* 0x0000009c0303723e */ /* 0x000fc600000000ff */
[----:B------:R-:W-:Y:S01]  /*91b0*/  STG.E.U16 desc[UR14][R76.64+0x6], R81 ;  /* 0x000006514c007986 */ /* 0x000fe2000c10150e */
[----:B-1----:R-:W-:-:S03]  /*91c0*/  PRMT R58, R161, 0x7632, R58 ;  /* 0x00007632a13a7816 */ /* 0x002fc6000000003a */
[----:B------:R0:W-:Y:S01]  /*91d0*/  STG.E.U16 desc[UR14][R78.64+0x4], R55 ;  /* 0x000004374e007986 */ /* 0x0001e2000c10150e */
[----:B------:R-:W-:-:S03]  /*91e0*/  F2FP.F16.F32.PACK_AB R4, R6, R4 ;  /* 0x000000040604723e */ /* 0x000fc600000000ff */
[----:B------:R1:W-:Y:S01]  /*91f0*/  STG.E.U16 desc[UR14][R78.64+0x6], R54 ;  /* 0x000006364e007986 */ /* 0x0003e2000c10150e */
[----:B------:R-:W-:-:S03]  /*9200*/  F2FP.F16.F32.PACK_AB R9, R10, R9 ;  /* 0x000000090a09723e */ /* 0x000fc600000000ff */
[----:B------:R-:W-:Y:S01]  /*9210*/  STG.E.U16 desc[UR14][R78.64], R75 ;  /* 0x0000004b4e007986 */ /* 0x000fe2000c10150e */
[----:B0-----:R-:W-:-:S03]  /*9220*/  PRMT R55, R157, 0x7632, R55 ;  /* 0x000076329d377816 */ /* 0x001fc60000000037 */
[----:B------:R0:W-:Y:S01]  /*9230*/  STG.E.U16 desc[UR14][R78.64+0x2], R56 ;  /* 0x000002384e007986 */ /* 0x0001e2000c10150e */
[----:B-1----:R-:W-:-:S03]  /*9240*/  PRMT R54, R159, 0x7632, R54 ;  /* 0x000076329f367816 */ /* 0x002fc60000000036 */
[----:B------:R-:W-:Y:S01]  /*9250*/  STG.E.U16 desc[UR14][R82.64+0x4], R161 ;  /* 0x000004a152007986 */ /* 0x000fe2000c10150e */
[----:B------:R-:W-:Y:S02]  /*9260*/  PRMT R6, R3, 0x7632, R6 ;  /* 0x0000763203067816 */ /* 0x000fe40000000006 */
[----:B------:R-:W-:Y:S01]  /*9270*/  F2FP.F16.F32.PACK_AB R7, R8, R7 ;  /* 0x000000070807723e */ /* 0x000fe200000000ff */
[----:B------:R1:W-:Y:S01]  /*9280*/  STG.E.U16 desc[UR14][R82.64+0x6], R58 ;  /* 0x0000063a52007986 */ /* 0x0003e2000c10150e */
[----:B------:R-:W-:Y:S02]  /*9290*/  PRMT R8, R4, 0x7632, R8 ;  /* 0x0000763204087816 */ /* 0x000fe40000000008 */
[----:B------:R-:W-:Y:S02]  /*92a0*/  F2FP.F16.F32.PACK_AB R11, R12, R11 ;  /* 0x0000000b0c0b723e */ /* 0x000fe400000000ff */
[----:B------:R-:W-:Y:S02]  /*92b0*/  F2FP.F16.F32.PACK_AB R13, R14, R13 ;  /* 0x0000000d0e0d723e */ /* 0x000fe400000000ff */
[----:B------:R-:W-:-:S02]  /*92c0*/  F2FP.F16.F32.PACK_AB R15, R16, R15 ;  /* 0x0000000f100f723e */ /* 0x000fc400000000ff */
[----:B------:R-:W-:Y:S02]  /*92d0*/  PRMT R10, R7, 0x7632, R10 ;  /* 0x00007632070a7816 */ /* 0x000fe4000000000a */
        /* <DEDUP_REMOVED lines=16> */
[----:B0-----:R-:W-:-:S02]  /*93e0*/  PRMT R56, R43, 0x7632, R56 ;  /* 0x000076322b387816 */ /* 0x001fc40000000038 */
[----:B------:R-:W-:Y:S02]  /*93f0*/  F2FP.F16.F32.PACK_AB R47, R48, R47 ;  /* 0x0000002f302f723e */ /* 0x000fe400000000ff */
[----:B------:R-:W-:Y:S02]  /*9400*/  F2FP.F16.F32.PACK_AB R51, R52, R51 ;  /* 0x000000333433723e */ /* 0x000fe400000000ff */
[----:B------:R-:W-:Y:S02]  /*9410*/  F2FP.F16.F32.PACK_AB R53, R80, R53 ;  /* 0x000000355035723e */ /* 0x000fe400000000ff */
[----:B------:R-:W-:Y:S02]  /*9420*/  F2FP.F16.F32.PACK_AB R120, R121, R120 ;  /* 0x000000787978723e */ /* 0x000fe400000000ff */
[----:B------:R-:W-:Y:S02]  /*9430*/  PRMT R42, R47, 0x7632, R42 ;  /* 0x000076322f2a7816 */ /* 0x000fe4000000002a */
[----:B-1----:R-:W-:-:S02]  /*9440*/  PRMT R58, R51, 0x7632, R58 ;  /* 0x00007632333a7816 */ /* 0x002fc4000000003a */
[----:B------:R-:W-:Y:S02]  /*9450*/  F2FP.F16.F32.PACK_AB R118, R119, R118 ;  /* 0x000000767776723e */ /* 0x000fe400000000ff */
        /* <DEDUP_REMOVED lines=8> */
[----:B------:R-:W-:Y:S02]  /*94e0*/  PRMT R52, R126, 0x7632, R52 ;  /* 0x000076327e347816 */ /* 0x000fe40000000034 */
[----:B------:R-:W-:Y:S02]  /*94f0*/  PRMT R34, R130, 0x7632, R34 ;  /* 0x0000763282227816 */ /* 0x000fe40000000022 */
[----:B------:R-:W-:-:S02]  /*9500*/  F2FP.F16.F32.PACK_AB R134, R135, R134 ;  /* 0x000000868786723e */ /* 0x000fc400000000ff */
[----:B------:R-:W-:Y:S02]  /*9510*/  F2FP.F16.F32.PACK_AB R5, R5, R138 ;  /* 0x0000008a0505723e */ /* 0x000fe400000000ff */
[----:B------:R-:W-:Y:S02]  /*9520*/  F2FP.F16.F32.PACK_AB R139, R140, R139 ;  /* 0x0000008b8c8b723e */ /* 0x000fe400000000ff */
[----:B------:R-:W-:Y:S02]  /*9530*/  F2FP.F16.F32.PACK_AB R141, R143, R141 ;  /* 0x0000008d8f8d723e */ /* 0x000fe400000000ff */
[----:B------:R-:W-:Y:S01]  /*9540*/  F2FP.F16.F32.PACK_AB R2, R142, R2 ;  /* 0x000000028e02723e */ /* 0x000fe200000000ff */
[----:B------:R-:W-:Y:S01]  /*9550*/  UIADD3 UR10, UP0, UR10, 0x12, URZ ;  /* 0x000000120a0a7890 */ /* 0x000fe2000ff1e03f */
[----:B------:R-:W-:Y:S02]  /*9560*/  F2FP.F16.F32.PACK_AB R0, R0, R144 ;  /* 0x000000900000723e */ /* 0x000fe400000000ff */
[----:B------:R-:W-:-:S02]  /*9570*/  F2FP.F16.F32.PACK_AB R145, R146, R145 ;  /* 0x000000919291723e */ /* 0x000fc400000000ff */
[----:B------:R-:W-:Y:S02]  /*9580*/  F2FP.F16.F32.PACK_AB R148, R149, R148 ;  /* 0x000000949594723e */ /* 0x000fe400000000ff */
[----:B------:R-:W-:Y:S02]  /*9590*/  F2FP.F16.F32.PACK_AB R147, R150, R147 ;  /* 0x000000939693723e */ /* 0x000fe400000000ff */
[----:B------:R-:W-:Y:S02]  /*95a0*/  F2FP.F16.F32.PACK_AB R151, R152, R151 ;  /* 0x000000979897723e */ /* 0x000fe400000000ff */
[----:B------:R-:W-:Y:S01]  /*95b0*/  F2FP.F16.F32.PACK_AB R153, R155, R153 ;  /* 0x000000999b99723e */ /* 0x000fe200000000ff */
[----:B------:R-:W-:Y:S01]  /*95c0*/  UIADD3.X UR5, URZ, UR5, URZ, UP0, !UPT ;  /* 0x000000053f057290 */ /* 0x000fe200087fe43f */
[----:B------:R-:W-:Y:S01]  /*95d0*/  PRMT R32, R0, 0x7632, R32 ;  /* 0x0000763200207816 */ /* 0x000fe20000000020 */
[----:B------:R-:W-:Y:S01]  /*95e0*/  UISETP.GE.U32.AND UP0, UPT, UR10, UR20, UPT ;  /* 0x000000140a00728c */ /* 0x000fe2000bf06070 */
[----:B------:R-:W-:-:S03]  /*95f0*/  PRMT R30, R151, 0x7632, R30 ;  /* 0x00007632971e7816 */ /* 0x000fc6000000001e */
[----:B------:R-:W-:-:S06]  /*9600*/  UISETP.GE.AND.EX UP0, UPT, UR5, UR11, UPT, UP0 ;  /* 0x0000000b0500728c */ /* 0x000fcc000bf06300 */
[----:B------:R-:W-:Y:S01]  /*9610*/  PLOP3.LUT P1, PT, PT, PT, UP0, 0x80, 0x0 ;  /* 0x000000000000781c */ /* 0x000fe20003f2f008 */
[----:B------:R-:W-:Y:S01]  /*9620*/  ULOP3.LUT UR4, UR4, 0x1, URZ, 0x3c, !UPT ;  /* 0x0000000104047892 */ /* 0x000fe2000f8e3c3f */
        /* <DEDUP_REMOVED lines=16> */
[----:B------:R1:W-:Y:S04]  /*9730*/  STG.E.U16 desc[UR14][R102.64], R7 ;  /* 0x0000000766007986 */ /* 0x0003e8000c10150e */
[----:B------:R-:W-:Y:S01]  /*9740*/  STG.E.U16 desc[UR14][R102.64+0x2], R10 ;  /* 0x0000020a66007986 */ /* 0x000fe2000c10150e */
[----:B0-----:R-:W-:-:S03]  /*9750*/  PRMT R3, R15, 0x7632, R3 ;  /* 0x000076320f037816 */ /* 0x001fc60000000003 */
[----:B------:R-:W-:Y:S01]  /*9760*/  STG.E.U16 desc[UR14][R102.64+0x4], R9 ;  /* 0x0000040966007986 */ /* 0x000fe2000c10150e */
[----:B-1----:R-:W-:-:S03]  /*9770*/  PRMT R7, R17, 0x7632, R7 ;  /* 0x0000763211077816 */ /* 0x002fc60000000007 */
        /* <DEDUP_REMOVED lines=18> */
[----:B------:R0:W-:Y:S04]  /*98a0*/  STG.E.U16 desc[UR14][R94.64+0x2], R3 ;  /* 0x000002035e007986 */ /* 0x0001e8000c10150e */
        /* <DEDUP_REMOVED lines=8> */
[----:B------:R-:W-:Y:S04]  /*9930*/  STG.E.U16 desc[UR14][R92.64+0x6], R6 ;  /* 0x000006065c007986 */ /* 0x000fe8000c10150e */
[----:B------:R0:W-:Y:S01]  /*9940*/  STG.E.U16 desc[UR14][R90.64], R31 ;  /* 0x0000001f5a007986 */ /* 0x0001e2000c10150e */
[----:B-1----:R-:W-:-:S03]  /*9950*/  PRMT R4, R35, 0x7632, R4 ;  /* 0x0000763223047816 */ /* 0x002fc60000000004 */
[----:B------:R1:W-:Y:S01]  /*9960*/  STG.E.U16 desc[UR14][R90.64+0x2], R3 ;  /* 0x000002035a007986 */ /* 0x0003e2000c10150e */
[----:B------:R-:W-:-:S03]  /*9970*/  PRMT R57, R39, 0x7632, R57 ;  /* 0x0000763227397816 */ /* 0x000fc60000000039 */
[----:B------:R-:W-:Y:S01]  /*9980*/  STG.E.U16 desc[UR14][R90.64+0x4], R33 ;  /* 0x000004215a007986 */ /* 0x000fe2000c10150e */
[----:B0-----:R-:W-:-:S03]  /*9990*/  PRMT R31, R37, 0x7632, R31 ;  /* 0x00007632251f7816 */ /* 0x001fc6000000001f */
[----:B------:R-:W-:Y:S01]  /*99a0*/  STG.E.U16 desc[UR14][R90.64+0x6], R7 ;  /* 0x000006075a007986 */ /* 0x000fe2000c10150e */
[----:B-1----:R-:W-:-:S03]  /*99b0*/  PRMT R3, R41, 0x7632, R3 ;  /* 0x0000763229037816 */ /* 0x002fc60000000003 */
[----:B------:R-:W-:Y:S04]  /*99c0*/  STG.E.U16 desc[UR14][R62.64], R35 ;  /* 0x000000233e007986 */ /* 0x000fe8000c10150e */
[----:B------:R0:W-:Y:S04]  /*99d0*/  STG.E.U16 desc[UR14][R62.64+0x2], R4 ;  /* 0x000002043e007986 */ /* 0x0001e8000c10150e */
[----:B------:R-:W-:Y:S04]  /*99e0*/  STG.E.U16 desc[UR14][R62.64+0x4], R37 ;  /* 0x000004253e007986 */ /* 0x000fe8000c10150e */
[----:B------:R-:W-:Y:S04]  /*99f0*/  STG.E.U16 desc[UR14][R62.64+0x6], R31 ;  /* 0x0000061f3e007986 */ /* 0x000fe8000c10150e */
[----:B------:R1:W-:Y:S01]  /*9a00*/  STG.E.U16 desc[UR14][R114.64+0x6], R3 ;  /* 0x0000060372007986 */ /* 0x0003e2000c10150e */
[----:B0-----:R-:W-:-:S03]  /*9a10*/  PRMT R4, R45, 0x7632, R4 ;  /* 0x000076322d047816 */ /* 0x001fc60000000004 */
[----:B------:R-:W-:Y:S04]  /*9a20*/  STG.E.U16 desc[UR14][R114.64], R39 ;  /* 0x0000002772007986 */ /* 0x000fe8000c10150e */
        /* <DEDUP_REMOVED lines=73> */
.L_x_2597:
        /* <DEDUP_REMOVED lines=12> */
.L_x_2680:


//--------------------- .text._ZN13group_norm_v214gn_cuda_kernelI6__halfLi320ELi2ELi16ELi80ELi1024ELb1ELi64ELi320ELi320ELi4ELb1ELi18ELb0ELb0ENS_16CompileConditionILi900EEEEEvPT_PKS4_S7_S7_flPfS8_Pj --------------------------
	.section	.text._ZN13group_norm_v214gn_cuda_kernelI6__halfLi320ELi2ELi16ELi80ELi1024ELb1ELi64ELi320ELi320ELi4ELb1ELi18ELb0ELb0ENS_16CompileConditionILi900EEEEEvPT_PKS4_S7_S7_flPfS8_Pj,"ax",@progbits
	.align	128
        .global         _ZN13group_norm_v214gn_cuda_kernelI6__halfLi320ELi2ELi16ELi80ELi1024ELb1ELi64ELi320ELi320ELi4ELb1ELi18ELb0ELb0ENS_16CompileConditionILi900EEEEEvPT_PKS4_S7_S7_flPfS8_Pj
        .type           _ZN13group_norm_v214gn_cuda_kernelI6__halfLi320ELi2ELi16ELi80ELi1024ELb1ELi64ELi320ELi320ELi4ELb1ELi18ELb0ELb0ENS_16CompileConditionILi900EEEEEvPT_PKS4_S7_S7_flPfS8_Pj,@function
        .size           _ZN13group_norm_v214gn_cuda_kernelI6__halfLi320ELi2ELi16ELi80ELi1024ELb1ELi64ELi320ELi320ELi4ELb1ELi18ELb0ELb0ENS_16CompileConditionILi900EEEEEvPT_PKS4_S7_S7_flPfS8_Pj,(.L_x_2681 - _ZN13group_norm_v214gn_cuda_kernelI6__halfLi320ELi2ELi16ELi80ELi1024ELb1ELi64ELi320ELi320ELi4ELb1ELi18ELb0ELb0ENS_16CompileConditionILi900EEEEEvPT_PKS4_S7_S7_flPfS8_Pj)
        .other          _ZN13group_norm_v214gn_cuda_kernelI6__halfLi320ELi2ELi16ELi80ELi1024ELb1ELi64ELi320ELi320ELi4ELb1ELi18ELb0ELb0ENS_16CompileConditionILi900EEEEEvPT_PKS4_S7_S7_flPfS8_Pj,@"STO_CUDA_ENTRY STV_DEFAULT"
_ZN13group_norm_v214gn_cuda_kernelI6__halfLi320ELi2ELi16ELi80ELi1024ELb1ELi64ELi320ELi320ELi4ELb1ELi18ELb0ELb0ENS_16CompileConditionILi900EEEEEvPT_PKS4_S7_S7_flPfS8_Pj:
.text._ZN13group_norm_v214gn_cuda_kernelI6__halfLi320ELi2ELi16ELi80ELi1024ELb1ELi64ELi320ELi320ELi4ELb1ELi18ELb0ELb0ENS_16CompileConditionILi900EEEEEvPT_PKS4_S7_S7_flPfS8_Pj:
        /* <DEDUP_REMOVED lines=24> */
.L_x_2606:
[----:B--2---:R-:W1:Y:S01]  /*0180*/  S2R R80, SR_TID.X ;  /* 0x0000000000507919 */ /* 0x004e620000002100 */
[----:B------:R-:W-:Y:S01]  /*0190*/  ULOP3.LUT UR16, UR9, 0x3, URZ, 0xc0, !UPT ;  /* 0x0000000309107892 */ /* 0x000fe2000f8ec03f */
[----:B------:R-:W2:Y:S01]  /*01a0*/  LDC.64 R44, c[0x0][0x220] ;  /* 0x00008800ff2c7b82 */ /* 0x000ea20000000a00 */
[----:B------:R-:W-:Y:S01]  /*01b0*/  USHF.R.U64 UR17, UR9, 0x2, UR5 ;  /* 0x0000000209117899 */ /* 0x000fe20008001205 */
[----:B0-----:R-:W0:Y:S01]  /*01c0*/  S2R R0, SR_CTAID.X ;  /* 0x0000000000007919 */ /* 0x001e220000002500 */
        /* <DEDUP_REMOVED lines=26> */
[----:B------:R0:W-:Y:S01]  /*0370*/  STL [R1+0x4], R4 ;  /* 0x0000040401007387 */ /* 0x0001e20000100800 */
[----:B------:R-:W-:Y:S02]  /*0380*/  IADD3 R88, R53, 0x2800, RZ ;  /* 0x0000280035587810 */ /* 0x000fe40007ffe0ff */
        /* <DEDUP_REMOVED lines=23> */
[----:B0-----:R-:W-:Y:S02]  /*0500*/  IADD3 R4, R53, 0x7800, RZ ;  /* 0x0000780035047810 */ /* 0x001fe40007ffe0ff */
[----:B------:R-:W-:Y:S02]  /*0510*/  LEA.HI.X R57, R2, UR13, R3, 0x1, P0 ;  /* 0x0000000d02397c11 */ /* 0x000fe400080f0c03 */
[----:B------:R-:W-:-:S04]  /*0520*/  IADD3 R2, P0, R4, R12, RZ ;  /* 0x0000000c04027210 */ /* 0x000fc80007f1e0ff */
[----:B------:R-:W4:Y:S01]  /*0530*/  LDG.E.64.CONSTANT R56, desc[UR14][R56.64] ;  /* 0x0000000e38387981 */ /* 0x000f22000c1e9b00 */
[----:B------:R-:W-:Y:S02]  /*0540*/  IADD3.X R3, RZ, R0, RZ, P0, !PT ;  /* 0x00000000ff037210 */ /* 0x000fe400007fe4ff */
[C---:B------:R-:W-:Y:S01]  /*0550*/  LEA R6, P0, R2.reuse, UR12, 0x1 ;  /* 0x0000000c02067c11 */ /* 0x040fe2000f8008ff */
[----:B------:R0:W-:Y:S01]  /*0560*/  STL [R1], R4 ;  /* 0x0000000401007387 */ /* 0x0001e20000100800 */
        /* <DEDUP_REMOVED lines=35> */
[----:B0-----:R-:W-:Y:S02]  /*07a0*/  IADD3.X R4, RZ, R0, RZ, P0, !PT ;  /* 0x00000000ff047210 */ /* 0x001fe400007fe4ff */
[----:B------:R-:W-:-:S03]  /*07b0*/  LEA R30, P0, R2, UR12, 0x1 ;  /* 0x0000000c021e7c11 */ /* 0x000fc6000f8008ff */
[----:B------:R0:W-:Y:S01]  /*07c0*/  STL [R1+0x18], R4 ;  /* 0x0000180401007387 */ /* 0x0001e20000100800 */
[----:B------:R-:W-:Y:S02]  /*07d0*/  LEA.HI.X R31, R2, UR13, R4, 0x1, P0 ;  /* 0x0000000d021f7c11 */ /* 0x000fe400080f0c04 */
[----:B------:R-:W-:-:S04]  /*07e0*/  IADD3 R3, P0, R3, R12, RZ ;  /* 0x0000000c03037210 */ /* 0x000fc80007f1e0ff */
[----:B------:R-:W4:Y:S01]  /*07f0*/  LDG.E.64.CONSTANT R30, desc[UR14][R30.64] ;  /* 0x0000000e1e1e7981 */ /* 0x000f22000c1e9b00 */
[----:B------:R-:W-:Y:S02]  /*0800*/  IADD3 R5, R53, 0x11800, RZ ;  /* 0x0001180035057810 */ /* 0x000fe40007ffe0ff */
[----:B0-----:R-:W-:Y:S02]  /*0810*/  IADD3.X R4, RZ, R0, RZ, P0, !PT ;  /* 0x00000000ff047210 */ /* 0x001fe400007fe4ff */
[----:B------:R-:W-:-:S03]  /*0820*/  LEA R34, P0, R3, UR12, 0x1 ;  /* 0x0000000c03227c11 */ /* 0x000fc6000f8008ff */
[----:B------:R0:W-:Y:S01]  /*0830*/  STL [R1+0x1c], R4 ;  /* 0x00001c0401007387 */ /* 0x0001e20000100800 */
[----:B------:R-:W-:-:S06]  /*0840*/  LEA.HI.X R35, R3, UR13, R4, 0x1, P0 ;  /* 0x0000000d03237c11 */ /* 0x000fcc00080f0c04 */
[----:B------:R-:W4:Y:S01]  /*0850*/  LDG.E.64.CONSTANT R34, desc[UR14][R34.64] ;  /* 0x0000000e22227981 */ /* 0x000f22000c1e9b00 */
[----:B0-----:R-:W-:Y:S02]  /*0860*/  IADD3 R4, P0, R5, R12, RZ ;  /* 0x0000000c05047210 */ /* 0x001fe40007f1e0ff */
[----:B------:R-:W-:Y:S02]  /*0870*/  IADD3 R5, R53, 0x12c00, RZ ;  /* 0x00012c0035057810 */ /* 0x000fe40007ffe0ff */
[----:B------:R-:W-:Y:S02]  /*0880*/  IADD3.X R16, RZ, R0, RZ, P0, !PT ;  /* 0x00000000ff107210 */ /* 0x000fe400007fe4ff */
[----:B------:R-:W-:-:S03]  /*0890*/  LEA R38, P0, R4, UR12, 0x1 ;  /* 0x0000000c04267c11 */ /* 0x000fc6000f8008ff */
[----:B------:R-:W-:Y:S01]  /*08a0*/  STL [R1+0x24], R16 ;  /* 0x0000241001007387 */ /* 0x000fe20000100800 */
[----:B------:R-:W-:Y:S02]  /*08b0*/  LEA.HI.X R39, R4, UR13, R16, 0x1, P0 ;  /* 0x0000000d04277c11 */ /* 0x000fe400080f0c10 */
[----:B------:R-:W-:-:S04]  /*08c0*/  IADD3 R5, P0, R5, R12, RZ ;  /* 0x0000000c05057210 */ /* 0x000fc80007f1e0ff */
[----:B------:R-:W4:Y:S01]  /*08d0*/  LDG.E.64.CONSTANT R38, desc[UR14][R38.64] ;  /* 0x0000000e26267981 */ /* 0x000f22000c1e9b00 */
[----:B------:R-:W-:Y:S02]  /*08e0*/  IADD3.X R0, RZ, R0, RZ, P0, !PT ;  /* 0x00000000ff007210 */ /* 0x000fe400007fe4ff */
[----:B------:R-:W-:-:S03]  /*08f0*/  LEA R46, P0, R5, UR12, 0x1 ;  /* 0x0000000c052e7c11 */ /* 0x000fc6000f8008ff */
[----:B------:R4:W-:Y:S01]  /*0900*/  STL [R1+0x28], R0 ;  /* 0x0000280001007387 */ /* 0x0009e20000100800 */
[----:B------:R-:W-:Y:S01]  /*0910*/  LEA.HI.X R47, R5, UR13, R0, 0x1, P0 ;  /* 0x0000000d052f7c11 */ /* 0x000fe200080f0c00 */
[C---:B--2---:R-:W-:Y:S02]  /*0920*/  IMAD.WIDE R44, R8.reuse, 0x2, R44 ;  /* 0x00000002082c7825 */ /* 0x044fe400078e022c */
[----:B------:R-:W2:Y:S04]  /*0930*/  LDL R50, [R1+0x34] ;  /* 0x0000340001327983 */ /* 0x000ea80000100800 */
[----:B------:R-:W2:Y:S01]  /*0940*/  LDG.E.64.CONSTANT R46, desc[UR14][R46.64] ;  /* 0x0000000e2e2e7981 */ /* 0x000ea2000c1e9b00 */
[----:B---3--:R-:W-:-:S03]  /*0950*/  IMAD.WIDE R42, R8, 0x2, R42 ;  /* 0x00000002082a7825 */ /* 0x008fc600078e022a */
[----:B------:R-:W5:Y:S04]  /*0960*/  LDG.E.64.CONSTANT R44, desc[UR14][R44.64] ;  /* 0x0000000e2c2c7981 */ /* 0x000f68000c1e9b00 */
[----:B------:R-:W5:Y:S01]  /*0970*/  LDG.E.64.CONSTANT R42, desc[UR14][R42.64] ;  /* 0x0000000e2a2a7981 */ /* 0x000f62000c1e9b00 */
[----:B------:R-:W-:Y:S01]  /*0980*/  ISETP.GT.U32.AND P0, PT, R80, 0xf, PT ;  /* 0x0000000f5000780c */ /* 0x000fe20003f04070 */
[----:B------:R-:W-:Y:S01]  /*0990*/  BSSY B0, `(.L_x_2598) ;  /* 0x0000182000007945 */ /* 0x000fe20003800000 */
[--C-:B----4-:R-:W-:Y:S02]  /*09a0*/  HADD2.F32 R0, -RZ, R76.reuse.H0_H0 ;  /* 0x2000004cff007230 */ /* 0x110fe40000004100 */
[----:B------:R-:W-:Y:S02]  /*09b0*/  HADD2.F32 R79, -RZ, R76.H1_H1 ;  /* 0x3000004cff4f7230 */ /* 0x000fe40000004100 */
[----:B------:R-:W-:-:S02]  /*09c0*/  HADD2.F32 R78, -RZ, R77.H0_H0 ;  /* 0x2000004dff4e7230 */ /* 0x000fc40000004100 */
[----:B------:R-:W-:Y:S01]  /*09d0*/  FFMA.FTZ R12, R0, R0, RZ ;  /* 0x00000000000c7223 */ /* 0x000fe200000100ff */
[----:B------:R-:W-:Y:S01]  /*09e0*/  FADD.FTZ R8, RZ, R0 ;  /* 0x00000000ff087221 */ /* 0x000fe20000010000 */
        /* <DEDUP_REMOVED lines=173> */
[----:B--2---:R-:W-:-:S02]  /*14c0*/  HADD2.F32 R40, -RZ, R46.H1_H1 ;  /* 0x3000002eff287230 */ /* 0x004fc40000004100 */
[----:B------:R-:W-:Y:S01]  /*14d0*/  FFMA.FTZ R48, R38, R38, R39 ;  /* 0x0000002626307223 */ /* 0x000fe20000010027 */
[----:B------:R-:W-:Y:S02]  /*14e0*/  HADD2.F32 R39, -RZ, R46.H0_H0 ;  /* 0x2000002eff277230 */ /* 0x000fe40000004100 */
[----:B------:R-:W-:Y:S01]  /*14f0*/  FADD.FTZ R41, R41, R38 ;  /* 0x0000002629297221 */ /* 0x000fe20000010000 */
[--C-:B------:R-:W-:Y:S02]  /*1500*/  HADD2.F32 R52, -RZ, R47.reuse.H1_H1 ;  /* 0x3000002fff347230 */ /* 0x100fe40000004100 */
[----:B------:R-:W-:Y:S01]  /*1510*/  FFMA.FTZ R48, R39, R39, R48 ;  /* 0x0000002727307223 */ /* 0x000fe20000010030 */
[----:B------:R-:W-:Y:S01]  /*1520*/  FADD.FTZ R46, R41, R39 ;  /* 0x00000027292e7221 */ /* 0x000fe20000010000 */
[----:B------:R-:W-:Y:S02]  /*1530*/  HADD2.F32 R41, -RZ, R47.H0_H0 ;  /* 0x2000002fff297230 */ /* 0x000fe40000004100 */
[----:B------:R-:W-:Y:S01]  /*1540*/  FFMA.FTZ R48, R40, R40, R48 ;  /* 0x0000002828307223 */ /* 0x000fe20000010030 */
[----:B------:R-:W-:-:S03]  /*1550*/  FADD.FTZ R46, R46, R40 ;  /* 0x000000282e2e7221 */ /* 0x000fc60000010000 */
[----:B------:R-:W-:Y:S01]  /*1560*/  FFMA.FTZ R47, R41, R41, R48 ;  /* 0x00000029292f7223 */ /* 0x000fe20000010030 */
[----:B------:R-:W-:-:S03]  /*1570*/  FADD.FTZ R46, R46, R41 ;  /* 0x000000292e2e7221 */ /* 0x000fc60000010000 */
[----:B------:R-:W-:Y:S01]  /*1580*/  FFMA.FTZ R47, R52, R52, R47 ;  /* 0x00000034342f7223 */ /* 0x000fe2000001002f */
[----:B------:R-:W-:-:S05]  /*1590*/  FADD.FTZ R46, R46, R52 ;  /* 0x000000342e2e7221 */ /* 0x000fca0000010000 */
[----:B------:R0:W-:Y:S02]  /*15a0*/  STS.64 [R50], R46 ;  /* 0x0000002e32007388 */ /* 0x0001e40000000a00 */
[----:B0-----:R-:W-:Y:S01]  /*15b0*/  CS2R R46, SRZ ;  /* 0x00000000002e7805 */ /* 0x001fe2000001ff00 */
[----:B------:R-:W-:Y:S06]  /*15c0*/  BAR.SYNC.DEFER_BLOCKING 0x0 ;  /* 0x0000000000007b1d */ /* 0x000fec0000010000 */
[----:B------:R-:W-:Y:S05]  /*15d0*/  @P0 BRA `(.L_x_2599) ;  /* 0x0000000800f40947 */ /* 0x000fea0003800000 */
[----:B------:R-:W0:Y:S01]  /*15e0*/  S2R R47, SR_CgaCtaId ;  /* 0x00000000002f7919 */ /* 0x000e220000008800 */
[----:B------:R-:W-:Y:S01]  /*15f0*/  USHF.L.U32 UR6, UR9, 0x2, URZ ;  /* 0x0000000209067899 */ /* 0x000fe2000800063f */
[----:B------:R-:W-:Y:S01]  /*1600*/  HFMA2.MMA R50, -RZ, RZ, 0, 4.76837158203125e-06 ;  /* 0x00000050ff327435 */ /* 0x000fe200000001ff */
        /* <DEDUP_REMOVED lines=186> */
.L_x_2599:
[----:B------:R-:W-:Y:S05]  /*21b0*/  BSYNC B0 ;  /* 0x0000000000007941 */ /* 0x000fea0003800000 */
.L_x_2598:
[----:B------:R-:W0:Y:S01]  /*21c0*/  SHFL.BFLY PT, R49, R46, 0x2, 0x1f ;  /* 0x0c401f002e317f89 */ /* 0x000e2200000e0000 */
[----:B------:R-:W-:Y:S03]  /*21d0*/  BSSY B0, `(.L_x_2600) ;  /* 0x0000017000007945 */ /* 0x000fe60003800000 */
[----:B------:R-:W1:Y:S01]  /*21e0*/  SHFL.BFLY PT, R48, R47, 0x2, 0x1f ;  /* 0x0c401f002f307f89 */ /* 0x000e6200000e0000 */
[----:B------:R-:W2:Y:S01]  /*21f0*/  S2R R89, SR_TID.X ;  /* 0x0000000000597919 */ /* 0x000ea20000002100 */
[----:B------:R-:W3:Y:S01]  /*2200*/  S2R R80, SR_CTAID.X ;  /* 0x0000000000507919 */ /* 0x000ee20000002500 */
[----:B0-----:R-:W-:Y:S01]  /*2210*/  FADD.FTZ R46, R49, R46 ;  /* 0x0000002e312e7221 */ /* 0x001fe20000010000 */
[----:B-1----:R-:W-:-:S04]  /*2220*/  FADD.FTZ R47, R48, R47 ;  /* 0x0000002f302f7221 */ /* 0x002fc80000010000 */
[----:B------:R-:W0:Y:S04]  /*2230*/  SHFL.BFLY PT, R49, R46, 0x1, 0x1f ;  /* 0x0c201f002e317f89 */ /* 0x000e2800000e0000 */
[----:B------:R-:W1:Y:S01]  /*2240*/  SHFL.BFLY PT, R48, R47, 0x1, 0x1f ;  /* 0x0c201f002f307f89 */ /* 0x000e6200000e0000 */
[----:B--2---:R-:W-:Y:S01]  /*2250*/  LOP3.LUT P0, RZ, R89, 0xfffffff3, RZ, 0xc0, !PT ;  /* 0xfffffff359ff7812 */ /* 0x004fe2000780c0ff */
[----:B0-----:R-:W-:Y:S01]  /*2260*/  FADD.FTZ R46, R46, R49 ;  /* 0x000000312e2e7221 */ /* 0x001fe20000010000 */
[----:B-1----:R-:W-:-:S11]  /*2270*/  FADD.FTZ R47, R47, R48 ;  /* 0x000000302f2f7221 */ /* 0x002fd60000010000 */
[----:B---3--:R-:W-:Y:S05]  /*2280*/  @P0 BRA `(.L_x_2601) ;  /* 0x00000000002c0947 */ /* 0x008fea0003800000 */
        /* <DEDUP_REMOVED lines=11> */
.L_x_2601:
[----:B------:R-:W-:Y:S05]  /*2340*/  BSYNC B0 ;  /* 0x0000000000007941 */ /* 0x000fea0003800000 */
.L_x_2600:
        /* <DEDUP_REMOVED lines=14> */
.L_x_2603:
[----:B------:R-:W2:Y:S04]  /*2430*/  LD.E.STRONG.GPU R49, desc[UR14][R46.64] ;  /* 0x0000000e2e317980 */ /* 0x000ea8000c10f900 */
[----:B--2---:R-:W-:Y:S01]  /*2440*/  CCTL.IVALL ;  /* 0x00000000ff00798f */ /* 0x004fe20002000000 */
[----:B------:R-:W-:Y:S05]  /*2450*/  YIELD ;  /* 0x0000000000007946 */ /* 0x000fea0003800000 */
[----:B-----5:R-:W-:-:S04]  /*2460*/  LOP3.LUT R49, R49, R48, RZ, 0x3c, !PT ;  /* 0x0000003031317212 */ /* 0x020fc800078e3cff */
[----:B------:R-:W-:-:S13]  /*2470*/  ISETP.GT.AND P0, PT, R49, -0x1, PT ;  /* 0xffffffff3100780c */ /* 0x000fda0003f04270 */
[----:B------:R-:W-:Y:S05]  /*2480*/  @P0 BRA `(.L_x_2603) ;  /* 0xfffffffc00e80947 */ /* 0x000fea000383ffff */
.L_x_2602:
        /* <DEDUP_REMOVED lines=73> */
.L_x_2605:
[----:B------:R-:W-:Y:S05]  /*2920*/  BSYNC B0 ;  /* 0x0000000000007941 */ /* 0x000fea0003800000 */
.L_x_2604:
[----:B------:R1:W-:Y:S01]  /*2930*/  STL [R1+0x54], R3 ;  /* 0x0000540301007387 */ /* 0x0003e20000100800 */
[----:B------:R-:W2:Y:S01]  /*2940*/  S2UR UR12, SR_CgaCtaId ;  /* 0x00000000000c79c3 */ /* 0x000ea20000008800 */
[----:B0-----:R-:W-:Y:S01]  /*2950*/  MOV R48, UR16 ;  /* 0x0000001000307c02 */ /* 0x001fe20008000f00 */
[----:B------:R-:W-:Y:S01]  /*2960*/  USHF.L.U32 UR6, UR9, 0x2, URZ ;  /* 0x0000000209067899 */ /* 0x000fe2000800063f */
[----:B------:R0:W-:Y:S01]  /*2970*/  STL [R1+0x48], R4 ;  /* 0x0000480401007387 */ /* 0x0001e20000100800 */
[----:B------:R-:W-:Y:S01]  /*2980*/  UMOV UR8, 0x400 ;  /* 0x0000040000087882 */ /* 0x000fe20000000000 */
[----:B------:R-:W-:Y:S01]  /*2990*/  MOV R50, UR17 ;  /* 0x0000001100327c02 */ /* 0x000fe20008000f00 */
[----:B------:R-:W-:Y:S01]  /*29a0*/  IMAD R48, R48, 0x50, R81 ;  /* 0x0000005030307824 */ /* 0x000fe200078e0251 */
[----:B------:R-:W-:Y:S01]  /*29b0*/  STL [R1+0x44], R5 ;  /* 0x0000440501007387 */ /* 0x000fe20000100800 */
[----:B------:R-:W-:Y:S02]  /*29c0*/  ULOP3.LUT UR6, UR6, 0xc, URZ, 0xc0, !UPT ;  /* 0x0000000c06067892 */ /* 0x000fe4000f8ec03f */
[----:B------:R-:W-:Y:S01]  /*29d0*/  UIADD3 UR8, UR8, 0xc80, URZ ;  /* 0x00000c8008087890 */ /* 0x000fe2000fffe03f */
[----:B------:R-:W3:Y:S01]  /*29e0*/  LDL.LU R90, [R1] ;  /* 0x00000000015a7983 */ /* 0x000ee20000300800 */
[----:B------:R-:W-:-:S02]  /*29f0*/  SHF.L.U32 R48, R48, 0x2, RZ ;  /* 0x0000000230307819 */ /* 0x000fc400000006ff */
[----:B------:R-:W-:Y:S01]  /*2a00*/  IADD3 R49, RZ, -UR6, RZ ;  /* 0x80000006ff317c10 */ /* 0x000fe2000fffe0ff */
[----:B------:R-:W4:Y:S01]  /*2a10*/  LDL.LU R89, [R1+0x4] ;  /* 0x0000040001597983 */ /* 0x000f220000300800 */
[----:B------:R-:W-:Y:S01]  /*2a20*/  ULDC UR6, c[0x0][0x230] ;  /* 0x00008c0000067ab9 */ /* 0x000fe20000000800 */
[----:B------:R-:W-:-:S05]  /*2a30*/  IMAD.WIDE.U32 R46, R48, -0x33333333, RZ ;  /* 0xcccccccd302e7825 */ /* 0x000fca00078e00ff */
[----:B------:R-:W-:Y:S01]  /*2a40*/  LEA.HI R46, R47, R49, RZ, 0x1a ;  /* 0x000000312f2e7211 */ /* 0x000fe200078fd0ff */
[----:B--2---:R-:W-:Y:S01]  /*2a50*/  ULEA UR8, UR12, UR8, 0x18 ;  /* 0x000000080c087291 */ /* 0x004fe2000f8ec03f */
[----:B------:R-:W-:Y:S02]  /*2a60*/  SHF.R.S32.HI R49, RZ, 0x1f, R48 ;  /* 0x0000001fff317819 */ /* 0x000fe40000011430 */
[----:B------:R-:W-:-:S03]  /*2a70*/  ULDC.64 UR12, c[0x0][0x210] ;  /* 0x00008400000c7ab9 */ /* 0x000fc60000000a00 */
[----:B------:R-:W-:Y:S01]  /*2a80*/  LEA R46, R46, UR8, 0x3 ;  /* 0x000000082e2e7c11 */ /* 0x000fe2000f8e18ff */
[----:B------:R-:W-:-:S05]  /*2a90*/  IMAD.WIDE.U32 R48, R50, 0x140000, R48 ;  /* 0x0014000032307825 */ /* 0x000fca00078e0030 */
[----:B------:R-:W2:Y:S01]  /*2aa0*/  LDS.64 R46, [R46] ;  /* 0x000000002e2e7984 */ /* 0x000ea20000000a00 */
[-C--:B------:R-:W-:Y:S02]  /*2ab0*/  IADD3 R53, P0, R53, R48.reuse, RZ ;  /* 0x0000003035357210 */ /* 0x080fe40007f1e0ff */
[----:B------:R-:W-:Y:S02]  /*2ac0*/  IADD3 R49, R49, UR11, RZ ;  /* 0x0000000b31317c10 */ /* 0x000fe4000fffe0ff */
[C---:B------:R-:W-:Y:S02]  /*2ad0*/  LEA R50, P1, R53.reuse, UR12, 0x1 ;  /* 0x0000000c35327c11 */ /* 0x040fe4000f8208ff */
[----:B------:R-:W-:Y:S02]  /*2ae0*/  IADD3.X R51, RZ, R49, RZ, P0, !PT ;  /* 0x00000031ff337210 */ /* 0x000fe400007fe4ff */
[----:B-1----:R-:W-:Y:S02]  /*2af0*/  IADD3 R3, P0, R82, R48, RZ ;  /* 0x0000003052037210 */ /* 0x002fe40007f1e0ff */
[----:B------:R-:W-:-:S03]  /*2b00*/  LEA.HI.X R51, R53, UR13, R51, 0x1, P1 ;  /* 0x0000000d35337c11 */ /* 0x000fc600088f0c33 */
[----:B------:R1:W-:Y:S01]  /*2b10*/  STL [R1+0x14], R3 ;  /* 0x0000140301007387 */ /* 0x0003e20000100800 */
[----:B0-----:R-:W-:Y:S01]  /*2b20*/  IADD3 R4, P1, R83, R48, RZ ;  /* 0x0000003053047210 */ /* 0x001fe20007f3e0ff */
[----:B-----5:R-:W-:Y:S02]  /*2b30*/  HADD2.F32 R82, -RZ, R42.H1_H1 ;  /* 0x3000002aff527230 */ /* 0x020fe40000004100 */
[----:B--2---:R-:W-:-:S06]  /*2b40*/  FADD.FTZ R47, R47, UR6 ;  /* 0x000000062f2f7e21 */ /* 0x004fcc0008010000 */
[----:B------:R-:W0:Y:S01]  /*2b50*/  MUFU.RSQ R47, R47 ;  /* 0x0000002f002f7308 */ /* 0x000e220000001400 */
[-C--:B-1----:R-:W-:Y:S01]  /*2b60*/  IADD3 R3, P3, R84, R48.reuse, RZ ;  /* 0x0000003054037210 */ /* 0x082fe20007f7e0ff */
[--C-:B------:R-:W-:Y:S01]  /*2b70*/  FADD.FTZ R84, R0, -R46.reuse ;  /* 0x8000002e00547221 */ /* 0x100fe20000010000 */
[----:B------:R-:W-:Y:S01]  /*2b80*/  FADD.FTZ R83, R79, -R46 ;  /* 0x8000002e4f537221 */ /* 0x000fe20000010000 */
[----:B------:R-:W-:Y:S02]  /*2b90*/  HADD2.F32 R79, -RZ, R44.H0_H0 ;  /* 0x2000002cff4f7230 */ /* 0x000fe40000004100 */
[----:B------:R-:W-:Y:S02]  /*2ba0*/  HADD2.F32 R0, -RZ, R42.H0_H0 ;  /* 0x2000002aff007230 */ /* 0x000fe40000004100 */
[----:B------:R-:W-:Y:S01]  /*2bb0*/  HADD2.F32 R44, -RZ, R44.H1_H1 ;  /* 0x3000002cff2c7230 */ /* 0x000fe20000004100 */
[----:B------:R-:W-:Y:S01]  /*2bc0*/  IADD3 R5, P2, R85, R48, RZ ;  /* 0x0000003055057210 */ /* 0x000fe20007f5e0ff */
[----:B0-----:R-:W-:Y:S01]  /*2bd0*/  FMUL.FTZ R84, R84, R47 ;  /* 0x0000002f54547220 */ /* 0x001fe20000410000 */
[----:B------:R-:W-:-:S03]  /*2be0*/  FMUL.FTZ R42, R47, R83 ;  /* 0x000000532f2a7220 */ /* 0x000fc60000410000 */
[----:B------:R-:W-:Y:S01]  /*2bf0*/  FFMA.FTZ R84, R84, R79, R0 ;  /* 0x0000004f54547223 */ /* 0x000fe20000010000 */
[----:B------:R-:W-:-:S03]  /*2c00*/  FFMA.FTZ R42, R42, R44, R82 ;  /* 0x0000002c2a2a7223 */ /* 0x000fc60000010052 */
[----:B------:R-:W-:Y:S01]  /*2c10*/  FMUL.FTZ R85, R84, -1.4426950216293334961 ;  /* 0xbfb8aa3b54557820 */ /* 0x000fe20000410000 */
[----:B------:R-:W-:-:S05]  /*2c20*/  FMUL.FTZ R83, R42, -1.4426950216293334961 ;  /* 0xbfb8aa3b2a537820 */ /* 0x000fca0000410000 */
[----:B------:R-:W0:Y:S08]  /*2c30*/  MUFU.EX2 R85, R85 ;  /* 0x0000005500557308 */ /* 0x000e300000000800 */
[----:B------:R-:W1:Y:S01]  /*2c40*/  MUFU.EX2 R83, R83 ;  /* 0x0000005300537308 */ /* 0x000e620000000800 */
[----:B------:R2:W-:Y:S01]  /*2c50*/  STL [R1+0x10], R4 ;  /* 0x0000100401007387 */ /* 0x0005e20000100800 */
[----:B0-----:R-:W-:Y:S01]  /*2c60*/  FADD.FTZ R85, R85, 1 ;  /* 0x3f80000055557421 */ /* 0x001fe20000010000 */
[----:B-1----:R-:W-:-:S05]  /*2c70*/  FADD.FTZ R83, R83, 1 ;  /* 0x3f80000053537421 */ /* 0x002fca0000010000 */
[----:B------:R-:W0:Y:S01]  /*2c80*/  MUFU.RCP R85, R85 ;  /* 0x0000005500557308 */ /* 0x000e220000001000 */
[----:B--2---:R-:W-:Y:S01]  /*2c90*/  IADD3.X R4, RZ, R49, RZ, P3, !PT ;  /* 0x00000031ff047210 */ /* 0x004fe20001ffe4ff */
[----:B------:R1:W-:Y:S01]  /*2ca0*/  STL [R1+0xc], R3 ;  /* 0x00000c0301007387 */ /* 0x0003e20000100800 */
[----:B------:R-:W-:-:S05]  /*2cb0*/  IADD3 R53, P6, R86, R48, RZ ;  /* 0x0000003056357210 */ /* 0x000fca0007fde0ff */
[----:B------:R-:W2:Y:S01]  /*2cc0*/  MUFU.RCP R83, R83 ;  /* 0x0000005300537308 */ /* 0x000ea20000001000 */
[----:B------:R-:W-:Y:S04]  /*2cd0*/  STL [R1+0x4c], R5 ;  /* 0x00004c0501007387 */ /* 0x000fe80000100800 */
[----:B------:R0:W-:Y:S01]  /*2ce0*/  STL [R1+0x30], R4 ;  /* 0x0000300401007387 */ /* 0x0001e20000100800 */
[----:B-1----:R-:W-:Y:S02]  /*2cf0*/  IADD3.X R3, RZ, R49, RZ, P6, !PT ;  /* 0x00000031ff037210 */ /* 0x002fe400037fe4ff */
[-C--:B------:R-:W-:Y:S02]  /*2d00*/  IADD3 R80, P4, R87, R48.reuse, RZ ;  /* 0x0000003057507210 */ /* 0x080fe40007f9e0ff */
[----:B------:R-:W-:-:S02]  /*2d10*/  IADD3 R81, P5, R88, R48, RZ ;  /* 0x0000003058517210 */ /* 0x000fc40007fbe0ff */
[----:B0-----:R-:W-:Y:S01]  /*2d20*/  IADD3 R4, P3, R92, R48, RZ ;  /* 0x000000305c047210 */ /* 0x001fe20007f7e0ff */
[----:B------:R-:W-:Y:S01]  /*2d30*/  FADD.FTZ R78, R78, -R46 ;  /* 0x8000002e4e4e7221 */ /* 0x000fe20000010000 */
[----:B------:R-:W-:-:S03]  /*2d40*/  IADD3.X R87, RZ, R49, RZ, P5, !PT ;  /* 0x00000031ff577210 */ /* 0x000fc60002ffe4ff */
[----:B------:R-:W-:Y:S01]  /*2d50*/  STL [R1+0x50], R4 ;  /* 0x0000500401007387 */ /* 0x000fe20000100800 */
[----:B------:R-:W-:-:S03]  /*2d60*/  FMUL.FTZ R88, R84, R85 ;  /* 0x0000005554587220 */ /* 0x000fc60000410000 */
[----:B------:R0:W-:Y:S01]  /*2d70*/  STL [R1+0x2c], R3 ;  /* 0x00002c0301007387 */ /* 0x0001e20000100800 */
[--C-:B------:R-:W-:Y:S01]  /*2d80*/  FADD.FTZ R84, R77, -R46.reuse ;  /* 0x8000002e4d547221 */ /* 0x100fe20000010000 */
[--C-:B------:R-:W-:Y:S01]  /*2d90*/  FADD.FTZ R77, R72, -R46.reuse ;  /* 0x8000002e484d7221 */ /* 0x100fe20000010000 */
[----:B------:R-:W-:Y:S01]  /*2da0*/  FMUL.FTZ R72, R47, R78 ;  /* 0x0000004e2f487220 */ /* 0x000fe20000410000 */
[----:B0-----:R-:W-:Y:S02]  /*2db0*/  IADD3.X R3, RZ, R49, RZ, P4, !PT ;  /* 0x00000031ff037210 */ /* 0x001fe400027fe4ff */
[----:B------:R-:W-:Y:S01]  /*2dc0*/  IADD3 R5, P4, R93, R48, RZ ;  /* 0x000000305d057210 */ /* 0x000fe20007f9e0ff */
[--C-:B------:R-:W-:Y:S01]  /*2dd0*/  FADD.FTZ R78, R56, -R46.reuse ;  /* 0x8000002e384e7221 */ /* 0x100fe20000010000 */
[----:B------:R-:W-:Y:S01]  /*2de0*/  FMUL.FTZ R56, R47, R84 ;  /* 0x000000542f387220 */ /* 0x000fe20000410000 */
[--C-:B------:R-:W-:Y:S01]  /*2df0*/  FADD.FTZ R85, R31, -R46.reuse ;  /* 0x8000002e1f557221 */ /* 0x100fe20000010000 */
[--C-:B------:R-:W-:Y:S01]  /*2e00*/  FADD.FTZ R76, R76, -R46.reuse ;  /* 0x8000002e4c4c7221 */ /* 0x100fe20000010000 */
[----:B------:R-:W-:-:S03]  /*2e10*/  FADD.FTZ R64, R64, -R46 ;  /* 0x8000002e40407221 */ /* 0x000fc60000010000 */
[C---:B------:R-:W-:Y:S01]  /*2e20*/  FMUL.FTZ R91, R47.reuse, R76 ;  /* 0x0000004c2f5b7220 */ /* 0x040fe20000410000 */
[--C-:B------:R-:W-:Y:S01]  /*2e30*/  FADD.FTZ R68, R68, -R46.reuse ;  /* 0x8000002e44447221 */ /* 0x100fe20000010000 */
[----:B------:R-:W-:Y:S01]  /*2e40*/  FMUL.FTZ R92, R47, R64 ;  /* 0x000000402f5c7220 */ /* 0x000fe20000410000 */
[--C-:B------:R-:W-:Y:S01]  /*2e50*/  FADD.FTZ R60, R60, -R46.reuse ;  /* 0x8000002e3c3c7221 */ /* 0x100fe20000010000 */
[--C-:B------:R-:W-:Y:S01]  /*2e60*/  FADD.FTZ R11, R11, -R46.reuse ;  /* 0x8000002e0b0b7221 */ /* 0x100fe20000010000 */
[--C-:B------:R-:W-:Y:S01]  /*2e70*/  FADD.FTZ R15, R15, -R46.reuse ;  /* 0x8000002e0f0f7221 */ /* 0x100fe20000010000 */
[--C-:B------:R-:W-:Y:S01]  /*2e80*/  FADD.FTZ R19, R19, -R46.reuse ;  /* 0x8000002e13137221 */ /* 0x100fe20000010000 */
[--C-:B------:R-:W-:Y:S01]  /*2e90*/  FADD.FTZ R23, R23, -R46.reuse ;  /* 0x8000002e17177221 */ /* 0x100fe20000010000 */
[----:B------:R-:W-:Y:S01]  /*2ea0*/  FMUL.FTZ R93, R47, R68 ;  /* 0x000000442f5d7220 */ /* 0x000fe20000410000 */
[--C-:B------:R-:W-:Y:S01]  /*2eb0*/  FADD.FTZ R7, R7, -R46.reuse ;  /* 0x8000002e07077221 */ /* 0x100fe20000010000 */
[----:B------:R-:W-:Y:S01]  /*2ec0*/  MOV R68, R91 ;  /* 0x0000005b00447202 */ /* 0x000fe20000000f00 */
[--C-:B------:R-:W-:Y:S01]  /*2ed0*/  FADD.FTZ R27, R27, -R46.reuse ;  /* 0x8000002e1b1b7221 */ /* 0x100fe20000010000 */
[--C-:B------:R-:W-:Y:S01]  /*2ee0*/  FADD.FTZ R35, R35, -R46.reuse ;  /* 0x8000002e23237221 */ /* 0x100fe20000010000 */
[----:B------:R-:W-:Y:S01]  /*2ef0*/  FMUL.FTZ R91, R47, R60 ;  /* 0x0000003c2f5b7220 */ /* 0x000fe20000410000 */
[----:B------:R-:W-:Y:S01]  /*2f00*/  FADD.FTZ R39, R39, -R46 ;  /* 0x8000002e27277221 */ /* 0x000fe20000010000 */
[----:B------:R-:W-:Y:S01]  /*2f10*/  MOV R60, R87 ;  /* 0x00000057003c7202 */ /* 0x000fe20000000f00 */
[C---:B------:R-:W-:Y:S01]  /*2f20*/  FMUL.FTZ R87, R47.reuse, R7 ;  /* 0x000000072f577220 */ /* 0x040fe20000410000 */
[C---:B------:R-:W-:Y:S01]  /*2f30*/  FMUL.FTZ R78, R47.reuse, R78 ;  /* 0x0000004e2f4e7220 */ /* 0x040fe20000410000 */
[C---:B------:R-:W-:Y:S01]  /*2f40*/  FMUL.FTZ R7, R47.reuse, R27 ;  /* 0x0000001b2f077220 */ /* 0x040fe20000410000 */
[----:B------:R-:W-:Y:S01]  /*2f50*/  FMUL.FTZ R85, R47, R85 ;  /* 0x000000552f557220 */ /* 0x000fe20000410000 */
        /* <DEDUP_REMOVED lines=29> */
[----:B------:R-:W-:Y:S01]  /*3130*/  FADD.FTZ R74, R74, -R46 ;  /* 0x8000002e4a4a7221 */ /* 0x000fe20000010000 */
[----:B---3--:R-:W-:-:S02]  /*3140*/  IADD3 R4, P5, R90, R48, RZ ;  /* 0x000000305a047210 */ /* 0x008fc40007fbe0ff */
[----:B----4-:R-:W-:Y:S01]  /*3150*/  IADD3 R48, P6, R89, R48, RZ ;  /* 0x0000003059307210 */ /* 0x010fe20007fde0ff */
[----:B--2---:R-:W-:Y:S01]  /*3160*/  FMUL.FTZ R89, R42, R83 ;  /* 0x000000532a597220 */ /* 0x004fe20000410000 */
[----:B------:R-:W-:Y:S02]  /*3170*/  HADD2.F32 R42, -RZ, R45.H0_H0 ;  /* 0x2000002dff2a7230 */ /* 0x000fe40000004100 */
[----:B------:R-:W-:Y:S02]  /*3180*/  HADD2.F32 R83, -RZ, R43.H0_H0 ;  /* 0x2000002bff537230 */ /* 0x000fe40000004100 */
[----:B------:R-:W-:Y:S02]  /*3190*/  HADD2.F32 R45, -RZ, R45.H1_H1 ;  /* 0x3000002dff2d7230 */ /* 0x000fe40000004100 */
[----:B------:R-:W-:Y:S02]  /*31a0*/  HADD2.F32 R43, -RZ, R43.H1_H1 ;  /* 0x3000002bff2b7230 */ /* 0x000fe40000004100 */
[----:B------:R-:W-:-:S04]  /*31b0*/  FFMA.FTZ R72, R72, R42, R83 ;  /* 0x0000002a48487223 */ /* 0x000fc80000010053 */
[----:B------:R-:W-:Y:S01]  /*31c0*/  FMUL.FTZ R84, R72, -1.4426950216293334961 ;  /* 0xbfb8aa3b48547820 */ /* 0x000fe20000410000 */
[----:B------:R-:W-:-:S04]  /*31d0*/  FFMA.FTZ R56, R56, R45, R43 ;  /* 0x0000002d38387223 */ /* 0x000fc8000001002b */
[----:B------:R-:W-:Y:S01]  /*31e0*/  FMUL.FTZ R86, R56, -1.4426950216293334961 ;  /* 0xbfb8aa3b38567820 */ /* 0x000fe20000410000 */
[----:B------:R-:W0:Y:S08]  /*31f0*/  MUFU.EX2 R84, R84 ;  /* 0x0000005400547308 */ /* 0x000e300000000800 */
[----:B------:R-:W1:Y:S01]  /*3200*/  MUFU.EX2 R31, R86 ;  /* 0x00000056001f7308 */ /* 0x000e620000000800 */
[----:B------:R-:W-:Y:S01]  /*3210*/  FMUL.FTZ R90, R47, R77 ;  /* 0x0000004d2f5a7220 */ /* 0x000fe20000410000 */
[----:B0-----:R-:W-:-:S04]  /*3220*/  FADD.FTZ R76, R84, 1 ;  /* 0x3f800000544c7421 */ /* 0x001fc80000010000 */
[----:B------:R-:W-:Y:S01]  /*3230*/  MOV R64, R90 ;  /* 0x0000005a00407202 */ /* 0x000fe20000000f00 */
[----:B-1----:R-:W-:Y:S01]  /*3240*/  FADD.FTZ R31, R31, 1 ;  /* 0x3f8000001f1f7421 */ /* 0x002fe20000010000 */
[----:B------:R-:W0:Y:S01]  /*3250*/  MUFU.RCP R76, R76 ;  /* 0x0000004c004c7308 */ /* 0x000e220000001000 */
[C---:B------:R-:W-:Y:S01]  /*3260*/  FMUL.FTZ R86, R47.reuse, R11 ;  /* 0x0000000b2f567220 */ /* 0x040fe20000410000 */
[----:B------:R-:W-:-:S06]  /*3270*/  FMUL.FTZ R77, R47, R15 ;  /* 0x0000000f2f4d7220 */ /* 0x000fcc0000410000 */
[----:B------:R1:W2:Y:S01]  /*3280*/  MUFU.RCP R90, R31 ;  /* 0x0000001f005a7308 */ /* 0x0002a20000001000 */
[C---:B------:R-:W-:Y:S01]  /*3290*/  FMUL.FTZ R15, R47.reuse, R19 ;  /* 0x000000132f0f7220 */ /* 0x040fe20000410000 */
[----:B------:R-:W-:Y:S01]  /*32a0*/  FMUL.FTZ R11, R47, R23 ;  /* 0x000000172f0b7220 */ /* 0x000fe20000410000 */
[----:B------:R-:W-:Y:S01]  /*32b0*/  MOV R19, R89 ;  /* 0x0000005900137202 */ /* 0x000fe20000000f00 */
[--C-:B------:R-:W-:Y:S01]  /*32c0*/  FFMA.FTZ R84, R79, R64, R0.reuse ;  /* 0x000000404f547223 */ /* 0x100fe20000010000 */
[----:B------:R-:W-:Y:S01]  /*32d0*/  MOV R23, R88 ;  /* 0x0000005800177202 */ /* 0x000fe20000000f00 */
[----:B------:R-:W-:Y:S01]  /*32e0*/  FMUL.FTZ R88, R47, R35 ;  /* 0x000000232f587220 */ /* 0x000fe20000410000 */
[--C-:B------:R-:W-:Y:S01]  /*32f0*/  FFMA.FTZ R64, R79, R93, R0.reuse ;  /* 0x0000005d4f407223 */ /* 0x100fe20000010000 */
[----:B------:R-:W-:Y:S01]  /*3300*/  FMUL.FTZ R89, R47, R39 ;  /* 0x000000272f597220 */ /* 0x000fe20000410000 */
[----:B------:R-:W-:Y:S01]  /*3310*/  MOV R93, R60 ;  /* 0x0000003c005d7202 */ /* 0x000fe20000000f00 */
[C-C-:B------:R-:W-:Y:S01]  /*3320*/  FFMA.FTZ R60, R79.reuse, R92, R0.reuse ;  /* 0x0000005c4f3c7223 */ /* 0x140fe20000010000 */
[C-C-:B------:R-:W-:Y:S01]  /*3330*/  FFMA.FTZ R39, R79.reuse, R91, R0.reuse ;  /* 0x0000005b4f277223 */ /* 0x140fe20000010000 */
[----:B------:R-:W-:Y:S01]  /*3340*/  MOV R92, R23 ;  /* 0x00000017005c7202 */ /* 0x000fe20000000f00 */
[C-C-:B-1----:R-:W-:Y:S01]  /*3350*/  FFMA.FTZ R31, R79.reuse, R78, R0.reuse ;  /* 0x0000004e4f1f7223 */ /* 0x142fe20000010000 */
        /* <DEDUP_REMOVED lines=8> */
[----:B0-----:R-:W-:Y:S01]  /*33e0*/  FMUL.FTZ R76, R72, R76 ;  /* 0x0000004c484c7220 */ /* 0x001fe20000410000 */
[----:B--2---:R-:W-:Y:S01]  /*33f0*/  FMUL.FTZ R90, R56, R90 ;  /* 0x0000005a385a7220 */ /* 0x004fe20000410000 */
[----:B------:R-:W-:-:S02]  /*3400*/  FMUL.FTZ R79, R47, R36 ;  /* 0x000000242f4f7220 */ /* 0x000fc40000410000 */
[----:B------:R0:W-:Y:S01]  /*3410*/  STL [R1+0x20], R0 ;  /* 0x0000200001007387 */ /* 0x0001e20000100800 */
[C---:B------:R-:W-:Y:S01]  /*3420*/  FMUL.FTZ R72, R47.reuse, R24 ;  /* 0x000000182f487220 */ /* 0x040fe20000410000 */
[C---:B------:R-:W-:Y:S01]  /*3430*/  FMUL.FTZ R77, R47.reuse, R28 ;  /* 0x0000001c2f4d7220 */ /* 0x040fe20000410000 */
[----:B------:R-:W-:Y:S01]  /*3440*/  FMUL.FTZ R78, R47, R32 ;  /* 0x000000202f4e7220 */ /* 0x000fe20000410000 */
[C-C-:B------:R-:W-:Y:S01]  /*3450*/  FFMA.FTZ R36, R44.reuse, R63, R82.reuse ;  /* 0x0000003f2c247223 */ /* 0x140fe20000010052 */
[C-C-:B------:R-:W-:Y:S01]  /*3460*/  FFMA.FTZ R63, R44.reuse, R59, R82.reuse ;  /* 0x0000003b2c3f7223 */ /* 0x140fe20000010052 */
[----:B------:R-:W-:Y:S01]  /*3470*/  F2FP.F16.F32.PACK_AB R40, R91, R92 ;  /* 0x0000005c5b28723e */ /* 0x000fe200000000ff */
[C-C-:B------:R-:W-:Y:S01]  /*3480*/  FFMA.FTZ R59, R44.reuse, R55, R82.reuse ;  /* 0x000000372c3b7223 */ /* 0x140fe20000010052 */
[----:B0-----:R-:W-:Y:S01]  /*3490*/  FMUL.FTZ R0, R47, R20 ;  /* 0x000000142f007220 */ /* 0x001fe20000410000 */
[--C-:B------:R-:W-:Y:S01]  /*34a0*/  FFMA.FTZ R20, R44, R16, R82.reuse ;  /* 0x000000102c147223 */ /* 0x100fe20000010052 */
[----:B------:R-:W-:Y:S01]  /*34b0*/  F2FP.F16.F32.PACK_AB R76, R90, R76 ;  /* 0x0000004c5a4c723e */ /* 0x000fe200000000ff */
        /* <DEDUP_REMOVED lines=10> */
[----:B------:R-:W-:-:S02]  /*3560*/  PRMT R44, R40, 0x7610, R44 ;  /* 0x00007610282c7816 */ /* 0x000fc4000000002c */
[----:B------:R-:W-:Y:S02]  /*3570*/  PRMT R40, R40, 0x7632, R40 ;  /* 0x0000763228287816 */ /* 0x000fe40000000028 */
[----:B------:R-:W-:Y:S01]  /*3580*/  PRMT R67, R76, 0x7632, R67 ;  /* 0x000076324c437816 */ /* 0x000fe20000000043 */
[----:B------:R-:W-:Y:S02]  /*3590*/  FMUL.FTZ R74, R47, R74 ;  /* 0x0000004a2f4a7220 */ /* 0x000fe40000410000 */
[----:B------:R0:W-:Y:S04]  /*35a0*/  STG.E.U16 desc[UR14][R50.64+0x2], R40 ;  /* 0x0000022832007986 */ /* 0x0001e8000c10150e */
[----:B------:R1:W-:Y:S01]  /*35b0*/  STG.E.U16 desc[UR14][R50.64+0x6], R67 ;  /* 0x0000064332007986 */ /* 0x0003e2000c10150e */
[--C-:B------:R-:W-:Y:S01]  /*35c0*/  FADD.FTZ R78, R29, -R46.reuse ;  /* 0x8000002e1d4e7221 */ /* 0x100fe20000010000 */
[----:B------:R-:W-:Y:S01]  /*35d0*/  FFMA.FTZ R92, R42, R74, R83 ;  /* 0x0000004a2a5c7223 */ /* 0x000fe20000010053 */
[--C-:B0-----:R-:W-:Y:S01]  /*35e0*/  FADD.FTZ R40, R62, -R46.reuse ;  /* 0x8000002e3e287221 */ /* 0x101fe20000010000 */
[--C-:B------:R-:W-:Y:S01]  /*35f0*/  FADD.FTZ R62, R17, -R46.reuse ;  /* 0x8000002e113e7221 */ /* 0x100fe20000010000 */
[----:B------:R-:W-:Y:S01]  /*3600*/  FMUL.FTZ R17, R68, -1.4426950216293334961 ;  /* 0xbfb8aa3b44117820 */ /* 0x000fe20000410000 */
[--C-:B-1----:R-:W-:Y:S01]  /*3610*/  FADD.FTZ R67, R9, -R46.reuse ;  /* 0x8000002e09437221 */ /* 0x102fe20000010000 */
[--C-:B------:R-:W-:Y:S01]  /*3620*/  FADD.FTZ R9, R37, -R46.reuse ;  /* 0x8000002e25097221 */ /* 0x100fe20000010000 */
[----:B------:R-:W-:Y:S01]  /*3630*/  FMUL.FTZ R37, R32, -1.4426950216293334961 ;  /* 0xbfb8aa3b20257820 */ /* 0x000fe20000410000 */
[----:B------:R-:W0:Y:S01]  /*3640*/  MUFU.EX2 R29, R17 ;  /* 0x00000011001d7308 */ /* 0x000e220000000800 */
[----:B------:R-:W-:Y:S04]  /*3650*/  STG.E.U16 desc[UR14][R50.64], R44 ;  /* 0x0000002c32007986 */ /* 0x000fe8000c10150e */
[----:B------:R1:W-:Y:S03]  /*3660*/  STG.E.U16 desc[UR14][R50.64+0x4], R76 ;  /* 0x0000044c32007986 */ /* 0x0003e6000c10150e */
[----:B------:R-:W2:Y:S01]  /*3670*/  MUFU.EX2 R37, R37 ;  /* 0x0000002500257308 */ /* 0x000ea20000000800 */
[--C-:B------:R-:W-:Y:S01]  /*3680*/  FADD.FTZ R73, R73, -R46.reuse ;  /* 0x8000002e49497221 */ /* 0x100fe20000010000 */
[----:B-1----:R-:W-:Y:S01]  /*3690*/  FADD.FTZ R50, R41, -R46 ;  /* 0x8000002e29327221 */ /* 0x002fe20000010000 */
[----:B------:R-:W-:-:S02]  /*36a0*/  FMUL.FTZ R41, R92, -1.4426950216293334961 ;  /* 0xbfb8aa3b5c297820 */ /* 0x000fc40000410000 */
[----:B------:R-:W-:-:S04]  /*36b0*/  FMUL.FTZ R73, R47, R73 ;  /* 0x000000492f497220 */ /* 0x000fc80000410000 */
[----:B------:R-:W1:Y:S01]  /*36c0*/  MUFU.EX2 R41, R41 ;  /* 0x0000002900297308 */ /* 0x000e620000000800 */
[----:B------:R-:W-:Y:S01]  /*36d0*/  FFMA.FTZ R85, R45, R73, R43 ;  /* 0x000000492d557223 */ /* 0x000fe2000001002b */
[--C-:B------:R-:W-:Y:S01]  /*36e0*/  FADD.FTZ R72, R66, -R46.reuse ;  /* 0x8000002e42487221 */ /* 0x100fe20000010000 */
[--C-:B------:R-:W-:Y:S01]  /*36f0*/  FADD.FTZ R70, R70, -R46.reuse ;  /* 0x8000002e46467221 */ /* 0x100fe20000010000 */
[--C-:B------:R-:W-:Y:S01]  /*3700*/  FADD.FTZ R44, R58, -R46.reuse ;  /* 0x8000002e3a2c7221 */ /* 0x100fe20000010000 */
[--C-:B------:R-:W-:Y:S01]  /*3710*/  FADD.FTZ R58, R21, -R46.reuse ;  /* 0x8000002e153a7221 */ /* 0x100fe20000010000 */
[----:B0-----:R-:W-:Y:S01]  /*3720*/  FADD.FTZ R29, R29, 1 ;  /* 0x3f8000001d1d7421 */ /* 0x001fe20000010000 */
[--C-:B------:R-:W-:Y:S01]  /*3730*/  FADD.FTZ R66, R13, -R46.reuse ;  /* 0x8000002e0d427221 */ /* 0x100fe20000010000 */
[----:B------:R-:W-:Y:S01]  /*3740*/  FMUL.FTZ R21, R85, -1.4426950216293334961 ;  /* 0xbfb8aa3b55157820 */ /* 0x000fe20000410000 */
[--C-:B------:R-:W-:Y:S01]  /*3750*/  FADD.FTZ R13, R33, -R46.reuse ;  /* 0x8000002e210d7221 */ /* 0x100fe20000010000 */
[----:B--2---:R-:W-:Y:S01]  /*3760*/  FADD.FTZ R37, R37, 1 ;  /* 0x3f80000025257421 */ /* 0x004fe20000010000 */
[--C-:B------:R-:W-:Y:S01]  /*3770*/  FADD.FTZ R51, R54, -R46.reuse ;  /* 0x8000002e36337221 */ /* 0x100fe20000010000 */
[----:B------:R-:W-:Y:S01]  /*3780*/  FADD.FTZ R75, R25, -R46 ;  /* 0x8000002e194b7221 */ /* 0x000fe20000010000 */
[C---:B------:R-:W-:Y:S01]  /*3790*/  FMUL.FTZ R17, R47.reuse, R70 ;  /* 0x000000462f117220 */ /* 0x040fe20000410000 */
[----:B------:R-:W-:-:S02]  /*37a0*/  FMUL.FTZ R33, R47, R72 ;  /* 0x000000482f217220 */ /* 0x000fc40000410000 */
[----:B------:R0:W2:Y:S01]  /*37b0*/  MUFU.RCP R72, R29 ;  /* 0x0000001d00487308 */ /* 0x0000a20000001000 */
[----:B------:R-:W-:Y:S01]  /*37c0*/  FMUL.FTZ R25, R84, -1.4426950216293334961 ;  /* 0xbfb8aa3b54197820 */ /* 0x000fe20000410000 */
[C---:B------:R-:W-:Y:S01]  /*37d0*/  FMUL.FTZ R40, R47.reuse, R40 ;  /* 0x000000282f287220 */ /* 0x040fe20000410000 */
[C---:B------:R-:W-:Y:S01]  /*37e0*/  FMUL.FTZ R44, R47.reuse, R44 ;  /* 0x0000002c2f2c7220 */ /* 0x040fe20000410000 */
[C---:B------:R-:W-:Y:S01]  /*37f0*/  FMUL.FTZ R51, R47.reuse, R51 ;  /* 0x000000332f337220 */ /* 0x040fe20000410000 */
[C---:B------:R-:W-:Y:S01]  /*3800*/  FMUL.FTZ R67, R47.reuse, R67 ;  /* 0x000000432f437220 */ /* 0x040fe20000410000 */
[C---:B------:R-:W-:Y:S01]  /*3810*/  FMUL.FTZ R66, R47.reuse, R66 ;  /* 0x000000422f427220 */ /* 0x040fe20000410000 */
[----:B------:R-:W-:Y:S01]  /*3820*/  FMUL.FTZ R62, R47, R62 ;  /* 0x0000003e2f3e7220 */ /* 0x000fe20000410000 */
[----:B0-----:R-:W-:Y:S01]  /*3830*/  FADD.FTZ R29, R69, -R46 ;  /* 0x8000002e451d7221 */ /* 0x001fe20000010000 */
[C---:B------:R-:W-:Y:S01]  /*3840*/  FMUL.FTZ R58, R47.reuse, R58 ;  /* 0x0000003a2f3a7220 */ /* 0x040fe20000410000 */
[----:B------:R0:W3:Y:S01]  /*3850*/  MUFU.RCP R69, R37 ;  /* 0x0000002500457308 */ /* 0x0000e20000001000 */
[C---:B------:R-:W-:Y:S01]  /*3860*/  FMUL.FTZ R75, R47.reuse, R75 ;  /* 0x0000004b2f4b7220 */ /* 0x040fe20000410000 */
[C---:B------:R-:W-:Y:S01]  /*3870*/  FMUL.FTZ R78, R47.reuse, R78 ;  /* 0x0000004e2f4e7220 */ /* 0x040fe20000410000 */
[C---:B------:R-:W-:Y:S01]  /*3880*/  FMUL.FTZ R13, R47.reuse, R13 ;  /* 0x0000000d2f0d7220 */ /* 0x040fe20000410000 */
[C---:B------:R-:W-:Y:S01]  /*3890*/  FMUL.FTZ R9, R47.reuse, R9 ;  /* 0x000000092f097220 */ /* 0x040fe20000410000 */
[----:B------:R-:W-:Y:S01]  /*38a0*/  FMUL.FTZ R50, R47, R50 ;  /* 0x000000322f327220 */ /* 0x000fe20000410000 */
[----:B------:R-:W-:-:S02]  /*38b0*/  FFMA.FTZ R17, R42, R17, R83 ;  /* 0x000000112a117223 */ /* 0x000fc40000010053 */
[----:B------:R-:W4:Y:S01]  /*38c0*/  MUFU.EX2 R21, R21 ;  /* 0x0000001500157308 */ /* 0x000f220000000800 */
[----:B------:R-:W-:Y:S01]  /*38d0*/  FMUL.FTZ R54, R24, -1.4426950216293334961 ;  /* 0xbfb8aa3b18367820 */ /* 0x000fe20000410000 */
[----:B-1----:R-:W-:Y:S01]  /*38e0*/  FADD.FTZ R41, R41, 1 ;  /* 0x3f80000029297421 */ /* 0x002fe20000010000 */
        /* <DEDUP_REMOVED lines=12> */
[----:B------:R-:W-:Y:S01]  /*39b0*/  FMUL.FTZ R70, R17, -1.4426950216293334961 ;  /* 0xbfb8aa3b11467820 */ /* 0x000fe20000410000 */
[----:B------:R-:W-:Y:S01]  /*39c0*/  MUFU.EX2 R25, R25 ;  /* 0x0000001900197308 */ /* 0x000fe20000000800 */
[----:B------:R-:W-:Y:S01]  /*39d0*/  FFMA.FTZ R42, R42, R50, R83 ;  /* 0x000000322a2a7223 */ /* 0x000fe20000010053 */
[----:B------:R-:W-:-:S06]  /*39e0*/  FMUL.FTZ R29, R47, R29 ;  /* 0x0000001d2f1d7220 */ /* 0x000fcc0000410000 */
[----:B------:R-:W1:Y:S01]  /*39f0*/  MUFU.RCP R50, R41 ;  /* 0x0000002900327308 */ /* 0x000e620000001000 */
[----:B--2---:R-:W-:-:S07]  /*3a00*/  FMUL.FTZ R68, R68, R72 ;  /* 0x0000004844447220 */ /* 0x004fce0000410000 */
[----:B------:R-:W2:Y:S01]  /*3a10*/  MUFU.EX2 R54, R54 ;  /* 0x0000003600367308 */ /* 0x000ea20000000800 */
[----:B0-----:R-:W-:Y:S01]  /*3a20*/  FFMA.FTZ R37, R45, R29, R43 ;  /* 0x0000001d2d257223 */ /* 0x001fe2000001002b */
[----:B---3--:R-:W-:-:S06]  /*3a30*/  FMUL.FTZ R32, R32, R69 ;  /* 0x0000004520207220 */ /* 0x008fcc0000410000 */
[----:B------:R-:W0:Y:S01]  /*3a40*/  MUFU.EX2 R70, R70 ;  /* 0x0000004600467308 */ /* 0x000e220000000800 */
[----:B----4-:R-:W-:Y:S01]  /*3a50*/  FADD.FTZ R21, R21, 1 ;  /* 0x3f80000015157421 */ /* 0x010fe20000010000 */
[----:B------:R-:W-:Y:S01]  /*3a60*/  STL [R1+0x8], R87 ;  /* 0x0000085701007387 */ /* 0x000fe20000100800 */
[----:B------:R-:W-:-:S03]  /*3a70*/  FMUL.FTZ R29, R37, -1.4426950216293334961 ;  /* 0xbfb8aa3b251d7820 */ /* 0x000fc60000410000 */
[----:B------:R-:W-:Y:S01]  /*3a80*/  STL [R1+0x4], R68 ;  /* 0x0000044401007387 */ /* 0x000fe20000100800 */
[----:B-1----:R-:W-:-:S03]  /*3a90*/  FMUL.FTZ R92, R92, R50 ;  /* 0x000000325c5c7220 */ /* 0x002fc60000410000 */
[----:B------:R1:W-:Y:S01]  /*3aa0*/  STL [R1], R32 ;  /* 0x0000002001007387 */ /* 0x0003e20000100800 */
[----:B------:R-:W-:Y:S01]  /*3ab0*/  FMUL.FTZ R50, R33, -1.4426950216293334961 ;  /* 0xbfb8aa3b21327820 */ /* 0x000fe20000410000 */
[----:B--2---:R-:W-:Y:S01]  /*3ac0*/  FADD.FTZ R54, R54, 1 ;  /* 0x3f80000036367421 */ /* 0x004fe20000010000 */
[----:B------:R-:W2:Y:S01]  /*3ad0*/  MUFU.EX2 R29, R29 ;  /* 0x0000001d001d7308 */ /* 0x000ea20000000800 */
[----:B------:R-:W-:Y:S01]  /*3ae0*/  FMUL.FTZ R41, R64, -1.4426950216293334961 ;  /* 0xbfb8aa3b40297820 */ /* 0x000fe20000410000 */
[--C-:B------:R-:W-:Y:S01]  /*3af0*/  FADD.FTZ R65, R65, -R46.reuse ;  /* 0x8000002e41417221 */ /* 0x100fe20000010000 */
[--C-:B------:R-:W-:Y:S01]  /*3b00*/  FADD.FTZ R61, R61, -R46.reuse ;  /* 0x8000002e3d3d7221 */ /* 0x100fe20000010000 */
[----:B------:R-:W-:Y:S01]  /*3b10*/  FMUL.FTZ R72, R44, -1.4426950216293334961 ;  /* 0xbfb8aa3b2c487820 */ /* 0x000fe20000410000 */
[--C-:B------:R-:W-:Y:S01]  /*3b20*/  FADD.FTZ R57, R57, -R46.reuse ;  /* 0x8000002e39397221 */ /* 0x100fe20000010000 */
[--C-:B------:R-:W-:Y:S01]  /*3b30*/  FADD.FTZ R6, R6, -R46.reuse ;  /* 0x8000002e06067221 */ /* 0x100fe20000010000 */
[----:B-1----:R-:W-:Y:S01]  /*3b40*/  FMUL.FTZ R32, R28, -1.4426950216293334961 ;  /* 0xbfb8aa3b1c207820 */ /* 0x002fe20000410000 */
[----:B------:R1:W3:Y:S01]  /*3b50*/  MUFU.RCP R68, R21 ;  /* 0x0000001500447308 */ /* 0x0002e20000001000 */
[--C-:B------:R-:W-:Y:S01]  /*3b60*/  FADD.FTZ R10, R10, -R46.reuse ;  /* 0x8000002e0a0a7221 */ /* 0x100fe20000010000 */
[--C-:B------:R-:W-:Y:S01]  /*3b70*/  FADD.FTZ R14, R14, -R46.reuse ;  /* 0x8000002e0e0e7221 */ /* 0x100fe20000010000 */
[--C-:B------:R-:W-:Y:S01]  /*3b80*/  FADD.FTZ R18, R18, -R46.reuse ;  /* 0x8000002e12127221 */ /* 0x100fe20000010000 */
[--C-:B------:R-:W-:Y:S01]  /*3b90*/  FADD.FTZ R22, R22, -R46.reuse ;  /* 0x8000002e16167221 */ /* 0x100fe20000010000 */
[--C-:B------:R-:W-:Y:S01]  /*3ba0*/  FADD.FTZ R30, R30, -R46.reuse ;  /* 0x8000002e1e1e7221 */ /* 0x100fe20000010000 */
[----:B------:R-:W-:Y:S01]  /*3bb0*/  FADD.FTZ R26, R26, -R46 ;  /* 0x8000002e1a1a7221 */ /* 0x000fe20000010000 */
[----:B------:R-:W4:Y:S01]  /*3bc0*/  LDL.LU R89, [R1+0x2c] ;  /* 0x00002c0001597983 */ /* 0x000f220000300800 */
[----:B-1----:R-:W-:Y:S01]  /*3bd0*/  FADD.FTZ R21, R25, 1 ;  /* 0x3f80000019157421 */ /* 0x002fe20000010000 */
[----:B0-----:R-:W-:Y:S01]  /*3be0*/  FADD.FTZ R25, R70, 1 ;  /* 0x3f80000046197421 */ /* 0x001fe20000010000 */
[----:B------:R-:W0:Y:S08]  /*3bf0*/  MUFU.EX2 R32, R32 ;  /* 0x0000002000207308 */ /* 0x000e300000000800 */
[----:B------:R1:W-:Y:S08]  /*3c00*/  MUFU.RCP R69, R54 ;  /* 0x0000003600457308 */ /* 0x0003f00000001000 */
[----:B------:R-:W-:Y:S08]  /*3c10*/  MUFU.EX2 R50, R50 ;  /* 0x0000003200327308 */ /* 0x000ff00000000800 */
[----:B------:R-:W-:Y:S01]  /*3c20*/  MUFU.EX2 R41, R41 ;  /* 0x0000002900297308 */ /* 0x000fe20000000800 */
[----:B--2---:R-:W-:Y:S01]  /*3c30*/  FADD.FTZ R29, R29, 1 ;  /* 0x3f8000001d1d7421 */ /* 0x004fe20000010000 */
[----:B---3--:R-:W-:-:S06]  /*3c40*/  FMUL.FTZ R85, R85, R68 ;  /* 0x0000004455557220 */ /* 0x008fcc0000410000 */
[----:B------:R-:W-:Y:S01]  /*3c50*/  MUFU.EX2 R72, R72 ;  /* 0x0000004800487308 */ /* 0x000fe20000000800 */
[C---:B------:R-:W-:Y:S01]  /*3c60*/  FMUL.FTZ R57, R47.reuse, R57 ;  /* 0x000000392f397220 */ /* 0x040fe20000410000 */
[C---:B------:R-:W-:Y:S01]  /*3c70*/  FMUL.FTZ R6, R47.reuse, R6 ;  /* 0x000000062f067220 */ /* 0x040fe20000410000 */
[C---:B------:R-:W-:Y:S01]  /*3c80*/  FMUL.FTZ R10, R47.reuse, R10 ;  /* 0x0000000a2f0a7220 */ /* 0x040fe20000410000 */
[C---:B------:R-:W-:Y:S01]  /*3c90*/  FMUL.FTZ R14, R47.reuse, R14 ;  /* 0x0000000e2f0e7220 */ /* 0x040fe20000410000 */
[C---:B------:R-:W-:Y:S01]  /*3ca0*/  FMUL.FTZ R18, R47.reuse, R18 ;  /* 0x000000122f127220 */ /* 0x040fe20000410000 */
[C---:B------:R-:W-:Y:S01]  /*3cb0*/  FMUL.FTZ R22, R47.reuse, R22 ;  /* 0x000000162f167220 */ /* 0x040fe20000410000 */
[C---:B------:R-:W-:Y:S01]  /*3cc0*/  FMUL.FTZ R30, R47.reuse, R30 ;  /* 0x0000001e2f1e7220 */ /* 0x040fe20000410000 */
[----:B------:R-:W2:Y:S01]  /*3cd0*/  MUFU.RCP R21, R21 ;  /* 0x0000001500157308 */ /* 0x000ea20000001000 */
[C---:B-1----:R-:W-:Y:S01]  /*3ce0*/  FMUL.FTZ R54, R47.reuse, R65 ;  /* 0x000000412f367220 */ /* 0x042fe20000410000 */
[----:B------:R-:W-:Y:S01]  /*3cf0*/  FMUL.FTZ R26, R47, R26 ;  /* 0x0000001a2f1a7220 */ /* 0x000fe20000410000 */
[----:B------:R-:W-:Y:S01]  /*3d00*/  MOV R86, R93 ;  /* 0x0000005d00567202 */ /* 0x000fe20000000f00 */
[----:B------:R-:W3:Y:S04]  /*3d10*/  LDL.LU R91, [R1+0x30] ;  /* 0x00003000015b7983 */ /* 0x000ee80000300800 */
[----:B------:R-:W1:Y:S01]  /*3d20*/  MUFU.RCP R25, R25 ;  /* 0x0000001900197308 */ /* 0x000e620000001000 */
[C-C-:B------:R-:W-:Y:S01]  /*3d30*/  FFMA.FTZ R54, R45.reuse, R54, R43.reuse ;  /* 0x000000362d367223 */ /* 0x140fe2000001002b */
[----:B0-----:R-:W-:Y:S01]  /*3d40*/  FADD.FTZ R32, R32, 1 ;  /* 0x3f80000020207421 */ /* 0x001fe20000010000 */
[----:B------:R-:W-:Y:S01]  /*3d50*/  FMUL.FTZ R70, R40, -1.4426950216293334961 ;  /* 0xbfb8aa3b28467820 */ /* 0x000fe20000410000 */
[----:B------:R-:W-:Y:S01]  /*3d60*/  FMUL.FTZ R68, R60, -1.4426950216293334961 ;  /* 0xbfb8aa3b3c447820 */ /* 0x000fe20000410000 */
[----:B------:R-:W-:Y:S01]  /*3d70*/  FMUL.FTZ R65, R54, -1.4426950216293334961 ;  /* 0xbfb8aa3b36417820 */ /* 0x000fe20000410000 */
[----:B--2---:R-:W-:Y:S01]  /*3d80*/  FMUL.FTZ R84, R84, R21 ;  /* 0x0000001554547220 */ /* 0x004fe20000410000 */
[----:B------:R-:W-:Y:S01]  /*3d90*/  FMUL.FTZ R21, R24, R69 ;  /* 0x0000004518157220 */ /* 0x000fe20000410000 */
[----:B------:R-:W-:Y:S01]  /*3da0*/  FADD.FTZ R24, R50, 1 ;  /* 0x3f80000032187421 */ /* 0x000fe20000010000 */
[----:B------:R-:W0:Y:S01]  /*3db0*/  MUFU.RCP R29, R29 ;  /* 0x0000001d001d7308 */ /* 0x000e220000001000 */
[C-C-:B------:R-:W-:Y:S01]  /*3dc0*/  FFMA.FTZ R57, R45.reuse, R57, R43.reuse ;  /* 0x000000392d397223 */ /* 0x140fe2000001002b */
[----:B------:R-:W-:Y:S01]  /*3dd0*/  FFMA.FTZ R77, R45, R26, R43 ;  /* 0x0000001a2d4d7223 */ /* 0x000fe2000001002b */
[----:B------:R-:W2:Y:S01]  /*3de0*/  LDL.LU R93, [R1+0xc] ;  /* 0x00000c00015d7983 */ /* 0x000ea20000300800 */
[----:B-1----:R-:W-:Y:S01]  /*3df0*/  FMUL.FTZ R17, R17, R25 ;  /* 0x0000001911117220 */ /* 0x002fe20000410000 */
[----:B------:R-:W-:-:S03]  /*3e00*/  FADD.FTZ R25, R41, 1 ;  /* 0x3f80000029197421 */ /* 0x000fc60000010000 */
[----:B------:R-:W1:Y:S01]  /*3e10*/  MUFU.EX2 R65, R65 ;  /* 0x0000004100417308 */ /* 0x000e620000000800 */
[----:B------:R-:W-:-:S07]  /*3e20*/  FMUL.FTZ R41, R47, R61 ;  /* 0x0000003d2f297220 */ /* 0x000fce0000410000 */
[----:B------:R-:W1:Y:S08]  /*3e30*/  MUFU.RCP R32, R32 ;  /* 0x0000002000207308 */ /* 0x000e700000001000 */
[----:B------:R-:W1:Y:S01]  /*3e40*/  MUFU.EX2 R70, R70 ;  /* 0x0000004600467308 */ /* 0x000e620000000800 */
[----:B------:R-:W-:-:S07]  /*3e50*/  FMUL.FTZ R69, R36, -1.4426950216293334961 ;  /* 0xbfb8aa3b24457820 */ /* 0x000fce0000410000 */
[----:B------:R-:W1:Y:S08]  /*3e60*/  MUFU.RCP R24, R24 ;  /* 0x0000001800187308 */ /* 0x000e700000001000 */
[----:B------:R-:W1:Y:S01]  /*3e70*/  MUFU.EX2 R68, R68 ;  /* 0x0000004400447308 */ /* 0x000e620000000800 */
[----:B------:R-:W-:-:S07]  /*3e80*/  FFMA.FTZ R41, R45, R41, R43 ;  /* 0x000000292d297223 */ /* 0x000fce000001002b */
[----:B------:R-:W1:Y:S01]  /*3e90*/  MUFU.RCP R25, R25 ;  /* 0x0000001900197308 */ /* 0x000e620000001000 */
[----:B0-----:R-:W-:Y:S01]  /*3ea0*/  FMUL.FTZ R29, R37, R29 ;  /* 0x0000001d251d7220 */ /* 0x001fe20000410000 */
[----:B------:R-:W-:Y:S01]  /*3eb0*/  FMUL.FTZ R50, R41, -1.4426950216293334961 ;  /* 0xbfb8aa3b29327820 */ /* 0x000fe20000410000 */
[----:B-1----:R-:W-:Y:S01]  /*3ec0*/  FADD.FTZ R37, R65, 1 ;  /* 0x3f80000041257421 */ /* 0x002fe20000010000 */
[----:B------:R-:W-:Y:S01]  /*3ed0*/  FMUL.FTZ R28, R28, R32 ;  /* 0x000000201c1c7220 */ /* 0x000fe20000410000 */
[----:B------:R-:W-:-:S03]  /*3ee0*/  FADD.FTZ R32, R70, 1 ;  /* 0x3f80000046207421 */ /* 0x000fc60000010000 */
[----:B------:R-:W0:Y:S01]  /*3ef0*/  MUFU.EX2 R69, R69 ;  /* 0x0000004500457308 */ /* 0x000e220000000800 */
[----:B------:R-:W-:Y:S01]  /*3f00*/  FMUL.FTZ R61, R39, -1.4426950216293334961 ;  /* 0xbfb8aa3b273d7820 */ /* 0x000fe20000410000 */
[----:B------:R-:W-:Y:S01]  /*3f10*/  FMUL.FTZ R24, R33, R24 ;  /* 0x0000001821187220 */ /* 0x000fe20000410000 */
[----:B------:R-:W-:-:S05]  /*3f20*/  FADD.FTZ R33, R68, 1 ;  /* 0x3f80000044217421 */ /* 0x000fca0000010000 */
[----:B------:R-:W1:Y:S01]  /*3f30*/  MUFU.EX2 R50, R50 ;  /* 0x0000003200327308 */ /* 0x000e620000000800 */
[----:B------:R-:W-:Y:S01]  /*3f40*/  FMUL.FTZ R25, R64, R25 ;  /* 0x0000001940197220 */ /* 0x000fe20000410000 */
[----:B------:R-:W-:-:S06]  /*3f50*/  FMUL.FTZ R64, R63, -1.4426950216293334961 ;  /* 0xbfb8aa3b3f407820 */ /* 0x000fcc0000410000 */
[----:B------:R-:W1:Y:S08]  /*3f60*/  MUFU.RCP R37, R37 ;  /* 0x0000002500257308 */ /* 0x000e700000001000 */
[----:B------:R-:W1:Y:S01]  /*3f70*/  MUFU.RCP R32, R32 ;  /* 0x0000002000207308 */ /* 0x000e620000001000 */
[----:B0-----:R-:W-:-:S07]  /*3f80*/  FADD.FTZ R65, R69, 1 ;  /* 0x3f80000045417421 */ /* 0x001fce0000010000 */
[----:B------:R-:W0:Y:S08]  /*3f90*/  MUFU.EX2 R61, R61 ;  /* 0x0000003d003d7308 */ /* 0x000e300000000800 */
[----:B------:R-:W0:Y:S08]  /*3fa0*/  MUFU.RCP R33, R33 ;  /* 0x0000002100217308 */ /* 0x000e300000001000 */
[----:B------:R-:W0:Y:S01]  /*3fb0*/  MUFU.EX2 R64, R64 ;  /* 0x0000004000407308 */ /* 0x000e220000000800 */
[----:B-1----:R-:W-:Y:S01]  /*3fc0*/  FADD.FTZ R50, R50, 1 ;  /* 0x3f80000032327421 */ /* 0x002fe20000010000 */
[----:B------:R-:W-:Y:S01]  /*3fd0*/  FMUL.FTZ R37, R54, R37 ;  /* 0x0000002536257220 */ /* 0x000fe20000410000 */
[----:B------:R-:W-:Y:S01]  /*3fe0*/  FMUL.FTZ R54, R57, -1.4426950216293334961 ;  /* 0xbfb8aa3b39367820 */ /* 0x000fe20000410000 */
[----:B------:R-:W-:-:S04]  /*3ff0*/  FMUL.FTZ R32, R40, R32 ;  /* 0x0000002028207220 */ /* 0x000fc80000410000 */
[----:B------:R-:W1:Y:S01]  /*4000*/  MUFU.RCP R65, R65 ;  /* 0x0000004100417308 */ /* 0x000e620000001000 */
[----:B0-----:R-:W-:Y:S01]  /*4010*/  FADD.FTZ R40, R61, 1 ;  /* 0x3f8000003d287421 */ /* 0x001fe20000010000 */
[----:B------:R-:W-:Y:S01]  /*4020*/  FMUL.FTZ R33, R60, R33 ;  /* 0x000000213c217220 */ /* 0x000fe20000410000 */
[----:B------:R-:W-:Y:S01]  /*4030*/  FMUL.FTZ R60, R31, -1.4426950216293334961 ;  /* 0xbfb8aa3b1f3c7820 */ /* 0x000fe20000410000 */
[----:B------:R-:W-:-:S04]  /*4040*/  FMUL.FTZ R68, R51, -1.4426950216293334961 ;  /* 0xbfb8aa3b33447820 */ /* 0x000fc80000410000 */
[----:B------:R0:W-:Y:S01]  /*4050*/  MUFU.RCP R69, R50 ;  /* 0x0000003200457308 */ /* 0x0001e20000001000 */
[----:B------:R-:W-:Y:S01]  /*4060*/  FADD.FTZ R64, R64, 1 ;  /* 0x3f80000040407421 */ /* 0x000fe20000010000 */
[----:B0-----:R-:W-:-:S06]  /*4070*/  FADD.FTZ R50, R72, 1 ;  /* 0x3f80000048327421 */ /* 0x001fcc0000010000 */
[----:B------:R-:W0:Y:S01]  /*4080*/  MUFU.EX2 R54, R54 ;  /* 0x0000003600367308 */ /* 0x000e220000000800 */
[----:B-1----:R-:W-:-:S07]  /*4090*/  FMUL.FTZ R36, R36, R65 ;  /* 0x0000004124247220 */ /* 0x002fce0000410000 */
[----:B------:R-:W1:Y:S01]  /*40a0*/  MUFU.RCP R40, R40 ;  /* 0x0000002800287308 */ /* 0x000e620000001000 */
[----:B------:R-:W-:-:S07]  /*40b0*/  FMUL.FTZ R65, R59, -1.4426950216293334961 ;  /* 0xbfb8aa3b3b417820 */ /* 0x000fce0000410000 */
[----:B------:R-:W1:Y:S08]  /*40c0*/  MUFU.RCP R50, R50 ;  /* 0x0000003200327308 */ /* 0x000e700000001000 */
[----:B------:R-:W1:Y:S08]  /*40d0*/  MUFU.EX2 R60, R60 ;  /* 0x0000003c003c7308 */ /* 0x000e700000000800 */
[----:B------:R-:W-:Y:S08]  /*40e0*/  MUFU.EX2 R68, R68 ;  /* 0x0000004400447308 */ /* 0x000ff00000000800 */
[----:B------:R1:W1:Y:S01]  /*40f0*/  MUFU.RCP R70, R64 ;  /* 0x0000004000467308 */ /* 0x0002620000001000 */
[----:B------:R-:W-:Y:S01]  /*4100*/  FFMA.FTZ R61, R45, R6, R43 ;  /* 0x000000062d3d7223 */ /* 0x000fe2000001002b */
[----:B0-----:R-:W-:Y:S01]  /*4110*/  FADD.FTZ R54, R54, 1 ;  /* 0x3f80000036367421 */ /* 0x001fe20000010000 */
[----:B-1----:R-:W-:Y:S01]  /*4120*/  FMUL.FTZ R40, R39, R40 ;  /* 0x0000002827287220 */ /* 0x002fe20000410000 */
[----:B------:R-:W-:-:S04]  /*4130*/  FMUL.FTZ R39, R44, R50 ;  /* 0x000000322c277220 */ /* 0x000fc80000410000 */
[----:B------:R-:W0:Y:S01]  /*4140*/  MUFU.EX2 R65, R65 ;  /* 0x0000004100417308 */ /* 0x000e220000000800 */
[----:B------:R-:W-:Y:S01]  /*4150*/  FMUL.FTZ R6, R41, R69 ;  /* 0x0000004529067220 */ /* 0x000fe20000410000 */
[----:B------:R-:W-:Y:S01]  /*4160*/  FMUL.FTZ R64, R61, -1.4426950216293334961 ;  /* 0xbfb8aa3b3d407820 */ /* 0x000fe20000410000 */
[----:B------:R-:W-:-:S05]  /*4170*/  FADD.FTZ R44, R60, 1 ;  /* 0x3f8000003c2c7421 */ /* 0x000fca0000010000 */
[----:B------:R1:W4:Y:S01]  /*4180*/  MUFU.RCP R72, R54 ;  /* 0x0000003600487308 */ /* 0x0003220000001000 */
[----:B------:R-:W-:Y:S01]  /*4190*/  FMUL.FTZ R41, R63, R70 ;  /* 0x000000463f297220 */ /* 0x000fe20000410000 */
[----:B------:R-:W-:Y:S01]  /*41a0*/  FMUL.FTZ R63, R55, -1.4426950216293334961 ;  /* 0xbfb8aa3b373f7820 */ /* 0x000fe20000410000 */
[----:B------:R-:W-:Y:S01]  /*41b0*/  FMUL.FTZ R69, R27, -1.4426950216293334961 ;  /* 0xbfb8aa3b1b457820 */ /* 0x000fe20000410000 */
[----:B-1----:R-:W-:-:S04]  /*41c0*/  FADD.FTZ R54, R68, 1 ;  /* 0x3f80000044367421 */ /* 0x002fc80000010000 */
[----:B------:R-:W-:Y:S01]  /*41d0*/  MUFU.EX2 R64, R64 ;  /* 0x0000004000407308 */ /* 0x000fe20000000800 */
[----:B------:R-:W-:Y:S01]  /*41e0*/  FMUL.FTZ R70, R67, -1.4426950216293334961 ;  /* 0xbfb8aa3b43467820 */ /* 0x000fe20000410000 */
[----:B0-----:R-:W-:-:S06]  /*41f0*/  FADD.FTZ R50, R65, 1 ;  /* 0x3f80000041327421 */ /* 0x001fcc0000010000 */
[----:B------:R-:W0:Y:S08]  /*4200*/  MUFU.RCP R44, R44 ;  /* 0x0000002c002c7308 */ /* 0x000e300000001000 */
[----:B------:R-:W1:Y:S08]  /*4210*/  MUFU.RCP R54, R54 ;  /* 0x0000003600367308 */ /* 0x000e700000001000 */
[----:B------:R-:W1:Y:S01]  /*4220*/  MUFU.EX2 R63, R63 ;  /* 0x0000003f003f7308 */ /* 0x000e620000000800 */
[----:B------:R-:W-:-:S07]  /*4230*/  FFMA.FTZ R60, R45, R10, R43 ;  /* 0x0000000a2d3c7223 */ /* 0x000fce000001002b */
[----:B------:R-:W1:Y:S01]  /*4240*/  MUFU.EX2 R69, R69 ;  /* 0x0000004500457308 */ /* 0x000e620000000800 */
[----:B----4-:R-:W-:-:S07]  /*4250*/  FMUL.FTZ R10, R57, R72 ;  /* 0x00000048390a7220 */ /* 0x010fce0000410000 */
[----:B------:R-:W4:Y:S01]  /*4260*/  MUFU.EX2 R70, R70 ;  /* 0x0000004600467308 */ /* 0x000f220000000800 */
[----:B------:R-:W-:Y:S01]  /*4270*/  FMUL.FTZ R57, R60, -1.4426950216293334961 ;  /* 0xbfb8aa3b3c397820 */ /* 0x000fe20000410000 */
[----:B0-----:R-:W-:Y:S01]  /*4280*/  FMUL.FTZ R44, R31, R44 ;  /* 0x0000002c1f2c7220 */ /* 0x001fe20000410000 */
[----:B------:R-:W-:-:S05]  /*4290*/  FADD.FTZ R64, R64, 1 ;  /* 0x3f80000040407421 */ /* 0x000fca0000010000 */
[----:B------:R-:W0:Y:S01]  /*42a0*/  MUFU.RCP R50, R50 ;  /* 0x0000003200327308 */ /* 0x000e220000001000 */
[----:B-1----:R-:W-:Y:S01]  /*42b0*/  FMUL.FTZ R31, R51, R54 ;  /* 0x00000036331f7220 */ /* 0x002fe20000410000 */
[----:B------:R-:W-:Y:S01]  /*42c0*/  FADD.FTZ R54, R63, 1 ;  /* 0x3f8000003f367421 */ /* 0x000fe20000010000 */
[----:B------:R-:W-:Y:S01]  /*42d0*/  FMUL.FTZ R65, R23, -1.4426950216293334961 ;  /* 0xbfb8aa3b17417820 */ /* 0x000fe20000410000 */
[----:B------:R-:W-:Y:S01]  /*42e0*/  FMUL.FTZ R68, R66, -1.4426950216293334961 ;  /* 0xbfb8aa3b42447820 */ /* 0x000fe20000410000 */
[----:B------:R-:W-:-:S03]  /*42f0*/  FADD.FTZ R51, R69, 1 ;  /* 0x3f80000045337421 */ /* 0x000fc60000010000 */
[----:B------:R-:W1:Y:S01]  /*4300*/  MUFU.EX2 R57, R57 ;  /* 0x0000003900397308 */ /* 0x000e620000000800 */
[----:B----4-:R-:W-:-:S07]  /*4310*/  FADD.FTZ R70, R70, 1 ;  /* 0x3f80000046467421 */ /* 0x010fce0000010000 */
[----:B------:R-:W4:Y:S01]  /*4320*/  MUFU.RCP R64, R64 ;  /* 0x0000004000407308 */ /* 0x000f220000001000 */
[----:B0-----:R-:W-:Y:S01]  /*4330*/  FMUL.FTZ R50, R59, R50 ;  /* 0x000000323b327220 */ /* 0x001fe20000410000 */
[----:B------:R-:W-:-:S06]  /*4340*/  FMUL.FTZ R59, R56, -1.4426950216293334961 ;  /* 0xbfb8aa3b383b7820 */ /* 0x000fcc0000410000 */
[----:B------:R-:W0:Y:S08]  /*4350*/  MUFU.RCP R54, R54 ;  /* 0x0000003600367308 */ /* 0x000e300000001000 */
[----:B------:R-:W3:Y:S08]  /*4360*/  MUFU.EX2 R65, R65 ;  /* 0x0000004100417308 */ /* 0x000ef00000000800 */
[----:B------:R-:W-:Y:S01]  /*4370*/  MUFU.EX2 R68, R68 ;  /* 0x0000004400447308 */ /* 0x000fe20000000800 */
[----:B------:R-:W-:-:S07]  /*4380*/  FFMA.FTZ R63, R45, R14, R43 ;  /* 0x0000000e2d3f7223 */ /* 0x000fce000001002b */
[----:B------:R-:W2:Y:S08]  /*4390*/  MUFU.RCP R51, R51 ;  /* 0x0000003300337308 */ /* 0x000eb00000001000 */
[----:B------:R-:W2:Y:S01]  /*43a0*/  MUFU.RCP R70, R70 ;  /* 0x0000004600467308 */ /* 0x000ea20000001000 */
[----:B-1----:R-:W-:Y:S01]  /*43b0*/  FADD.FTZ R57, R57, 1 ;  /* 0x3f80000039397421 */ /* 0x002fe20000010000 */
[----:B----4-:R-:W-:Y:S01]  /*43c0*/  FMUL.FTZ R14, R61, R64 ;  /* 0x000000403d0e7220 */ /* 0x010fe20000410000 */
[----:B------:R-:W-:-:S05]  /*43d0*/  FMUL.FTZ R61, R63, -1.4426950216293334961 ;  /* 0xbfb8aa3b3f3d7820 */ /* 0x000fca0000410000 */
[----:B------:R-:W1:Y:S01]  /*43e0*/  MUFU.EX2 R59, R59 ;  /* 0x0000003b003b7308 */ /* 0x000e620000000800 */
[----:B0-----:R-:W-:Y:S01]  /*43f0*/  FMUL.FTZ R54, R55, R54 ;  /* 0x0000003637367220 */ /* 0x001fe20000410000 */
[----:B---3--:R-:W-:Y:S01]  /*4400*/  FADD.FTZ R55, R65, 1 ;  /* 0x3f80000041377421 */ /* 0x008fe20000010000 */
[----:B------:R-:W-:Y:S01]  /*4410*/  FMUL.FTZ R64, R19, -1.4426950216293334961 ;  /* 0xbfb8aa3b13407820 */ /* 0x000fe20000410000 */
[----:B--2---:R-:W-:-:S04]  /*4420*/  FMUL.FTZ R51, R27, R51 ;  /* 0x000000331b337220 */ /* 0x004fc80000410000 */
[----:B------:R0:W-:Y:S01]  /*4430*/  MUFU.RCP R72, R57 ;  /* 0x0000003900487308 */ /* 0x0001e20000001000 */
[----:B------:R-:W-:Y:S01]  /*4440*/  FMUL.FTZ R69, R20, -1.4426950216293334961 ;  /* 0xbfb8aa3b14457820 */ /* 0x000fe20000410000 */
[----:B------:R-:W-:Y:S01]  /*4450*/  FMUL.FTZ R27, R67, R70 ;  /* 0x00000046431b7220 */ /* 0x000fe20000410000 */
[----:B------:R-:W-:Y:S01]  /*4460*/  FMUL.FTZ R67, R62, -1.4426950216293334961 ;  /* 0xbfb8aa3b3e437820 */ /* 0x000fe20000410000 */
[----:B0-----:R-:W-:-:S04]  /*4470*/  FADD.FTZ R57, R68, 1 ;  /* 0x3f80000044397421 */ /* 0x001fc80000010000 */
[----:B------:R-:W0:Y:S01]  /*4480*/  MUFU.EX2 R61, R61 ;  /* 0x0000003d003d7308 */ /* 0x000e220000000800 */
[----:B-1----:R-:W-:-:S07]  /*4490*/  FADD.FTZ R59, R59, 1 ;  /* 0x3f8000003b3b7421 */ /* 0x002fce0000010000 */
[----:B------:R-:W1:Y:S08]  /*44a0*/  MUFU.RCP R55, R55 ;  /* 0x0000003700377308 */ /* 0x000e700000001000 */
[----:B------:R-:W2:Y:S08]  /*44b0*/  MUFU.RCP R57, R57 ;  /* 0x0000003900397308 */ /* 0x000eb00000001000 */
[----:B------:R-:W3:Y:S08]  /*44c0*/  MUFU.EX2 R64, R64 ;  /* 0x0000004000407308 */ /* 0x000ef00000000800 */
[----:B------:R-:W4:Y:S08]  /*44d0*/  MUFU.EX2 R69, R69 ;  /* 0x0000004500457308 */ /* 0x000f300000000800 */
[----:B------:R-:W4:Y:S01]  /*44e0*/  MUFU.EX2 R67, R67 ;  /* 0x0000004300437308 */ /* 0x000f220000000800 */
[----:B0-----:R-:W-:-:S07]  /*44f0*/  FADD.FTZ R61, R61, 1 ;  /* 0x3f8000003d3d7421 */ /* 0x001fce0000010000 */
[----:B------:R0:W0:Y:S01]  /*4500*/  MUFU.RCP R70, R59 ;  /* 0x0000003b00467308 */ /* 0x0000220000001000 */
[----:B-1----:R-:W-:Y:S01]  /*4510*/  FMUL.FTZ R55, R23, R55 ;  /* 0x0000003717377220 */ /* 0x002fe20000410000 */
[----:B--2---:R-:W-:Y:S01]  /*4520*/  FMUL.FTZ R23, R66, R57 ;  /* 0x0000003942177220 */ /* 0x004fe20000410000 */
[----:B---3--:R-:W-:Y:S01]  /*4530*/  FADD.FTZ R57, R64, 1 ;  /* 0x3f80000040397421 */ /* 0x008fe20000010000 */
[----:B------:R-:W-:Y:S01]  /*4540*/  FMUL.FTZ R68, R16, -1.4426950216293334961 ;  /* 0xbfb8aa3b10447820 */ /* 0x000fe20000410000 */
[----:B----4-:R-:W-:Y:S01]  /*4550*/  FADD.FTZ R69, R69, 1 ;  /* 0x3f80000045457421 */ /* 0x010fe20000010000 */
[----:B0-----:R-:W-:Y:S01]  /*4560*/  FFMA.FTZ R59, R45, R18, R43 ;  /* 0x000000122d3b7223 */ /* 0x001fe2000001002b */
[----:B------:R-:W-:Y:S02]  /*4570*/  FMUL.FTZ R18, R60, R72 ;  /* 0x000000483c127220 */ /* 0x000fe40000410000 */
[----:B------:R0:W1:Y:S01]  /*4580*/  MUFU.RCP R72, R61 ;  /* 0x0000003d00487308 */ /* 0x0000620000001000 */
[----:B------:R-:W-:Y:S01]  /*4590*/  FMUL.FTZ R66, R58, -1.4426950216293334961 ;  /* 0xbfb8aa3b3a427820 */ /* 0x000fe20000410000 */
[----:B------:R-:W-:Y:S01]  /*45a0*/  FADD.FTZ R67, R67, 1 ;  /* 0x3f80000043437421 */ /* 0x000fe20000010000 */
[----:B------:R-:W-:Y:S01]  /*45b0*/  FMUL.FTZ R60, R59, -1.4426950216293334961 ;  /* 0xbfb8aa3b3b3c7820 */ /* 0x000fe20000410000 */
[----:B------:R-:W-:-:S04]  /*45c0*/  FMUL.FTZ R56, R56, R70 ;  /* 0x0000004638387220 */ /* 0x000fc80000410000 */
[----:B------:R-:W2:Y:S01]  /*45d0*/  MUFU.RCP R57, R57 ;  /* 0x0000003900397308 */ /* 0x000ea20000001000 */
[----:B0-----:R-:W-:-:S07]  /*45e0*/  FFMA.FTZ R61, R45, R22, R43 ;  /* 0x000000162d3d7223 */ /* 0x001fce000001002b */
[----:B------:R-:W0:Y:S08]  /*45f0*/  MUFU.RCP R70, R69 ;  /* 0x0000004500467308 */ /* 0x000e300000001000 */
[----:B------:R-:W-:Y:S08]  /*4600*/  MUFU.EX2 R68, R68 ;  /* 0x0000004400447308 */ /* 0x000ff00000000800 */
[----:B------:R-:W3:Y:S01]  /*4610*/  MUFU.RCP R69, R67 ;  /* 0x0000004300457308 */ /* 0x000ee20000001000 */
[----:B-1----:R-:W-:-:S07]  /*4620*/  FMUL.FTZ R22, R63, R72 ;  /* 0x000000483f167220 */ /* 0x002fce0000410000 */
[----:B------:R-:W1:Y:S01]  /*4630*/  MUFU.EX2 R66, R66 ;  /* 0x0000004200427308 */ /* 0x000e620000000800 */
[----:B------:R-:W-:-:S07]  /*4640*/  FMUL.FTZ R63, R61, -1.4426950216293334961 ;  /* 0xbfb8aa3b3d3f7820 */ /* 0x000fce0000410000 */
[----:B------:R-:W4:Y:S01]  /*4650*/  MUFU.EX2 R60, R60 ;  /* 0x0000003c003c7308 */ /* 0x000f220000000800 */
[----:B--2---:R-:W-:Y:S01]  /*4660*/  FMUL.FTZ R19, R19, R57 ;  /* 0x0000003913137220 */ /* 0x004fe20000410000 */
[----:B0-----:R-:W-:Y:S01]  /*4670*/  FMUL.FTZ R57, R20, R70 ;  /* 0x0000004614397220 */ /* 0x001fe20000410000 */
[----:B---3--:R-:W-:Y:S01]  /*4680*/  FMUL.FTZ R20, R62, R69 ;  /* 0x000000453e147220 */ /* 0x008fe20000410000 */
[----:B------:R-:W-:Y:S01]  /*4690*/  FADD.FTZ R68, R68, 1 ;  /* 0x3f80000044447421 */ /* 0x000fe20000010000 */
[----:B------:R-:W-:-:S03]  /*46a0*/  FMUL.FTZ R62, R75, -1.4426950216293334961 ;  /* 0xbfb8aa3b4b3e7820 */ /* 0x000fc60000410000 */
[----:B------:R-:W0:Y:S01]  /*46b0*/  MUFU.EX2 R63, R63 ;  /* 0x0000003f003f7308 */ /* 0x000e220000000800 */
[----:B-1----:R-:W-:Y:S01]  /*46c0*/  FADD.FTZ R66, R66, 1 ;  /* 0x3f80000042427421 */ /* 0x002fe20000010000 */
[----:B------:R-:W-:Y:S01]  /*46d0*/  FMUL.FTZ R64, R11, -1.4426950216293334961 ;  /* 0xbfb8aa3b0b407820 */ /* 0x000fe20000410000 */
[----:B------:R-:W-:-:S05]  /*46e0*/  FMUL.FTZ R67, R12, -1.4426950216293334961 ;  /* 0xbfb8aa3b0c437820 */ /* 0x000fca0000410000 */
[----:B------:R-:W1:Y:S01]  /*46f0*/  MUFU.RCP R74, R68 ;  /* 0x00000044004a7308 */ /* 0x000e620000001000 */
[----:B----4-:R-:W-:-:S07]  /*4700*/  FADD.FTZ R60, R60, 1 ;  /* 0x3f8000003c3c7421 */ /* 0x010fce0000010000 */
[----:B------:R2:W3:Y:S08]  /*4710*/  MUFU.RCP R68, R66 ;  /* 0x0000004200447308 */ /* 0x0004f00000001000 */
[----:B------:R-:W4:Y:S01]  /*4720*/  MUFU.EX2 R62, R62 ;  /* 0x0000003e003e7308 */ /* 0x000f220000000800 */
[----:B0-----:R-:W-:-:S07]  /*4730*/  FADD.FTZ R63, R63, 1 ;  /* 0x3f8000003f3f7421 */ /* 0x001fce0000010000 */
[----:B------:R-:W0:Y:S08]  /*4740*/  MUFU.RCP R60, R60 ;  /* 0x0000003c003c7308 */ /* 0x000e300000001000 */
[----:B------:R-:W0:Y:S01]  /*4750*/  MUFU.EX2 R64, R64 ;  /* 0x0000004000407308 */ /* 0x000e220000000800 */
[----:B--2---:R-:W-:-:S07]  /*4760*/  FMUL.FTZ R66, R8, -1.4426950216293334961 ;  /* 0xbfb8aa3b08427820 */ /* 0x004fce0000410000 */
[----:B------:R-:W2:Y:S01]  /*4770*/  MUFU.EX2 R67, R67 ;  /* 0x0000004300437308 */ /* 0x000ea20000000800 */
[----:B-1----:R-:W-:Y:S01]  /*4780*/  FMUL.FTZ R74, R16, R74 ;  /* 0x0000004a104a7220 */ /* 0x002fe20000410000 */
[----:B---3--:R-:W-:Y:S01]  /*4790*/  FMUL.FTZ R16, R58, R68 ;  /* 0x000000443a107220 */ /* 0x008fe20000410000 */
[----:B----4-:R-:W-:-:S05]  /*47a0*/  FADD.FTZ R58, R62, 1 ;  /* 0x3f8000003e3a7421 */ /* 0x010fca0000010000 */
[----:B------:R1:W-:Y:S01]  /*47b0*/  MUFU.RCP R69, R63 ;  /* 0x0000003f00457308 */ /* 0x0003e20000001000 */
[----:B0-----:R-:W-:Y:S01]  /*47c0*/  FMUL.FTZ R26, R59, R60 ;  /* 0x0000003c3b1a7220 */ /* 0x001fe20000410000 */
[----:B------:R-:W-:Y:S01]  /*47d0*/  FADD.FTZ R59, R64, 1 ;  /* 0x3f800000403b7421 */ /* 0x000fe20000010000 */
[----:B-1----:R-:W-:-:S05]  /*47e0*/  FFMA.FTZ R63, R45, R30, R43 ;  /* 0x0000001e2d3f7223 */ /* 0x002fca000001002b */
[----:B------:R-:W0:Y:S01]  /*47f0*/  MUFU.EX2 R66, R66 ;  /* 0x0000004200427308 */ /* 0x000e220000000800 */
[----:B------:R-:W-:Y:S01]  /*4800*/  FMUL.FTZ R62, R63, -1.4426950216293334961 ;  /* 0xbfb8aa3b3f3e7820 */ /* 0x000fe20000410000 */
[----:B--2---:R-:W-:Y:S01]  /*4810*/  FADD.FTZ R67, R67, 1 ;  /* 0x3f80000043437421 */ /* 0x004fe20000010000 */
[----:B------:R-:W-:-:S05]  /*4820*/  FMUL.FTZ R64, R35, -1.4426950216293334961 ;  /* 0xbfb8aa3b23407820 */ /* 0x000fca0000410000 */
[----:B------:R-:W1:Y:S08]  /*4830*/  MUFU.EX2 R62, R62 ;  /* 0x0000003e003e7308 */ /* 0x000e700000000800 */
[----:B------:R-:W2:Y:S01]  /*4840*/  MUFU.RCP R76, R67 ;  /* 0x00000043004c7308 */ /* 0x000ea20000001000 */
[----:B0-----:R-:W-:-:S07]  /*4850*/  FADD.FTZ R66, R66, 1 ;  /* 0x3f80000042427421 */ /* 0x001fce0000010000 */
[----:B------:R-:W0:Y:S08]  /*4860*/  MUFU.EX2 R64, R64 ;  /* 0x0000004000407308 */ /* 0x000e300000000800 */
[----:B------:R-:W3:Y:S01]  /*4870*/  MUFU.RCP R58, R58 ;  /* 0x0000003a003a7308 */ /* 0x000ee20000001000 */
[----:B-1----:R-:W-:-:S07]  /*4880*/  FADD.FTZ R62, R62, 1 ;  /* 0x3f8000003e3e7421 */ /* 0x002fce0000010000 */
[----:B------:R-:W1:Y:S01]  /*4890*/  MUFU.RCP R59, R59 ;  /* 0x0000003b003b7308 */ /* 0x000e620000001000 */
[----:B--2---:R-:W-:Y:S01]  /*48a0*/  FMUL.FTZ R76, R12, R76 ;  /* 0x0000004c0c4c7220 */ /* 0x004fe20000410000 */
[----:B------:R-:W-:-:S06]  /*48b0*/  FADD.FTZ R12, R34, -R46 ;  /* 0x8000002e220c7221 */ /* 0x000fcc0000010000 */
[----:B------:R-:W2:Y:S01]  /*48c0*/  MUFU.RCP R79, R66 ;  /* 0x00000042004f7308 */ /* 0x000ea20000001000 */
[----:B0-----:R-:W-:Y:S01]  /*48d0*/  FADD.FTZ R64, R64, 1 ;  /* 0x3f80000040407421 */ /* 0x001fe20000010000 */
[----:B---3--:R-:W-:Y:S01]  /*48e0*/  FMUL.FTZ R75, R75, R58 ;  /* 0x0000003a4b4b7220 */ /* 0x008fe20000410000 */
[----:B------:R-:W-:-:S05]  /*48f0*/  FMUL.FTZ R58, R13, -1.4426950216293334961 ;  /* 0xbfb8aa3b0d3a7820 */ /* 0x000fca0000410000 */
[----:B------:R-:W0:Y:S01]  /*4900*/  MUFU.RCP R34, R62 ;  /* 0x0000003e00227308 */ /* 0x000e220000001000 */
[----:B-1----:R-:W-:Y:S01]  /*4910*/  FMUL.FTZ R11, R11, R59 ;  /* 0x0000003b0b0b7220 */ /* 0x002fe20000410000 */
[----:B------:R-:W-:-:S06]  /*4920*/  FMUL.FTZ R59, R0, -1.4426950216293334961 ;  /* 0xbfb8aa3b003b7820 */ /* 0x000fcc0000410000 */
[----:B------:R-:W1:Y:S01]  /*4930*/  MUFU.RCP R82, R64 ;  /* 0x0000004000527308 */ /* 0x000e620000001000 */
[----:B--2---:R-:W-:Y:S01]  /*4940*/  FMUL.FTZ R79, R8, R79 ;  /* 0x0000004f084f7220 */ /* 0x004fe20000410000 */
[--C-:B------:R-:W-:Y:S01]  /*4950*/  FADD.FTZ R8, R38, -R46.reuse ;  /* 0x8000002e26087221 */ /* 0x100fe20000010000 */
[----:B------:R-:W-:-:S05]  /*4960*/  FADD.FTZ R46, R52, -R46 ;  /* 0x8000002e342e7221 */ /* 0x000fca0000010000 */
[----:B------:R-:W2:Y:S01]  /*4970*/  MUFU.EX2 R58, R58 ;  /* 0x0000003a003a7308 */ /* 0x000ea20000000800 */
[C---:B------:R-:W-:Y:S01]  /*4980*/  FMUL.FTZ R83, R47.reuse, R8 ;  /* 0x000000082f537220 */ /* 0x040fe20000410000 */
[----:B------:R-:W-:Y:S01]  /*4990*/  FMUL.FTZ R12, R47, R12 ;  /* 0x0000000c2f0c7220 */ /* 0x000fe20000410000 */
[----:B0-----:R-:W-:Y:S01]  /*49a0*/  FMUL.FTZ R38, R63, R34 ;  /* 0x000000223f267220 */ /* 0x001fe20000410000 */
[----:B------:R-:W-:-:S04]  /*49b0*/  IADD3.X R8, RZ, R49, RZ, P6, !PT ;  /* 0x00000031ff087210 */ /* 0x000fc800037fe4ff */
[----:B------:R-:W0:Y:S01]  /*49c0*/  MUFU.EX2 R59, R59 ;  /* 0x0000003b003b7308 */ /* 0x000e220000000800 */
[C---:B------:R-:W-:Y:S01]  /*49d0*/  LEA R34, P6, R48.reuse, UR12, 0x1 ;  /* 0x0000000c30227c11 */ /* 0x040fe2000f8c08ff */
[----:B------:R-:W-:Y:S01]  /*49e0*/  FMUL.FTZ R46, R47, R46 ;  /* 0x0000002e2f2e7220 */ /* 0x000fe20000410000 */
[--C-:B------:R-:W-:Y:S01]  /*49f0*/  FFMA.FTZ R12, R45, R12, R43.reuse ;  /* 0x0000000c2d0c7223 */ /* 0x100fe2000001002b */
[----:B-1----:R-:W-:Y:S01]  /*4a00*/  FMUL.FTZ R82, R35, R82 ;  /* 0x0000005223527220 */ /* 0x002fe20000410000 */
[C-C-:B------:R-:W-:Y:S01]  /*4a10*/  FFMA.FTZ R83, R45.reuse, R83, R43.reuse ;  /* 0x000000532d537223 */ /* 0x140fe2000001002b */
[----:B------:R-:W-:Y:S01]  /*4a20*/  LEA.HI.X R35, R48, UR13, R8, 0x1, P6 ;  /* 0x0000000d30237c11 */ /* 0x000fe2000b0f0c08 */
[----:B------:R-:W-:Y:S01]  /*4a30*/  FFMA.FTZ R43, R45, R46, R43 ;  /* 0x0000002e2d2b7223 */ /* 0x000fe2000001002b */
[----:B------:R-:W-:Y:S01]  /*4a40*/  LEA R46, P6, R81, UR12, 0x1 ;  /* 0x0000000c512e7c11 */ /* 0x000fe2000f8c08ff */
[----:B--2---:R-:W-:Y:S01]  /*4a50*/  FADD.FTZ R45, R58, 1 ;  /* 0x3f8000003a2d7421 */ /* 0x004fe20000010000 */
[----:B------:R-:W-:-:S02]  /*4a60*/  MOV R90, R87 ;  /* 0x00000057005a7202 */ /* 0x000fc40000000f00 */
[----:B------:R-:W2:Y:S01]  /*4a70*/  LDL.LU R87, [R1+0x18] ;  /* 0x0000180001577983 */ /* 0x000ea20000300800 */
[----:B------:R-:W-:Y:S02]  /*4a80*/  LEA.HI.X R47, R81, UR13, R86, 0x1, P6 ;  /* 0x0000000d512f7c11 */ /* 0x000fe4000b0f0c56 */
[----:B------:R-:W-:Y:S01]  /*4a90*/  LEA R58, P6, R80, UR12, 0x1 ;  /* 0x0000000c503a7c11 */ /* 0x000fe2000f8c08ff */
[----:B------:R-:W3:Y:S01]  /*4aa0*/  LDL.LU R73, [R1+0x1c] ;  /* 0x00001c0001497983 */ /* 0x000ee20000300800 */
[----:B0-----:R-:W-:-:S03]  /*4ab0*/  FADD.FTZ R48, R59, 1 ;  /* 0x3f8000003b307421 */ /* 0x001fc60000010000 */
[----:B------:R-:W-:Y:S01]  /*4ac0*/  STL [R1+0x38], R92 ;  /* 0x0000385c01007387 */ /* 0x000fe20000100800 */
[----:B------:R-:W-:-:S03]  /*4ad0*/  LEA.HI.X R59, R80, UR13, R3, 0x1, P6 ;  /* 0x0000000d503b7c11 */ /* 0x000fc6000b0f0c03 */
[----:B------:R-:W-:Y:S04]  /*4ae0*/  STL [R1+0x3c], R85 ;  /* 0x00003c5501007387 */ /* 0x000fe80000100800 */
[----:B------:R0:W-:Y:S04]  /*4af0*/  STL [R1+0x40], R84 ;  /* 0x0000405401007387 */ /* 0x0001e80000100800 */
[----:B0-----:R-:W4:Y:S04]  /*4b00*/  LDL.LU R84, [R1+0x20] ;  /* 0x0000200001547983 */ /* 0x001f280000300800 */
[----:B------:R-:W3:Y:S01]  /*4b10*/  LDL.LU R3, [R1+0x54] ;  /* 0x0000540001037983 */ /* 0x000ee20000300800 */
[----:B------:R-:W-:Y:S01]  /*4b20*/  FMUL.FTZ R65, R15, -1.4426950216293334961 ;  /* 0xbfb8aa3b0f417820 */ /* 0x000fe20000410000 */
[----:B------:R-:W-:Y:S01]  /*4b30*/  FMUL.FTZ R60, R77, -1.4426950216293334961 ;  /* 0xbfb8aa3b4d3c7820 */ /* 0x000fe20000410000 */
[----:B------:R-:W-:Y:S01]  /*4b40*/  FMUL.FTZ R68, R78, -1.4426950216293334961 ;  /* 0xbfb8aa3b4e447820 */ /* 0x000fe20000410000 */
[----:B------:R-:W-:Y:S01]  /*4b50*/  FMUL.FTZ R30, R61, R69 ;  /* 0x000000453d1e7220 */ /* 0x000fe20000410000 */
[----:B------:R-:W-:Y:S01]  /*4b60*/  FMUL.FTZ R62, R12, -1.4426950216293334961 ;  /* 0xbfb8aa3b0c3e7820 */ /* 0x000fe20000410000 */
[----:B------:R-:W-:Y:S01]  /*4b70*/  FMUL.FTZ R66, R83, -1.4426950216293334961 ;  /* 0xbfb8aa3b53427820 */ /* 0x000fe20000410000 */
[----:B------:R-:W0:Y:S01]  /*4b80*/  MUFU.EX2 R65, R65 ;  /* 0x0000004100417308 */ /* 0x000e220000000800 */
[----:B------:R-:W-:Y:S01]  /*4b90*/  LEA R52, P6, R53, UR12, 0x1 ;  /* 0x0000000c35347c11 */ /* 0x000fe2000f8c08ff */
[----:B------:R-:W4:Y:S01]  /*4ba0*/  LDL.LU R72, [R1+0x10] ;  /* 0x0000100001487983 */ /* 0x000f220000300800 */
[----:B0-----:R-:W-:-:S06]  /*4bb0*/  FADD.FTZ R65, R65, 1 ;  /* 0x3f80000041417421 */ /* 0x001fcc0000010000 */
[----:B------:R-:W0:Y:S08]  /*4bc0*/  MUFU.RCP R65, R65 ;  /* 0x0000004100417308 */ /* 0x000e300000001000 */
[----:B------:R-:W1:Y:S01]  /*4bd0*/  MUFU.EX2 R60, R60 ;  /* 0x0000003c003c7308 */ /* 0x000e620000000800 */
[----:B0-----:R-:W-:Y:S01]  /*4be0*/  FMUL.FTZ R15, R15, R65 ;  /* 0x000000410f0f7220 */ /* 0x001fe20000410000 */
[----:B------:R-:W-:-:S06]  /*4bf0*/  FMUL.FTZ R65, R7, -1.4426950216293334961 ;  /* 0xbfb8aa3b07417820 */ /* 0x000fcc0000410000 */
[----:B------:R-:W0:Y:S01]  /*4c00*/  MUFU.EX2 R65, R65 ;  /* 0x0000004100417308 */ /* 0x000e220000000800 */
[----:B-1----:R-:W-:-:S07]  /*4c10*/  FADD.FTZ R60, R60, 1 ;  /* 0x3f8000003c3c7421 */ /* 0x002fce0000010000 */
[----:B------:R-:W1:Y:S08]  /*4c20*/  MUFU.EX2 R68, R68 ;  /* 0x0000004400447308 */ /* 0x000e700000000800 */
[----:B------:R0:W-:Y:S02]  /*4c30*/  MUFU.RCP R67, R60 ;  /* 0x0000003c00437308 */ /* 0x0001e40000001000 */
[----:B0-----:R-:W-:Y:S01]  /*4c40*/  FADD.FTZ R60, R65, 1 ;  /* 0x3f800000413c7421 */ /* 0x001fe20000010000 */
[----:B-1----:R-:W-:-:S05]  /*4c50*/  FADD.FTZ R61, R68, 1 ;  /* 0x3f800000443d7421 */ /* 0x002fca0000010000 */
[----:B------:R-:W0:Y:S08]  /*4c60*/  MUFU.RCP R60, R60 ;  /* 0x0000003c003c7308 */ /* 0x000e300000001000 */
[----:B------:R-:W1:Y:S08]  /*4c70*/  MUFU.RCP R61, R61 ;  /* 0x0000003d003d7308 */ /* 0x000e700000001000 */
[----:B------:R-:W1:Y:S01]  /*4c80*/  MUFU.EX2 R62, R62 ;  /* 0x0000003e003e7308 */ /* 0x000e620000000800 */
[----:B0-----:R-:W-:Y:S01]  /*4c90*/  FMUL.FTZ R7, R7, R60 ;  /* 0x0000003c07077220 */ /* 0x001fe20000410000 */
[----:B------:R-:W-:-:S06]  /*4ca0*/  FMUL.FTZ R60, R88, -1.4426950216293334961 ;  /* 0xbfb8aa3b583c7820 */ /* 0x000fcc0000410000 */
[----:B------:R-:W0:Y:S01]  /*4cb0*/  MUFU.EX2 R60, R60 ;  /* 0x0000003c003c7308 */ /* 0x000e220000000800 */
[----:B-1----:R-:W-:Y:S01]  /*4cc0*/  FMUL.FTZ R78, R78, R61 ;  /* 0x0000003d4e4e7220 */ /* 0x002fe20000410000 */
[----:B------:R-:W-:Y:S01]  /*4cd0*/  FMUL.FTZ R61, R71, -1.4426950216293334961 ;  /* 0xbfb8aa3b473d7820 */ /* 0x000fe20000410000 */
[----:B------:R-:W-:Y:S01]  /*4ce0*/  FMUL.FTZ R77, R77, R67 ;  /* 0x000000434d4d7220 */ /* 0x000fe20000410000 */
[----:B------:R-:W-:-:S04]  /*4cf0*/  FMUL.FTZ R67, R9, -1.4426950216293334961 ;  /* 0xbfb8aa3b09437820 */ /* 0x000fc80000410000 */
[----:B------:R-:W1:Y:S01]  /*4d00*/  MUFU.EX2 R61, R61 ;  /* 0x0000003d003d7308 */ /* 0x000e620000000800 */
[----:B------:R-:W-:-:S07]  /*4d10*/  FADD.FTZ R62, R62, 1 ;  /* 0x3f8000003e3e7421 */ /* 0x000fce0000010000 */
[----:B------:R-:W1:Y:S01]  /*4d20*/  MUFU.RCP R45, R45 ;  /* 0x0000002d002d7308 */ /* 0x000e620000001000 */
[----:B------:R-:W-:Y:S01]  /*4d30*/  LEA.HI.X R53, R53, UR13, R89, 0x1, P6 ;  /* 0x0000000d35357c11 */ /* 0x000fe2000b0f0c59 */
[----:B0-----:R-:W-:-:S06]  /*4d40*/  FADD.FTZ R60, R60, 1 ;  /* 0x3f8000003c3c7421 */ /* 0x001fcc0000010000 */
[----:B------:R-:W0:Y:S08]  /*4d50*/  MUFU.EX2 R66, R66 ;  /* 0x0000004200427308 */ /* 0x000e300000000800 */
[----:B------:R1:W0:Y:S08]  /*4d60*/  MUFU.RCP R86, R62 ;  /* 0x0000003e00567308 */ /* 0x0002300000001000 */
[----:B------:R-:W0:Y:S01]  /*4d70*/  MUFU.EX2 R67, R67 ;  /* 0x0000004300437308 */ /* 0x000e220000000800 */
[----:B-1----:R-:W-:-:S04]  /*4d80*/  LEA R62, P6, R93, UR12, 0x1 ;  /* 0x0000000c5d3e7c11 */ /* 0x002fc8000f8c08ff */
[----:B------:R-:W-:-:S03]  /*4d90*/  LEA.HI.X R63, R93, UR13, R91, 0x1, P6 ;  /* 0x0000000d5d3f7c11 */ /* 0x000fc6000b0f0c5b */
[----:B------:R1:W-:Y:S01]  /*4da0*/  MUFU.RCP R81, R60 ;  /* 0x0000003c00517308 */ /* 0x0003e20000001000 */
[----:B------:R-:W-:Y:S01]  /*4db0*/  FADD.FTZ R89, R61, 1 ;  /* 0x3f8000003d597421 */ /* 0x000fe20000010000 */
[----:B------:R-:W-:Y:S01]  /*4dc0*/  FMUL.FTZ R45, R13, R45 ;  /* 0x0000002d0d2d7220 */ /* 0x000fe20000410000 */
[-C--:B------:R-:W-:Y:S02]  /*4dd0*/  IADD3.X R13, RZ, R49.reuse, RZ, P5, !PT ;  /* 0x00000031ff0d7210 */ /* 0x080fe40002ffe4ff */
[----:B-1----:R-:W-:Y:S01]  /*4de0*/  LEA R60, P6, R2, UR12, 0x1 ;  /* 0x0000000c023c7c11 */ /* 0x002fe2000f8c08ff */
[----:B0-----:R-:W-:Y:S01]  /*4df0*/  FADD.FTZ R66, R66, 1 ;  /* 0x3f80000042427421 */ /* 0x001fe20000010000 */
[----:B------:R-:W-:Y:S01]  /*4e00*/  LEA R68, P5, R4, UR12, 0x1 ;  /* 0x0000000c04447c11 */ /* 0x000fe2000f8a08ff */
[----:B------:R-:W-:Y:S01]  /*4e10*/  FMUL.FTZ R86, R12, R86 ;  /* 0x000000560c567220 */ /* 0x000fe20000410000 */
[----:B------:R-:W-:Y:S01]  /*4e20*/  FADD.FTZ R67, R67, 1 ;  /* 0x3f80000043437421 */ /* 0x000fe20000010000 */
[----:B------:R-:W-:-:S02]  /*4e30*/  IADD3.X R12, RZ, R49, RZ, P4, !PT ;  /* 0x00000031ff0c7210 */ /* 0x000fc400027fe4ff */
[----:B------:R-:W-:Y:S01]  /*4e40*/  LEA.HI.X R69, R4, UR13, R13, 0x1, P5 ;  /* 0x0000000d04457c11 */ /* 0x000fe2000a8f0c0d */
[----:B------:R-:W-:Y:S02]  /*4e50*/  FMUL.FTZ R65, R90, -1.4426950216293334961 ;  /* 0xbfb8aa3b5a417820 */ /* 0x000fe40000410000 */
[----:B------:R-:W-:Y:S01]  /*4e60*/  MUFU.RCP R90, R67 ;  /* 0x00000043005a7308 */ /* 0x000fe20000001000 */
[----:B--2---:R-:W-:-:S07]  /*4e70*/  LEA.HI.X R61, R2, UR13, R87, 0x1, P6 ;  /* 0x0000000d023d7c11 */ /* 0x004fce000b0f0c57 */
[----:B------:R0:W-:Y:S02]  /*4e80*/  MUFU.RCP R87, R66 ;  /* 0x0000004200577308 */ /* 0x0001e40000001000 */
[----:B0-----:R-:W-:-:S04]  /*4e90*/  LEA R66, P4, R5, UR12, 0x1 ;  /* 0x0000000c05427c11 */ /* 0x001fc8000f8808ff */
[----:B------:R-:W-:Y:S02]  /*4ea0*/  LEA.HI.X R67, R5, UR13, R12, 0x1, P4 ;  /* 0x0000000d05437c11 */ /* 0x000fe4000a0f0c0c */
[----:B---3--:R-:W-:-:S04]  /*4eb0*/  LEA R2, P6, R3, UR12, 0x1 ;  /* 0x0000000c03027c11 */ /* 0x008fc8000f8c08ff */
[----:B------:R-:W-:Y:S02]  /*4ec0*/  LEA.HI.X R3, R3, UR13, R73, 0x1, P6 ;  /* 0x0000000d03037c11 */ /* 0x000fe4000b0f0c49 */
[----:B------:R-:W2:Y:S04]  /*4ed0*/  LDL.LU R73, [R1+0x14] ;  /* 0x0000140001497983 */ /* 0x000ea80000300800 */
[----:B------:R-:W3:Y:S04]  /*4ee0*/  LDL.LU R4, [R1+0x50] ;  /* 0x0000500001047983 */ /* 0x000ee80000300800 */
[----:B------:R-:W2:Y:S04]  /*4ef0*/  LDL.LU R85, [R1] ;  /* 0x0000000001557983 */ /* 0x000ea80000300800 */
[----:B------:R-:W2:Y:S04]  /*4f00*/  LDL.LU R92, [R1+0x4] ;  /* 0x00000400015c7983 */ /* 0x000ea80000300800 */
[----:B------:R-:W2:Y:S01]  /*4f10*/  LDL.LU R5, [R1+0x4c] ;  /* 0x00004c0001057983 */ /* 0x000ea20000300800 */
[----:B----4-:R-:W-:-:S06]  /*4f20*/  FMUL.FTZ R64, R84, -1.4426950216293334961 ;  /* 0xbfb8aa3b54407820 */ /* 0x010fcc0000410000 */
[----:B------:R-:W0:Y:S08]  /*4f30*/  MUFU.EX2 R64, R64 ;  /* 0x0000004000407308 */ /* 0x000e300000000800 */
[----:B------:R-:W1:Y:S01]  /*4f40*/  MUFU.EX2 R65, R65 ;  /* 0x0000004100417308 */ /* 0x000e620000000800 */
[----:B------:R-:W-:-:S07]  /*4f50*/  IADD3.X R12, RZ, R49, RZ, P3, !PT ;  /* 0x00000031ff0c7210 */ /* 0x000fce0001ffe4ff */
[----:B------:R-:W4:Y:S01]  /*4f60*/  MUFU.RCP R89, R89 ;  /* 0x0000005900597308 */ /* 0x000f220000001000 */
[----:B0-----:R-:W-:Y:S01]  /*4f70*/  FADD.FTZ R64, R64, 1 ;  /* 0x3f80000040407421 */ /* 0x001fe20000010000 */
[----:B------:R-:W-:Y:S01]  /*4f80*/  FMUL.FTZ R81, R88, R81 ;  /* 0x0000005158517220 */ /* 0x000fe20000410000 */
[----:B------:R-:W-:-:S05]  /*4f90*/  IADD3.X R13, RZ, R49, RZ, P2, !PT ;  /* 0x00000031ff0d7210 */ /* 0x000fca00017fe4ff */
[----:B------:R3:W-:Y:S01]  /*4fa0*/  MUFU.RCP R80, R64 ;  /* 0x0000004000507308 */ /* 0x0007e20000001000 */
[----:B-1----:R-:W-:Y:S01]  /*4fb0*/  FADD.FTZ R88, R65, 1 ;  /* 0x3f80000041587421 */ /* 0x002fe20000010000 */
[----:B----4-:R-:W-:Y:S01]  /*4fc0*/  FMUL.FTZ R89, R71, R89 ;  /* 0x0000005947597220 */ /* 0x010fe20000410000 */
[----:B---3--:R-:W-:-:S04]  /*4fd0*/  LEA R64, P3, R4, UR12, 0x1 ;  /* 0x0000000c04407c11 */ /* 0x008fc8000f8608ff */
[----:B------:R-:W-:Y:S02]  /*4fe0*/  LEA.HI.X R65, R4, UR13, R12, 0x1, P3 ;  /* 0x0000000d04417c11 */ /* 0x000fe400098f0c0c */
[----:B------:R-:W3:Y:S01]  /*4ff0*/  LDL.LU R4, [R1+0x48] ;  /* 0x0000480001047983 */ /* 0x000ee20000300800 */
[----:B--2---:R-:W-:-:S04]  /*5000*/  LEA R12, P2, R5, UR12, 0x1 ;  /* 0x0000000c050c7c11 */ /* 0x004fc8000f8408ff */
[----:B------:R-:W-:Y:S02]  /*5010*/  LEA.HI.X R13, R5, UR13, R13, 0x1, P2 ;  /* 0x0000000d050d7c11 */ /* 0x000fe400090f0c0d */
[----:B------:R-:W2:Y:S04]  /*5020*/  LDL.LU R5, [R1+0x44] ;  /* 0x0000440001057983 */ /* 0x000ea80000300800 */
[----:B------:R-:W4:Y:S01]  /*5030*/  LDL.LU R71, [R1+0x24] ;  /* 0x0000240001477983 */ /* 0x000f220000300800 */
[----:B------:R-:W0:Y:S02]  /*5040*/  MUFU.RCP R48, R48 ;  /* 0x0000003000307308 */ /* 0x000e240000001000 */
[----:B0-----:R-:W-:Y:S01]  /*5050*/  FMUL.FTZ R0, R0, R48 ;  /* 0x0000003000007220 */ /* 0x001fe20000410000 */
[----:B------:R-:W-:-:S06]  /*5060*/  FMUL.FTZ R48, R43, -1.4426950216293334961 ;  /* 0xbfb8aa3b2b307820 */ /* 0x000fcc0000410000 */
[----:B------:R-:W0:Y:S01]  /*5070*/  MUFU.EX2 R48, R48 ;  /* 0x0000003000307308 */ /* 0x000e220000000800 */
[----:B------:R-:W-:Y:S01]  /*5080*/  FMUL.FTZ R90, R9, R90 ;  /* 0x0000005a095a7220 */ /* 0x000fe20000410000 */
[-C--:B------:R-:W-:Y:S02]  /*5090*/  IADD3.X R9, RZ, R49.reuse, RZ, P1, !PT ;  /* 0x00000031ff097210 */ /* 0x080fe40000ffe4ff */
[----:B------:R-:W-:Y:S01]  /*50a0*/  IADD3.X R49, RZ, R49, RZ, P0, !PT ;  /* 0x00000031ff317210 */ /* 0x000fe200007fe4ff */
[----:B------:R-:W-:Y:S01]  /*50b0*/  FMUL.FTZ R87, R83, R87 ;  /* 0x0000005753577220 */ /* 0x000fe20000410000 */
[----:B------:R-:W-:Y:S01]  /*50c0*/  FMUL.FTZ R80, R84, R80 ;  /* 0x0000005054507220 */ /* 0x000fe20000410000 */
[----:B0-----:R-:W-:Y:S01]  /*50d0*/  FADD.FTZ R93, R48, 1 ;  /* 0x3f800000305d7421 */ /* 0x001fe20000010000 */
[----:B------:R-:W-:-:S04]  /*50e0*/  LEA R48, P0, R73, UR12, 0x1 ;  /* 0x0000000c49307c11 */ /* 0x000fc8000f8008ff */
[----:B------:R-:W-:Y:S02]  /*50f0*/  LEA.HI.X R49, R73, UR13, R49, 0x1, P0 ;  /* 0x0000000d49317c11 */ /* 0x000fe400080f0c31 */
[----:B------:R-:W2:Y:S04]  /*5100*/  LDL.LU R73, [R1+0x28] ;  /* 0x0000280001497983 */ /* 0x000ea80000300800 */
[----:B------:R-:W2:Y:S04]  /*5110*/  LDL.LU R83, [R1+0x8] ;  /* 0x0000080001537983 */ /* 0x000ea80000300800 */
[----:B------:R-:W2:Y:S01]  /*5120*/  LDL.LU R84, [R1+0x40] ;  /* 0x0000400001547983 */ /* 0x000ea20000300800 */
[----:B---3--:R-:W-:-:S04]  /*5130*/  LEA R70, P0, R4, UR12, 0x1 ;  /* 0x0000000c04467c11 */ /* 0x008fc8000f8008ff */
[----:B----4-:R-:W-:Y:S02]  /*5140*/  LEA.HI.X R71, R4, UR13, R71, 0x1, P0 ;  /* 0x0000000d04477c11 */ /* 0x010fe400080f0c47 */
[----:B------:R-:W-:Y:S02]  /*5150*/  F2FP.F16.F32.PACK_AB R4, R85, R92 ;  /* 0x0000005c5504723e */ /* 0x000fe400000000ff */
[----:B------:R-:W3:Y:S04]  /*5160*/  LDL.LU R85, [R1+0x3c] ;  /* 0x00003c0001557983 */ /* 0x000ee80000300800 */
[----:B------:R-:W3:Y:S01]  /*5170*/  LDL.LU R92, [R1+0x38] ;  /* 0x00003800015c7983 */ /* 0x000ee20000300800 */
[----:B------:R-:W-:-:S06]  /*5180*/  FMUL.FTZ R8, R42, -1.4426950216293334961 ;  /* 0xbfb8aa3b2a087820 */ /* 0x000fcc0000410000 */
[----:B------:R-:W0:Y:S08]  /*5190*/  MUFU.EX2 R8, R8 ;  /* 0x0000000800087308 */ /* 0x000e300000000800 */
[----:B------:R-:W-:Y:S01]  /*51a0*/  MUFU.RCP R93, R93 ;  /* 0x0000005d005d7308 */ /* 0x000fe20000001000 */
[----:B0-----:R-:W-:-:S07]  /*51b0*/  FADD.FTZ R8, R8, 1 ;  /* 0x3f80000008087421 */ /* 0x001fce0000010000 */
[----:B------:R0:W1:Y:S02]  /*51c0*/  MUFU.RCP R91, R8 ;  /* 0x00000008005b7308 */ /* 0x0000640000001000 */
[----:B0-----:R-:W-:-:S04]  /*51d0*/  LEA R8, P1, R72, UR12, 0x1 ;  /* 0x0000000c48087c11 */ /* 0x001fc8000f8208ff */
[----:B------:R-:W-:Y:S02]  /*51e0*/  LEA.HI.X R9, R72, UR13, R9, 0x1, P1 ;  /* 0x0000000d48097c11 */ /* 0x000fe400088f0c09 */
[----:B--2---:R-:W-:Y:S01]  /*51f0*/  LEA R72, P1, R5, UR12, 0x1 ;  /* 0x0000000c05487c11 */ /* 0x004fe2000f8208ff */
[----:B-1----:R-:W-:-:S03]  /*5200*/  FMUL.FTZ R91, R42, R91 ;  /* 0x0000005b2a5b7220 */ /* 0x002fc60000410000 */
[----:B------:R-:W-:Y:S02]  /*5210*/  LEA.HI.X R73, R5, UR13, R73, 0x1, P1 ;  /* 0x0000000d05497c11 */ /* 0x000fe400088f0c49 */
[----:B------:R-:W-:Y:S01]  /*5220*/  PRMT R5, R4, 0x7632, R5 ;  /* 0x0000763204057816 */ /* 0x000fe20000000005 */
[----:B------:R-:W-:Y:S01]  /*5230*/  FMUL.FTZ R42, R43, R93 ;  /* 0x0000005d2b2a7220 */ /* 0x000fe20000410000 */
[----:B------:R-:W-:Y:S02]  /*5240*/  F2FP.F16.F32.PACK_AB R21, R21, R84 ;  /* 0x000000541515723e */ /* 0x000fe400000000ff */
[----:B------:R-:W-:Y:S02]  /*5250*/  F2FP.F16.F32.PACK_AB R17, R29, R17 ;  /* 0x000000111d11723e */ /* 0x000fe400000000ff */
[----:B------:R-:W-:Y:S01]  /*5260*/  F2FP.F16.F32.PACK_AB R25, R28, R25 ;  /* 0x000000191c19723e */ /* 0x000fe200000000ff */
[----:B------:R0:W-:Y:S01]  /*5270*/  STG.E.U16 desc[UR14][R34.64], R4 ;  /* 0x0000000422007986 */ /* 0x0001e2000c10150e */
[----:B------:R-:W-:-:S02]  /*5280*/  PRMT R29, R21, 0x7632, R29 ;  /* 0x00007632151d7816 */ /* 0x000fc4000000001d */
[----:B------:R-:W-:Y:S01]  /*5290*/  F2FP.F16.F32.PACK_AB R24, R37, R24 ;  /* 0x000000182518723e */ /* 0x000fe200000000ff */
[----:B------:R1:W-:Y:S01]  /*52a0*/  STG.E.U16 desc[UR14][R34.64+0x2], R5 ;  /* 0x0000020522007986 */ /* 0x0003e2000c10150e */
[----:B------:R-:W-:Y:S02]  /*52b0*/  F2FP.F16.F32.PACK_AB R33, R36, R33 ;  /* 0x000000212421723e */ /* 0x000fe400000000ff */
[----:B------:R-:W-:Y:S02]  /*52c0*/  F2FP.F16.F32.PACK_AB R6, R6, R32 ;  /* 0x000000200606723e */ /* 0x000fe400000000ff */
[----:B------:R-:W-:Y:S02]  /*52d0*/  F2FP.F16.F32.PACK_AB R40, R41, R40 ;  /* 0x000000282928723e */ /* 0x000fe400000000ff */
[----:B0-----:R-:W-:Y:S02]  /*52e0*/  PRMT R4, R17, 0x7632, R4 ;  /* 0x0000763211047816 */ /* 0x001fe40000000004 */
[----:B-1----:R-:W-:-:S02]  /*52f0*/  PRMT R5, R25, 0x7632, R5 ;  /* 0x0000763219057816 */ /* 0x002fc40000000005 */
[----:B------:R-:W-:Y:S02]  /*5300*/  F2FP.F16.F32.PACK_AB R10, R10, R39 ;  /* 0x000000270a0a723e */ /* 0x000fe400000000ff */
[----:B------:R-:W-:Y:S02]  /*5310*/  F2FP.F16.F32.PACK_AB R44, R50, R44 ;  /* 0x0000002c322c723e */ /* 0x000fe400000000ff */
[----:B------:R-:W-:Y:S02]  /*5320*/  F2FP.F16.F32.PACK_AB R14, R14, R31 ;  /* 0x0000001f0e0e723e */ /* 0x000fe400000000ff */
[----:B------:R-:W-:Y:S01]  /*5330*/  F2FP.F16.F32.PACK_AB R18, R18, R27 ;  /* 0x0000001b1212723e */ /* 0x000fe200000000ff */
[----:B------:R-:W0:Y:S01]  /*5340*/  MUFU.RCP R88, R88 ;  /* 0x0000005800587308 */ /* 0x000e220000001000 */
[----:B------:R-:W-:Y:S02]  /*5350*/  F2FP.F16.F32.PACK_AB R51, R54, R51 ;  /* 0x000000333633723e */ /* 0x000fe400000000ff */
[----:B------:R-:W-:-:S02]  /*5360*/  F2FP.F16.F32.PACK_AB R55, R56, R55 ;  /* 0x000000373837723e */ /* 0x000fc400000000ff */
[----:B------:R-:W-:Y:S02]  /*5370*/  F2FP.F16.F32.PACK_AB R22, R22, R23 ;  /* 0x000000171616723e */ /* 0x000fe400000000ff */
[----:B------:R-:W-:Y:S02]  /*5380*/  F2FP.F16.F32.PACK_AB R20, R26, R20 ;  /* 0x000000141a14723e */ /* 0x000fe400000000ff */
[----:B------:R-:W-:Y:S02]  /*5390*/  PRMT R32, R55, 0x7632, R32 ;  /* 0x0000763237207816 */ /* 0x000fe40000000020 */
        /* <DEDUP_REMOVED lines=8> */
[----:B------:R-:W-:Y:S01]  /*5420*/  F2FP.F16.F32.PACK_AB R45, R86, R45 ;  /* 0x0000002d562d723e */ /* 0x000fe200000000ff */
[----:B0-----:R-:W-:Y:S01]  /*5430*/  FMUL.FTZ R88, R83, R88 ;  /* 0x0000005853587220 */ /* 0x001fe20000410000 */
[----:B------:R-:W-:Y:S01]  /*5440*/  PRMT R30, R7, 0x7632, R30 ;  /* 0x00007632071e7816 */ /* 0x000fe2000000001e */
[----:B------:R-:W-:Y:S01]  /*5450*/  UIADD3 UR6, UP0, UR9, 0x12, URZ ;  /* 0x0000001209067890 */ /* 0x000fe2000ff1e03f */
[----:B------:R-:W-:-:S02]  /*5460*/  F2FP.F16.F32.PACK_AB R81, R89, R81 ;  /* 0x000000515951723e */ /* 0x000fc400000000ff */
[----:B------:R-:W-:Y:S02]  /*5470*/  F2FP.F16.F32.PACK_AB R87, R87, R90 ;  /* 0x0000005a5757723e */ /* 0x000fe400000000ff */
[----:B------:R-:W-:Y:S02]  /*5480*/  F2FP.F16.F32.PACK_AB R80, R88, R80 ;  /* 0x000000505850723e */ /* 0x000fe400000000ff */
[----:B------:R-:W-:Y:S01]  /*5490*/  F2FP.F16.F32.PACK_AB R42, R42, R91 ;  /* 0x0000005b2a2a723e */ /* 0x000fe200000000ff */
[----:B------:R-:W-:Y:S01]  /*54a0*/  UIADD3.X UR5, URZ, UR5, URZ, UP0, !UPT ;  /* 0x000000053f057290 */ /* 0x000fe200087fe43f */
[----:B------:R-:W-:Y:S01]  /*54b0*/  PRMT R36, R80, 0x7632, R36 ;  /* 0x0000763250247816 */ /* 0x000fe20000000024 */
[----:B------:R-:W-:-:S04]  /*54c0*/  UISETP.GE.U32.AND UP0, UPT, UR6, UR18, UPT ;  /* 0x000000120600728c */ /* 0x000fc8000bf06070 */
[----:B------:R-:W-:-:S06]  /*54d0*/  UISETP.GE.AND.EX UP0, UPT, UR5, UR10, UPT, UP0 ;  /* 0x0000000a0500728c */ /* 0x000fcc000bf06300 */
[----:B------:R-:W-:Y:S01]  /*54e0*/  PLOP3.LUT P0, PT, PT, PT, UP0, 0x80, 0x0 ;  /* 0x000000000000781c */ /* 0x000fe20003f0f008 */
[----:B------:R-:W-:Y:S01]  /*54f0*/  ULOP3.LUT UR4, UR4, 0x1, URZ, 0x3c, !UPT ;  /* 0x0000000104047892 */ /* 0x000fe2000f8e3c3f */
[----:B------:R-:W-:Y:S01]  /*5500*/  UMOV UR9, UR6 ;  /* 0x0000000600097c82 */ /* 0x000fe20008000000 */
[----:B---3--:R-:W-:-:S04]  /*5510*/  F2FP.F16.F32.PACK_AB R85, R85, R92 ;  /* 0x0000005c5555723e */ /* 0x008fc800000000ff */
[----:B------:R-:W-:Y:S01]  /*5520*/  PRMT R43, R85, 0x7632, R43 ;  /* 0x00007632552b7816 */ /* 0x000fe2000000002b */
[----:B------:R-:W-:Y:S04]  /*5530*/  STG.E.U16 desc[UR14][R34.64+0x4], R85 ;  /* 0x0000045522007986 */ /* 0x000fe8000c10150e */
[----:B------:R-:W-:Y:S04]  /*5540*/  STG.E.U16 desc[UR14][R34.64+0x6], R43 ;  /* 0x0000062b22007986 */ /* 0x000fe8000c10150e */
[----:B------:R0:W-:Y:S04]  /*5550*/  STG.E.U16 desc[UR14][R46.64], R21 ;  /* 0x000000152e007986 */ /* 0x0001e8000c10150e */
[----:B------:R-:W-:Y:S04]  /*5560*/  STG.E.U16 desc[UR14][R46.64+0x2], R29 ;  /* 0x0000021d2e007986 */ /* 0x000fe8000c10150e */
[----:B------:R1:W-:Y:S04]  /*5570*/  STG.E.U16 desc[UR14][R46.64+0x4], R17 ;  /* 0x000004112e007986 */ /* 0x0003e8000c10150e */
[----:B------:R2:W-:Y:S01]  /*5580*/  STG.E.U16 desc[UR14][R46.64+0x6], R4 ;  /* 0x000006042e007986 */ /* 0x0005e2000c10150e */
[----:B0-----:R-:W-:-:S03]  /*5590*/  PRMT R21, R24, 0x7632, R21 ;  /* 0x0000763218157816 */ /* 0x001fc60000000015 */
[----:B------:R0:W-:Y:S01]  /*55a0*/  STG.E.U16 desc[UR14][R58.64+0x2], R5 ;  /* 0x000002053a007986 */ /* 0x0001e2000c10150e */
[----:B-1----:R-:W-:Y:S02]  /*55b0*/  PRMT R17, R6, 0x7632, R17 ;  /* 0x0000763206117816 */ /* 0x002fe40000000011 */
[----:B--2---:R-:W-:Y:S01]  /*55c0*/  PRMT R4, R33, 0x7632, R4 ;  /* 0x0000763221047816 */ /* 0x004fe20000000004 */
[----:B------:R-:W-:Y:S01]  /*55d0*/  STG.E.U16 desc[UR14][R58.64], R25 ;  /* 0x000000193a007986 */ /* 0x000fe2000c10150e */
[----:B0-----:R-:W-:-:S03]  /*55e0*/  PRMT R5, R40, 0x7632, R5 ;  /* 0x0000763228057816 */ /* 0x001fc60000000005 */
[----:B------:R-:W-:Y:S01]  /*55f0*/  STG.E.U16 desc[UR14][R58.64+0x4], R24 ;  /* 0x000004183a007986 */ /* 0x000fe2000c10150e */
[----:B------:R-:W-:-:S03]  /*5600*/  PRMT R34, R44, 0x7632, R34 ;  /* 0x000076322c227816 */ /* 0x000fc60000000022 */
[----:B------:R0:W-:Y:S04]  /*5610*/  STG.E.U16 desc[UR14][R58.64+0x6], R21 ;  /* 0x000006153a007986 */ /* 0x0001e8000c10150e */
[----:B------:R-:W-:Y:S04]  /*5620*/  STG.E.U16 desc[UR14][R52.64], R33 ;  /* 0x0000002134007986 */ /* 0x000fe8000c10150e */
[----:B------:R1:W-:Y:S04]  /*5630*/  STG.E.U16 desc[UR14][R52.64+0x2], R4 ;  /* 0x0000020434007986 */ /* 0x0003e8000c10150e */
[----:B------:R-:W-:Y:S01]  /*5640*/  STG.E.U16 desc[UR14][R52.64+0x4], R6 ;  /* 0x0000040634007986 */ /* 0x000fe2000c10150e */
[----:B0-----:R-:W-:-:S03]  /*5650*/  PRMT R21, R10, 0x7632, R21 ;  /* 0x000076320a157816 */ /* 0x001fc60000000015 */
[----:B------:R-:W-:Y:S04]  /*5660*/  STG.E.U16 desc[UR14][R52.64+0x6], R17 ;  /* 0x0000061134007986 */ /* 0x000fe8000c10150e */
[----:B------:R0:W-:Y:S01]  /*5670*/  STG.E.U16 desc[UR14][R62.64+0x2], R5 ;  /* 0x000002053e007986 */ /* 0x0001e2000c10150e */
[----:B-1----:R-:W-:Y:S02]  /*5680*/  PRMT R4, R14, 0x7632, R4 ;  /* 0x000076320e047816 */ /* 0x002fe40000000004 */
[----:B------:R-:W-:Y:S01]  /*5690*/  PRMT R33, R51, 0x7632, R33 ;  /* 0x0000763233217816 */ /* 0x000fe20000000021 */
[----:B------:R-:W-:Y:S04]  /*56a0*/  STG.E.U16 desc[UR14][R62.64], R40 ;  /* 0x000000283e007986 */ /* 0x000fe8000c10150e */
[----:B------:R-:W-:Y:S01]  /*56b0*/  STG.E.U16 desc[UR14][R62.64+0x4], R10 ;  /* 0x0000040a3e007986 */ /* 0x000fe2000c10150e */
[----:B0-----:R-:W-:-:S03]  /*56c0*/  PRMT R5, R18, 0x7632, R5 ;  /* 0x0000763212057816 */ /* 0x001fc60000000005 */
        /* <DEDUP_REMOVED lines=21> */
[----:B------:R0:W-:Y:S01]  /*5820*/  STG.E.U16 desc[UR14][R12.64+0x2], R6 ;  /* 0x000002060c007986 */ /* 0x0001e2000c10150e */
[----:B-1----:R-:W-:-:S03]  /*5830*/  PRMT R5, R75, 0x7632, R5 ;  /* 0x000076324b057816 */ /* 0x002fc60000000005 */
[----:B------:R-:W-:Y:S04]  /*5840*/  STG.E.U16 desc[UR14][R12.64+0x4], R20 ;  /* 0x000004140c007986 */ /* 0x000fe8000c10150e */
[----:B------:R-:W-:Y:S04]  /*5850*/  STG.E.U16 desc[UR14][R8.64], R15 ;  /* 0x0000000f08007986 */ /* 0x000fe8000c10150e */
[----:B------:R1:W-:Y:S01]  /*5860*/  STG.E.U16 desc[UR14][R8.64+0x2], R4 ;  /* 0x0000020408007986 */ /* 0x0003e2000c10150e */
[----:B0-----:R-:W-:-:S03]  /*5870*/  PRMT R6, R45, 0x7632, R6 ;  /* 0x000076322d067816 */ /* 0x001fc60000000006 */
[----:B------:R-:W-:Y:S04]  /*5880*/  STG.E.U16 desc[UR14][R8.64+0x4], R16 ;  /* 0x0000041008007986 */ /* 0x000fe8000c10150e */
[----:B------:R-:W-:Y:S04]  /*5890*/  STG.E.U16 desc[UR14][R8.64+0x6], R10 ;  /* 0x0000060a08007986 */ /* 0x000fe8000c10150e */
[----:B------:R0:W-:Y:S01]  /*58a0*/  STG.E.U16 desc[UR14][R48.64+0x6], R5 ;  /* 0x0000060530007986 */ /* 0x0001e2000c10150e */
[----:B-1----:R-:W-:-:S03]  /*58b0*/  PRMT R4, R38, 0x7632, R4 ;  /* 0x0000763226047816 */ /* 0x002fc60000000004 */
[----:B------:R-:W-:Y:S01]  /*58c0*/  STG.E.U16 desc[UR14][R48.64], R11 ;  /* 0x0000000b30007986 */ /* 0x000fe2000c10150e */
[----:B------:R-:W-:-:S03]  /*58d0*/  PRMT R35, R81, 0x7632, R35 ;  /* 0x0000763251237816 */ /* 0x000fc60000000023 */
        /* <DEDUP_REMOVED lines=23> */
.L_x_2607:
        /* <DEDUP_REMOVED lines=11> */
.L_x_2681:


//--------------------- .text._ZN13group_norm_v214gn_cuda_kernelI6__halfLi320ELi3ELi16ELi80ELi1024ELb1ELi64ELi320ELi320ELi4ELb1ELi21ELb0ELb0ENS_16CompileConditionILi900EEEEEvPT_PKS4_S7_S7_flPfS8_Pj --------------------------
	.section	.text._ZN13group_norm_v214gn_cuda_kernelI6__halfLi320ELi3ELi16ELi80ELi1024ELb1ELi64ELi320ELi320ELi4ELb1ELi21ELb0ELb0ENS_16CompileConditionILi900EEEEEvPT_PKS4_S7_S7_flPfS8_Pj,"ax",@progbits
	.align	128
        .global         _ZN13group_norm_v214gn_cuda_kernelI6__halfLi320ELi3ELi16ELi80ELi1024ELb1ELi64ELi320ELi320ELi4ELb1ELi21ELb0ELb0ENS_16CompileConditionILi900EEEEEvPT_PKS4_S7_S7_flPfS8_Pj
        .type           _ZN13group_norm_v214gn_cuda_kernelI6__halfLi320ELi3ELi16ELi80ELi1024ELb1ELi64ELi320ELi320ELi4ELb1ELi21ELb0ELb0ENS_16CompileConditionILi900EEEEEvPT_PKS4_S7_S7_flPfS8_Pj,@function
        .size           _ZN13group_norm_v214gn_cuda_kernelI6__halfLi320ELi3ELi16ELi80ELi1024ELb1ELi64ELi320ELi320ELi4ELb1ELi21ELb0ELb0ENS_16CompileConditionILi900EEEEEvPT_PKS4_S7_S7_flPfS8_Pj,(.L_x_2682 - _ZN13group_norm_v214gn_cuda_kernelI6__halfLi320ELi3ELi16ELi80ELi1024ELb1ELi64ELi320ELi320ELi4ELb1ELi21ELb0ELb0ENS_16CompileConditionILi900EEEEEvPT_PKS4_S7_S7_flPfS8_Pj)
        .other          _ZN13group_norm_v214gn_cuda_kernelI6__halfLi320ELi3ELi16ELi80ELi1024ELb1ELi64ELi320ELi320ELi4ELb1ELi21ELb0ELb0ENS_16CompileConditionILi900EEEEEvPT_PKS4_S7_S7_flPfS8_Pj,@"STO_CUDA_ENTRY STV_DEFAULT"
_ZN13group_norm_v214gn_cuda_kernelI6__halfLi320ELi3ELi16ELi80ELi1024ELb1ELi64ELi320ELi320ELi4ELb1ELi21ELb0ELb0ENS_16CompileConditionILi900EEEEEvPT_PKS4_S7_S7_flPfS8_Pj:
.text._ZN13group_norm_v214gn_cuda_kernelI6__halfLi320ELi3ELi16ELi80ELi1024ELb1ELi64ELi320ELi320ELi4ELb1ELi21ELb0ELb0ENS_16CompileConditionILi900EEEEEvPT_PKS4_S7_S7_flPfS8_Pj:
        /* <DEDUP_REMOVED lines=24> */
.L_x_2616:
[----:B------:R-:W1:Y:S01]  /*0180*/  S2R R58, SR_TID.X ;  /* 0x00000000003a7919 */ /* 0x000e620000002100 */
[C---:B------:R-:W-:Y:S01]  /*0190*/  LOP3.LUT R61, R2.reuse, 0x3, RZ, 0xc0, !PT ;  /* 0x00000003023d7812 */ /* 0x040fe200078ec0ff */
[----:B------:R-:W-:Y:S01]  /*01a0*/  ULDC.64 UR6, c[0x0][0x218] ;  /* 0x0000860000067ab9 */ /* 0x000fe20000000a00 */
[--C-:B------:R-:W-:Y:S01]  /*01b0*/  SHF.R.U64 R57, R2, 0x2, R3.reuse ;  /* 0x0000000202397819 */ /* 0x100fe20000001203 */
[----:B0-----:R-:W0:Y:S01]  /*01c0*/  S2R R0, SR_CTAID.X ;  /* 0x0000000000007919 */ /* 0x001e220000002500 */
[----:B------:R-:W2:Y:S01]  /*01d0*/  LDC.64 R42, c[0x0][0x228] ;  /* 0x00008a00ff2a7b82 */ /* 0x000ea20000000a00 */
[----:B------:R-:W-:Y:S02]  /*01e0*/  IMAD R34, R61, 0x140, RZ ;  /* 0x000001403d227824 */ /* 0x000fe400078e02ff */
[----:B-1----:R-:W-:Y:S01]  /*01f0*/  IMAD.WIDE.U32 R4, R58, -0x33333333, RZ ;  /* 0xcccccccd3a047825 */ /* 0x002fe200078e00ff */
[----:B------:R-:W-:Y:S02]  /*0200*/  SHF.R.U32.HI R4, RZ, 0x2, R3 ;  /* 0x00000002ff047819 */ /* 0x000fe40000011603 */
[----:B0-----:R-:W-:-:S02]  /*0210*/  SHF.L.U32 R0, R0, 0x6, RZ ;  /* 0x0000000600007819 */ /* 0x001fc400000006ff */
[----:B------:R-:W-:Y:S02]  /*0220*/  SHF.R.U32.HI R5, RZ, 0x6, R5 ;  /* 0x00000006ff057819 */ /* 0x000fe40000011605 */
[----:B------:R-:W-:-:S03]  /*0230*/  LOP3.LUT R0, R0, 0x3c0, RZ, 0xc0, !PT ;  /* 0x000003c000007812 */ /* 0x000fc600078ec0ff */
[----:B------:R-:W-:Y:S01]  /*0240*/  IMAD R6, R5, -0x50, R58 ;  /* 0xffffffb005067824 */ /* 0x000fe200078e023a */
[----:B------:R-:W-:-:S04]  /*0250*/  IADD3 R0, R0, R5, RZ ;  /* 0x0000000500007210 */ /* 0x000fc80007ffe0ff */
[----:B------:R-:W-:Y:S01]  /*0260*/  LEA R26, R6, R34, 0x2 ;  /* 0x00000022061a7211 */ /* 0x000fe200078e10ff */
[----:B------:R0:W-:Y:S03]  /*0270*/  STL [R1+0x10], R6 ;  /* 0x0000100601007387 */ /* 0x0001e60000100800 */
[----:B------:R-:W-:-:S03]  /*0280*/  SHF.R.S32.HI R27, RZ, 0x1f, R26 ;  /* 0x0000001fff1b7819 */ /* 0x000fc6000001141a */
[----:B------:R-:W-:-:S04]  /*0290*/  IMAD.WIDE.U32 R28, R57, 0x140000, R26 ;  /* 0x00140000391c7825 */ /* 0x000fc800078e001a */
[----:B0-----:R-:W-:Y:S02]  /*02a0*/  IMAD R6, R4, 0x140000, RZ ;  /* 0x0014000004067824 */ /* 0x001fe400078e02ff */
        /* <DEDUP_REMOVED lines=61> */
[----:B------:R0:W-:Y:S01]  /*0680*/  STL [R1+0x60], R7 ;  /* 0x0000600701007387 */ /* 0x0001e20000100800 */
[----:B------:R-:W-:Y:S02]  /*0690*/  IADD3 R9, R4, 0xb400, RZ ;  /* 0x0000b40004097810 */ /* 0x000fe40007ffe0ff */
[----:B0-----:R-:W-:Y:S02]  /*06a0*/  LEA.HI.X R7, R5, UR7, R8, 0x1, P0 ;  /* 0x0000000705077c11 */ /* 0x001fe400080f0c08 */
[----:B------:R-:W-:-:S04]  /*06b0*/  IADD3 R5, P0, R9, R28, RZ ;  /* 0x0000001c09057210 */ /* 0x000fc80007f1e0ff */
[----:B------:R-:W2:Y:S01]  /*06c0*/  LDG.E.64.CONSTANT R6, desc[UR8][R6.64] ;  /* 0x0000000806067981 */ /* 0x000ea2000c1e9b00 */
        /* <DEDUP_REMOVED lines=16> */
[----:B------:R0:W-:Y:S03]  /*07d0*/  STL [R1+0x14], R15 ;  /* 0x0000140f01007387 */ /* 0x0001e60000100800 */
[----:B0-----:R-:W-:Y:S02]  /*07e0*/  LEA.HI.X R15, R5, UR7, R18, 0x1, P0 ;  /* 0x00000007050f7c11 */ /* 0x001fe400080f0c12 */
        /* <DEDUP_REMOVED lines=9> */
[----:B------:R0:W-:Y:S01]  /*0880*/  STL [R1+0x88], R20 ;  /* 0x0000881401007387 */ /* 0x0001e20000100800 */
[----:B------:R-:W-:-:S03]  /*0890*/  IADD3.X R25, RZ, R0, RZ, P0, !PT ;  /* 0x00000000ff197210 */ /* 0x000fc600007fe4ff */
[----:B------:R1:W-:Y:S01]  /*08a0*/  STL [R1+0xec], R21 ;  /* 0x0000ec1501007387 */ /* 0x0003e20000100800 */
[----:B0-----:R-:W-:-:S04]  /*08b0*/  LEA R20, P0, R24, UR6, 0x1 ;  /* 0x0000000618147c11 */ /* 0x001fc8000f8008ff */
[----:B-1----:R-:W-:-:S06]  /*08c0*/  LEA.HI.X R21, R24, UR7, R25, 0x1, P0 ;  /* 0x0000000718157c11 */ /* 0x002fcc00080f0c19 */
[----:B------:R-:W2:Y:S01]  /*08d0*/  LDG.E.64.CONSTANT R20, desc[UR8][R20.64] ;  /* 0x0000000814147981 */ /* 0x000ea2000c1e9b00 */
[----:B------:R-:W-:-:S04]  /*08e0*/  IADD3 R5, R4, 0x11800, RZ ;  /* 0x0001180004057810 */ /* 0x000fc80007ffe0ff */
[----:B------:R-:W-:Y:S01]  /*08f0*/  IADD3 R30, P0, R5, R28, RZ ;  /* 0x0000001c051e7210 */ /* 0x000fe20007f1e0ff */
[----:B------:R0:W-:Y:S01]  /*0900*/  STL [R1+0x98], R24 ;  /* 0x0000981801007387 */ /* 0x0001e20000100800 */
[----:B------:R-:W-:Y:S02]  /*0910*/  IADD3 R5, R4, 0x12c00, RZ ;  /* 0x00012c0004057810 */ /* 0x000fe40007ffe0ff */
[----:B------:R-:W-:Y:S01]  /*0920*/  IADD3.X R31, RZ, R0, RZ, P0, !PT ;  /* 0x00000000ff1f7210 */ /* 0x000fe200007fe4ff */
[----:B------:R1:W-:Y:S01]  /*0930*/  STL [R1+0xf0], R25 ;  /* 0x0000f01901007387 */ /* 0x0003e20000100800 */
[----:B0-----:R-:W-:-:S04]  /*0940*/  LEA R24, P0, R30, UR6, 0x1 ;  /* 0x000000061e187c11 */ /* 0x001fc8000f8008ff */
[----:B-1----:R-:W-:Y:S02]  /*0950*/  LEA.HI.X R25, R30, UR7, R31, 0x1, P0 ;  /* 0x000000071e197c11 */ /* 0x002fe400080f0c1f */
[----:B------:R-:W-:Y:S01]  /*0960*/  IADD3 R28, P0, R5, R28, RZ ;  /* 0x0000001c051c7210 */ /* 0x000fe20007f1e0ff */
[----:B------:R0:W-:Y:S03]  /*0970*/  STL [R1+0xb8], R30 ;  /* 0x0000b81e01007387 */ /* 0x0001e60000100800 */
[----:B------:R-:W-:Y:S01]  /*0980*/  IADD3.X R0, RZ, R0, RZ, P0, !PT ;  /* 0x00000000ff007210 */ /* 0x000fe200007fe4ff */
[----:B------:R1:W-:Y:S04]  /*0990*/  STL [R1+0xf8], R31 ;  /* 0x0000f81f01007387 */ /* 0x0003e80000100800 */
[----:B------:R-:W2:Y:S01]  /*09a0*/  LDG.E.64.CONSTANT R24, desc[UR8][R24.64] ;  /* 0x0000000818187981 */ /* 0x000ea2000c1e9b00 */
[----:B0-----:R-:W-:-:S03]  /*09b0*/  LEA R30, P0, R28, UR6, 0x1 ;  /* 0x000000061c1e7c11 */ /* 0x001fc6000f8008ff */
[----:B------:R0:W-:Y:S01]  /*09c0*/  STL [R1+0xbc], R28 ;  /* 0x0000bc1c01007387 */ /* 0x0001e20000100800 */
[----:B-1----:R-:W-:-:S03]  /*09d0*/  LEA.HI.X R31, R28, UR7, R0, 0x1, P0 ;  /* 0x000000071c1f7c11 */ /* 0x002fc600080f0c00 */
[----:B------:R1:W-:Y:S01]  /*09e0*/  STL [R1+0xf4], R0 ;  /* 0x0000f40001007387 */ /* 0x0003e20000100800 */
[--C-:B---3--:R-:W-:Y:S02]  /*09f0*/  HADD2.F32 R56, -RZ, R51.reuse.H0_H0 ;  /* 0x20000033ff387230 */ /* 0x108fe40000004100 */
[----:B------:R-:W-:Y:S01]  /*0a00*/  HADD2.F32 R55, -RZ, R51.H1_H1 ;  /* 0x30000033ff377230 */ /* 0x000fe20000004100 */
[----:B------:R-:W3:Y:S01]  /*0a10*/  LDG.E.64.CONSTANT R30, desc[UR8][R30.64] ;  /* 0x000000081e1e7981 */ /* 0x000ee2000c1e9b00 */
[----:B----4-:R-:W-:Y:S01]  /*0a20*/  HADD2.F32 R54, -RZ, R40.H0_H0 ;  /* 0x20000028ff367230 */ /* 0x010fe20000004100 */
[----:B0-----:R-:W0:Y:S01]  /*0a30*/  LDC.64 R28, c[0x0][0x220] ;  /* 0x00008800ff1c7b82 */ /* 0x001e220000000a00 */
[--C-:B-1----:R-:W-:Y:S02]  /*0a40*/  HADD2.F32 R0, -RZ, R50.reuse.H0_H0 ;  /* 0x20000032ff007230 */ /* 0x102fe40000004100 */
[----:B------:R-:W-:-:S03]  /*0a50*/  HADD2.F32 R50, -RZ, R50.H1_H1 ;  /* 0x30000032ff327230 */ /* 0x000fc60000004100 */
[----:B------:R-:W-:Y:S01]  /*0a60*/  FFMA.FTZ R5, R0, R0, RZ ;  /* 0x0000000000057223 */ /* 0x000fe200000100ff */
[----:B------:R-:W-:-:S03]  /*0a70*/  FADD.FTZ R35, RZ, R0 ;  /* 0x00000000ff237221 */ /* 0x000fc60000010000 */
        /* <DEDUP_REMOVED lines=51> */
[----:B------:R1:W-:Y:S02]  /*0db0*/  STL [R1+0x20], R45 ;  /* 0x0000202d01007387 */ /* 0x0003e40000100800 */
[----:B------:R-:W-:Y:S01]  /*0dc0*/  FFMA.FTZ R5, R36, R36, R5 ;  /* 0x0000002424057223 */ /* 0x000fe20000010005 */
[----:B------:R-:W-:Y:S01]  /*0dd0*/  FADD.FTZ R32, R32, R36 ;  /* 0x0000002420207221 */ /* 0x000fe20000010000 */
[----:B------:R2:W-:Y:S01]  /*0de0*/  STL [R1+0x28], R44 ;  /* 0x0000282c01007387 */ /* 0x0005e20000100800 */
[--C-:B-1----:R-:W-:Y:S02]  /*0df0*/  HADD2.F32 R45, -RZ, R22.reuse.H0_H0 ;  /* 0x20000016ff2d7230 */ /* 0x102fe40000004100 */
[----:B--2---:R-:W-:-:S03]  /*0e00*/  HADD2.F32 R44, -RZ, R22.H1_H1 ;  /* 0x30000016ff2c7230 */ /* 0x004fc60000004100 */
        /* <DEDUP_REMOVED lines=8> */
[----:B0-----:R-:W-:-:S04]  /*0e90*/  IMAD.WIDE R28, R26, 0x2, R28 ;  /* 0x000000021a1c7825 */ /* 0x001fc800078e021c */
[----:B------:R-:W-:Y:S01]  /*0ea0*/  FFMA.FTZ R23, R33, R33, R23 ;  /* 0x0000002121177223 */ /* 0x000fe20000010017 */
[----:B------:R-:W-:-:S04]  /*0eb0*/  IMAD.WIDE R26, R26, 0x2, R42 ;  /* 0x000000021a1a7825 */ /* 0x000fc800078e022a */
[----:B------:R-:W-:Y:S01]  /*0ec0*/  FADD.FTZ R32, R32, R33 ;  /* 0x0000002120207221 */ /* 0x000fe20000010000 */
[----:B------:R0:W-:Y:S01]  /*0ed0*/  STL [R1+0x24], R41 ;  /* 0x0000242901007387 */ /* 0x0001e20000100800 */
[--C-:B------:R-:W-:Y:S02]  /*0ee0*/  HADD2.F32 R43, -RZ, R16.reuse.H0_H0 ;  /* 0x20000010ff2b7230 */ /* 0x100fe40000004100 */
[----:B------:R-:W-:Y:S01]  /*0ef0*/  HADD2.F32 R42, -RZ, R16.H1_H1 ;  /* 0x30000010ff2a7230 */ /* 0x000fe20000004100 */
[----:B------:R-:W5:Y:S02]  /*0f00*/  LDG.E.64.CONSTANT R28, desc[UR8][R28.64] ;  /* 0x000000081c1c7981 */ /* 0x000f64000c1e9b00 */
[----:B------:R-:W-:Y:S01]  /*0f10*/  FFMA.FTZ R23, R43, R43, R23 ;  /* 0x0000002b2b177223 */ /* 0x000fe20000010017 */
[----:B------:R-:W-:Y:S01]  /*0f20*/  FADD.FTZ R32, R32, R43 ;  /* 0x0000002b20207221 */ /* 0x000fe20000010000 */
[--C-:B------:R-:W-:Y:S01]  /*0f30*/  HADD2.F32 R22, -RZ, R17.reuse.H0_H0 ;  /* 0x20000011ff167230 */ /* 0x100fe20000004100 */
[----:B------:R-:W5:Y:S01]  /*0f40*/  LDG.E.64.CONSTANT R26, desc[UR8][R26.64] ;  /* 0x000000081a1a7981 */ /* 0x000f62000c1e9b00 */
[----:B------:R-:W-:Y:S01]  /*0f50*/  FFMA.FTZ R23, R42, R42, R23 ;  /* 0x0000002a2a177223 */ /* 0x000fe20000010017 */
[----:B------:R-:W-:Y:S01]  /*0f60*/  FADD.FTZ R32, R32, R42 ;  /* 0x0000002a20207221 */ /* 0x000fe20000010000 */
[----:B------:R-:W-:-:S02]  /*0f70*/  HADD2.F32 R5, -RZ, R17.H1_H1 ;  /* 0x30000011ff057230 */ /* 0x000fc40000004100 */
[----:B------:R-:W-:Y:S01]  /*0f80*/  FFMA.FTZ R23, R22, R22, R23 ;  /* 0x0000001616177223 */ /* 0x000fe20000010017 */
[----:B------:R-:W-:Y:S01]  /*0f90*/  FADD.FTZ R32, R32, R22 ;  /* 0x0000001620207221 */ /* 0x000fe20000010000 */
[--C-:B0-----:R-:W-:Y:S02]  /*0fa0*/  HADD2.F32 R41, -RZ, R10.reuse.H0_H0 ;  /* 0x2000000aff297230 */ /* 0x101fe40000004100 */
[----:B------:R-:W-:Y:S01]  /*0fb0*/  FFMA.FTZ R23, R5, R5, R23 ;  /* 0x0000000505177223 */ /* 0x000fe20000010017 */
[----:B------:R-:W-:Y:S01]  /*0fc0*/  FADD.FTZ R32, R32, R5 ;  /* 0x0000000520207221 */ /* 0x000fe20000010000 */
[----:B------:R0:W-:Y:S02]  /*0fd0*/  STL [R1+0x2c], R40 ;  /* 0x00002c2801007387 */ /* 0x0001e40000100800 */
[----:B------:R-:W-:Y:S01]  /*0fe0*/  FFMA.FTZ R23, R41, R41, R23 ;  /* 0x0000002929177223 */ /* 0x000fe20000010017 */
[----:B------:R-:W-:Y:S01]  /*0ff0*/  FADD.FTZ R32, R32, R41 ;  /* 0x0000002920207221 */ /* 0x000fe20000010000 */
[----:B------:R1:W-:Y:S04]  /*1000*/  STL [R1+0x1c], R39 ;  /* 0x00001c2701007387 */ /* 0x0003e80000100800 */
[----:B------:R2:W-:Y:S01]  /*1010*/  STL [R1+0x30], R38 ;  /* 0x0000302601007387 */ /* 0x0005e20000100800 */
[----:B0-----:R-:W-:-:S03]  /*1020*/  HADD2.F32 R40, -RZ, R10.H1_H1 ;  /* 0x3000000aff287230 */ /* 0x001fc60000004100 */
[----:B------:R-:W-:Y:S01]  /*1030*/  STL [R1+0x18], R37 ;  /* 0x0000182501007387 */ /* 0x000fe20000100800 */
[----:B-1----:R-:W-:-:S03]  /*1040*/  HADD2.F32 R39, -RZ, R11.H0_H0 ;  /* 0x2000000bff277230 */ /* 0x002fc60000004100 */
[----:B------:R-:W-:Y:S01]  /*1050*/  STL [R1+0x34], R36 ;  /* 0x0000342401007387 */ /* 0x000fe20000100800 */
[----:B------:R-:W-:Y:S01]  /*1060*/  FFMA.FTZ R23, R40, R40, R23 ;  /* 0x0000002828177223 */ /* 0x000fe20000010017 */
[----:B------:R-:W-:Y:S02]  /*1070*/  FADD.FTZ R32, R32, R40 ;  /* 0x0000002820207221 */ /* 0x000fe40000010000 */
[----:B------:R-:W-:Y:S04]  /*1080*/  STL [R1+0xc], R35 ;  /* 0x00000c2301007387 */ /* 0x000fe80000100800 */
[----:B------:R-:W-:Y:S01]  /*1090*/  STL [R1+0x38], R33 ;  /* 0x0000382101007387 */ /* 0x000fe20000100800 */
[----:B------:R-:W-:-:S03]  /*10a0*/  FFMA.FTZ R23, R39, R39, R23 ;  /* 0x0000002727177223 */ /* 0x000fc60000010017 */
[----:B------:R-:W-:Y:S01]  /*10b0*/  STL [R1+0x8], R22 ;  /* 0x0000081601007387 */ /* 0x000fe20000100800 */
[----:B------:R-:W-:-:S03]  /*10c0*/  FADD.FTZ R32, R32, R39 ;  /* 0x0000002720207221 */ /* 0x000fc60000010000 */
[----:B------:R0:W-:Y:S01]  /*10d0*/  STL [R1+0x4c], R5 ;  /* 0x00004c0501007387 */ /* 0x0001e20000100800 */
[--C-:B--2---:R-:W-:Y:S02]  /*10e0*/  HADD2.F32 R38, -RZ, R6.reuse.H0_H0 ;  /* 0x20000006ff267230 */ /* 0x104fe40000004100 */
[----:B0-----:R-:W-:Y:S02]  /*10f0*/  HADD2.F32 R5, -RZ, R11.H1_H1 ;  /* 0x3000000bff057230 */ /* 0x001fe40000004100 */
[----:B------:R-:W-:-:S03]  /*1100*/  HADD2.F32 R37, -RZ, R6.H1_H1 ;  /* 0x30000006ff257230 */ /* 0x000fc60000004100 */
[----:B------:R-:W-:Y:S01]  /*1110*/  FFMA.FTZ R23, R5, R5, R23 ;  /* 0x0000000505177223 */ /* 0x000fe20000010017 */
[----:B------:R-:W-:Y:S01]  /*1120*/  FADD.FTZ R32, R32, R5 ;  /* 0x0000000520207221 */ /* 0x000fe20000010000 */
[----:B------:R0:W-:Y:S02]  /*1130*/  STL [R1+0x50], R5 ;  /* 0x0000500501007387 */ /* 0x0001e40000100800 */
[----:B------:R-:W-:Y:S01]  /*1140*/  FFMA.FTZ R23, R38, R38, R23 ;  /* 0x0000002626177223 */ /* 0x000fe20000010017 */
[----:B------:R-:W-:-:S03]  /*1150*/  FADD.FTZ R32, R32, R38 ;  /* 0x0000002620207221 */ /* 0x000fc60000010000 */
        /* <DEDUP_REMOVED lines=15> */
[----:B------:R0:W-:Y:S02]  /*1250*/  STL [R1+0x54], R10 ;  /* 0x0000540a01007387 */ /* 0x0001e40000100800 */
[----:B------:R-:W-:Y:S01]  /*1260*/  FFMA.FTZ R23, R8, R8, R23 ;  /* 0x0000000808177223 */ /* 0x000fe20000010017 */
[----:B------:R-:W-:Y:S01]  /*1270*/  FADD.FTZ R32, R32, R8 ;  /* 0x0000000820207221 */ /* 0x000fe20000010000 */
[----:B0-----:R-:W-:Y:S02]  /*1280*/  HADD2.F32 R10, -RZ, R9.H1_H1 ;  /* 0x30000009ff0a7230 */ /* 0x001fe40000004100 */
[----:B------:R-:W-:-:S03]  /*1290*/  HADD2.F32 R9, -RZ, R12.H0_H0 ;  /* 0x2000000cff097230 */ /* 0x000fc60000004100 */
[----:B------:R-:W-:Y:S01]  /*12a0*/  FFMA.FTZ R23, R10, R10, R23 ;  /* 0x0000000a0a177223 */ /* 0x000fe20000010017 */
[----:B------:R-:W-:Y:S01]  /*12b0*/  FADD.FTZ R32, R32, R10 ;  /* 0x0000000a20207221 */ /* 0x000fe20000010000 */
[----:B------:R0:W-:Y:S02]  /*12c0*/  STL [R1+0x94], R10 ;  /* 0x0000940a01007387 */ /* 0x0001e40000100800 */
[----:B------:R-:W-:Y:S01]  /*12d0*/  FFMA.FTZ R23, R9, R9, R23 ;  /* 0x0000000909177223 */ /* 0x000fe20000010017 */
[----:B------:R-:W-:Y:S01]  /*12e0*/  FADD.FTZ R32, R32, R9 ;  /* 0x0000000920207221 */ /* 0x000fe20000010000 */
[--C-:B------:R-:W-:Y:S02]  /*12f0*/  HADD2.F32 R11, -RZ, R13.reuse.H0_H0 ;  /* 0x2000000dff0b7230 */ /* 0x100fe40000004100 */
        /* <DEDUP_REMOVED lines=32> */
[----:B------:R0:W-:Y:S02]  /*1500*/  STL [R1+0xc0], R22 ;  /* 0x0000c01601007387 */ /* 0x0001e40000100800 */
[----:B------:R-:W-:Y:S01]  /*1510*/  FFMA.FTZ R23, R22, R22, R23 ;  /* 0x0000001616177223 */ /* 0x000fe20000010017 */
[----:B------:R-:W-:Y:S01]  /*1520*/  FADD.FTZ R32, R32, R22 ;  /* 0x0000001620207221 */ /* 0x000fe20000010000 */
[----:B0-----:R-:W-:-:S05]  /*1530*/  HADD2.F32 R22, -RZ, R21.H1_H1 ;  /* 0x30000015ff167230 */ /* 0x001fca0000004100 */
[----:B------:R0:W-:Y:S04]  /*1540*/  STL [R1+0xd4], R22 ;  /* 0x0000d41601007387 */ /* 0x0001e80000100800 */
[----:B------:R-:W2:Y:S01]  /*1550*/  LDL R35, [R1+0x10c] ;  /* 0x00010c0001237983 */ /* 0x000ea20000100800 */
[--C-:B------:R-:W-:Y:S02]  /*1560*/  HADD2.F32 R18, -RZ, R20.reuse.H0_H0 ;  /* 0x20000014ff127230 */ /* 0x100fe40000004100 */
[----:B------:R-:W-:-:S03]  /*1570*/  HADD2.F32 R19, -RZ, R20.H1_H1 ;  /* 0x30000014ff137230 */ /* 0x000fc60000004100 */
        /* <DEDUP_REMOVED lines=10> */
[----:B0-----:R-:W-:Y:S02]  /*1620*/  HADD2.F32 R22, -RZ, R24.H1_H1 ;  /* 0x30000018ff167230 */ /* 0x001fe40000004100 */
[----:B------:R-:W-:Y:S01]  /*1630*/  FFMA.FTZ R24, R21, R21, R23 ;  /* 0x0000001515187223 */ /* 0x000fe20000010017 */
[----:B------:R-:W-:Y:S01]  /*1640*/  FADD.FTZ R32, R32, R21 ;  /* 0x0000001520207221 */ /* 0x000fe20000010000 */
[----:B------:R-:W-:-:S02]  /*1650*/  HADD2.F32 R23, -RZ, R25.H0_H0 ;  /* 0x20000019ff177230 */ /* 0x000fc40000004100 */
[----:B------:R-:W-:Y:S01]  /*1660*/  FFMA.FTZ R24, R22, R22, R24 ;  /* 0x0000001616187223 */ /* 0x000fe20000010018 */
[----:B------:R-:W-:Y:S02]  /*1670*/  HADD2.F32 R36, -RZ, R25.H1_H1 ;  /* 0x30000019ff247230 */ /* 0x000fe40000004100 */
[----:B------:R-:W-:Y:S01]  /*1680*/  FADD.FTZ R32, R32, R22 ;  /* 0x0000001620207221 */ /* 0x000fe20000010000 */
[----:B------:R-:W-:-:S03]  /*1690*/  FFMA.FTZ R24, R23, R23, R24 ;  /* 0x0000001717187223 */ /* 0x000fc60000010018 */
[----:B------:R-:W-:Y:S01]  /*16a0*/  FADD.FTZ R33, R32, R23 ;  /* 0x0000001720217221 */ /* 0x000fe20000010000 */
[----:B------:R-:W-:Y:S01]  /*16b0*/  FFMA.FTZ R32, R36, R36, R24 ;  /* 0x0000002424207223 */ /* 0x000fe20000010018 */
[--C-:B---3--:R-:W-:Y:S02]  /*16c0*/  HADD2.F32 R24, -RZ, R30.reuse.H0_H0 ;  /* 0x2000001eff187230 */ /* 0x108fe40000004100 */
[----:B------:R-:W-:Y:S01]  /*16d0*/  FADD.FTZ R33, R33, R36 ;  /* 0x0000002421217221 */ /* 0x000fe20000010000 */
[----:B------:R-:W-:Y:S02]  /*16e0*/  HADD2.F32 R59, -RZ, R31.H1_H1 ;  /* 0x3000001fff3b7230 */ /* 0x000fe40000004100 */
[----:B------:R-:W-:Y:S02]  /*16f0*/  HADD2.F32 R25, -RZ, R30.H1_H1 ;  /* 0x3000001eff197230 */ /* 0x000fe40000004100 */
[----:B------:R-:W-:Y:S01]  /*1700*/  FFMA.FTZ R30, R24, R24, R32 ;  /* 0x00000018181e7223 */ /* 0x000fe20000010020 */
[----:B------:R0:W-:Y:S01]  /*1710*/  STL [R1+0xd8], R36 ;  /* 0x0000d82401007387 */ /* 0x0001e20000100800 */
[----:B------:R-:W-:-:S03]  /*1720*/  FADD.FTZ R32, R33, R24 ;  /* 0x0000001821207221 */ /* 0x000fc60000010000 */
[----:B------:R-:W-:Y:S01]  /*1730*/  STL [R1+0xdc], R59 ;  /* 0x0000dc3b01007387 */ /* 0x000fe20000100800 */
[----:B------:R-:W-:Y:S01]  /*1740*/  FFMA.FTZ R30, R25, R25, R30 ;  /* 0x00000019191e7223 */ /* 0x000fe2000001001e */
[----:B------:R-:W-:Y:S01]  /*1750*/  FADD.FTZ R32, R32, R25 ;  /* 0x0000001920207221 */ /* 0x000fe20000010000 */
[----:B0-----:R-:W-:Y:S01]  /*1760*/  HADD2.F32 R36, -RZ, R31.H0_H0 ;  /* 0x2000001fff247230 */ /* 0x001fe20000004100 */
[----:B------:R-:W-:-:S04]  /*1770*/  ISETP.GT.U32.AND P0, PT, R58, 0xf, PT ;  /* 0x0000000f3a00780c */ /* 0x000fc80003f04070 */
        /* <DEDUP_REMOVED lines=200> */
.L_x_2609:
[----:B------:R-:W-:Y:S05]  /*2400*/  BSYNC B0 ;  /* 0x0000000000007941 */ /* 0x000fea0003800000 */
.L_x_2608:
        /* <DEDUP_REMOVED lines=24> */
.L_x_2611:
[----:B------:R-:W-:Y:S05]  /*2590*/  BSYNC B0 ;  /* 0x0000000000007941 */ /* 0x000fea0003800000 */
.L_x_2610:
        /* <DEDUP_REMOVED lines=13> */
.L_x_2613:
[----:B------:R-:W2:Y:S04]  /*2670*/  LD.E.STRONG.GPU R33, desc[UR8][R30.64] ;  /* 0x000000081e217980 */ /* 0x000ea8000c10f900 */
[----:B--2---:R-:W-:Y:S01]  /*2680*/  CCTL.IVALL ;  /* 0x00000000ff00798f */ /* 0x004fe20002000000 */
[----:B------:R-:W-:Y:S05]  /*2690*/  YIELD ;  /* 0x0000000000007946 */ /* 0x000fea0003800000 */
[----:B-----5:R-:W-:-:S04]  /*26a0*/  LOP3.LUT R33, R33, R32, RZ, 0x3c, !PT ;  /* 0x0000002021217212 */ /* 0x020fc800078e3cff */
[----:B------:R-:W-:-:S13]  /*26b0*/  ISETP.GT.AND P0, PT, R33, -0x1, PT ;  /* 0xffffffff2100780c */ /* 0x000fda0003f04270 */
[----:B------:R-:W-:Y:S05]  /*26c0*/  @P0 BRA `(.L_x_2613) ;  /* 0xfffffffc00e80947 */ /* 0x000fea000383ffff */
.L_x_2612:
        /* <DEDUP_REMOVED lines=73> */
.L_x_2615:
[----:B------:R-:W-:Y:S05]  /*2b60*/  BSYNC B0 ;  /* 0x0000000000007941 */ /* 0x000fea0003800000 */
.L_x_2614:
[----:B0-----:R-:W2:Y:S01]  /*2b70*/  LDL.LU R30, [R1+0x10] ;  /* 0x00001000011e7983 */ /* 0x001ea20000300800 */
[----:B------:R-:W-:Y:S01]  /*2b80*/  SHF.L.U32 R33, R2, 0x2, RZ ;  /* 0x0000000202217819 */ /* 0x000fe200000006ff */
[----:B------:R-:W-:Y:S02]  /*2b90*/  ULDC.64 UR12, c[0x0][0x210] ;  /* 0x00008400000c7ab9 */ /* 0x000fe40000000a00 */
[----:B------:R-:W3:Y:S01]  /*2ba0*/  LDL.LU R34, [R1+0x4] ;  /* 0x0000040001227983 */ /* 0x000ee20000300800 */
[----:B------:R-:W0:Y:S03]  /*2bb0*/  S2UR UR7, SR_CgaCtaId ;  /* 0x00000000000779c3 */ /* 0x000e260000008800 */
[----:B------:R-:W-:Y:S04]  /*2bc0*/  STL [R1+0x15c], R36 ;  /* 0x00015c2401007387 */ /* 0x000fe80000100800 */
[----:B------:R-:W-:Y:S04]  /*2bd0*/  STL [R1+0x110], R3 ;  /* 0x0001100301007387 */ /* 0x000fe80000100800 */
[----:B------:R1:W-:Y:S04]  /*2be0*/  STL [R1+0x114], R2 ;  /* 0x0001140201007387 */ /* 0x0003e80000100800 */
[----:B-1----:R-:W4:Y:S01]  /*2bf0*/  LDL.LU R2, [R1+0x14] ;  /* 0x0000140001027983 */ /* 0x002f220000300800 */
[----:B------:R-:W-:-:S03]  /*2c00*/  LOP3.LUT R33, R33, 0xc, RZ, 0xc0, !PT ;  /* 0x0000000c21217812 */ /* 0x000fc600078ec0ff */
[----:B------:R-:W4:Y:S01]  /*2c10*/  LDL.LU R36, [R1+0x3c] ;  /* 0x00003c0001247983 */ /* 0x000f220000300800 */
[----:B------:R-:W-:Y:S01]  /*2c20*/  IADD3 R33, RZ, -R33, RZ ;  /* 0x80000021ff217210 */ /* 0x000fe20007ffe0ff */
[----:B--2---:R-:W-:Y:S02]  /*2c30*/  IMAD R32, R61, 0x50, R30 ;  /* 0x000000503d207824 */ /* 0x004fe400078e021e */
[----:B------:R-:W2:Y:S03]  /*2c40*/  LDL.LU R61, [R1+0x48] ;  /* 0x00004800013d7983 */ /* 0x000ea60000300800 */
[----:B------:R-:W-:Y:S01]  /*2c50*/  SHF.L.U32 R32, R32, 0x2, RZ ;  /* 0x0000000220207819 */ /* 0x000fe200000006ff */
[----:B------:R-:W2:Y:S04]  /*2c60*/  LDL.LU R60, [R1+0x58] ;  /* 0x00005800013c7983 */ /* 0x000ea80000300800 */
[----:B------:R-:W-:Y:S01]  /*2c70*/  IMAD.WIDE.U32 R30, R32, -0x33333333, RZ ;  /* 0xcccccccd201e7825 */ /* 0x000fe200078e00ff */
[----:B------:R-:W2:Y:S04]  /*2c80*/  LDL.LU R59, [R1+0x5c] ;  /* 0x00005c00013b7983 */ /* 0x000ea80000300800 */
[----:B------:R-:W-:Y:S01]  /*2c90*/  LEA.HI R30, R31, R33, RZ, 0x1a ;  /* 0x000000211f1e7211 */ /* 0x000fe200078fd0ff */
[----:B------:R-:W2:Y:S01]  /*2ca0*/  LDL.LU R58, [R1+0x60] ;  /* 0x00006000013a7983 */ /* 0x000ea20000300800 */
[----:B------:R-:W-:-:S03]  /*2cb0*/  SHF.R.S32.HI R33, RZ, 0x1f, R32 ;  /* 0x0000001fff217819 */ /* 0x000fc60000011420 */
[----:B------:R-:W-:Y:S02]  /*2cc0*/  IMAD.WIDE.U32 R32, R57, 0x140000, R32 ;  /* 0x0014000039207825 */ /* 0x000fe400078e0020 */
[----:B------:R-:W2:Y:S03]  /*2cd0*/  LDL.LU R57, [R1+0x64] ;  /* 0x0000640001397983 */ /* 0x000ea60000300800 */
[----:B---3--:R-:W-:Y:S01]  /*2ce0*/  IADD3 R33, R34, R33, RZ ;  /* 0x0000002122217210 */ /* 0x008fe20007ffe0ff */
[----:B------:R-:W3:Y:S01]  /*2cf0*/  LDL.LU R3, [R1+0x70] ;  /* 0x0000700001037983 */ /* 0x000ee20000300800 */
[----:B------:R-:W-:-:S04]  /*2d00*/  IADD3 R4, P0, R4, R32, RZ ;  /* 0x0000002004047210 */ /* 0x000fc80007f1e0ff */
[----:B------:R-:W-:Y:S02]  /*2d10*/  IADD3.X R35, RZ, R33, RZ, P0, !PT ;  /* 0x00000021ff237210 */ /* 0x000fe400007fe4ff */
[----:B----4-:R-:W-:Y:S02]  /*2d20*/  IADD3 R2, P0, R2, R32, RZ ;  /* 0x0000002002027210 */ /* 0x010fe40007f1e0ff */
[----:B------:R-:W-:-:S03]  /*2d30*/  LEA R34, P1, R4, UR12, 0x1 ;  /* 0x0000000c04227c11 */ /* 0x000fc6000f8208ff */
[----:B------:R1:W-:Y:S01]  /*2d40*/  STL [R1+0xcc], R2 ;  /* 0x0000cc0201007387 */ /* 0x0003e20000100800 */
[----:B------:R-:W-:-:S03]  /*2d50*/  LEA.HI.X R35, R4, UR13, R35, 0x1, P1 ;  /* 0x0000000d04237c11 */ /* 0x000fc600088f0c23 */
[----:B-1----:R-:W4:Y:S04]  /*2d60*/  LDL.LU R2, [R1+0x78] ;  /* 0x0000780001027983 */ /* 0x002f280000300800 */
[----:B------:R-:W2:Y:S01]  /*2d70*/  LDL.LU R4, [R1+0x40] ;  /* 0x0000400001047983 */ /* 0x000ea20000300800 */
[----:B------:R-:W-:Y:S02]  /*2d80*/  UMOV UR6, 0x400 ;  /* 0x0000040000067882 */ /* 0x000fe40000000000 */
[----:B------:R-:W-:-:S04]  /*2d90*/  UIADD3 UR6, UR6, 0xc80, URZ ;  /* 0x00000c8006067890 */ /* 0x000fc8000fffe03f */
[----:B0-----:R-:W-:-:S06]  /*2da0*/  ULEA UR6, UR7, UR6, 0x18 ;  /* 0x0000000607067291 */ /* 0x001fcc000f8ec03f */
[----:B------:R-:W-:Y:S01]  /*2db0*/  LEA R30, R30, UR6, 0x3 ;  /* 0x000000061e1e7c11 */ /* 0x000fe2000f8e18ff */
[----:B------:R-:W-:-:S05]  /*2dc0*/  ULDC UR6, c[0x0][0x230] ;  /* 0x00008c0000067ab9 */ /* 0x000fca0000000800 */
[----:B------:R-:W0:Y:S01]  /*2dd0*/  LDS.64 R30, [R30] ;  /* 0x000000001e1e7984 */ /* 0x000e220000000a00 */
[----:B------:R-:W-:-:S05]  /*2de0*/  IADD3 R36, P1, R36, R32, RZ ;  /* 0x0000002024247210 */ /* 0x000fca0007f3e0ff */
[----:B------:R1:W-:Y:S04]  /*2df0*/  STL [R1+0xb4], R36 ;  /* 0x0000b42401007387 */ /* 0x0003e80000100800 */
[----:B-1----:R-:W3:Y:S01]  /*2e00*/  LDL.LU R36, [R1+0x15c] ;  /* 0x00015c0001247983 */ /* 0x002ee20000300800 */
[----:B0-----:R-:W-:Y:S01]  /*2e10*/  FADD.FTZ R31, R31, UR6 ;  /* 0x000000061f1f7e21 */ /* 0x001fe20008010000 */
[----:B--2---:R-:W-:-:S05]  /*2e20*/  IADD3 R4, P3, R4, R32, RZ ;  /* 0x0000002004047210 */ /* 0x004fca0007f7e0ff */
[----:B------:R0:W-:Y:S02]  /*2e30*/  STL [R1+0x80], R4 ;  /* 0x0000800401007387 */ /* 0x0001e40000100800 */
[----:B0-----:R0:W1:Y:S02]  /*2e40*/  MUFU.RSQ R4, R31 ;  /* 0x0000001f00047308 */ /* 0x0010640000001400 */
[----:B0-----:R-:W2:Y:S01]  /*2e50*/  LDL.LU R31, [R1+0x44] ;  /* 0x00004400011f7983 */ /* 0x001ea20000300800 */
[--C-:B------:R-:W-:Y:S01]  /*2e60*/  FADD.FTZ R50, R50, -R30.reuse ;  /* 0x8000001e32327221 */ /* 0x100fe20000010000 */
[--C-:B------:R-:W-:Y:S01]  /*2e70*/  FADD.FTZ R55, R55, -R30.reuse ;  /* 0x8000001e37377221 */ /* 0x100fe20000010000 */
[----:B------:R-:W-:-:S04]  /*2e80*/  FADD.FTZ R56, R56, -R30 ;  /* 0x8000001e38387221 */ /* 0x000fc80000010000 */
[----:B-1----:R-:W-:Y:S01]  /*2e90*/  FMUL.FTZ R56, R4, R56 ;  /* 0x0000003804387220 */ /* 0x002fe20000410000 */
        /* <DEDUP_REMOVED lines=18> */
[C---:B------:R-:W-:Y:S01]  /*2fc0*/  FMUL.FTZ R6, R4.reuse, R6 ;  /* 0x0000000604067220 */ /* 0x040fe20000410000 */
[C---:B------:R-:W-:Y:S01]  /*2fd0*/  FMUL.FTZ R9, R4.reuse, R9 ;  /* 0x0000000904097220 */ /* 0x040fe20000410000 */
[--C-:B------:R-:W-:Y:S01]  /*2fe0*/  FADD.FTZ R25, R25, -R30.reuse ;  /* 0x8000001e19197221 */ /* 0x100fe20000010000 */
[----:B------:R-:W-:Y:S01]  /*2ff0*/  FMUL.FTZ R22, R4, R22 ;  /* 0x0000001604167220 */ /* 0x000fe20000410000 */
[----:B------:R-:W-:-:S02]  /*3000*/  FADD.FTZ R19, R19, -R30 ;  /* 0x8000001e13137221 */ /* 0x000fc40000010000 */
[C---:B------:R-:W-:Y:S02]  /*3010*/  FMUL.FTZ R25, R4.reuse, R25 ;  /* 0x0000001904197220 */ /* 0x040fe40000410000 */
[----:B------:R-:W-:Y:S01]  /*3020*/  FMUL.FTZ R19, R4, R19 ;  /* 0x0000001304137220 */ /* 0x000fe20000410000 */
[----:B--2---:R-:W-:-:S05]  /*3030*/  IADD3 R31, P2, R31, R32, RZ ;  /* 0x000000201f1f7210 */ /* 0x004fca0007f5e0ff */
[----:B------:R0:W-:Y:S02]  /*3040*/  STL [R1+0xac], R31 ;  /* 0x0000ac1f01007387 */ /* 0x0001e40000100800 */
[-C--:B0-----:R-:W-:Y:S02]  /*3050*/  IADD3 R31, P6, R61, R32.reuse, RZ ;  /* 0x000000203d1f7210 */ /* 0x081fe40007fde0ff */
[----:B------:R-:W-:-:S03]  /*3060*/  IADD3 R61, P4, R60, R32, RZ ;  /* 0x000000203c3d7210 */ /* 0x000fc60007f9e0ff */
[----:B------:R0:W-:Y:S01]  /*3070*/  STL [R1+0x74], R31 ;  /* 0x0000741f01007387 */ /* 0x0001e20000100800 */
[----:B------:R-:W-:Y:S02]  /*3080*/  IADD3 R60, P5, R59, R32, RZ ;  /* 0x000000203b3c7210 */ /* 0x000fe40007fbe0ff */
[-C--:B------:R-:W-:Y:S01]  /*3090*/  IADD3.X R59, RZ, R33.reuse, RZ, P6, !PT ;  /* 0x00000021ff3b7210 */ /* 0x080fe200037fe4ff */
[----:B------:R-:W-:Y:S01]  /*30a0*/  STL [R1+0x6c], R61 ;  /* 0x00006c3d01007387 */ /* 0x000fe20000100800 */
[----:B0-----:R-:W-:-:S05]  /*30b0*/  IADD3.X R31, RZ, R33, RZ, P3, !PT ;  /* 0x00000021ff1f7210 */ /* 0x001fca0001ffe4ff */
[----:B------:R0:W-:Y:S04]  /*30c0*/  STL [R1+0x108], R31 ;  /* 0x0001081f01007387 */ /* 0x0001e80000100800 */
[----:B------:R-:W-:Y:S01]  /*30d0*/  STL [R1+0x68], R60 ;  /* 0x0000683c01007387 */ /* 0x000fe20000100800 */
[----:B0-----:R-:W-:-:S03]  /*30e0*/  IADD3 R31, P3, R58, R32, RZ ;  /* 0x000000203a1f7210 */ /* 0x001fc60007f7e0ff */
[----:B------:R-:W-:Y:S01]  /*30f0*/  STL [R1+0x104], R59 ;  /* 0x0001043b01007387 */ /* 0x000fe20000100800 */
[----:B------:R-:W-:Y:S02]  /*3100*/  IADD3.X R58, RZ, R33, RZ, P4, !PT ;  /* 0x00000021ff3a7210 */ /* 0x000fe400027fe4ff */
[-C--:B------:R-:W-:Y:S01]  /*3110*/  IADD3 R57, P4, R57, R32.reuse, RZ ;  /* 0x0000002039397210 */ /* 0x080fe20007f9e0ff */
[----:B------:R0:W-:Y:S01]  /*3120*/  STL [R1+0xa8], R31 ;  /* 0x0000a81f01007387 */ /* 0x0001e20000100800 */
[----:B----4-:R-:W-:-:S03]  /*3130*/  IADD3 R2, P6, R2, R32, RZ ;  /* 0x0000002002027210 */ /* 0x010fc60007fde0ff */
[----:B------:R-:W-:Y:S01]  /*3140*/  STL [R1+0x100], R58 ;  /* 0x0001003a01007387 */ /* 0x000fe20000100800 */
[----:B0-----:R-:W-:-:S03]  /*3150*/  IADD3.X R31, RZ, R33, RZ, P5, !PT ;  /* 0x00000021ff1f7210 */ /* 0x001fc60002ffe4ff */
[----:B------:R0:W-:Y:S01]  /*3160*/  STL [R1+0x9c], R57 ;  /* 0x00009c3901007387 */ /* 0x0001e20000100800 */
[----:B---3--:R-:W-:Y:S01]  /*3170*/  IADD3 R3, P5, R3, R32, RZ ;  /* 0x0000002003037210 */ /* 0x008fe20007fbe0ff */
[----:B-----5:R-:W-:Y:S02]  /*3180*/  HADD2.F32 R32, -RZ, R26.H1_H1 ;  /* 0x3000001aff207230 */ /* 0x020fe40000004100 */
[----:B------:R1:W-:Y:S01]  /*3190*/  STL [R1+0xfc], R31 ;  /* 0x0000fc1f01007387 */ /* 0x0003e20000100800 */
[----:B0-----:R-:W-:Y:S01]  /*31a0*/  FADD.FTZ R57, R0, -R30 ;  /* 0x8000001e00397221 */ /* 0x001fe20000010000 */
[--C-:B------:R-:W-:Y:S02]  /*31b0*/  HADD2.F32 R0, -RZ, R28.reuse.H0_H0 ;  /* 0x2000001cff007230 */ /* 0x100fe40000004100 */
[----:B------:R-:W-:Y:S02]  /*31c0*/  HADD2.F32 R28, -RZ, R28.H1_H1 ;  /* 0x3000001cff1c7230 */ /* 0x000fe40000004100 */
[----:B-1----:R-:W-:-:S02]  /*31d0*/  HADD2.F32 R31, -RZ, R26.H0_H0 ;  /* 0x2000001aff1f7230 */ /* 0x002fc40000004100 */
[----:B------:R-:W-:Y:S01]  /*31e0*/  FMUL.FTZ R26, R4, R50 ;  /* 0x00000032041a7220 */ /* 0x000fe20000410000 */
[----:B------:R-:W-:-:S03]  /*31f0*/  FMUL.FTZ R57, R57, R4 ;  /* 0x0000000439397220 */ /* 0x000fc60000410000 */
[----:B------:R-:W-:Y:S01]  /*3200*/  FFMA.FTZ R26, R26, R28, R32 ;  /* 0x0000001c1a1a7223 */ /* 0x000fe20000010020 */
[----:B------:R-:W-:-:S03]  /*3210*/  FFMA.FTZ R57, R57, R0, R31 ;  /* 0x0000000039397223 */ /* 0x000fc6000001001f */
        /* <DEDUP_REMOVED lines=8> */
[----:B------:R-:W-:Y:S04]  /*32a0*/  STL [R1+0x84], R3 ;  /* 0x0000840301007387 */ /* 0x000fe80000100800 */
[----:B------:R0:W-:Y:S02]  /*32b0*/  STL [R1+0x5c], R2 ;  /* 0x00005c0201007387 */ /* 0x0001e40000100800 */
[----:B0-----:R-:W-:Y:S01]  /*32c0*/  FMUL.FTZ R2, R26, R50 ;  /* 0x000000321a027220 */ /* 0x001fe20000410000 */
[----:B------:R-:W-:-:S02]  /*32d0*/  HADD2.F32 R50, -RZ, R29.H0_H0 ;  /* 0x2000001dff327230 */ /* 0x000fc40000004100 */
[----:B-1----:R-:W-:Y:S01]  /*32e0*/  FMUL.FTZ R3, R57, R58 ;  /* 0x0000003a39037220 */ /* 0x002fe20000410000 */
[----:B------:R-:W-:Y:S02]  /*32f0*/  HADD2.F32 R26, -RZ, R27.H0_H0 ;  /* 0x2000001bff1a7230 */ /* 0x000fe40000004100 */
[----:B------:R-:W-:Y:S01]  /*3300*/  FMUL.FTZ R57, R4, R55 ;  /* 0x0000003704397220 */ /* 0x000fe20000410000 */
[----:B------:R-:W-:Y:S02]  /*3310*/  HADD2.F32 R29, -RZ, R29.H1_H1 ;  /* 0x3000001dff1d7230 */ /* 0x000fe40000004100 */
[----:B------:R-:W-:Y:S02]  /*3320*/  HADD2.F32 R27, -RZ, R27.H1_H1 ;  /* 0x3000001bff1b7230 */ /* 0x000fe40000004100 */
[----:B------:R-:W-:-:S03]  /*3330*/  FFMA.FTZ R56, R56, R50, R26 ;  /* 0x0000003238387223 */ /* 0x000fc6000001001a */
[----:B------:R-:W-:Y:S01]  /*3340*/  FFMA.FTZ R57, R57, R29, R27 ;  /* 0x0000001d39397223 */ /* 0x000fe2000001001b */
[----:B------:R-:W-:-:S03]  /*3350*/  FMUL.FTZ R55, R56, -1.4426950216293334961 ;  /* 0xbfb8aa3b38377820 */ /* 0x000fc60000410000 */
[----:B------:R-:W-:Y:S01]  /*3360*/  FMUL.FTZ R59, R57, -1.4426950216293334961 ;  /* 0xbfb8aa3b393b7820 */ /* 0x000fe20000410000 */
[----:B------:R-:W-:-:S03]  /*3370*/  FADD.FTZ R58, R18, -R30 ;  /* 0x8000001e123a7221 */ /* 0x000fc60000010000 */
[----:B------:R-:W0:Y:S08]  /*3380*/  MUFU.EX2 R18, R59 ;  /* 0x0000003b00127308 */ /* 0x000e300000000800 */
[----:B------:R-:W1:Y:S01]  /*3390*/  MUFU.EX2 R55, R55 ;  /* 0x0000003700377308 */ /* 0x000e620000000800 */
[C---:B------:R-:W-:Y:S01]  /*33a0*/  FMUL.FTZ R61, R4.reuse, R49 ;  /* 0x00000031043d7220 */ /* 0x040fe20000410000 */
[----:B------:R-:W-:Y:S01]  /*33b0*/  FMUL.FTZ R49, R4, R43 ;  /* 0x0000002b04317220 */ /* 0x000fe20000410000 */
[----:B0-----:R-:W-:-:S05]  /*33c0*/  FADD.FTZ R18, R18, 1 ;  /* 0x3f80000012127421 */ /* 0x001fca0000010000 */
[----:B------:R-:W0:Y:S01]  /*33d0*/  MUFU.RCP R59, R18 ;  /* 0x00000012003b7308 */ /* 0x000e220000001000 */
[----:B-1----:R-:W-:Y:S01]  /*33e0*/  FADD.FTZ R43, R55, 1 ;  /* 0x3f800000372b7421 */ /* 0x002fe20000010000 */
[C---:B------:R-:W-:Y:S01]  /*33f0*/  FMUL.FTZ R55, R4.reuse, R41 ;  /* 0x0000002904377220 */ /* 0x040fe20000410000 */
[C---:B------:R-:W-:Y:S01]  /*3400*/  FMUL.FTZ R41, R4.reuse, R38 ;  /* 0x0000002604297220 */ /* 0x040fe20000410000 */
[----:B------:R-:W-:-:S04]  /*3410*/  FMUL.FTZ R60, R4, R47 ;  /* 0x0000002f043c7220 */ /* 0x000fc80000410000 */
[----:B------:R1:W2:Y:S01]  /*3420*/  MUFU.RCP R38, R43 ;  /* 0x0000002b00267308 */ /* 0x0002a20000001000 */
[C---:B------:R-:W-:Y:S01]  /*3430*/  FMUL.FTZ R47, R4.reuse, R45 ;  /* 0x0000002d042f7220 */ /* 0x040fe20000410000 */
[----:B------:R-:W-:Y:S01]  /*3440*/  MOV R45, R52 ;  /* 0x00000034002d7202 */ /* 0x000fe20000000f00 */
[C---:B------:R-:W-:Y:S01]  /*3450*/  FMUL.FTZ R58, R4.reuse, R58 ;  /* 0x0000003a043a7220 */ /* 0x040fe20000410000 */
[C---:B------:R-:W-:Y:S01]  /*3460*/  FMUL.FTZ R52, R4.reuse, R21 ;  /* 0x0000001504347220 */ /* 0x040fe20000410000 */
[C---:B-1----:R-:W-:Y:S01]  /*3470*/  FMUL.FTZ R43, R4.reuse, R15 ;  /* 0x0000000f042b7220 */ /* 0x042fe20000410000 */
[----:B------:R-:W-:Y:S01]  /*3480*/  MOV R15, R54 ;  /* 0x00000036000f7202 */ /* 0x000fe20000000f00 */
        /* <DEDUP_REMOVED lines=16> */
[----:B------:R-:W-:Y:S01]  /*3590*/  MOV R61, R3 ;  /* 0x00000003003d7202 */ /* 0x000fe20000000f00 */
[----:B0-----:R-:W-:Y:S01]  /*35a0*/  FMUL.FTZ R59, R57, R59 ;  /* 0x0000003b393b7220 */ /* 0x001fe20000410000 */
[C-C-:B------:R-:W-:Y:S01]  /*35b0*/  FFMA.FTZ R3, R28.reuse, R22, R32.reuse ;  /* 0x000000161c037223 */ /* 0x140fe20000010020 */
[----:B------:R-:W-:Y:S01]  /*35c0*/  MOV R57, R2 ;  /* 0x0000000200397202 */ /* 0x000fe20000000f00 */
[----:B------:R-:W-:Y:S01]  /*35d0*/  STL [R1+0xe4], R12 ;  /* 0x0000e40c01007387 */ /* 0x000fe20000100800 */
[----:B------:R-:W-:Y:S01]  /*35e0*/  FFMA.FTZ R2, R28, R25, R32 ;  /* 0x000000191c027223 */ /* 0x000fe20000010020 */
[----:B--2---:R-:W-:-:S02]  /*35f0*/  FMUL.FTZ R38, R56, R38 ;  /* 0x0000002638267220 */ /* 0x004fc40000410000 */
[----:B------:R-:W-:Y:S04]  /*3600*/  STL [R1+0xe8], R0 ;  /* 0x0000e80001007387 */ /* 0x000fe80000100800 */
[----:B------:R-:W2:Y:S04]  /*3610*/  LDL.LU R56, [R1+0x20] ;  /* 0x0000200001387983 */ /* 0x000ea80000300800 */
[----:B------:R0:W-:Y:S01]  /*3620*/  STL [R1], R3 ;  /* 0x0000000301007387 */ /* 0x0001e20000100800 */
[----:B------:R-:W-:-:S03]  /*3630*/  FFMA.FTZ R54, R28, R19, R32 ;  /* 0x000000131c367223 */ /* 0x000fc60000010020 */
[----:B------:R-:W3:Y:S04]  /*3640*/  LDL.LU R52, [R1+0x28] ;  /* 0x0000280001347983 */ /* 0x000ee80000300800 */
[----:B------:R1:W-:Y:S04]  /*3650*/  STL [R1+0xe0], R2 ;  /* 0x0000e00201007387 */ /* 0x0003e80000100800 */
[----:B------:R-:W4:Y:S04]  /*3660*/  LDL.LU R31, [R1+0x24] ;  /* 0x00002400011f7983 */ /* 0x000f280000300800 */
[----:B------:R-:W2:Y:S04]  /*3670*/  LDL.LU R22, [R1+0x1c] ;  /* 0x00001c0001167983 */ /* 0x000ea80000300800 */
[----:B------:R-:W3:Y:S04]  /*3680*/  LDL.LU R19, [R1+0x18] ;  /* 0x0000180001137983 */ /* 0x000ee80000300800 */
[----:B0-----:R-:W3:Y:S04]  /*3690*/  LDL.LU R3, [R1+0xc] ;  /* 0x00000c0001037983 */ /* 0x001ee80000300800 */
[----:B-1----:R-:W4:Y:S01]  /*36a0*/  LDL.LU R2, [R1+0x8] ;  /* 0x0000080001027983 */ /* 0x002f220000300800 */
        /* <DEDUP_REMOVED lines=36> */
[----:B----4-:R-:W-:-:S02]  /*38f0*/  FADD.FTZ R28, R2, -R30 ;  /* 0x8000001e021c7221 */ /* 0x010fc40000010000 */
[----:B------:R-:W4:Y:S01]  /*3900*/  LDL.LU R2, [R1+0x2c] ;  /* 0x00002c0001027983 */ /* 0x000f220000300800 */
[----:B------:R-:W-:Y:S02]  /*3910*/  F2FP.F16.F32.PACK_AB R9, R57, R61 ;  /* 0x0000003d3909723e */ /* 0x000fe400000000ff */
[----:B------:R-:W-:Y:S02]  /*3920*/  F2FP.F16.F32.PACK_AB R38, R59, R38 ;  /* 0x000000263b26723e */ /* 0x000fe400000000ff */
[C---:B------:R-:W-:Y:S02]  /*3930*/  PRMT R10, R9.reuse, 0x7610, R10 ;  /* 0x00007610090a7816 */ /* 0x040fe4000000000a */
[----:B------:R-:W-:Y:S02]  /*3940*/  PRMT R9, R9, 0x7632, R9 ;  /* 0x0000763209097816 */ /* 0x000fe40000000009 */
[----:B------:R-:W-:Y:S01]  /*3950*/  PRMT R13, R38, 0x7632, R13 ;  /* 0x00007632260d7816 */ /* 0x000fe2000000000d */
[----:B------:R-:W-:Y:S04]  /*3960*/  STG.E.U16 desc[UR8][R34.64], R10 ;  /* 0x0000000a22007986 */ /* 0x000fe8000c101508 */
[----:B------:R-:W-:Y:S04]  /*3970*/  STG.E.U16 desc[UR8][R34.64+0x2], R9 ;  /* 0x0000020922007986 */ /* 0x000fe8000c101508 */
[----:B------:R-:W-:Y:S04]  /*3980*/  STG.E.U16 desc[UR8][R34.64+0x4], R38 ;  /* 0x0000042622007986 */ /* 0x000fe8000c101508 */
[----:B------:R0:W-:Y:S01]  /*3990*/  STG.E.U16 desc[UR8][R34.64+0x6], R13 ;  /* 0x0000060d22007986 */ /* 0x0001e2000c101508 */
[--C-:B------:R-:W-:Y:S01]  /*39a0*/  FADD.FTZ R59, R23, -R30.reuse ;  /* 0x8000001e173b7221 */ /* 0x100fe20000010000 */
[--C-:B--2---:R-:W-:Y:S01]  /*39b0*/  FADD.FTZ R25, R22, -R30.reuse ;  /* 0x8000001e16197221 */ /* 0x104fe20000010000 */
[--C-:B0-----:R-:W-:Y:S01]  /*39c0*/  FADD.FTZ R34, R56, -R30.reuse ;  /* 0x8000001e38227221 */ /* 0x101fe20000010000 */
[----:B------:R-:W-:-:S03]  /*39d0*/  FADD.FTZ R38, R31, -R30 ;  /* 0x8000001e1f267221 */ /* 0x000fc60000010000 */
[----:B------:R-:W-:Y:S01]  /*39e0*/  FMUL.FTZ R23, R4, R34 ;  /* 0x0000002204177220 */ /* 0x000fe20000410000 */
[--C-:B------:R-:W-:Y:S01]  /*39f0*/  FADD.FTZ R31, R5, -R30.reuse ;  /* 0x8000001e051f7221 */ /* 0x100fe20000010000 */
[----:B------:R-:W-:Y:S02]  /*3a00*/  FADD.FTZ R5, R8, -R30 ;  /* 0x8000001e08057221 */ /* 0x000fe40000010000 */
[----:B------:R-:W-:Y:S01]  /*3a10*/  FFMA.FTZ R23, R50, R23, R26 ;  /* 0x0000001732177223 */ /* 0x000fe2000001001a */
[----:B------:R-:W-:Y:S01]  /*3a20*/  FMUL.FTZ R8, R53, -1.4426950216293334961 ;  /* 0xbfb8aa3b35087820 */ /* 0x000fe20000410000 */
[--C-:B---3--:R-:W-:Y:S01]  /*3a30*/  FADD.FTZ R35, R52, -R30.reuse ;  /* 0x8000001e34237221 */ /* 0x108fe20000010000 */
[--C-:B------:R-:W-:Y:S01]  /*3a40*/  FADD.FTZ R32, R17, -R30.reuse ;  /* 0x8000001e11207221 */ /* 0x100fe20000010000 */
[--C-:B------:R-:W-:Y:S01]  /*3a50*/  FADD.FTZ R52, R20, -R30.reuse ;  /* 0x8000001e14347221 */ /* 0x100fe20000010000 */
[----:B------:R-:W-:Y:S01]  /*3a60*/  FMUL.FTZ R17, R23, -1.4426950216293334961 ;  /* 0xbfb8aa3b17117820 */ /* 0x000fe20000410000 */
[--C-:B------:R-:W-:Y:S01]  /*3a70*/  FADD.FTZ R10, R3, -R30.reuse ;  /* 0x8000001e030a7221 */ /* 0x100fe20000010000 */
[----:B------:R-:W-:Y:S01]  /*3a80*/  FMUL.FTZ R20, R4, R25 ;  /* 0x0000001904147220 */ /* 0x000fe20000410000 */
[--C-:B------:R-:W-:Y:S01]  /*3a90*/  FADD.FTZ R19, R19, -R30.reuse ;  /* 0x8000001e13137221 */ /* 0x100fe20000010000 */
[--C-:B------:R-:W-:Y:S01]  /*3aa0*/  FADD.FTZ R39, R39, -R30.reuse ;  /* 0x8000001e27277221 */ /* 0x100fe20000010000 */
[--C-:B------:R-:W-:Y:S01]  /*3ab0*/  FADD.FTZ R13, R11, -R30.reuse ;  /* 0x8000001e0b0d7221 */ /* 0x100fe20000010000 */
[--C-:B------:R-:W-:Y:S01]  /*3ac0*/  FADD.FTZ R9, R14, -R30.reuse ;  /* 0x8000001e0e097221 */ /* 0x100fe20000010000 */
[----:B------:R0:W1:Y:S01]  /*3ad0*/  MUFU.EX2 R25, R8 ;  /* 0x0000000800197308 */ /* 0x0000620000000800 */
[----:B------:R-:W-:Y:S01]  /*3ae0*/  FADD.FTZ R36, R36, -R30 ;  /* 0x8000001e24247221 */ /* 0x000fe20000010000 */
[C---:B------:R-:W-:Y:S01]  /*3af0*/  FMUL.FTZ R14, R4.reuse, R10 ;  /* 0x0000000a040e7220 */ /* 0x040fe20000410000 */
[C---:B------:R-:W-:Y:S01]  /*3b00*/  FMUL.FTZ R34, R4.reuse, R38 ;  /* 0x0000002604227220 */ /* 0x040fe20000410000 */
[C---:B------:R-:W-:Y:S01]  /*3b10*/  FMUL.FTZ R19, R4.reuse, R19 ;  /* 0x0000001304137220 */ /* 0x040fe20000410000 */
[C---:B------:R-:W-:Y:S01]  /*3b20*/  FMUL.FTZ R11, R4.reuse, R28 ;  /* 0x0000001c040b7220 */ /* 0x040fe20000410000 */
[C---:B------:R-:W-:Y:S01]  /*3b30*/  FMUL.FTZ R10, R4.reuse, R39 ;  /* 0x00000027040a7220 */ /* 0x040fe20000410000 */
[----:B0-----:R-:W-:-:S02]  /*3b40*/  FMUL.FTZ R8, R4, R31 ;  /* 0x0000001f04087220 */ /* 0x001fc40000410000 */
[----:B------:R0:W2:Y:S01]  /*3b50*/  MUFU.EX2 R31, R17 ;  /* 0x00000011001f7308 */ /* 0x0000a20000000800 */
[C---:B------:R-:W-:Y:S01]  /*3b60*/  FMUL.FTZ R13, R4.reuse, R13 ;  /* 0x0000000d040d7220 */ /* 0x040fe20000410000 */
[C---:B------:R-:W-:Y:S01]  /*3b70*/  FMUL.FTZ R9, R4.reuse, R9 ;  /* 0x0000000904097220 */ /* 0x040fe20000410000 */
[C---:B------:R-:W-:Y:S01]  /*3b80*/  FMUL.FTZ R52, R4.reuse, R52 ;  /* 0x0000003404347220 */ /* 0x040fe20000410000 */
[C---:B------:R-:W-:Y:S01]  /*3b90*/  FMUL.FTZ R59, R4.reuse, R59 ;  /* 0x0000003b043b7220 */ /* 0x040fe20000410000 */
[C---:B------:R-:W-:Y:S01]  /*3ba0*/  FMUL.FTZ R36, R4.reuse, R36 ;  /* 0x0000002404247220 */ /* 0x040fe20000410000 */
[C---:B0-----:R-:W-:Y:S01]  /*3bb0*/  FMUL.FTZ R17, R4.reuse, R5 ;  /* 0x0000000504117220 */ /* 0x041fe20000410000 */
        /* <DEDUP_REMOVED lines=16> */
[----:B------:R-:W3:Y:S01]  /*3cc0*/  LDL.LU R2, [R1+0x30] ;  /* 0x0000300001027983 */ /* 0x000ee20000300800 */
[----:B------:R-:W-:-:S06]  /*3cd0*/  FMUL.FTZ R22, R18, -1.4426950216293334961 ;  /* 0xbfb8aa3b12167820 */ /* 0x000fcc0000410000 */
[----:B------:R-:W0:Y:S01]  /*3ce0*/  MUFU.EX2 R22, R22 ;  /* 0x0000001600167308 */ /* 0x000e220000000800 */
[----:B-1----:R-:W-:Y:S01]  /*3cf0*/  FADD.FTZ R25, R25, 1 ;  /* 0x3f80000019197421 */ /* 0x002fe20000010000 */
[----:B------:R-:W-:Y:S01]  /*3d00*/  FMUL.FTZ R35, R4, R35 ;  /* 0x0000002304237220 */ /* 0x000fe20000410000 */
[----:B--2---:R-:W-:-:S03]  /*3d10*/  FADD.FTZ R39, R31, 1 ;  /* 0x3f8000001f277421 */ /* 0x004fc60000010000 */
[----:B------:R-:W-:Y:S01]  /*3d20*/  FFMA.FTZ R28, R29, R35, R27 ;  /* 0x000000231d1c7223 */ /* 0x000fe2000001001b */
[----:B0-----:R-:W-:-:S06]  /*3d30*/  FADD.FTZ R22, R22, 1 ;  /* 0x3f80000016167421 */ /* 0x001fcc0000010000 */
[----:B------:R-:W0:Y:S01]  /*3d40*/  MUFU.RCP R22, R22 ;  /* 0x0000001600167308 */ /* 0x000e220000001000 */
[----:B------:R-:W-:-:S07]  /*3d50*/  FMUL.FTZ R35, R28, -1.4426950216293334961 ;  /* 0xbfb8aa3b1c237820 */ /* 0x000fce0000410000 */
[----:B------:R-:W1:Y:S01]  /*3d60*/  MUFU.RCP R25, R25 ;  /* 0x0000001900197308 */ /* 0x000e620000001000 */
[----:B------:R-:W-:-:S07]  /*3d70*/  FMUL.FTZ R38, R51, -1.4426950216293334961 ;  /* 0xbfb8aa3b33267820 */ /* 0x000fce0000410000 */
[----:B------:R2:W-:Y:S01]  /*3d80*/  MUFU.EX2 R32, R35 ;  /* 0x0000002300207308 */ /* 0x0005e20000000800 */
[----:B0-----:R-:W-:-:S07]  /*3d90*/  FMUL.FTZ R3, R18, R22 ;  /* 0x0000001612037220 */ /* 0x001fce0000410000 */
[----:B------:R-:W0:Y:S01]  /*3da0*/  MUFU.RCP R39, R39 ;  /* 0x0000002700277308 */ /* 0x000e220000001000 */
[----:B--2---:R-:W-:Y:S01]  /*3db0*/  FMUL.FTZ R35, R21, -1.4426950216293334961 ;  /* 0xbfb8aa3b15237820 */ /* 0x004fe20000410000 */
[----:B------:R1:W-:Y:S06]  /*3dc0*/  STL [R1+0xd0], R3 ;  /* 0x0000d00301007387 */ /* 0x0003ec0000100800 */
[----:B------:R-:W2:Y:S01]  /*3dd0*/  MUFU.EX2 R35, R35 ;  /* 0x0000002300237308 */ /* 0x000ea20000000800 */
[----:B-1----:R-:W-:-:S07]  /*3de0*/  FMUL.FTZ R3, R53, R25 ;  /* 0x0000001935037220 */ /* 0x002fce0000410000 */
[----:B------:R-:W1:Y:S01]  /*3df0*/  MUFU.EX2 R38, R38 ;  /* 0x0000002600267308 */ /* 0x000e620000000800 */
[----:B------:R4:W-:Y:S01]  /*3e00*/  STL [R1+0xc8], R3 ;  /* 0x0000c80301007387 */ /* 0x0009e20000100800 */
[----:B0-----:R-:W-:Y:S01]  /*3e10*/  FMUL.FTZ R22, R23, R39 ;  /* 0x0000002717167220 */ /* 0x001fe20000410000 */
[----:B------:R-:W-:Y:S02]  /*3e20*/  FADD.FTZ R23, R32, 1 ;  /* 0x3f80000020177421 */ /* 0x000fe40000010000 */
[----:B----4-:R-:W4:Y:S04]  /*3e30*/  LDL.LU R3, [R1+0x34] ;  /* 0x0000340001037983 */ /* 0x010f280000300800 */
[----:B------:R-:W0:Y:S01]  /*3e40*/  MUFU.RCP R23, R23 ;  /* 0x0000001700177308 */ /* 0x000e220000001000 */
[----:B--2---:R-:W-:Y:S01]  /*3e50*/  FADD.FTZ R32, R35, 1 ;  /* 0x3f80000023207421 */ /* 0x004fe20000010000 */
[----:B-1----:R-:W-:-:S06]  /*3e60*/  FADD.FTZ R35, R38, 1 ;  /* 0x3f80000026237421 */ /* 0x002fcc0000010000 */
[----:B------:R-:W1:Y:S01]  /*3e70*/  MUFU.RCP R32, R32 ;  /* 0x0000002000207308 */ /* 0x000e620000001000 */
[----:B------:R3:W-:Y:S07]  /*3e80*/  STL [R1+0xc4], R22 ;  /* 0x0000c41601007387 */ /* 0x0007ee0000100800 */
[----:B------:R-:W2:Y:S01]  /*3e90*/  MUFU.RCP R35, R35 ;  /* 0x0000002300237308 */ /* 0x000ea20000001000 */
[----:B---3--:R-:W-:Y:S01]  /*3ea0*/  FADD.FTZ R22, R2, -R30 ;  /* 0x8000001e02167221 */ /* 0x008fe20000010000 */
[----:B0-----:R-:W-:-:S05]  /*3eb0*/  FMUL.FTZ R2, R28, R23 ;  /* 0x000000171c027220 */ /* 0x001fca0000410000 */
[----:B------:R1:W-:Y:S02]  /*3ec0*/  STL [R1+0x90], R2 ;  /* 0x0000900201007387 */ /* 0x0003e40000100800 */
[----:B-1----:R-:W-:-:S05]  /*3ed0*/  FMUL.FTZ R2, R21, R32 ;  /* 0x0000002015027220 */ /* 0x002fca0000410000 */
[----:B------:R2:W-:Y:S02]  /*3ee0*/  STL [R1+0xa0], R2 ;  /* 0x0000a00201007387 */ /* 0x0005e40000100800 */
[----:B--2---:R-:W-:-:S05]  /*3ef0*/  FMUL.FTZ R2, R51, R35 ;  /* 0x0000002333027220 */ /* 0x004fca0000410000 */
[----:B------:R0:W-:Y:S04]  /*3f00*/  STL [R1+0x8c], R2 ;  /* 0x00008c0201007387 */ /* 0x0001e80000100800 */
[----:B0-----:R-:W2:Y:S01]  /*3f10*/  LDL.LU R2, [R1+0x38] ;  /* 0x0000380001027983 */ /* 0x001ea20000300800 */
[----:B------:R-:W-:Y:S01]  /*3f20*/  FMUL.FTZ R26, R34, -1.4426950216293334961 ;  /* 0xbfb8aa3b221a7820 */ /* 0x000fe20000410000 */
[----:B------:R-:W-:-:S05]  /*3f30*/  FMUL.FTZ R36, R4, R36 ;  /* 0x0000002404247220 */ /* 0x000fca0000410000 */
[----:B------:R-:W0:Y:S01]  /*3f40*/  MUFU.EX2 R26, R26 ;  /* 0x0000001a001a7308 */ /* 0x000e220000000800 */
[----:B------:R-:W-:-:S04]  /*3f50*/  FFMA.FTZ R31, R29, R36, R27 ;  /* 0x000000241d1f7223 */ /* 0x000fc8000001001b */
[----:B------:R-:W-:Y:S01]  /*3f60*/  FMUL.FTZ R36, R31, -1.4426950216293334961 ;  /* 0xbfb8aa3b1f247820 */ /* 0x000fe20000410000 */
[----:B------:R-:W-:-:S05]  /*3f70*/  FMUL.FTZ R18, R24, -1.4426950216293334961 ;  /* 0xbfb8aa3b18127820 */ /* 0x000fca0000410000 */
[----:B------:R-:W1:Y:S01]  /*3f80*/  MUFU.EX2 R36, R36 ;  /* 0x0000002400247308 */ /* 0x000e620000000800 */
[----:B------:R-:W-:Y:S01]  /*3f90*/  FMUL.FTZ R25, R48, -1.4426950216293334961 ;  /* 0xbfb8aa3b30197820 */ /* 0x000fe20000410000 */
[----:B0-----:R-:W-:-:S06]  /*3fa0*/  FADD.FTZ R26, R26, 1 ;  /* 0x3f8000001a1a7421 */ /* 0x001fcc0000010000 */
[----:B------:R-:W0:Y:S08]  /*3fb0*/  MUFU.EX2 R18, R18 ;  /* 0x0000001200127308 */ /* 0x000e300000000800 */
[----:B------:R-:W3:Y:S01]  /*3fc0*/  MUFU.RCP R26, R26 ;  /* 0x0000001a001a7308 */ /* 0x000ee20000001000 */
[----:B-1----:R-:W-:-:S07]  /*3fd0*/  FADD.FTZ R36, R36, 1 ;  /* 0x3f80000024247421 */ /* 0x002fce0000010000 */
[----:B------:R-:W1:Y:S01]  /*3fe0*/  MUFU.EX2 R25, R25 ;  /* 0x0000001900197308 */ /* 0x000e620000000800 */
[----:B------:R-:W-:Y:S01]  /*3ff0*/  FMUL.FTZ R39, R20, -1.4426950216293334961 ;  /* 0xbfb8aa3b14277820 */ /* 0x000fe20000410000 */
[----:B0-----:R-:W-:-:S06]  /*4000*/  FADD.FTZ R18, R18, 1 ;  /* 0x3f80000012127421 */ /* 0x001fcc0000010000 */
[----:B------:R-:W0:Y:S01]  /*4010*/  MUFU.RCP R36, R36 ;  /* 0x0000002400247308 */ /* 0x000e220000001000 */
[----:B---3--:R-:W-:Y:S01]  /*4020*/  FMUL.FTZ R21, R34, R26 ;  /* 0x0000001a22157220 */ /* 0x008fe20000410000 */
[----:B------:R-:W-:-:S06]  /*4030*/  FMUL.FTZ R22, R4, R22 ;  /* 0x0000001604167220 */ /* 0x000fcc0000410000 */
[----:B------:R4:W-:Y:S01]  /*4040*/  MUFU.RCP R26, R18 ;  /* 0x00000012001a7308 */ /* 0x0009e20000001000 */
[----:B-1----:R-:W-:Y:S01]  /*4050*/  FADD.FTZ R25, R25, 1 ;  /* 0x3f80000019197421 */ /* 0x002fe20000010000 */
[----:B------:R-:W-:-:S06]  /*4060*/  FFMA.FTZ R22, R29, R22, R27 ;  /* 0x000000161d167223 */ /* 0x000fcc000001001b */
[----:B------:R-:W1:Y:S01]  /*4070*/  MUFU.EX2 R39, R39 ;  /* 0x0000002700277308 */ /* 0x000e620000000800 */
[----:B------:R-:W-:Y:S01]  /*4080*/  FMUL.FTZ R23, R22, -1.4426950216293334961 ;  /* 0xbfb8aa3b16177820 */ /* 0x000fe20000410000 */
[----:B----4-:R-:W-:Y:S01]  /*4090*/  FADD.FTZ R18, R3, -R30 ;  /* 0x8000001e03127221 */ /* 0x010fe20000010000 */
[----:B0-----:R-:W-:-:S05]  /*40a0*/  FMUL.FTZ R3, R31, R36 ;  /* 0x000000241f037220 */ /* 0x001fca0000410000 */
[----:B------:R1:W0:Y:S01]  /*40b0*/  MUFU.RCP R28, R25 ;  /* 0x00000019001c7308 */ /* 0x0002220000001000 */
[----:B------:R-:W-:Y:S01]  /*40c0*/  FMUL.FTZ R32, R45, -1.4426950216293334961 ;  /* 0xbfb8aa3b2d207820 */ /* 0x000fe20000410000 */
[----:B------:R-:W-:Y:S04]  /*40d0*/  STL [R1+0x7c], R21 ;  /* 0x00007c1501007387 */ /* 0x000fe80000100800 */
[----:B------:R3:W-:Y:S02]  /*40e0*/  STL [R1+0x48], R3 ;  /* 0x0000480301007387 */ /* 0x0007e40000100800 */
[----:B------:R-:W4:Y:S01]  /*40f0*/  MUFU.EX2 R23, R23 ;  /* 0x0000001700177308 */ /* 0x000f220000000800 */
[----:B-1----:R-:W-:Y:S01]  /*4100*/  FADD.FTZ R25, R39, 1 ;  /* 0x3f80000027197421 */ /* 0x002fe20000010000 */
[----:B------:R-:W-:Y:S01]  /*4110*/  FMUL.FTZ R35, R46, -1.4426950216293334961 ;  /* 0xbfb8aa3b2e237820 */ /* 0x000fe20000410000 */
[----:B---3--:R-:W-:-:S05]  /*4120*/  FMUL.FTZ R3, R24, R26 ;  /* 0x0000001a18037220 */ /* 0x008fca0000410000 */
[----:B------:R-:W1:Y:S01]  /*4130*/  MUFU.EX2 R32, R32 ;  /* 0x0000002000207308 */ /* 0x000e620000000800 */
[----:B------:R0:W-:Y:S07]  /*4140*/  STL [R1+0x78], R3 ;  /* 0x0000780301007387 */ /* 0x0001ee0000100800 */
[----:B------:R-:W3:Y:S01]  /*4150*/  MUFU.RCP R25, R25 ;  /* 0x0000001900197308 */ /* 0x000ee20000001000 */
[----:B0-----:R-:W-:-:S07]  /*4160*/  FMUL.FTZ R3, R48, R28 ;  /* 0x0000001c30037220 */ /* 0x001fce0000410000 */
[----:B------:R-:W0:Y:S01]  /*4170*/  MUFU.EX2 R35, R35 ;  /* 0x0000002300237308 */ /* 0x000e220000000800 */
[----:B------:R3:W-:Y:S01]  /*4180*/  STL [R1+0x1c], R3 ;  /* 0x00001c0301007387 */ /* 0x0007e20000100800 */
[----:B----4-:R-:W-:Y:S01]  /*4190*/  FADD.FTZ R23, R23, 1 ;  /* 0x3f80000017177421 */ /* 0x010fe20000010000 */
[----:B-1----:R-:W-:Y:S02]  /*41a0*/  FADD.FTZ R24, R32, 1 ;  /* 0x3f80000020187421 */ /* 0x002fe40000010000 */
[----:B---3--:R-:W3:Y:S03]  /*41b0*/  LDL.LU R3, [R1+0x4c] ;  /* 0x00004c0001037983 */ /* 0x008ee60000300800 */
[----:B------:R-:W1:Y:S01]  /*41c0*/  MUFU.RCP R23, R23 ;  /* 0x0000001700177308 */ /* 0x000e620000001000 */
[----:B------:R-:W-:Y:S01]  /*41d0*/  FMUL.FTZ R20, R20, R25 ;  /* 0x0000001914147220 */ /* 0x000fe20000410000 */
[----:B0-----:R-:W-:-:S06]  /*41e0*/  FADD.FTZ R25, R35, 1 ;  /* 0x3f80000023197421 */ /* 0x001fcc0000010000 */
[----:B------:R-:W0:Y:S01]  /*41f0*/  MUFU.RCP R24, R24 ;  /* 0x0000001800187308 */ /* 0x000e220000001000 */
[----:B------:R2:W-:Y:S07]  /*4200*/  STL [R1+0x44], R20 ;  /* 0x0000441401007387 */ /* 0x0005ee0000100800 */
[----:B------:R-:W4:Y:S01]  /*4210*/  MUFU.RCP R25, R25 ;  /* 0x0000001900197308 */ /* 0x000f220000001000 */
[----:B--2---:R-:W-:Y:S01]  /*4220*/  FADD.FTZ R20, R2, -R30 ;  /* 0x8000001e02147221 */ /* 0x004fe20000010000 */
[----:B-1----:R-:W-:-:S05]  /*4230*/  FMUL.FTZ R2, R22, R23 ;  /* 0x0000001716027220 */ /* 0x002fca0000410000 */
[----:B------:R0:W-:Y:S02]  /*4240*/  STL [R1+0x40], R2 ;  /* 0x0000400201007387 */ /* 0x0001e40000100800 */
[----:B0-----:R-:W-:-:S05]  /*4250*/  FMUL.FTZ R2, R45, R24 ;  /* 0x000000182d027220 */ /* 0x001fca0000410000 */
[----:B------:R4:W-:Y:S02]  /*4260*/  STL [R1+0x3c], R2 ;  /* 0x00003c0201007387 */ /* 0x0009e40000100800 */
[----:B----4-:R-:W-:-:S05]  /*4270*/  FMUL.FTZ R2, R46, R25 ;  /* 0x000000192e027220 */ /* 0x010fca0000410000 */
[----:B------:R0:W-:Y:S04]  /*4280*/  STL [R1+0x20], R2 ;  /* 0x0000200201007387 */ /* 0x0001e80000100800 */
[----:B0-----:R-:W2:Y:S01]  /*4290*/  LDL.LU R2, [R1+0x50] ;  /* 0x0000500001027983 */ /* 0x001ea20000300800 */
[----:B------:R-:W-:-:S06]  /*42a0*/  FMUL.FTZ R34, R19, -1.4426950216293334961 ;  /* 0xbfb8aa3b13227820 */ /* 0x000fcc0000410000 */
[----:B------:R-:W0:Y:S01]  /*42b0*/  MUFU.EX2 R34, R34 ;  /* 0x0000002200227308 */ /* 0x000e220000000800 */
[----:B------:R-:W-:-:S04]  /*42c0*/  FMUL.FTZ R18, R4, R18 ;  /* 0x0000001204127220 */ /* 0x000fc80000410000 */
[----:B------:R-:W-:-:S04]  /*42d0*/  FFMA.FTZ R21, R29, R18, R27 ;  /* 0x000000121d157223 */ /* 0x000fc8000001001b */
[----:B------:R-:W-:Y:S01]  /*42e0*/  FMUL.FTZ R18, R21, -1.4426950216293334961 ;  /* 0xbfb8aa3b15127820 */ /* 0x000fe20000410000 */
[----:B------:R-:W-:Y:S01]  /*42f0*/  FMUL.FTZ R26, R47, -1.4426950216293334961 ;  /* 0xbfb8aa3b2f1a7820 */ /* 0x000fe20000410000 */
[----:B0-----:R-:W-:-:S04]  /*4300*/  FADD.FTZ R32, R34, 1 ;  /* 0x3f80000022207421 */ /* 0x001fc80000010000 */
[----:B------:R-:W0:Y:S01]  /*4310*/  MUFU.EX2 R18, R18 ;  /* 0x0000001200127308 */ /* 0x000e220000000800 */
[----:B------:R-:W-:-:S07]  /*4320*/  FMUL.FTZ R28, R44, -1.4426950216293334961 ;  /* 0xbfb8aa3b2c1c7820 */ /* 0x000fce0000410000 */
[----:B------:R-:W1:Y:S01]  /*4330*/  MUFU.RCP R32, R32 ;  /* 0x0000002000207308 */ /* 0x000e620000001000 */
[----:B------:R-:W-:-:S07]  /*4340*/  FMUL.FTZ R31, R14, -1.4426950216293334961 ;  /* 0xbfb8aa3b0e1f7820 */ /* 0x000fce0000410000 */
[----:B------:R-:W4:Y:S01]  /*4350*/  MUFU.EX2 R26, R26 ;  /* 0x0000001a001a7308 */ /* 0x000f220000000800 */
[----:B0-----:R-:W-:-:S07]  /*4360*/  FADD.FTZ R18, R18, 1 ;  /* 0x3f80000012127421 */ /* 0x001fce0000010000 */
[----:B------:R-:W0:Y:S01]  /*4370*/  MUFU.EX2 R28, R28 ;  /* 0x0000001c001c7308 */ /* 0x000e220000000800 */
[----:B-1----:R-:W-:-:S07]  /*4380*/  FMUL.FTZ R22, R19, R32 ;  /* 0x0000002013167220 */ /* 0x002fce0000410000 */
[----:B------:R-:W1:Y:S01]  /*4390*/  MUFU.EX2 R31, R31 ;  /* 0x0000001f001f7308 */ /* 0x000e620000000800 */
[----:B------:R4:W-:Y:S07]  /*43a0*/  STL [R1+0x38], R22 ;  /* 0x0000381601007387 */ /* 0x0009ee0000100800 */
[----:B------:R3:W3:Y:S01]  /*43b0*/  MUFU.RCP R32, R18 ;  /* 0x0000001200207308 */ /* 0x0006e20000001000 */
[----:B----4-:R-:W-:Y:S01]  /*43c0*/  FADD.FTZ R22, R26, 1 ;  /* 0x3f8000001a167421 */ /* 0x010fe20000010000 */
[----:B0-----:R-:W-:Y:S01]  /*43d0*/  FADD.FTZ R26, R28, 1 ;  /* 0x3f8000001c1a7421 */ /* 0x001fe20000010000 */
[----:B------:R-:W-:-:S05]  /*43e0*/  FMUL.FTZ R20, R4, R20 ;  /* 0x0000001404147220 */ /* 0x000fca0000410000 */
[----:B------:R-:W0:Y:S01]  /*43f0*/  MUFU.RCP R22, R22 ;  /* 0x0000001600167308 */ /* 0x000e220000001000 */
[----:B------:R-:W-:Y:S01]  /*4400*/  FFMA.FTZ R20, R29, R20, R27 ;  /* 0x000000141d147223 */ /* 0x000fe2000001001b */
[----:B-1----:R-:W-:Y:S01]  /*4410*/  FADD.FTZ R28, R31, 1 ;  /* 0x3f8000001f1c7421 */ /* 0x002fe20000010000 */
[----:B---3--:R-:W-:Y:S02]  /*4420*/  FADD.FTZ R18, R3, -R30 ;  /* 0x8000001e03127221 */ /* 0x008fe40000010000 */
[----:B------:R-:W-:-:S03]  /*4430*/  FMUL.FTZ R23, R20, -1.4426950216293334961 ;  /* 0xbfb8aa3b14177820 */ /* 0x000fc60000410000 */
[----:B------:R-:W-:Y:S01]  /*4440*/  MUFU.RCP R26, R26 ;  /* 0x0000001a001a7308 */ /* 0x000fe20000001000 */
[----:B------:R-:W-:Y:S01]  /*4450*/  FMUL.FTZ R3, R21, R32 ;  /* 0x0000002015037220 */ /* 0x000fe20000410000 */
[----:B------:R-:W-:-:S06]  /*4460*/  FMUL.FTZ R24, R49, -1.4426950216293334961 ;  /* 0xbfb8aa3b31187820 */ /* 0x000fcc0000410000 */
[----:B------:R-:W1:Y:S01]  /*4470*/  MUFU.RCP R28, R28 ;  /* 0x0000001c001c7308 */ /* 0x000e620000001000 */
[----:B------:R0:W-:Y:S01]  /*4480*/  STL [R1+0x34], R3 ;  /* 0x0000340301007387 */ /* 0x0001e20000100800 */
[----:B------:R-:W-:-:S06]  /*4490*/  FMUL.FTZ R25, R42, -1.4426950216293334961 ;  /* 0xbfb8aa3b2a197820 */ /* 0x000fcc0000410000 */
[----:B------:R-:W3:Y:S01]  /*44a0*/  MUFU.EX2 R23, R23 ;  /* 0x0000001700177308 */ /* 0x000ee20000000800 */
[----:B0-----:R-:W-:-:S07]  /*44b0*/  FMUL.FTZ R3, R47, R22 ;  /* 0x000000162f037220 */ /* 0x001fce0000410000 */
[----:B------:R-:W0:Y:S01]  /*44c0*/  MUFU.EX2 R24, R24 ;  /* 0x0000001800187308 */ /* 0x000e220000000800 */
[----:B------:R4:W-:Y:S01]  /*44d0*/  STL [R1+0x30], R3 ;  /* 0x0000300301007387 */ /* 0x0009e20000100800 */
[----:B-1----:R-:W-:-:S06]  /*44e0*/  FMUL.FTZ R28, R14, R28 ;  /* 0x0000001c0e1c7220 */ /* 0x002fcc0000410000 */
[----:B------:R-:W1:Y:S01]  /*44f0*/  MUFU.EX2 R25, R25 ;  /* 0x0000001900197308 */ /* 0x000e620000000800 */
[----:B----4-:R-:W-:Y:S01]  /*4500*/  FMUL.FTZ R3, R44, R26 ;  /* 0x0000001a2c037220 */ /* 0x010fe20000410000 */
[----:B---3--:R-:W-:-:S04]  /*4510*/  FADD.FTZ R23, R23, 1 ;  /* 0x3f80000017177421 */ /* 0x008fc80000010000 */
[----:B------:R3:W-:Y:S04]  /*4520*/  STL [R1+0x24], R3 ;  /* 0x0000240301007387 */ /* 0x0007e80000100800 */
[----:B---3--:R-:W3:Y:S04]  /*4530*/  LDL.LU R3, [R1+0x54] ;  /* 0x0000540001037983 */ /* 0x008ee80000300800 */
[----:B------:R4:W-:Y:S02]  /*4540*/  STL [R1+0x2c], R28 ;  /* 0x00002c1c01007387 */ /* 0x0009e40000100800 */
[----:B----4-:R0:W4:Y:S02]  /*4550*/  MUFU.RCP R28, R23 ;  /* 0x00000017001c7308 */ /* 0x0101240000001000 */
[----:B0-----:R-:W-:Y:S01]  /*4560*/  FADD.FTZ R23, R24, 1 ;  /* 0x3f80000018177421 */ /* 0x001fe20000010000 */
[----:B-1----:R-:W-:-:S05]  /*4570*/  FADD.FTZ R24, R25, 1 ;  /* 0x3f80000019187421 */ /* 0x002fca0000010000 */
[----:B------:R-:W0:Y:S08]  /*4580*/  MUFU.RCP R23, R23 ;  /* 0x0000001700177308 */ /* 0x000e300000001000 */
[----:B------:R-:W1:Y:S01]  /*4590*/  MUFU.RCP R24, R24 ;  /* 0x0000001800187308 */ /* 0x000e620000001000 */
[----:B--2---:R-:W-:Y:S01]  /*45a0*/  FADD.FTZ R25, R2, -R30 ;  /* 0x8000001e02197221 */ /* 0x004fe20000010000 */
[----:B----4-:R-:W-:-:S05]  /*45b0*/  FMUL.FTZ R2, R20, R28 ;  /* 0x0000001c14027220 */ /* 0x010fca0000410000 */
[----:B------:R0:W-:Y:S02]  /*45c0*/  STL [R1+0x28], R2 ;  /* 0x0000280201007387 */ /* 0x0001e40000100800 */
[----:B0-----:R-:W-:-:S05]  /*45d0*/  FMUL.FTZ R2, R49, R23 ;  /* 0x0000001731027220 */ /* 0x001fca0000410000 */
[----:B------:R1:W-:Y:S02]  /*45e0*/  STL [R1+0x64], R2 ;  /* 0x0000640201007387 */ /* 0x0003e40000100800 */
[----:B-1----:R-:W-:-:S05]  /*45f0*/  FMUL.FTZ R2, R42, R24 ;  /* 0x000000182a027220 */ /* 0x002fca0000410000 */
[----:B------:R0:W-:Y:S04]  /*4600*/  STL [R1+0x50], R2 ;  /* 0x0000500201007387 */ /* 0x0001e80000100800 */
[----:B0-----:R-:W2:Y:S01]  /*4610*/  LDL.LU R2, [R1+0x94] ;  /* 0x0000940001027983 */ /* 0x001ea20000300800 */
[----:B------:R-:W-:Y:S01]  /*4620*/  FMUL.FTZ R18, R4, R18 ;  /* 0x0000001204127220 */ /* 0x000fe20000410000 */
[----:B------:R-:W-:-:S03]  /*4630*/  FMUL.FTZ R19, R11, -1.4426950216293334961 ;  /* 0xbfb8aa3b0b137820 */ /* 0x000fc60000410000 */
[----:B------:R-:W-:-:S03]  /*4640*/  FFMA.FTZ R18, R29, R18, R27 ;  /* 0x000000121d127223 */ /* 0x000fc6000001001b */
[----:B------:R-:W0:Y:S01]  /*4650*/  MUFU.EX2 R19, R19 ;  /* 0x0000001300137308 */ /* 0x000e220000000800 */
[----:B------:R-:W-:Y:S01]  /*4660*/  FMUL.FTZ R21, R18, -1.4426950216293334961 ;  /* 0xbfb8aa3b12157820 */ /* 0x000fe20000410000 */
[----:B------:R-:W-:Y:S01]  /*4670*/  FMUL.FTZ R22, R55, -1.4426950216293334961 ;  /* 0xbfb8aa3b37167820 */ /* 0x000fe20000410000 */
[----:B------:R-:W-:-:S05]  /*4680*/  FMUL.FTZ R26, R40, -1.4426950216293334961 ;  /* 0xbfb8aa3b281a7820 */ /* 0x000fca0000410000 */
[----:B------:R-:W1:Y:S01]  /*4690*/  MUFU.EX2 R21, R21 ;  /* 0x0000001500157308 */ /* 0x000e620000000800 */
[----:B------:R-:W-:Y:S01]  /*46a0*/  FMUL.FTZ R14, R10, -1.4426950216293334961 ;  /* 0xbfb8aa3b0a0e7820 */ /* 0x000fe20000410000 */
[----:B------:R-:W-:-:S06]  /*46b0*/  FMUL.FTZ R25, R4, R25 ;  /* 0x0000001904197220 */ /* 0x000fcc0000410000 */
[----:B------:R-:W4:Y:S01]  /*46c0*/  MUFU.EX2 R22, R22 ;  /* 0x0000001600167308 */ /* 0x000f220000000800 */
[----:B0-----:R-:W-:Y:S01]  /*46d0*/  FADD.FTZ R31, R19, 1 ;  /* 0x3f800000131f7421 */ /* 0x001fe20000010000 */
[----:B------:R-:W-:-:S06]  /*46e0*/  FFMA.FTZ R19, R29, R25, R27 ;  /* 0x000000191d137223 */ /* 0x000fcc000001001b */
[----:B------:R-:W-:Y:S01]  /*46f0*/  MUFU.EX2 R26, R26 ;  /* 0x0000001a001a7308 */ /* 0x000fe20000000800 */
[----:B-1----:R-:W-:-:S07]  /*4700*/  FADD.FTZ R21, R21, 1 ;  /* 0x3f80000015157421 */ /* 0x002fce0000010000 */
[----:B------:R-:W0:Y:S08]  /*4710*/  MUFU.EX2 R14, R14 ;  /* 0x0000000e000e7308 */ /* 0x000e300000000800 */
[----:B------:R-:W1:Y:S01]  /*4720*/  MUFU.RCP R25, R31 ;  /* 0x0000001f00197308 */ /* 0x000e620000001000 */
[----:B----4-:R-:W-:-:S07]  /*4730*/  FADD.FTZ R22, R22, 1 ;  /* 0x3f80000016167421 */ /* 0x010fce0000010000 */
[----:B------:R4:W3:Y:S01]  /*4740*/  MUFU.RCP R31, R21 ;  /* 0x00000015001f7308 */ /* 0x0008e20000001000 */
[----:B0-----:R-:W-:-:S07]  /*4750*/  FADD.FTZ R14, R14, 1 ;  /* 0x3f8000000e0e7421 */ /* 0x001fce0000010000 */
[----:B------:R-:W0:Y:S01]  /*4760*/  MUFU.RCP R28, R22 ;  /* 0x00000016001c7308 */ /* 0x000e220000001000 */
[----:B----4-:R-:W-:Y:S01]  /*4770*/  FADD.FTZ R21, R26, 1 ;  /* 0x3f8000001a157421 */ /* 0x010fe20000010000 */
[----:B-1----:R-:W-:Y:S01]  /*4780*/  FMUL.FTZ R11, R11, R25 ;  /* 0x000000190b0b7220 */ /* 0x002fe20000410000 */
[----:B------:R-:W-:-:S05]  /*4790*/  FMUL.FTZ R20, R19, -1.4426950216293334961 ;  /* 0xbfb8aa3b13147820 */ /* 0x000fca0000410000 */
[----:B------:R-:W-:Y:S01]  /*47a0*/  MUFU.RCP R21, R21 ;  /* 0x0000001500157308 */ /* 0x000fe20000001000 */
[----:B------:R3:W-:Y:S07]  /*47b0*/  STL [R1+0x60], R11 ;  /* 0x0000600b01007387 */ /* 0x0007ee0000100800 */
[----:B------:R-:W1:Y:S01]  /*47c0*/  MUFU.RCP R22, R14 ;  /* 0x0000000e00167308 */ /* 0x000e620000001000 */
[----:B---3--:R-:W-:Y:S01]  /*47d0*/  FADD.FTZ R11, R3, -R30 ;  /* 0x8000001e030b7221 */ /* 0x008fe20000010000 */
[----:B------:R-:W-:-:S06]  /*47e0*/  FMUL.FTZ R3, R18, R31 ;  /* 0x0000001f12037220 */ /* 0x000fcc0000410000 */
[----:B------:R-:W-:Y:S01]  /*47f0*/  MUFU.EX2 R20, R20 ;  /* 0x0000001400147308 */ /* 0x000fe20000000800 */
[----:B------:R-:W-:Y:S01]  /*4800*/  FMUL.FTZ R23, R41, -1.4426950216293334961 ;  /* 0xbfb8aa3b29177820 */ /* 0x000fe20000410000 */
[----:B------:R0:W-:Y:S01]  /*4810*/  STL [R1+0x58], R3 ;  /* 0x0000580301007387 */ /* 0x0001e20000100800 */
[----:B------:R-:W-:-:S05]  /*4820*/  FMUL.FTZ R24, R37, -1.4426950216293334961 ;  /* 0xbfb8aa3b25187820 */ /* 0x000fca0000410000 */
[----:B------:R-:W3:Y:S01]  /*4830*/  MUFU.EX2 R23, R23 ;  /* 0x0000001700177308 */ /* 0x000ee20000000800 */
[----:B0-----:R-:W-:Y:S01]  /*4840*/  FMUL.FTZ R3, R55, R28 ;  /* 0x0000001c37037220 */ /* 0x001fe20000410000 */
[----:B-1----:R-:W-:-:S04]  /*4850*/  FMUL.FTZ R10, R10, R22 ;  /* 0x000000160a0a7220 */ /* 0x002fc80000410000 */
[----:B------:R0:W-:Y:S02]  /*4860*/  STL [R1+0x70], R3 ;  /* 0x0000700301007387 */ /* 0x0001e40000100800 */
[----:B------:R-:W1:Y:S01]  /*4870*/  MUFU.EX2 R24, R24 ;  /* 0x0000001800187308 */ /* 0x000e620000000800 */
[----:B------:R-:W-:Y:S01]  /*4880*/  FMUL.FTZ R25, R8, -1.4426950216293334961 ;  /* 0xbfb8aa3b08197820 */ /* 0x000fe20000410000 */
[----:B0-----:R-:W-:-:S06]  /*4890*/  FMUL.FTZ R3, R40, R21 ;  /* 0x0000001528037220 */ /* 0x001fcc0000410000 */
[----:B------:R-:W0:Y:S01]  /*48a0*/  MUFU.EX2 R25, R25 ;  /* 0x0000001900197308 */ /* 0x000e220000000800 */
[----:B------:R4:W-:Y:S04]  /*48b0*/  STL [R1+0x54], R3 ;  /* 0x0000540301007387 */ /* 0x0009e80000100800 */
[----:B----4-:R-:W4:Y:S04]  /*48c0*/  LDL.LU R3, [R1+0xa4] ;  /* 0x0000a40001037983 */ /* 0x010f280000300800 */
[----:B------:R1:W-:Y:S01]  /*48d0*/  STL [R1+0x4c], R10 ;  /* 0x00004c0a01007387 */ /* 0x0003e20000100800 */
[----:B---3--:R-:W-:Y:S01]  /*48e0*/  FADD.FTZ R23, R23, 1 ;  /* 0x3f80000017177421 */ /* 0x008fe20000010000 */
[----:B-1----:R-:W-:-:S06]  /*48f0*/  FADD.FTZ R10, R20, 1 ;  /* 0x3f800000140a7421 */ /* 0x002fcc0000010000 */
[----:B------:R-:W1:Y:S01]  /*4900*/  MUFU.RCP R10, R10 ;  /* 0x0000000a000a7308 */ /* 0x000e620000001000 */
[----:B------:R-:W-:-:S07]  /*4910*/  FADD.FTZ R20, R24, 1 ;  /* 0x3f80000018147421 */ /* 0x000fce0000010000 */
[----:B------:R0:W3:Y:S08]  /*4920*/  MUFU.RCP R26, R23 ;  /* 0x00000017001a7308 */ /* 0x0000f00000001000 */
[----:B------:R-:W3:Y:S01]  /*4930*/  MUFU.RCP R20, R20 ;  /* 0x0000001400147308 */ /* 0x000ee20000001000 */
[----:B0-----:R-:W-:-:S07]  /*4940*/  FADD.FTZ R23, R25, 1 ;  /* 0x3f80000019177421 */ /* 0x001fce0000010000 */
[----:B------:R-:W0:Y:S01]  /*4950*/  MUFU.RCP R23, R23 ;  /* 0x0000001700177308 */ /* 0x000e220000001000 */
[----:B--2---:R-:W-:Y:S01]  /*4960*/  FADD.FTZ R48, R2, -R30 ;  /* 0x8000001e02307221 */ /* 0x004fe20000010000 */
[----:B-1----:R-:W-:-:S05]  /*4970*/  FMUL.FTZ R2, R19, R10 ;  /* 0x0000000a13027220 */ /* 0x002fca0000410000 */
[----:B------:R3:W-:Y:S02]  /*4980*/  STL [R1+0x18], R2 ;  /* 0x0000180201007387 */ /* 0x0007e40000100800 */
[----:B---3--:R-:W-:-:S05]  /*4990*/  FMUL.FTZ R2, R41, R26 ;  /* 0x0000001a29027220 */ /* 0x008fca0000410000 */
[----:B------:R1:W-:Y:S04]  /*49a0*/  STL [R1+0x14], R2 ;  /* 0x0000140201007387 */ /* 0x0003e80000100800 */
[----:B------:R-:W2:Y:S01]  /*49b0*/  LDL.LU R24, [R1+0xb0] ;  /* 0x0000b00001187983 */ /* 0x000ea20000300800 */
[----:B-1----:R-:W-:-:S05]  /*49c0*/  FMUL.FTZ R2, R37, R20 ;  /* 0x0000001425027220 */ /* 0x002fca0000410000 */
[----:B------:R0:W-:Y:S02]  /*49d0*/  STL [R1+0x10], R2 ;  /* 0x0000100201007387 */ /* 0x0001e40000100800 */
[----:B0-----:R-:W-:-:S05]  /*49e0*/  FMUL.FTZ R2, R8, R23 ;  /* 0x0000001708027220 */ /* 0x001fca0000410000 */
[----:B------:R0:W-:Y:S04]  /*49f0*/  STL [R1+0x118], R2 ;  /* 0x0001180201007387 */ /* 0x0001e80000100800 */
[----:B0-----:R-:W3:Y:S01]  /*4a00*/  LDL.LU R2, [R1+0xc0] ;  /* 0x0000c00001027983 */ /* 0x001ee20000300800 */
[----:B------:R-:W-:-:S04]  /*4a10*/  FMUL.FTZ R11, R4, R11 ;  /* 0x0000000b040b7220 */ /* 0x000fc80000410000 */
[----:B------:R-:W-:Y:S01]  /*4a20*/  FFMA.FTZ R11, R29, R11, R27 ;  /* 0x0000000b1d0b7223 */ /* 0x000fe2000001001b */
[----:B------:R-:W-:-:S03]  /*4a30*/  FMUL.FTZ R21, R7, -1.4426950216293334961 ;  /* 0xbfb8aa3b07157820 */ /* 0x000fc60000410000 */
[----:B------:R-:W-:Y:S01]  /*4a40*/  FMUL.FTZ R14, R11, -1.4426950216293334961 ;  /* 0xbfb8aa3b0b0e7820 */ /* 0x000fe20000410000 */
[----:B------:R-:W-:Y:S02]  /*4a50*/  FMUL.FTZ R18, R6, -1.4426950216293334961 ;  /* 0xbfb8aa3b06127820 */ /* 0x000fe40000410000 */
[----:B------:R-:W0:Y:S08]  /*4a60*/  MUFU.EX2 R21, R21 ;  /* 0x0000001500157308 */ /* 0x000e300000000800 */
[----:B------:R-:W1:Y:S01]  /*4a70*/  MUFU.EX2 R14, R14 ;  /* 0x0000000e000e7308 */ /* 0x000e620000000800 */
[----:B------:R-:W-:-:S07]  /*4a80*/  FMUL.FTZ R48, R4, R48 ;  /* 0x0000003004307220 */ /* 0x000fce0000410000 */
[----:B------:R-:W1:Y:S01]  /*4a90*/  MUFU.EX2 R18, R18 ;  /* 0x0000001200127308 */ /* 0x000e620000000800 */
[----:B------:R-:W-:Y:S01]  /*4aa0*/  FFMA.FTZ R48, R29, R48, R27 ;  /* 0x000000301d307223 */ /* 0x000fe2000001001b */
[----:B------:R-:W-:Y:S01]  /*4ab0*/  FMUL.FTZ R19, R15, -1.4426950216293334961 ;  /* 0xbfb8aa3b0f137820 */ /* 0x000fe20000410000 */
[----:B------:R-:W-:Y:S01]  /*4ac0*/  FMUL.FTZ R22, R17, -1.4426950216293334961 ;  /* 0xbfb8aa3b11167820 */ /* 0x000fe20000410000 */
[----:B0-----:R-:W-:Y:S01]  /*4ad0*/  FADD.FTZ R21, R21, 1 ;  /* 0x3f80000015157421 */ /* 0x001fe20000010000 */
[----:B------:R-:W-:Y:S01]  /*4ae0*/  FMUL.FTZ R10, R48, -1.4426950216293334961 ;  /* 0xbfb8aa3b300a7820 */ /* 0x000fe20000410000 */
[----:B-1----:R-:W-:Y:S01]  /*4af0*/  FADD.FTZ R14, R14, 1 ;  /* 0x3f8000000e0e7421 */ /* 0x002fe20000010000 */
[----:B------:R-:W-:Y:S01]  /*4b00*/  FMUL.FTZ R20, R16, -1.4426950216293334961 ;  /* 0xbfb8aa3b10147820 */ /* 0x000fe20000410000 */
[----:B------:R-:W-:Y:S01]  /*4b10*/  MUFU.EX2 R19, R19 ;  /* 0x0000001300137308 */ /* 0x000fe20000000800 */
[----:B------:R-:W-:Y:S01]  /*4b20*/  FMUL.FTZ R8, R13, -1.4426950216293334961 ;  /* 0xbfb8aa3b0d087820 */ /* 0x000fe20000410000 */
[----:B------:R-:W-:-:S06]  /*4b30*/  FADD.FTZ R18, R18, 1 ;  /* 0x3f80000012127421 */ /* 0x000fcc0000010000 */
[----:B------:R4:W0:Y:S08]  /*4b40*/  MUFU.RCP R23, R14 ;  /* 0x0000000e00177308 */ /* 0x0008300000001000 */
[----:B------:R-:W1:Y:S08]  /*4b50*/  MUFU.EX2 R22, R22 ;  /* 0x0000001600167308 */ /* 0x000e700000000800 */
[----:B------:R1:W1:Y:S08]  /*4b60*/  MUFU.RCP R49, R21 ;  /* 0x0000001500317308 */ /* 0x0002700000001000 */
[----:B------:R-:W1:Y:S01]  /*4b70*/  MUFU.EX2 R10, R10 ;  /* 0x0000000a000a7308 */ /* 0x000e620000000800 */
[----:B----4-:R-:W-:-:S07]  /*4b80*/  FADD.FTZ R14, R3, -R30 ;  /* 0x8000001e030e7221 */ /* 0x010fce0000010000 */
[----:B------:R-:W-:Y:S08]  /*4b90*/  MUFU.EX2 R20, R20 ;  /* 0x0000001400147308 */ /* 0x000ff00000000800 */
[----:B------:R-:W4:Y:S01]  /*4ba0*/  MUFU.RCP R18, R18 ;  /* 0x0000001200127308 */ /* 0x000f220000001000 */
[----:B------:R-:W-:-:S07]  /*4bb0*/  FMUL.FTZ R14, R4, R14 ;  /* 0x0000000e040e7220 */ /* 0x000fce0000410000 */
[----:B------:R-:W4:Y:S01]  /*4bc0*/  MUFU.EX2 R8, R8 ;  /* 0x0000000800087308 */ /* 0x000f220000000800 */
[----:B0-----:R-:W-:Y:S01]  /*4bd0*/  FMUL.FTZ R3, R11, R23 ;  /* 0x000000170b037220 */ /* 0x001fe20000410000 */
[----:B------:R-:W-:Y:S01]  /*4be0*/  FFMA.FTZ R14, R29, R14, R27 ;  /* 0x0000000e1d0e7223 */ /* 0x000fe2000001001b */
[----:B------:R-:W-:Y:S01]  /*4bf0*/  FADD.FTZ R19, R19, 1 ;  /* 0x3f80000013137421 */ /* 0x000fe20000010000 */
[----:B-1----:R-:W-:Y:S01]  /*4c00*/  FADD.FTZ R21, R22, 1 ;  /* 0x3f80000016157421 */ /* 0x002fe20000010000 */
[----:B------:R-:W-:Y:S01]  /*4c10*/  FMUL.FTZ R49, R7, R49 ;  /* 0x0000003107317220 */ /* 0x000fe20000410000 */
[----:B------:R-:W-:Y:S01]  /*4c20*/  FADD.FTZ R7, R10, 1 ;  /* 0x3f8000000a077421 */ /* 0x000fe20000010000 */
[----:B------:R-:W-:Y:S01]  /*4c30*/  FMUL.FTZ R11, R14, -1.4426950216293334961 ;  /* 0xbfb8aa3b0e0b7820 */ /* 0x000fe20000410000 */
[----:B------:R4:W-:Y:S01]  /*4c40*/  STL [R1+0x8], R3 ;  /* 0x0000080301007387 */ /* 0x0009e20000100800 */
[----:B------:R0:W-:Y:S01]  /*4c50*/  MUFU.RCP R22, R19 ;  /* 0x0000001300167308 */ /* 0x0001e20000001000 */
[----:B----4-:R-:W-:Y:S01]  /*4c60*/  FMUL.FTZ R3, R6, R18 ;  /* 0x0000001206037220 */ /* 0x010fe20000410000 */
[----:B0-----:R-:W-:Y:S01]  /*4c70*/  FADD.FTZ R19, R20, 1 ;  /* 0x3f80000014137421 */ /* 0x001fe20000010000 */
[----:B------:R-:W-:-:S05]  /*4c80*/  FMUL.FTZ R6, R60, -1.4426950216293334961 ;  /* 0xbfb8aa3b3c067820 */ /* 0x000fca0000410000 */
[----:B------:R-:W0:Y:S01]  /*4c90*/  MUFU.RCP R21, R21 ;  /* 0x0000001500157308 */ /* 0x000e220000001000 */
[----:B------:R-:W-:-:S07]  /*4ca0*/  FADD.FTZ R8, R8, 1 ;  /* 0x3f80000008087421 */ /* 0x000fce0000010000 */
[----:B------:R-:W1:Y:S08]  /*4cb0*/  MUFU.RCP R7, R7 ;  /* 0x0000000700077308 */ /* 0x000e700000001000 */
[----:B------:R-:W4:Y:S08]  /*4cc0*/  MUFU.EX2 R11, R11 ;  /* 0x0000000b000b7308 */ /* 0x000f300000000800 */
[----:B------:R-:W4:Y:S08]  /*4cd0*/  MUFU.RCP R19, R19 ;  /* 0x0000001300137308 */ /* 0x000f300000001000 */
[----:B------:R-:W4:Y:S08]  /*4ce0*/  MUFU.EX2 R6, R6 ;  /* 0x0000000600067308 */ /* 0x000f300000000800 */
[----:B------:R-:W4:Y:S01]  /*4cf0*/  MUFU.RCP R20, R8 ;  /* 0x0000000800147308 */ /* 0x000f220000001000 */
[----:B0-----:R-:W-:Y:S01]  /*4d00*/  FMUL.FTZ R17, R17, R21 ;  /* 0x0000001511117220 */ /* 0x001fe20000410000 */
[----:B-1----:R-:W-:Y:S01]  /*4d10*/  FMUL.FTZ R48, R48, R7 ;  /* 0x0000000730307220 */ /* 0x002fe20000410000 */
[----:B------:R-:W-:Y:S01]  /*4d20*/  FMUL.FTZ R15, R15, R22 ;  /* 0x000000160f0f7220 */ /* 0x000fe20000410000 */
[----:B----4-:R-:W-:Y:S01]  /*4d30*/  FADD.FTZ R11, R11, 1 ;  /* 0x3f8000000b0b7421 */ /* 0x010fe20000010000 */
[----:B------:R-:W-:Y:S01]  /*4d40*/  STL [R1+0x11c], R3 ;  /* 0x00011c0301007387 */ /* 0x000fe20000100800 */
[----:B------:R-:W-:-:S03]  /*4d50*/  FMUL.FTZ R16, R16, R19 ;  /* 0x0000001310107220 */ /* 0x000fc60000410000 */
[----:B------:R-:W-:Y:S01]  /*4d60*/  STL [R1+0x120], R49 ;  /* 0x0001203101007387 */ /* 0x000fe20000100800 */
[----:B------:R-:W-:-:S03]  /*4d70*/  FADD.FTZ R6, R6, 1 ;  /* 0x3f80000006067421 */ /* 0x000fc60000010000 */
[----:B------:R-:W-:Y:S01]  /*4d80*/  STL [R1+0x124], R17 ;  /* 0x0001241101007387 */ /* 0x000fe20000100800 */
[----:B------:R-:W-:-:S03]  /*4d90*/  FMUL.FTZ R13, R13, R20 ;  /* 0x000000140d0d7220 */ /* 0x000fc60000410000 */
[----:B------:R-:W-:Y:S04]  /*4da0*/  STL [R1+0x128], R48 ;  /* 0x0001283001007387 */ /* 0x000fe80000100800 */
[----:B------:R-:W-:Y:S04]  /*4db0*/  STL [R1+0x12c], R15 ;  /* 0x00012c0f01007387 */ /* 0x000fe80000100800 */
[----:B------:R-:W-:Y:S04]  /*4dc0*/  STL [R1+0x130], R16 ;  /* 0x0001301001007387 */ /* 0x000fe80000100800 */
[----:B------:R0:W-:Y:S01]  /*4dd0*/  STL [R1+0x134], R13 ;  /* 0x0001340d01007387 */ /* 0x0001e20000100800 */
[----:B--2---:R-:W-:-:S02]  /*4de0*/  FADD.FTZ R10, R24, -R30 ;  /* 0x8000001e180a7221 */ /* 0x004fc40000010000 */
[----:B------:R-:W1:Y:S08]  /*4df0*/  MUFU.RCP R24, R11 ;  /* 0x0000000b00187308 */ /* 0x000e700000001000 */
[----:B------:R3:W2:Y:S02]  /*4e00*/  MUFU.RCP R11, R6 ;  /* 0x00000006000b7308 */ /* 0x0006a40000001000 */
[----:B---3--:R-:W-:-:S02]  /*4e10*/  FADD.FTZ R6, R2, -R30 ;  /* 0x8000001e02067221 */ /* 0x008fc40000010000 */
[----:B------:R-:W3:Y:S01]  /*4e20*/  LDL.LU R2, [R1+0xd4] ;  /* 0x0000d40001027983 */ /* 0x000ee20000300800 */
[----:B------:R-:W-:Y:S01]  /*4e30*/  FMUL.FTZ R21, R9, -1.4426950216293334961 ;  /* 0xbfb8aa3b09157820 */ /* 0x000fe20000410000 */
[----:B------:R-:W-:Y:S01]  /*4e40*/  FMUL.FTZ R10, R4, R10 ;  /* 0x0000000a040a7220 */ /* 0x000fe20000410000 */
[----:B------:R-:W-:Y:S01]  /*4e50*/  FMUL.FTZ R18, R12, -1.4426950216293334961 ;  /* 0xbfb8aa3b0c127820 */ /* 0x000fe20000410000 */
[----:B------:R-:W-:Y:S01]  /*4e60*/  FMUL.FTZ R8, R43, -1.4426950216293334961 ;  /* 0xbfb8aa3b2b087820 */ /* 0x000fe20000410000 */
[----:B------:R-:W-:Y:S01]  /*4e70*/  FMUL.FTZ R19, R0, -1.4426950216293334961 ;  /* 0xbfb8aa3b00137820 */ /* 0x000fe20000410000 */
[----:B-1----:R-:W-:Y:S01]  /*4e80*/  FMUL.FTZ R14, R14, R24 ;  /* 0x000000180e0e7220 */ /* 0x002fe20000410000 */
[----:B------:R-:W1:Y:S01]  /*4e90*/  MUFU.EX2 R21, R21 ;  /* 0x0000001500157308 */ /* 0x000e620000000800 */
[----:B------:R-:W-:Y:S01]  /*4ea0*/  FFMA.FTZ R10, R29, R10, R27 ;  /* 0x0000000a1d0a7223 */ /* 0x000fe2000001001b */
[----:B0-----:R-:W4:Y:S03]  /*4eb0*/  LDL.LU R13, [R1+0xd8] ;  /* 0x0000d800010d7983 */ /* 0x001f260000300800 */
[----:B------:R-:W-:Y:S01]  /*4ec0*/  FMUL.FTZ R7, R10, -1.4426950216293334961 ;  /* 0xbfb8aa3b0a077820 */ /* 0x000fe20000410000 */
[----:B--2---:R-:W-:Y:S01]  /*4ed0*/  FMUL.FTZ R11, R60, R11 ;  /* 0x0000000b3c0b7220 */ /* 0x004fe20000410000 */
[----:B------:R-:W2:Y:S01]  /*4ee0*/  LDL.LU R3, [R1+0xe4] ;  /* 0x0000e40001037983 */ /* 0x000ea20000300800 */
[----:B------:R-:W0:Y:S03]  /*4ef0*/  MUFU.EX2 R18, R18 ;  /* 0x0000001200127308 */ /* 0x000e260000000800 */
[----:B------:R-:W2:Y:S05]  /*4f00*/  LDL.LU R47, [R1] ;  /* 0x00000000012f7983 */ /* 0x000eaa0000300800 */
[----:B------:R-:W0:Y:S01]  /*4f10*/  MUFU.EX2 R7, R7 ;  /* 0x0000000700077308 */ /* 0x000e220000000800 */
[----:B-1----:R-:W-:-:S07]  /*4f20*/  FADD.FTZ R21, R21, 1 ;  /* 0x3f80000015157421 */ /* 0x002fce0000010000 */
[----:B------:R-:W1:Y:S08]  /*4f30*/  MUFU.RCP R22, R21 ;  /* 0x0000001500167308 */ /* 0x000e700000001000 */
[----:B------:R-:W1:Y:S08]  /*4f40*/  MUFU.EX2 R8, R8 ;  /* 0x0000000800087308 */ /* 0x000e700000000800 */
[----:B------:R-:W1:Y:S01]  /*4f50*/  MUFU.EX2 R19, R19 ;  /* 0x0000001300137308 */ /* 0x000e620000000800 */
[----:B0-----:R-:W-:Y:S01]  /*4f60*/  FADD.FTZ R18, R18, 1 ;  /* 0x3f80000012127421 */ /* 0x001fe20000010000 */
[----:B------:R-:W-:Y:S01]  /*4f70*/  FADD.FTZ R7, R7, 1 ;  /* 0x3f80000007077421 */ /* 0x000fe20000010000 */
[----:B-1----:R-:W-:-:S05]  /*4f80*/  FMUL.FTZ R9, R9, R22 ;  /* 0x0000001609097220 */ /* 0x002fca0000410000 */
[----:B------:R-:W0:Y:S08]  /*4f90*/  MUFU.RCP R23, R18 ;  /* 0x0000001200177308 */ /* 0x000e300000001000 */
[----:B------:R1:W0:Y:S02]  /*4fa0*/  MUFU.RCP R22, R7 ;  /* 0x0000000700167308 */ /* 0x0002240000001000 */
[----:B-1----:R-:W-:Y:S01]  /*4fb0*/  FADD.FTZ R7, R8, 1 ;  /* 0x3f80000008077421 */ /* 0x002fe20000010000 */
[----:B------:R-:W-:-:S05]  /*4fc0*/  FADD.FTZ R8, R19, 1 ;  /* 0x3f80000013087421 */ /* 0x000fca0000010000 */
[----:B------:R-:W1:Y:S08]  /*4fd0*/  MUFU.RCP R7, R7 ;  /* 0x0000000700077308 */ /* 0x000e700000001000 */
[----:B------:R-:W1:Y:S01]  /*4fe0*/  MUFU.RCP R8, R8 ;  /* 0x0000000800087308 */ /* 0x000e620000001000 */
[----:B0-----:R-:W-:Y:S01]  /*4ff0*/  FMUL.FTZ R12, R12, R23 ;  /* 0x000000170c0c7220 */ /* 0x001fe20000410000 */
[----:B------:R-:W-:Y:S01]  /*5000*/  STL [R1+0x138], R14 ;  /* 0x0001380e01007387 */ /* 0x000fe20000100800 */
[----:B------:R-:W-:-:S03]  /*5010*/  FMUL.FTZ R10, R10, R22 ;  /* 0x000000160a0a7220 */ /* 0x000fc60000410000 */
[----:B------:R-:W-:Y:S04]  /*5020*/  STL [R1+0x148], R14 ;  /* 0x0001480e01007387 */ /* 0x000fe80000100800 */
[----:B------:R-:W-:Y:S01]  /*5030*/  STL [R1+0x13c], R11 ;  /* 0x00013c0b01007387 */ /* 0x000fe20000100800 */
[----:B-1----:R-:W-:-:S03]  /*5040*/  FMUL.FTZ R7, R43, R7 ;  /* 0x000000072b077220 */ /* 0x002fc60000410000 */
[----:B------:R-:W-:Y:S04]  /*5050*/  STL [R1+0x140], R12 ;  /* 0x0001400c01007387 */ /* 0x000fe80000100800 */
[----:B------:R-:W-:Y:S01]  /*5060*/  STL [R1+0x144], R9 ;  /* 0x0001440901007387 */ /* 0x000fe20000100800 */
[----:B------:R-:W-:-:S03]  /*5070*/  FMUL.FTZ R8, R0, R8 ;  /* 0x0000000800087220 */ /* 0x000fc60000410000 */
[----:B------:R0:W-:Y:S04]  /*5080*/  STL [R1+0x14c], R9 ;  /* 0x00014c0901007387 */ /* 0x0001e80000100800 */
[----:B------:R-:W2:Y:S01]  /*5090*/  LDL.LU R61, [R1+0x5c] ;  /* 0x00005c00013d7983 */ /* 0x000ea20000300800 */
[----:B---3--:R-:W-:-:S03]  /*50a0*/  FADD.FTZ R53, R2, -R30 ;  /* 0x8000001e02357221 */ /* 0x008fc60000010000 */
[----:B------:R-:W3:Y:S04]  /*50b0*/  LDL.LU R2, [R1+0xdc] ;  /* 0x0000dc0001027983 */ /* 0x000ee80000300800 */
[----:B0-----:R-:W3:Y:S04]  /*50c0*/  LDL.LU R9, [R1+0xe0] ;  /* 0x0000e00001097983 */ /* 0x001ee80000300800 */
[----:B------:R-:W-:Y:S04]  /*50d0*/  STL [R1+0x150], R10 ;  /* 0x0001500a01007387 */ /* 0x000fe80000100800 */
[----:B------:R-:W-:Y:S04]  /*50e0*/  STL [R1+0x154], R7 ;  /* 0x0001540701007387 */ /* 0x000fe80000100800 */
[----:B------:R0:W-:Y:S04]  /*50f0*/  STL [R1+0x158], R8 ;  /* 0x0001580801007387 */ /* 0x0001e80000100800 */
[----:B0-----:R-:W3:Y:S04]  /*5100*/  LDL.LU R8, [R1+0xe8] ;  /* 0x0000e80001087983 */ /* 0x001ee80000300800 */
[----:B------:R-:W3:Y:S04]  /*5110*/  LDL.LU R45, [R1+0xfc] ;  /* 0x0000fc00012d7983 */ /* 0x000ee80000300800 */
[----:B------:R-:W3:Y:S01]  /*5120*/  LDL.LU R34, [R1+0x68] ;  /* 0x0000680001227983 */ /* 0x000ee20000300800 */
[----:B------:R-:W-:Y:S01]  /*5130*/  FMUL.FTZ R6, R4, R6 ;  /* 0x0000000604067220 */ /* 0x000fe20000410000 */
[----:B------:R-:W-:-:S02]  /*5140*/  FMUL.FTZ R21, R58, -1.4426950216293334961 ;  /* 0xbfb8aa3b3a157820 */ /* 0x000fc40000410000 */
[----:B------:R-:W3:Y:S01]  /*5150*/  LDL.LU R38, [R1+0x6c] ;  /* 0x00006c0001267983 */ /* 0x000ee20000300800 */
[----:B------:R-:W-:-:S03]  /*5160*/  FFMA.FTZ R6, R29, R6, R27 ;  /* 0x000000061d067223 */ /* 0x000fc6000001001b */
[----:B------:R-:W-:Y:S01]  /*5170*/  MUFU.EX2 R21, R21 ;  /* 0x0000001500157308 */ /* 0x000fe20000000800 */
[----:B------:R-:W-:Y:S01]  /*5180*/  FMUL.FTZ R18, R6, -1.4426950216293334961 ;  /* 0xbfb8aa3b06127820 */ /* 0x000fe20000410000 */
[----:B------:R-:W3:Y:S04]  /*5190*/  LDL.LU R39, [R1+0x100] ;  /* 0x0001000001277983 */ /* 0x000ee80000300800 */
[----:B------:R-:W3:Y:S02]  /*51a0*/  LDL.LU R35, [R1+0x104] ;  /* 0x0001040001237983 */ /* 0x000ee40000300800 */
[----:B------:R-:W0:Y:S02]  /*51b0*/  MUFU.EX2 R18, R18 ;  /* 0x0000001200127308 */ /* 0x000e240000000800 */
[----:B------:R-:W3:Y:S04]  /*51c0*/  LDL.LU R36, [R1+0x74] ;  /* 0x0000740001247983 */ /* 0x000ee80000300800 */
[----:B------:R-:W3:Y:S04]  /*51d0*/  LDL.LU R56, [R1+0x80] ;  /* 0x0000800001387983 */ /* 0x000ee80000300800 */
[----:B------:R-:W3:Y:S04]  /*51e0*/  LDL.LU R57, [R1+0x108] ;  /* 0x0001080001397983 */ /* 0x000ee80000300800 */
[----:B------:R-:W3:Y:S01]  /*51f0*/  LDL.LU R12, [R1+0xec] ;  /* 0x0000ec00010c7983 */ /* 0x000ee20000300800 */
[----:B0-----:R-:W-:-:S03]  /*5200*/  FADD.FTZ R18, R18, 1 ;  /* 0x3f80000012127421 */ /* 0x001fc60000010000 */
[----:B------:R-:W3:Y:S01]  /*5210*/  LDL.LU R11, [R1+0x88] ;  /* 0x00008800010b7983 */ /* 0x000ee20000300800 */
[----:B------:R0:W1:Y:S02]  /*5220*/  MUFU.RCP R19, R18 ;  /* 0x0000001200137308 */ /* 0x0000640000001000 */
[----:B0-----:R-:W-:-:S06]  /*5230*/  FADD.FTZ R18, R21, 1 ;  /* 0x3f80000015127421 */ /* 0x001fcc0000010000 */
[----:B------:R-:W0:Y:S01]  /*5240*/  MUFU.RCP R18, R18 ;  /* 0x0000001200127308 */ /* 0x000e220000001000 */
[----:B-1----:R-:W-:Y:S01]  /*5250*/  FMUL.FTZ R6, R6, R19 ;  /* 0x0000001306067220 */ /* 0x002fe20000410000 */
[----:B------:R-:W-:Y:S01]  /*5260*/  IADD3.X R19, RZ, R33, RZ, P6, !PT ;  /* 0x00000021ff137210 */ /* 0x000fe200037fe4ff */
[----:B----4-:R-:W-:Y:S01]  /*5270*/  FADD.FTZ R51, R13, -R30 ;  /* 0x8000001e0d337221 */ /* 0x010fe20000010000 */
[----:B0-----:R-:W-:Y:S01]  /*5280*/  FMUL.FTZ R0, R58, R18 ;  /* 0x000000123a007220 */ /* 0x001fe20000410000 */
[----:B--2---:R-:W-:-:S04]  /*5290*/  LEA R18, P6, R61, UR12, 0x1 ;  /* 0x0000000c3d127c11 */ /* 0x004fc8000f8c08ff */
[----:B------:R-:W-:Y:S02]  /*52a0*/  LEA.HI.X R19, R61, UR13, R19, 0x1, P6 ;  /* 0x0000000d3d137c11 */ /* 0x000fe4000b0f0c13 */
[----:B------:R-:W2:Y:S04]  /*52b0*/  LDL.LU R61, [R1+0x84] ;  /* 0x00008400013d7983 */ /* 0x000ea80000300800 */
[----:B------:R-:W4:Y:S04]  /*52c0*/  LDL.LU R10, [R1+0xf0] ;  /* 0x0000f000010a7983 */ /* 0x000f280000300800 */
[----:B------:R-:W4:Y:S01]  /*52d0*/  LDL.LU R7, [R1+0x98] ;  /* 0x0000980001077983 */ /* 0x000f220000300800 */
[----:B---3--:R-:W-:Y:S01]  /*52e0*/  FADD.FTZ R30, R2, -R30 ;  /* 0x8000001e021e7221 */ /* 0x008fe20000010000 */
[----:B------:R-:W-:-:S04]  /*52f0*/  LEA R42, P6, R34, UR12, 0x1 ;  /* 0x0000000c222a7c11 */ /* 0x000fc8000f8c08ff */
[----:B------:R-:W-:Y:S02]  /*5300*/  LEA.HI.X R43, R34, UR13, R45, 0x1, P6 ;  /* 0x0000000d222b7c11 */ /* 0x000fe4000b0f0c2d */
[----:B------:R-:W3:Y:S04]  /*5310*/  LDL.LU R45, [R1+0x9c] ;  /* 0x00009c00012d7983 */ /* 0x000ee80000300800 */
[----:B------:R-:W3:Y:S04]  /*5320*/  LDL.LU R2, [R1+0xa8] ;  /* 0x0000a80001027983 */ /* 0x000ee80000300800 */
[----:B------:R-:W3:Y:S01]  /*5330*/  LDL.LU R46, [R1+0xac] ;  /* 0x0000ac00012e7983 */ /* 0x000ee20000300800 */
[----:B------:R-:W-:Y:S01]  /*5340*/  FMUL.FTZ R20, R5, -1.4426950216293334961 ;  /* 0xbfb8aa3b05147820 */ /* 0x000fe20000410000 */
[----:B------:R-:W-:Y:S01]  /*5350*/  FMUL.FTZ R53, R4, R53 ;  /* 0x0000003504357220 */ /* 0x000fe20000410000 */
[----:B------:R-:W-:Y:S01]  /*5360*/  FMUL.FTZ R25, R54, -1.4426950216293334961 ;  /* 0xbfb8aa3b36197820 */ /* 0x000fe20000410000 */
[----:B------:R-:W-:Y:S01]  /*5370*/  FMUL.FTZ R24, R52, -1.4426950216293334961 ;  /* 0xbfb8aa3b34187820 */ /* 0x000fe20000410000 */
[----:B------:R-:W-:Y:S01]  /*5380*/  FMUL.FTZ R51, R4, R51 ;  /* 0x0000003304337220 */ /* 0x000fe20000410000 */
[----:B------:R-:W-:Y:S01]  /*5390*/  FMUL.FTZ R22, R3, -1.4426950216293334961 ;  /* 0xbfb8aa3b03167820 */ /* 0x000fe20000410000 */
[----:B------:R-:W0:Y:S01]  /*53a0*/  MUFU.EX2 R20, R20 ;  /* 0x0000001400147308 */ /* 0x000e220000000800 */
[----:B------:R-:W-:Y:S01]  /*53b0*/  FFMA.FTZ R53, R29, R53, R27 ;  /* 0x000000351d357223 */ /* 0x000fe2000001001b */
[----:B------:R-:W-:Y:S01]  /*53c0*/  FMUL.FTZ R21, R59, -1.4426950216293334961 ;  /* 0xbfb8aa3b3b157820 */ /* 0x000fe20000410000 */
[----:B------:R-:W-:Y:S01]  /*53d0*/  FMUL.FTZ R26, R8, -1.4426950216293334961 ;  /* 0xbfb8aa3b081a7820 */ /* 0x000fe20000410000 */
[----:B------:R-:W-:Y:S01]  /*53e0*/  LEA R40, P6, R38, UR12, 0x1 ;  /* 0x0000000c26287c11 */ /* 0x000fe2000f8c08ff */
[----:B------:R-:W-:Y:S01]  /*53f0*/  FMUL.FTZ R23, R53, -1.4426950216293334961 ;  /* 0xbfb8aa3b35177820 */ /* 0x000fe20000410000 */
[----:B------:R-:W3:Y:S02]  /*5400*/  LDL.LU R32, [R1+0xb4] ;  /* 0x0000b40001207983 */ /* 0x000ee40000300800 */
[----:B------:R-:W1:Y:S01]  /*5410*/  MUFU.EX2 R25, R25 ;  /* 0x0000001900197308 */ /* 0x000e620000000800 */
[----:B0-----:R-:W-:-:S07]  /*5420*/  FADD.FTZ R20, R20, 1 ;  /* 0x3f80000014147421 */ /* 0x001fce0000010000 */
[----:B------:R-:W0:Y:S08]  /*5430*/  MUFU.EX2 R24, R24 ;  /* 0x0000001800187308 */ /* 0x000e300000000800 */
[----:B------:R-:W0:Y:S08]  /*5440*/  MUFU.RCP R20, R20 ;  /* 0x0000001400147308 */ /* 0x000e300000001000 */
[----:B------:R-:W2:Y:S01]  /*5450*/  MUFU.EX2 R23, R23 ;  /* 0x0000001700177308 */ /* 0x000ea20000000800 */
[----:B------:R-:W-:Y:S01]  /*5460*/  FFMA.FTZ R51, R29, R51, R27 ;  /* 0x000000331d337223 */ /* 0x000fe2000001001b */
[----:B-1----:R-:W-:-:S03]  /*5470*/  FADD.FTZ R25, R25, 1 ;  /* 0x3f80000019197421 */ /* 0x002fc60000010000 */
[----:B------:R-:W-:Y:S01]  /*5480*/  FMUL.FTZ R28, R51, -1.4426950216293334961 ;  /* 0xbfb8aa3b331c7820 */ /* 0x000fe20000410000 */
[----:B0-----:R-:W-:Y:S01]  /*5490*/  FADD.FTZ R24, R24, 1 ;  /* 0x3f80000018187421 */ /* 0x001fe20000010000 */
[----:B------:R-:W-:Y:S01]  /*54a0*/  FMUL.FTZ R5, R5, R20 ;  /* 0x0000001405057220 */ /* 0x000fe20000410000 */
[----:B------:R-:W-:Y:S01]  /*54b0*/  FMUL.FTZ R20, R47, -1.4426950216293334961 ;  /* 0xbfb8aa3b2f147820 */ /* 0x000fe20000410000 */
[----:B------:R-:W0:Y:S01]  /*54c0*/  MUFU.EX2 R22, R22 ;  /* 0x0000001600167308 */ /* 0x000e220000000800 */
[----:B------:R-:W-:Y:S01]  /*54d0*/  FMUL.FTZ R4, R4, R30 ;  /* 0x0000001e04047220 */ /* 0x000fe20000410000 */
[----:B--2---:R-:W-:-:S06]  /*54e0*/  FADD.FTZ R23, R23, 1 ;  /* 0x3f80000017177421 */ /* 0x004fcc0000010000 */
[----:B------:R-:W1:Y:S01]  /*54f0*/  MUFU.EX2 R21, R21 ;  /* 0x0000001500157308 */ /* 0x000e620000000800 */
[----:B------:R-:W-:-:S07]  /*5500*/  FFMA.FTZ R4, R29, R4, R27 ;  /* 0x000000041d047223 */ /* 0x000fce000001001b */
[----:B------:R-:W2:Y:S01]  /*5510*/  MUFU.EX2 R28, R28 ;  /* 0x0000001c001c7308 */ /* 0x000ea20000000800 */
[----:B------:R-:W-:-:S07]  /*5520*/  LEA.HI.X R41, R38, UR13, R39, 0x1, P6 ;  /* 0x0000000d26297c11 */ /* 0x000fce000b0f0c27 */
[----:B------:R-:W4:Y:S01]  /*5530*/  MUFU.EX2 R20, R20 ;  /* 0x0000001400147308 */ /* 0x000f220000000800 */
[----:B------:R-:W-:-:S07]  /*5540*/  LEA R38, P6, R36, UR12, 0x1 ;  /* 0x0000000c24267c11 */ /* 0x000fce000f8c08ff */
[----:B------:R0:W-:Y:S08]  /*5550*/  MUFU.RCP R31, R25 ;  /* 0x00000019001f7308 */ /* 0x0001f00000001000 */
[----:B------:R-:W-:Y:S01]  /*5560*/  MUFU.EX2 R26, R26 ;  /* 0x0000001a001a7308 */ /* 0x000fe20000000800 */
[----:B0-----:R-:W-:-:S07]  /*5570*/  FMUL.FTZ R25, R9, -1.4426950216293334961 ;  /* 0xbfb8aa3b09197820 */ /* 0x001fce0000410000 */
[----:B------:R-:W0:Y:S08]  /*5580*/  MUFU.RCP R24, R24 ;  /* 0x0000001800187308 */ /* 0x000e300000001000 */
[----:B------:R-:W0:Y:S01]  /*5590*/  MUFU.RCP R27, R23 ;  /* 0x00000017001b7308 */ /* 0x000e220000001000 */
[----:B------:R-:W-:Y:S01]  /*55a0*/  LEA.HI.X R39, R36, UR13, R35, 0x1, P6 ;  /* 0x0000000d24277c11 */ /* 0x000fe2000b0f0c23 */
[----:B------:R-:W-:Y:S01]  /*55b0*/  FADD.FTZ R22, R22, 1 ;  /* 0x3f80000016167421 */ /* 0x000fe20000010000 */
[----:B------:R-:W-:-:S05]  /*55c0*/  LEA R36, P6, R56, UR12, 0x1 ;  /* 0x0000000c38247c11 */ /* 0x000fca000f8c08ff */
[----:B------:R-:W0:Y:S01]  /*55d0*/  MUFU.EX2 R25, R25 ;  /* 0x0000001900197308 */ /* 0x000e220000000800 */
[----:B------:R-:W-:Y:S01]  /*55e0*/  IADD3.X R29, RZ, R33, RZ, P5, !PT ;  /* 0x00000021ff1d7210 */ /* 0x000fe20002ffe4ff */
[----:B-1----:R-:W-:Y:S01]  /*55f0*/  FADD.FTZ R30, R21, 1 ;  /* 0x3f800000151e7421 */ /* 0x002fe20000010000 */
[C---:B------:R-:W-:Y:S01]  /*5600*/  LEA R34, P5, R61.reuse, UR12, 0x1 ;  /* 0x0000000c3d227c11 */ /* 0x040fe2000f8a08ff */
[----:B--2---:R-:W-:Y:S01]  /*5610*/  FADD.FTZ R28, R28, 1 ;  /* 0x3f8000001c1c7421 */ /* 0x004fe20000010000 */
[----:B------:R-:W-:Y:S01]  /*5620*/  LEA.HI.X R37, R56, UR13, R57, 0x1, P6 ;  /* 0x0000000d38257c11 */ /* 0x000fe2000b0f0c39 */
[----:B----4-:R-:W-:Y:S02]  /*5630*/  FADD.FTZ R20, R20, 1 ;  /* 0x3f80000014147421 */ /* 0x010fe40000010000 */
[----:B------:R1:W2:Y:S01]  /*5640*/  MUFU.RCP R55, R22 ;  /* 0x0000001600377308 */ /* 0x0002a20000001000 */
[----:B0-----:R-:W-:Y:S01]  /*5650*/  FMUL.FTZ R52, R52, R24 ;  /* 0x0000001834347220 */ /* 0x001fe20000410000 */
[----:B------:R-:W-:Y:S01]  /*5660*/  LEA.HI.X R35, R61, UR13, R29, 0x1, P5 ;  /* 0x0000000d3d237c11 */ /* 0x000fe2000a8f0c1d */
[----:B------:R-:W-:Y:S01]  /*5670*/  FMUL.FTZ R53, R53, R27 ;  /* 0x0000001b35357220 */ /* 0x000fe20000410000 */
[----:B------:R-:W-:Y:S01]  /*5680*/  FADD.FTZ R56, R26, 1 ;  /* 0x3f8000001a387421 */ /* 0x000fe20000010000 */
[----:B------:R-:W-:-:S02]  /*5690*/  IADD3.X R27, RZ, R33, RZ, P4, !PT ;  /* 0x00000021ff1b7210 */ /* 0x000fc400027fe4ff */
[C---:B-1----:R-:W-:Y:S01]  /*56a0*/  LEA R22, P6, R11.reuse, UR12, 0x1 ;  /* 0x0000000c0b167c11 */ /* 0x042fe2000f8c08ff */
[----:B------:R-:W-:Y:S01]  /*56b0*/  MUFU.RCP R24, R30 ;  /* 0x0000001e00187308 */ /* 0x000fe20000001000 */
[----:B------:R-:W-:Y:S02]  /*56c0*/  IADD3.X R26, RZ, R33, RZ, P3, !PT ;  /* 0x00000021ff1a7210 */ /* 0x000fe40001ffe4ff */
[----:B------:R-:W-:Y:S01]  /*56d0*/  LEA.HI.X R23, R11, UR13, R12, 0x1, P6 ;  /* 0x0000000d0b177c11 */ /* 0x000fe2000b0f0c0c */
[----:B------:R-:W-:-:S04]  /*56e0*/  FMUL.FTZ R54, R54, R31 ;  /* 0x0000001f36367220 */ /* 0x000fc80000410000 */
[----:B------:R-:W-:Y:S01]  /*56f0*/  MUFU.RCP R61, R28 ;  /* 0x0000001c003d7308 */ /* 0x000fe20000001000 */
[----:B------:R-:W-:Y:S01]  /*5700*/  FADD.FTZ R58, R25, 1 ;  /* 0x3f800000193a7421 */ /* 0x000fe20000010000 */
[----:B------:R-:W-:-:S06]  /*5710*/  IADD3.X R25, RZ, R33, RZ, P2, !PT ;  /* 0x00000021ff197210 */ /* 0x000fcc00017fe4ff */
[----:B------:R0:W1:Y:S02]  /*5720*/  MUFU.RCP R57, R20 ;  /* 0x0000001400397308 */ /* 0x0000640000001000 */
[----:B0-----:R-:W-:-:S04]  /*5730*/  LEA R20, P6, R7, UR12, 0x1 ;  /* 0x0000000c07147c11 */ /* 0x001fc8000f8c08ff */
[----:B------:R-:W-:Y:S01]  /*5740*/  LEA.HI.X R21, R7, UR13, R10, 0x1, P6 ;  /* 0x0000000d07157c11 */ /* 0x000fe2000b0f0c0a */
[----:B--2---:R-:W-:Y:S01]  /*5750*/  FMUL.FTZ R55, R3, R55 ;  /* 0x0000003703377220 */ /* 0x004fe20000410000 */
[----:B-1----:R-:W-:Y:S01]  /*5760*/  FMUL.FTZ R57, R47, R57 ;  /* 0x000000392f397220 */ /* 0x002fe20000410000 */
[C---:B---3--:R-:W-:Y:S02]  /*5770*/  LEA R30, P4, R45.reuse, UR12, 0x1 ;  /* 0x0000000c2d1e7c11 */ /* 0x048fe4000f8808ff */
[C---:B------:R-:W-:Y:S02]  /*5780*/  LEA R28, P3, R2.reuse, UR12, 0x1 ;  /* 0x0000000c021c7c11 */ /* 0x040fe4000f8608ff */
[----:B------:R-:W-:Y:S02]  /*5790*/  LEA.HI.X R31, R45, UR13, R27, 0x1, P4 ;  /* 0x0000000d2d1f7c11 */ /* 0x000fe4000a0f0c1b */
[----:B------:R-:W-:Y:S01]  /*57a0*/  LEA.HI.X R29, R2, UR13, R26, 0x1, P3 ;  /* 0x0000000d021d7c11 */ /* 0x000fe200098f0c1a */
[----:B------:R-:W2:Y:S01]  /*57b0*/  LDL.LU R45, [R1+0xcc] ;  /* 0x0000cc00012d7983 */ /* 0x000ea20000300800 */
[----:B------:R-:W-:-:S03]  /*57c0*/  LEA R26, P2, R46, UR12, 0x1 ;  /* 0x0000000c2e1a7c11 */ /* 0x000fc6000f8408ff */
[----:B------:R-:W3:Y:S01]  /*57d0*/  LDL.LU R7, [R1+0xc8] ;  /* 0x0000c80001077983 */ /* 0x000ee20000300800 */
[----:B------:R-:W-:-:S03]  /*57e0*/  LEA.HI.X R27, R46, UR13, R25, 0x1, P2 ;  /* 0x0000000d2e1b7c11 */ /* 0x000fc600090f0c19 */
[----:B------:R-:W3:Y:S04]  /*57f0*/  LDL.LU R10, [R1+0xd0] ;  /* 0x0000d000010a7983 */ /* 0x000ee80000300800 */
[----:B------:R-:W4:Y:S04]  /*5800*/  LDL.LU R14, [R1+0x90] ;  /* 0x00009000010e7983 */ /* 0x000f280000300800 */
        /* <DEDUP_REMOVED lines=11> */
[----:B------:R-:W-:-:S06]  /*58c0*/  FMUL.FTZ R44, R4, -1.4426950216293334961 ;  /* 0xbfb8aa3b042c7820 */ /* 0x000fcc0000410000 */
[----:B------:R-:W0:Y:S01]  /*58d0*/  MUFU.EX2 R44, R44 ;  /* 0x0000002c002c7308 */ /* 0x000e220000000800 */
[----:B------:R-:W-:Y:S01]  /*58e0*/  FMUL.FTZ R59, R59, R24 ;  /* 0x000000183b3b7220 */ /* 0x000fe20000410000 */
[----:B------:R-:W-:Y:S02]  /*58f0*/  IADD3.X R25, RZ, R33, RZ, P1, !PT ;  /* 0x00000021ff197210 */ /* 0x000fe40000ffe4ff */
[----:B------:R-:W-:-:S04]  /*5900*/  LEA R24, P1, R32, UR12, 0x1 ;  /* 0x0000000c20187c11 */ /* 0x000fc8000f8208ff */
[----:B------:R-:W1:Y:S01]  /*5910*/  MUFU.RCP R56, R56 ;  /* 0x0000003800387308 */ /* 0x000e620000001000 */
[----:B------:R-:W-:Y:S02]  /*5920*/  LEA.HI.X R25, R32, UR13, R25, 0x1, P1 ;  /* 0x0000000d20197c11 */ /* 0x000fe400088f0c19 */
[----:B------:R-:W-:-:S05]  /*5930*/  IADD3.X R33, RZ, R33, RZ, P0, !PT ;  /* 0x00000021ff217210 */ /* 0x000fca00007fe4ff */
[----:B------:R-:W1:Y:S01]  /*5940*/  MUFU.RCP R58, R58 ;  /* 0x0000003a003a7308 */ /* 0x000e620000001000 */
[----:B0-----:R-:W-:-:S07]  /*5950*/  FADD.FTZ R44, R44, 1 ;  /* 0x3f8000002c2c7421 */ /* 0x001fce0000010000 */
[----:B------:R4:W-:Y:S01]  /*5960*/  MUFU.RCP R17, R44 ;  /* 0x0000002c00117308 */ /* 0x0009e20000001000 */
[----:B------:R-:W-:Y:S01]  /*5970*/  FMUL.FTZ R61, R51, R61 ;  /* 0x0000003d333d7220 */ /* 0x000fe20000410000 */
[----:B-1----:R-:W-:Y:S01]  /*5980*/  FMUL.FTZ R56, R8, R56 ;  /* 0x0000003808387220 */ /* 0x002fe20000410000 */
[----:B------:R-:W-:Y:S01]  /*5990*/  FMUL.FTZ R58, R9, R58 ;  /* 0x0000003a093a7220 */ /* 0x000fe20000410000 */
[----:B--2---:R-:W-:-:S04]  /*59a0*/  LEA R32, P0, R45, UR12, 0x1 ;  /* 0x0000000c2d207c11 */ /* 0x004fc8000f8008ff */
[----:B------:R-:W-:Y:S02]  /*59b0*/  LEA.HI.X R33, R45, UR13, R33, 0x1, P0 ;  /* 0x0000000d2d217c11 */ /* 0x000fe400080f0c21 */
[----:B---3--:R-:W-:Y:S02]  /*59c0*/  F2FP.F16.F32.PACK_AB R51, R7, R10 ;  /* 0x0000000a0733723e */ /* 0x008fe400000000ff */
[----:B----4-:R-:W-:Y:S02]  /*59d0*/  LEA R44, P0, R46, UR12, 0x1 ;  /* 0x0000000c2e2c7c11 */ /* 0x010fe4000f8008ff */
[----:B------:R-:W-:Y:S02]  /*59e0*/  MOV R45, R46 ;  /* 0x0000002e002d7202 */ /* 0x000fe40000000f00 */
[----:B------:R-:W-:Y:S02]  /*59f0*/  LEA R46, P1, R15, UR12, 0x1 ;  /* 0x0000000c0f2e7c11 */ /* 0x000fe4000f8208ff */
[----:B------:R-:W-:-:S02]  /*5a00*/  LEA.HI.X R45, R45, UR13, R47, 0x1, P0 ;  /* 0x0000000d2d2d7c11 */ /* 0x000fc400080f0c2f */
[----:B------:R-:W-:Y:S02]  /*5a10*/  LEA.HI.X R47, R15, UR13, R48, 0x1, P1 ;  /* 0x0000000d0f2f7c11 */ /* 0x000fe400088f0c30 */
[----:B------:R-:W2:Y:S04]  /*5a20*/  LDL.LU R15, [R1+0x40] ;  /* 0x00004000010f7983 */ /* 0x000ea80000300800 */
[----:B------:R-:W2:Y:S04]  /*5a30*/  LDL.LU R48, [R1+0x44] ;  /* 0x0000440001307983 */ /* 0x000ea80000300800 */
[----:B------:R-:W3:Y:S04]  /*5a40*/  LDL.LU R8, [R1+0x158] ;  /* 0x0001580001087983 */ /* 0x000ee80000300800 */
[----:B------:R-:W3:Y:S04]  /*5a50*/  LDL.LU R7, [R1+0x154] ;  /* 0x0001540001077983 */ /* 0x000ee80000300800 */
[----:B------:R-:W4:Y:S04]  /*5a60*/  LDL.LU R10, [R1+0x150] ;  /* 0x00015000010a7983 */ /* 0x000f280000300800 */
[----:B------:R-:W2:Y:S01]  /*5a70*/  LDL.LU R9, [R1+0x14c] ;  /* 0x00014c0001097983 */ /* 0x000ea20000300800 */
[----:B------:R-:W-:-:S06]  /*5a80*/  FMUL.FTZ R60, R50, -1.4426950216293334961 ;  /* 0xbfb8aa3b323c7820 */ /* 0x000fcc0000410000 */
[----:B------:R-:W0:Y:S02]  /*5a90*/  MUFU.EX2 R60, R60 ;  /* 0x0000003c003c7308 */ /* 0x000e240000000800 */
[----:B0-----:R-:W-:-:S06]  /*5aa0*/  FADD.FTZ R60, R60, 1 ;  /* 0x3f8000003c3c7421 */ /* 0x001fcc0000010000 */
[----:B------:R-:W0:Y:S02]  /*5ab0*/  MUFU.RCP R60, R60 ;  /* 0x0000003c003c7308 */ /* 0x000e240000001000 */
[----:B0-----:R-:W-:Y:S01]  /*5ac0*/  FMUL.FTZ R60, R50, R60 ;  /* 0x0000003c323c7220 */ /* 0x001fe20000410000 */
[----:B------:R-:W-:Y:S02]  /*5ad0*/  F2FP.F16.F32.PACK_AB R50, R14, R49 ;  /* 0x000000310e32723e */ /* 0x000fe400000000ff */
[----:B------:R-:W3:Y:S01]  /*5ae0*/  LDL.LU R14, [R1+0x148] ;  /* 0x00014800010e7983 */ /* 0x000ee20000300800 */
[----:B------:R-:W-:-:S03]  /*5af0*/  FMUL.FTZ R4, R4, R17 ;  /* 0x0000001104047220 */ /* 0x000fc60000410000 */
[----:B------:R-:W4:Y:S04]  /*5b00*/  LDL.LU R17, [R1+0x20] ;  /* 0x0000200001117983 */ /* 0x000f280000300800 */
[----:B------:R0:W-:Y:S04]  /*5b10*/  STG.E.U16 desc[UR8][R18.64], R51 ;  /* 0x0000003312007986 */ /* 0x0001e8000c101508 */
[----:B------:R-:W4:Y:S01]  /*5b20*/  LDL.LU R49, [R1+0x3c] ;  /* 0x00003c0001317983 */ /* 0x000f220000300800 */
[----:B--2---:R-:W-:Y:S02]  /*5b30*/  PRMT R9, R51, 0x7632, R9 ;  /* 0x0000763233097816 */ /* 0x004fe40000000009 */
[----:B0-----:R-:W-:-:S02]  /*5b40*/  F2FP.F16.F32.PACK_AB R51, R3, R2 ;  /* 0x000000020333723e */ /* 0x001fc400000000ff */
[----:B------:R-:W2:Y:S04]  /*5b50*/  LDL.LU R3, [R1+0x34] ;  /* 0x0000340001037983 */ /* 0x000ea80000300800 */
[----:B------:R-:W2:Y:S04]  /*5b60*/  LDL.LU R2, [R1+0x38] ;  /* 0x0000380001027983 */ /* 0x000ea80000300800 */
[----:B------:R-:W-:Y:S04]  /*5b70*/  STG.E.U16 desc[UR8][R18.64+0x4], R50 ;  /* 0x0000043212007986 */ /* 0x000fe8000c101508 */
[----:B------:R0:W-:Y:S04]  /*5b80*/  STG.E.U16 desc[UR8][R18.64+0x2], R9 ;  /* 0x0000020912007986 */ /* 0x0001e8000c101508 */
[----:B0-----:R-:W2:Y:S01]  /*5b90*/  LDL.LU R9, [R1+0x144] ;  /* 0x0001440001097983 */ /* 0x001ea20000300800 */
[----:B---3--:R-:W-:-:S02]  /*5ba0*/  PRMT R14, R50, 0x7632, R14 ;  /* 0x00007632320e7816 */ /* 0x008fc4000000000e */
[----:B------:R-:W-:Y:S02]  /*5bb0*/  F2FP.F16.F32.PACK_AB R50, R12, R11 ;  /* 0x0000000b0c32723e */ /* 0x000fe400000000ff */
[----:B------:R-:W3:Y:S04]  /*5bc0*/  LDL.LU R12, [R1+0x140] ;  /* 0x00014000010c7983 */ /* 0x000ee80000300800 */
[----:B------:R0:W-:Y:S04]  /*5bd0*/  STG.E.U16 desc[UR8][R18.64+0x6], R14 ;  /* 0x0000060e12007986 */ /* 0x0001e8000c101508 */
[----:B------:R-:W3:Y:S04]  /*5be0*/  LDL.LU R11, [R1+0x13c] ;  /* 0x00013c00010b7983 */ /* 0x000ee80000300800 */
[----:B------:R1:W-:Y:S01]  /*5bf0*/  STG.E.U16 desc[UR8][R42.64], R51 ;  /* 0x000000332a007986 */ /* 0x0003e2000c101508 */
[----:B0-----:R-:W-:-:S03]  /*5c00*/  PRMT R19, R51, 0x7632, R19 ;  /* 0x0000763233137816 */ /* 0x001fc60000000013 */
[----:B------:R-:W3:Y:S01]  /*5c10*/  LDL.LU R14, [R1+0x138] ;  /* 0x00013800010e7983 */ /* 0x000ee20000300800 */
[----:B------:R-:W-:-:S03]  /*5c20*/  F2FP.F16.F32.PACK_AB R18, R13, R16 ;  /* 0x000000100d12723e */ /* 0x000fc600000000ff */
[----:B------:R0:W-:Y:S01]  /*5c30*/  STG.E.U16 desc[UR8][R42.64+0x4], R50 ;  /* 0x000004322a007986 */ /* 0x0001e2000c101508 */
[----:B-1----:R-:W-:-:S03]  /*5c40*/  PRMT R51, R50, 0x7632, R51 ;  /* 0x0000763232337816 */ /* 0x002fc60000000033 */
[----:B------:R1:W-:Y:S04]  /*5c50*/  STG.E.U16 desc[UR8][R42.64+0x2], R19 ;  /* 0x000002132a007986 */ /* 0x0003e8000c101508 */
[----:B------:R4:W-:Y:S04]  /*5c60*/  STG.E.U16 desc[UR8][R42.64+0x6], R51 ;  /* 0x000006332a007986 */ /* 0x0009e8000c101508 */
[----:B0-----:R-:W3:Y:S04]  /*5c70*/  LDL.LU R50, [R1+0x30] ;  /* 0x0000300001327983 */ /* 0x001ee80000300800 */
[----:B------:R-:W3:Y:S01]  /*5c80*/  LDL.LU R13, [R1+0x28] ;  /* 0x00002800010d7983 */ /* 0x000ee20000300800 */
[----:B-1----:R-:W-:-:S03]  /*5c90*/  F2FP.F16.F32.PACK_AB R19, R15, R48 ;  /* 0x000000300f13723e */ /* 0x002fc600000000ff */
[----:B------:R-:W3:Y:S04]  /*5ca0*/  LDL.LU R16, [R1+0x2c] ;  /* 0x00002c0001107983 */ /* 0x000ee80000300800 */
[----:B------:R-:W3:Y:S04]  /*5cb0*/  LDL.LU R15, [R1+0x50] ;  /* 0x00005000010f7983 */ /* 0x000ee80000300800 */
[----:B------:R-:W3:Y:S04]  /*5cc0*/  LDL.LU R48, [R1+0x64] ;  /* 0x0000640001307983 */ /* 0x000ee80000300800 */
[----:B----4-:R-:W4:Y:S01]  /*5cd0*/  LDL.LU R51, [R1+0x24] ;  /* 0x0000240001337983 */ /* 0x010f220000300800 */
[----:B------:R-:W-:-:S03]  /*5ce0*/  PRMT R43, R18, 0x7632, R43 ;  /* 0x00007632122b7816 */ /* 0x000fc6000000002b */
[----:B------:R0:W-:Y:S01]  /*5cf0*/  STG.E.U16 desc[UR8][R40.64], R18 ;  /* 0x0000001228007986 */ /* 0x0001e2000c101508 */
[----:B------:R-:W-:-:S03]  /*5d00*/  PRMT R42, R19, 0x7632, R42 ;  /* 0x00007632132a7816 */ /* 0x000fc6000000002a */
[----:B------:R2:W-:Y:S01]  /*5d10*/  STG.E.U16 desc[UR8][R40.64+0x4], R19 ;  /* 0x0000041328007986 */ /* 0x0005e2000c101508 */
[----:B0-----:R-:W-:-:S03]  /*5d20*/  F2FP.F16.F32.PACK_AB R18, R17, R49 ;  /* 0x000000311112723e */ /* 0x001fc600000000ff */
[----:B------:R-:W4:Y:S04]  /*5d30*/  LDL.LU R17, [R1+0x58] ;  /* 0x0000580001117983 */ /* 0x000f280000300800 */
[----:B------:R-:W4:Y:S01]  /*5d40*/  LDL.LU R49, [R1+0x60] ;  /* 0x0000600001317983 */ /* 0x000f220000300800 */
[----:B--2---:R-:W-:-:S03]  /*5d50*/  F2FP.F16.F32.PACK_AB R19, R3, R2 ;  /* 0x000000020313723e */ /* 0x004fc600000000ff */
[----:B------:R-:W2:Y:S04]  /*5d60*/  LDL.LU R3, [R1+0x54] ;  /* 0x0000540001037983 */ /* 0x000ea80000300800 */
[----:B------:R-:W2:Y:S04]  /*5d70*/  LDL.LU R2, [R1+0x70] ;  /* 0x0000700001027983 */ /* 0x000ea80000300800 */
[----:B------:R-:W-:Y:S04]  /*5d80*/  STG.E.U16 desc[UR8][R40.64+0x2], R43 ;  /* 0x0000022b28007986 */ /* 0x000fe8000c101508 */
[----:B------:R0:W-:Y:S04]  /*5d90*/  STG.E.U16 desc[UR8][R40.64+0x6], R42 ;  /* 0x0000062a28007986 */ /* 0x0001e8000c101508 */
[----:B------:R-:W-:Y:S04]  /*5da0*/  STG.E.U16 desc[UR8][R38.64], R18 ;  /* 0x0000001226007986 */ /* 0x000fe8000c101508 */
[----:B------:R3:W-:Y:S01]  /*5db0*/  STG.E.U16 desc[UR8][R38.64+0x4], R19 ;  /* 0x0000041326007986 */ /* 0x0007e2000c101508 */
[----:B0-----:R-:W-:-:S03]  /*5dc0*/  PRMT R41, R18, 0x7632, R41 ;  /* 0x0000763212297816 */ /* 0x001fc60000000029 */
[----:B------:R-:W2:Y:S01]  /*5dd0*/  LDL.LU R42, [R1+0x4c] ;  /* 0x00004c00012a7983 */ /* 0x000ea20000300800 */
[----:B------:R-:W-:-:S03]  /*5de0*/  PRMT R40, R19, 0x7632, R40 ;  /* 0x0000763213287816 */ /* 0x000fc60000000028 */
[----:B------:R-:W2:Y:S04]  /*5df0*/  LDL.LU R43, [R1+0x10] ;  /* 0x00001000012b7983 */ /* 0x000ea80000300800 */
[----:B------:R-:W-:Y:S04]  /*5e00*/  STG.E.U16 desc[UR8][R38.64+0x2], R41 ;  /* 0x0000022926007986 */ /* 0x000fe8000c101508 */
[----:B------:R0:W-:Y:S01]  /*5e10*/  STG.E.U16 desc[UR8][R38.64+0x6], R40 ;  /* 0x0000062826007986 */ /* 0x0001e2000c101508 */
[----:B---3--:R-:W-:-:S04]  /*5e20*/  F2FP.F16.F32.PACK_AB R19, R13, R16 ;  /* 0x000000100d13723e */ /* 0x008fc800000000ff */
[----:B0-----:R-:W-:Y:S02]  /*5e30*/  PRMT R39, R19, 0x7632, R39 ;  /* 0x0000763213277816 */ /* 0x001fe40000000027 */
[----:B----4-:R-:W-:Y:S02]  /*5e40*/  F2FP.F16.F32.PACK_AB R18, R51, R50 ;  /* 0x000000323312723e */ /* 0x010fe400000000ff */
[----:B------:R-:W3:Y:S02]  /*5e50*/  LDL.LU R51, [R1+0x14] ;  /* 0x0000140001337983 */ /* 0x000ee40000300800 */
[----:B------:R-:W-:Y:S02]  /*5e60*/  PRMT R38, R18, 0x7632, R38 ;  /* 0x0000763212267816 */ /* 0x000fe40000000026 */
[----:B------:R-:W4:Y:S04]  /*5e70*/  LDL.LU R50, [R1+0x8] ;  /* 0x0000080001327983 */ /* 0x000f280000300800 */
[----:B------:R0:W-:Y:S04]  /*5e80*/  STG.E.U16 desc[UR8][R36.64], R18 ;  /* 0x0000001224007986 */ /* 0x0001e8000c101508 */
[----:B------:R-:W3:Y:S04]  /*5e90*/  LDL.LU R41, [R1+0x18] ;  /* 0x0000180001297983 */ /* 0x000ee80000300800 */
[----:B------:R-:W3:Y:S01]  /*5ea0*/  LDL.LU R13, [R1+0x134] ;  /* 0x00013400010d7983 */ /* 0x000ee20000300800 */
[----:B0-----:R-:W-:-:S03]  /*5eb0*/  F2FP.F16.F32.PACK_AB R18, R15, R48 ;  /* 0x000000300f12723e */ /* 0x001fc600000000ff */
[----:B------:R-:W3:Y:S04]  /*5ec0*/  LDL.LU R16, [R1+0x130] ;  /* 0x0001300001107983 */ /* 0x000ee80000300800 */
[----:B------:R-:W3:Y:S04]  /*5ed0*/  LDL.LU R15, [R1+0x12c] ;  /* 0x00012c00010f7983 */ /* 0x000ee80000300800 */
[----:B------:R0:W-:Y:S04]  /*5ee0*/  STG.E.U16 desc[UR8][R36.64+0x4], R19 ;  /* 0x0000041324007986 */ /* 0x0001e8000c101508 */
[----:B------:R-:W3:Y:S04]  /*5ef0*/  LDL.LU R48, [R1+0x128] ;  /* 0x0001280001307983 */ /* 0x000ee80000300800 */
[----:B------:R-:W-:Y:S01]  /*5f00*/  STG.E.U16 desc[UR8][R36.64+0x2], R38 ;  /* 0x0000022624007986 */ /* 0x000fe2000c101508 */
[----:B0-----:R-:W-:-:S03]  /*5f10*/  F2FP.F16.F32.PACK_AB R19, R17, R49 ;  /* 0x000000311113723e */ /* 0x001fc600000000ff */
[----:B------:R0:W-:Y:S04]  /*5f20*/  STG.E.U16 desc[UR8][R36.64+0x6], R39 ;  /* 0x0000062724007986 */ /* 0x0001e8000c101508 */
[----:B------:R-:W3:Y:S04]  /*5f30*/  LDL.LU R17, [R1+0x124] ;  /* 0x0001240001117983 */ /* 0x000ee80000300800 */
[----:B------:R2:W-:Y:S01]  /*5f40*/  STG.E.U16 desc[UR8][R34.64], R18 ;  /* 0x0000001222007986 */ /* 0x0005e2000c101508 */
[----:B0-----:R-:W-:-:S03]  /*5f50*/  PRMT R36, R18, 0x7632, R36 ;  /* 0x0000763212247816 */ /* 0x001fc60000000024 */
[----:B------:R-:W4:Y:S01]  /*5f60*/  LDL.LU R49, [R1+0x120] ;  /* 0x0001200001317983 */ /* 0x000f220000300800 */
[----:B--2---:R-:W-:-:S03]  /*5f70*/  F2FP.F16.F32.PACK_AB R18, R3, R2 ;  /* 0x000000020312723e */ /* 0x004fc600000000ff */
[----:B------:R-:W4:Y:S04]  /*5f80*/  LDL.LU R3, [R1+0x11c] ;  /* 0x00011c0001037983 */ /* 0x000f280000300800 */
[----:B------:R-:W2:Y:S01]  /*5f90*/  LDL.LU R2, [R1+0x118] ;  /* 0x0001180001027983 */ /* 0x000ea20000300800 */
[----:B------:R-:W-:-:S03]  /*5fa0*/  PRMT R37, R19, 0x7632, R37 ;  /* 0x0000763213257816 */ /* 0x000fc60000000025 */
[----:B------:R-:W-:Y:S01]  /*5fb0*/  STG.E.U16 desc[UR8][R34.64+0x4], R19 ;  /* 0x0000041322007986 */ /* 0x000fe2000c101508 */
[----:B------:R-:W-:-:S03]  /*5fc0*/  PRMT R40, R18, 0x7610, R40 ;  /* 0x0000761012287816 */ /* 0x000fc60000000028 */
[----:B------:R-:W-:Y:S04]  /*5fd0*/  STG.E.U16 desc[UR8][R34.64+0x2], R36 ;  /* 0x0000022422007986 */ /* 0x000fe8000c101508 */
[----:B------:R0:W-:Y:S04]  /*5fe0*/  STG.E.U16 desc[UR8][R34.64+0x6], R37 ;  /* 0x0000062522007986 */ /* 0x0001e8000c101508 */
[----:B------:R-:W-:Y:S01]  /*5ff0*/  STG.E.U16 desc[UR8][R30.64], R40 ;  /* 0x000000281e007986 */ /* 0x000fe2000c101508 */
[----:B0-----:R-:W-:Y:S02]  /*6000*/  PRMT R35, R18, 0x7632, R35 ;  /* 0x0000763212237816 */ /* 0x001fe40000000023 */
[----:B----4-:R-:W-:-:S02]  /*6010*/  F2FP.F16.F32.PACK_AB R49, R49, R3 ;  /* 0x000000033131723e */ /* 0x010fc400000000ff */
[----:B--2---:R-:W-:Y:S02]  /*6020*/  F2FP.F16.F32.PACK_AB R19, R50, R2 ;  /* 0x000000023213723e */ /* 0x004fe400000000ff */
[----:B------:R-:W2:Y:S04]  /*6030*/  LDL.LU R2, [R1+0x114] ;  /* 0x0001140001027983 */ /* 0x000ea80000300800 */
[----:B------:R-:W4:Y:S01]  /*6040*/  LDL.LU R3, [R1+0x110] ;  /* 0x0001100001037983 */ /* 0x000f220000300800 */
[----:B---3--:R-:W-:Y:S02]  /*6050*/  F2FP.F16.F32.PACK_AB R38, R41, R42 ;  /* 0x0000002a2926723e */ /* 0x008fe400000000ff */
[----:B------:R-:W-:Y:S02]  /*6060*/  F2FP.F16.F32.PACK_AB R18, R43, R51 ;  /* 0x000000332b12723e */ /* 0x000fe400000000ff */
[----:B------:R-:W-:Y:S01]  /*6070*/  PRMT R39, R38, 0x7632, R39 ;  /* 0x0000763226277816 */ /* 0x000fe20000000027 */
[----:B------:R-:W-:Y:S01]  /*6080*/  STG.E.U16 desc[UR8][R30.64+0x2], R35 ;  /* 0x000002231e007986 */ /* 0x000fe2000c101508 */
[----:B------:R-:W-:-:S03]  /*6090*/  PRMT R34, R19, 0x7632, R34 ;  /* 0x0000763213227816 */ /* 0x000fc60000000022 */
[----:B------:R-:W-:Y:S01]  /*60a0*/  STG.E.U16 desc[UR8][R30.64+0x4], R38 ;  /* 0x000004261e007986 */ /* 0x000fe2000c101508 */
[----:B------:R-:W-:-:S03]  /*60b0*/  F2FP.F16.F32.PACK_AB R17, R48, R17 ;  /* 0x000000113011723e */ /* 0x000fc600000000ff */
[----:B------:R0:W-:Y:S01]  /*60c0*/  STG.E.U16 desc[UR8][R30.64+0x6], R39 ;  /* 0x000006271e007986 */ /* 0x0001e2000c101508 */
[----:B------:R-:W-:Y:S02]  /*60d0*/  F2FP.F16.F32.PACK_AB R15, R16, R15 ;  /* 0x0000000f100f723e */ /* 0x000fe400000000ff */
[----:B------:R-:W-:Y:S01]  /*60e0*/  F2FP.F16.F32.PACK_AB R13, R14, R13 ;  /* 0x0000000d0e0d723e */ /* 0x000fe200000000ff */
[----:B------:R-:W-:Y:S01]  /*60f0*/  STG.E.U16 desc[UR8][R28.64], R18 ;  /* 0x000000121c007986 */ /* 0x000fe2000c101508 */
[----:B------:R-:W-:Y:S02]  /*6100*/  PRMT R16, R17, 0x7632, R16 ;  /* 0x0000763211107816 */ /* 0x000fe40000000010 */
[----:B0-----:R-:W-:Y:S01]  /*6110*/  PRMT R31, R18, 0x7632, R31 ;  /* 0x00007632121f7816 */ /* 0x001fe2000000001f */
[----:B------:R-:W-:Y:S01]  /*6120*/  STG.E.U16 desc[UR8][R28.64+0x4], R19 ;  /* 0x000004131c007986 */ /* 0x000fe2000c101508 */
[----:B------:R-:W-:-:S03]  /*6130*/  F2FP.F16.F32.PACK_AB R11, R12, R11 ;  /* 0x0000000b0c0b723e */ /* 0x000fc600000000ff */
[----:B------:R-:W-:Y:S01]  /*6140*/  STG.E.U16 desc[UR8][R28.64+0x2], R31 ;  /* 0x0000021f1c007986 */ /* 0x000fe2000c101508 */
[----:B------:R-:W-:-:S03]  /*6150*/  PRMT R14, R15, 0x7632, R14 ;  /* 0x000076320f0e7816 */ /* 0x000fc6000000000e */
[----:B------:R0:W-:Y:S01]  /*6160*/  STG.E.U16 desc[UR8][R28.64+0x6], R34 ;  /* 0x000006221c007986 */ /* 0x0001e2000c101508 */
[----:B------:R-:W-:Y:S02]  /*6170*/  PRMT R12, R13, 0x7632, R12 ;  /* 0x000076320d0c7816 */ /* 0x000fe4000000000c */
[----:B------:R-:W-:Y:S01]  /*6180*/  F2FP.F16.F32.PACK_AB R9, R10, R9 ;  /* 0x000000090a09723e */ /* 0x000fe200000000ff */
[----:B------:R-:W-:Y:S01]  /*6190*/  STG.E.U16 desc[UR8][R26.64], R49 ;  /* 0x000000311a007986 */ /* 0x000fe2000c101508 */
[----:B------:R-:W-:Y:S02]  /*61a0*/  F2FP.F16.F32.PACK_AB R7, R8, R7 ;  /* 0x000000070807723e */ /* 0x000fe400000000ff */
[----:B------:R-:W-:Y:S02]  /*61b0*/  F2FP.F16.F32.PACK_AB R5, R6, R5 ;  /* 0x000000050605723e */ /* 0x000fe400000000ff */
[----:B0-----:R-:W-:Y:S01]  /*61c0*/  PRMT R29, R49, 0x7632, R29 ;  /* 0x00007632311d7816 */ /* 0x001fe2000000001d */
[----:B------:R-:W-:Y:S01]  /*61d0*/  STG.E.U16 desc[UR8][R26.64+0x4], R17 ;  /* 0x000004111a007986 */ /* 0x000fe2000c101508 */
[----:B------:R-:W-:-:S03]  /*61e0*/  PRMT R8, R9, 0x7632, R8 ;  /* 0x0000763209087816 */ /* 0x000fc60000000008 */
[----:B------:R-:W-:Y:S01]  /*61f0*/  STG.E.U16 desc[UR8][R26.64+0x2], R29 ;  /* 0x0000021d1a007986 */ /* 0x000fe2000c101508 */
[----:B------:R-:W-:-:S03]  /*6200*/  PRMT R6, R7, 0x7632, R6 ;  /* 0x0000763207067816 */ /* 0x000fc60000000006 */
[----:B------:R0:W-:Y:S01]  /*6210*/  STG.E.U16 desc[UR8][R26.64+0x6], R16 ;  /* 0x000006101a007986 */ /* 0x0001e2000c101508 */
[----:B------:R-:W-:-:S03]  /*6220*/  F2FP.F16.F32.PACK_AB R0, R54, R0 ;  /* 0x000000003600723e */ /* 0x000fc600000000ff */
[----:B------:R-:W-:Y:S04]  /*6230*/  STG.E.U16 desc[UR8][R24.64], R15 ;  /* 0x0000000f18007986 */ /* 0x000fe8000c101508 */
[----:B------:R-:W-:Y:S04]  /*6240*/  STG.E.U16 desc[UR8][R24.64+0x2], R14 ;  /* 0x0000020e18007986 */ /* 0x000fe8000c101508 */
[----:B------:R-:W-:Y:S01]  /*6250*/  STG.E.U16 desc[UR8][R24.64+0x4], R13 ;  /* 0x0000040d18007986 */ /* 0x000fe2000c101508 */
[----:B0-----:R-:W-:-:S03]  /*6260*/  PRMT R16, R11, 0x7632, R16 ;  /* 0x000076320b107816 */ /* 0x001fc60000000010 */
[----:B------:R-:W-:Y:S01]  /*6270*/  STG.E.U16 desc[UR8][R24.64+0x6], R12 ;  /* 0x0000060c18007986 */ /* 0x000fe2000c101508 */
[----:B------:R-:W-:-:S03]  /*6280*/  F2FP.F16.F32.PACK_AB R52, R53, R52 ;  /* 0x000000343534723e */ /* 0x000fc600000000ff */
[----:B------:R0:W-:Y:S01]  /*6290*/  STG.E.U16 desc[UR8][R32.64], R11 ;  /* 0x0000000b20007986 */ /* 0x0001e2000c101508 */
[----:B------:R-:W-:Y:S02]  /*62a0*/  F2FP.F16.F32.PACK_AB R55, R57, R55 ;  /* 0x000000373937723e */ /* 0x000fe400000000ff */
[----:B------:R-:W-:Y:S01]  /*62b0*/  F2FP.F16.F32.PACK_AB R59, R61, R59 ;  /* 0x0000003b3d3b723e */ /* 0x000fe200000000ff */
[----:B------:R-:W-:Y:S01]  /*62c0*/  STG.E.U16 desc[UR8][R32.64+0x2], R16 ;  /* 0x0000021020007986 */ /* 0x000fe2000c101508 */
[----:B------:R-:W-:Y:S02]  /*62d0*/  F2FP.F16.F32.PACK_AB R56, R58, R56 ;  /* 0x000000383a38723e */ /* 0x000fe400000000ff */
[----:B------:R-:W-:Y:S01]  /*62e0*/  F2FP.F16.F32.PACK_AB R4, R4, R60 ;  /* 0x0000003c0404723e */ /* 0x000fe200000000ff */
[----:B------:R-:W-:Y:S01]  /*62f0*/  STG.E.U16 desc[UR8][R32.64+0x4], R9 ;  /* 0x0000040920007986 */ /* 0x000fe2000c101508 */
[----:B0-----:R-:W-:-:S03]  /*6300*/  PRMT R11, R5, 0x7632, R11 ;  /* 0x00007632050b7816 */ /* 0x001fc6000000000b */
[----:B------:R-:W-:Y:S01]  /*6310*/  STG.E.U16 desc[UR8][R32.64+0x6], R8 ;  /* 0x0000060820007986 */ /* 0x000fe2000c101508 */
[----:B------:R-:W-:-:S03]  /*6320*/  PRMT R10, R0, 0x7632, R10 ;  /* 0x00007632000a7816 */ /* 0x000fc6000000000a */
[----:B------:R0:W-:Y:S04]  /*6330*/  STG.E.U16 desc[UR8][R22.64], R7 ;  /* 0x0000000716007986 */ /* 0x0001e8000c101508 */
[----:B------:R-:W-:Y:S04]  /*6340*/  STG.E.U16 desc[UR8][R22.64+0x2], R6 ;  /* 0x0000020616007986 */ /* 0x000fe8000c101508 */
[----:B------:R1:W-:Y:S04]  /*6350*/  STG.E.U16 desc[UR8][R22.64+0x4], R5 ;  /* 0x0000040516007986 */ /* 0x0003e8000c101508 */
[----:B------:R3:W-:Y:S01]  /*6360*/  STG.E.U16 desc[UR8][R22.64+0x6], R11 ;  /* 0x0000060b16007986 */ /* 0x0007e2000c101508 */
[----:B0-----:R-:W-:-:S03]  /*6370*/  PRMT R7, R52, 0x7632, R7 ;  /* 0x0000763234077816 */ /* 0x001fc60000000007 */
[----:B------:R0:W-:Y:S01]  /*6380*/  STG.E.U16 desc[UR8][R20.64], R0 ;  /* 0x0000000014007986 */ /* 0x0001e2000c101508 */
[----:B-1----:R-:W-:Y:S02]  /*6390*/  PRMT R5, R4, 0x7632, R5 ;  /* 0x0000763204057816 */ /* 0x002fe40000000005 */
[----:B---3--:R-:W-:Y:S02]  /*63a0*/  PRMT R22, R55, 0x7632, R22 ;  /* 0x0000763237167816 */ /* 0x008fe40000000016 */
[----:B------:R-:W-:Y:S02]  /*63b0*/  PRMT R23, R56, 0x7632, R23 ;  /* 0x0000763238177816 */ /* 0x000fe40000000017 */
[----:B0-----:R-:W-:Y:S01]  /*63c0*/  PRMT R0, R59, 0x7632, R0 ;  /* 0x000076323b007816 */ /* 0x001fe20000000000 */
        /* <DEDUP_REMOVED lines=18> */
.L_x_2617:
        /* <DEDUP_REMOVED lines=9> */
.L_x_2682:


//--------------------- .text._ZN13group_norm_v214gn_cuda_kernelI6__halfLi320ELi3ELi16ELi80ELi1024ELb1ELi64ELi320ELi320ELi4ELb1ELi27ELb0ELb0ENS_16CompileConditionILi900EEEEEvPT_PKS4_S7_S7_flPfS8_Pj --------------------------
	.section	.text._ZN13group_norm_v214gn_cuda_kernelI6__halfLi320ELi3ELi16ELi80ELi1024ELb1ELi64ELi320ELi320ELi4ELb1ELi27ELb0ELb0ENS_16CompileConditionILi900EEEEEvPT_PKS4_S7_S7_flPfS8_Pj,"ax",@progbits
	.align	128
        .global         _ZN13group_norm_v214gn_cuda_kernelI6__halfLi320ELi3ELi16ELi80ELi1024ELb1ELi64ELi320ELi320ELi4ELb1ELi27ELb0ELb0ENS_16CompileConditionILi900EEEEEvPT_PKS4_S7_S7_flPfS8_Pj
        .type           _ZN13group_norm_v214gn_cuda_kernelI6__halfLi320ELi3ELi16ELi80ELi1024ELb1ELi64ELi320ELi320ELi4ELb1ELi27ELb0ELb0ENS_16CompileConditionILi900EEEEEvPT_PKS4_S7_S7_flPfS8_Pj,@function
        .size           _ZN13group_norm_v214gn_cuda_kernelI6__halfLi320ELi3ELi16ELi80ELi1024ELb1ELi64ELi320ELi320ELi4ELb1ELi27ELb0ELb0ENS_16CompileConditionILi900EEEEEvPT_PKS4_S7_S7_flPfS8_Pj,(.L_x_2683 - _ZN13group_norm_v214gn_cuda_kernelI6__halfLi320ELi3ELi16ELi80ELi1024ELb1ELi64ELi320ELi320ELi4ELb1ELi27ELb0ELb0ENS_16CompileConditionILi900EEEEEvPT_PKS4_S7_S7_flPfS8_Pj)
        .other          _ZN13group_norm_v214gn_cuda_kernelI6__halfLi320ELi3ELi16ELi80ELi1024ELb1ELi64ELi320ELi320ELi4ELb1ELi27ELb0ELb0ENS_16CompileConditionILi900EEEEEvPT_PKS4_S7_S7_flPfS8_Pj,@"STO_CUDA_ENTRY STV_DEFAULT"
_ZN13group_norm_v214gn_cuda_kernelI6__halfLi320ELi3ELi16ELi80ELi1024ELb1ELi64ELi320ELi320ELi4ELb1ELi27ELb0ELb0ENS_16CompileConditionILi900EEEEEvPT_PKS4_S7_S7_flPfS8_Pj:
.text._ZN13group_norm_v214gn_cuda_kernelI6__halfLi320ELi3ELi16ELi80ELi1024ELb1ELi64ELi320ELi320ELi4ELb1ELi27ELb0ELb0ENS_16CompileConditionILi900EEEEEvPT_PKS4_S7_S7_flPfS8_Pj:
        /* <DEDUP_REMOVED lines=24> */
.L_x_2626:
        /* <DEDUP_REMOVED lines=552> */
.L_x_2619:
[----:B------:R-:W-:Y:S05]  /*2400*/  BSYNC B0 ;  /* 0x0000000000007941 */ /* 0x000fea0003800000 */
.L_x_2618:
        /* <DEDUP_REMOVED lines=24> */
.L_x_2621:
[----:B------:R-:W-:Y:S05]  /*2590*/  BSYNC B0 ;  /* 0x0000000000007941 */ /* 0x000fea0003800000 */
.L_x_2620:
        /* <DEDUP_REMOVED lines=13> */
.L_x_2623:
[----:B------:R-:W2:Y:S04]  /*2670*/  LD.E.STRONG.GPU R33, desc[UR8][R30.64] ;  /* 0x000000081e217980 */ /* 0x000ea8000c10f900 */
[----:B--2---:R-:W-:Y:S01]  /*2680*/  CCTL.IVALL ;  /* 0x00000000ff00798f */ /* 0x004fe20002000000 */
[----:B------:R-:W-:Y:S05]  /*2690*/  YIELD ;  /* 0x0000000000007946 */ /* 0x000fea0003800000 */
[----:B-----5:R-:W-:-:S04]  /*26a0*/  LOP3.LUT R33, R33, R32, RZ, 0x3c, !PT ;  /* 0x0000002021217212 */ /* 0x020fc800078e3cff */
[----:B------:R-:W-:-:S13]  /*26b0*/  ISETP.GT.AND P0, PT, R33, -0x1, PT ;  /* 0xffffffff2100780c */ /* 0x000fda0003f04270 */
[----:B------:R-:W-:Y:S05]  /*26c0*/  @P0 BRA `(.L_x_2623) ;  /* 0xfffffffc00e80947 */ /* 0x000fea000383ffff */
.L_x_2622:
        /* <DEDUP_REMOVED lines=73> */
.L_x_2625:
[----:B------:R-:W-:Y:S05]  /*2b60*/  BSYNC B0 ;  /* 0x0000000000007941 */ /* 0x000fea0003800000 */
.L_x_2624:
        /* <DEDUP_REMOVED lines=920> */
.L_x_2627:
        /* <DEDUP_REMOVED lines=9> */
.L_x_2683:


//--------------------- .nv.shared._ZN13group_norm_v218gn_bwd_cuda_kernelI13__nv_bfloat16Li320ELi3ELi32ELi40ELi1024ELb0ELb1ELi16ELi320ELi320ELi4ELb1ELi5ELb0ELb0ELNS_15WgradSyncMethodE2ENS_16CompileConditionILi900EEEEEvPT_S6_S6_PKS5_S8_S8_S8_PKfflPfPj --------------------------
	.section	.nv.shared._ZN13group_norm_v218gn_bwd_cuda_kernelI13__nv_bfloat16Li320ELi3ELi32ELi40ELi1024ELb0ELb1ELi16ELi320ELi320ELi4ELb1ELi5ELb0ELb0ELNS_15WgradSyncMethodE2ENS_16CompileConditionILi900EEEEEvPT_S6_S6_PKS5_S8_S8_S8_PKfflPfPj,"aw",@nobits
	.sectionflags	@""
	.align	8
.nv.shared._ZN13group_norm_v218gn_bwd_cuda_kernelI13__nv_bfloat16Li320ELi3ELi32ELi40ELi1024ELb0ELb1ELi16ELi320ELi320ELi4ELb1ELi5ELb0ELb0ELNS_15WgradSyncMethodE2ENS_16CompileConditionILi900EEEEEvPT_S6_S6_PKS5_S8_S8_S8_PKfflPfPj:
	.zero		14528


//--------------------- .nv.shared.reserved.0     --------------------------
	.section	.nv.shared.reserved.0,"aw",@nobits
	.weak		__nv_reservedSMEM_offset_0_alias
	.size		__nv_reservedSMEM_offset_0_alias, 0, 0
	.other		__nv_reservedSMEM_offset_0_alias,@"STO_CUDA_RESERVED_SHARED STV_DEFAULT"
__nv_reservedSMEM_offset_0_alias:
	.zero		0


//--------------------- .nv.shared._ZN13group_norm_v218gn_bwd_cuda_kernelI13__nv_bfloat16Li320ELi1ELi32ELi40ELi1024ELb0ELb1ELi32ELi320ELi320ELi4ELb1ELi4ELb0ELb0ELNS_15WgradSyncMethodE3ENS_16CompileConditionILi900EEEEEvPT_S6_S6_PKS5_S8_S8_S8_PKfflPfPj --------------------------
	.section	.nv.shared._ZN13group_norm_v218gn_bwd_cuda_kernelI13__nv_bfloat16Li320ELi1ELi32ELi40ELi1024ELb0ELb1ELi32ELi320ELi320ELi4ELb1ELi4ELb0ELb0ELNS_15WgradSyncMethodE3ENS_16CompileConditionILi900EEEEEvPT_S6_S6_PKS5_S8_S8_S8_PKfflPfPj,"aw",@nobits
	.sectionflags	@""
	.align	8
.nv.shared._ZN13group_norm_v218gn_bwd_cuda_kernelI13__nv_bfloat16Li320ELi1ELi32ELi40ELi1024ELb0ELb1ELi32ELi320ELi320ELi4ELb1ELi4ELb0ELb0ELNS_15WgradSyncMethodE3ENS_16CompileConditionILi900EEEEEvPT_S6_S6_PKS5_S8_S8_S8_PKfflPfPj:
	.zero		14528


//--------------------- .nv.shared._ZN13group_norm_v218gn_bwd_cuda_kernelI13__nv_bfloat16Li320ELi1ELi32ELi40ELi1024ELb0ELb1ELi64ELi320ELi320ELi4ELb1ELi8ELb0ELb0ELNS_15WgradSyncMethodE3ENS_16CompileConditionILi900EEEEEvPT_S6_S6_PKS5_S8_S8_S8_PKfflPfPj --------------------------
	.section	.nv.shared._ZN13group_norm_v218gn_bwd_cuda_kernelI13__nv_bfloat16Li320ELi1ELi32ELi40ELi1024ELb0ELb1ELi64ELi320ELi320ELi4ELb1ELi8ELb0ELb0ELNS_15WgradSyncMethodE3ENS_16CompileConditionILi900EEEEEvPT_S6_S6_PKS5_S8_S8_S8_PKfflPfPj,"aw",@nobits
	.sectionflags	@""
	.align	8
.nv.shared._ZN13group_norm_v218gn_bwd_cuda_kernelI13__nv_bfloat16Li320ELi1ELi32ELi40ELi1024ELb0ELb1ELi64ELi320ELi320ELi4ELb1ELi8ELb0ELb0ELNS_15WgradSyncMethodE3ENS_16CompileConditionILi900EEEEEvPT_S6_S6_PKS5_S8_S8_S8_PKfflPfPj:
	.zero		14528


//--------------------- .nv.shared._ZN13group_norm_v218gn_bwd_cuda_kernelI13__nv_bfloat16Li320ELi2ELi32ELi40ELi1024ELb0ELb1ELi32ELi320ELi320ELi4ELb1ELi8ELb0ELb0ELNS_15WgradSyncMethodE3ENS_16CompileConditionILi900EEEEEvPT_S6_S6_PKS5_S8_S8_S8_PKfflPfPj --------------------------
	.section	.nv.shared._ZN13group_norm_v218gn_bwd_cuda_kernelI13__nv_bfloat16Li320ELi2ELi32ELi40ELi1024ELb0ELb1ELi32ELi320ELi320ELi4ELb1ELi8ELb0ELb0ELNS_15WgradSyncMethodE3ENS_16CompileConditionILi900EEEEEvPT_S6_S6_PKS5_S8_S8_S8_PKfflPfPj,"aw",@nobits
	.sectionflags	@""
	.align	8
.nv.shared._ZN13group_norm_v218gn_bwd_cuda_kernelI13__nv_bfloat16Li320ELi2ELi32ELi40ELi1024ELb0ELb1ELi32ELi320ELi320ELi4ELb1ELi8ELb0ELb0ELNS_15WgradSyncMethodE3ENS_16CompileConditionILi900EEEEEvPT_S6_S6_PKS5_S8_S8_S8_PKfflPfPj:
	.zero		14528


//--------------------- .nv.shared._ZN13group_norm_v218gn_bwd_cuda_kernelI13__nv_bfloat16Li320ELi3ELi32ELi40ELi1024ELb0ELb1ELi32ELi320ELi320ELi4ELb1ELi8ELb0ELb0ELNS_15WgradSyncMethodE3ENS_16CompileConditionILi900EEEEEvPT_S6_S6_PKS5_S8_S8_S8_PKfflPfPj --------------------------
	.section	.nv.shared._ZN13group_norm_v218gn_bwd_cuda_kernelI13__nv_bfloat16Li320ELi3ELi32ELi40ELi1024ELb0ELb1ELi32ELi320ELi320ELi4ELb1ELi8ELb0ELb0ELNS_15WgradSyncMethodE3ENS_16CompileConditionILi900EEEEEvPT_S6_S6_PKS5_S8_S8_S8_PKfflPfPj,"aw",@nobits
	.sectionflags	@""
	.align	8
.nv.shared._ZN13group_norm_v218gn_bwd_cuda_kernelI13__nv_bfloat16Li320ELi3ELi32ELi40ELi1024ELb0ELb1ELi32ELi320ELi320ELi4ELb1ELi8ELb0ELb0ELNS_15WgradSyncMethodE3ENS_16CompileConditionILi900EEEEEvPT_S6_S6_PKS5_S8_S8_S8_PKfflPfPj:
	.zero		14528


//--------------------- .nv.shared._ZN13group_norm_v218gn_bwd_cuda_kernelI13__nv_bfloat16Li320ELi3ELi32ELi40ELi1024ELb0ELb1ELi32ELi320ELi320ELi4ELb1ELi12ELb0ELb0ELNS_15WgradSyncMethodE3ENS_16CompileConditionILi900EEEEEvPT_S6_S6_PKS5_S8_S8_S8_PKfflPfPj --------------------------
	.section	.nv.shared._ZN13group_norm_v218gn_bwd_cuda_kernelI13__nv_bfloat16Li320ELi3ELi32ELi40ELi1024ELb0ELb1ELi32ELi320ELi320ELi4ELb1ELi12ELb0ELb0ELNS_15WgradSyncMethodE3ENS_16CompileConditionILi900EEEEEvPT_S6_S6_PKS5_S8_S8_S8_PKfflPfPj,"aw",@nobits
	.sectionflags	@""
	.align	8
.nv.shared._ZN13group_norm_v218gn_bwd_cuda_kernelI13__nv_bfloat16Li320ELi3ELi32ELi40ELi1024ELb0ELb1ELi32ELi320ELi320ELi4ELb1ELi12ELb0ELb0ELNS_15WgradSyncMethodE3ENS_16CompileConditionILi900EEEEEvPT_S6_S6_PKS5_S8_S8_S8_PKfflPfPj:
	.zero		14528


//--------------------- .nv.shared._ZN13group_norm_v218gn_bwd_cuda_kernelI13__nv_bfloat16Li320ELi3ELi16ELi80ELi1024ELb1ELb1ELi16ELi320ELi320ELi4ELb1ELi5ELb0ELb0ELNS_15WgradSyncMethodE2ENS_16CompileConditionILi900EEEEEvPT_S6_S6_PKS5_S8_S8_S8_PKfflPfPj --------------------------
	.section	.nv.shared._ZN13group_norm_v218gn_bwd_cuda_kernelI13__nv_bfloat16Li320ELi3ELi16ELi80ELi1024ELb1ELb1ELi16ELi320ELi320ELi4ELb1ELi5ELb0ELb0ELNS_15WgradSyncMethodE2ENS_16CompileConditionILi900EEEEEvPT_S6_S6_PKS5_S8_S8_S8_PKfflPfPj,"aw",@nobits
	.sectionflags	@""
	.align	8
.nv.shared._ZN13group_norm_v218gn_bwd_cuda_kernelI13__nv_bfloat16Li320ELi3ELi16ELi80ELi1024ELb1ELb1ELi16ELi320ELi320ELi4ELb1ELi5ELb0ELb0ELNS_15WgradSyncMethodE2ENS_16CompileConditionILi900EEEEEvPT_S6_S6_PKS5_S8_S8_S8_PKfflPfPj:
	.zero		14496


//--------------------- .nv.shared._ZN13group_norm_v218gn_bwd_cuda_kernelI13__nv_bfloat16Li320ELi1ELi16ELi80ELi1024ELb1ELb1ELi32ELi320ELi320ELi4ELb1ELi4ELb0ELb0ELNS_15WgradSyncMethodE3ENS_16CompileConditionILi900EEEEEvPT_S6_S6_PKS5_S8_S8_S8_PKfflPfPj --------------------------
	.section	.nv.shared._ZN13group_norm_v218gn_bwd_cuda_kernelI13__nv_bfloat16Li320ELi1ELi16ELi80ELi1024ELb1ELb1ELi32ELi320ELi320ELi4ELb1ELi4ELb0ELb0ELNS_15WgradSyncMethodE3ENS_16CompileConditionILi900EEEEEvPT_S6_S6_PKS5_S8_S8_S8_PKfflPfPj,"aw",@nobits
	.sectionflags	@""
	.align	8
.nv.shared._ZN13group_norm_v218gn_bwd_cuda_kernelI13__nv_bfloat16Li320ELi1ELi16ELi80ELi1024ELb1ELb1ELi32ELi320ELi320ELi4ELb1ELi4ELb0ELb0ELNS_15WgradSyncMethodE3ENS_16CompileConditionILi900EEEEEvPT_S6_S6_PKS5_S8_S8_S8_PKfflPfPj:
	.zero		14496


//--------------------- .nv.shared._ZN13group_norm_v218gn_bwd_cuda_kernelI13__nv_bfloat16Li320ELi1ELi16ELi80ELi1024ELb1ELb1ELi64ELi320ELi320ELi4ELb1ELi8ELb0ELb0ELNS_15WgradSyncMethodE3ENS_16CompileConditionILi900EEEEEvPT_S6_S6_PKS5_S8_S8_S8_PKfflPfPj --------------------------
	.section	.nv.shared._ZN13group_norm_v218gn_bwd_cuda_kernelI13__nv_bfloat16Li320ELi1ELi16ELi80ELi1024ELb1ELb1ELi64ELi320ELi320ELi4ELb1ELi8ELb0ELb0ELNS_15WgradSyncMethodE3ENS_16CompileConditionILi900EEEEEvPT_S6_S6_PKS5_S8_S8_S8_PKfflPfPj,"aw",@nobits
	.sectionflags	@""
	.align	8
.nv.shared._ZN13group_norm_v218gn_bwd_cuda_kernelI13__nv_bfloat16Li320ELi1ELi16ELi80ELi1024ELb1ELb1ELi64ELi320ELi320ELi4ELb1ELi8ELb0ELb0ELNS_15WgradSyncMethodE3ENS_16CompileConditionILi900EEEEEvPT_S6_S6_PKS5_S8_S8_S8_PKfflPfPj:
	.zero		14496


//--------------------- .nv.shared._ZN13group_norm_v218gn_bwd_cuda_kernelI13__nv_bfloat16Li320ELi2ELi16ELi80ELi1024ELb1ELb1ELi32ELi320ELi320ELi4ELb1ELi8ELb0ELb0ELNS_15WgradSyncMethodE3ENS_16CompileConditionILi900EEEEEvPT_S6_S6_PKS5_S8_S8_S8_PKfflPfPj --------------------------
	.section	.nv.shared._ZN13group_norm_v218gn_bwd_cuda_kernelI13__nv_bfloat16Li320ELi2ELi16ELi80ELi1024ELb1ELb1ELi32ELi320ELi320ELi4ELb1ELi8ELb0ELb0ELNS_15WgradSyncMethodE3ENS_16CompileConditionILi900EEEEEvPT_S6_S6_PKS5_S8_S8_S8_PKfflPfPj,"aw",@nobits
	.sectionflags	@""
	.align	8
.nv.shared._ZN13group_norm_v218gn_bwd_cuda_kernelI13__nv_bfloat16Li320ELi2ELi16ELi80ELi1024ELb1ELb1ELi32ELi320ELi320ELi4ELb1ELi8ELb0ELb0ELNS_15WgradSyncMethodE3ENS_16CompileConditionILi900EEEEEvPT_S6_S6_PKS5_S8_S8_S8_PKfflPfPj:
	.zero		14496


//--------------------- .nv.shared._ZN13group_norm_v218gn_bwd_cuda_kernelI13__nv_bfloat16Li320ELi3ELi16ELi80ELi1024ELb1ELb1ELi32ELi320ELi320ELi4ELb1ELi8ELb0ELb0ELNS_15WgradSyncMethodE3ENS_16CompileConditionILi900EEEEEvPT_S6_S6_PKS5_S8_S8_S8_PKfflPfPj --------------------------
	.section	.nv.shared._ZN13group_norm_v218gn_bwd_cuda_kernelI13__nv_bfloat16Li320ELi3ELi16ELi80ELi1024ELb1ELb1ELi32ELi320ELi320ELi4ELb1ELi8ELb0ELb0ELNS_15WgradSyncMethodE3ENS_16CompileConditionILi900EEEEEvPT_S6_S6_PKS5_S8_S8_S8_PKfflPfPj,"aw",@nobits
	.sectionflags	@""
	.align	8
.nv.shared._ZN13group_norm_v218gn_bwd_cuda_kernelI13__nv_bfloat16Li320ELi3ELi16ELi80ELi1024ELb1ELb1ELi32ELi320ELi320ELi4ELb1ELi8ELb0ELb0ELNS_15WgradSyncMethodE3ENS_16CompileConditionILi900EEEEEvPT_S6_S6_PKS5_S8_S8_S8_PKfflPfPj:
	.zero		14496


//--------------------- .nv.shared._ZN13group_norm_v218gn_bwd_cuda_kernelI13__nv_bfloat16Li320ELi3ELi16ELi80ELi1024ELb1ELb1ELi32ELi320ELi320ELi4ELb1ELi12ELb0ELb0ELNS_15WgradSyncMethodE3ENS_16CompileConditionILi900EEEEEvPT_S6_S6_PKS5_S8_S8_S8_PKfflPfPj --------------------------
	.section	.nv.shared._ZN13group_norm_v218gn_bwd_cuda_kernelI13__nv_bfloat16Li320ELi3ELi16ELi80ELi1024ELb1ELb1ELi32ELi320ELi320ELi4ELb1ELi12ELb0ELb0ELNS_15WgradSyncMethodE3ENS_16CompileConditionILi900EEEEEvPT_S6_S6_PKS5_S8_S8_S8_PKfflPfPj,"aw",@nobits
	.sectionflags	@""
	.align	8
.nv.shared._ZN13group_norm_v218gn_bwd_cuda_kernelI13__nv_bfloat16Li320ELi3ELi16ELi80ELi1024ELb1ELb1ELi32ELi320ELi320ELi4ELb1ELi12ELb0ELb0ELNS_15WgradSyncMethodE3ENS_16CompileConditionILi900EEEEEvPT_S6_S6_PKS5_S8_S8_S8_PKfflPfPj:
	.zero		14496


//--------------------- .nv.shared._ZN13group_norm_v214gn_cuda_kernelI13__nv_bfloat16Li320ELi3ELi32ELi40ELi1024ELb0ELi16ELi320ELi320ELi4ELb1ELi5ELb0ELb0ENS_16CompileConditionILi900EEEEEvPT_PKS4_S7_S7_flPfS8_Pj --------------------------
	.section	.nv.shared._ZN13group_norm_v214gn_cuda_kernelI13__nv_bfloat16Li320ELi3ELi32ELi40ELi1024ELb0ELi16ELi320ELi320ELi4ELb1ELi5ELb0ELb0ENS_16CompileConditionILi900EEEEEvPT_PKS4_S7_S7_flPfS8_Pj,"aw",@nobits
	.sectionflags	@""
	.align	8
.nv.shared._ZN13group_norm_v214gn_cuda_kernelI13__nv_bfloat16Li320ELi3ELi32ELi40ELi1024ELb0ELi16ELi320ELi320ELi4ELb1ELi5ELb0ELb0ENS_16CompileConditionILi900EEEEEvPT_PKS4_S7_S7_flPfS8_Pj:
	.zero		4288


//--------------------- .nv.shared._ZN13group_norm_v214gn_cuda_kernelI13__nv_bfloat16Li320ELi1ELi32ELi40ELi1024ELb0ELi32ELi320ELi320ELi4ELb1ELi4ELb0ELb0ENS_16CompileConditionILi900EEEEEvPT_PKS4_S7_S7_flPfS8_Pj --------------------------
	.section	.nv.shared._ZN13group_norm_v214gn_cuda_kernelI13__nv_bfloat16Li320ELi1ELi32ELi40ELi1024ELb0ELi32ELi320ELi320ELi4ELb1ELi4ELb0ELb0ENS_16CompileConditionILi900EEEEEvPT_PKS4_S7_S7_flPfS8_Pj,"aw",@nobits
	.sectionflags	@""
	.align	8
.nv.shared._ZN13group_norm_v214gn_cuda_kernelI13__nv_bfloat16Li320ELi1ELi32ELi40ELi1024ELb0ELi32ELi320ELi320ELi4ELb1ELi4ELb0ELb0ENS_16CompileConditionILi900EEEEEvPT_PKS4_S7_S7_flPfS8_Pj:
	.zero		4288


//--------------------- .nv.shared._ZN13group_norm_v214gn_cuda_kernelI13__nv_bfloat16Li320ELi3ELi32ELi40ELi1024ELb0ELi32ELi320ELi320ELi4ELb1ELi10ELb0ELb0ENS_16CompileConditionILi900EEEEEvPT_PKS4_S7_S7_flPfS8_Pj --------------------------
	.section	.nv.shared._ZN13group_norm_v214gn_cuda_kernelI13__nv_bfloat16Li320ELi3ELi32ELi40ELi1024ELb0ELi32ELi320ELi320ELi4ELb1ELi10ELb0ELb0ENS_16CompileConditionILi900EEEEEvPT_PKS4_S7_S7_flPfS8_Pj,"aw",@nobits
	.sectionflags	@""
	.align	8
.nv.shared._ZN13group_norm_v214gn_cuda_kernelI13__nv_bfloat16Li320ELi3ELi32ELi40ELi1024ELb0ELi32ELi320ELi320ELi4ELb1ELi10ELb0ELb0ENS_16CompileConditionILi900EEEEEvPT_PKS4_S7_S7_flPfS8_Pj:
	.zero		4288


//--------------------- .nv.shared._ZN13group_norm_v214gn_cuda_kernelI13__nv_bfloat16Li320ELi1ELi32ELi40ELi1024ELb0ELi64ELi320ELi320ELi4ELb1ELi9ELb0ELb0ENS_16CompileConditionILi900EEEEEvPT_PKS4_S7_S7_flPfS8_Pj --------------------------
	.section	.nv.shared._ZN13group_norm_v214gn_cuda_kernelI13__nv_bfloat16Li320ELi1ELi32ELi40ELi1024ELb0ELi64ELi320ELi320ELi4ELb1ELi9ELb0ELb0ENS_16CompileConditionILi900EEEEEvPT_PKS4_S7_S7_flPfS8_Pj,"aw",@nobits
	.sectionflags	@""
	.align	8
.nv.shared._ZN13group_norm_v214gn_cuda_kernelI13__nv_bfloat16Li320ELi1ELi32ELi40ELi1024ELb0ELi64ELi320ELi320ELi4ELb1ELi9ELb0ELb0ENS_16CompileConditionILi900EEEEEvPT_PKS4_S7_S7_flPfS8_Pj:
	.zero		4288


//--------------------- .nv.shared._ZN13group_norm_v214gn_cuda_kernelI13__nv_bfloat16Li320ELi1ELi32ELi40ELi1024ELb0ELi128ELi320ELi320ELi4ELb1ELi18ELb0ELb0ENS_16CompileConditionILi900EEEEEvPT_PKS4_S7_S7_flPfS8_Pj --------------------------
	.section	.nv.shared._ZN13group_norm_v214gn_cuda_kernelI13__nv_bfloat16Li320ELi1ELi32ELi40ELi1024ELb0ELi128ELi320ELi320ELi4ELb1ELi18ELb0ELb0ENS_16CompileConditionILi900EEEEEvPT_PKS4_S7_S7_flPfS8_Pj,"aw",@nobits
	.sectionflags	@""
	.align	8
.nv.shared._ZN13group_norm_v214gn_cuda_kernelI13__nv_bfloat16Li320ELi1ELi32ELi40ELi1024ELb0ELi128ELi320ELi320ELi4ELb1ELi18ELb0ELb0ENS_16CompileConditionILi900EEEEEvPT_PKS4_S7_S7_flPfS8_Pj:
	.zero		4288


//--------------------- .nv.shared._ZN13group_norm_v214gn_cuda_kernelI13__nv_bfloat16Li320ELi2ELi32ELi40ELi1024ELb0ELi64ELi320ELi320ELi4ELb1ELi18ELb0ELb0ENS_16CompileConditionILi900EEEEEvPT_PKS4_S7_S7_flPfS8_Pj --------------------------
	.section	.nv.shared._ZN13group_norm_v214gn_cuda_kernelI13__nv_bfloat16Li320ELi2ELi32ELi40ELi1024ELb0ELi64ELi320ELi320ELi4ELb1ELi18ELb0ELb0ENS_16CompileConditionILi900EEEEEvPT_PKS4_S7_S7_flPfS8_Pj,"aw",@nobits
	.sectionflags	@""
	.align	8
.nv.shared._ZN13group_norm_v214gn_cuda_kernelI13__nv_bfloat16Li320ELi2ELi32ELi40ELi1024ELb0ELi64ELi320ELi320ELi4ELb1ELi18ELb0ELb0ENS_16CompileConditionILi900EEEEEvPT_PKS4_S7_S7_flPfS8_Pj:
	.zero		4288


//--------------------- .nv.shared._ZN13group_norm_v214gn_cuda_kernelI13__nv_bfloat16Li320ELi3ELi32ELi40ELi1024ELb0ELi64ELi320ELi320ELi4ELb1ELi21ELb0ELb0ENS_16CompileConditionILi900EEEEEvPT_PKS4_S7_S7_flPfS8_Pj --------------------------
	.section	.nv.shared._ZN13group_norm_v214gn_cuda_kernelI13__nv_bfloat16Li320ELi3ELi32ELi40ELi1024ELb0ELi64ELi320ELi320ELi4ELb1ELi21ELb0ELb0ENS_16CompileConditionILi900EEEEEvPT_PKS4_S7_S7_flPfS8_Pj,"aw",@nobits
	.sectionflags	@""
	.align	8
.nv.shared._ZN13group_norm_v214gn_cuda_kernelI13__nv_bfloat16Li320ELi3ELi32ELi40ELi1024ELb0ELi64ELi320ELi320ELi4ELb1ELi21ELb0ELb0ENS_16CompileConditionILi900EEEEEvPT_PKS4_S7_S7_flPfS8_Pj:
	.zero		4288


//--------------------- .nv.shared._ZN13group_norm_v214gn_cuda_kernelI13__nv_bfloat16Li320ELi3ELi32ELi40ELi1024ELb0ELi64ELi320ELi320ELi4ELb1ELi27ELb0ELb0ENS_16CompileConditionILi900EEEEEvPT_PKS4_S7_S7_flPfS8_Pj --------------------------
	.section	.nv.shared._ZN13group_norm_v214gn_cuda_kernelI13__nv_bfloat16Li320ELi3ELi32ELi40ELi1024ELb0ELi64ELi320ELi320ELi4ELb1ELi27ELb0ELb0ENS_16CompileConditionILi900EEEEEvPT_PKS4_S7_S7_flPfS8_Pj,"aw",@nobits
	.sectionflags	@""
	.align	8
.nv.shared._ZN13group_norm_v214gn_cuda_kernelI13__nv_bfloat16Li320ELi3ELi32ELi40ELi1024ELb0ELi64ELi320ELi320ELi4ELb1ELi27ELb0ELb0ENS_16CompileConditionILi900EEEEEvPT_PKS4_S7_S7_flPfS8_Pj:
	.zero		4288


//--------------------- .nv.shared._ZN13group_norm_v214gn_cuda_kernelI13__nv_bfloat16Li320ELi3ELi16ELi80ELi1024ELb1ELi16ELi320ELi320ELi4ELb1ELi5ELb0ELb0ENS_16CompileConditionILi900EEEEEvPT_PKS4_S7_S7_flPfS8_Pj --------------------------
	.section	.nv.shared._ZN13group_norm_v214gn_cuda_kernelI13__nv_bfloat16Li320ELi3ELi16ELi80ELi1024ELb1ELi16ELi320ELi320ELi4ELb1ELi5ELb0ELb0ENS_16CompileConditionILi900EEEEEvPT_PKS4_S7_S7_flPfS8_Pj,"aw",@nobits
	.sectionflags	@""
	.align	8
.nv.shared._ZN13group_norm_v214gn_cuda_kernelI13__nv_bfloat16Li320ELi3ELi16ELi80ELi1024ELb1ELi16ELi320ELi320ELi4ELb1ELi5ELb0ELb0ENS_16CompileConditionILi900EEEEEvPT_PKS4_S7_S7_flPfS8_Pj:
	.zero		4256


//--------------------- .nv.shared._ZN13group_norm_v214gn_cuda_kernelI13__nv_bfloat16Li320ELi1ELi16ELi80ELi1024ELb1ELi32ELi320ELi320ELi4ELb1ELi4ELb0ELb0ENS_16CompileConditionILi900EEEEEvPT_PKS4_S7_S7_flPfS8_Pj --------------------------
	.section	.nv.shared._ZN13group_norm_v214gn_cuda_kernelI13__nv_bfloat16Li320ELi1ELi16ELi80ELi1024ELb1ELi32ELi320ELi320ELi4ELb1ELi4ELb0ELb0ENS_16CompileConditionILi900EEEEEvPT_PKS4_S7_S7_flPfS8_Pj,"aw",@nobits
	.sectionflags	@""
	.align	8
.nv.shared._ZN13group_norm_v214gn_cuda_kernelI13__nv_bfloat16Li320ELi1ELi16ELi80ELi1024ELb1ELi32ELi320ELi320ELi4ELb1ELi4ELb0ELb0ENS_16CompileConditionILi900EEEEEvPT_PKS4_S7_S7_flPfS8_Pj:
	.zero		4256


//--------------------- .nv.shared._ZN13group_norm_v214gn_cuda_kernelI13__nv_bfloat16Li320ELi3ELi16ELi80ELi1024ELb1ELi32ELi320ELi320ELi4ELb1ELi10ELb0ELb0ENS_16CompileConditionILi900EEEEEvPT_PKS4_S7_S7_flPfS8_Pj --------------------------
	.section	.nv.shared._ZN13group_norm_v214gn_cuda_kernelI13__nv_bfloat16Li320ELi3ELi16ELi80ELi1024ELb1ELi32ELi320ELi320ELi4ELb1ELi10ELb0ELb0ENS_16CompileConditionILi900EEEEEvPT_PKS4_S7_S7_flPfS8_Pj,"aw",@nobits
	.sectionflags	@""
	.align	8
.nv.shared._ZN13group_norm_v214gn_cuda_kernelI13__nv_bfloat16Li320ELi3ELi16ELi80ELi1024ELb1ELi32ELi320ELi320ELi4ELb1ELi10ELb0ELb0ENS_16CompileConditionILi900EEEEEvPT_PKS4_S7_S7_flPfS8_Pj:
	.zero		4256


//--------------------- .nv.shared._ZN13group_norm_v214gn_cuda_kernelI13__nv_bfloat16Li320ELi1ELi16ELi80ELi1024ELb1ELi64ELi320ELi320ELi4ELb1ELi9ELb0ELb0ENS_16CompileConditionILi900EEEEEvPT_PKS4_S7_S7_flPfS8_Pj --------------------------
	.section	.nv.shared._ZN13group_norm_v214gn_cuda_kernelI13__nv_bfloat16Li320ELi1ELi16ELi80ELi1024ELb1ELi64ELi320ELi320ELi4ELb1ELi9ELb0ELb0ENS_16CompileConditionILi900EEEEEvPT_PKS4_S7_S7_flPfS8_Pj,"aw",@nobits
	.sectionflags	@""
	.align	8
.nv.shared._ZN13group_norm_v214gn_cuda_kernelI13__nv_bfloat16Li320ELi1ELi16ELi80ELi1024ELb1ELi64ELi320ELi320ELi4ELb1ELi9ELb0ELb0ENS_16CompileConditionILi900EEEEEvPT_PKS4_S7_S7_flPfS8_Pj:
	.zero		4256


//--------------------- .nv.shared._ZN13group_norm_v214gn_cuda_kernelI13__nv_bfloat16Li320ELi1ELi16ELi80ELi1024ELb1ELi128ELi320ELi320ELi4ELb1ELi18ELb0ELb0ENS_16CompileConditionILi900EEEEEvPT_PKS4_S7_S7_flPfS8_Pj --------------------------
	.section	.nv.shared._ZN13group_norm_v214gn_cuda_kernelI13__nv_bfloat16Li320ELi1ELi16ELi80ELi1024ELb1ELi128ELi320ELi320ELi4ELb1ELi18ELb0ELb0ENS_16CompileConditionILi900EEEEEvPT_PKS4_S7_S7_flPfS8_Pj,"aw",@nobits
	.sectionflags	@""
	.align	8
.nv.shared._ZN13group_norm_v214gn_cuda_kernelI13__nv_bfloat16Li320ELi1ELi16ELi80ELi1024ELb1ELi128ELi320ELi320ELi4ELb1ELi18ELb0ELb0ENS_16CompileConditionILi900EEEEEvPT_PKS4_S7_S7_flPfS8_Pj:
	.zero		4256


//--------------------- .nv.shared._ZN13group_norm_v214gn_cuda_kernelI13__nv_bfloat16Li320ELi2ELi16ELi80ELi1024ELb1ELi64ELi320ELi320ELi4ELb1ELi18ELb0ELb0ENS_16CompileConditionILi900EEEEEvPT_PKS4_S7_S7_flPfS8_Pj --------------------------
	.section	.nv.shared._ZN13group_norm_v214gn_cuda_kernelI13__nv_bfloat16Li320ELi2ELi16ELi80ELi1024ELb1ELi64ELi320ELi320ELi4ELb1ELi18ELb0ELb0ENS_16CompileConditionILi900EEEEEvPT_PKS4_S7_S7_flPfS8_Pj,"aw",@nobits
	.sectionflags	@""
	.align	8
.nv.shared._ZN13group_norm_v214gn_cuda_kernelI13__nv_bfloat16Li320ELi2ELi16ELi80ELi1024ELb1ELi64ELi320ELi320ELi4ELb1ELi18ELb0ELb0ENS_16CompileConditionILi900EEEEEvPT_PKS4_S7_S7_flPfS8_Pj:
	.zero		4256


//--------------------- .nv.shared._ZN13group_norm_v214gn_cuda_kernelI13__nv_bfloat16Li320ELi3ELi16ELi80ELi1024ELb1ELi64ELi320ELi320ELi4ELb1ELi21ELb0ELb0ENS_16CompileConditionILi900EEEEEvPT_PKS4_S7_S7_flPfS8_Pj --------------------------
	.section	.nv.shared._ZN13group_norm_v214gn_cuda_kernelI13__nv_bfloat16Li320ELi3ELi16ELi80ELi1024ELb1ELi64ELi320ELi320ELi4ELb1ELi21ELb0ELb0ENS_16CompileConditionILi900EEEEEvPT_PKS4_S7_S7_flPfS8_Pj,"aw",@nobits
	.sectionflags	@""
	.align	8
.nv.shared._ZN13group_norm_v214gn_cuda_kernelI13__nv_bfloat16Li320ELi3ELi16ELi80ELi1024ELb1ELi64ELi320ELi320ELi4ELb1ELi21ELb0ELb0ENS_16CompileConditionILi900EEEEEvPT_PKS4_S7_S7_flPfS8_Pj:
	.zero		4256


//--------------------- .nv.shared._ZN13group_norm_v214gn_cuda_kernelI13__nv_bfloat16Li320ELi3ELi16ELi80ELi1024ELb1ELi64ELi320ELi320ELi4ELb1ELi27ELb0ELb0ENS_16CompileConditionILi900EEEEEvPT_PKS4_S7_S7_flPfS8_Pj --------------------------
	.section	.nv.shared._ZN13group_norm_v214gn_cuda_kernelI13__nv_bfloat16Li320ELi3ELi16ELi80ELi1024ELb1ELi64ELi320ELi320ELi4ELb1ELi27ELb0ELb0ENS_16CompileConditionILi900EEEEEvPT_PKS4_S7_S7_flPfS8_Pj,"aw",@nobits
	.sectionflags	@""
	.align	8
.nv.shared._ZN13group_norm_v214gn_cuda_kernelI13__nv_bfloat16Li320ELi3ELi16ELi80ELi1024ELb1ELi64ELi320ELi320ELi4ELb1ELi27ELb0ELb0ENS_16CompileConditionILi900EEEEEvPT_PKS4_S7_S7_flPfS8_Pj:
	.zero		4256


//--------------------- .nv.shared._ZN13group_norm_v218gn_bwd_cuda_kernelI6__halfLi320ELi3ELi32ELi40ELi1024ELb0ELb1ELi16ELi320ELi320ELi4ELb1ELi5ELb0ELb0ELNS_15WgradSyncMethodE2ENS_16CompileConditionILi900EEEEEvPT_S6_S6_PKS5_S8_S8_S8_PKfflPfPj --------------------------
	.section	.nv.shared._ZN13group_norm_v218gn_bwd_cuda_kernelI6__halfLi320ELi3ELi32ELi40ELi1024ELb0ELb1ELi16ELi320ELi320ELi4ELb1ELi5ELb0ELb0ELNS_15WgradSyncMethodE2ENS_16CompileConditionILi900EEEEEvPT_S6_S6_PKS5_S8_S8_S8_PKfflPfPj,"aw",@nobits
	.sectionflags	@""
	.align	8
.nv.shared._ZN13group_norm_v218gn_bwd_cuda_kernelI6__halfLi320ELi3ELi32ELi40ELi1024ELb0ELb1ELi16ELi320ELi320ELi4ELb1ELi5ELb0ELb0ELNS_15WgradSyncMethodE2ENS_16CompileConditionILi900EEEEEvPT_S6_S6_PKS5_S8_S8_S8_PKfflPfPj:
	.zero		14528


//--------------------- .nv.shared._ZN13group_norm_v218gn_bwd_cuda_kernelI6__halfLi320ELi1ELi32ELi40ELi1024ELb0ELb1ELi32ELi320ELi320ELi4ELb1ELi4ELb0ELb0ELNS_15WgradSyncMethodE3ENS_16CompileConditionILi900EEEEEvPT_S6_S6_PKS5_S8_S8_S8_PKfflPfPj --------------------------
	.section	.nv.shared._ZN13group_norm_v218gn_bwd_cuda_kernelI6__halfLi320ELi1ELi32ELi40ELi1024ELb0ELb1ELi32ELi320ELi320ELi4ELb1ELi4ELb0ELb0ELNS_15WgradSyncMethodE3ENS_16CompileConditionILi900EEEEEvPT_S6_S6_PKS5_S8_S8_S8_PKfflPfPj,"aw",@nobits
	.sectionflags	@""
	.align	8
.nv.shared._ZN13group_norm_v218gn_bwd_cuda_kernelI6__halfLi320ELi1ELi32ELi40ELi1024ELb0ELb1ELi32ELi320ELi320ELi4ELb1ELi4ELb0ELb0ELNS_15WgradSyncMethodE3ENS_16CompileConditionILi900EEEEEvPT_S6_S6_PKS5_S8_S8_S8_PKfflPfPj:
	.zero		14528


//--------------------- .nv.shared._ZN13group_norm_v218gn_bwd_cuda_kernelI6__halfLi320ELi1ELi32ELi40ELi1024ELb0ELb1ELi64ELi320ELi320ELi4ELb1ELi8ELb0ELb0ELNS_15WgradSyncMethodE3ENS_16CompileConditionILi900EEEEEvPT_S6_S6_PKS5_S8_S8_S8_PKfflPfPj --------------------------
	.section	.nv.shared._ZN13group_norm_v218gn_bwd_cuda_kernelI6__halfLi320ELi1ELi32ELi40ELi1024ELb0ELb1ELi64ELi320ELi320ELi4ELb1ELi8ELb0ELb0ELNS_15WgradSyncMethodE3ENS_16CompileConditionILi900EEEEEvPT_S6_S6_PKS5_S8_S8_S8_PKfflPfPj,"aw",@nobits
	.sectionflags	@""
	.align	8
.nv.shared._ZN13group_norm_v218gn_bwd_cuda_kernelI6__halfLi320ELi1ELi32ELi40ELi1024ELb0ELb1ELi64ELi320ELi320ELi4ELb1ELi8ELb0ELb0ELNS_15WgradSyncMethodE3ENS_16CompileConditionILi900EEEEEvPT_S6_S6_PKS5_S8_S8_S8_PKfflPfPj:
	.zero		14528


//--------------------- .nv.shared._ZN13group_norm_v218gn_bwd_cuda_kernelI6__halfLi320ELi2ELi32ELi40ELi1024ELb0ELb1ELi32ELi320ELi320ELi4ELb1ELi8ELb0ELb0ELNS_15WgradSyncMethodE3ENS_16CompileConditionILi900EEEEEvPT_S6_S6_PKS5_S8_S8_S8_PKfflPfPj --------------------------
	.section	.nv.shared._ZN13group_norm_v218gn_bwd_cuda_kernelI6__halfLi320ELi2ELi32ELi40ELi1024ELb0ELb1ELi32ELi320ELi320ELi4ELb1ELi8ELb0ELb0ELNS_15WgradSyncMethodE3ENS_16CompileConditionILi900EEEEEvPT_S6_S6_PKS5_S8_S8_S8_PKfflPfPj,"aw",@nobits
	.sectionflags	@""
	.align	8
.nv.shared._ZN13group_norm_v218gn_bwd_cuda_kernelI6__halfLi320ELi2ELi32ELi40ELi1024ELb0ELb1ELi32ELi320ELi320ELi4ELb1ELi8ELb0ELb0ELNS_15WgradSyncMethodE3ENS_16CompileConditionILi900EEEEEvPT_S6_S6_PKS5_S8_S8_S8_PKfflPfPj:
	.zero		14528


//--------------------- .nv.shared._ZN13group_norm_v218gn_bwd_cuda_kernelI6__halfLi320ELi3ELi32ELi40ELi1024ELb0ELb1ELi32ELi320ELi320ELi4ELb1ELi8ELb0ELb0ELNS_15WgradSyncMethodE3ENS_16CompileConditionILi900EEEEEvPT_S6_S6_PKS5_S8_S8_S8_PKfflPfPj --------------------------
	.section	.nv.shared._ZN13group_norm_v218gn_bwd_cuda_kernelI6__halfLi320ELi3ELi32ELi40ELi1024ELb0ELb1ELi32ELi320ELi320ELi4ELb1ELi8ELb0ELb0ELNS_15WgradSyncMethodE3ENS_16CompileConditionILi900EEEEEvPT_S6_S6_PKS5_S8_S8_S8_PKfflPfPj,"aw",@nobits
	.sectionflags	@""
	.align	8
.nv.shared._ZN13group_norm_v218gn_bwd_cuda_kernelI6__halfLi320ELi3ELi32ELi40ELi1024ELb0ELb1ELi32ELi320ELi320ELi4ELb1ELi8ELb0ELb0ELNS_15WgradSyncMethodE3ENS_16CompileConditionILi900EEEEEvPT_S6_S6_PKS5_S8_S8_S8_PKfflPfPj:
	.zero		14528


//--------------------- .nv.shared._ZN13group_norm_v218gn_bwd_cuda_kernelI6__halfLi320ELi3ELi32ELi40ELi1024ELb0ELb1ELi32ELi320ELi320ELi4ELb1ELi12ELb0ELb0ELNS_15WgradSyncMethodE3ENS_16CompileConditionILi900EEEEEvPT_S6_S6_PKS5_S8_S8_S8_PKfflPfPj --------------------------
	.section	.nv.shared._ZN13group_norm_v218gn_bwd_cuda_kernelI6__halfLi320ELi3ELi32ELi40ELi1024ELb0ELb1ELi32ELi320ELi320ELi4ELb1ELi12ELb0ELb0ELNS_15WgradSyncMethodE3ENS_16CompileConditionILi900EEEEEvPT_S6_S6_PKS5_S8_S8_S8_PKfflPfPj,"aw",@nobits
	.sectionflags	@""
	.align	8
.nv.shared._ZN13group_norm_v218gn_bwd_cuda_kernelI6__halfLi320ELi3ELi32ELi40ELi1024ELb0ELb1ELi32ELi320ELi320ELi4ELb1ELi12ELb0ELb0ELNS_15WgradSyncMethodE3ENS_16CompileConditionILi900EEEEEvPT_S6_S6_PKS5_S8_S8_S8_PKfflPfPj:
	.zero		14528


//--------------------- .nv.shared._ZN13group_norm_v218gn_bwd_cuda_kernelI6__halfLi320ELi3ELi16ELi80ELi1024ELb1ELb1ELi16ELi320ELi320ELi4ELb1ELi5ELb0ELb0ELNS_15WgradSyncMethodE2ENS_16CompileConditionILi900EEEEEvPT_S6_S6_PKS5_S8_S8_S8_PKfflPfPj --------------------------
	.section	.nv.shared._ZN13group_norm_v218gn_bwd_cuda_kernelI6__halfLi320ELi3ELi16ELi80ELi1024ELb1ELb1ELi16ELi320ELi320ELi4ELb1ELi5ELb0ELb0ELNS_15WgradSyncMethodE2ENS_16CompileConditionILi900EEEEEvPT_S6_S6_PKS5_S8_S8_S8_PKfflPfPj,"aw",@nobits
	.sectionflags	@""
	.align	8
.nv.shared._ZN13group_norm_v218gn_bwd_cuda_kernelI6__halfLi320ELi3ELi16ELi80ELi1024ELb1ELb1ELi16ELi320ELi320ELi4ELb1ELi5ELb0ELb0ELNS_15WgradSyncMethodE2ENS_16CompileConditionILi900EEEEEvPT_S6_S6_PKS5_S8_S8_S8_PKfflPfPj:
	.zero		14496


//--------------------- .nv.shared._ZN13group_norm_v218gn_bwd_cuda_kernelI6__halfLi320ELi1ELi16ELi80ELi1024ELb1ELb1ELi32ELi320ELi320ELi4ELb1ELi4ELb0ELb0ELNS_15WgradSyncMethodE3ENS_16CompileConditionILi900EEEEEvPT_S6_S6_PKS5_S8_S8_S8_PKfflPfPj --------------------------
	.section	.nv.shared._ZN13group_norm_v218gn_bwd_cuda_kernelI6__halfLi320ELi1ELi16ELi80ELi1024ELb1ELb1ELi32ELi320ELi320ELi4ELb1ELi4ELb0ELb0ELNS_15WgradSyncMethodE3ENS_16CompileConditionILi900EEEEEvPT_S6_S6_PKS5_S8_S8_S8_PKfflPfPj,"aw",@nobits
	.sectionflags	@""
	.align	8
.nv.shared._ZN13group_norm_v218gn_bwd_cuda_kernelI6__halfLi320ELi1ELi16ELi80ELi1024ELb1ELb1ELi32ELi320ELi320ELi4ELb1ELi4ELb0ELb0ELNS_15WgradSyncMethodE3ENS_16CompileConditionILi900EEEEEvPT_S6_S6_PKS5_S8_S8_S8_PKfflPfPj:
	.zero		14496


//--------------------- .nv.shared._ZN13group_norm_v218gn_bwd_cuda_kernelI6__halfLi320ELi1ELi16ELi80ELi1024ELb1ELb1ELi64ELi320ELi320ELi4ELb1ELi8ELb0ELb0ELNS_15WgradSyncMethodE3ENS_16CompileConditionILi900EEEEEvPT_S6_S6_PKS5_S8_S8_S8_PKfflPfPj --------------------------
	.section	.nv.shared._ZN13group_norm_v218gn_bwd_cuda_kernelI6__halfLi320ELi1ELi16ELi80ELi1024ELb1ELb1ELi64ELi320ELi320ELi4ELb1ELi8ELb0ELb0ELNS_15WgradSyncMethodE3ENS_16CompileConditionILi900EEEEEvPT_S6_S6_PKS5_S8_S8_S8_PKfflPfPj,"aw",@nobits
	.sectionflags	@""
	.align	8
.nv.shared._ZN13group_norm_v218gn_bwd_cuda_kernelI6__halfLi320ELi1ELi16ELi80ELi1024ELb1ELb1ELi64ELi320ELi320ELi4ELb1ELi8ELb0ELb0ELNS_15WgradSyncMethodE3ENS_16CompileConditionILi900EEEEEvPT_S6_S6_PKS5_S8_S8_S8_PKfflPfPj:
	.zero		14496


//--------------------- .nv.shared._ZN13group_norm_v218gn_bwd_cuda_kernelI6__halfLi320ELi2ELi16ELi80ELi1024ELb1ELb1ELi32ELi320ELi320ELi4ELb1ELi8ELb0ELb0ELNS_15WgradSyncMethodE3ENS_16CompileConditionILi900EEEEEvPT_S6_S6_PKS5_S8_S8_S8_PKfflPfPj --------------------------
	.section	.nv.shared._ZN13group_norm_v218gn_bwd_cuda_kernelI6__halfLi320ELi2ELi16ELi80ELi1024ELb1ELb1ELi32ELi320ELi320ELi4ELb1ELi8ELb0ELb0ELNS_15WgradSyncMethodE3ENS_16CompileConditionILi900EEEEEvPT_S6_S6_PKS5_S8_S8_S8_PKfflPfPj,"aw",@nobits
	.sectionflags	@""
	.align	8
.nv.shared._ZN13group_norm_v218gn_bwd_cuda_kernelI6__halfLi320ELi2ELi16ELi80ELi1024ELb1ELb1ELi32ELi320ELi320ELi4ELb1ELi8ELb0ELb0ELNS_15WgradSyncMethodE3ENS_16CompileConditionILi900EEEEEvPT_S6_S6_PKS5_S8_S8_S8_PKfflPfPj:
	.zero		14496


//--------------------- .nv.shared._ZN13group_norm_v218gn_bwd_cuda_kernelI6__halfLi320ELi3ELi16ELi80ELi1024ELb1ELb1ELi32ELi320ELi320ELi4ELb1ELi8ELb0ELb0ELNS_15WgradSyncMethodE3ENS_16CompileConditionILi900EEEEEvPT_S6_S6_PKS5_S8_S8_S8_PKfflPfPj --------------------------
	.section	.nv.shared._ZN13group_norm_v218gn_bwd_cuda_kernelI6__halfLi320ELi3ELi16ELi80ELi1024ELb1ELb1ELi32ELi320ELi320ELi4ELb1ELi8ELb0ELb0ELNS_15WgradSyncMethodE3ENS_16CompileConditionILi900EEEEEvPT_S6_S6_PKS5_S8_S8_S8_PKfflPfPj,"aw",@nobits
	.sectionflags	@""
	.align	8
.nv.shared._ZN13group_norm_v218gn_bwd_cuda_kernelI6__halfLi320ELi3ELi16ELi80ELi1024ELb1ELb1ELi32ELi320ELi320ELi4ELb1ELi8ELb0ELb0ELNS_15WgradSyncMethodE3ENS_16CompileConditionILi900EEEEEvPT_S6_S6_PKS5_S8_S8_S8_PKfflPfPj:
	.zero		14496


//--------------------- .nv.shared._ZN13group_norm_v218gn_bwd_cuda_kernelI6__halfLi320ELi3ELi16ELi80ELi1024ELb1ELb1ELi32ELi320ELi320ELi4ELb1ELi12ELb0ELb0ELNS_15WgradSyncMethodE3ENS_16CompileConditionILi900EEEEEvPT_S6_S6_PKS5_S8_S8_S8_PKfflPfPj --------------------------
	.section	.nv.shared._ZN13group_norm_v218gn_bwd_cuda_kernelI6__halfLi320ELi3ELi16ELi80ELi1024ELb1ELb1ELi32ELi320ELi320ELi4ELb1ELi12ELb0ELb0ELNS_15WgradSyncMethodE3ENS_16CompileConditionILi900EEEEEvPT_S6_S6_PKS5_S8_S8_S8_PKfflPfPj,"aw",@nobits
	.sectionflags	@""
	.align	8
.nv.shared._ZN13group_norm_v218gn_bwd_cuda_kernelI6__halfLi320ELi3ELi16ELi80ELi1024ELb1ELb1ELi32ELi320ELi320ELi4ELb1ELi12ELb0ELb0ELNS_15WgradSyncMethodE3ENS_16CompileConditionILi900EEEEEvPT_S6_S6_PKS5_S8_S8_S8_PKfflPfPj:
	.zero		14496


//--------------------- .nv.shared._ZN13group_norm_v214gn_cuda_kernelI6__halfLi320ELi3ELi32ELi40ELi1024ELb0ELi16ELi320ELi320ELi4ELb1ELi5ELb0ELb0ENS_16CompileConditionILi900EEEEEvPT_PKS4_S7_S7_flPfS8_Pj --------------------------
	.section	.nv.shared._ZN13group_norm_v214gn_cuda_kernelI6__halfLi320ELi3ELi32ELi40ELi1024ELb0ELi16ELi320ELi320ELi4ELb1ELi5ELb0ELb0ENS_16CompileConditionILi900EEEEEvPT_PKS4_S7_S7_flPfS8_Pj,"aw",@nobits
	.sectionflags	@""
	.align	8
.nv.shared._ZN13group_norm_v214gn_cuda_kernelI6__halfLi320ELi3ELi32ELi40ELi1024ELb0ELi16ELi320ELi320ELi4ELb1ELi5ELb0ELb0ENS_16CompileConditionILi900EEEEEvPT_PKS4_S7_S7_flPfS8_Pj:
	.zero		4288


//--------------------- .nv.shared._ZN13group_norm_v214gn_cuda_kernelI6__halfLi320ELi1ELi32ELi40ELi1024ELb0ELi32ELi320ELi320ELi4ELb1ELi4ELb0ELb0ENS_16CompileConditionILi900EEEEEvPT_PKS4_S7_S7_flPfS8_Pj --------------------------
	.section	.nv.shared._ZN13group_norm_v214gn_cuda_kernelI6__halfLi320ELi1ELi32ELi40ELi1024ELb0ELi32ELi320ELi320ELi4ELb1ELi4ELb0ELb0ENS_16CompileConditionILi900EEEEEvPT_PKS4_S7_S7_flPfS8_Pj,"aw",@nobits
	.sectionflags	@""
	.align	8
.nv.shared._ZN13group_norm_v214gn_cuda_kernelI6__halfLi320ELi1ELi32ELi40ELi1024ELb0ELi32ELi320ELi320ELi4ELb1ELi4ELb0ELb0ENS_16CompileConditionILi900EEEEEvPT_PKS4_S7_S7_flPfS8_Pj:
	.zero		4288


//--------------------- .nv.shared._ZN13group_norm_v214gn_cuda_kernelI6__halfLi320ELi3ELi32ELi40ELi1024ELb0ELi32ELi320ELi320ELi4ELb1ELi10ELb0ELb0ENS_16CompileConditionILi900EEEEEvPT_PKS4_S7_S7_flPfS8_Pj --------------------------
	.section	.nv.shared._ZN13group_norm_v214gn_cuda_kernelI6__halfLi320ELi3ELi32ELi40ELi1024ELb0ELi32ELi320ELi320ELi4ELb1ELi10ELb0ELb0ENS_16CompileConditionILi900EEEEEvPT_PKS4_S7_S7_flPfS8_Pj,"aw",@nobits
	.sectionflags	@""
	.align	8
.nv.shared._ZN13group_norm_v214gn_cuda_kernelI6__halfLi320ELi3ELi32ELi40ELi1024ELb0ELi32ELi320ELi320ELi4ELb1ELi10ELb0ELb0ENS_16CompileConditionILi900EEEEEvPT_PKS4_S7_S7_flPfS8_Pj:
	.zero		4288


//--------------------- .nv.shared._ZN13group_norm_v214gn_cuda_kernelI6__halfLi320ELi1ELi32ELi40ELi1024ELb0ELi64ELi320ELi320ELi4ELb1ELi9ELb0ELb0ENS_16CompileConditionILi900EEEEEvPT_PKS4_S7_S7_flPfS8_Pj --------------------------
	.section	.nv.shared._ZN13group_norm_v214gn_cuda_kernelI6__halfLi320ELi1ELi32ELi40ELi1024ELb0ELi64ELi320ELi320ELi4ELb1ELi9ELb0ELb0ENS_16CompileConditionILi900EEEEEvPT_PKS4_S7_S7_flPfS8_Pj,"aw",@nobits
	.sectionflags	@""
	.align	8
.nv.shared._ZN13group_norm_v214gn_cuda_kernelI6__halfLi320ELi1ELi32ELi40ELi1024ELb0ELi64ELi320ELi320ELi4ELb1ELi9ELb0ELb0ENS_16CompileConditionILi900EEEEEvPT_PKS4_S7_S7_flPfS8_Pj:
	.zero		4288


//--------------------- .nv.shared._ZN13group_norm_v214gn_cuda_kernelI6__halfLi320ELi1ELi32ELi40ELi1024ELb0ELi128ELi320ELi320ELi4ELb1ELi18ELb0ELb0ENS_16CompileConditionILi900EEEEEvPT_PKS4_S7_S7_flPfS8_Pj --------------------------
	.section	.nv.shared._ZN13group_norm_v214gn_cuda_kernelI6__halfLi320ELi1ELi32ELi40ELi1024ELb0ELi128ELi320ELi320ELi4ELb1ELi18ELb0ELb0ENS_16CompileConditionILi900EEEEEvPT_PKS4_S7_S7_flPfS8_Pj,"aw",@nobits
	.sectionflags	@""
	.align	8
.nv.shared._ZN13group_norm_v214gn_cuda_kernelI6__halfLi320ELi1ELi32ELi40ELi1024ELb0ELi128ELi320ELi320ELi4ELb1ELi18ELb0ELb0ENS_16CompileConditionILi900EEEEEvPT_PKS4_S7_S7_flPfS8_Pj:
	.zero		4288


//--------------------- .nv.shared._ZN13group_norm_v214gn_cuda_kernelI6__halfLi320ELi2ELi32ELi40ELi1024ELb0ELi64ELi320ELi320ELi4ELb1ELi18ELb0ELb0ENS_16CompileConditionILi900EEEEEvPT_PKS4_S7_S7_flPfS8_Pj --------------------------
	.section	.nv.shared._ZN13group_norm_v214gn_cuda_kernelI6__halfLi320ELi2ELi32ELi40ELi1024ELb0ELi64ELi320ELi320ELi4ELb1ELi18ELb0ELb0ENS_16CompileConditionILi900EEEEEvPT_PKS4_S7_S7_flPfS8_Pj,"aw",@nobits
	.sectionflags	@""
	.align	8
.nv.shared._ZN13group_norm_v214gn_cuda_kernelI6__halfLi320ELi2ELi32ELi40ELi1024ELb0ELi64ELi320ELi320ELi4ELb1ELi18ELb0ELb0ENS_16CompileConditionILi900EEEEEvPT_PKS4_S7_S7_flPfS8_Pj:
	.zero		4288


//--------------------- .nv.shared._ZN13group_norm_v214gn_cuda_kernelI6__halfLi320ELi3ELi32ELi40ELi1024ELb0ELi64ELi320ELi320ELi4ELb1ELi21ELb0ELb0ENS_16CompileConditionILi900EEEEEvPT_PKS4_S7_S7_flPfS8_Pj --------------------------
	.section	.nv.shared._ZN13group_norm_v214gn_cuda_kernelI6__halfLi320ELi3ELi32ELi40ELi1024ELb0ELi64ELi320ELi320ELi4ELb1ELi21ELb0ELb0ENS_16CompileConditionILi900EEEEEvPT_PKS4_S7_S7_flPfS8_Pj,"aw",@nobits
	.sectionflags	@""
	.align	8
.nv.shared._ZN13group_norm_v214gn_cuda_kernelI6__halfLi320ELi3ELi32ELi40ELi1024ELb0ELi64ELi320ELi320ELi4ELb1ELi21ELb0ELb0ENS_16CompileConditionILi900EEEEEvPT_PKS4_S7_S7_flPfS8_Pj:
	.zero		4288


//--------------------- .nv.shared._ZN13group_norm_v214gn_cuda_kernelI6__halfLi320ELi3ELi32ELi40ELi1024ELb0ELi64ELi320ELi320ELi4ELb1ELi27ELb0ELb0ENS_16CompileConditionILi900EEEEEvPT_PKS4_S7_S7_flPfS8_Pj --------------------------
	.section	.nv.shared._ZN13group_norm_v214gn_cuda_kernelI6__halfLi320ELi3ELi32ELi40ELi1024ELb0ELi64ELi320ELi320ELi4ELb1ELi27ELb0ELb0ENS_16CompileConditionILi900EEEEEvPT_PKS4_S7_S7_flPfS8_Pj,"aw",@nobits
	.sectionflags	@""
	.align	8
.nv.shared._ZN13group_norm_v214gn_cuda_kernelI6__halfLi320ELi3ELi32ELi40ELi1024ELb0ELi64ELi320ELi320ELi4ELb1ELi27ELb0ELb0ENS_16CompileConditionILi900EEEEEvPT_PKS4_S7_S7_flPfS8_Pj:
	.zero		4288


//--------------------- .nv.shared._ZN13group_norm_v214gn_cuda_kernelI6__halfLi320ELi3ELi16ELi80ELi1024ELb1ELi16ELi320ELi320ELi4ELb1ELi5ELb0ELb0ENS_16CompileConditionILi900EEEEEvPT_PKS4_S7_S7_flPfS8_Pj --------------------------
	.section	.nv.shared._ZN13group_norm_v214gn_cuda_kernelI6__halfLi320ELi3ELi16ELi80ELi1024ELb1ELi16ELi320ELi320ELi4ELb1ELi5ELb0ELb0ENS_16CompileConditionILi900EEEEEvPT_PKS4_S7_S7_flPfS8_Pj,"aw",@nobits
	.sectionflags	@""
	.align	8
.nv.shared._ZN13group_norm_v214gn_cuda_kernelI6__halfLi320ELi3ELi16ELi80ELi1024ELb1ELi16ELi320ELi320ELi4ELb1ELi5ELb0ELb0ENS_16CompileConditionILi900EEEEEvPT_PKS4_S7_S7_flPfS8_Pj:
	.zero		4256


//--------------------- .nv.shared._ZN13group_norm_v214gn_cuda_kernelI6__halfLi320ELi1ELi16ELi80ELi1024ELb1ELi32ELi320ELi320ELi4ELb1ELi4ELb0ELb0ENS_16CompileConditionILi900EEEEEvPT_PKS4_S7_S7_flPfS8_Pj --------------------------
	.section	.nv.shared._ZN13group_norm_v214gn_cuda_kernelI6__halfLi320ELi1ELi16ELi80ELi1024ELb1ELi32ELi320ELi320ELi4ELb1ELi4ELb0ELb0ENS_16CompileConditionILi900EEEEEvPT_PKS4_S7_S7_flPfS8_Pj,"aw",@nobits
	.sectionflags	@""
	.align	8
.nv.shared._ZN13group_norm_v214gn_cuda_kernelI6__halfLi320ELi1ELi16ELi80ELi1024ELb1ELi32ELi320ELi320ELi4ELb1ELi4ELb0ELb0ENS_16CompileConditionILi900EEEEEvPT_PKS4_S7_S7_flPfS8_Pj:
	.zero		4256


//--------------------- .nv.shared._ZN13group_norm_v214gn_cuda_kernelI6__halfLi320ELi3ELi16ELi80ELi1024ELb1ELi32ELi320ELi320ELi4ELb1ELi10ELb0ELb0ENS_16CompileConditionILi900EEEEEvPT_PKS4_S7_S7_flPfS8_Pj --------------------------
	.section	.nv.shared._ZN13group_norm_v214gn_cuda_kernelI6__halfLi320ELi3ELi16ELi80ELi1024ELb1ELi32ELi320ELi320ELi4ELb1ELi10ELb0ELb0ENS_16CompileConditionILi900EEEEEvPT_PKS4_S7_S7_flPfS8_Pj,"aw",@nobits
	.sectionflags	@""
	.align	8
.nv.shared._ZN13group_norm_v214gn_cuda_kernelI6__halfLi320ELi3ELi16ELi80ELi1024ELb1ELi32ELi320ELi320ELi4ELb1ELi10ELb0ELb0ENS_16CompileConditionILi900EEEEEvPT_PKS4_S7_S7_flPfS8_Pj:
	.zero		4256


//--------------------- .nv.shared._ZN13group_norm_v214gn_cuda_kernelI6__halfLi320ELi1ELi16ELi80ELi1024ELb1ELi64ELi320ELi320ELi4ELb1ELi9ELb0ELb0ENS_16CompileConditionILi900EEEEEvPT_PKS4_S7_S7_flPfS8_Pj --------------------------
	.section	.nv.shared._ZN13group_norm_v214gn_cuda_kernelI6__halfLi320ELi1ELi16ELi80ELi1024ELb1ELi64ELi320ELi320ELi4ELb1ELi9ELb0ELb0ENS_16CompileConditionILi900EEEEEvPT_PKS4_S7_S7_flPfS8_Pj,"aw",@nobits
	.sectionflags	@""
	.align	8
.nv.shared._ZN13group_norm_v214gn_cuda_kernelI6__halfLi320ELi1ELi16ELi80ELi1024ELb1ELi64ELi320ELi320ELi4ELb1ELi9ELb0ELb0ENS_16CompileConditionILi900EEEEEvPT_PKS4_S7_S7_flPfS8_Pj:
	.zero		4256


//--------------------- .nv.shared._ZN13group_norm_v214gn_cuda_kernelI6__halfLi320ELi1ELi16ELi80ELi1024ELb1ELi128ELi320ELi320ELi4ELb1ELi18ELb0ELb0ENS_16CompileConditionILi900EEEEEvPT_PKS4_S7_S7_flPfS8_Pj --------------------------
	.section	.nv.shared._ZN13group_norm_v214gn_cuda_kernelI6__halfLi320ELi1ELi16ELi80ELi1024ELb1ELi128ELi320ELi320ELi4ELb1ELi18ELb0ELb0ENS_16CompileConditionILi900EEEEEvPT_PKS4_S7_S7_flPfS8_Pj,"aw",@nobits
	.sectionflags	@""
	.align	8
.nv.shared._ZN13group_norm_v214gn_cuda_kernelI6__halfLi320ELi1ELi16ELi80ELi1024ELb1ELi128ELi320ELi320ELi4ELb1ELi18ELb0ELb0ENS_16CompileConditionILi900EEEEEvPT_PKS4_S7_S7_flPfS8_Pj:
	.zero		4256


//--------------------- .nv.shared._ZN13group_norm_v214gn_cuda_kernelI6__halfLi320ELi2ELi16ELi80ELi1024ELb1ELi64ELi320ELi320ELi4ELb1ELi18ELb0ELb0ENS_16CompileConditionILi900EEEEEvPT_PKS4_S7_S7_flPfS8_Pj --------------------------
	.section	.nv.shared._ZN13group_norm_v214gn_cuda_kernelI6__halfLi320ELi2ELi16ELi80ELi1024ELb1ELi64ELi320ELi320ELi4ELb1ELi18ELb0ELb0ENS_16CompileConditionILi900EEEEEvPT_PKS4_S7_S7_flPfS8_Pj,"aw",@nobits
	.sectionflags	@""
	.align	8
.nv.shared._ZN13group_norm_v214gn_cuda_kernelI6__halfLi320ELi2ELi16ELi80ELi1024ELb1ELi64ELi320ELi320ELi4ELb1ELi18ELb0ELb0ENS_16CompileConditionILi900EEEEEvPT_PKS4_S7_S7_flPfS8_Pj:
	.zero		4256


//--------------------- .nv.shared._ZN13group_norm_v214gn_cuda_kernelI6__halfLi320ELi3ELi16ELi80ELi1024ELb1ELi64ELi320ELi320ELi4ELb1ELi21ELb0ELb0ENS_16CompileConditionILi900EEEEEvPT_PKS4_S7_S7_flPfS8_Pj --------------------------
	.section	.nv.shared._ZN13group_norm_v214gn_cuda_kernelI6__halfLi320ELi3ELi16ELi80ELi1024ELb1ELi64ELi320ELi320ELi4ELb1ELi21ELb0ELb0ENS_16CompileConditionILi900EEEEEvPT_PKS4_S7_S7_flPfS8_Pj,"aw",@nobits
	.sectionflags	@""
	.align	8
.nv.shared._ZN13group_norm_v214gn_cuda_kernelI6__halfLi320ELi3ELi16ELi80ELi1024ELb1ELi64ELi320ELi320ELi4ELb1ELi21ELb0ELb0ENS_16CompileConditionILi900EEEEEvPT_PKS4_S7_S7_flPfS8_Pj:
	.zero		4256


//--------------------- .nv.shared._ZN13group_norm_v214gn_cuda_kernelI6__halfLi320ELi3ELi16ELi80ELi1024ELb1ELi64ELi320ELi320ELi4ELb1ELi27ELb0ELb0ENS_16CompileConditionILi900EEEEEvPT_PKS4_S7_S7_flPfS8_Pj --------------------------
	.section	.nv.shared._ZN13group_norm_v214gn_cuda_kernelI6__halfLi320ELi3ELi16ELi80ELi1024ELb1ELi64ELi320ELi320ELi4ELb1ELi27ELb0ELb0ENS_16CompileConditionILi900EEEEEvPT_PKS4_S7_S7_flPfS8_Pj,"aw",@nobits
	.sectionflags	@""
	.align	8
.nv.shared._ZN13group_norm_v214gn_cuda_kernelI6__halfLi320ELi3ELi16ELi80ELi1024ELb1ELi64ELi320ELi320ELi4ELb1ELi27ELb0ELb0ENS_16CompileConditionILi900EEEEEvPT_PKS4_S7_S7_flPfS8_Pj:
	.zero		4256


//--------------------- .nv.constant0._ZN13group_norm_v218gn_bwd_cuda_kernelI13__nv_bfloat16Li320ELi3ELi32ELi40ELi1024ELb0ELb1ELi16ELi320ELi320ELi4ELb1ELi5ELb0ELb0ELNS_15WgradSyncMethodE2ENS_16CompileConditionILi900EEEEEvPT_S6_S6_PKS5_S8_S8_S8_PKfflPfPj --------------------------
	.section	.nv.constant0._ZN13group_norm_v218gn_bwd_cuda_kernelI13__nv_bfloat16Li320ELi3ELi32ELi40ELi1024ELb0ELb1ELi16ELi320ELi320ELi4ELb1ELi5ELb0ELb0ELNS_15WgradSyncMethodE2ENS_16CompileConditionILi900EEEEEvPT_S6_S6_PKS5_S8_S8_S8_PKfflPfPj,"a",@progbits
	.sectionflags	@""
	.align	4
.nv.constant0._ZN13group_norm_v218gn_bwd_cuda_kernelI13__nv_bfloat16Li320ELi3ELi32ELi40ELi1024ELb0ELb1ELi16ELi320ELi320ELi4ELb1ELi5ELb0ELb0ELNS_15WgradSyncMethodE2ENS_16CompileConditionILi900EEEEEvPT_S6_S6_PKS5_S8_S8_S8_PKfflPfPj:
	.zero		624


//--------------------- .nv.constant0._ZN13group_norm_v218gn_bwd_cuda_kernelI13__nv_bfloat16Li320ELi1ELi32ELi40ELi1024ELb0ELb1ELi32ELi320ELi320ELi4ELb1ELi4ELb0ELb0ELNS_15WgradSyncMethodE3ENS_16CompileConditionILi900EEEEEvPT_S6_S6_PKS5_S8_S8_S8_PKfflPfPj --------------------------
	.section	.nv.constant0._ZN13group_norm_v218gn_bwd_cuda_kernelI13__nv_bfloat16Li320ELi1ELi32ELi40ELi1024ELb0ELb1ELi32ELi320ELi320ELi4ELb1ELi4ELb0ELb0ELNS_15WgradSyncMethodE3ENS_16CompileConditionILi900EEEEEvPT_S6_S6_PKS5_S8_S8_S8_PKfflPfPj,"a",@progbits
	.sectionflags	@""
	.align	4
.nv.constant0._ZN13group_norm_v218gn_bwd_cuda_kernelI13__nv_bfloat16Li320ELi1ELi32ELi40ELi1024ELb0ELb1ELi32ELi320ELi320ELi4ELb1ELi4ELb0ELb0ELNS_15WgradSyncMethodE3ENS_16CompileConditionILi900EEEEEvPT_S6_S6_PKS5_S8_S8_S8_PKfflPfPj:
	.zero		624


//--------------------- .nv.constant0._ZN13group_norm_v218gn_bwd_cuda_kernelI13__nv_bfloat16Li320ELi1ELi32ELi40ELi1024ELb0ELb1ELi64ELi320ELi320ELi4ELb1ELi8ELb0ELb0ELNS_15WgradSyncMethodE3ENS_16CompileConditionILi900EEEEEvPT_S6_S6_PKS5_S8_S8_S8_PKfflPfPj --------------------------
	.section	.nv.constant0._ZN13group_norm_v218gn_bwd_cuda_kernelI13__nv_bfloat16Li320ELi1ELi32ELi40ELi1024ELb0ELb1ELi64ELi320ELi320ELi4ELb1ELi8ELb0ELb0ELNS_15WgradSyncMethodE3ENS_16CompileConditionILi900EEEEEvPT_S6_S6_PKS5_S8_S8_S8_PKfflPfPj,"a",@progbits
	.sectionflags	@""
	.align	4
.nv.constant0._ZN13group_norm_v218gn_bwd_cuda_kernelI13__nv_bfloat16Li320ELi1ELi32ELi40ELi1024ELb0ELb1ELi64ELi320ELi320ELi4ELb1ELi8ELb0ELb0ELNS_15WgradSyncMethodE3ENS_16CompileConditionILi900EEEEEvPT_S6_S6_PKS5_S8_S8_S8_PKfflPfPj:
	.zero		624


//--------------------- .nv.constant0._ZN13group_norm_v218gn_bwd_cuda_kernelI13__nv_bfloat16Li320ELi2ELi32ELi40ELi1024ELb0ELb1ELi32ELi320ELi320ELi4ELb1ELi8ELb0ELb0ELNS_15WgradSyncMethodE3ENS_16CompileConditionILi900EEEEEvPT_S6_S6_PKS5_S8_S8_S8_PKfflPfPj --------------------------
	.section	.nv.constant0._ZN13group_norm_v218gn_bwd_cuda_kernelI13__nv_bfloat16Li320ELi2ELi32ELi40ELi1024ELb0ELb1ELi32ELi320ELi320ELi4ELb1ELi8ELb0ELb0ELNS_15WgradSyncMethodE3ENS_16CompileConditionILi900EEEEEvPT_S6_S6_PKS5_S8_S8_S8_PKfflPfPj,"a",@progbits
	.sectionflags	@""
	.align	4
.nv.constant0._ZN13group_norm_v218gn_bwd_cuda_kernelI13__nv_bfloat16Li320ELi2ELi32ELi40ELi1024ELb0ELb1ELi32ELi320ELi320ELi4ELb1ELi8ELb0ELb0ELNS_15WgradSyncMethodE3ENS_16CompileConditionILi900EEEEEvPT_S6_S6_PKS5_S8_S8_S8_PKfflPfPj:
	.zero		624


//--------------------- .nv.constant0._ZN13group_norm_v218gn_bwd_cuda_kernelI13__nv_bfloat16Li320ELi3ELi32ELi40ELi1024ELb0ELb1ELi32ELi320ELi320ELi4ELb1ELi8ELb0ELb0ELNS_15WgradSyncMethodE3ENS_16CompileConditionILi900EEEEEvPT_S6_S6_PKS5_S8_S8_S8_PKfflPfPj --------------------------
	.section	.nv.constant0._ZN13group_norm_v218gn_bwd_cuda_kernelI13__nv_bfloat16Li320ELi3ELi32ELi40ELi1024ELb0ELb1ELi32ELi320ELi320ELi4ELb1ELi8ELb0ELb0ELNS_15WgradSyncMethodE3ENS_16CompileConditionILi900EEEEEvPT_S6_S6_PKS5_S8_S8_S8_PKfflPfPj,"a",@progbits
	.sectionflags	@""
	.align	4
.nv.constant0._ZN13group_norm_v218gn_bwd_cuda_kernelI13__nv_bfloat16Li320ELi3ELi32ELi40ELi1024ELb0ELb1ELi32ELi320ELi320ELi4ELb1ELi8ELb0ELb0ELNS_15WgradSyncMethodE3ENS_16CompileConditionILi900EEEEEvPT_S6_S6_PKS5_S8_S8_S8_PKfflPfPj:
	.zero		624


//--------------------- .nv.constant0._ZN13group_norm_v218gn_bwd_cuda_kernelI13__nv_bfloat16Li320ELi3ELi32ELi40ELi1024ELb0ELb1ELi32ELi320ELi320ELi4ELb1ELi12ELb0ELb0ELNS_15WgradSyncMethodE3ENS_16CompileConditionILi900EEEEEvPT_S6_S6_PKS5_S8_S8_S8_PKfflPfPj --------------------------
	.section	.nv.constant0._ZN13group_norm_v218gn_bwd_cuda_kernelI13__nv_bfloat16Li320ELi3ELi32ELi40ELi1024ELb0ELb1ELi32ELi320ELi320ELi4ELb1ELi12ELb0ELb0ELNS_15WgradSyncMethodE3ENS_16CompileConditionILi900EEEEEvPT_S6_S6_PKS5_S8_S8_S8_PKfflPfPj,"a",@progbits
	.sectionflags	@""
	.align	4
.nv.constant0._ZN13group_norm_v218gn_bwd_cuda_kernelI13__nv_bfloat16Li320ELi3ELi32ELi40ELi1024ELb0ELb1ELi32ELi320ELi320ELi4ELb1ELi12ELb0ELb0ELNS_15WgradSyncMethodE3ENS_16CompileConditionILi900EEEEEvPT_S6_S6_PKS5_S8_S8_S8_PKfflPfPj:
	.zero		624


//--------------------- .nv.constant0._ZN13group_norm_v218gn_bwd_cuda_kernelI13__nv_bfloat16Li320ELi3ELi16ELi80ELi1024ELb1ELb1ELi16ELi320ELi320ELi4ELb1ELi5ELb0ELb0ELNS_15WgradSyncMethodE2ENS_16CompileConditionILi900EEEEEvPT_S6_S6_PKS5_S8_S8_S8_PKfflPfPj --------------------------
	.section	.nv.constant0._ZN13group_norm_v218gn_bwd_cuda_kernelI13__nv_bfloat16Li320ELi3ELi16ELi80ELi1024ELb1ELb1ELi16ELi320ELi320ELi4ELb1ELi5ELb0ELb0ELNS_15WgradSyncMethodE2ENS_16CompileConditionILi900EEEEEvPT_S6_S6_PKS5_S8_S8_S8_PKfflPfPj,"a",@progbits
	.sectionflags	@""
	.align	4
.nv.constant0._ZN13group_norm_v218gn_bwd_cuda_kernelI13__nv_bfloat16Li320ELi3ELi16ELi80ELi1024ELb1ELb1ELi16ELi320ELi320ELi4ELb1ELi5ELb0ELb0ELNS_15WgradSyncMethodE2ENS_16CompileConditionILi900EEEEEvPT_S6_S6_PKS5_S8_S8_S8_PKfflPfPj:
	.zero		624


//--------------------- .nv.constant0._ZN13group_norm_v218gn_bwd_cuda_kernelI13__nv_bfloat16Li320ELi1ELi16ELi80ELi1024ELb1ELb1ELi32ELi320ELi320ELi4ELb1ELi4ELb0ELb0ELNS_15WgradSyncMethodE3ENS_16CompileConditionILi900EEEEEvPT_S6_S6_PKS5_S8_S8_S8_PKfflPfPj --------------------------
	.section	.nv.constant0._ZN13group_norm_v218gn_bwd_cuda_kernelI13__nv_bfloat16Li320ELi1ELi16ELi80ELi1024ELb1ELb1ELi32ELi320ELi320ELi4ELb1ELi4ELb0ELb0ELNS_15WgradSyncMethodE3ENS_16CompileConditionILi900EEEEEvPT_S6_S6_PKS5_S8_S8_S8_PKfflPfPj,"a",@progbits
	.sectionflags	@""
	.align	4
.nv.constant0._ZN13group_norm_v218gn_bwd_cuda_kernelI13__nv_bfloat16Li320ELi1ELi16ELi80ELi1024ELb1ELb1ELi32ELi320ELi320ELi4ELb1ELi4ELb0ELb0ELNS_15WgradSyncMethodE3ENS_16CompileConditionILi900EEEEEvPT_S6_S6_PKS5_S8_S8_S8_PKfflPfPj:
	.zero		624


//--------------------- .nv.constant0._ZN13group_norm_v218gn_bwd_cuda_kernelI13__nv_bfloat16Li320ELi1ELi16ELi80ELi1024ELb1ELb1ELi64ELi320ELi320ELi4ELb1ELi8ELb0ELb0ELNS_15WgradSyncMethodE3ENS_16CompileConditionILi900EEEEEvPT_S6_S6_PKS5_S8_S8_S8_PKfflPfPj --------------------------
	.section	.nv.constant0._ZN13group_norm_v218gn_bwd_cuda_kernelI13__nv_bfloat16Li320ELi1ELi16ELi80ELi1024ELb1ELb1ELi64ELi320ELi320ELi4ELb1ELi8ELb0ELb0ELNS_15WgradSyncMethodE3ENS_16CompileConditionILi900EEEEEvPT_S6_S6_PKS5_S8_S8_S8_PKfflPfPj,"a",@progbits
	.sectionflags	@""
	.align	4
.nv.constant0._ZN13group_norm_v218gn_bwd_cuda_kernelI13__nv_bfloat16Li320ELi1ELi16ELi80ELi1024ELb1ELb1ELi64ELi320ELi320ELi4ELb1ELi8ELb0ELb0ELNS_15WgradSyncMethodE3ENS_16CompileConditionILi900EEEEEvPT_S6_S6_PKS5_S8_S8_S8_PKfflPfPj:
	.zero		624


//--------------------- .nv.constant0._ZN13group_norm_v218gn_bwd_cuda_kernelI13__nv_bfloat16Li320ELi2ELi16ELi80ELi1024ELb1ELb1ELi32ELi320ELi320ELi4ELb1ELi8ELb0ELb0ELNS_15WgradSyncMethodE3ENS_16CompileConditionILi900EEEEEvPT_S6_S6_PKS5_S8_S8_S8_PKfflPfPj --------------------------
	.section	.nv.constant0._ZN13group_norm_v218gn_bwd_cuda_kernelI13__nv_bfloat16Li320ELi2ELi16ELi80ELi1024ELb1ELb1ELi32ELi320ELi320ELi4ELb1ELi8ELb0ELb0ELNS_15WgradSyncMethodE3ENS_16CompileConditionILi900EEEEEvPT_S6_S6_PKS5_S8_S8_S8_PKfflPfPj,"a",@progbits
	.sectionflags	@""
	.align	4
.nv.constant0._ZN13group_norm_v218gn_bwd_cuda_kernelI13__nv_bfloat16Li320ELi2ELi16ELi80ELi1024ELb1ELb1ELi32ELi320ELi320ELi4ELb1ELi8ELb0ELb0ELNS_15WgradSyncMethodE3ENS_16CompileConditionILi900EEEEEvPT_S6_S6_PKS5_S8_S8_S8_PKfflPfPj:
	.zero		624


//--------------------- .nv.constant0._ZN13group_norm_v218gn_bwd_cuda_kernelI13__nv_bfloat16Li320ELi3ELi16ELi80ELi1024ELb1ELb1ELi32ELi320ELi320ELi4ELb1ELi8ELb0ELb0ELNS_15WgradSyncMethodE3ENS_16CompileConditionILi900EEEEEvPT_S6_S6_PKS5_S8_S8_S8_PKfflPfPj --------------------------
	.section	.nv.constant0._ZN13group_norm_v218gn_bwd_cuda_kernelI13__nv_bfloat16Li320ELi3ELi16ELi80ELi1024ELb1ELb1ELi32ELi320ELi320ELi4ELb1ELi8ELb0ELb0ELNS_15WgradSyncMethodE3ENS_16CompileConditionILi900EEEEEvPT_S6_S6_PKS5_S8_S8_S8_PKfflPfPj,"a",@progbits
	.sectionflags	@""
	.align	4
.nv.constant0._ZN13group_norm_v218gn_bwd_cuda_kernelI13__nv_bfloat16Li320ELi3ELi16ELi80ELi1024ELb1ELb1ELi32ELi320ELi320ELi4ELb1ELi8ELb0ELb0ELNS_15WgradSyncMethodE3ENS_16CompileConditionILi900EEEEEvPT_S6_S6_PKS5_S8_S8_S8_PKfflPfPj:
	.zero		624


//--------------------- .nv.constant0._ZN13group_norm_v218gn_bwd_cuda_kernelI13__nv_bfloat16Li320ELi3ELi16ELi80ELi1024ELb1ELb1ELi32ELi320ELi320ELi4ELb1ELi12ELb0ELb0ELNS_15WgradSyncMethodE3ENS_16CompileConditionILi900EEEEEvPT_S6_S6_PKS5_S8_S8_S8_PKfflPfPj --------------------------
	.section	.nv.constant0._ZN13group_norm_v218gn_bwd_cuda_kernelI13__nv_bfloat16Li320ELi3ELi16ELi80ELi1024ELb1ELb1ELi32ELi320ELi320ELi4ELb1ELi12ELb0ELb0ELNS_15WgradSyncMethodE3ENS_16CompileConditionILi900EEEEEvPT_S6_S6_PKS5_S8_S8_S8_PKfflPfPj,"a",@progbits
	.sectionflags	@""
	.align	4
.nv.constant0._ZN13group_norm_v218gn_bwd_cuda_kernelI13__nv_bfloat16Li320ELi3ELi16ELi80ELi1024ELb1ELb1ELi32ELi320ELi320ELi4ELb1ELi12ELb0ELb0ELNS_15WgradSyncMethodE3ENS_16CompileConditionILi900EEEEEvPT_S6_S6_PKS5_S8_S8_S8_PKfflPfPj:
	.zero		624


//--------------------- .nv.constant0._ZN13group_norm_v214gn_cuda_kernelI13__nv_bfloat16Li320ELi3ELi32ELi40ELi1024ELb0ELi16ELi320ELi320ELi4ELb1ELi5ELb0ELb0ENS_16CompileConditionILi900EEEEEvPT_PKS4_S7_S7_flPfS8_Pj --------------------------
	.section	.nv.constant0._ZN13group_norm_v214gn_cuda_kernelI13__nv_bfloat16Li320ELi3ELi32ELi40ELi1024ELb0ELi16ELi320ELi320ELi4ELb1ELi5ELb0ELb0ENS_16CompileConditionILi900EEEEEvPT_PKS4_S7_S7_flPfS8_Pj,"a",@progbits
	.sectionflags	@""
	.align	4
.nv.constant0._ZN13group_norm_v214gn_cuda_kernelI13__nv_bfloat16Li320ELi3ELi32ELi40ELi1024ELb0ELi16ELi320ELi320ELi4ELb1ELi5ELb0ELb0ENS_16CompileConditionILi900EEEEEvPT_PKS4_S7_S7_flPfS8_Pj:
	.zero		600


//--------------------- .nv.constant0._ZN13group_norm_v214gn_cuda_kernelI13__nv_bfloat16Li320ELi1ELi32ELi40ELi1024ELb0ELi32ELi320ELi320ELi4ELb1ELi4ELb0ELb0ENS_16CompileConditionILi900EEEEEvPT_PKS4_S7_S7_flPfS8_Pj --------------------------
	.section	.nv.constant0._ZN13group_norm_v214gn_cuda_kernelI13__nv_bfloat16Li320ELi1ELi32ELi40ELi1024ELb0ELi32ELi320ELi320ELi4ELb1ELi4ELb0ELb0ENS_16CompileConditionILi900EEEEEvPT_PKS4_S7_S7_flPfS8_Pj,"a",@progbits
	.sectionflags	@""
	.align	4
.nv.constant0._ZN13group_norm_v214gn_cuda_kernelI13__nv_bfloat16Li320ELi1ELi32ELi40ELi1024ELb0ELi32ELi320ELi320ELi4ELb1ELi4ELb0ELb0ENS_16CompileConditionILi900EEEEEvPT_PKS4_S7_S7_flPfS8_Pj:
	.zero		600


//--------------------- .nv.constant0._ZN13group_norm_v214gn_cuda_kernelI13__nv_bfloat16Li320ELi3ELi32ELi40ELi1024ELb0ELi32ELi320ELi320ELi4ELb1ELi10ELb0ELb0ENS_16CompileConditionILi900EEEEEvPT_PKS4_S7_S7_flPfS8_Pj --------------------------
	.section	.nv.constant0._ZN13group_norm_v214gn_cuda_kernelI13__nv_bfloat16Li320ELi3ELi32ELi40ELi1024ELb0ELi32ELi320ELi320ELi4ELb1ELi10ELb0ELb0ENS_16CompileConditionILi900EEEEEvPT_PKS4_S7_S7_flPfS8_Pj,"a",@progbits
	.sectionflags	@""
	.align	4
.nv.constant0._ZN13group_norm_v214gn_cuda_kernelI13__nv_bfloat16Li320ELi3ELi32ELi40ELi1024ELb0ELi32ELi320ELi320ELi4ELb1ELi10ELb0ELb0ENS_16CompileConditionILi900EEEEEvPT_PKS4_S7_S7_flPfS8_Pj:
	.zero		600


//--------------------- .nv.constant0._ZN13group_norm_v214gn_cuda_kernelI13__nv_bfloat16Li320ELi1ELi32ELi40ELi1024ELb0ELi64ELi320ELi320ELi4ELb1ELi9ELb0ELb0ENS_16CompileConditionILi900EEEEEvPT_PKS4_S7_S7_flPfS8_Pj --------------------------
	.section	.nv.constant0._ZN13group_norm_v214gn_cuda_kernelI13__nv_bfloat16Li320ELi1ELi32ELi40ELi1024ELb0ELi64ELi320ELi320ELi4ELb1ELi9ELb0ELb0ENS_16CompileConditionILi900EEEEEvPT_PKS4_S7_S7_flPfS8_Pj,"a",@progbits
	.sectionflags	@""
	.align	4
.nv.constant0._ZN13group_norm_v214gn_cuda_kernelI13__nv_bfloat16Li320ELi1ELi32ELi40ELi1024ELb0ELi64ELi320ELi320ELi4ELb1ELi9ELb0ELb0ENS_16CompileConditionILi900EEEEEvPT_PKS4_S7_S7_flPfS8_Pj:
	.zero		600


//--------------------- .nv.constant0._ZN13group_norm_v214gn_cuda_kernelI13__nv_bfloat16Li320ELi1ELi32ELi40ELi1024ELb0ELi128ELi320ELi320ELi4ELb1ELi18ELb0ELb0ENS_16CompileConditionILi900EEEEEvPT_PKS4_S7_S7_flPfS8_Pj --------------------------
	.section	.nv.constant0._ZN13group_norm_v214gn_cuda_kernelI13__nv_bfloat16Li320ELi1ELi32ELi40ELi1024ELb0ELi128ELi320ELi320ELi4ELb1ELi18ELb0ELb0ENS_16CompileConditionILi900EEEEEvPT_PKS4_S7_S7_flPfS8_Pj,"a",@progbits
	.sectionflags	@""
	.align	4
.nv.constant0._ZN13group_norm_v214gn_cuda_kernelI13__nv_bfloat16Li320ELi1ELi32ELi40ELi1024ELb0ELi128ELi320ELi320ELi4ELb1ELi18ELb0ELb0ENS_16CompileConditionILi900EEEEEvPT_PKS4_S7_S7_flPfS8_Pj:
	.zero		600


//--------------------- .nv.constant0._ZN13group_norm_v214gn_cuda_kernelI13__nv_bfloat16Li320ELi2ELi32ELi40ELi1024ELb0ELi64ELi320ELi320ELi4ELb1ELi18ELb0ELb0ENS_16CompileConditionILi900EEEEEvPT_PKS4_S7_S7_flPfS8_Pj --------------------------
	.section	.nv.constant0._ZN13group_norm_v214gn_cuda_kernelI13__nv_bfloat16Li320ELi2ELi32ELi40ELi1024ELb0ELi64ELi320ELi320ELi4ELb1ELi18ELb0ELb0ENS_16CompileConditionILi900EEEEEvPT_PKS4_S7_S7_flPfS8_Pj,"a",@progbits
	.sectionflags	@""
	.align	4
.nv.constant0._ZN13group_norm_v214gn_cuda_kernelI13__nv_bfloat16Li320ELi2ELi32ELi40ELi1024ELb0ELi64ELi320ELi320ELi4ELb1ELi18ELb0ELb0ENS_16CompileConditionILi900EEEEEvPT_PKS4_S7_S7_flPfS8_Pj:
	.zero		600


//--------------------- .nv.constant0._ZN13group_norm_v214gn_cuda_kernelI13__nv_bfloat16Li320ELi3ELi32ELi40ELi1024ELb0ELi64ELi320ELi320ELi4ELb1ELi21ELb0ELb0ENS_16CompileConditionILi900EEEEEvPT_PKS4_S7_S7_flPfS8_Pj --------------------------
	.section	.nv.constant0._ZN13group_norm_v214gn_cuda_kernelI13__nv_bfloat16Li320ELi3ELi32ELi40ELi1024ELb0ELi64ELi320ELi320ELi4ELb1ELi21ELb0ELb0ENS_16CompileConditionILi900EEEEEvPT_PKS4_S7_S7_flPfS8_Pj,"a",@progbits
	.sectionflags	@""
	.align	4
.nv.constant0._ZN13group_norm_v214gn_cuda_kernelI13__nv_bfloat16Li320ELi3ELi32ELi40ELi1024ELb0ELi64ELi320ELi320ELi4ELb1ELi21ELb0ELb0ENS_16CompileConditionILi900EEEEEvPT_PKS4_S7_S7_flPfS8_Pj:
	.zero		600


//--------------------- .nv.constant0._ZN13group_norm_v214gn_cuda_kernelI13__nv_bfloat16Li320ELi3ELi32ELi40ELi1024ELb0ELi64ELi320ELi320ELi4ELb1ELi27ELb0ELb0ENS_16CompileConditionILi900EEEEEvPT_PKS4_S7_S7_flPfS8_Pj --------------------------
	.section	.nv.constant0._ZN13group_norm_v214gn_cuda_kernelI13__nv_bfloat16Li320ELi3ELi32ELi40ELi1024ELb0ELi64ELi320ELi320ELi4ELb1ELi27ELb0ELb0ENS_16CompileConditionILi900EEEEEvPT_PKS4_S7_S7_flPfS8_Pj,"a",@progbits
	.sectionflags	@""
	.align	4
.nv.constant0._ZN13group_norm_v214gn_cuda_kernelI13__nv_bfloat16Li320ELi3ELi32ELi40ELi1024ELb0ELi64ELi320ELi320ELi4ELb1ELi27ELb0ELb0ENS_16CompileConditionILi900EEEEEvPT_PKS4_S7_S7_flPfS8_Pj:
	.zero		600


//--------------------- .nv.constant0._ZN13group_norm_v214gn_cuda_kernelI13__nv_bfloat16Li320ELi3ELi16ELi80ELi1024ELb1ELi16ELi320ELi320ELi4ELb1ELi5ELb0ELb0ENS_16CompileConditionILi900EEEEEvPT_PKS4_S7_S7_flPfS8_Pj --------------------------
	.section	.nv.constant0._ZN13group_norm_v214gn_cuda_kernelI13__nv_bfloat16Li320ELi3ELi16ELi80ELi1024ELb1ELi16ELi320ELi320ELi4ELb1ELi5ELb0ELb0ENS_16CompileConditionILi900EEEEEvPT_PKS4_S7_S7_flPfS8_Pj,"a",@progbits
	.sectionflags	@""
	.align	4
.nv.constant0._ZN13group_norm_v214gn_cuda_kernelI13__nv_bfloat16Li320ELi3ELi16ELi80ELi1024ELb1ELi16ELi320ELi320ELi4ELb1ELi5ELb0ELb0ENS_16CompileConditionILi900EEEEEvPT_PKS4_S7_S7_flPfS8_Pj:
	.zero		600


//--------------------- .nv.constant0._ZN13group_norm_v214gn_cuda_kernelI13__nv_bfloat16Li320ELi1ELi16ELi80ELi1024ELb1ELi32ELi320ELi320ELi4ELb1ELi4ELb0ELb0ENS_16CompileConditionILi900EEEEEvPT_PKS4_S7_S7_flPfS8_Pj --------------------------
	.section	.nv.constant0._ZN13group_norm_v214gn_cuda_kernelI13__nv_bfloat16Li320ELi1ELi16ELi80ELi1024ELb1ELi32ELi320ELi320ELi4ELb1ELi4ELb0ELb0ENS_16CompileConditionILi900EEEEEvPT_PKS4_S7_S7_flPfS8_Pj,"a",@progbits
	.sectionflags	@""
	.align	4
.nv.constant0._ZN13group_norm_v214gn_cuda_kernelI13__nv_bfloat16Li320ELi1ELi16ELi80ELi1024ELb1ELi32ELi320ELi320ELi4ELb1ELi4ELb0ELb0ENS_16CompileConditionILi900EEEEEvPT_PKS4_S7_S7_flPfS8_Pj:
	.zero		600


//--------------------- .nv.constant0._ZN13group_norm_v214gn_cuda_kernelI13__nv_bfloat16Li320ELi3ELi16ELi80ELi1024ELb1ELi32ELi320ELi320ELi4ELb1ELi10ELb0ELb0ENS_16CompileConditionILi900EEEEEvPT_PKS4_S7_S7_flPfS8_Pj --------------------------
	.section	.nv.constant0._ZN13group_norm_v214gn_cuda_kernelI13__nv_bfloat16Li320ELi3ELi16ELi80ELi1024ELb1ELi32ELi320ELi320ELi4ELb1ELi10ELb0ELb0ENS_16CompileConditionILi900EEEEEvPT_PKS4_S7_S7_flPfS8_Pj,"a",@progbits
	.sectionflags	@""
	.align	4
.nv.constant0._ZN13group_norm_v214gn_cuda_kernelI13__nv_bfloat16Li320ELi3ELi16ELi80ELi1024ELb1ELi32ELi320ELi320ELi4ELb1ELi10ELb0ELb0ENS_16CompileConditionILi900EEEEEvPT_PKS4_S7_S7_flPfS8_Pj:
	.zero		600


//--------------------- .nv.constant0._ZN13group_norm_v214gn_cuda_kernelI13__nv_bfloat16Li320ELi1ELi16ELi80ELi1024ELb1ELi64ELi320ELi320ELi4ELb1ELi9ELb0ELb0ENS_16CompileConditionILi900EEEEEvPT_PKS4_S7_S7_flPfS8_Pj --------------------------
	.section	.nv.constant0._ZN13group_norm_v214gn_cuda_kernelI13__nv_bfloat16Li320ELi1ELi16ELi80ELi1024ELb1ELi64ELi320ELi320ELi4ELb1ELi9ELb0ELb0ENS_16CompileConditionILi900EEEEEvPT_PKS4_S7_S7_flPfS8_Pj,"a",@progbits
	.sectionflags	@""
	.align	4
.nv.constant0._ZN13group_norm_v214gn_cuda_kernelI13__nv_bfloat16Li320ELi1ELi16ELi80ELi1024ELb1ELi64ELi320ELi320ELi4ELb1ELi9ELb0ELb0ENS_16CompileConditionILi900EEEEEvPT_PKS4_S7_S7_flPfS8_Pj:
	.zero		600


//--------------------- .nv.constant0._ZN13group_norm_v214gn_cuda_kernelI13__nv_bfloat16Li320ELi1ELi16ELi80ELi1024ELb1ELi128ELi320ELi320ELi4ELb1ELi18ELb0ELb0ENS_16CompileConditionILi900EEEEEvPT_PKS4_S7_S7_flPfS8_Pj --------------------------
	.section	.nv.constant0._ZN13group_norm_v214gn_cuda_kernelI13__nv_bfloat16Li320ELi1ELi16ELi80ELi1024ELb1ELi128ELi320ELi320ELi4ELb1ELi18ELb0ELb0ENS_16CompileConditionILi900EEEEEvPT_PKS4_S7_S7_flPfS8_Pj,"a",@progbits
	.sectionflags	@""
	.align	4
.nv.constant0._ZN13group_norm_v214gn_cuda_kernelI13__nv_bfloat16Li320ELi1ELi16ELi80ELi1024ELb1ELi128ELi320ELi320ELi4ELb1ELi18ELb0ELb0ENS_16CompileConditionILi900EEEEEvPT_PKS4_S7_S7_flPfS8_Pj:
	.zero		600


//--------------------- .nv.constant0._ZN13group_norm_v214gn_cuda_kernelI13__nv_bfloat16Li320ELi2ELi16ELi80ELi1024ELb1ELi64ELi320ELi320ELi4ELb1ELi18ELb0ELb0ENS_16CompileConditionILi900EEEEEvPT_PKS4_S7_S7_flPfS8_Pj --------------------------
	.section	.nv.constant0._ZN13group_norm_v214gn_cuda_kernelI13__nv_bfloat16Li320ELi2ELi16ELi80ELi1024ELb1ELi64ELi320ELi320ELi4ELb1ELi18ELb0ELb0ENS_16CompileConditionILi900EEEEEvPT_PKS4_S7_S7_flPfS8_Pj,"a",@progbits
	.sectionflags	@""
	.align	4
.nv.constant0._ZN13group_norm_v214gn_cuda_kernelI13__nv_bfloat16Li320ELi2ELi16ELi80ELi1024ELb1ELi64ELi320ELi320ELi4ELb1ELi18ELb0ELb0ENS_16CompileConditionILi900EEEEEvPT_PKS4_S7_S7_flPfS8_Pj:
	.zero		600


//--------------------- .nv.constant0._ZN13group_norm_v214gn_cuda_kernelI13__nv_bfloat16Li320ELi3ELi16ELi80ELi1024ELb1ELi64ELi320ELi320ELi4ELb1ELi21ELb0ELb0ENS_16CompileConditionILi900EEEEEvPT_PKS4_S7_S7_flPfS8_Pj --------------------------
	.section	.nv.constant0._ZN13group_norm_v214gn_cuda_kernelI13__nv_bfloat16Li320ELi3ELi16ELi80ELi1024ELb1ELi64ELi320ELi320ELi4ELb1ELi21ELb0ELb0ENS_16CompileConditionILi900EEEEEvPT_PKS4_S7_S7_flPfS8_Pj,"a",@progbits
	.sectionflags	@""
	.align	4
.nv.constant0._ZN13group_norm_v214gn_cuda_kernelI13__nv_bfloat16Li320ELi3ELi16ELi80ELi1024ELb1ELi64ELi320ELi320ELi4ELb1ELi21ELb0ELb0ENS_16CompileConditionILi900EEEEEvPT_PKS4_S7_S7_flPfS8_Pj:
	.zero		600


//--------------------- .nv.constant0._ZN13group_norm_v214gn_cuda_kernelI13__nv_bfloat16Li320ELi3ELi16ELi80ELi1024ELb1ELi64ELi320ELi320ELi4ELb1ELi27ELb0ELb0ENS_16CompileConditionILi900EEEEEvPT_PKS4_S7_S7_flPfS8_Pj --------------------------
	.section	.nv.constant0._ZN13group_norm_v214gn_cuda_kernelI13__nv_bfloat16Li320ELi3ELi16ELi80ELi1024ELb1ELi64ELi320ELi320ELi4ELb1ELi27ELb0ELb0ENS_16CompileConditionILi900EEEEEvPT_PKS4_S7_S7_flPfS8_Pj,"a",@progbits
	.sectionflags	@""
	.align	4
.nv.constant0._ZN13group_norm_v214gn_cuda_kernelI13__nv_bfloat16Li320ELi3ELi16ELi80ELi1024ELb1ELi64ELi320ELi320ELi4ELb1ELi27ELb0ELb0ENS_16CompileConditionILi900EEEEEvPT_PKS4_S7_S7_flPfS8_Pj:
	.zero		600


//--------------------- .nv.constant0._ZN13group_norm_v218gn_bwd_cuda_kernelI6__halfLi320ELi3ELi32ELi40ELi1024ELb0ELb1ELi16ELi320ELi320ELi4ELb1ELi5ELb0ELb0ELNS_15WgradSyncMethodE2ENS_16CompileConditionILi900EEEEEvPT_S6_S6_PKS5_S8_S8_S8_PKfflPfPj --------------------------
	.section	.nv.constant0._ZN13group_norm_v218gn_bwd_cuda_kernelI6__halfLi320ELi3ELi32ELi40ELi1024ELb0ELb1ELi16ELi320ELi320ELi4ELb1ELi5ELb0ELb0ELNS_15WgradSyncMethodE2ENS_16CompileConditionILi900EEEEEvPT_S6_S6_PKS5_S8_S8_S8_PKfflPfPj,"a",@progbits
	.sectionflags	@""
	.align	4
.nv.constant0._ZN13group_norm_v218gn_bwd_cuda_kernelI6__halfLi320ELi3ELi32ELi40ELi1024ELb0ELb1ELi16ELi320ELi320ELi4ELb1ELi5ELb0ELb0ELNS_15WgradSyncMethodE2ENS_16CompileConditionILi900EEEEEvPT_S6_S6_PKS5_S8_S8_S8_PKfflPfPj:
	.zero		624


//--------------------- .nv.constant0._ZN13group_norm_v218gn_bwd_cuda_kernelI6__halfLi320ELi1ELi32ELi40ELi1024ELb0ELb1ELi32ELi320ELi320ELi4ELb1ELi4ELb0ELb0ELNS_15WgradSyncMethodE3ENS_16CompileConditionILi900EEEEEvPT_S6_S6_PKS5_S8_S8_S8_PKfflPfPj --------------------------
	.section	.nv.constant0._ZN13group_norm_v218gn_bwd_cuda_kernelI6__halfLi320ELi1ELi32ELi40ELi1024ELb0ELb1ELi32ELi320ELi320ELi4ELb1ELi4ELb0ELb0ELNS_15WgradSyncMethodE3ENS_16CompileConditionILi900EEEEEvPT_S6_S6_PKS5_S8_S8_S8_PKfflPfPj,"a",@progbits
	.sectionflags	@""
	.align	4
.nv.constant0._ZN13group_norm_v218gn_bwd_cuda_kernelI6__halfLi320ELi1ELi32ELi40ELi1024ELb0ELb1ELi32ELi320ELi320ELi4ELb1ELi4ELb0ELb0ELNS_15WgradSyncMethodE3ENS_16CompileConditionILi900EEEEEvPT_S6_S6_PKS5_S8_S8_S8_PKfflPfPj:
	.zero		624


//--------------------- .nv.constant0._ZN13group_norm_v218gn_bwd_cuda_kernelI6__halfLi320ELi1ELi32ELi40ELi1024ELb0ELb1ELi64ELi320ELi320ELi4ELb1ELi8ELb0ELb0ELNS_15WgradSyncMethodE3ENS_16CompileConditionILi900EEEEEvPT_S6_S6_PKS5_S8_S8_S8_PKfflPfPj --------------------------
	.section	.nv.constant0._ZN13group_norm_v218gn_bwd_cuda_kernelI6__halfLi320ELi1ELi32ELi40ELi1024ELb0ELb1ELi64ELi320ELi320ELi4ELb1ELi8ELb0ELb0ELNS_15WgradSyncMethodE3ENS_16CompileConditionILi900EEEEEvPT_S6_S6_PKS5_S8_S8_S8_PKfflPfPj,"a",@progbits
	.sectionflags	@""
	.align	4
.nv.constant0._ZN13group_norm_v218gn_bwd_cuda_kernelI6__halfLi320ELi1ELi32ELi40ELi1024ELb0ELb1ELi64ELi320ELi320ELi4ELb1ELi8ELb0ELb0ELNS_15WgradSyncMethodE3ENS_16CompileConditionILi900EEEEEvPT_S6_S6_PKS5_S8_S8_S8_PKfflPfPj:
	.zero		624


//--------------------- .nv.constant0._ZN13group_norm_v218gn_bwd_cuda_kernelI6__halfLi320ELi2ELi32ELi40ELi1024ELb0ELb1ELi32ELi320ELi320ELi4ELb1ELi8ELb0ELb0ELNS_15WgradSyncMethodE3ENS_16CompileConditionILi900EEEEEvPT_S6_S6_PKS5_S8_S8_S8_PKfflPfPj --------------------------
	.section	.nv.constant0._ZN13group_norm_v218gn_bwd_cuda_kernelI6__halfLi320ELi2ELi32ELi40ELi1024ELb0ELb1ELi32ELi320ELi320ELi4ELb1ELi8ELb0ELb0ELNS_15WgradSyncMethodE3ENS_16CompileConditionILi900EEEEEvPT_S6_S6_PKS5_S8_S8_S8_PKfflPfPj,"a",@progbits
	.sectionflags	@""
	.align	4
.nv.constant0._ZN13group_norm_v218gn_bwd_cuda_kernelI6__halfLi320ELi2ELi32ELi40ELi1024ELb0ELb1ELi32ELi320ELi320ELi4ELb1ELi8ELb0ELb0ELNS_15WgradSyncMethodE3ENS_16CompileConditionILi900EEEEEvPT_S6_S6_PKS5_S8_S8_S8_PKfflPfPj:
	.zero		624


//--------------------- .nv.constant0._ZN13group_norm_v218gn_bwd_cuda_kernelI6__halfLi320ELi3ELi32ELi40ELi1024ELb0ELb1ELi32ELi320ELi320ELi4ELb1ELi8ELb0ELb0ELNS_15WgradSyncMethodE3ENS_16CompileConditionILi900EEEEEvPT_S6_S6_PKS5_S8_S8_S8_PKfflPfPj --------------------------
	.section	.nv.constant0._ZN13group_norm_v218gn_bwd_cuda_kernelI6__halfLi320ELi3ELi32ELi40ELi1024ELb0ELb1ELi32ELi320ELi320ELi4ELb1ELi8ELb0ELb0ELNS_15WgradSyncMethodE3ENS_16CompileConditionILi900EEEEEvPT_S6_S6_PKS5_S8_S8_S8_PKfflPfPj,"a",@progbits
	.sectionflags	@""
	.align	4
.nv.constant0._ZN13group_norm_v218gn_bwd_cuda_kernelI6__halfLi320ELi3ELi32ELi40ELi1024ELb0ELb1ELi32ELi320ELi320ELi4ELb1ELi8ELb0ELb0ELNS_15WgradSyncMethodE3ENS_16CompileConditionILi900EEEEEvPT_S6_S6_PKS5_S8_S8_S8_PKfflPfPj:
	.zero		624


//--------------------- .nv.constant0._ZN13group_norm_v218gn_bwd_cuda_kernelI6__halfLi320ELi3ELi32ELi40ELi1024ELb0ELb1ELi32ELi320ELi320ELi4ELb1ELi12ELb0ELb0ELNS_15WgradSyncMethodE3ENS_16CompileConditionILi900EEEEEvPT_S6_S6_PKS5_S8_S8_S8_PKfflPfPj --------------------------
	.section	.nv.constant0._ZN13group_norm_v218gn_bwd_cuda_kernelI6__halfLi320ELi3ELi32ELi40ELi1024ELb0ELb1ELi32ELi320ELi320ELi4ELb1ELi12ELb0ELb0ELNS_15WgradSyncMethodE3ENS_16CompileConditionILi900EEEEEvPT_S6_S6_PKS5_S8_S8_S8_PKfflPfPj,"a",@progbits
	.sectionflags	@""
	.align	4
.nv.constant0._ZN13group_norm_v218gn_bwd_cuda_kernelI6__halfLi320ELi3ELi32ELi40ELi1024ELb0ELb1ELi32ELi320ELi320ELi4ELb1ELi12ELb0ELb0ELNS_15WgradSyncMethodE3ENS_16CompileConditionILi900EEEEEvPT_S6_S6_PKS5_S8_S8_S8_PKfflPfPj:
	.zero		624


//--------------------- .nv.constant0._ZN13group_norm_v218gn_bwd_cuda_kernelI6__halfLi320ELi3ELi16ELi80ELi1024ELb1ELb1ELi16ELi320ELi320ELi4ELb1ELi5ELb0ELb0ELNS_15WgradSyncMethodE2ENS_16CompileConditionILi900EEEEEvPT_S6_S6_PKS5_S8_S8_S8_PKfflPfPj --------------------------
	.section	.nv.constant0._ZN13group_norm_v218gn_bwd_cuda_kernelI6__halfLi320ELi3ELi16ELi80ELi1024ELb1ELb1ELi16ELi320ELi320ELi4ELb1ELi5ELb0ELb0ELNS_15WgradSyncMethodE2ENS_16CompileConditionILi900EEEEEvPT_S6_S6_PKS5_S8_S8_S8_PKfflPfPj,"a",@progbits
	.sectionflags	@""
	.align	4
.nv.constant0._ZN13group_norm_v218gn_bwd_cuda_kernelI6__halfLi320ELi3ELi16ELi80ELi1024ELb1ELb1ELi16ELi320ELi320ELi4ELb1ELi5ELb0ELb0ELNS_15WgradSyncMethodE2ENS_16CompileConditionILi900EEEEEvPT_S6_S6_PKS5_S8_S8_S8_PKfflPfPj:
	.zero		624


//--------------------- .nv.constant0._ZN13group_norm_v218gn_bwd_cuda_kernelI6__halfLi320ELi1ELi16ELi80ELi1024ELb1ELb1ELi32ELi320ELi320ELi4ELb1ELi4ELb0ELb0ELNS_15WgradSyncMethodE3ENS_16CompileConditionILi900EEEEEvPT_S6_S6_PKS5_S8_S8_S8_PKfflPfPj --------------------------
	.section	.nv.constant0._ZN13group_norm_v218gn_bwd_cuda_kernelI6__halfLi320ELi1ELi16ELi80ELi1024ELb1ELb1ELi32ELi320ELi320ELi4ELb1ELi4ELb0ELb0ELNS_15WgradSyncMethodE3ENS_16CompileConditionILi900EEEEEvPT_S6_S6_PKS5_S8_S8_S8_PKfflPfPj,"a",@progbits
	.sectionflags	@""
	.align	4
.nv.constant0._ZN13group_norm_v218gn_bwd_cuda_kernelI6__halfLi320ELi1ELi16ELi80ELi1024ELb1ELb1ELi32ELi320ELi320ELi4ELb1ELi4ELb0ELb0ELNS_15WgradSyncMethodE3ENS_16CompileConditionILi900EEEEEvPT_S6_S6_PKS5_S8_S8_S8_PKfflPfPj:
	.zero		624


//--------------------- .nv.constant0._ZN13group_norm_v218gn_bwd_cuda_kernelI6__halfLi320ELi1ELi16ELi80ELi1024ELb1ELb1ELi64ELi320ELi320ELi4ELb1ELi8ELb0ELb0ELNS_15WgradSyncMethodE3ENS_16CompileConditionILi900EEEEEvPT_S6_S6_PKS5_S8_S8_S8_PKfflPfPj --------------------------
	.section	.nv.constant0._ZN13group_norm_v218gn_bwd_cuda_kernelI6__halfLi320ELi1ELi16ELi80ELi1024ELb1ELb1ELi64ELi320ELi320ELi4ELb1ELi8ELb0ELb0ELNS_15WgradSyncMethodE3ENS_16CompileConditionILi900EEEEEvPT_S6_S6_PKS5_S8_S8_S8_PKfflPfPj,"a",@progbits
	.sectionflags	@""
	.align	4
.nv.constant0._ZN13group_norm_v218gn_bwd_cuda_kernelI6__halfLi320ELi1ELi16ELi80ELi1024ELb1ELb1ELi64ELi320ELi320ELi4ELb1ELi8ELb0ELb0ELNS_15WgradSyncMethodE3ENS_16CompileConditionILi900EEEEEvPT_S6_S6_PKS5_S8_S8_S8_PKfflPfPj:
	.zero		624


//--------------------- .nv.constant0._ZN13group_norm_v218gn_bwd_cuda_kernelI6__halfLi320ELi2ELi16ELi80ELi1024ELb1ELb1ELi32ELi320ELi320ELi4ELb1ELi8ELb0ELb0ELNS_15WgradSyncMethodE3ENS_16CompileConditionILi900EEEEEvPT_S6_S6_PKS5_S8_S8_S8_PKfflPfPj --------------------------
	.section	.nv.constant0._ZN13group_norm_v218gn_bwd_cuda_kernelI6__halfLi320ELi2ELi16ELi80ELi1024ELb1ELb1ELi32ELi320ELi320ELi4ELb1ELi8ELb0ELb0ELNS_15WgradSyncMethodE3ENS_16CompileConditionILi900EEEEEvPT_S6_S6_PKS5_S8_S8_S8_PKfflPfPj,"a",@progbits
	.sectionflags	@""
	.align	4
.nv.constant0._ZN13group_norm_v218gn_bwd_cuda_kernelI6__halfLi320ELi2ELi16ELi80ELi1024ELb1ELb1ELi32ELi320ELi320ELi4ELb1ELi8ELb0ELb0ELNS_15WgradSyncMethodE3ENS_16CompileConditionILi900EEEEEvPT_S6_S6_PKS5_S8_S8_S8_PKfflPfPj:
	.zero		624


//--------------------- .nv.constant0._ZN13group_norm_v218gn_bwd_cuda_kernelI6__halfLi320ELi3ELi16ELi80ELi1024ELb1ELb1ELi32ELi320ELi320ELi4ELb1ELi8ELb0ELb0ELNS_15WgradSyncMethodE3ENS_16CompileConditionILi900EEEEEvPT_S6_S6_PKS5_S8_S8_S8_PKfflPfPj --------------------------
	.section	.nv.constant0._ZN13group_norm_v218gn_bwd_cuda_kernelI6__halfLi320ELi3ELi16ELi80ELi1024ELb1ELb1ELi32ELi320ELi320ELi4ELb1ELi8ELb0ELb0ELNS_15WgradSyncMethodE3ENS_16CompileConditionILi900EEEEEvPT_S6_S6_PKS5_S8_S8_S8_PKfflPfPj,"a",@progbits
	.sectionflags	@""
	.align	4
.nv.constant0._ZN13group_norm_v218gn_bwd_cuda_kernelI6__halfLi320ELi3ELi16ELi80ELi1024ELb1ELb1ELi32ELi320ELi320ELi4ELb1ELi8ELb0ELb0ELNS_15WgradSyncMethodE3ENS_16CompileConditionILi900EEEEEvPT_S6_S6_PKS5_S8_S8_S8_PKfflPfPj:
	.zero		624


//--------------------- .nv.constant0._ZN13group_norm_v218gn_bwd_cuda_kernelI6__halfLi320ELi3ELi16ELi80ELi1024ELb1ELb1ELi32ELi320ELi320ELi4ELb1ELi12ELb0ELb0ELNS_15WgradSyncMethodE3ENS_16CompileConditionILi900EEEEEvPT_S6_S6_PKS5_S8_S8_S8_PKfflPfPj --------------------------
	.section	.nv.constant0._ZN13group_norm_v218gn_bwd_cuda_kernelI6__halfLi320ELi3ELi16ELi80ELi1024ELb1ELb1ELi32ELi320ELi320ELi4ELb1ELi12ELb0ELb0ELNS_15WgradSyncMethodE3ENS_16CompileConditionILi900EEEEEvPT_S6_S6_PKS5_S8_S8_S8_PKfflPfPj,"a",@progbits
	.sectionflags	@""
	.align	4
.nv.constant0._ZN13group_norm_v218gn_bwd_cuda_kernelI6__halfLi320ELi3ELi16ELi80ELi1024ELb1ELb1ELi32ELi320ELi320ELi4ELb1ELi12ELb0ELb0ELNS_15WgradSyncMethodE3ENS_16CompileConditionILi900EEEEEvPT_S6_S6_PKS5_S8_S8_S8_PKfflPfPj:
	.zero		624


//--------------------- .nv.constant0._ZN13group_norm_v214gn_cuda_kernelI6__halfLi320ELi3ELi32ELi40ELi1024ELb0ELi16ELi320ELi320ELi4ELb1ELi5ELb0ELb0ENS_16CompileConditionILi900EEEEEvPT_PKS4_S7_S7_flPfS8_Pj --------------------------
	.section	.nv.constant0._ZN13group_norm_v214gn_cuda_kernelI6__halfLi320ELi3ELi32ELi40ELi1024ELb0ELi16ELi320ELi320ELi4ELb1ELi5ELb0ELb0ENS_16CompileConditionILi900EEEEEvPT_PKS4_S7_S7_flPfS8_Pj,"a",@progbits
	.sectionflags	@""
	.align	4
.nv.constant0._ZN13group_norm_v214gn_cuda_kernelI6__halfLi320ELi3ELi32ELi40ELi1024ELb0ELi16ELi320ELi320ELi4ELb1ELi5ELb0ELb0ENS_16CompileConditionILi900EEEEEvPT_PKS4_S7_S7_flPfS8_Pj:
	.zero		600


//--------------------- .nv.constant0._ZN13group_norm_v214gn_cuda_kernelI6__halfLi320ELi1ELi32ELi40ELi1024ELb0ELi32ELi320ELi320ELi4ELb1ELi4ELb0ELb0ENS_16CompileConditionILi900EEEEEvPT_PKS4_S7_S7_flPfS8_Pj --------------------------
	.section	.nv.constant0._ZN13group_norm_v214gn_cuda_kernelI6__halfLi320ELi1ELi32ELi40ELi1024ELb0ELi32ELi320ELi320ELi4ELb1ELi4ELb0ELb0ENS_16CompileConditionILi900EEEEEvPT_PKS4_S7_S7_flPfS8_Pj,"a",@progbits
	.sectionflags	@""
	.align	4
.nv.constant0._ZN13group_norm_v214gn_cuda_kernelI6__halfLi320ELi1ELi32ELi40ELi1024ELb0ELi32ELi320ELi320ELi4ELb1ELi4ELb0ELb0ENS_16CompileConditionILi900EEEEEvPT_PKS4_S7_S7_flPfS8_Pj:
	.zero		600


//--------------------- .nv.constant0._ZN13group_norm_v214gn_cuda_kernelI6__halfLi320ELi3ELi32ELi40ELi1024ELb0ELi32ELi320ELi320ELi4ELb1ELi10ELb0ELb0ENS_16CompileConditionILi900EEEEEvPT_PKS4_S7_S7_flPfS8_Pj --------------------------
	.section	.nv.constant0._ZN13group_norm_v214gn_cuda_kernelI6__halfLi320ELi3ELi32ELi40ELi1024ELb0ELi32ELi320ELi320ELi4ELb1ELi10ELb0ELb0ENS_16CompileConditionILi900EEEEEvPT_PKS4_S7_S7_flPfS8_Pj,"a",@progbits
	.sectionflags	@""
	.align	4
.nv.constant0._ZN13group_norm_v214gn_cuda_kernelI6__halfLi320ELi3ELi32ELi40ELi1024ELb0ELi32ELi320ELi320ELi4ELb1ELi10ELb0ELb0ENS_16CompileConditionILi900EEEEEvPT_PKS4_S7_S7_flPfS8_Pj:
	.zero		600


//--------------------- .nv.constant0._ZN13group_norm_v214gn_cuda_kernelI6__halfLi320ELi1ELi32ELi40ELi1024ELb0ELi64ELi320ELi320ELi4ELb1ELi9ELb0ELb0ENS_16CompileConditionILi900EEEEEvPT_PKS4_S7_S7_flPfS8_Pj --------------------------
	.section	.nv.constant0._ZN13group_norm_v214gn_cuda_kernelI6__halfLi320ELi1ELi32ELi40ELi1024ELb0ELi64ELi320ELi320ELi4ELb1ELi9ELb0ELb0ENS_16CompileConditionILi900EEEEEvPT_PKS4_S7_S7_flPfS8_Pj,"a",@progbits
	.sectionflags	@""
	.align	4
.nv.constant0._ZN13group_norm_v214gn_cuda_kernelI6__halfLi320ELi1ELi32ELi40ELi1024ELb0ELi64ELi320ELi320ELi4ELb1ELi9ELb0ELb0ENS_16CompileConditionILi900EEEEEvPT_PKS4_S7_S7_flPfS8_Pj:
	.zero		600


//--------------------- .nv.constant0._ZN13group_norm_v214gn_cuda_kernelI6__halfLi320ELi1ELi32ELi40ELi1024ELb0ELi128ELi320ELi320ELi4ELb1ELi18ELb0ELb0ENS_16CompileConditionILi900EEEEEvPT_PKS4_S7_S7_flPfS8_Pj --------------------------
	.section	.nv.constant0._ZN13group_norm_v214gn_cuda_kernelI6__halfLi320ELi1ELi32ELi40ELi1024ELb0ELi128ELi320ELi320ELi4ELb1ELi18ELb0ELb0ENS_16CompileConditionILi900EEEEEvPT_PKS4_S7_S7_flPfS8_Pj,"a",@progbits
	.sectionflags	@""
	.align	4
.nv.constant0._ZN13group_norm_v214gn_cuda_kernelI6__halfLi320ELi1ELi32ELi40ELi1024ELb0ELi128ELi320ELi320ELi4ELb1ELi18ELb0ELb0ENS_16CompileConditionILi900EEEEEvPT_PKS4_S7_S7_flPfS8_Pj:
	.zero		600


//--------------------- .nv.constant0._ZN13group_norm_v214gn_cuda_kernelI6__halfLi320ELi2ELi32ELi40ELi1024ELb0ELi64ELi320ELi320ELi4ELb1ELi18ELb0ELb0ENS_16CompileConditionILi900EEEEEvPT_PKS4_S7_S7_flPfS8_Pj --------------------------
	.section	.nv.constant0._ZN13group_norm_v214gn_cuda_kernelI6__halfLi320ELi2ELi32ELi40ELi1024ELb0ELi64ELi320ELi320ELi4ELb1ELi18ELb0ELb0ENS_16CompileConditionILi900EEEEEvPT_PKS4_S7_S7_flPfS8_Pj,"a",@progbits
	.sectionflags	@""
	.align	4
.nv.constant0._ZN13group_norm_v214gn_cuda_kernelI6__halfLi320ELi2ELi32ELi40ELi1024ELb0ELi64ELi320ELi320ELi4ELb1ELi18ELb0ELb0ENS_16CompileConditionILi900EEEEEvPT_PKS4_S7_S7_flPfS8_Pj:
	.zero		600


//--------------------- .nv.constant0._ZN13group_norm_v214gn_cuda_kernelI6__halfLi320ELi3ELi32ELi40ELi1024ELb0ELi64ELi320ELi320ELi4ELb1ELi21ELb0ELb0ENS_16CompileConditionILi900EEEEEvPT_PKS4_S7_S7_flPfS8_Pj --------------------------
	.section	.nv.constant0._ZN13group_norm_v214gn_cuda_kernelI6__halfLi320ELi3ELi32ELi40ELi1024ELb0ELi64ELi320ELi320ELi4ELb1ELi21ELb0ELb0ENS_16CompileConditionILi900EEEEEvPT_PKS4_S7_S7_flPfS8_Pj,"a",@progbits
	.sectionflags	@""
	.align	4
.nv.constant0._ZN13group_norm_v214gn_cuda_kernelI6__halfLi320ELi3ELi32ELi40ELi1024ELb0ELi64ELi320ELi320ELi4ELb1ELi21ELb0ELb0ENS_16CompileConditionILi900EEEEEvPT_PKS4_S7_S7_flPfS8_Pj:
	.zero		600


//--------------------- .nv.constant0._ZN13group_norm_v214gn_cuda_kernelI6__halfLi320ELi3ELi32ELi40ELi1024ELb0ELi64ELi320ELi320ELi4ELb1ELi27ELb0ELb0ENS_16CompileConditionILi900EEEEEvPT_PKS4_S7_S7_flPfS8_Pj --------------------------
	.section	.nv.constant0._ZN13group_norm_v214gn_cuda_kernelI6__halfLi320ELi3ELi32ELi40ELi1024ELb0ELi64ELi320ELi320ELi4ELb1ELi27ELb0ELb0ENS_16CompileConditionILi900EEEEEvPT_PKS4_S7_S7_flPfS8_Pj,"a",@progbits
	.sectionflags	@""
	.align	4
.nv.constant0._ZN13group_norm_v214gn_cuda_kernelI6__halfLi320ELi3ELi32ELi40ELi1024ELb0ELi64ELi320ELi320ELi4ELb1ELi27ELb0ELb0ENS_16CompileConditionILi900EEEEEvPT_PKS4_S7_S7_flPfS8_Pj:
	.zero		600


//--------------------- .nv.constant0._ZN13group_norm_v214gn_cuda_kernelI6__halfLi320ELi3ELi16ELi80ELi1024ELb1ELi16ELi320ELi320ELi4ELb1ELi5ELb0ELb0ENS_16CompileConditionILi900EEEEEvPT_PKS4_S7_S7_flPfS8_Pj --------------------------
	.section	.nv.constant0._ZN13group_norm_v214gn_cuda_kernelI6__halfLi320ELi3ELi16ELi80ELi1024ELb1ELi16ELi320ELi320ELi4ELb1ELi5ELb0ELb0ENS_16CompileConditionILi900EEEEEvPT_PKS4_S7_S7_flPfS8_Pj,"a",@progbits
	.sectionflags	@""
	.align	4
.nv.constant0._ZN13group_norm_v214gn_cuda_kernelI6__halfLi320ELi3ELi16ELi80ELi1024ELb1ELi16ELi320ELi320ELi4ELb1ELi5ELb0ELb0ENS_16CompileConditionILi900EEEEEvPT_PKS4_S7_S7_flPfS8_Pj:
	.zero		600


//--------------------- .nv.constant0._ZN13group_norm_v214gn_cuda_kernelI6__halfLi320ELi1ELi16ELi80ELi1024ELb1ELi32ELi320ELi320ELi4ELb1ELi4ELb0ELb0ENS_16CompileConditionILi900EEEEEvPT_PKS4_S7_S7_flPfS8_Pj --------------------------
	.section	.nv.constant0._ZN13group_norm_v214gn_cuda_kernelI6__halfLi320ELi1ELi16ELi80ELi1024ELb1ELi32ELi320ELi320ELi4ELb1ELi4ELb0ELb0ENS_16CompileConditionILi900EEEEEvPT_PKS4_S7_S7_flPfS8_Pj,"a",@progbits
	.sectionflags	@""
	.align	4
.nv.constant0._ZN13group_norm_v214gn_cuda_kernelI6__halfLi320ELi1ELi16ELi80ELi1024ELb1ELi32ELi320ELi320ELi4ELb1ELi4ELb0ELb0ENS_16CompileConditionILi900EEEEEvPT_PKS4_S7_S7_flPfS8_Pj:
	.zero		600


//--------------------- .nv.constant0._ZN13group_norm_v214gn_cuda_kernelI6__halfLi320ELi3ELi16ELi80ELi1024ELb1ELi32ELi320ELi320ELi4ELb1ELi10ELb0ELb0ENS_16CompileConditionILi900EEEEEvPT_PKS4_S7_S7_flPfS8_Pj --------------------------
	.section	.nv.constant0._ZN13group_norm_v214gn_cuda_kernelI6__halfLi320ELi3ELi16ELi80ELi1024ELb1ELi32ELi320ELi320ELi4ELb1ELi10ELb0ELb0ENS_16CompileConditionILi900EEEEEvPT_PKS4_S7_S7_flPfS8_Pj,"a",@progbits
	.sectionflags	@""
	.align	4
.nv.constant0._ZN13group_norm_v214gn_cuda_kernelI6__halfLi320ELi3ELi16ELi80ELi1024ELb1ELi32ELi320ELi320ELi4ELb1ELi10ELb0ELb0ENS_16CompileConditionILi900EEEEEvPT_PKS4_S7_S7_flPfS8_Pj:
	.zero		600


//--------------------- .nv.constant0._ZN13group_norm_v214gn_cuda_kernelI6__halfLi320ELi1ELi16ELi80ELi1024ELb1ELi64ELi320ELi320ELi4ELb1ELi9ELb0ELb0ENS_16CompileConditionILi900EEEEEvPT_PKS4_S7_S7_flPfS8_Pj --------------------------
	.section	.nv.constant0._ZN13group_norm_v214gn_cuda_kernelI6__halfLi320ELi1ELi16ELi80ELi1024ELb1ELi64ELi320ELi320ELi4ELb1ELi9ELb0ELb0ENS_16CompileConditionILi900EEEEEvPT_PKS4_S7_S7_flPfS8_Pj,"a",@progbits
	.sectionflags	@""
	.align	4
.nv.constant0._ZN13group_norm_v214gn_cuda_kernelI6__halfLi320ELi1ELi16ELi80ELi1024ELb1ELi64ELi320ELi320ELi4ELb1ELi9ELb0ELb0ENS_16CompileConditionILi900EEEEEvPT_PKS4_S7_S7_flPfS8_Pj:
	.zero		600


//--------------------- .nv.constant0._ZN13group_norm_v214gn_cuda_kernelI6__halfLi320ELi1ELi16ELi80ELi1024ELb1ELi128ELi320ELi320ELi4ELb1ELi18ELb0ELb0ENS_16CompileConditionILi900EEEEEvPT_PKS4_S7_S7_flPfS8_Pj --------------------------
	.section	.nv.constant0._ZN13group_norm_v214gn_cuda_kernelI6__halfLi320ELi1ELi16ELi80ELi1024ELb1ELi128ELi320ELi320ELi4ELb1ELi18ELb0ELb0ENS_16CompileConditionILi900EEEEEvPT_PKS4_S7_S7_flPfS8_Pj,"a",@progbits
	.sectionflags	@""
	.align	4
.nv.constant0._ZN13group_norm_v214gn_cuda_kernelI6__halfLi320ELi1ELi16ELi80ELi1024ELb1ELi128ELi320ELi320ELi4ELb1ELi18ELb0ELb0ENS_16CompileConditionILi900EEEEEvPT_PKS4_S7_S7_flPfS8_Pj:
	.zero		600


//--------------------- .nv.constant0._ZN13group_norm_v214gn_cuda_kernelI6__halfLi320ELi2ELi16ELi80ELi1024ELb1ELi64ELi320ELi320ELi4ELb1ELi18ELb0ELb0ENS_16CompileConditionILi900EEEEEvPT_PKS4_S7_S7_flPfS8_Pj --------------------------
	.section	.nv.constant0._ZN13group_norm_v214gn_cuda_kernelI6__halfLi320ELi2ELi16ELi80ELi1024ELb1ELi64ELi320ELi320ELi4ELb1ELi18ELb0ELb0ENS_16CompileConditionILi900EEEEEvPT_PKS4_S7_S7_flPfS8_Pj,"a",@progbits
	.sectionflags	@""
	.align	4
.nv.constant0._ZN13group_norm_v214gn_cuda_kernelI6__halfLi320ELi2ELi16ELi80ELi1024ELb1ELi64ELi320ELi320ELi4ELb1ELi18ELb0ELb0ENS_16CompileConditionILi900EEEEEvPT_PKS4_S7_S7_flPfS8_Pj:
	.zero		600


//--------------------- .nv.constant0._ZN13group_norm_v214gn_cuda_kernelI6__halfLi320ELi3ELi16ELi80ELi1024ELb1ELi64ELi320ELi320ELi4ELb1ELi21ELb0ELb0ENS_16CompileConditionILi900EEEEEvPT_PKS4_S7_S7_flPfS8_Pj --------------------------
	.section	.nv.constant0._ZN13group_norm_v214gn_cuda_kernelI6__halfLi320ELi3ELi16ELi80ELi1024ELb1ELi64ELi320ELi320ELi4ELb1ELi21ELb0ELb0ENS_16CompileConditionILi900EEEEEvPT_PKS4_S7_S7_flPfS8_Pj,"a",@progbits
	.sectionflags	@""
	.align	4
.nv.constant0._ZN13group_norm_v214gn_cuda_kernelI6__halfLi320ELi3ELi16ELi80ELi1024ELb1ELi64ELi320ELi320ELi4ELb1ELi21ELb0ELb0ENS_16CompileConditionILi900EEEEEvPT_PKS4_S7_S7_flPfS8_Pj:
	.zero		600


//--------------------- .nv.constant0._ZN13group_norm_v214gn_cuda_kernelI6__halfLi320ELi3ELi16ELi80ELi1024ELb1ELi64ELi320ELi320ELi4ELb1ELi27ELb0ELb0ENS_16CompileConditionILi900EEEEEvPT_PKS4_S7_S7_flPfS8_Pj --------------------------
	.section	.nv.constant0._ZN13group_norm_v214gn_cuda_kernelI6__halfLi320ELi3ELi16ELi80ELi1024ELb1ELi64ELi320ELi320ELi4ELb1ELi27ELb0ELb0ENS_16CompileConditionILi900EEEEEvPT_PKS4_S7_S7_flPfS8_Pj,"a",@progbits
	.sectionflags	@""
	.align	4
.nv.constant0._ZN13group_norm_v214gn_cuda_kernelI6__halfLi320ELi3ELi16ELi80ELi1024ELb1ELi64ELi320ELi320ELi4ELb1ELi27ELb0ELb0ENS_16CompileConditionILi900EEEEEvPT_PKS4_S7_S7_flPfS8_Pj:
	.zero		600


//--------------------- SYMBOLS --------------------------

	.type		.nv.reservedSmem.offset0,@object
	.size		.nv.reservedSmem.offset0,0x4
